	.target	sm_100a

	.elftype	@"ET_EXEC"


//--------------------- .note.nv.tkinfo           --------------------------
	.section	.note.nv.tkinfo,"",@"SHT_NOTE"
	.sectionflags	@"SHF_NOTE_NV_TKINFO"
	.tkinfo
        /*0018*/ 	.word	0x00000002
        /*0030*/ 	.string	""
        /*0030*/ 	.string	"ptxas"
        /*0030*/ 	.string	"Cuda compilation tools, release 13.0, V13.0.88"
        /*0030*/ 	.string	"Build cuda_13.0.r13.0/compiler.36424714_0"
        /*0030*/ 	.string	"-arch sm_100a -m 64 "



//--------------------- .note.nv.cuinfo           --------------------------
	.section	.note.nv.cuinfo,"",@"SHT_NOTE"
	.sectionflags	@"SHF_NOTE_NV_CUINFO"
        /*0018*/ 	.short	0x0002
        /*001a*/ 	.short	0x0064
        /*001c*/ 	.short	0x0082
	.zero		2


//--------------------- .nv.info                  --------------------------
	.section	.nv.info,"",@"SHT_CUDA_INFO"
	.align	4


	//----- nvinfo : EIATTR_REGCOUNT
	.align		4
        /*0000*/ 	.byte	0x04, 0x2f
        /*0002*/ 	.short	(.L_12 - .L_11)
	.align		4
.L_11:
        /*0004*/ 	.word	index@(_ZN5flash24flash_fwd_splitkv_kernelI23Flash_fwd_kernel_traitsILi256ELi64ELi64ELi4ELb0ELb0EN7cutlass10bfloat16_tE19Flash_kernel_traitsILi256ELi64ELi64ELi4ES3_EELb0ELb1ELb1ELb0ELb0ELb1ELb1ELb1EEEvNS_16Flash_fwd_paramsE)
        /*0008*/ 	.word	0x000000f8


	//----- nvinfo : EIATTR_FRAME_SIZE
	.align		4
.L_12:
        /*000c*/ 	.byte	0x04, 0x11
        /*000e*/ 	.short	(.L_14 - .L_13)
	.align		4
.L_13:
        /*0010*/ 	.word	index@(_ZN5flash24flash_fwd_splitkv_kernelI23Flash_fwd_kernel_traitsILi256ELi64ELi64ELi4ELb0ELb0EN7cutlass10bfloat16_tE19Flash_kernel_traitsILi256ELi64ELi64ELi4ES3_EELb0ELb1ELb1ELb0ELb0ELb1ELb1ELb1EEEvNS_16Flash_fwd_paramsE)
        /*0014*/ 	.word	0x00000000


	//----- nvinfo : EIATTR_REGCOUNT
	.align		4
.L_14:
        /*0018*/ 	.byte	0x04, 0x2f
        /*001a*/ 	.short	(.L_16 - .L_15)
	.align		4
.L_15:
        /*001c*/ 	.word	index@(_ZN5flash24flash_fwd_splitkv_kernelI23Flash_fwd_kernel_traitsILi256ELi64ELi64ELi4ELb0ELb0EN7cutlass10bfloat16_tE19Flash_kernel_traitsILi256ELi64ELi64ELi4ES3_EELb0ELb1ELb1ELb0ELb0ELb0ELb1ELb1EEEvNS_16Flash_fwd_paramsE)
        /*0020*/ 	.word	0x000000f8


	//----- nvinfo : EIATTR_FRAME_SIZE
	.align		4
.L_16:
        /*0024*/ 	.byte	0x04, 0x11
        /*0026*/ 	.short	(.L_18 - .L_17)
	.align		4
.L_17:
        /*0028*/ 	.word	index@(_ZN5flash24flash_fwd_splitkv_kernelI23Flash_fwd_kernel_traitsILi256ELi64ELi64ELi4ELb0ELb0EN7cutlass10bfloat16_tE19Flash_kernel_traitsILi256ELi64ELi64ELi4ES3_EELb0ELb1ELb1ELb0ELb0ELb0ELb1ELb1EEEvNS_16Flash_fwd_paramsE)
        /*002c*/ 	.word	0x00000000


	//----- nvinfo : EIATTR_REGCOUNT
	.align		4
.L_18:
        /*0030*/ 	.byte	0x04, 0x2f
        /*0032*/ 	.short	(.L_20 - .L_19)
	.align		4
.L_19:
        /*0034*/ 	.word	index@(_ZN5flash24flash_fwd_splitkv_kernelI23Flash_fwd_kernel_traitsILi256ELi64ELi64ELi4ELb0ELb0EN7cutlass10bfloat16_tE19Flash_kernel_traitsILi256ELi64ELi64ELi4ES3_EELb0ELb1ELb0ELb0ELb1ELb1ELb1ELb1EEEvNS_16Flash_fwd_paramsE)
        /*0038*/ 	.word	0x000000f4


	//----- nvinfo : EIATTR_FRAME_SIZE
	.align		4
.L_20:
        /*003c*/ 	.byte	0x04, 0x11
        /*003e*/ 	.short	(.L_22 - .L_21)
	.align		4
.L_21:
        /*0040*/ 	.word	index@(_ZN5flash24flash_fwd_splitkv_kernelI23Flash_fwd_kernel_traitsILi256ELi64ELi64ELi4ELb0ELb0EN7cutlass10bfloat16_tE19Flash_kernel_traitsILi256ELi64ELi64ELi4ES3_EELb0ELb1ELb0ELb0ELb1ELb1ELb1ELb1EEEvNS_16Flash_fwd_paramsE)
        /*0044*/ 	.word	0x00000000


	//----- nvinfo : EIATTR_REGCOUNT
	.align		4
.L_22:
        /*0048*/ 	.byte	0x04, 0x2f
        /*004a*/ 	.short	(.L_24 - .L_23)
	.align		4
.L_23:
        /*004c*/ 	.word	index@(_ZN5flash24flash_fwd_splitkv_kernelI23Flash_fwd_kernel_traitsILi256ELi64ELi64ELi4ELb0ELb0EN7cutlass10bfloat16_tE19Flash_kernel_traitsILi256ELi64ELi64ELi4ES3_EELb0ELb1ELb0ELb0ELb1ELb0ELb1ELb1EEEvNS_16Flash_fwd_paramsE)
        /*0050*/ 	.word	0x000000f4


	//----- nvinfo : EIATTR_FRAME_SIZE
	.align		4
.L_24:
        /*0054*/ 	.byte	0x04, 0x11
        /*0056*/ 	.short	(.L_26 - .L_25)
	.align		4
.L_25:
        /*0058*/ 	.word	index@(_ZN5flash24flash_fwd_splitkv_kernelI23Flash_fwd_kernel_traitsILi256ELi64ELi64ELi4ELb0ELb0EN7cutlass10bfloat16_tE19Flash_kernel_traitsILi256ELi64ELi64ELi4ES3_EELb0ELb1ELb0ELb0ELb1ELb0ELb1ELb1EEEvNS_16Flash_fwd_paramsE)
        /*005c*/ 	.word	0x00000000


	//----- nvinfo : EIATTR_REGCOUNT
	.align		4
.L_26:
        /*0060*/ 	.byte	0x04, 0x2f
        /*0062*/ 	.short	(.L_28 - .L_27)
	.align		4
.L_27:
        /*0064*/ 	.word	index@(_ZN5flash24flash_fwd_splitkv_kernelI23Flash_fwd_kernel_traitsILi256ELi64ELi64ELi4ELb0ELb0EN7cutlass10bfloat16_tE19Flash_kernel_traitsILi256ELi64ELi64ELi4ES3_EELb0ELb1ELb1ELb0ELb0ELb1ELb1ELb0EEEvNS_16Flash_fwd_paramsE)
        /*0068*/ 	.word	0x000000ff


	//----- nvinfo : EIATTR_FRAME_SIZE
	.align		4
.L_28:
        /*006c*/ 	.byte	0x04, 0x11
        /*006e*/ 	.short	(.L_30 - .L_29)
	.align		4
.L_29:
        /*0070*/ 	.word	index@(_ZN5flash24flash_fwd_splitkv_kernelI23Flash_fwd_kernel_traitsILi256ELi64ELi64ELi4ELb0ELb0EN7cutlass10bfloat16_tE19Flash_kernel_traitsILi256ELi64ELi64ELi4ES3_EELb0ELb1ELb1ELb0ELb0ELb1ELb1ELb0EEEvNS_16Flash_fwd_paramsE)
        /*0074*/ 	.word	0x00000000


	//----- nvinfo : EIATTR_REGCOUNT
	.align		4
.L_30:
        /*0078*/ 	.byte	0x04, 0x2f
        /*007a*/ 	.short	(.L_32 - .L_31)
	.align		4
.L_31:
        /*007c*/ 	.word	index@(_ZN5flash24flash_fwd_splitkv_kernelI23Flash_fwd_kernel_traitsILi256ELi64ELi64ELi4ELb0ELb0EN7cutlass10bfloat16_tE19Flash_kernel_traitsILi256ELi64ELi64ELi4ES3_EELb0ELb1ELb1ELb0ELb0ELb0ELb1ELb0EEEvNS_16Flash_fwd_paramsE)
        /*0080*/ 	.word	0x000000fe


	//----- nvinfo : EIATTR_FRAME_SIZE
	.align		4
.L_32:
        /*0084*/ 	.byte	0x04, 0x11
        /*0086*/ 	.short	(.L_34 - .L_33)
	.align		4
.L_33:
        /*0088*/ 	.word	index@(_ZN5flash24flash_fwd_splitkv_kernelI23Flash_fwd_kernel_traitsILi256ELi64ELi64ELi4ELb0ELb0EN7cutlass10bfloat16_tE19Flash_kernel_traitsILi256ELi64ELi64ELi4ES3_EELb0ELb1ELb1ELb0ELb0ELb0ELb1ELb0EEEvNS_16Flash_fwd_paramsE)
        /*008c*/ 	.word	0x00000000


	//----- nvinfo : EIATTR_REGCOUNT
	.align		4
.L_34:
        /*0090*/ 	.byte	0x04, 0x2f
        /*0092*/ 	.short	(.L_36 - .L_35)
	.align		4
.L_35:
        /*0094*/ 	.word	index@(_ZN5flash24flash_fwd_splitkv_kernelI23Flash_fwd_kernel_traitsILi256ELi64ELi64ELi4ELb0ELb0EN7cutlass10bfloat16_tE19Flash_kernel_traitsILi256ELi64ELi64ELi4ES3_EELb0ELb1ELb0ELb0ELb1ELb1ELb1ELb0EEEvNS_16Flash_fwd_paramsE)
        /*0098*/ 	.word	0x000000ff


	//----- nvinfo : EIATTR_FRAME_SIZE
	.align		4
.L_36:
        /*009c*/ 	.byte	0x04, 0x11
        /*009e*/ 	.short	(.L_38 - .L_37)
	.align		4
.L_37:
        /*00a0*/ 	.word	index@(_ZN5flash24flash_fwd_splitkv_kernelI23Flash_fwd_kernel_traitsILi256ELi64ELi64ELi4ELb0ELb0EN7cutlass10bfloat16_tE19Flash_kernel_traitsILi256ELi64ELi64ELi4ES3_EELb0ELb1ELb0ELb0ELb1ELb1ELb1ELb0EEEvNS_16Flash_fwd_paramsE)
        /*00a4*/ 	.word	0x00000000


	//----- nvinfo : EIATTR_REGCOUNT
	.align		4
.L_38:
        /*00a8*/ 	.byte	0x04, 0x2f
        /*00aa*/ 	.short	(.L_40 - .L_39)
	.align		4
.L_39:
        /*00ac*/ 	.word	index@(_ZN5flash24flash_fwd_splitkv_kernelI23Flash_fwd_kernel_traitsILi256ELi64ELi64ELi4ELb0ELb0EN7cutlass10bfloat16_tE19Flash_kernel_traitsILi256ELi64ELi64ELi4ES3_EELb0ELb1ELb0ELb0ELb1ELb0ELb1ELb0EEEvNS_16Flash_fwd_paramsE)
        /*00b0*/ 	.word	0x000000fa


	//----- nvinfo : EIATTR_FRAME_SIZE
	.align		4
.L_40:
        /*00b4*/ 	.byte	0x04, 0x11
        /*00b6*/ 	.short	(.L_42 - .L_41)
	.align		4
.L_41:
        /*00b8*/ 	.word	index@(_ZN5flash24flash_fwd_splitkv_kernelI23Flash_fwd_kernel_traitsILi256ELi64ELi64ELi4ELb0ELb0EN7cutlass10bfloat16_tE19Flash_kernel_traitsILi256ELi64ELi64ELi4ES3_EELb0ELb1ELb0ELb0ELb1ELb0ELb1ELb0EEEvNS_16Flash_fwd_paramsE)
        /*00bc*/ 	.word	0x00000000


	//----- nvinfo : EIATTR_REGCOUNT
	.align		4
.L_42:
        /*00c0*/ 	.byte	0x04, 0x2f
        /*00c2*/ 	.short	(.L_44 - .L_43)
	.align		4
.L_43:
        /*00c4*/ 	.word	index@(_ZN5flash24flash_fwd_splitkv_kernelI23Flash_fwd_kernel_traitsILi256ELi64ELi64ELi4ELb0ELb0EN7cutlass10bfloat16_tE19Flash_kernel_traitsILi256ELi64ELi64ELi4ES3_EELb0ELb1ELb1ELb0ELb0ELb1ELb0ELb1EEEvNS_16Flash_fwd_paramsE)
        /*00c8*/ 	.word	0x000000f8


	//----- nvinfo : EIATTR_FRAME_SIZE
	.align		4
.L_44:
        /*00cc*/ 	.byte	0x04, 0x11
        /*00ce*/ 	.short	(.L_46 - .L_45)
	.align		4
.L_45:
        /*00d0*/ 	.word	index@(_ZN5flash24flash_fwd_splitkv_kernelI23Flash_fwd_kernel_traitsILi256ELi64ELi64ELi4ELb0ELb0EN7cutlass10bfloat16_tE19Flash_kernel_traitsILi256ELi64ELi64ELi4ES3_EELb0ELb1ELb1ELb0ELb0ELb1ELb0ELb1EEEvNS_16Flash_fwd_paramsE)
        /*00d4*/ 	.word	0x00000000


	//----- nvinfo : EIATTR_REGCOUNT
	.align		4
.L_46:
        /*00d8*/ 	.byte	0x04, 0x2f
        /*00da*/ 	.short	(.L_48 - .L_47)
	.align		4
.L_47:
        /*00dc*/ 	.word	index@(_ZN5flash24flash_fwd_splitkv_kernelI23Flash_fwd_kernel_traitsILi256ELi64ELi64ELi4ELb0ELb0EN7cutlass10bfloat16_tE19Flash_kernel_traitsILi256ELi64ELi64ELi4ES3_EELb0ELb1ELb1ELb0ELb0ELb0ELb0ELb1EEEvNS_16Flash_fwd_paramsE)
        /*00e0*/ 	.word	0x000000f8


	//----- nvinfo : EIATTR_FRAME_SIZE
	.align		4
.L_48:
        /*00e4*/ 	.byte	0x04, 0x11
        /*00e6*/ 	.short	(.L_50 - .L_49)
	.align		4
.L_49:
        /*00e8*/ 	.word	index@(_ZN5flash24flash_fwd_splitkv_kernelI23Flash_fwd_kernel_traitsILi256ELi64ELi64ELi4ELb0ELb0EN7cutlass10bfloat16_tE19Flash_kernel_traitsILi256ELi64ELi64ELi4ES3_EELb0ELb1ELb1ELb0ELb0ELb0ELb0ELb1EEEvNS_16Flash_fwd_paramsE)
        /*00ec*/ 	.word	0x00000000


	//----- nvinfo : EIATTR_REGCOUNT
	.align		4
.L_50:
        /*00f0*/ 	.byte	0x04, 0x2f
        /*00f2*/ 	.short	(.L_52 - .L_51)
	.align		4
.L_51:
        /*00f4*/ 	.word	index@(_ZN5flash24flash_fwd_splitkv_kernelI23Flash_fwd_kernel_traitsILi256ELi64ELi64ELi4ELb0ELb0EN7cutlass10bfloat16_tE19Flash_kernel_traitsILi256ELi64ELi64ELi4ES3_EELb0ELb1ELb0ELb0ELb1ELb1ELb0ELb1EEEvNS_16Flash_fwd_paramsE)
        /*00f8*/ 	.word	0x000000f4


	//----- nvinfo : EIATTR_FRAME_SIZE
	.align		4
.L_52:
        /*00fc*/ 	.byte	0x04, 0x11
        /*00fe*/ 	.short	(.L_54 - .L_53)
	.align		4
.L_53:
        /*0100*/ 	.word	index@(_ZN5flash24flash_fwd_splitkv_kernelI23Flash_fwd_kernel_traitsILi256ELi64ELi64ELi4ELb0ELb0EN7cutlass10bfloat16_tE19Flash_kernel_traitsILi256ELi64ELi64ELi4ES3_EELb0ELb1ELb0ELb0ELb1ELb1ELb0ELb1EEEvNS_16Flash_fwd_paramsE)
        /*0104*/ 	.word	0x00000000


	//----- nvinfo : EIATTR_REGCOUNT
	.align		4
.L_54:
        /*0108*/ 	.byte	0x04, 0x2f
        /*010a*/ 	.short	(.L_56 - .L_55)
	.align		4
.L_55:
        /*010c*/ 	.word	index@(_ZN5flash24flash_fwd_splitkv_kernelI23Flash_fwd_kernel_traitsILi256ELi64ELi64ELi4ELb0ELb0EN7cutlass10bfloat16_tE19Flash_kernel_traitsILi256ELi64ELi64ELi4ES3_EELb0ELb1ELb0ELb0ELb1ELb0ELb0ELb1EEEvNS_16Flash_fwd_paramsE)
        /*0110*/ 	.word	0x000000f6


	//----- nvinfo : EIATTR_FRAME_SIZE
	.align		4
.L_56:
        /*0114*/ 	.byte	0x04, 0x11
        /*0116*/ 	.short	(.L_58 - .L_57)
	.align		4
.L_57:
        /*0118*/ 	.word	index@(_ZN5flash24flash_fwd_splitkv_kernelI23Flash_fwd_kernel_traitsILi256ELi64ELi64ELi4ELb0ELb0EN7cutlass10bfloat16_tE19Flash_kernel_traitsILi256ELi64ELi64ELi4ES3_EELb0ELb1ELb0ELb0ELb1ELb0ELb0ELb1EEEvNS_16Flash_fwd_paramsE)
        /*011c*/ 	.word	0x00000000


	//----- nvinfo : EIATTR_REGCOUNT
	.align		4
.L_58:
        /*0120*/ 	.byte	0x04, 0x2f
        /*0122*/ 	.short	(.L_60 - .L_59)
	.align		4
.L_59:
        /*0124*/ 	.word	index@(_ZN5flash24flash_fwd_splitkv_kernelI23Flash_fwd_kernel_traitsILi256ELi64ELi64ELi4ELb0ELb0EN7cutlass10bfloat16_tE19Flash_kernel_traitsILi256ELi64ELi64ELi4ES3_EELb0ELb1ELb1ELb0ELb0ELb1ELb0ELb0EEEvNS_16Flash_fwd_paramsE)
        /*0128*/ 	.word	0x000000ff


	//----- nvinfo : EIATTR_FRAME_SIZE
	.align		4
.L_60:
        /*012c*/ 	.byte	0x04, 0x11
        /*012e*/ 	.short	(.L_62 - .L_61)
	.align		4
.L_61:
        /*0130*/ 	.word	index@(_ZN5flash24flash_fwd_splitkv_kernelI23Flash_fwd_kernel_traitsILi256ELi64ELi64ELi4ELb0ELb0EN7cutlass10bfloat16_tE19Flash_kernel_traitsILi256ELi64ELi64ELi4ES3_EELb0ELb1ELb1ELb0ELb0ELb1ELb0ELb0EEEvNS_16Flash_fwd_paramsE)
        /*0134*/ 	.word	0x00000000


	//----- nvinfo : EIATTR_REGCOUNT
	.align		4
.L_62:
        /*0138*/ 	.byte	0x04, 0x2f
        /*013a*/ 	.short	(.L_64 - .L_63)
	.align		4
.L_63:
        /*013c*/ 	.word	index@(_ZN5flash24flash_fwd_splitkv_kernelI23Flash_fwd_kernel_traitsILi256ELi64ELi64ELi4ELb0ELb0EN7cutlass10bfloat16_tE19Flash_kernel_traitsILi256ELi64ELi64ELi4ES3_EELb0ELb1ELb1ELb0ELb0ELb0ELb0ELb0EEEvNS_16Flash_fwd_paramsE)
        /*0140*/ 	.word	0x000000fe


	//----- nvinfo : EIATTR_FRAME_SIZE
	.align		4
.L_64:
        /*0144*/ 	.byte	0x04, 0x11
        /*0146*/ 	.short	(.L_66 - .L_65)
	.align		4
.L_65:
        /*0148*/ 	.word	index@(_ZN5flash24flash_fwd_splitkv_kernelI23Flash_fwd_kernel_traitsILi256ELi64ELi64ELi4ELb0ELb0EN7cutlass10bfloat16_tE19Flash_kernel_traitsILi256ELi64ELi64ELi4ES3_EELb0ELb1ELb1ELb0ELb0ELb0ELb0ELb0EEEvNS_16Flash_fwd_paramsE)
        /*014c*/ 	.word	0x00000000


	//----- nvinfo : EIATTR_REGCOUNT
	.align		4
.L_66:
        /*0150*/ 	.byte	0x04, 0x2f
        /*0152*/ 	.short	(.L_68 - .L_67)
	.align		4
.L_67:
        /*0154*/ 	.word	index@(_ZN5flash24flash_fwd_splitkv_kernelI23Flash_fwd_kernel_traitsILi256ELi64ELi64ELi4ELb0ELb0EN7cutlass10bfloat16_tE19Flash_kernel_traitsILi256ELi64ELi64ELi4ES3_EELb0ELb1ELb0ELb0ELb1ELb1ELb0ELb0EEEvNS_16Flash_fwd_paramsE)
        /*0158*/ 	.word	0x000000ff


	//----- nvinfo : EIATTR_FRAME_SIZE
	.align		4
.L_68:
        /*015c*/ 	.byte	0x04, 0x11
        /*015e*/ 	.short	(.L_70 - .L_69)
	.align		4
.L_69:
        /*0160*/ 	.word	index@(_ZN5flash24flash_fwd_splitkv_kernelI23Flash_fwd_kernel_traitsILi256ELi64ELi64ELi4ELb0ELb0EN7cutlass10bfloat16_tE19Flash_kernel_traitsILi256ELi64ELi64ELi4ES3_EELb0ELb1ELb0ELb0ELb1ELb1ELb0ELb0EEEvNS_16Flash_fwd_paramsE)
        /*0164*/ 	.word	0x00000000


	//----- nvinfo : EIATTR_REGCOUNT
	.align		4
.L_70:
        /*0168*/ 	.byte	0x04, 0x2f
        /*016a*/ 	.short	(.L_72 - .L_71)
	.align		4
.L_71:
        /*016c*/ 	.word	index@(_ZN5flash24flash_fwd_splitkv_kernelI23Flash_fwd_kernel_traitsILi256ELi64ELi64ELi4ELb0ELb0EN7cutlass10bfloat16_tE19Flash_kernel_traitsILi256ELi64ELi64ELi4ES3_EELb0ELb1ELb0ELb0ELb1ELb0ELb0ELb0EEEvNS_16Flash_fwd_paramsE)
        /*0170*/ 	.word	0x000000fc


	//----- nvinfo : EIATTR_FRAME_SIZE
	.align		4
.L_72:
        /*0174*/ 	.byte	0x04, 0x11
        /*0176*/ 	.short	(.L_74 - .L_73)
	.align		4
.L_73:
        /*0178*/ 	.word	index@(_ZN5flash24flash_fwd_splitkv_kernelI23Flash_fwd_kernel_traitsILi256ELi64ELi64ELi4ELb0ELb0EN7cutlass10bfloat16_tE19Flash_kernel_traitsILi256ELi64ELi64ELi4ES3_EELb0ELb1ELb0ELb0ELb1ELb0ELb0ELb0EEEvNS_16Flash_fwd_paramsE)
        /*017c*/ 	.word	0x00000000


	//----- nvinfo : EIATTR_REGCOUNT
	.align		4
.L_74:
        /*0180*/ 	.byte	0x04, 0x2f
        /*0182*/ 	.short	(.L_76 - .L_75)
	.align		4
.L_75:
        /*0184*/ 	.word	index@(_ZN5flash24flash_fwd_splitkv_kernelI23Flash_fwd_kernel_traitsILi256ELi64ELi64ELi4ELb0ELb0EN7cutlass10bfloat16_tE19Flash_kernel_traitsILi256ELi64ELi64ELi4ES3_EELb0ELb0ELb1ELb0ELb0ELb1ELb1ELb1EEEvNS_16Flash_fwd_paramsE)
        /*0188*/ 	.word	0x000000f4


	//----- nvinfo : EIATTR_FRAME_SIZE
	.align		4
.L_76:
        /*018c*/ 	.byte	0x04, 0x11
        /*018e*/ 	.short	(.L_78 - .L_77)
	.align		4
.L_77:
        /*0190*/ 	.word	index@(_ZN5flash24flash_fwd_splitkv_kernelI23Flash_fwd_kernel_traitsILi256ELi64ELi64ELi4ELb0ELb0EN7cutlass10bfloat16_tE19Flash_kernel_traitsILi256ELi64ELi64ELi4ES3_EELb0ELb0ELb1ELb0ELb0ELb1ELb1ELb1EEEvNS_16Flash_fwd_paramsE)
        /*0194*/ 	.word	0x00000000


	//----- nvinfo : EIATTR_REGCOUNT
	.align		4
.L_78:
        /*0198*/ 	.byte	0x04, 0x2f
        /*019a*/ 	.short	(.L_80 - .L_79)
	.align		4
.L_79:
        /*019c*/ 	.word	index@(_ZN5flash24flash_fwd_splitkv_kernelI23Flash_fwd_kernel_traitsILi256ELi64ELi64ELi4ELb0ELb0EN7cutlass10bfloat16_tE19Flash_kernel_traitsILi256ELi64ELi64ELi4ES3_EELb0ELb0ELb1ELb0ELb0ELb0ELb1ELb1EEEvNS_16Flash_fwd_paramsE)
        /*01a0*/ 	.word	0x000000f4


	//----- nvinfo : EIATTR_FRAME_SIZE
	.align		4
.L_80:
        /*01a4*/ 	.byte	0x04, 0x11
        /*01a6*/ 	.short	(.L_82 - .L_81)
	.align		4
.L_81:
        /*01a8*/ 	.word	index@(_ZN5flash24flash_fwd_splitkv_kernelI23Flash_fwd_kernel_traitsILi256ELi64ELi64ELi4ELb0ELb0EN7cutlass10bfloat16_tE19Flash_kernel_traitsILi256ELi64ELi64ELi4ES3_EELb0ELb0ELb1ELb0ELb0ELb0ELb1ELb1EEEvNS_16Flash_fwd_paramsE)
        /*01ac*/ 	.word	0x00000000


	//----- nvinfo : EIATTR_REGCOUNT
	.align		4
.L_82:
        /*01b0*/ 	.byte	0x04, 0x2f
        /*01b2*/ 	.short	(.L_84 - .L_83)
	.align		4
.L_83:
        /*01b4*/ 	.word	index@(_ZN5flash24flash_fwd_splitkv_kernelI23Flash_fwd_kernel_traitsILi256ELi64ELi64ELi4ELb0ELb0EN7cutlass10bfloat16_tE19Flash_kernel_traitsILi256ELi64ELi64ELi4ES3_EELb0ELb0ELb0ELb0ELb1ELb1ELb1ELb1EEEvNS_16Flash_fwd_paramsE)
        /*01b8*/ 	.word	0x000000f8


	//----- nvinfo : EIATTR_FRAME_SIZE
	.align		4
.L_84:
        /*01bc*/ 	.byte	0x04, 0x11
        /*01be*/ 	.short	(.L_86 - .L_85)
	.align		4
.L_85:
        /*01c0*/ 	.word	index@(_ZN5flash24flash_fwd_splitkv_kernelI23Flash_fwd_kernel_traitsILi256ELi64ELi64ELi4ELb0ELb0EN7cutlass10bfloat16_tE19Flash_kernel_traitsILi256ELi64ELi64ELi4ES3_EELb0ELb0ELb0ELb0ELb1ELb1ELb1ELb1EEEvNS_16Flash_fwd_paramsE)
        /*01c4*/ 	.word	0x00000000


	//----- nvinfo : EIATTR_REGCOUNT
	.align		4
.L_86:
        /*01c8*/ 	.byte	0x04, 0x2f
        /*01ca*/ 	.short	(.L_88 - .L_87)
	.align		4
.L_87:
        /*01cc*/ 	.word	index@(_ZN5flash24flash_fwd_splitkv_kernelI23Flash_fwd_kernel_traitsILi256ELi64ELi64ELi4ELb0ELb0EN7cutlass10bfloat16_tE19Flash_kernel_traitsILi256ELi64ELi64ELi4ES3_EELb0ELb0ELb0ELb0ELb1ELb0ELb1ELb1EEEvNS_16Flash_fwd_paramsE)
        /*01d0*/ 	.word	0x000000f0


	//----- nvinfo : EIATTR_FRAME_SIZE
	.align		4
.L_88:
        /*01d4*/ 	.byte	0x04, 0x11
        /*01d6*/ 	.short	(.L_90 - .L_89)
	.align		4
.L_89:
        /*01d8*/ 	.word	index@(_ZN5flash24flash_fwd_splitkv_kernelI23Flash_fwd_kernel_traitsILi256ELi64ELi64ELi4ELb0ELb0EN7cutlass10bfloat16_tE19Flash_kernel_traitsILi256ELi64ELi64ELi4ES3_EELb0ELb0ELb0ELb0ELb1ELb0ELb1ELb1EEEvNS_16Flash_fwd_paramsE)
        /*01dc*/ 	.word	0x00000000


	//----- nvinfo : EIATTR_REGCOUNT
	.align		4
.L_90:
        /*01e0*/ 	.byte	0x04, 0x2f
        /*01e2*/ 	.short	(.L_92 - .L_91)
	.align		4
.L_91:
        /*01e4*/ 	.word	index@(_ZN5flash24flash_fwd_splitkv_kernelI23Flash_fwd_kernel_traitsILi256ELi64ELi64ELi4ELb0ELb0EN7cutlass10bfloat16_tE19Flash_kernel_traitsILi256ELi64ELi64ELi4ES3_EELb0ELb0ELb1ELb0ELb0ELb1ELb1ELb0EEEvNS_16Flash_fwd_paramsE)
        /*01e8*/ 	.word	0x000000f7


	//----- nvinfo : EIATTR_FRAME_SIZE
	.align		4
.L_92:
        /*01ec*/ 	.byte	0x04, 0x11
        /*01ee*/ 	.short	(.L_94 - .L_93)
	.align		4
.L_93:
        /*01f0*/ 	.word	index@(_ZN5flash24flash_fwd_splitkv_kernelI23Flash_fwd_kernel_traitsILi256ELi64ELi64ELi4ELb0ELb0EN7cutlass10bfloat16_tE19Flash_kernel_traitsILi256ELi64ELi64ELi4ES3_EELb0ELb0ELb1ELb0ELb0ELb1ELb1ELb0EEEvNS_16Flash_fwd_paramsE)
        /*01f4*/ 	.word	0x00000000


	//----- nvinfo : EIATTR_REGCOUNT
	.align		4
.L_94:
        /*01f8*/ 	.byte	0x04, 0x2f
        /*01fa*/ 	.short	(.L_96 - .L_95)
	.align		4
.L_95:
        /*01fc*/ 	.word	index@(_ZN5flash24flash_fwd_splitkv_kernelI23Flash_fwd_kernel_traitsILi256ELi64ELi64ELi4ELb0ELb0EN7cutlass10bfloat16_tE19Flash_kernel_traitsILi256ELi64ELi64ELi4ES3_EELb0ELb0ELb1ELb0ELb0ELb0ELb1ELb0EEEvNS_16Flash_fwd_paramsE)
        /*0200*/ 	.word	0x000000f4


	//----- nvinfo : EIATTR_FRAME_SIZE
	.align		4
.L_96:
        /*0204*/ 	.byte	0x04, 0x11
        /*0206*/ 	.short	(.L_98 - .L_97)
	.align		4
.L_97:
        /*0208*/ 	.word	index@(_ZN5flash24flash_fwd_splitkv_kernelI23Flash_fwd_kernel_traitsILi256ELi64ELi64ELi4ELb0ELb0EN7cutlass10bfloat16_tE19Flash_kernel_traitsILi256ELi64ELi64ELi4ES3_EELb0ELb0ELb1ELb0ELb0ELb0ELb1ELb0EEEvNS_16Flash_fwd_paramsE)
        /*020c*/ 	.word	0x00000000


	//----- nvinfo : EIATTR_REGCOUNT
	.align		4
.L_98:
        /*0210*/ 	.byte	0x04, 0x2f
        /*0212*/ 	.short	(.L_100 - .L_99)
	.align		4
.L_99:
        /*0214*/ 	.word	index@(_ZN5flash24flash_fwd_splitkv_kernelI23Flash_fwd_kernel_traitsILi256ELi64ELi64ELi4ELb0ELb0EN7cutlass10bfloat16_tE19Flash_kernel_traitsILi256ELi64ELi64ELi4ES3_EELb0ELb0ELb0ELb0ELb1ELb1ELb1ELb0EEEvNS_16Flash_fwd_paramsE)
        /*0218*/ 	.word	0x000000fe


	//----- nvinfo : EIATTR_FRAME_SIZE
	.align		4
.L_100:
        /*021c*/ 	.byte	0x04, 0x11
        /*021e*/ 	.short	(.L_102 - .L_101)
	.align		4
.L_101:
        /*0220*/ 	.word	index@(_ZN5flash24flash_fwd_splitkv_kernelI23Flash_fwd_kernel_traitsILi256ELi64ELi64ELi4ELb0ELb0EN7cutlass10bfloat16_tE19Flash_kernel_traitsILi256ELi64ELi64ELi4ES3_EELb0ELb0ELb0ELb0ELb1ELb1ELb1ELb0EEEvNS_16Flash_fwd_paramsE)
        /*0224*/ 	.word	0x00000000


	//----- nvinfo : EIATTR_REGCOUNT
	.align		4
.L_102:
        /*0228*/ 	.byte	0x04, 0x2f
        /*022a*/ 	.short	(.L_104 - .L_103)
	.align		4
.L_103:
        /*022c*/ 	.word	index@(_ZN5flash24flash_fwd_splitkv_kernelI23Flash_fwd_kernel_traitsILi256ELi64ELi64ELi4ELb0ELb0EN7cutlass10bfloat16_tE19Flash_kernel_traitsILi256ELi64ELi64ELi4ES3_EELb0ELb0ELb0ELb0ELb1ELb0ELb1ELb0EEEvNS_16Flash_fwd_paramsE)
        /*0230*/ 	.word	0x000000f4


	//----- nvinfo : EIATTR_FRAME_SIZE
	.align		4
.L_104:
        /*0234*/ 	.byte	0x04, 0x11
        /*0236*/ 	.short	(.L_106 - .L_105)
	.align		4
.L_105:
        /*0238*/ 	.word	index@(_ZN5flash24flash_fwd_splitkv_kernelI23Flash_fwd_kernel_traitsILi256ELi64ELi64ELi4ELb0ELb0EN7cutlass10bfloat16_tE19Flash_kernel_traitsILi256ELi64ELi64ELi4ES3_EELb0ELb0ELb0ELb0ELb1ELb0ELb1ELb0EEEvNS_16Flash_fwd_paramsE)
        /*023c*/ 	.word	0x00000000


	//----- nvinfo : EIATTR_REGCOUNT
	.align		4
.L_106:
        /*0240*/ 	.byte	0x04, 0x2f
        /*0242*/ 	.short	(.L_108 - .L_107)
	.align		4
.L_107:
        /*0244*/ 	.word	index@(_ZN5flash24flash_fwd_splitkv_kernelI23Flash_fwd_kernel_traitsILi256ELi64ELi64ELi4ELb0ELb0EN7cutlass10bfloat16_tE19Flash_kernel_traitsILi256ELi64ELi64ELi4ES3_EELb0ELb0ELb1ELb0ELb0ELb1ELb0ELb1EEEvNS_16Flash_fwd_paramsE)
        /*0248*/ 	.word	0x000000f4


	//----- nvinfo : EIATTR_FRAME_SIZE
	.align		4
.L_108:
        /*024c*/ 	.byte	0x04, 0x11
        /*024e*/ 	.short	(.L_110 - .L_109)
	.align		4
.L_109:
        /*0250*/ 	.word	index@(_ZN5flash24flash_fwd_splitkv_kernelI23Flash_fwd_kernel_traitsILi256ELi64ELi64ELi4ELb0ELb0EN7cutlass10bfloat16_tE19Flash_kernel_traitsILi256ELi64ELi64ELi4ES3_EELb0ELb0ELb1ELb0ELb0ELb1ELb0ELb1EEEvNS_16Flash_fwd_paramsE)
        /*0254*/ 	.word	0x00000000


	//----- nvinfo : EIATTR_REGCOUNT
	.align		4
.L_110:
        /*0258*/ 	.byte	0x04, 0x2f
        /*025a*/ 	.short	(.L_112 - .L_111)
	.align		4
.L_111:
        /*025c*/ 	.word	index@(_ZN5flash24flash_fwd_splitkv_kernelI23Flash_fwd_kernel_traitsILi256ELi64ELi64ELi4ELb0ELb0EN7cutlass10bfloat16_tE19Flash_kernel_traitsILi256ELi64ELi64ELi4ES3_EELb0ELb0ELb1ELb0ELb0ELb0ELb0ELb1EEEvNS_16Flash_fwd_paramsE)
        /*0260*/ 	.word	0x000000f4


	//----- nvinfo : EIATTR_FRAME_SIZE
	.align		4
.L_112:
        /*0264*/ 	.byte	0x04, 0x11
        /*0266*/ 	.short	(.L_114 - .L_113)
	.align		4
.L_113:
        /*0268*/ 	.word	index@(_ZN5flash24flash_fwd_splitkv_kernelI23Flash_fwd_kernel_traitsILi256ELi64ELi64ELi4ELb0ELb0EN7cutlass10bfloat16_tE19Flash_kernel_traitsILi256ELi64ELi64ELi4ES3_EELb0ELb0ELb1ELb0ELb0ELb0ELb0ELb1EEEvNS_16Flash_fwd_paramsE)
        /*026c*/ 	.word	0x00000000


	//----- nvinfo : EIATTR_REGCOUNT
	.align		4
.L_114:
        /*0270*/ 	.byte	0x04, 0x2f
        /*0272*/ 	.short	(.L_116 - .L_115)
	.align		4
.L_115:
        /*0274*/ 	.word	index@(_ZN5flash24flash_fwd_splitkv_kernelI23Flash_fwd_kernel_traitsILi256ELi64ELi64ELi4ELb0ELb0EN7cutlass10bfloat16_tE19Flash_kernel_traitsILi256ELi64ELi64ELi4ES3_EELb0ELb0ELb0ELb0ELb1ELb1ELb0ELb1EEEvNS_16Flash_fwd_paramsE)
        /*0278*/ 	.word	0x000000fc


	//----- nvinfo : EIATTR_FRAME_SIZE
	.align		4
.L_116:
        /*027c*/ 	.byte	0x04, 0x11
        /*027e*/ 	.short	(.L_118 - .L_117)
	.align		4
.L_117:
        /*0280*/ 	.word	index@(_ZN5flash24flash_fwd_splitkv_kernelI23Flash_fwd_kernel_traitsILi256ELi64ELi64ELi4ELb0ELb0EN7cutlass10bfloat16_tE19Flash_kernel_traitsILi256ELi64ELi64ELi4ES3_EELb0ELb0ELb0ELb0ELb1ELb1ELb0ELb1EEEvNS_16Flash_fwd_paramsE)
        /*0284*/ 	.word	0x00000000


	//----- nvinfo : EIATTR_REGCOUNT
	.align		4
.L_118:
        /*0288*/ 	.byte	0x04, 0x2f
        /*028a*/ 	.short	(.L_120 - .L_119)
	.align		4
.L_119:
        /*028c*/ 	.word	index@(_ZN5flash24flash_fwd_splitkv_kernelI23Flash_fwd_kernel_traitsILi256ELi64ELi64ELi4ELb0ELb0EN7cutlass10bfloat16_tE19Flash_kernel_traitsILi256ELi64ELi64ELi4ES3_EELb0ELb0ELb0ELb0ELb1ELb0ELb0ELb1EEEvNS_16Flash_fwd_paramsE)
        /*0290*/ 	.word	0x000000f6


	//----- nvinfo : EIATTR_FRAME_SIZE
	.align		4
.L_120:
        /*0294*/ 	.byte	0x04, 0x11
        /*0296*/ 	.short	(.L_122 - .L_121)
	.align		4
.L_121:
        /*0298*/ 	.word	index@(_ZN5flash24flash_fwd_splitkv_kernelI23Flash_fwd_kernel_traitsILi256ELi64ELi64ELi4ELb0ELb0EN7cutlass10bfloat16_tE19Flash_kernel_traitsILi256ELi64ELi64ELi4ES3_EELb0ELb0ELb0ELb0ELb1ELb0ELb0ELb1EEEvNS_16Flash_fwd_paramsE)
        /*029c*/ 	.word	0x00000000


	//----- nvinfo : EIATTR_REGCOUNT
	.align		4
.L_122:
        /*02a0*/ 	.byte	0x04, 0x2f
        /*02a2*/ 	.short	(.L_124 - .L_123)
	.align		4
.L_123:
        /*02a4*/ 	.word	index@(_ZN5flash24flash_fwd_splitkv_kernelI23Flash_fwd_kernel_traitsILi256ELi64ELi64ELi4ELb0ELb0EN7cutlass10bfloat16_tE19Flash_kernel_traitsILi256ELi64ELi64ELi4ES3_EELb0ELb0ELb1ELb0ELb0ELb1ELb0ELb0EEEvNS_16Flash_fwd_paramsE)
        /*02a8*/ 	.word	0x000000f8


	//----- nvinfo : EIATTR_FRAME_SIZE
	.align		4
.L_124:
        /*02ac*/ 	.byte	0x04, 0x11
        /*02ae*/ 	.short	(.L_126 - .L_125)
	.align		4
.L_125:
        /*02b0*/ 	.word	index@(_ZN5flash24flash_fwd_splitkv_kernelI23Flash_fwd_kernel_traitsILi256ELi64ELi64ELi4ELb0ELb0EN7cutlass10bfloat16_tE19Flash_kernel_traitsILi256ELi64ELi64ELi4ES3_EELb0ELb0ELb1ELb0ELb0ELb1ELb0ELb0EEEvNS_16Flash_fwd_paramsE)
        /*02b4*/ 	.word	0x00000000


	//----- nvinfo : EIATTR_REGCOUNT
	.align		4
.L_126:
        /*02b8*/ 	.byte	0x04, 0x2f
        /*02ba*/ 	.short	(.L_128 - .L_127)
	.align		4
.L_127:
        /*02bc*/ 	.word	index@(_ZN5flash24flash_fwd_splitkv_kernelI23Flash_fwd_kernel_traitsILi256ELi64ELi64ELi4ELb0ELb0EN7cutlass10bfloat16_tE19Flash_kernel_traitsILi256ELi64ELi64ELi4ES3_EELb0ELb0ELb1ELb0ELb0ELb0ELb0ELb0EEEvNS_16Flash_fwd_paramsE)
        /*02c0*/ 	.word	0x000000f6


	//----- nvinfo : EIATTR_FRAME_SIZE
	.align		4
.L_128:
        /*02c4*/ 	.byte	0x04, 0x11
        /*02c6*/ 	.short	(.L_130 - .L_129)
	.align		4
.L_129:
        /*02c8*/ 	.word	index@(_ZN5flash24flash_fwd_splitkv_kernelI23Flash_fwd_kernel_traitsILi256ELi64ELi64ELi4ELb0ELb0EN7cutlass10bfloat16_tE19Flash_kernel_traitsILi256ELi64ELi64ELi4ES3_EELb0ELb0ELb1ELb0ELb0ELb0ELb0ELb0EEEvNS_16Flash_fwd_paramsE)
        /*02cc*/ 	.word	0x00000000


	//----- nvinfo : EIATTR_REGCOUNT
	.align		4
.L_130:
        /*02d0*/ 	.byte	0x04, 0x2f
        /*02d2*/ 	.short	(.L_132 - .L_131)
	.align		4
.L_131:
        /*02d4*/ 	.word	index@(_ZN5flash24flash_fwd_splitkv_kernelI23Flash_fwd_kernel_traitsILi256ELi64ELi64ELi4ELb0ELb0EN7cutlass10bfloat16_tE19Flash_kernel_traitsILi256ELi64ELi64ELi4ES3_EELb0ELb0ELb0ELb0ELb1ELb1ELb0ELb0EEEvNS_16Flash_fwd_paramsE)
        /*02d8*/ 	.word	0x000000fe


	//----- nvinfo : EIATTR_FRAME_SIZE
	.align		4
.L_132:
        /*02dc*/ 	.byte	0x04, 0x11
        /*02de*/ 	.short	(.L_134 - .L_133)
	.align		4
.L_133:
        /*02e0*/ 	.word	index@(_ZN5flash24flash_fwd_splitkv_kernelI23Flash_fwd_kernel_traitsILi256ELi64ELi64ELi4ELb0ELb0EN7cutlass10bfloat16_tE19Flash_kernel_traitsILi256ELi64ELi64ELi4ES3_EELb0ELb0ELb0ELb0ELb1ELb1ELb0ELb0EEEvNS_16Flash_fwd_paramsE)
        /*02e4*/ 	.word	0x00000000


	//----- nvinfo : EIATTR_REGCOUNT
	.align		4
.L_134:
        /*02e8*/ 	.byte	0x04, 0x2f
        /*02ea*/ 	.short	(.L_136 - .L_135)
	.align		4
.L_135:
        /*02ec*/ 	.word	index@(_ZN5flash24flash_fwd_splitkv_kernelI23Flash_fwd_kernel_traitsILi256ELi64ELi64ELi4ELb0ELb0EN7cutlass10bfloat16_tE19Flash_kernel_traitsILi256ELi64ELi64ELi4ES3_EELb0ELb0ELb0ELb0ELb1ELb0ELb0ELb0EEEvNS_16Flash_fwd_paramsE)
        /*02f0*/ 	.word	0x000000f6


	//----- nvinfo : EIATTR_FRAME_SIZE
	.align		4
.L_136:
        /*02f4*/ 	.byte	0x04, 0x11
        /*02f6*/ 	.short	(.L_138 - .L_137)
	.align		4
.L_137:
        /*02f8*/ 	.word	index@(_ZN5flash24flash_fwd_splitkv_kernelI23Flash_fwd_kernel_traitsILi256ELi64ELi64ELi4ELb0ELb0EN7cutlass10bfloat16_tE19Flash_kernel_traitsILi256ELi64ELi64ELi4ES3_EELb0ELb0ELb0ELb0ELb1ELb0ELb0ELb0EEEvNS_16Flash_fwd_paramsE)
        /*02fc*/ 	.word	0x00000000


	//----- nvinfo : EIATTR_REGCOUNT
	.align		4
.L_138:
        /*0300*/ 	.byte	0x04, 0x2f
        /*0302*/ 	.short	(.L_140 - .L_139)
	.align		4
.L_139:
        /*0304*/ 	.word	index@(_ZN5flash24flash_fwd_splitkv_kernelI23Flash_fwd_kernel_traitsILi256ELi64ELi64ELi4ELb0ELb0EN7cutlass10bfloat16_tE19Flash_kernel_traitsILi256ELi64ELi64ELi4ES3_EELb0ELb1ELb0ELb0ELb0ELb1ELb1ELb1EEEvNS_16Flash_fwd_paramsE)
        /*0308*/ 	.word	0x000000f6


	//----- nvinfo : EIATTR_FRAME_SIZE
	.align		4
.L_140:
        /*030c*/ 	.byte	0x04, 0x11
        /*030e*/ 	.short	(.L_142 - .L_141)
	.align		4
.L_141:
        /*0310*/ 	.word	index@(_ZN5flash24flash_fwd_splitkv_kernelI23Flash_fwd_kernel_traitsILi256ELi64ELi64ELi4ELb0ELb0EN7cutlass10bfloat16_tE19Flash_kernel_traitsILi256ELi64ELi64ELi4ES3_EELb0ELb1ELb0ELb0ELb0ELb1ELb1ELb1EEEvNS_16Flash_fwd_paramsE)
        /*0314*/ 	.word	0x00000000


	//----- nvinfo : EIATTR_REGCOUNT
	.align		4
.L_142:
        /*0318*/ 	.byte	0x04, 0x2f
        /*031a*/ 	.short	(.L_144 - .L_143)
	.align		4
.L_143:
        /*031c*/ 	.word	index@(_ZN5flash24flash_fwd_splitkv_kernelI23Flash_fwd_kernel_traitsILi256ELi64ELi64ELi4ELb0ELb0EN7cutlass10bfloat16_tE19Flash_kernel_traitsILi256ELi64ELi64ELi4ES3_EELb0ELb1ELb0ELb0ELb0ELb0ELb1ELb1EEEvNS_16Flash_fwd_paramsE)
        /*0320*/ 	.word	0x000000f6


	//----- nvinfo : EIATTR_FRAME_SIZE
	.align		4
.L_144:
        /*0324*/ 	.byte	0x04, 0x11
        /*0326*/ 	.short	(.L_146 - .L_145)
	.align		4
.L_145:
        /*0328*/ 	.word	index@(_ZN5flash24flash_fwd_splitkv_kernelI23Flash_fwd_kernel_traitsILi256ELi64ELi64ELi4ELb0ELb0EN7cutlass10bfloat16_tE19Flash_kernel_traitsILi256ELi64ELi64ELi4ES3_EELb0ELb1ELb0ELb0ELb0ELb0ELb1ELb1EEEvNS_16Flash_fwd_paramsE)
        /*032c*/ 	.word	0x00000000


	//----- nvinfo : EIATTR_REGCOUNT
	.align		4
.L_146:
        /*0330*/ 	.byte	0x04, 0x2f
        /*0332*/ 	.short	(.L_148 - .L_147)
	.align		4
.L_147:
        /*0334*/ 	.word	index@(_ZN5flash24flash_fwd_splitkv_kernelI23Flash_fwd_kernel_traitsILi256ELi64ELi64ELi4ELb0ELb0EN7cutlass10bfloat16_tE19Flash_kernel_traitsILi256ELi64ELi64ELi4ES3_EELb0ELb1ELb0ELb0ELb0ELb1ELb1ELb0EEEvNS_16Flash_fwd_paramsE)
        /*0338*/ 	.word	0x000000ff


	//----- nvinfo : EIATTR_FRAME_SIZE
	.align		4
.L_148:
        /*033c*/ 	.byte	0x04, 0x11
        /*033e*/ 	.short	(.L_150 - .L_149)
	.align		4
.L_149:
        /*0340*/ 	.word	index@(_ZN5flash24flash_fwd_splitkv_kernelI23Flash_fwd_kernel_traitsILi256ELi64ELi64ELi4ELb0ELb0EN7cutlass10bfloat16_tE19Flash_kernel_traitsILi256ELi64ELi64ELi4ES3_EELb0ELb1ELb0ELb0ELb0ELb1ELb1ELb0EEEvNS_16Flash_fwd_paramsE)
        /*0344*/ 	.word	0x00000000


	//----- nvinfo : EIATTR_REGCOUNT
	.align		4
.L_150:
        /*0348*/ 	.byte	0x04, 0x2f
        /*034a*/ 	.short	(.L_152 - .L_151)
	.align		4
.L_151:
        /*034c*/ 	.word	index@(_ZN5flash24flash_fwd_splitkv_kernelI23Flash_fwd_kernel_traitsILi256ELi64ELi64ELi4ELb0ELb0EN7cutlass10bfloat16_tE19Flash_kernel_traitsILi256ELi64ELi64ELi4ES3_EELb0ELb1ELb0ELb0ELb0ELb0ELb1ELb0EEEvNS_16Flash_fwd_paramsE)
        /*0350*/ 	.word	0x000000fa


	//----- nvinfo : EIATTR_FRAME_SIZE
	.align		4
.L_152:
        /*0354*/ 	.byte	0x04, 0x11
        /*0356*/ 	.short	(.L_154 - .L_153)
	.align		4
.L_153:
        /*0358*/ 	.word	index@(_ZN5flash24flash_fwd_splitkv_kernelI23Flash_fwd_kernel_traitsILi256ELi64ELi64ELi4ELb0ELb0EN7cutlass10bfloat16_tE19Flash_kernel_traitsILi256ELi64ELi64ELi4ES3_EELb0ELb1ELb0ELb0ELb0ELb0ELb1ELb0EEEvNS_16Flash_fwd_paramsE)
        /*035c*/ 	.word	0x00000000


	//----- nvinfo : EIATTR_REGCOUNT
	.align		4
.L_154:
        /*0360*/ 	.byte	0x04, 0x2f
        /*0362*/ 	.short	(.L_156 - .L_155)
	.align		4
.L_155:
        /*0364*/ 	.word	index@(_ZN5flash24flash_fwd_splitkv_kernelI23Flash_fwd_kernel_traitsILi256ELi64ELi64ELi4ELb0ELb0EN7cutlass10bfloat16_tE19Flash_kernel_traitsILi256ELi64ELi64ELi4ES3_EELb0ELb1ELb0ELb0ELb0ELb1ELb0ELb1EEEvNS_16Flash_fwd_paramsE)
        /*0368*/ 	.word	0x000000f4


	//----- nvinfo : EIATTR_FRAME_SIZE
	.align		4
.L_156:
        /*036c*/ 	.byte	0x04, 0x11
        /*036e*/ 	.short	(.L_158 - .L_157)
	.align		4
.L_157:
        /*0370*/ 	.word	index@(_ZN5flash24flash_fwd_splitkv_kernelI23Flash_fwd_kernel_traitsILi256ELi64ELi64ELi4ELb0ELb0EN7cutlass10bfloat16_tE19Flash_kernel_traitsILi256ELi64ELi64ELi4ES3_EELb0ELb1ELb0ELb0ELb0ELb1ELb0ELb1EEEvNS_16Flash_fwd_paramsE)
        /*0374*/ 	.word	0x00000000


	//----- nvinfo : EIATTR_REGCOUNT
	.align		4
.L_158:
        /*0378*/ 	.byte	0x04, 0x2f
        /*037a*/ 	.short	(.L_160 - .L_159)
	.align		4
.L_159:
        /*037c*/ 	.word	index@(_ZN5flash24flash_fwd_splitkv_kernelI23Flash_fwd_kernel_traitsILi256ELi64ELi64ELi4ELb0ELb0EN7cutlass10bfloat16_tE19Flash_kernel_traitsILi256ELi64ELi64ELi4ES3_EELb0ELb1ELb0ELb0ELb0ELb0ELb0ELb1EEEvNS_16Flash_fwd_paramsE)
        /*0380*/ 	.word	0x000000f4


	//----- nvinfo : EIATTR_FRAME_SIZE
	.align		4
.L_160:
        /*0384*/ 	.byte	0x04, 0x11
        /*0386*/ 	.short	(.L_162 - .L_161)
	.align		4
.L_161:
        /*0388*/ 	.word	index@(_ZN5flash24flash_fwd_splitkv_kernelI23Flash_fwd_kernel_traitsILi256ELi64ELi64ELi4ELb0ELb0EN7cutlass10bfloat16_tE19Flash_kernel_traitsILi256ELi64ELi64ELi4ES3_EELb0ELb1ELb0ELb0ELb0ELb0ELb0ELb1EEEvNS_16Flash_fwd_paramsE)
        /*038c*/ 	.word	0x00000000


	//----- nvinfo : EIATTR_REGCOUNT
	.align		4
.L_162:
        /*0390*/ 	.byte	0x04, 0x2f
        /*0392*/ 	.short	(.L_164 - .L_163)
	.align		4
.L_163:
        /*0394*/ 	.word	index@(_ZN5flash24flash_fwd_splitkv_kernelI23Flash_fwd_kernel_traitsILi256ELi64ELi64ELi4ELb0ELb0EN7cutlass10bfloat16_tE19Flash_kernel_traitsILi256ELi64ELi64ELi4ES3_EELb0ELb1ELb0ELb0ELb0ELb1ELb0ELb0EEEvNS_16Flash_fwd_paramsE)
        /*0398*/ 	.word	0x000000ff


	//----- nvinfo : EIATTR_FRAME_SIZE
	.align		4
.L_164:
        /*039c*/ 	.byte	0x04, 0x11
        /*039e*/ 	.short	(.L_166 - .L_165)
	.align		4
.L_165:
        /*03a0*/ 	.word	index@(_ZN5flash24flash_fwd_splitkv_kernelI23Flash_fwd_kernel_traitsILi256ELi64ELi64ELi4ELb0ELb0EN7cutlass10bfloat16_tE19Flash_kernel_traitsILi256ELi64ELi64ELi4ES3_EELb0ELb1ELb0ELb0ELb0ELb1ELb0ELb0EEEvNS_16Flash_fwd_paramsE)
        /*03a4*/ 	.word	0x00000000


	//----- nvinfo : EIATTR_REGCOUNT
	.align		4
.L_166:
        /*03a8*/ 	.byte	0x04, 0x2f
        /*03aa*/ 	.short	(.L_168 - .L_167)
	.align		4
.L_167:
        /*03ac*/ 	.word	index@(_ZN5flash24flash_fwd_splitkv_kernelI23Flash_fwd_kernel_traitsILi256ELi64ELi64ELi4ELb0ELb0EN7cutlass10bfloat16_tE19Flash_kernel_traitsILi256ELi64ELi64ELi4ES3_EELb0ELb1ELb0ELb0ELb0ELb0ELb0ELb0EEEvNS_16Flash_fwd_paramsE)
        /*03b0*/ 	.word	0x000000fa


	//----- nvinfo : EIATTR_FRAME_SIZE
	.align		4
.L_168:
        /*03b4*/ 	.byte	0x04, 0x11
        /*03b6*/ 	.short	(.L_170 - .L_169)
	.align		4
.L_169:
        /*03b8*/ 	.word	index@(_ZN5flash24flash_fwd_splitkv_kernelI23Flash_fwd_kernel_traitsILi256ELi64ELi64ELi4ELb0ELb0EN7cutlass10bfloat16_tE19Flash_kernel_traitsILi256ELi64ELi64ELi4ES3_EELb0ELb1ELb0ELb0ELb0ELb0ELb0ELb0EEEvNS_16Flash_fwd_paramsE)
        /*03bc*/ 	.word	0x00000000


	//----- nvinfo : EIATTR_REGCOUNT
	.align		4
.L_170:
        /*03c0*/ 	.byte	0x04, 0x2f
        /*03c2*/ 	.short	(.L_172 - .L_171)
	.align		4
.L_171:
        /*03c4*/ 	.word	index@(_ZN5flash24flash_fwd_splitkv_kernelI23Flash_fwd_kernel_traitsILi256ELi64ELi64ELi4ELb0ELb0EN7cutlass10bfloat16_tE19Flash_kernel_traitsILi256ELi64ELi64ELi4ES3_EELb0ELb0ELb0ELb0ELb0ELb1ELb1ELb1EEEvNS_16Flash_fwd_paramsE)
        /*03c8*/ 	.word	0x000000fc


	//----- nvinfo : EIATTR_FRAME_SIZE
	.align		4
.L_172:
        /*03cc*/ 	.byte	0x04, 0x11
        /*03ce*/ 	.short	(.L_174 - .L_173)
	.align		4
.L_173:
        /*03d0*/ 	.word	index@(_ZN5flash24flash_fwd_splitkv_kernelI23Flash_fwd_kernel_traitsILi256ELi64ELi64ELi4ELb0ELb0EN7cutlass10bfloat16_tE19Flash_kernel_traitsILi256ELi64ELi64ELi4ES3_EELb0ELb0ELb0ELb0ELb0ELb1ELb1ELb1EEEvNS_16Flash_fwd_paramsE)
        /*03d4*/ 	.word	0x00000000


	//----- nvinfo : EIATTR_REGCOUNT
	.align		4
.L_174:
        /*03d8*/ 	.byte	0x04, 0x2f
        /*03da*/ 	.short	(.L_176 - .L_175)
	.align		4
.L_175:
        /*03dc*/ 	.word	index@(_ZN5flash24flash_fwd_splitkv_kernelI23Flash_fwd_kernel_traitsILi256ELi64ELi64ELi4ELb0ELb0EN7cutlass10bfloat16_tE19Flash_kernel_traitsILi256ELi64ELi64ELi4ES3_EELb0ELb0ELb0ELb0ELb0ELb0ELb1ELb1EEEvNS_16Flash_fwd_paramsE)
        /*03e0*/ 	.word	0x000000f4


	//----- nvinfo : EIATTR_FRAME_SIZE
	.align		4
.L_176:
        /*03e4*/ 	.byte	0x04, 0x11
        /*03e6*/ 	.short	(.L_178 - .L_177)
	.align		4
.L_177:
        /*03e8*/ 	.word	index@(_ZN5flash24flash_fwd_splitkv_kernelI23Flash_fwd_kernel_traitsILi256ELi64ELi64ELi4ELb0ELb0EN7cutlass10bfloat16_tE19Flash_kernel_traitsILi256ELi64ELi64ELi4ES3_EELb0ELb0ELb0ELb0ELb0ELb0ELb1ELb1EEEvNS_16Flash_fwd_paramsE)
        /*03ec*/ 	.word	0x00000000


	//----- nvinfo : EIATTR_REGCOUNT
	.align		4
.L_178:
        /*03f0*/ 	.byte	0x04, 0x2f
        /*03f2*/ 	.short	(.L_180 - .L_179)
	.align		4
.L_179:
        /*03f4*/ 	.word	index@(_ZN5flash24flash_fwd_splitkv_kernelI23Flash_fwd_kernel_traitsILi256ELi64ELi64ELi4ELb0ELb0EN7cutlass10bfloat16_tE19Flash_kernel_traitsILi256ELi64ELi64ELi4ES3_EELb0ELb0ELb0ELb0ELb0ELb1ELb1ELb0EEEvNS_16Flash_fwd_paramsE)
        /*03f8*/ 	.word	0x000000fe


	//----- nvinfo : EIATTR_FRAME_SIZE
	.align		4
.L_180:
        /*03fc*/ 	.byte	0x04, 0x11
        /*03fe*/ 	.short	(.L_182 - .L_181)
	.align		4
.L_181:
        /*0400*/ 	.word	index@(_ZN5flash24flash_fwd_splitkv_kernelI23Flash_fwd_kernel_traitsILi256ELi64ELi64ELi4ELb0ELb0EN7cutlass10bfloat16_tE19Flash_kernel_traitsILi256ELi64ELi64ELi4ES3_EELb0ELb0ELb0ELb0ELb0ELb1ELb1ELb0EEEvNS_16Flash_fwd_paramsE)
        /*0404*/ 	.word	0x00000000


	//----- nvinfo : EIATTR_REGCOUNT
	.align		4
.L_182:
        /*0408*/ 	.byte	0x04, 0x2f
        /*040a*/ 	.short	(.L_184 - .L_183)
	.align		4
.L_183:
        /*040c*/ 	.word	index@(_ZN5flash24flash_fwd_splitkv_kernelI23Flash_fwd_kernel_traitsILi256ELi64ELi64ELi4ELb0ELb0EN7cutlass10bfloat16_tE19Flash_kernel_traitsILi256ELi64ELi64ELi4ES3_EELb0ELb0ELb0ELb0ELb0ELb0ELb1ELb0EEEvNS_16Flash_fwd_paramsE)
        /*0410*/ 	.word	0x000000f2


	//----- nvinfo : EIATTR_FRAME_SIZE
	.align		4
.L_184:
        /*0414*/ 	.byte	0x04, 0x11
        /*0416*/ 	.short	(.L_186 - .L_185)
	.align		4
.L_185:
        /*0418*/ 	.word	index@(_ZN5flash24flash_fwd_splitkv_kernelI23Flash_fwd_kernel_traitsILi256ELi64ELi64ELi4ELb0ELb0EN7cutlass10bfloat16_tE19Flash_kernel_traitsILi256ELi64ELi64ELi4ES3_EELb0ELb0ELb0ELb0ELb0ELb0ELb1ELb0EEEvNS_16Flash_fwd_paramsE)
        /*041c*/ 	.word	0x00000000


	//----- nvinfo : EIATTR_REGCOUNT
	.align		4
.L_186:
        /*0420*/ 	.byte	0x04, 0x2f
        /*0422*/ 	.short	(.L_188 - .L_187)
	.align		4
.L_187:
        /*0424*/ 	.word	index@(_ZN5flash24flash_fwd_splitkv_kernelI23Flash_fwd_kernel_traitsILi256ELi64ELi64ELi4ELb0ELb0EN7cutlass10bfloat16_tE19Flash_kernel_traitsILi256ELi64ELi64ELi4ES3_EELb0ELb0ELb0ELb0ELb0ELb1ELb0ELb1EEEvNS_16Flash_fwd_paramsE)
        /*0428*/ 	.word	0x000000fa


	//----- nvinfo : EIATTR_FRAME_SIZE
	.align		4
.L_188:
        /*042c*/ 	.byte	0x04, 0x11
        /*042e*/ 	.short	(.L_190 - .L_189)
	.align		4
.L_189:
        /*0430*/ 	.word	index@(_ZN5flash24flash_fwd_splitkv_kernelI23Flash_fwd_kernel_traitsILi256ELi64ELi64ELi4ELb0ELb0EN7cutlass10bfloat16_tE19Flash_kernel_traitsILi256ELi64ELi64ELi4ES3_EELb0ELb0ELb0ELb0ELb0ELb1ELb0ELb1EEEvNS_16Flash_fwd_paramsE)
        /*0434*/ 	.word	0x00000000


	//----- nvinfo : EIATTR_REGCOUNT
	.align		4
.L_190:
        /*0438*/ 	.byte	0x04, 0x2f
        /*043a*/ 	.short	(.L_192 - .L_191)
	.align		4
.L_191:
        /*043c*/ 	.word	index@(_ZN5flash24flash_fwd_splitkv_kernelI23Flash_fwd_kernel_traitsILi256ELi64ELi64ELi4ELb0ELb0EN7cutlass10bfloat16_tE19Flash_kernel_traitsILi256ELi64ELi64ELi4ES3_EELb0ELb0ELb0ELb0ELb0ELb0ELb0ELb1EEEvNS_16Flash_fwd_paramsE)
        /*0440*/ 	.word	0x000000f4


	//----- nvinfo : EIATTR_FRAME_SIZE
	.align		4
.L_192:
        /*0444*/ 	.byte	0x04, 0x11
        /*0446*/ 	.short	(.L_194 - .L_193)
	.align		4
.L_193:
        /*0448*/ 	.word	index@(_ZN5flash24flash_fwd_splitkv_kernelI23Flash_fwd_kernel_traitsILi256ELi64ELi64ELi4ELb0ELb0EN7cutlass10bfloat16_tE19Flash_kernel_traitsILi256ELi64ELi64ELi4ES3_EELb0ELb0ELb0ELb0ELb0ELb0ELb0ELb1EEEvNS_16Flash_fwd_paramsE)
        /*044c*/ 	.word	0x00000000


	//----- nvinfo : EIATTR_REGCOUNT
	.align		4
.L_194:
        /*0450*/ 	.byte	0x04, 0x2f
        /*0452*/ 	.short	(.L_196 - .L_195)
	.align		4
.L_195:
        /*0454*/ 	.word	index@(_ZN5flash24flash_fwd_splitkv_kernelI23Flash_fwd_kernel_traitsILi256ELi64ELi64ELi4ELb0ELb0EN7cutlass10bfloat16_tE19Flash_kernel_traitsILi256ELi64ELi64ELi4ES3_EELb0ELb0ELb0ELb0ELb0ELb1ELb0ELb0EEEvNS_16Flash_fwd_paramsE)
        /*0458*/ 	.word	0x000000ff


	//----- nvinfo : EIATTR_FRAME_SIZE
	.align		4
.L_196:
        /*045c*/ 	.byte	0x04, 0x11
        /*045e*/ 	.short	(.L_198 - .L_197)
	.align		4
.L_197:
        /*0460*/ 	.word	index@(_ZN5flash24flash_fwd_splitkv_kernelI23Flash_fwd_kernel_traitsILi256ELi64ELi64ELi4ELb0ELb0EN7cutlass10bfloat16_tE19Flash_kernel_traitsILi256ELi64ELi64ELi4ES3_EELb0ELb0ELb0ELb0ELb0ELb1ELb0ELb0EEEvNS_16Flash_fwd_paramsE)
        /*0464*/ 	.word	0x00000000


	//----- nvinfo : EIATTR_REGCOUNT
	.align		4
.L_198:
        /*0468*/ 	.byte	0x04, 0x2f
        /*046a*/ 	.short	(.L_200 - .L_199)
	.align		4
.L_199:
        /*046c*/ 	.word	index@(_ZN5flash24flash_fwd_splitkv_kernelI23Flash_fwd_kernel_traitsILi256ELi64ELi64ELi4ELb0ELb0EN7cutlass10bfloat16_tE19Flash_kernel_traitsILi256ELi64ELi64ELi4ES3_EELb0ELb0ELb0ELb0ELb0ELb0ELb0ELb0EEEvNS_16Flash_fwd_paramsE)
        /*0470*/ 	.word	0x000000f8


	//----- nvinfo : EIATTR_FRAME_SIZE
	.align		4
.L_200:
        /*0474*/ 	.byte	0x04, 0x11
        /*0476*/ 	.short	(.L_202 - .L_201)
	.align		4
.L_201:
        /*0478*/ 	.word	index@(_ZN5flash24flash_fwd_splitkv_kernelI23Flash_fwd_kernel_traitsILi256ELi64ELi64ELi4ELb0ELb0EN7cutlass10bfloat16_tE19Flash_kernel_traitsILi256ELi64ELi64ELi4ES3_EELb0ELb0ELb0ELb0ELb0ELb0ELb0ELb0EEEvNS_16Flash_fwd_paramsE)
        /*047c*/ 	.word	0x00000000


	//----- nvinfo : EIATTR_REGCOUNT
	.align		4
.L_202:
        /*0480*/ 	.byte	0x04, 0x2f
        /*0482*/ 	.short	(.L_204 - .L_203)
	.align		4
.L_203:
        /*0484*/ 	.word	index@(_ZN5flash32flash_fwd_splitkv_combine_kernelI23Flash_fwd_kernel_traitsILi256ELi64ELi64ELi4ELb0ELb0EN7cutlass10bfloat16_tE19Flash_kernel_traitsILi256ELi64ELi64ELi4ES3_EELi4ELi1ELb1EEEvNS_16Flash_fwd_paramsE)
        /*0488*/ 	.word	0x0000002a


	//----- nvinfo : EIATTR_FRAME_SIZE
	.align		4
.L_204:
        /*048c*/ 	.byte	0x04, 0x11
        /*048e*/ 	.short	(.L_206 - .L_205)
	.align		4
.L_205:
        /*0490*/ 	.word	index@($__internal_13_$__cuda_sm20_div_s64)
        /*0494*/ 	.word	0x00000000


	//----- nvinfo : EIATTR_FRAME_SIZE
	.align		4
.L_206:
        /*0498*/ 	.byte	0x04, 0x11
        /*049a*/ 	.short	(.L_208 - .L_207)
	.align		4
.L_207:
        /*049c*/ 	.word	index@(_ZN5flash32flash_fwd_splitkv_combine_kernelI23Flash_fwd_kernel_traitsILi256ELi64ELi64ELi4ELb0ELb0EN7cutlass10bfloat16_tE19Flash_kernel_traitsILi256ELi64ELi64ELi4ES3_EELi4ELi1ELb1EEEvNS_16Flash_fwd_paramsE)
        /*04a0*/ 	.word	0x00000000


	//----- nvinfo : EIATTR_REGCOUNT
	.align		4
.L_208:
        /*04a4*/ 	.byte	0x04, 0x2f
        /*04a6*/ 	.short	(.L_210 - .L_209)
	.align		4
.L_209:
        /*04a8*/ 	.word	index@(_ZN5flash32flash_fwd_splitkv_combine_kernelI23Flash_fwd_kernel_traitsILi256ELi64ELi64ELi4ELb0ELb0EN7cutlass10bfloat16_tE19Flash_kernel_traitsILi256ELi64ELi64ELi4ES3_EELi4ELi2ELb1EEEvNS_16Flash_fwd_paramsE)
        /*04ac*/ 	.word	0x00000026


	//----- nvinfo : EIATTR_FRAME_SIZE
	.align		4
.L_210:
        /*04b0*/ 	.byte	0x04, 0x11
        /*04b2*/ 	.short	(.L_212 - .L_211)
	.align		4
.L_211:
        /*04b4*/ 	.word	index@($__internal_12_$__cuda_sm20_div_s64)
        /*04b8*/ 	.word	0x00000000


	//----- nvinfo : EIATTR_FRAME_SIZE
	.align		4
.L_212:
        /*04bc*/ 	.byte	0x04, 0x11
        /*04be*/ 	.short	(.L_214 - .L_213)
	.align		4
.L_213:
        /*04c0*/ 	.word	index@(_ZN5flash32flash_fwd_splitkv_combine_kernelI23Flash_fwd_kernel_traitsILi256ELi64ELi64ELi4ELb0ELb0EN7cutlass10bfloat16_tE19Flash_kernel_traitsILi256ELi64ELi64ELi4ES3_EELi4ELi2ELb1EEEvNS_16Flash_fwd_paramsE)
        /*04c4*/ 	.word	0x00000000


	//----- nvinfo : EIATTR_REGCOUNT
	.align		4
.L_214:
        /*04c8*/ 	.byte	0x04, 0x2f
        /*04ca*/ 	.short	(.L_216 - .L_215)
	.align		4
.L_215:
        /*04cc*/ 	.word	index@(_ZN5flash32flash_fwd_splitkv_combine_kernelI23Flash_fwd_kernel_traitsILi256ELi64ELi64ELi4ELb0ELb0EN7cutlass10bfloat16_tE19Flash_kernel_traitsILi256ELi64ELi64ELi4ES3_EELi4ELi3ELb1EEEvNS_16Flash_fwd_paramsE)
        /*04d0*/ 	.word	0x0000002a


	//----- nvinfo : EIATTR_FRAME_SIZE
	.align		4
.L_216:
        /*04d4*/ 	.byte	0x04, 0x11
        /*04d6*/ 	.short	(.L_218 - .L_217)
	.align		4
.L_217:
        /*04d8*/ 	.word	index@($__internal_11_$__cuda_sm20_div_s64)
        /*04dc*/ 	.word	0x00000000


	//----- nvinfo : EIATTR_FRAME_SIZE
	.align		4
.L_218:
        /*04e0*/ 	.byte	0x04, 0x11
        /*04e2*/ 	.short	(.L_220 - .L_219)
	.align		4
.L_219:
        /*04e4*/ 	.word	index@(_ZN5flash32flash_fwd_splitkv_combine_kernelI23Flash_fwd_kernel_traitsILi256ELi64ELi64ELi4ELb0ELb0EN7cutlass10bfloat16_tE19Flash_kernel_traitsILi256ELi64ELi64ELi4ES3_EELi4ELi3ELb1EEEvNS_16Flash_fwd_paramsE)
        /*04e8*/ 	.word	0x00000000


	//----- nvinfo : EIATTR_REGCOUNT
	.align		4
.L_220:
        /*04ec*/ 	.byte	0x04, 0x2f
        /*04ee*/ 	.short	(.L_222 - .L_221)
	.align		4
.L_221:
        /*04f0*/ 	.word	index@(_ZN5flash32flash_fwd_splitkv_combine_kernelI23Flash_fwd_kernel_traitsILi256ELi64ELi64ELi4ELb0ELb0EN7cutlass10bfloat16_tE19Flash_kernel_traitsILi256ELi64ELi64ELi4ES3_EELi4ELi4ELb1EEEvNS_16Flash_fwd_paramsE)
        /*04f4*/ 	.word	0x0000002a


	//----- nvinfo : EIATTR_FRAME_SIZE
	.align		4
.L_222:
        /*04f8*/ 	.byte	0x04, 0x11
        /*04fa*/ 	.short	(.L_224 - .L_223)
	.align		4
.L_223:
        /*04fc*/ 	.word	index@($__internal_10_$__cuda_sm20_div_s64)
        /*0500*/ 	.word	0x00000000


	//----- nvinfo : EIATTR_FRAME_SIZE
	.align		4
.L_224:
        /*0504*/ 	.byte	0x04, 0x11
        /*0506*/ 	.short	(.L_226 - .L_225)
	.align		4
.L_225:
        /*0508*/ 	.word	index@(_ZN5flash32flash_fwd_splitkv_combine_kernelI23Flash_fwd_kernel_traitsILi256ELi64ELi64ELi4ELb0ELb0EN7cutlass10bfloat16_tE19Flash_kernel_traitsILi256ELi64ELi64ELi4ES3_EELi4ELi4ELb1EEEvNS_16Flash_fwd_paramsE)
        /*050c*/ 	.word	0x00000000


	//----- nvinfo : EIATTR_REGCOUNT
	.align		4
.L_226:
        /*0510*/ 	.byte	0x04, 0x2f
        /*0512*/ 	.short	(.L_228 - .L_227)
	.align		4
.L_227:
        /*0514*/ 	.word	index@(_ZN5flash32flash_fwd_splitkv_combine_kernelI23Flash_fwd_kernel_traitsILi256ELi64ELi64ELi4ELb0ELb0EN7cutlass10bfloat16_tE19Flash_kernel_traitsILi256ELi64ELi64ELi4ES3_EELi4ELi5ELb1EEEvNS_16Flash_fwd_paramsE)
        /*0518*/ 	.word	0x0000002e


	//----- nvinfo : EIATTR_FRAME_SIZE
	.align		4
.L_228:
        /*051c*/ 	.byte	0x04, 0x11
        /*051e*/ 	.short	(.L_230 - .L_229)
	.align		4
.L_229:
        /*0520*/ 	.word	index@($__internal_9_$__cuda_sm20_div_s64)
        /*0524*/ 	.word	0x00000000


	//----- nvinfo : EIATTR_FRAME_SIZE
	.align		4
.L_230:
        /*0528*/ 	.byte	0x04, 0x11
        /*052a*/ 	.short	(.L_232 - .L_231)
	.align		4
.L_231:
        /*052c*/ 	.word	index@(_ZN5flash32flash_fwd_splitkv_combine_kernelI23Flash_fwd_kernel_traitsILi256ELi64ELi64ELi4ELb0ELb0EN7cutlass10bfloat16_tE19Flash_kernel_traitsILi256ELi64ELi64ELi4ES3_EELi4ELi5ELb1EEEvNS_16Flash_fwd_paramsE)
        /*0530*/ 	.word	0x00000000


	//----- nvinfo : EIATTR_REGCOUNT
	.align		4
.L_232:
        /*0534*/ 	.byte	0x04, 0x2f
        /*0536*/ 	.short	(.L_234 - .L_233)
	.align		4
.L_233:
        /*0538*/ 	.word	index@(_ZN5flash32flash_fwd_splitkv_combine_kernelI23Flash_fwd_kernel_traitsILi256ELi64ELi64ELi4ELb0ELb0EN7cutlass10bfloat16_tE19Flash_kernel_traitsILi256ELi64ELi64ELi4ES3_EELi4ELi6ELb1EEEvNS_16Flash_fwd_paramsE)
        /*053c*/ 	.word	0x0000002e


	//----- nvinfo : EIATTR_FRAME_SIZE
	.align		4
.L_234:
        /*0540*/ 	.byte	0x04, 0x11
        /*0542*/ 	.short	(.L_236 - .L_235)
	.align		4
.L_235:
        /*0544*/ 	.word	index@($__internal_8_$__cuda_sm20_div_s64)
        /*0548*/ 	.word	0x00000000


	//----- nvinfo : EIATTR_FRAME_SIZE
	.align		4
.L_236:
        /*054c*/ 	.byte	0x04, 0x11
        /*054e*/ 	.short	(.L_238 - .L_237)
	.align		4
.L_237:
        /*0550*/ 	.word	index@(_ZN5flash32flash_fwd_splitkv_combine_kernelI23Flash_fwd_kernel_traitsILi256ELi64ELi64ELi4ELb0ELb0EN7cutlass10bfloat16_tE19Flash_kernel_traitsILi256ELi64ELi64ELi4ES3_EELi4ELi6ELb1EEEvNS_16Flash_fwd_paramsE)
        /*0554*/ 	.word	0x00000000


	//----- nvinfo : EIATTR_REGCOUNT
	.align		4
.L_238:
        /*0558*/ 	.byte	0x04, 0x2f
        /*055a*/ 	.short	(.L_240 - .L_239)
	.align		4
.L_239:
        /*055c*/ 	.word	index@(_ZN5flash32flash_fwd_splitkv_combine_kernelI23Flash_fwd_kernel_traitsILi256ELi64ELi64ELi4ELb0ELb0EN7cutlass10bfloat16_tE19Flash_kernel_traitsILi256ELi64ELi64ELi4ES3_EELi4ELi7ELb1EEEvNS_16Flash_fwd_paramsE)
        /*0560*/ 	.word	0x0000002a


	//----- nvinfo : EIATTR_FRAME_SIZE
	.align		4
.L_240:
        /*0564*/ 	.byte	0x04, 0x11
        /*0566*/ 	.short	(.L_242 - .L_241)
	.align		4
.L_241:
        /*0568*/ 	.word	index@($__internal_7_$__cuda_sm20_div_s64)
        /*056c*/ 	.word	0x00000000


	//----- nvinfo : EIATTR_FRAME_SIZE
	.align		4
.L_242:
        /*0570*/ 	.byte	0x04, 0x11
        /*0572*/ 	.short	(.L_244 - .L_243)
	.align		4
.L_243:
        /*0574*/ 	.word	index@(_ZN5flash32flash_fwd_splitkv_combine_kernelI23Flash_fwd_kernel_traitsILi256ELi64ELi64ELi4ELb0ELb0EN7cutlass10bfloat16_tE19Flash_kernel_traitsILi256ELi64ELi64ELi4ES3_EELi4ELi7ELb1EEEvNS_16Flash_fwd_paramsE)
        /*0578*/ 	.word	0x00000000


	//----- nvinfo : EIATTR_REGCOUNT
	.align		4
.L_244:
        /*057c*/ 	.byte	0x04, 0x2f
        /*057e*/ 	.short	(.L_246 - .L_245)
	.align		4
.L_245:
        /*0580*/ 	.word	index@(_ZN5flash32flash_fwd_splitkv_combine_kernelI23Flash_fwd_kernel_traitsILi256ELi64ELi64ELi4ELb0ELb0EN7cutlass10bfloat16_tE19Flash_kernel_traitsILi256ELi64ELi64ELi4ES3_EELi4ELi1ELb0EEEvNS_16Flash_fwd_paramsE)
        /*0584*/ 	.word	0x00000026


	//----- nvinfo : EIATTR_FRAME_SIZE
	.align		4
.L_246:
        /*0588*/ 	.byte	0x04, 0x11
        /*058a*/ 	.short	(.L_248 - .L_247)
	.align		4
.L_247:
        /*058c*/ 	.word	index@($__internal_6_$__cuda_sm20_div_s64)
        /*0590*/ 	.word	0x00000000


	//----- nvinfo : EIATTR_FRAME_SIZE
	.align		4
.L_248:
        /*0594*/ 	.byte	0x04, 0x11
        /*0596*/ 	.short	(.L_250 - .L_249)
	.align		4
.L_249:
        /*0598*/ 	.word	index@(_ZN5flash32flash_fwd_splitkv_combine_kernelI23Flash_fwd_kernel_traitsILi256ELi64ELi64ELi4ELb0ELb0EN7cutlass10bfloat16_tE19Flash_kernel_traitsILi256ELi64ELi64ELi4ES3_EELi4ELi1ELb0EEEvNS_16Flash_fwd_paramsE)
        /*059c*/ 	.word	0x00000000


	//----- nvinfo : EIATTR_REGCOUNT
	.align		4
.L_250:
        /*05a0*/ 	.byte	0x04, 0x2f
        /*05a2*/ 	.short	(.L_252 - .L_251)
	.align		4
.L_251:
        /*05a4*/ 	.word	index@(_ZN5flash32flash_fwd_splitkv_combine_kernelI23Flash_fwd_kernel_traitsILi256ELi64ELi64ELi4ELb0ELb0EN7cutlass10bfloat16_tE19Flash_kernel_traitsILi256ELi64ELi64ELi4ES3_EELi4ELi2ELb0EEEvNS_16Flash_fwd_paramsE)
        /*05a8*/ 	.word	0x00000026


	//----- nvinfo : EIATTR_FRAME_SIZE
	.align		4
.L_252:
        /*05ac*/ 	.byte	0x04, 0x11
        /*05ae*/ 	.short	(.L_254 - .L_253)
	.align		4
.L_253:
        /*05b0*/ 	.word	index@($__internal_5_$__cuda_sm20_div_s64)
        /*05b4*/ 	.word	0x00000000


	//----- nvinfo : EIATTR_FRAME_SIZE
	.align		4
.L_254:
        /*05b8*/ 	.byte	0x04, 0x11
        /*05ba*/ 	.short	(.L_256 - .L_255)
	.align		4
.L_255:
        /*05bc*/ 	.word	index@(_ZN5flash32flash_fwd_splitkv_combine_kernelI23Flash_fwd_kernel_traitsILi256ELi64ELi64ELi4ELb0ELb0EN7cutlass10bfloat16_tE19Flash_kernel_traitsILi256ELi64ELi64ELi4ES3_EELi4ELi2ELb0EEEvNS_16Flash_fwd_paramsE)
        /*05c0*/ 	.word	0x00000000


	//----- nvinfo : EIATTR_REGCOUNT
	.align		4
.L_256:
        /*05c4*/ 	.byte	0x04, 0x2f
        /*05c6*/ 	.short	(.L_258 - .L_257)
	.align		4
.L_257:
        /*05c8*/ 	.word	index@(_ZN5flash32flash_fwd_splitkv_combine_kernelI23Flash_fwd_kernel_traitsILi256ELi64ELi64ELi4ELb0ELb0EN7cutlass10bfloat16_tE19Flash_kernel_traitsILi256ELi64ELi64ELi4ES3_EELi4ELi3ELb0EEEvNS_16Flash_fwd_paramsE)
        /*05cc*/ 	.word	0x00000026


	//----- nvinfo : EIATTR_FRAME_SIZE
	.align		4
.L_258:
        /*05d0*/ 	.byte	0x04, 0x11
        /*05d2*/ 	.short	(.L_260 - .L_259)
	.align		4
.L_259:
        /*05d4*/ 	.word	index@($__internal_4_$__cuda_sm20_div_s64)
        /*05d8*/ 	.word	0x00000000


	//----- nvinfo : EIATTR_FRAME_SIZE
	.align		4
.L_260:
        /*05dc*/ 	.byte	0x04, 0x11
        /*05de*/ 	.short	(.L_262 - .L_261)
	.align		4
.L_261:
        /*05e0*/ 	.word	index@(_ZN5flash32flash_fwd_splitkv_combine_kernelI23Flash_fwd_kernel_traitsILi256ELi64ELi64ELi4ELb0ELb0EN7cutlass10bfloat16_tE19Flash_kernel_traitsILi256ELi64ELi64ELi4ES3_EELi4ELi3ELb0EEEvNS_16Flash_fwd_paramsE)
        /*05e4*/ 	.word	0x00000000


	//----- nvinfo : EIATTR_REGCOUNT
	.align		4
.L_262:
        /*05e8*/ 	.byte	0x04, 0x2f
        /*05ea*/ 	.short	(.L_264 - .L_263)
	.align		4
.L_263:
        /*05ec*/ 	.word	index@(_ZN5flash32flash_fwd_splitkv_combine_kernelI23Flash_fwd_kernel_traitsILi256ELi64ELi64ELi4ELb0ELb0EN7cutlass10bfloat16_tE19Flash_kernel_traitsILi256ELi64ELi64ELi4ES3_EELi4ELi4ELb0EEEvNS_16Flash_fwd_paramsE)
        /*05f0*/ 	.word	0x00000026


	//----- nvinfo : EIATTR_FRAME_SIZE
	.align		4
.L_264:
        /*05f4*/ 	.byte	0x04, 0x11
        /*05f6*/ 	.short	(.L_266 - .L_265)
	.align		4
.L_265:
        /*05f8*/ 	.word	index@($__internal_3_$__cuda_sm20_div_s64)
        /*05fc*/ 	.word	0x00000000


	//----- nvinfo : EIATTR_FRAME_SIZE
	.align		4
.L_266:
        /*0600*/ 	.byte	0x04, 0x11
        /*0602*/ 	.short	(.L_268 - .L_267)
	.align		4
.L_267:
        /*0604*/ 	.word	index@(_ZN5flash32flash_fwd_splitkv_combine_kernelI23Flash_fwd_kernel_traitsILi256ELi64ELi64ELi4ELb0ELb0EN7cutlass10bfloat16_tE19Flash_kernel_traitsILi256ELi64ELi64ELi4ES3_EELi4ELi4ELb0EEEvNS_16Flash_fwd_paramsE)
        /*0608*/ 	.word	0x00000000


	//----- nvinfo : EIATTR_REGCOUNT
	.align		4
.L_268:
        /*060c*/ 	.byte	0x04, 0x2f
        /*060e*/ 	.short	(.L_270 - .L_269)
	.align		4
.L_269:
        /*0610*/ 	.word	index@(_ZN5flash32flash_fwd_splitkv_combine_kernelI23Flash_fwd_kernel_traitsILi256ELi64ELi64ELi4ELb0ELb0EN7cutlass10bfloat16_tE19Flash_kernel_traitsILi256ELi64ELi64ELi4ES3_EELi4ELi5ELb0EEEvNS_16Flash_fwd_paramsE)
        /*0614*/ 	.word	0x00000028


	//----- nvinfo : EIATTR_FRAME_SIZE
	.align		4
.L_270:
        /*0618*/ 	.byte	0x04, 0x11
        /*061a*/ 	.short	(.L_272 - .L_271)
	.align		4
.L_271:
        /*061c*/ 	.word	index@($__internal_2_$__cuda_sm20_div_s64)
        /*0620*/ 	.word	0x00000000


	//----- nvinfo : EIATTR_FRAME_SIZE
	.align		4
.L_272:
        /*0624*/ 	.byte	0x04, 0x11
        /*0626*/ 	.short	(.L_274 - .L_273)
	.align		4
.L_273:
        /*0628*/ 	.word	index@(_ZN5flash32flash_fwd_splitkv_combine_kernelI23Flash_fwd_kernel_traitsILi256ELi64ELi64ELi4ELb0ELb0EN7cutlass10bfloat16_tE19Flash_kernel_traitsILi256ELi64ELi64ELi4ES3_EELi4ELi5ELb0EEEvNS_16Flash_fwd_paramsE)
        /*062c*/ 	.word	0x00000000


	//----- nvinfo : EIATTR_REGCOUNT
	.align		4
.L_274:
        /*0630*/ 	.byte	0x04, 0x2f
        /*0632*/ 	.short	(.L_276 - .L_275)
	.align		4
.L_275:
        /*0634*/ 	.word	index@(_ZN5flash32flash_fwd_splitkv_combine_kernelI23Flash_fwd_kernel_traitsILi256ELi64ELi64ELi4ELb0ELb0EN7cutlass10bfloat16_tE19Flash_kernel_traitsILi256ELi64ELi64ELi4ES3_EELi4ELi6ELb0EEEvNS_16Flash_fwd_paramsE)
        /*0638*/ 	.word	0x00000028


	//----- nvinfo : EIATTR_FRAME_SIZE
	.align		4
.L_276:
        /*063c*/ 	.byte	0x04, 0x11
        /*063e*/ 	.short	(.L_278 - .L_277)
	.align		4
.L_277:
        /*0640*/ 	.word	index@($__internal_1_$__cuda_sm20_div_s64)
        /*0644*/ 	.word	0x00000000


	//----- nvinfo : EIATTR_FRAME_SIZE
	.align		4
.L_278:
        /*0648*/ 	.byte	0x04, 0x11
        /*064a*/ 	.short	(.L_280 - .L_279)
	.align		4
.L_279:
        /*064c*/ 	.word	index@(_ZN5flash32flash_fwd_splitkv_combine_kernelI23Flash_fwd_kernel_traitsILi256ELi64ELi64ELi4ELb0ELb0EN7cutlass10bfloat16_tE19Flash_kernel_traitsILi256ELi64ELi64ELi4ES3_EELi4ELi6ELb0EEEvNS_16Flash_fwd_paramsE)
        /*0650*/ 	.word	0x00000000


	//----- nvinfo : EIATTR_REGCOUNT
	.align		4
.L_280:
        /*0654*/ 	.byte	0x04, 0x2f
        /*0656*/ 	.short	(.L_282 - .L_281)
	.align		4
.L_281:
        /*0658*/ 	.word	index@(_ZN5flash32flash_fwd_splitkv_combine_kernelI23Flash_fwd_kernel_traitsILi256ELi64ELi64ELi4ELb0ELb0EN7cutlass10bfloat16_tE19Flash_kernel_traitsILi256ELi64ELi64ELi4ES3_EELi4ELi7ELb0EEEvNS_16Flash_fwd_paramsE)
        /*065c*/ 	.word	0x0000002a


	//----- nvinfo : EIATTR_FRAME_SIZE
	.align		4
.L_282:
        /*0660*/ 	.byte	0x04, 0x11
        /*0662*/ 	.short	(.L_284 - .L_283)
	.align		4
.L_283:
        /*0664*/ 	.word	index@($__internal_0_$__cuda_sm20_div_s64)
        /*0668*/ 	.word	0x00000000


	//----- nvinfo : EIATTR_FRAME_SIZE
	.align		4
.L_284:
        /*066c*/ 	.byte	0x04, 0x11
        /*066e*/ 	.short	(.L_286 - .L_285)
	.align		4
.L_285:
        /*0670*/ 	.word	index@(_ZN5flash32flash_fwd_splitkv_combine_kernelI23Flash_fwd_kernel_traitsILi256ELi64ELi64ELi4ELb0ELb0EN7cutlass10bfloat16_tE19Flash_kernel_traitsILi256ELi64ELi64ELi4ES3_EELi4ELi7ELb0EEEvNS_16Flash_fwd_paramsE)
        /*0674*/ 	.word	0x00000000


	//----- nvinfo : EIATTR_MIN_STACK_SIZE
	.align		4
.L_286:
        /*0678*/ 	.byte	0x04, 0x12
        /*067a*/ 	.short	(.L_288 - .L_287)
	.align		4
.L_287:
        /*067c*/ 	.word	index@(_ZN5flash32flash_fwd_splitkv_combine_kernelI23Flash_fwd_kernel_traitsILi256ELi64ELi64ELi4ELb0ELb0EN7cutlass10bfloat16_tE19Flash_kernel_traitsILi256ELi64ELi64ELi4ES3_EELi4ELi7ELb0EEEvNS_16Flash_fwd_paramsE)
        /*0680*/ 	.word	0x00000000


	//----- nvinfo : EIATTR_MIN_STACK_SIZE
	.align		4
.L_288:
        /*0684*/ 	.byte	0x04, 0x12
        /*0686*/ 	.short	(.L_290 - .L_289)
	.align		4
.L_289:
        /*0688*/ 	.word	index@(_ZN5flash32flash_fwd_splitkv_combine_kernelI23Flash_fwd_kernel_traitsILi256ELi64ELi64ELi4ELb0ELb0EN7cutlass10bfloat16_tE19Flash_kernel_traitsILi256ELi64ELi64ELi4ES3_EELi4ELi6ELb0EEEvNS_16Flash_fwd_paramsE)
        /*068c*/ 	.word	0x00000000


	//----- nvinfo : EIATTR_MIN_STACK_SIZE
	.align		4
.L_290:
        /*0690*/ 	.byte	0x04, 0x12
        /*0692*/ 	.short	(.L_292 - .L_291)
	.align		4
.L_291:
        /*0694*/ 	.word	index@(_ZN5flash32flash_fwd_splitkv_combine_kernelI23Flash_fwd_kernel_traitsILi256ELi64ELi64ELi4ELb0ELb0EN7cutlass10bfloat16_tE19Flash_kernel_traitsILi256ELi64ELi64ELi4ES3_EELi4ELi5ELb0EEEvNS_16Flash_fwd_paramsE)
        /*0698*/ 	.word	0x00000000


	//----- nvinfo : EIATTR_MIN_STACK_SIZE
	.align		4
.L_292:
        /*069c*/ 	.byte	0x04, 0x12
        /*069e*/ 	.short	(.L_294 - .L_293)
	.align		4
.L_293:
        /*06a0*/ 	.word	index@(_ZN5flash32flash_fwd_splitkv_combine_kernelI23Flash_fwd_kernel_traitsILi256ELi64ELi64ELi4ELb0ELb0EN7cutlass10bfloat16_tE19Flash_kernel_traitsILi256ELi64ELi64ELi4ES3_EELi4ELi4ELb0EEEvNS_16Flash_fwd_paramsE)
        /*06a4*/ 	.word	0x00000000


	//----- nvinfo : EIATTR_MIN_STACK_SIZE
	.align		4
.L_294:
        /*06a8*/ 	.byte	0x04, 0x12
        /*06aa*/ 	.short	(.L_296 - .L_295)
	.align		4
.L_295:
        /*06ac*/ 	.word	index@(_ZN5flash32flash_fwd_splitkv_combine_kernelI23Flash_fwd_kernel_traitsILi256ELi64ELi64ELi4ELb0ELb0EN7cutlass10bfloat16_tE19Flash_kernel_traitsILi256ELi64ELi64ELi4ES3_EELi4ELi3ELb0EEEvNS_16Flash_fwd_paramsE)
        /*06b0*/ 	.word	0x00000000


	//----- nvinfo : EIATTR_MIN_STACK_SIZE
	.align		4
.L_296:
        /*06b4*/ 	.byte	0x04, 0x12
        /*06b6*/ 	.short	(.L_298 - .L_297)
	.align		4
.L_297:
        /*06b8*/ 	.word	index@(_ZN5flash32flash_fwd_splitkv_combine_kernelI23Flash_fwd_kernel_traitsILi256ELi64ELi64ELi4ELb0ELb0EN7cutlass10bfloat16_tE19Flash_kernel_traitsILi256ELi64ELi64ELi4ES3_EELi4ELi2ELb0EEEvNS_16Flash_fwd_paramsE)
        /*06bc*/ 	.word	0x00000000


	//----- nvinfo : EIATTR_MIN_STACK_SIZE
	.align		4
.L_298:
        /*06c0*/ 	.byte	0x04, 0x12
        /*06c2*/ 	.short	(.L_300 - .L_299)
	.align		4
.L_299:
        /*06c4*/ 	.word	index@(_ZN5flash32flash_fwd_splitkv_combine_kernelI23Flash_fwd_kernel_traitsILi256ELi64ELi64ELi4ELb0ELb0EN7cutlass10bfloat16_tE19Flash_kernel_traitsILi256ELi64ELi64ELi4ES3_EELi4ELi1ELb0EEEvNS_16Flash_fwd_paramsE)
        /*06c8*/ 	.word	0x00000000


	//----- nvinfo : EIATTR_MIN_STACK_SIZE
	.align		4
.L_300:
        /*06cc*/ 	.byte	0x04, 0x12
        /*06ce*/ 	.short	(.L_302 - .L_301)
	.align		4
.L_301:
        /*06d0*/ 	.word	index@(_ZN5flash32flash_fwd_splitkv_combine_kernelI23Flash_fwd_kernel_traitsILi256ELi64ELi64ELi4ELb0ELb0EN7cutlass10bfloat16_tE19Flash_kernel_traitsILi256ELi64ELi64ELi4ES3_EELi4ELi7ELb1EEEvNS_16Flash_fwd_paramsE)
        /*06d4*/ 	.word	0x00000000


	//----- nvinfo : EIATTR_MIN_STACK_SIZE
	.align		4
.L_302:
        /*06d8*/ 	.byte	0x04, 0x12
        /*06da*/ 	.short	(.L_304 - .L_303)
	.align		4
.L_303:
        /*06dc*/ 	.word	index@(_ZN5flash32flash_fwd_splitkv_combine_kernelI23Flash_fwd_kernel_traitsILi256ELi64ELi64ELi4ELb0ELb0EN7cutlass10bfloat16_tE19Flash_kernel_traitsILi256ELi64ELi64ELi4ES3_EELi4ELi6ELb1EEEvNS_16Flash_fwd_paramsE)
        /*06e0*/ 	.word	0x00000000


	//----- nvinfo : EIATTR_MIN_STACK_SIZE
	.align		4
.L_304:
        /*06e4*/ 	.byte	0x04, 0x12
        /*06e6*/ 	.short	(.L_306 - .L_305)
	.align		4
.L_305:
        /*06e8*/ 	.word	index@(_ZN5flash32flash_fwd_splitkv_combine_kernelI23Flash_fwd_kernel_traitsILi256ELi64ELi64ELi4ELb0ELb0EN7cutlass10bfloat16_tE19Flash_kernel_traitsILi256ELi64ELi64ELi4ES3_EELi4ELi5ELb1EEEvNS_16Flash_fwd_paramsE)
        /*06ec*/ 	.word	0x00000000


	//----- nvinfo : EIATTR_MIN_STACK_SIZE
	.align		4
.L_306:
        /*06f0*/ 	.byte	0x04, 0x12
        /*06f2*/ 	.short	(.L_308 - .L_307)
	.align		4
.L_307:
        /*06f4*/ 	.word	index@(_ZN5flash32flash_fwd_splitkv_combine_kernelI23Flash_fwd_kernel_traitsILi256ELi64ELi64ELi4ELb0ELb0EN7cutlass10bfloat16_tE19Flash_kernel_traitsILi256ELi64ELi64ELi4ES3_EELi4ELi4ELb1EEEvNS_16Flash_fwd_paramsE)
        /*06f8*/ 	.word	0x00000000


	//----- nvinfo : EIATTR_MIN_STACK_SIZE
	.align		4
.L_308:
        /*06fc*/ 	.byte	0x04, 0x12
        /*06fe*/ 	.short	(.L_310 - .L_309)
	.align		4
.L_309:
        /*0700*/ 	.word	index@(_ZN5flash32flash_fwd_splitkv_combine_kernelI23Flash_fwd_kernel_traitsILi256ELi64ELi64ELi4ELb0ELb0EN7cutlass10bfloat16_tE19Flash_kernel_traitsILi256ELi64ELi64ELi4ES3_EELi4ELi3ELb1EEEvNS_16Flash_fwd_paramsE)
        /*0704*/ 	.word	0x00000000


	//----- nvinfo : EIATTR_MIN_STACK_SIZE
	.align		4
.L_310:
        /*0708*/ 	.byte	0x04, 0x12
        /*070a*/ 	.short	(.L_312 - .L_311)
	.align		4
.L_311:
        /*070c*/ 	.word	index@(_ZN5flash32flash_fwd_splitkv_combine_kernelI23Flash_fwd_kernel_traitsILi256ELi64ELi64ELi4ELb0ELb0EN7cutlass10bfloat16_tE19Flash_kernel_traitsILi256ELi64ELi64ELi4ES3_EELi4ELi2ELb1EEEvNS_16Flash_fwd_paramsE)
        /*0710*/ 	.word	0x00000000


	//----- nvinfo : EIATTR_MIN_STACK_SIZE
	.align		4
.L_312:
        /*0714*/ 	.byte	0x04, 0x12
        /*0716*/ 	.short	(.L_314 - .L_313)
	.align		4
.L_313:
        /*0718*/ 	.word	index@(_ZN5flash32flash_fwd_splitkv_combine_kernelI23Flash_fwd_kernel_traitsILi256ELi64ELi64ELi4ELb0ELb0EN7cutlass10bfloat16_tE19Flash_kernel_traitsILi256ELi64ELi64ELi4ES3_EELi4ELi1ELb1EEEvNS_16Flash_fwd_paramsE)
        /*071c*/ 	.word	0x00000000


	//----- nvinfo : EIATTR_MIN_STACK_SIZE
	.align		4
.L_314:
        /*0720*/ 	.byte	0x04, 0x12
        /*0722*/ 	.short	(.L_316 - .L_315)
	.align		4
.L_315:
        /*0724*/ 	.word	index@(_ZN5flash24flash_fwd_splitkv_kernelI23Flash_fwd_kernel_traitsILi256ELi64ELi64ELi4ELb0ELb0EN7cutlass10bfloat16_tE19Flash_kernel_traitsILi256ELi64ELi64ELi4ES3_EELb0ELb0ELb0ELb0ELb0ELb0ELb0ELb0EEEvNS_16Flash_fwd_paramsE)
        /*0728*/ 	.word	0x00000000


	//----- nvinfo : EIATTR_MIN_STACK_SIZE
	.align		4
.L_316:
        /*072c*/ 	.byte	0x04, 0x12
        /*072e*/ 	.short	(.L_318 - .L_317)
	.align		4
.L_317:
        /*0730*/ 	.word	index@(_ZN5flash24flash_fwd_splitkv_kernelI23Flash_fwd_kernel_traitsILi256ELi64ELi64ELi4ELb0ELb0EN7cutlass10bfloat16_tE19Flash_kernel_traitsILi256ELi64ELi64ELi4ES3_EELb0ELb0ELb0ELb0ELb0ELb1ELb0ELb0EEEvNS_16Flash_fwd_paramsE)
        /*0734*/ 	.word	0x00000000


	//----- nvinfo : EIATTR_MIN_STACK_SIZE
	.align		4
.L_318:
        /*0738*/ 	.byte	0x04, 0x12
        /*073a*/ 	.short	(.L_320 - .L_319)
	.align		4
.L_319:
        /*073c*/ 	.word	index@(_ZN5flash24flash_fwd_splitkv_kernelI23Flash_fwd_kernel_traitsILi256ELi64ELi64ELi4ELb0ELb0EN7cutlass10bfloat16_tE19Flash_kernel_traitsILi256ELi64ELi64ELi4ES3_EELb0ELb0ELb0ELb0ELb0ELb0ELb0ELb1EEEvNS_16Flash_fwd_paramsE)
        /*0740*/ 	.word	0x00000000


	//----- nvinfo : EIATTR_MIN_STACK_SIZE
	.align		4
.L_320:
        /*0744*/ 	.byte	0x04, 0x12
        /*0746*/ 	.short	(.L_322 - .L_321)
	.align		4
.L_321:
        /*0748*/ 	.word	index@(_ZN5flash24flash_fwd_splitkv_kernelI23Flash_fwd_kernel_traitsILi256ELi64ELi64ELi4ELb0ELb0EN7cutlass10bfloat16_tE19Flash_kernel_traitsILi256ELi64ELi64ELi4ES3_EELb0ELb0ELb0ELb0ELb0ELb1ELb0ELb1EEEvNS_16Flash_fwd_paramsE)
        /*074c*/ 	.word	0x00000000


	//----- nvinfo : EIATTR_MIN_STACK_SIZE
	.align		4
.L_322:
        /*0750*/ 	.byte	0x04, 0x12
        /*0752*/ 	.short	(.L_324 - .L_323)
	.align		4
.L_323:
        /*0754*/ 	.word	index@(_ZN5flash24flash_fwd_splitkv_kernelI23Flash_fwd_kernel_traitsILi256ELi64ELi64ELi4ELb0ELb0EN7cutlass10bfloat16_tE19Flash_kernel_traitsILi256ELi64ELi64ELi4ES3_EELb0ELb0ELb0ELb0ELb0ELb0ELb1ELb0EEEvNS_16Flash_fwd_paramsE)
        /*0758*/ 	.word	0x00000000


	//----- nvinfo : EIATTR_MIN_STACK_SIZE
	.align		4
.L_324:
        /*075c*/ 	.byte	0x04, 0x12
        /*075e*/ 	.short	(.L_326 - .L_325)
	.align		4
.L_325:
        /*0760*/ 	.word	index@(_ZN5flash24flash_fwd_splitkv_kernelI23Flash_fwd_kernel_traitsILi256ELi64ELi64ELi4ELb0ELb0EN7cutlass10bfloat16_tE19Flash_kernel_traitsILi256ELi64ELi64ELi4ES3_EELb0ELb0ELb0ELb0ELb0ELb1ELb1ELb0EEEvNS_16Flash_fwd_paramsE)
        /*0764*/ 	.word	0x00000000


	//----- nvinfo : EIATTR_MIN_STACK_SIZE
	.align		4
.L_326:
        /*0768*/ 	.byte	0x04, 0x12
        /*076a*/ 	.short	(.L_328 - .L_327)
	.align		4
.L_327:
        /*076c*/ 	.word	index@(_ZN5flash24flash_fwd_splitkv_kernelI23Flash_fwd_kernel_traitsILi256ELi64ELi64ELi4ELb0ELb0EN7cutlass10bfloat16_tE19Flash_kernel_traitsILi256ELi64ELi64ELi4ES3_EELb0ELb0ELb0ELb0ELb0ELb0ELb1ELb1EEEvNS_16Flash_fwd_paramsE)
        /*0770*/ 	.word	0x00000000


	//----- nvinfo : EIATTR_MIN_STACK_SIZE
	.align		4
.L_328:
        /*0774*/ 	.byte	0x04, 0x12
        /*0776*/ 	.short	(.L_330 - .L_329)
	.align		4
.L_329:
        /*0778*/ 	.word	index@(_ZN5flash24flash_fwd_splitkv_kernelI23Flash_fwd_kernel_traitsILi256ELi64ELi64ELi4ELb0ELb0EN7cutlass10bfloat16_tE19Flash_kernel_traitsILi256ELi64ELi64ELi4ES3_EELb0ELb0ELb0ELb0ELb0ELb1ELb1ELb1EEEvNS_16Flash_fwd_paramsE)
        /*077c*/ 	.word	0x00000000


	//----- nvinfo : EIATTR_MIN_STACK_SIZE
	.align		4
.L_330:
        /*0780*/ 	.byte	0x04, 0x12
        /*0782*/ 	.short	(.L_332 - .L_331)
	.align		4
.L_331:
        /*0784*/ 	.word	index@(_ZN5flash24flash_fwd_splitkv_kernelI23Flash_fwd_kernel_traitsILi256ELi64ELi64ELi4ELb0ELb0EN7cutlass10bfloat16_tE19Flash_kernel_traitsILi256ELi64ELi64ELi4ES3_EELb0ELb1ELb0ELb0ELb0ELb0ELb0ELb0EEEvNS_16Flash_fwd_paramsE)
        /*0788*/ 	.word	0x00000000


	//----- nvinfo : EIATTR_MIN_STACK_SIZE
	.align		4
.L_332:
        /*078c*/ 	.byte	0x04, 0x12
        /*078e*/ 	.short	(.L_334 - .L_333)
	.align		4
.L_333:
        /*0790*/ 	.word	index@(_ZN5flash24flash_fwd_splitkv_kernelI23Flash_fwd_kernel_traitsILi256ELi64ELi64ELi4ELb0ELb0EN7cutlass10bfloat16_tE19Flash_kernel_traitsILi256ELi64ELi64ELi4ES3_EELb0ELb1ELb0ELb0ELb0ELb1ELb0ELb0EEEvNS_16Flash_fwd_paramsE)
        /*0794*/ 	.word	0x00000000


	//----- nvinfo : EIATTR_MIN_STACK_SIZE
	.align		4
.L_334:
        /*0798*/ 	.byte	0x04, 0x12
        /*079a*/ 	.short	(.L_336 - .L_335)
	.align		4
.L_335:
        /*079c*/ 	.word	index@(_ZN5flash24flash_fwd_splitkv_kernelI23Flash_fwd_kernel_traitsILi256ELi64ELi64ELi4ELb0ELb0EN7cutlass10bfloat16_tE19Flash_kernel_traitsILi256ELi64ELi64ELi4ES3_EELb0ELb1ELb0ELb0ELb0ELb0ELb0ELb1EEEvNS_16Flash_fwd_paramsE)
        /*07a0*/ 	.word	0x00000000


	//----- nvinfo : EIATTR_MIN_STACK_SIZE
	.align		4
.L_336:
        /*07a4*/ 	.byte	0x04, 0x12
        /*07a6*/ 	.short	(.L_338 - .L_337)
	.align		4
.L_337:
        /*07a8*/ 	.word	index@(_ZN5flash24flash_fwd_splitkv_kernelI23Flash_fwd_kernel_traitsILi256ELi64ELi64ELi4ELb0ELb0EN7cutlass10bfloat16_tE19Flash_kernel_traitsILi256ELi64ELi64ELi4ES3_EELb0ELb1ELb0ELb0ELb0ELb1ELb0ELb1EEEvNS_16Flash_fwd_paramsE)
        /*07ac*/ 	.word	0x00000000


	//----- nvinfo : EIATTR_MIN_STACK_SIZE
	.align		4
.L_338:
        /*07b0*/ 	.byte	0x04, 0x12
        /*07b2*/ 	.short	(.L_340 - .L_339)
	.align		4
.L_339:
        /*07b4*/ 	.word	index@(_ZN5flash24flash_fwd_splitkv_kernelI23Flash_fwd_kernel_traitsILi256ELi64ELi64ELi4ELb0ELb0EN7cutlass10bfloat16_tE19Flash_kernel_traitsILi256ELi64ELi64ELi4ES3_EELb0ELb1ELb0ELb0ELb0ELb0ELb1ELb0EEEvNS_16Flash_fwd_paramsE)
        /*07b8*/ 	.word	0x00000000


	//----- nvinfo : EIATTR_MIN_STACK_SIZE
	.align		4
.L_340:
        /*07bc*/ 	.byte	0x04, 0x12
        /*07be*/ 	.short	(.L_342 - .L_341)
	.align		4
.L_341:
        /*07c0*/ 	.word	index@(_ZN5flash24flash_fwd_splitkv_kernelI23Flash_fwd_kernel_traitsILi256ELi64ELi64ELi4ELb0ELb0EN7cutlass10bfloat16_tE19Flash_kernel_traitsILi256ELi64ELi64ELi4ES3_EELb0ELb1ELb0ELb0ELb0ELb1ELb1ELb0EEEvNS_16Flash_fwd_paramsE)
        /*07c4*/ 	.word	0x00000000


	//----- nvinfo : EIATTR_MIN_STACK_SIZE
	.align		4
.L_342:
        /*07c8*/ 	.byte	0x04, 0x12
        /*07ca*/ 	.short	(.L_344 - .L_343)
	.align		4
.L_343:
        /*07cc*/ 	.word	index@(_ZN5flash24flash_fwd_splitkv_kernelI23Flash_fwd_kernel_traitsILi256ELi64ELi64ELi4ELb0ELb0EN7cutlass10bfloat16_tE19Flash_kernel_traitsILi256ELi64ELi64ELi4ES3_EELb0ELb1ELb0ELb0ELb0ELb0ELb1ELb1EEEvNS_16Flash_fwd_paramsE)
        /*07d0*/ 	.word	0x00000000


	//----- nvinfo : EIATTR_MIN_STACK_SIZE
	.align		4
.L_344:
        /*07d4*/ 	.byte	0x04, 0x12
        /*07d6*/ 	.short	(.L_346 - .L_345)
	.align		4
.L_345:
        /*07d8*/ 	.word	index@(_ZN5flash24flash_fwd_splitkv_kernelI23Flash_fwd_kernel_traitsILi256ELi64ELi64ELi4ELb0ELb0EN7cutlass10bfloat16_tE19Flash_kernel_traitsILi256ELi64ELi64ELi4ES3_EELb0ELb1ELb0ELb0ELb0ELb1ELb1ELb1EEEvNS_16Flash_fwd_paramsE)
        /*07dc*/ 	.word	0x00000000


	//----- nvinfo : EIATTR_MIN_STACK_SIZE
	.align		4
.L_346:
        /*07e0*/ 	.byte	0x04, 0x12
        /*07e2*/ 	.short	(.L_348 - .L_347)
	.align		4
.L_347:
        /*07e4*/ 	.word	index@(_ZN5flash24flash_fwd_splitkv_kernelI23Flash_fwd_kernel_traitsILi256ELi64ELi64ELi4ELb0ELb0EN7cutlass10bfloat16_tE19Flash_kernel_traitsILi256ELi64ELi64ELi4ES3_EELb0ELb0ELb0ELb0ELb1ELb0ELb0ELb0EEEvNS_16Flash_fwd_paramsE)
        /*07e8*/ 	.word	0x00000000


	//----- nvinfo : EIATTR_MIN_STACK_SIZE
	.align		4
.L_348:
        /*07ec*/ 	.byte	0x04, 0x12
        /*07ee*/ 	.short	(.L_350 - .L_349)
	.align		4
.L_349:
        /*07f0*/ 	.word	index@(_ZN5flash24flash_fwd_splitkv_kernelI23Flash_fwd_kernel_traitsILi256ELi64ELi64ELi4ELb0ELb0EN7cutlass10bfloat16_tE19Flash_kernel_traitsILi256ELi64ELi64ELi4ES3_EELb0ELb0ELb0ELb0ELb1ELb1ELb0ELb0EEEvNS_16Flash_fwd_paramsE)
        /*07f4*/ 	.word	0x00000000


	//----- nvinfo : EIATTR_MIN_STACK_SIZE
	.align		4
.L_350:
        /*07f8*/ 	.byte	0x04, 0x12
        /*07fa*/ 	.short	(.L_352 - .L_351)
	.align		4
.L_351:
        /*07fc*/ 	.word	index@(_ZN5flash24flash_fwd_splitkv_kernelI23Flash_fwd_kernel_traitsILi256ELi64ELi64ELi4ELb0ELb0EN7cutlass10bfloat16_tE19Flash_kernel_traitsILi256ELi64ELi64ELi4ES3_EELb0ELb0ELb1ELb0ELb0ELb0ELb0ELb0EEEvNS_16Flash_fwd_paramsE)
        /*0800*/ 	.word	0x00000000


	//----- nvinfo : EIATTR_MIN_STACK_SIZE
	.align		4
.L_352:
        /*0804*/ 	.byte	0x04, 0x12
        /*0806*/ 	.short	(.L_354 - .L_353)
	.align		4
.L_353:
        /*0808*/ 	.word	index@(_ZN5flash24flash_fwd_splitkv_kernelI23Flash_fwd_kernel_traitsILi256ELi64ELi64ELi4ELb0ELb0EN7cutlass10bfloat16_tE19Flash_kernel_traitsILi256ELi64ELi64ELi4ES3_EELb0ELb0ELb1ELb0ELb0ELb1ELb0ELb0EEEvNS_16Flash_fwd_paramsE)
        /*080c*/ 	.word	0x00000000


	//----- nvinfo : EIATTR_MIN_STACK_SIZE
	.align		4
.L_354:
        /*0810*/ 	.byte	0x04, 0x12
        /*0812*/ 	.short	(.L_356 - .L_355)
	.align		4
.L_355:
        /*0814*/ 	.word	index@(_ZN5flash24flash_fwd_splitkv_kernelI23Flash_fwd_kernel_traitsILi256ELi64ELi64ELi4ELb0ELb0EN7cutlass10bfloat16_tE19Flash_kernel_traitsILi256ELi64ELi64ELi4ES3_EELb0ELb0ELb0ELb0ELb1ELb0ELb0ELb1EEEvNS_16Flash_fwd_paramsE)
        /*0818*/ 	.word	0x00000000


	//----- nvinfo : EIATTR_MIN_STACK_SIZE
	.align		4
.L_356:
        /*081c*/ 	.byte	0x04, 0x12
        /*081e*/ 	.short	(.L_358 - .L_357)
	.align		4
.L_357:
        /*0820*/ 	.word	index@(_ZN5flash24flash_fwd_splitkv_kernelI23Flash_fwd_kernel_traitsILi256ELi64ELi64ELi4ELb0ELb0EN7cutlass10bfloat16_tE19Flash_kernel_traitsILi256ELi64ELi64ELi4ES3_EELb0ELb0ELb0ELb0ELb1ELb1ELb0ELb1EEEvNS_16Flash_fwd_paramsE)
        /*0824*/ 	.word	0x00000000


	//----- nvinfo : EIATTR_MIN_STACK_SIZE
	.align		4
.L_358:
        /*0828*/ 	.byte	0x04, 0x12
        /*082a*/ 	.short	(.L_360 - .L_359)
	.align		4
.L_359:
        /*082c*/ 	.word	index@(_ZN5flash24flash_fwd_splitkv_kernelI23Flash_fwd_kernel_traitsILi256ELi64ELi64ELi4ELb0ELb0EN7cutlass10bfloat16_tE19Flash_kernel_traitsILi256ELi64ELi64ELi4ES3_EELb0ELb0ELb1ELb0ELb0ELb0ELb0ELb1EEEvNS_16Flash_fwd_paramsE)
        /*0830*/ 	.word	0x00000000


	//----- nvinfo : EIATTR_MIN_STACK_SIZE
	.align		4
.L_360:
        /*0834*/ 	.byte	0x04, 0x12
        /*0836*/ 	.short	(.L_362 - .L_361)
	.align		4
.L_361:
        /*0838*/ 	.word	index@(_ZN5flash24flash_fwd_splitkv_kernelI23Flash_fwd_kernel_traitsILi256ELi64ELi64ELi4ELb0ELb0EN7cutlass10bfloat16_tE19Flash_kernel_traitsILi256ELi64ELi64ELi4ES3_EELb0ELb0ELb1ELb0ELb0ELb1ELb0ELb1EEEvNS_16Flash_fwd_paramsE)
        /*083c*/ 	.word	0x00000000


	//----- nvinfo : EIATTR_MIN_STACK_SIZE
	.align		4
.L_362:
        /*0840*/ 	.byte	0x04, 0x12
        /*0842*/ 	.short	(.L_364 - .L_363)
	.align		4
.L_363:
        /*0844*/ 	.word	index@(_ZN5flash24flash_fwd_splitkv_kernelI23Flash_fwd_kernel_traitsILi256ELi64ELi64ELi4ELb0ELb0EN7cutlass10bfloat16_tE19Flash_kernel_traitsILi256ELi64ELi64ELi4ES3_EELb0ELb0ELb0ELb0ELb1ELb0ELb1ELb0EEEvNS_16Flash_fwd_paramsE)
        /*0848*/ 	.word	0x00000000


	//----- nvinfo : EIATTR_MIN_STACK_SIZE
	.align		4
.L_364:
        /*084c*/ 	.byte	0x04, 0x12
        /*084e*/ 	.short	(.L_366 - .L_365)
	.align		4
.L_365:
        /*0850*/ 	.word	index@(_ZN5flash24flash_fwd_splitkv_kernelI23Flash_fwd_kernel_traitsILi256ELi64ELi64ELi4ELb0ELb0EN7cutlass10bfloat16_tE19Flash_kernel_traitsILi256ELi64ELi64ELi4ES3_EELb0ELb0ELb0ELb0ELb1ELb1ELb1ELb0EEEvNS_16Flash_fwd_paramsE)
        /*0854*/ 	.word	0x00000000


	//----- nvinfo : EIATTR_MIN_STACK_SIZE
	.align		4
.L_366:
        /*0858*/ 	.byte	0x04, 0x12
        /*085a*/ 	.short	(.L_368 - .L_367)
	.align		4
.L_367:
        /*085c*/ 	.word	index@(_ZN5flash24flash_fwd_splitkv_kernelI23Flash_fwd_kernel_traitsILi256ELi64ELi64ELi4ELb0ELb0EN7cutlass10bfloat16_tE19Flash_kernel_traitsILi256ELi64ELi64ELi4ES3_EELb0ELb0ELb1ELb0ELb0ELb0ELb1ELb0EEEvNS_16Flash_fwd_paramsE)
        /*0860*/ 	.word	0x00000000


	//----- nvinfo : EIATTR_MIN_STACK_SIZE
	.align		4
.L_368:
        /*0864*/ 	.byte	0x04, 0x12
        /*0866*/ 	.short	(.L_370 - .L_369)
	.align		4
.L_369:
        /*0868*/ 	.word	index@(_ZN5flash24flash_fwd_splitkv_kernelI23Flash_fwd_kernel_traitsILi256ELi64ELi64ELi4ELb0ELb0EN7cutlass10bfloat16_tE19Flash_kernel_traitsILi256ELi64ELi64ELi4ES3_EELb0ELb0ELb1ELb0ELb0ELb1ELb1ELb0EEEvNS_16Flash_fwd_paramsE)
        /*086c*/ 	.word	0x00000000


	//----- nvinfo : EIATTR_MIN_STACK_SIZE
	.align		4
.L_370:
        /*0870*/ 	.byte	0x04, 0x12
        /*0872*/ 	.short	(.L_372 - .L_371)
	.align		4
.L_371:
        /*0874*/ 	.word	index@(_ZN5flash24flash_fwd_splitkv_kernelI23Flash_fwd_kernel_traitsILi256ELi64ELi64ELi4ELb0ELb0EN7cutlass10bfloat16_tE19Flash_kernel_traitsILi256ELi64ELi64ELi4ES3_EELb0ELb0ELb0ELb0ELb1ELb0ELb1ELb1EEEvNS_16Flash_fwd_paramsE)
        /*0878*/ 	.word	0x00000000


	//----- nvinfo : EIATTR_MIN_STACK_SIZE
	.align		4
.L_372:
        /*087c*/ 	.byte	0x04, 0x12
        /*087e*/ 	.short	(.L_374 - .L_373)
	.align		4
.L_373:
        /*0880*/ 	.word	index@(_ZN5flash24flash_fwd_splitkv_kernelI23Flash_fwd_kernel_traitsILi256ELi64ELi64ELi4ELb0ELb0EN7cutlass10bfloat16_tE19Flash_kernel_traitsILi256ELi64ELi64ELi4ES3_EELb0ELb0ELb0ELb0ELb1ELb1ELb1ELb1EEEvNS_16Flash_fwd_paramsE)
        /*0884*/ 	.word	0x00000000


	//----- nvinfo : EIATTR_MIN_STACK_SIZE
	.align		4
.L_374:
        /*0888*/ 	.byte	0x04, 0x12
        /*088a*/ 	.short	(.L_376 - .L_375)
	.align		4
.L_375:
        /*088c*/ 	.word	index@(_ZN5flash24flash_fwd_splitkv_kernelI23Flash_fwd_kernel_traitsILi256ELi64ELi64ELi4ELb0ELb0EN7cutlass10bfloat16_tE19Flash_kernel_traitsILi256ELi64ELi64ELi4ES3_EELb0ELb0ELb1ELb0ELb0ELb0ELb1ELb1EEEvNS_16Flash_fwd_paramsE)
        /*0890*/ 	.word	0x00000000


	//----- nvinfo : EIATTR_MIN_STACK_SIZE
	.align		4
.L_376:
        /*0894*/ 	.byte	0x04, 0x12
        /*0896*/ 	.short	(.L_378 - .L_377)
	.align		4
.L_377:
        /*0898*/ 	.word	index@(_ZN5flash24flash_fwd_splitkv_kernelI23Flash_fwd_kernel_traitsILi256ELi64ELi64ELi4ELb0ELb0EN7cutlass10bfloat16_tE19Flash_kernel_traitsILi256ELi64ELi64ELi4ES3_EELb0ELb0ELb1ELb0ELb0ELb1ELb1ELb1EEEvNS_16Flash_fwd_paramsE)
        /*089c*/ 	.word	0x00000000


	//----- nvinfo : EIATTR_MIN_STACK_SIZE
	.align		4
.L_378:
        /*08a0*/ 	.byte	0x04, 0x12
        /*08a2*/ 	.short	(.L_380 - .L_379)
	.align		4
.L_379:
        /*08a4*/ 	.word	index@(_ZN5flash24flash_fwd_splitkv_kernelI23Flash_fwd_kernel_traitsILi256ELi64ELi64ELi4ELb0ELb0EN7cutlass10bfloat16_tE19Flash_kernel_traitsILi256ELi64ELi64ELi4ES3_EELb0ELb1ELb0ELb0ELb1ELb0ELb0ELb0EEEvNS_16Flash_fwd_paramsE)
        /*08a8*/ 	.word	0x00000000


	//----- nvinfo : EIATTR_MIN_STACK_SIZE
	.align		4
.L_380:
        /*08ac*/ 	.byte	0x04, 0x12
        /*08ae*/ 	.short	(.L_382 - .L_381)
	.align		4
.L_381:
        /*08b0*/ 	.word	index@(_ZN5flash24flash_fwd_splitkv_kernelI23Flash_fwd_kernel_traitsILi256ELi64ELi64ELi4ELb0ELb0EN7cutlass10bfloat16_tE19Flash_kernel_traitsILi256ELi64ELi64ELi4ES3_EELb0ELb1ELb0ELb0ELb1ELb1ELb0ELb0EEEvNS_16Flash_fwd_paramsE)
        /*08b4*/ 	.word	0x00000000


	//----- nvinfo : EIATTR_MIN_STACK_SIZE
	.align		4
.L_382:
        /*08b8*/ 	.byte	0x04, 0x12
        /*08ba*/ 	.short	(.L_384 - .L_383)
	.align		4
.L_383:
        /*08bc*/ 	.word	index@(_ZN5flash24flash_fwd_splitkv_kernelI23Flash_fwd_kernel_traitsILi256ELi64ELi64ELi4ELb0ELb0EN7cutlass10bfloat16_tE19Flash_kernel_traitsILi256ELi64ELi64ELi4ES3_EELb0ELb1ELb1ELb0ELb0ELb0ELb0ELb0EEEvNS_16Flash_fwd_paramsE)
        /*08c0*/ 	.word	0x00000000


	//----- nvinfo : EIATTR_MIN_STACK_SIZE
	.align		4
.L_384:
        /*08c4*/ 	.byte	0x04, 0x12
        /*08c6*/ 	.short	(.L_386 - .L_385)
	.align		4
.L_385:
        /*08c8*/ 	.word	index@(_ZN5flash24flash_fwd_splitkv_kernelI23Flash_fwd_kernel_traitsILi256ELi64ELi64ELi4ELb0ELb0EN7cutlass10bfloat16_tE19Flash_kernel_traitsILi256ELi64ELi64ELi4ES3_EELb0ELb1ELb1ELb0ELb0ELb1ELb0ELb0EEEvNS_16Flash_fwd_paramsE)
        /*08cc*/ 	.word	0x00000000


	//----- nvinfo : EIATTR_MIN_STACK_SIZE
	.align		4
.L_386:
        /*08d0*/ 	.byte	0x04, 0x12
        /*08d2*/ 	.short	(.L_388 - .L_387)
	.align		4
.L_387:
        /*08d4*/ 	.word	index@(_ZN5flash24flash_fwd_splitkv_kernelI23Flash_fwd_kernel_traitsILi256ELi64ELi64ELi4ELb0ELb0EN7cutlass10bfloat16_tE19Flash_kernel_traitsILi256ELi64ELi64ELi4ES3_EELb0ELb1ELb0ELb0ELb1ELb0ELb0ELb1EEEvNS_16Flash_fwd_paramsE)
        /*08d8*/ 	.word	0x00000000


	//----- nvinfo : EIATTR_MIN_STACK_SIZE
	.align		4
.L_388:
        /*08dc*/ 	.byte	0x04, 0x12
        /*08de*/ 	.short	(.L_390 - .L_389)
	.align		4
.L_389:
        /*08e0*/ 	.word	index@(_ZN5flash24flash_fwd_splitkv_kernelI23Flash_fwd_kernel_traitsILi256ELi64ELi64ELi4ELb0ELb0EN7cutlass10bfloat16_tE19Flash_kernel_traitsILi256ELi64ELi64ELi4ES3_EELb0ELb1ELb0ELb0ELb1ELb1ELb0ELb1EEEvNS_16Flash_fwd_paramsE)
        /*08e4*/ 	.word	0x00000000


	//----- nvinfo : EIATTR_MIN_STACK_SIZE
	.align		4
.L_390:
        /*08e8*/ 	.byte	0x04, 0x12
        /*08ea*/ 	.short	(.L_392 - .L_391)
	.align		4
.L_391:
        /*08ec*/ 	.word	index@(_ZN5flash24flash_fwd_splitkv_kernelI23Flash_fwd_kernel_traitsILi256ELi64ELi64ELi4ELb0ELb0EN7cutlass10bfloat16_tE19Flash_kernel_traitsILi256ELi64ELi64ELi4ES3_EELb0ELb1ELb1ELb0ELb0ELb0ELb0ELb1EEEvNS_16Flash_fwd_paramsE)
        /*08f0*/ 	.word	0x00000000


	//----- nvinfo : EIATTR_MIN_STACK_SIZE
	.align		4
.L_392:
        /*08f4*/ 	.byte	0x04, 0x12
        /*08f6*/ 	.short	(.L_394 - .L_393)
	.align		4
.L_393:
        /*08f8*/ 	.word	index@(_ZN5flash24flash_fwd_splitkv_kernelI23Flash_fwd_kernel_traitsILi256ELi64ELi64ELi4ELb0ELb0EN7cutlass10bfloat16_tE19Flash_kernel_traitsILi256ELi64ELi64ELi4ES3_EELb0ELb1ELb1ELb0ELb0ELb1ELb0ELb1EEEvNS_16Flash_fwd_paramsE)
        /*08fc*/ 	.word	0x00000000


	//----- nvinfo : EIATTR_MIN_STACK_SIZE
	.align		4
.L_394:
        /*0900*/ 	.byte	0x04, 0x12
        /*0902*/ 	.short	(.L_396 - .L_395)
	.align		4
.L_395:
        /*0904*/ 	.word	index@(_ZN5flash24flash_fwd_splitkv_kernelI23Flash_fwd_kernel_traitsILi256ELi64ELi64ELi4ELb0ELb0EN7cutlass10bfloat16_tE19Flash_kernel_traitsILi256ELi64ELi64ELi4ES3_EELb0ELb1ELb0ELb0ELb1ELb0ELb1ELb0EEEvNS_16Flash_fwd_paramsE)
        /*0908*/ 	.word	0x00000000


	//----- nvinfo : EIATTR_MIN_STACK_SIZE
	.align		4
.L_396:
        /*090c*/ 	.byte	0x04, 0x12
        /*090e*/ 	.short	(.L_398 - .L_397)
	.align		4
.L_397:
        /*0910*/ 	.word	index@(_ZN5flash24flash_fwd_splitkv_kernelI23Flash_fwd_kernel_traitsILi256ELi64ELi64ELi4ELb0ELb0EN7cutlass10bfloat16_tE19Flash_kernel_traitsILi256ELi64ELi64ELi4ES3_EELb0ELb1ELb0ELb0ELb1ELb1ELb1ELb0EEEvNS_16Flash_fwd_paramsE)
        /*0914*/ 	.word	0x00000000


	//----- nvinfo : EIATTR_MIN_STACK_SIZE
	.align		4
.L_398:
        /*0918*/ 	.byte	0x04, 0x12
        /*091a*/ 	.short	(.L_400 - .L_399)
	.align		4
.L_399:
        /*091c*/ 	.word	index@(_ZN5flash24flash_fwd_splitkv_kernelI23Flash_fwd_kernel_traitsILi256ELi64ELi64ELi4ELb0ELb0EN7cutlass10bfloat16_tE19Flash_kernel_traitsILi256ELi64ELi64ELi4ES3_EELb0ELb1ELb1ELb0ELb0ELb0ELb1ELb0EEEvNS_16Flash_fwd_paramsE)
        /*0920*/ 	.word	0x00000000


	//----- nvinfo : EIATTR_MIN_STACK_SIZE
	.align		4
.L_400:
        /*0924*/ 	.byte	0x04, 0x12
        /*0926*/ 	.short	(.L_402 - .L_401)
	.align		4
.L_401:
        /*0928*/ 	.word	index@(_ZN5flash24flash_fwd_splitkv_kernelI23Flash_fwd_kernel_traitsILi256ELi64ELi64ELi4ELb0ELb0EN7cutlass10bfloat16_tE19Flash_kernel_traitsILi256ELi64ELi64ELi4ES3_EELb0ELb1ELb1ELb0ELb0ELb1ELb1ELb0EEEvNS_16Flash_fwd_paramsE)
        /*092c*/ 	.word	0x00000000


	//----- nvinfo : EIATTR_MIN_STACK_SIZE
	.align		4
.L_402:
        /*0930*/ 	.byte	0x04, 0x12
        /*0932*/ 	.short	(.L_404 - .L_403)
	.align		4
.L_403:
        /*0934*/ 	.word	index@(_ZN5flash24flash_fwd_splitkv_kernelI23Flash_fwd_kernel_traitsILi256ELi64ELi64ELi4ELb0ELb0EN7cutlass10bfloat16_tE19Flash_kernel_traitsILi256ELi64ELi64ELi4ES3_EELb0ELb1ELb0ELb0ELb1ELb0ELb1ELb1EEEvNS_16Flash_fwd_paramsE)
        /*0938*/ 	.word	0x00000000


	//----- nvinfo : EIATTR_MIN_STACK_SIZE
	.align		4
.L_404:
        /*093c*/ 	.byte	0x04, 0x12
        /*093e*/ 	.short	(.L_406 - .L_405)
	.align		4
.L_405:
        /*0940*/ 	.word	index@(_ZN5flash24flash_fwd_splitkv_kernelI23Flash_fwd_kernel_traitsILi256ELi64ELi64ELi4ELb0ELb0EN7cutlass10bfloat16_tE19Flash_kernel_traitsILi256ELi64ELi64ELi4ES3_EELb0ELb1ELb0ELb0ELb1ELb1ELb1ELb1EEEvNS_16Flash_fwd_paramsE)
        /*0944*/ 	.word	0x00000000


	//----- nvinfo : EIATTR_MIN_STACK_SIZE
	.align		4
.L_406:
        /*0948*/ 	.byte	0x04, 0x12
        /*094a*/ 	.short	(.L_408 - .L_407)
	.align		4
.L_407:
        /*094c*/ 	.word	index@(_ZN5flash24flash_fwd_splitkv_kernelI23Flash_fwd_kernel_traitsILi256ELi64ELi64ELi4ELb0ELb0EN7cutlass10bfloat16_tE19Flash_kernel_traitsILi256ELi64ELi64ELi4ES3_EELb0ELb1ELb1ELb0ELb0ELb0ELb1ELb1EEEvNS_16Flash_fwd_paramsE)
        /*0950*/ 	.word	0x00000000


	//----- nvinfo : EIATTR_MIN_STACK_SIZE
	.align		4
.L_408:
        /*0954*/ 	.byte	0x04, 0x12
        /*0956*/ 	.short	(.L_410 - .L_409)
	.align		4
.L_409:
        /*0958*/ 	.word	index@(_ZN5flash24flash_fwd_splitkv_kernelI23Flash_fwd_kernel_traitsILi256ELi64ELi64ELi4ELb0ELb0EN7cutlass10bfloat16_tE19Flash_kernel_traitsILi256ELi64ELi64ELi4ES3_EELb0ELb1ELb1ELb0ELb0ELb1ELb1ELb1EEEvNS_16Flash_fwd_paramsE)
        /*095c*/ 	.word	0x00000000
.L_410:


//--------------------- .nv.compat                --------------------------
	.section	.nv.compat,"",@"SHT_CUDA_COMPAT_INFO"
	.align	4
        /*0000*/ 	.byte	0x02, 0x09, 0x01, 0x00, 0x02, 0x02, 0x01, 0x00, 0x02, 0x05, 0x05, 0x00, 0x03, 0x07, 0x01, 0x01
        /*0010*/ 	.byte	0x02, 0x03, 0x00, 0x00, 0x02, 0x06, 0x01, 0x00, 0x04, 0x0b, 0x08, 0x00, 0x01, 0x00, 0x00, 0x00
        /*0020*/ 	.byte	0x00, 0x00, 0x00, 0x00


//--------------------- .nv.info._ZN5flash32flash_fwd_splitkv_combine_kernelI23Flash_fwd_kernel_traitsILi256ELi64ELi64ELi4ELb0ELb0EN7cutlass10bfloat16_tE19Flash_kernel_traitsILi256ELi64ELi64ELi4ES3_EELi4ELi7ELb0EEEvNS_16Flash_fwd_paramsE --------------------------
	.section	.nv.info._ZN5flash32flash_fwd_splitkv_combine_kernelI23Flash_fwd_kernel_traitsILi256ELi64ELi64ELi4ELb0ELb0EN7cutlass10bfloat16_tE19Flash_kernel_traitsILi256ELi64ELi64ELi4ES3_EELi4ELi7ELb0EEEvNS_16Flash_fwd_paramsE,"",@"SHT_CUDA_INFO"
	.sectionflags	@""
	.align	4


	//----- nvinfo : EIATTR_CUDA_API_VERSION
	.align		4
        /*0000*/ 	.byte	0x04, 0x37
        /*0002*/ 	.short	(.L_412 - .L_411)
.L_411:
        /*0004*/ 	.word	0x00000082


	//----- nvinfo : EIATTR_KPARAM_INFO
	.align		4
.L_412:
        /*0008*/ 	.byte	0x04, 0x17
        /*000a*/ 	.short	(.L_414 - .L_413)
.L_413:
        /*000c*/ 	.word	0x00000000
        /*0010*/ 	.short	0x0000
        /*0012*/ 	.short	0x0000
        /*0014*/ 	.byte	0x00, 0xf0, 0x41, 0x07


	//----- nvinfo : EIATTR_SPARSE_MMA_MASK
	.align		4
.L_414:
        /*0018*/ 	.byte	0x03, 0x50
        /*001a*/ 	.short	0x0000


	//----- nvinfo : EIATTR_MAXREG_COUNT
	.align		4
        /*001c*/ 	.byte	0x03, 0x1b
        /*001e*/ 	.short	0x00ff


	//----- nvinfo : EIATTR_NUM_BARRIERS
	.align		4
        /*0020*/ 	.byte	0x02, 0x4c
        /*0022*/ 	.byte	0x01
	.zero		1


	//----- nvinfo : EIATTR_MERCURY_ISA_VERSION
	.align		4
        /*0024*/ 	.byte	0x03, 0x5f
        /*0026*/ 	.short	0x0101


	//----- nvinfo : EIATTR_COOP_GROUP_MASK_REGIDS
	.align		4
        /*0028*/ 	.byte	0x04, 0x29
        /*002a*/ 	.short	(.L_416 - .L_415)


	//   ....[0]....
.L_415:
        /*002c*/ 	.word	0xffffffff


	//   ....[1]....
        /*0030*/ 	.word	0xffffffff


	//   ....[2]....
        /*0034*/ 	.word	0xffffffff


	//   ....[3]....
        /*0038*/ 	.word	0xffffffff


	//   ....[4]....
        /*003c*/ 	.word	0xffffffff


	//   ....[5]....
        /*0040*/ 	.word	0xffffffff


	//   ....[6]....
        /*0044*/ 	.word	0xffffffff


	//   ....[7]....
        /*0048*/ 	.word	0xffffffff


	//   ....[8]....
        /*004c*/ 	.word	0xffffffff


	//   ....[9]....
        /*0050*/ 	.word	0xffffffff


	//----- nvinfo : EIATTR_COOP_GROUP_INSTR_OFFSETS
	.align		4
.L_416:
        /*0054*/ 	.byte	0x04, 0x28
        /*0056*/ 	.short	(.L_418 - .L_417)


	//   ....[0]....
.L_417:
        /*0058*/ 	.word	0x00001c30


	//   ....[1]....
        /*005c*/ 	.word	0x00001c50


	//   ....[2]....
        /*0060*/ 	.word	0x00001c70


	//   ....[3]....
        /*0064*/ 	.word	0x00001ca0


	//   ....[4]....
        /*0068*/ 	.word	0x00001d40


	//   ....[5]....
        /*006c*/ 	.word	0x00001f40


	//   ....[6]....
        /*0070*/ 	.word	0x00001fb0


	//   ....[7]....
        /*0074*/ 	.word	0x00002020


	//   ....[8]....
        /*0078*/ 	.word	0x000020e0


	//   ....[9]....
        /*007c*/ 	.word	0x000021a0


	//----- nvinfo : EIATTR_VRC_CTA_INIT_COUNT
	.align		4
.L_418:
        /*0080*/ 	.byte	0x02, 0x4a
	.zero		1
	.zero		1


	//----- nvinfo : EIATTR_EXIT_INSTR_OFFSETS
	.align		4
        /*0084*/ 	.byte	0x04, 0x1c
        /*0086*/ 	.short	(.L_420 - .L_419)


	//   ....[0]....
.L_419:
        /*0088*/ 	.word	0x000043b0


	//   ....[1]....
        /*008c*/ 	.word	0x000048d0


	//   ....[2]....
        /*0090*/ 	.word	0x000048f0


	//----- nvinfo : EIATTR_CRS_STACK_SIZE
	.align		4
.L_420:
        /*0094*/ 	.byte	0x04, 0x1e
        /*0096*/ 	.short	(.L_422 - .L_421)
.L_421:
        /*0098*/ 	.word	0x00000000


	//----- nvinfo : EIATTR_CBANK_PARAM_SIZE
	.align		4
.L_422:
        /*009c*/ 	.byte	0x03, 0x19
        /*009e*/ 	.short	0x01d0


	//----- nvinfo : EIATTR_PARAM_CBANK
	.align		4
        /*00a0*/ 	.byte	0x04, 0x0a
        /*00a2*/ 	.short	(.L_424 - .L_423)
	.align		4
.L_423:
        /*00a4*/ 	.word	index@(.nv.constant0._ZN5flash32flash_fwd_splitkv_combine_kernelI23Flash_fwd_kernel_traitsILi256ELi64ELi64ELi4ELb0ELb0EN7cutlass10bfloat16_tE19Flash_kernel_traitsILi256ELi64ELi64ELi4ES3_EELi4ELi7ELb0EEEvNS_16Flash_fwd_paramsE)
        /*00a8*/ 	.short	0x0380
        /*00aa*/ 	.short	0x01d0


	//----- nvinfo : EIATTR_SW_WAR
	.align		4
.L_424:
        /*00ac*/ 	.byte	0x04, 0x36
        /*00ae*/ 	.short	(.L_426 - .L_425)
.L_425:
        /*00b0*/ 	.word	0x00000008
.L_426:


//--------------------- .nv.info._ZN5flash32flash_fwd_splitkv_combine_kernelI23Flash_fwd_kernel_traitsILi256ELi64ELi64ELi4ELb0ELb0EN7cutlass10bfloat16_tE19Flash_kernel_traitsILi256ELi64ELi64ELi4ES3_EELi4ELi6ELb0EEEvNS_16Flash_fwd_paramsE --------------------------
	.section	.nv.info._ZN5flash32flash_fwd_splitkv_combine_kernelI23Flash_fwd_kernel_traitsILi256ELi64ELi64ELi4ELb0ELb0EN7cutlass10bfloat16_tE19Flash_kernel_traitsILi256ELi64ELi64ELi4ES3_EELi4ELi6ELb0EEEvNS_16Flash_fwd_paramsE,"",@"SHT_CUDA_INFO"
	.sectionflags	@""
	.align	4


	//----- nvinfo : EIATTR_CUDA_API_VERSION
	.align		4
        /*0000*/ 	.byte	0x04, 0x37
        /*0002*/ 	.short	(.L_428 - .L_427)
.L_427:
        /*0004*/ 	.word	0x00000082


	//----- nvinfo : EIATTR_KPARAM_INFO
	.align		4
.L_428:
        /*0008*/ 	.byte	0x04, 0x17
        /*000a*/ 	.short	(.L_430 - .L_429)
.L_429:
        /*000c*/ 	.word	0x00000000
        /*0010*/ 	.short	0x0000
        /*0012*/ 	.short	0x0000
        /*0014*/ 	.byte	0x00, 0xf0, 0x41, 0x07


	//----- nvinfo : EIATTR_SPARSE_MMA_MASK
	.align		4
.L_430:
        /*0018*/ 	.byte	0x03, 0x50
        /*001a*/ 	.short	0x0000


	//----- nvinfo : EIATTR_MAXREG_COUNT
	.align		4
        /*001c*/ 	.byte	0x03, 0x1b
        /*001e*/ 	.short	0x00ff


	//----- nvinfo : EIATTR_NUM_BARRIERS
	.align		4
        /*0020*/ 	.byte	0x02, 0x4c
        /*0022*/ 	.byte	0x01
	.zero		1


	//----- nvinfo : EIATTR_MERCURY_ISA_VERSION
	.align		4
        /*0024*/ 	.byte	0x03, 0x5f
        /*0026*/ 	.short	0x0101


	//----- nvinfo : EIATTR_COOP_GROUP_MASK_REGIDS
	.align		4
        /*0028*/ 	.byte	0x04, 0x29
        /*002a*/ 	.short	(.L_432 - .L_431)


	//   ....[0]....
.L_431:
        /*002c*/ 	.word	0xffffffff


	//   ....[1]....
        /*0030*/ 	.word	0xffffffff


	//   ....[2]....
        /*0034*/ 	.word	0xffffffff


	//   ....[3]....
        /*0038*/ 	.word	0xffffffff


	//   ....[4]....
        /*003c*/ 	.word	0xffffffff


	//   ....[5]....
        /*0040*/ 	.word	0xffffffff


	//   ....[6]....
        /*0044*/ 	.word	0xffffffff


	//   ....[7]....
        /*0048*/ 	.word	0xffffffff


	//   ....[8]....
        /*004c*/ 	.word	0xffffffff


	//   ....[9]....
        /*0050*/ 	.word	0xffffffff


	//----- nvinfo : EIATTR_COOP_GROUP_INSTR_OFFSETS
	.align		4
.L_432:
        /*0054*/ 	.byte	0x04, 0x28
        /*0056*/ 	.short	(.L_434 - .L_433)


	//   ....[0]....
.L_433:
        /*0058*/ 	.word	0x00001970


	//   ....[1]....
        /*005c*/ 	.word	0x00001990


	//   ....[2]....
        /*0060*/ 	.word	0x000019d0


	//   ....[3]....
        /*0064*/ 	.word	0x00001a10


	//   ....[4]....
        /*0068*/ 	.word	0x00001a50


	//   ....[5]....
        /*006c*/ 	.word	0x00001bd0


	//   ....[6]....
        /*0070*/ 	.word	0x00001ca0


	//   ....[7]....
        /*0074*/ 	.word	0x00001d10


	//   ....[8]....
        /*0078*/ 	.word	0x00001d70


	//   ....[9]....
        /*007c*/ 	.word	0x00001eb0


	//----- nvinfo : EIATTR_VRC_CTA_INIT_COUNT
	.align		4
.L_434:
        /*0080*/ 	.byte	0x02, 0x4a
	.zero		1
	.zero		1


	//----- nvinfo : EIATTR_EXIT_INSTR_OFFSETS
	.align		4
        /*0084*/ 	.byte	0x04, 0x1c
        /*0086*/ 	.short	(.L_436 - .L_435)


	//   ....[0]....
.L_435:
        /*0088*/ 	.word	0x00004000


	//   ....[1]....
        /*008c*/ 	.word	0x00004520


	//   ....[2]....
        /*0090*/ 	.word	0x00004540


	//----- nvinfo : EIATTR_CRS_STACK_SIZE
	.align		4
.L_436:
        /*0094*/ 	.byte	0x04, 0x1e
        /*0096*/ 	.short	(.L_438 - .L_437)
.L_437:
        /*0098*/ 	.word	0x00000000


	//----- nvinfo : EIATTR_CBANK_PARAM_SIZE
	.align		4
.L_438:
        /*009c*/ 	.byte	0x03, 0x19
        /*009e*/ 	.short	0x01d0


	//----- nvinfo : EIATTR_PARAM_CBANK
	.align		4
        /*00a0*/ 	.byte	0x04, 0x0a
        /*00a2*/ 	.short	(.L_440 - .L_439)
	.align		4
.L_439:
        /*00a4*/ 	.word	index@(.nv.constant0._ZN5flash32flash_fwd_splitkv_combine_kernelI23Flash_fwd_kernel_traitsILi256ELi64ELi64ELi4ELb0ELb0EN7cutlass10bfloat16_tE19Flash_kernel_traitsILi256ELi64ELi64ELi4ES3_EELi4ELi6ELb0EEEvNS_16Flash_fwd_paramsE)
        /*00a8*/ 	.short	0x0380
        /*00aa*/ 	.short	0x01d0


	//----- nvinfo : EIATTR_SW_WAR
	.align		4
.L_440:
        /*00ac*/ 	.byte	0x04, 0x36
        /*00ae*/ 	.short	(.L_442 - .L_441)
.L_441:
        /*00b0*/ 	.word	0x00000008
.L_442:


//--------------------- .nv.info._ZN5flash32flash_fwd_splitkv_combine_kernelI23Flash_fwd_kernel_traitsILi256ELi64ELi64ELi4ELb0ELb0EN7cutlass10bfloat16_tE19Flash_kernel_traitsILi256ELi64ELi64ELi4ES3_EELi4ELi5ELb0EEEvNS_16Flash_fwd_paramsE --------------------------
	.section	.nv.info._ZN5flash32flash_fwd_splitkv_combine_kernelI23Flash_fwd_kernel_traitsILi256ELi64ELi64ELi4ELb0ELb0EN7cutlass10bfloat16_tE19Flash_kernel_traitsILi256ELi64ELi64ELi4ES3_EELi4ELi5ELb0EEEvNS_16Flash_fwd_paramsE,"",@"SHT_CUDA_INFO"
	.sectionflags	@""
	.align	4


	//----- nvinfo : EIATTR_CUDA_API_VERSION
	.align		4
        /*0000*/ 	.byte	0x04, 0x37
        /*0002*/ 	.short	(.L_444 - .L_443)
.L_443:
        /*0004*/ 	.word	0x00000082


	//----- nvinfo : EIATTR_KPARAM_INFO
	.align		4
.L_444:
        /*0008*/ 	.byte	0x04, 0x17
        /*000a*/ 	.short	(.L_446 - .L_445)
.L_445:
        /*000c*/ 	.word	0x00000000
        /*0010*/ 	.short	0x0000
        /*0012*/ 	.short	0x0000
        /*0014*/ 	.byte	0x00, 0xf0, 0x41, 0x07


	//----- nvinfo : EIATTR_SPARSE_MMA_MASK
	.align		4
.L_446:
        /*0018*/ 	.byte	0x03, 0x50
        /*001a*/ 	.short	0x0000


	//----- nvinfo : EIATTR_MAXREG_COUNT
	.align		4
        /*001c*/ 	.byte	0x03, 0x1b
        /*001e*/ 	.short	0x00ff


	//----- nvinfo : EIATTR_NUM_BARRIERS
	.align		4
        /*0020*/ 	.byte	0x02, 0x4c
        /*0022*/ 	.byte	0x01
	.zero		1


	//----- nvinfo : EIATTR_MERCURY_ISA_VERSION
	.align		4
        /*0024*/ 	.byte	0x03, 0x5f
        /*0026*/ 	.short	0x0101


	//----- nvinfo : EIATTR_COOP_GROUP_MASK_REGIDS
	.align		4
        /*0028*/ 	.byte	0x04, 0x29
        /*002a*/ 	.short	(.L_448 - .L_447)


	//   ....[0]....
.L_447:
        /*002c*/ 	.word	0xffffffff


	//   ....[1]....
        /*0030*/ 	.word	0xffffffff


	//   ....[2]....
        /*0034*/ 	.word	0xffffffff


	//   ....[3]....
        /*0038*/ 	.word	0xffffffff


	//   ....[4]....
        /*003c*/ 	.word	0xffffffff


	//   ....[5]....
        /*0040*/ 	.word	0xffffffff


	//   ....[6]....
        /*0044*/ 	.word	0xffffffff


	//   ....[7]....
        /*0048*/ 	.word	0xffffffff


	//   ....[8]....
        /*004c*/ 	.word	0xffffffff


	//   ....[9]....
        /*0050*/ 	.word	0xffffffff


	//----- nvinfo : EIATTR_COOP_GROUP_INSTR_OFFSETS
	.align		4
.L_448:
        /*0054*/ 	.byte	0x04, 0x28
        /*0056*/ 	.short	(.L_450 - .L_449)


	//   ....[0]....
.L_449:
        /*0058*/ 	.word	0x00001a40


	//   ....[1]....
        /*005c*/ 	.word	0x00001a60


	//   ....[2]....
        /*0060*/ 	.word	0x00001a90


	//   ....[3]....
        /*0064*/ 	.word	0x00001ad0


	//   ....[4]....
        /*0068*/ 	.word	0x00001b50


	//   ....[5]....
        /*006c*/ 	.word	0x00001c20


	//   ....[6]....
        /*0070*/ 	.word	0x00001c50


	//   ....[7]....
        /*0074*/ 	.word	0x00001ca0


	//   ....[8]....
        /*0078*/ 	.word	0x00001cd0


	//   ....[9]....
        /*007c*/ 	.word	0x00001d60


	//----- nvinfo : EIATTR_VRC_CTA_INIT_COUNT
	.align		4
.L_450:
        /*0080*/ 	.byte	0x02, 0x4a
	.zero		1
	.zero		1


	//----- nvinfo : EIATTR_EXIT_INSTR_OFFSETS
	.align		4
        /*0084*/ 	.byte	0x04, 0x1c
        /*0086*/ 	.short	(.L_452 - .L_451)


	//   ....[0]....
.L_451:
        /*0088*/ 	.word	0x00003e30


	//   ....[1]....
        /*008c*/ 	.word	0x00004350


	//   ....[2]....
        /*0090*/ 	.word	0x00004370


	//----- nvinfo : EIATTR_CRS_STACK_SIZE
	.align		4
.L_452:
        /*0094*/ 	.byte	0x04, 0x1e
        /*0096*/ 	.short	(.L_454 - .L_453)
.L_453:
        /*0098*/ 	.word	0x00000000


	//----- nvinfo : EIATTR_CBANK_PARAM_SIZE
	.align		4
.L_454:
        /*009c*/ 	.byte	0x03, 0x19
        /*009e*/ 	.short	0x01d0


	//----- nvinfo : EIATTR_PARAM_CBANK
	.align		4
        /*00a0*/ 	.byte	0x04, 0x0a
        /*00a2*/ 	.short	(.L_456 - .L_455)
	.align		4
.L_455:
        /*00a4*/ 	.word	index@(.nv.constant0._ZN5flash32flash_fwd_splitkv_combine_kernelI23Flash_fwd_kernel_traitsILi256ELi64ELi64ELi4ELb0ELb0EN7cutlass10bfloat16_tE19Flash_kernel_traitsILi256ELi64ELi64ELi4ES3_EELi4ELi5ELb0EEEvNS_16Flash_fwd_paramsE)
        /*00a8*/ 	.short	0x0380
        /*00aa*/ 	.short	0x01d0


	//----- nvinfo : EIATTR_SW_WAR
	.align		4
.L_456:
        /*00ac*/ 	.byte	0x04, 0x36
        /*00ae*/ 	.short	(.L_458 - .L_457)
.L_457:
        /*00b0*/ 	.word	0x00000008
.L_458:


//--------------------- .nv.info._ZN5flash32flash_fwd_splitkv_combine_kernelI23Flash_fwd_kernel_traitsILi256ELi64ELi64ELi4ELb0ELb0EN7cutlass10bfloat16_tE19Flash_kernel_traitsILi256ELi64ELi64ELi4ES3_EELi4ELi4ELb0EEEvNS_16Flash_fwd_paramsE --------------------------
	.section	.nv.info._ZN5flash32flash_fwd_splitkv_combine_kernelI23Flash_fwd_kernel_traitsILi256ELi64ELi64ELi4ELb0ELb0EN7cutlass10bfloat16_tE19Flash_kernel_traitsILi256ELi64ELi64ELi4ES3_EELi4ELi4ELb0EEEvNS_16Flash_fwd_paramsE,"",@"SHT_CUDA_INFO"
	.sectionflags	@""
	.align	4


	//----- nvinfo : EIATTR_CUDA_API_VERSION
	.align		4
        /*0000*/ 	.byte	0x04, 0x37
        /*0002*/ 	.short	(.L_460 - .L_459)
.L_459:
        /*0004*/ 	.word	0x00000082


	//----- nvinfo : EIATTR_KPARAM_INFO
	.align		4
.L_460:
        /*0008*/ 	.byte	0x04, 0x17
        /*000a*/ 	.short	(.L_462 - .L_461)
.L_461:
        /*000c*/ 	.word	0x00000000
        /*0010*/ 	.short	0x0000
        /*0012*/ 	.short	0x0000
        /*0014*/ 	.byte	0x00, 0xf0, 0x41, 0x07


	//----- nvinfo : EIATTR_SPARSE_MMA_MASK
	.align		4
.L_462:
        /*0018*/ 	.byte	0x03, 0x50
        /*001a*/ 	.short	0x0000


	//----- nvinfo : EIATTR_MAXREG_COUNT
	.align		4
        /*001c*/ 	.byte	0x03, 0x1b
        /*001e*/ 	.short	0x00ff


	//----- nvinfo : EIATTR_NUM_BARRIERS
	.align		4
        /*0020*/ 	.byte	0x02, 0x4c
        /*0022*/ 	.byte	0x01
	.zero		1


	//----- nvinfo : EIATTR_MERCURY_ISA_VERSION
	.align		4
        /*0024*/ 	.byte	0x03, 0x5f
        /*0026*/ 	.short	0x0101


	//----- nvinfo : EIATTR_COOP_GROUP_MASK_REGIDS
	.align		4
        /*0028*/ 	.byte	0x04, 0x29
        /*002a*/ 	.short	(.L_464 - .L_463)


	//   ....[0]....
.L_463:
        /*002c*/ 	.word	0xffffffff


	//   ....[1]....
        /*0030*/ 	.word	0xffffffff


	//   ....[2]....
        /*0034*/ 	.word	0xffffffff


	//   ....[3]....
        /*0038*/ 	.word	0xffffffff


	//   ....[4]....
        /*003c*/ 	.word	0xffffffff


	//   ....[5]....
        /*0040*/ 	.word	0xffffffff


	//   ....[6]....
        /*0044*/ 	.word	0xffffffff


	//   ....[7]....
        /*0048*/ 	.word	0xffffffff


	//----- nvinfo : EIATTR_COOP_GROUP_INSTR_OFFSETS
	.align		4
.L_464:
        /*004c*/ 	.byte	0x04, 0x28
        /*004e*/ 	.short	(.L_466 - .L_465)


	//   ....[0]....
.L_465:
        /*0050*/ 	.word	0x00001b50


	//   ....[1]....
        /*0054*/ 	.word	0x00001be0


	//   ....[2]....
        /*0058*/ 	.word	0x00001c00


	//   ....[3]....
        /*005c*/ 	.word	0x00001c20


	//   ....[4]....
        /*0060*/ 	.word	0x00001c90


	//   ....[5]....
        /*0064*/ 	.word	0x00001cc0


	//   ....[6]....
        /*0068*/ 	.word	0x00001d20


	//   ....[7]....
        /*006c*/ 	.word	0x00001db0


	//----- nvinfo : EIATTR_VRC_CTA_INIT_COUNT
	.align		4
.L_466:
        /*0070*/ 	.byte	0x02, 0x4a
	.zero		1
	.zero		1


	//----- nvinfo : EIATTR_EXIT_INSTR_OFFSETS
	.align		4
        /*0074*/ 	.byte	0x04, 0x1c
        /*0076*/ 	.short	(.L_468 - .L_467)


	//   ....[0]....
.L_467:
        /*0078*/ 	.word	0x00003f00


	//   ....[1]....
        /*007c*/ 	.word	0x00004430


	//   ....[2]....
        /*0080*/ 	.word	0x00004450


	//----- nvinfo : EIATTR_CRS_STACK_SIZE
	.align		4
.L_468:
        /*0084*/ 	.byte	0x04, 0x1e
        /*0086*/ 	.short	(.L_470 - .L_469)
.L_469:
        /*0088*/ 	.word	0x00000000


	//----- nvinfo : EIATTR_CBANK_PARAM_SIZE
	.align		4
.L_470:
        /*008c*/ 	.byte	0x03, 0x19
        /*008e*/ 	.short	0x01d0


	//----- nvinfo : EIATTR_PARAM_CBANK
	.align		4
        /*0090*/ 	.byte	0x04, 0x0a
        /*0092*/ 	.short	(.L_472 - .L_471)
	.align		4
.L_471:
        /*0094*/ 	.word	index@(.nv.constant0._ZN5flash32flash_fwd_splitkv_combine_kernelI23Flash_fwd_kernel_traitsILi256ELi64ELi64ELi4ELb0ELb0EN7cutlass10bfloat16_tE19Flash_kernel_traitsILi256ELi64ELi64ELi4ES3_EELi4ELi4ELb0EEEvNS_16Flash_fwd_paramsE)
        /*0098*/ 	.short	0x0380
        /*009a*/ 	.short	0x01d0


	//----- nvinfo : EIATTR_SW_WAR
	.align		4
.L_472:
        /*009c*/ 	.byte	0x04, 0x36
        /*009e*/ 	.short	(.L_474 - .L_473)
.L_473:
        /*00a0*/ 	.word	0x00000008
.L_474:


//--------------------- .nv.info._ZN5flash32flash_fwd_splitkv_combine_kernelI23Flash_fwd_kernel_traitsILi256ELi64ELi64ELi4ELb0ELb0EN7cutlass10bfloat16_tE19Flash_kernel_traitsILi256ELi64ELi64ELi4ES3_EELi4ELi3ELb0EEEvNS_16Flash_fwd_paramsE --------------------------
	.section	.nv.info._ZN5flash32flash_fwd_splitkv_combine_kernelI23Flash_fwd_kernel_traitsILi256ELi64ELi64ELi4ELb0ELb0EN7cutlass10bfloat16_tE19Flash_kernel_traitsILi256ELi64ELi64ELi4ES3_EELi4ELi3ELb0EEEvNS_16Flash_fwd_paramsE,"",@"SHT_CUDA_INFO"
	.sectionflags	@""
	.align	4


	//----- nvinfo : EIATTR_CUDA_API_VERSION
	.align		4
        /*0000*/ 	.byte	0x04, 0x37
        /*0002*/ 	.short	(.L_476 - .L_475)
.L_475:
        /*0004*/ 	.word	0x00000082


	//----- nvinfo : EIATTR_KPARAM_INFO
	.align		4
.L_476:
        /*0008*/ 	.byte	0x04, 0x17
        /*000a*/ 	.short	(.L_478 - .L_477)
.L_477:
        /*000c*/ 	.word	0x00000000
        /*0010*/ 	.short	0x0000
        /*0012*/ 	.short	0x0000
        /*0014*/ 	.byte	0x00, 0xf0, 0x41, 0x07


	//----- nvinfo : EIATTR_SPARSE_MMA_MASK
	.align		4
.L_478:
        /*0018*/ 	.byte	0x03, 0x50
        /*001a*/ 	.short	0x0000


	//----- nvinfo : EIATTR_MAXREG_COUNT
	.align		4
        /*001c*/ 	.byte	0x03, 0x1b
        /*001e*/ 	.short	0x00ff


	//----- nvinfo : EIATTR_NUM_BARRIERS
	.align		4
        /*0020*/ 	.byte	0x02, 0x4c
        /*0022*/ 	.byte	0x01
	.zero		1


	//----- nvinfo : EIATTR_MERCURY_ISA_VERSION
	.align		4
        /*0024*/ 	.byte	0x03, 0x5f
        /*0026*/ 	.short	0x0101


	//----- nvinfo : EIATTR_COOP_GROUP_MASK_REGIDS
	.align		4
        /*0028*/ 	.byte	0x04, 0x29
        /*002a*/ 	.short	(.L_480 - .L_479)


	//   ....[0]....
.L_479:
        /*002c*/ 	.word	0xffffffff


	//   ....[1]....
        /*0030*/ 	.word	0xffffffff


	//   ....[2]....
        /*0034*/ 	.word	0xffffffff


	//   ....[3]....
        /*0038*/ 	.word	0xffffffff


	//   ....[4]....
        /*003c*/ 	.word	0xffffffff


	//   ....[5]....
        /*0040*/ 	.word	0xffffffff


	//----- nvinfo : EIATTR_COOP_GROUP_INSTR_OFFSETS
	.align		4
.L_480:
        /*0044*/ 	.byte	0x04, 0x28
        /*0046*/ 	.short	(.L_482 - .L_481)


	//   ....[0]....
.L_481:
        /*0048*/ 	.word	0x00001ba0


	//   ....[1]....
        /*004c*/ 	.word	0x00001c20


	//   ....[2]....
        /*0050*/ 	.word	0x00001c40


	//   ....[3]....
        /*0054*/ 	.word	0x00001cb0


	//   ....[4]....
        /*0058*/ 	.word	0x00001ce0


	//   ....[5]....
        /*005c*/ 	.word	0x00001d70


	//----- nvinfo : EIATTR_VRC_CTA_INIT_COUNT
	.align		4
.L_482:
        /*0060*/ 	.byte	0x02, 0x4a
	.zero		1
	.zero		1


	//----- nvinfo : EIATTR_EXIT_INSTR_OFFSETS
	.align		4
        /*0064*/ 	.byte	0x04, 0x1c
        /*0066*/ 	.short	(.L_484 - .L_483)


	//   ....[0]....
.L_483:
        /*0068*/ 	.word	0x00003ec0


	//   ....[1]....
        /*006c*/ 	.word	0x000043f0


	//   ....[2]....
        /*0070*/ 	.word	0x00004410


	//----- nvinfo : EIATTR_CRS_STACK_SIZE
	.align		4
.L_484:
        /*0074*/ 	.byte	0x04, 0x1e
        /*0076*/ 	.short	(.L_486 - .L_485)
.L_485:
        /*0078*/ 	.word	0x00000000


	//----- nvinfo : EIATTR_CBANK_PARAM_SIZE
	.align		4
.L_486:
        /*007c*/ 	.byte	0x03, 0x19
        /*007e*/ 	.short	0x01d0


	//----- nvinfo : EIATTR_PARAM_CBANK
	.align		4
        /*0080*/ 	.byte	0x04, 0x0a
        /*0082*/ 	.short	(.L_488 - .L_487)
	.align		4
.L_487:
        /*0084*/ 	.word	index@(.nv.constant0._ZN5flash32flash_fwd_splitkv_combine_kernelI23Flash_fwd_kernel_traitsILi256ELi64ELi64ELi4ELb0ELb0EN7cutlass10bfloat16_tE19Flash_kernel_traitsILi256ELi64ELi64ELi4ES3_EELi4ELi3ELb0EEEvNS_16Flash_fwd_paramsE)
        /*0088*/ 	.short	0x0380
        /*008a*/ 	.short	0x01d0


	//----- nvinfo : EIATTR_SW_WAR
	.align		4
.L_488:
        /*008c*/ 	.byte	0x04, 0x36
        /*008e*/ 	.short	(.L_490 - .L_489)
.L_489:
        /*0090*/ 	.word	0x00000008
.L_490:


//--------------------- .nv.info._ZN5flash32flash_fwd_splitkv_combine_kernelI23Flash_fwd_kernel_traitsILi256ELi64ELi64ELi4ELb0ELb0EN7cutlass10bfloat16_tE19Flash_kernel_traitsILi256ELi64ELi64ELi4ES3_EELi4ELi2ELb0EEEvNS_16Flash_fwd_paramsE --------------------------
	.section	.nv.info._ZN5flash32flash_fwd_splitkv_combine_kernelI23Flash_fwd_kernel_traitsILi256ELi64ELi64ELi4ELb0ELb0EN7cutlass10bfloat16_tE19Flash_kernel_traitsILi256ELi64ELi64ELi4ES3_EELi4ELi2ELb0EEEvNS_16Flash_fwd_paramsE,"",@"SHT_CUDA_INFO"
	.sectionflags	@""
	.align	4


	//----- nvinfo : EIATTR_CUDA_API_VERSION
	.align		4
        /*0000*/ 	.byte	0x04, 0x37
        /*0002*/ 	.short	(.L_492 - .L_491)
.L_491:
        /*0004*/ 	.word	0x00000082


	//----- nvinfo : EIATTR_KPARAM_INFO
	.align		4
.L_492:
        /*0008*/ 	.byte	0x04, 0x17
        /*000a*/ 	.short	(.L_494 - .L_493)
.L_493:
        /*000c*/ 	.word	0x00000000
        /*0010*/ 	.short	0x0000
        /*0012*/ 	.short	0x0000
        /*0014*/ 	.byte	0x00, 0xf0, 0x41, 0x07


	//----- nvinfo : EIATTR_SPARSE_MMA_MASK
	.align		4
.L_494:
        /*0018*/ 	.byte	0x03, 0x50
        /*001a*/ 	.short	0x0000


	//----- nvinfo : EIATTR_MAXREG_COUNT
	.align		4
        /*001c*/ 	.byte	0x03, 0x1b
        /*001e*/ 	.short	0x00ff


	//----- nvinfo : EIATTR_NUM_BARRIERS
	.align		4
        /*0020*/ 	.byte	0x02, 0x4c
        /*0022*/ 	.byte	0x01
	.zero		1


	//----- nvinfo : EIATTR_MERCURY_ISA_VERSION
	.align		4
        /*0024*/ 	.byte	0x03, 0x5f
        /*0026*/ 	.short	0x0101


	//----- nvinfo : EIATTR_COOP_GROUP_MASK_REGIDS
	.align		4
        /*0028*/ 	.byte	0x04, 0x29
        /*002a*/ 	.short	(.L_496 - .L_495)


	//   ....[0]....
.L_495:
        /*002c*/ 	.word	0xffffffff


	//   ....[1]....
        /*0030*/ 	.word	0xffffffff


	//   ....[2]....
        /*0034*/ 	.word	0xffffffff


	//   ....[3]....
        /*0038*/ 	.word	0xffffffff


	//----- nvinfo : EIATTR_COOP_GROUP_INSTR_OFFSETS
	.align		4
.L_496:
        /*003c*/ 	.byte	0x04, 0x28
        /*003e*/ 	.short	(.L_498 - .L_497)


	//   ....[0]....
.L_497:
        /*0040*/ 	.word	0x00001cc0


	//   ....[1]....
        /*0044*/ 	.word	0x00001ce0


	//   ....[2]....
        /*0048*/ 	.word	0x00001de0


	//   ....[3]....
        /*004c*/ 	.word	0x00001e90


	//----- nvinfo : EIATTR_VRC_CTA_INIT_COUNT
	.align		4
.L_498:
        /*0050*/ 	.byte	0x02, 0x4a
	.zero		1
	.zero		1


	//----- nvinfo : EIATTR_EXIT_INSTR_OFFSETS
	.align		4
        /*0054*/ 	.byte	0x04, 0x1c
        /*0056*/ 	.short	(.L_500 - .L_499)


	//   ....[0]....
.L_499:
        /*0058*/ 	.word	0x00003db0


	//   ....[1]....
        /*005c*/ 	.word	0x000042d0


	//   ....[2]....
        /*0060*/ 	.word	0x000042f0


	//----- nvinfo : EIATTR_CRS_STACK_SIZE
	.align		4
.L_500:
        /*0064*/ 	.byte	0x04, 0x1e
        /*0066*/ 	.short	(.L_502 - .L_501)
.L_501:
        /*0068*/ 	.word	0x00000000


	//----- nvinfo : EIATTR_CBANK_PARAM_SIZE
	.align		4
.L_502:
        /*006c*/ 	.byte	0x03, 0x19
        /*006e*/ 	.short	0x01d0


	//----- nvinfo : EIATTR_PARAM_CBANK
	.align		4
        /*0070*/ 	.byte	0x04, 0x0a
        /*0072*/ 	.short	(.L_504 - .L_503)
	.align		4
.L_503:
        /*0074*/ 	.word	index@(.nv.constant0._ZN5flash32flash_fwd_splitkv_combine_kernelI23Flash_fwd_kernel_traitsILi256ELi64ELi64ELi4ELb0ELb0EN7cutlass10bfloat16_tE19Flash_kernel_traitsILi256ELi64ELi64ELi4ES3_EELi4ELi2ELb0EEEvNS_16Flash_fwd_paramsE)
        /*0078*/ 	.short	0x0380
        /*007a*/ 	.short	0x01d0


	//----- nvinfo : EIATTR_SW_WAR
	.align		4
.L_504:
        /*007c*/ 	.byte	0x04, 0x36
        /*007e*/ 	.short	(.L_506 - .L_505)
.L_505:
        /*0080*/ 	.word	0x00000008
.L_506:


//--------------------- .nv.info._ZN5flash32flash_fwd_splitkv_combine_kernelI23Flash_fwd_kernel_traitsILi256ELi64ELi64ELi4ELb0ELb0EN7cutlass10bfloat16_tE19Flash_kernel_traitsILi256ELi64ELi64ELi4ES3_EELi4ELi1ELb0EEEvNS_16Flash_fwd_paramsE --------------------------
	.section	.nv.info._ZN5flash32flash_fwd_splitkv_combine_kernelI23Flash_fwd_kernel_traitsILi256ELi64ELi64ELi4ELb0ELb0EN7cutlass10bfloat16_tE19Flash_kernel_traitsILi256ELi64ELi64ELi4ES3_EELi4ELi1ELb0EEEvNS_16Flash_fwd_paramsE,"",@"SHT_CUDA_INFO"
	.sectionflags	@""
	.align	4


	//----- nvinfo : EIATTR_CUDA_API_VERSION
	.align		4
        /*0000*/ 	.byte	0x04, 0x37
        /*0002*/ 	.short	(.L_508 - .L_507)
.L_507:
        /*0004*/ 	.word	0x00000082


	//----- nvinfo : EIATTR_KPARAM_INFO
	.align		4
.L_508:
        /*0008*/ 	.byte	0x04, 0x17
        /*000a*/ 	.short	(.L_510 - .L_509)
.L_509:
        /*000c*/ 	.word	0x00000000
        /*0010*/ 	.short	0x0000
        /*0012*/ 	.short	0x0000
        /*0014*/ 	.byte	0x00, 0xf0, 0x41, 0x07


	//----- nvinfo : EIATTR_SPARSE_MMA_MASK
	.align		4
.L_510:
        /*0018*/ 	.byte	0x03, 0x50
        /*001a*/ 	.short	0x0000


	//----- nvinfo : EIATTR_MAXREG_COUNT
	.align		4
        /*001c*/ 	.byte	0x03, 0x1b
        /*001e*/ 	.short	0x00ff


	//----- nvinfo : EIATTR_NUM_BARRIERS
	.align		4
        /*0020*/ 	.byte	0x02, 0x4c
        /*0022*/ 	.byte	0x01
	.zero		1


	//----- nvinfo : EIATTR_MERCURY_ISA_VERSION
	.align		4
        /*0024*/ 	.byte	0x03, 0x5f
        /*0026*/ 	.short	0x0101


	//----- nvinfo : EIATTR_COOP_GROUP_MASK_REGIDS
	.align		4
        /*0028*/ 	.byte	0x04, 0x29
        /*002a*/ 	.short	(.L_512 - .L_511)


	//   ....[0]....
.L_511:
        /*002c*/ 	.word	0xffffffff


	//   ....[1]....
        /*0030*/ 	.word	0xffffffff


	//----- nvinfo : EIATTR_COOP_GROUP_INSTR_OFFSETS
	.align		4
.L_512:
        /*0034*/ 	.byte	0x04, 0x28
        /*0036*/ 	.short	(.L_514 - .L_513)


	//   ....[0]....
.L_513:
        /*0038*/ 	.word	0x00001b70


	//   ....[1]....
        /*003c*/ 	.word	0x00001d90


	//----- nvinfo : EIATTR_VRC_CTA_INIT_COUNT
	.align		4
.L_514:
        /*0040*/ 	.byte	0x02, 0x4a
	.zero		1
	.zero		1


	//----- nvinfo : EIATTR_EXIT_INSTR_OFFSETS
	.align		4
        /*0044*/ 	.byte	0x04, 0x1c
        /*0046*/ 	.short	(.L_516 - .L_515)


	//   ....[0]....
.L_515:
        /*0048*/ 	.word	0x00003e40


	//   ....[1]....
        /*004c*/ 	.word	0x00004370


	//   ....[2]....
        /*0050*/ 	.word	0x00004390


	//----- nvinfo : EIATTR_CRS_STACK_SIZE
	.align		4
.L_516:
        /*0054*/ 	.byte	0x04, 0x1e
        /*0056*/ 	.short	(.L_518 - .L_517)
.L_517:
        /*0058*/ 	.word	0x00000000


	//----- nvinfo : EIATTR_CBANK_PARAM_SIZE
	.align		4
.L_518:
        /*005c*/ 	.byte	0x03, 0x19
        /*005e*/ 	.short	0x01d0


	//----- nvinfo : EIATTR_PARAM_CBANK
	.align		4
        /*0060*/ 	.byte	0x04, 0x0a
        /*0062*/ 	.short	(.L_520 - .L_519)
	.align		4
.L_519:
        /*0064*/ 	.word	index@(.nv.constant0._ZN5flash32flash_fwd_splitkv_combine_kernelI23Flash_fwd_kernel_traitsILi256ELi64ELi64ELi4ELb0ELb0EN7cutlass10bfloat16_tE19Flash_kernel_traitsILi256ELi64ELi64ELi4ES3_EELi4ELi1ELb0EEEvNS_16Flash_fwd_paramsE)
        /*0068*/ 	.short	0x0380
        /*006a*/ 	.short	0x01d0


	//----- nvinfo : EIATTR_SW_WAR
	.align		4
.L_520:
        /*006c*/ 	.byte	0x04, 0x36
        /*006e*/ 	.short	(.L_522 - .L_521)
.L_521:
        /*0070*/ 	.word	0x00000008
.L_522:


//--------------------- .nv.info._ZN5flash32flash_fwd_splitkv_combine_kernelI23Flash_fwd_kernel_traitsILi256ELi64ELi64ELi4ELb0ELb0EN7cutlass10bfloat16_tE19Flash_kernel_traitsILi256ELi64ELi64ELi4ES3_EELi4ELi7ELb1EEEvNS_16Flash_fwd_paramsE --------------------------
	.section	.nv.info._ZN5flash32flash_fwd_splitkv_combine_kernelI23Flash_fwd_kernel_traitsILi256ELi64ELi64ELi4ELb0ELb0EN7cutlass10bfloat16_tE19Flash_kernel_traitsILi256ELi64ELi64ELi4ES3_EELi4ELi7ELb1EEEvNS_16Flash_fwd_paramsE,"",@"SHT_CUDA_INFO"
	.sectionflags	@""
	.align	4


	//----- nvinfo : EIATTR_CUDA_API_VERSION
	.align		4
        /*0000*/ 	.byte	0x04, 0x37
        /*0002*/ 	.short	(.L_524 - .L_523)
.L_523:
        /*0004*/ 	.word	0x00000082


	//----- nvinfo : EIATTR_KPARAM_INFO
	.align		4
.L_524:
        /*0008*/ 	.byte	0x04, 0x17
        /*000a*/ 	.short	(.L_526 - .L_525)
.L_525:
        /*000c*/ 	.word	0x00000000
        /*0010*/ 	.short	0x0000
        /*0012*/ 	.short	0x0000
        /*0014*/ 	.byte	0x00, 0xf0, 0x41, 0x07


	//----- nvinfo : EIATTR_SPARSE_MMA_MASK
	.align		4
.L_526:
        /*0018*/ 	.byte	0x03, 0x50
        /*001a*/ 	.short	0x0000


	//----- nvinfo : EIATTR_MAXREG_COUNT
	.align		4
        /*001c*/ 	.byte	0x03, 0x1b
        /*001e*/ 	.short	0x00ff


	//----- nvinfo : EIATTR_NUM_BARRIERS
	.align		4
        /*0020*/ 	.byte	0x02, 0x4c
        /*0022*/ 	.byte	0x01
	.zero		1


	//----- nvinfo : EIATTR_MERCURY_ISA_VERSION
	.align		4
        /*0024*/ 	.byte	0x03, 0x5f
        /*0026*/ 	.short	0x0101


	//----- nvinfo : EIATTR_COOP_GROUP_MASK_REGIDS
	.align		4
        /*0028*/ 	.byte	0x04, 0x29
        /*002a*/ 	.short	(.L_528 - .L_527)


	//   ....[0]....
.L_527:
        /*002c*/ 	.word	0xffffffff


	//   ....[1]....
        /*0030*/ 	.word	0xffffffff


	//   ....[2]....
        /*0034*/ 	.word	0xffffffff


	//   ....[3]....
        /*0038*/ 	.word	0xffffffff


	//   ....[4]....
        /*003c*/ 	.word	0xffffffff


	//   ....[5]....
        /*0040*/ 	.word	0xffffffff


	//   ....[6]....
        /*0044*/ 	.word	0xffffffff


	//   ....[7]....
        /*0048*/ 	.word	0xffffffff


	//   ....[8]....
        /*004c*/ 	.word	0xffffffff


	//   ....[9]....
        /*0050*/ 	.word	0xffffffff


	//----- nvinfo : EIATTR_COOP_GROUP_INSTR_OFFSETS
	.align		4
.L_528:
        /*0054*/ 	.byte	0x04, 0x28
        /*0056*/ 	.short	(.L_530 - .L_529)


	//   ....[0]....
.L_529:
        /*0058*/ 	.word	0x00001c10


	//   ....[1]....
        /*005c*/ 	.word	0x00001c50


	//   ....[2]....
        /*0060*/ 	.word	0x00001c70


	//   ....[3]....
        /*0064*/ 	.word	0x00001ca0


	//   ....[4]....
        /*0068*/ 	.word	0x00001d40


	//   ....[5]....
        /*006c*/ 	.word	0x00001f10


	//   ....[6]....
        /*0070*/ 	.word	0x00001fb0


	//   ....[7]....
        /*0074*/ 	.word	0x00002020


	//   ....[8]....
        /*0078*/ 	.word	0x00002100


	//   ....[9]....
        /*007c*/ 	.word	0x000021c0


	//----- nvinfo : EIATTR_VRC_CTA_INIT_COUNT
	.align		4
.L_530:
        /*0080*/ 	.byte	0x02, 0x4a
	.zero		1
	.zero		1


	//----- nvinfo : EIATTR_EXIT_INSTR_OFFSETS
	.align		4
        /*0084*/ 	.byte	0x04, 0x1c
        /*0086*/ 	.short	(.L_532 - .L_531)


	//   ....[0]....
.L_531:
        /*0088*/ 	.word	0x00004040


	//   ....[1]....
        /*008c*/ 	.word	0x00004540


	//----- nvinfo : EIATTR_CRS_STACK_SIZE
	.align		4
.L_532:
        /*0090*/ 	.byte	0x04, 0x1e
        /*0092*/ 	.short	(.L_534 - .L_533)
.L_533:
        /*0094*/ 	.word	0x00000000


	//----- nvinfo : EIATTR_CBANK_PARAM_SIZE
	.align		4
.L_534:
        /*0098*/ 	.byte	0x03, 0x19
        /*009a*/ 	.short	0x01d0


	//----- nvinfo : EIATTR_PARAM_CBANK
	.align		4
        /*009c*/ 	.byte	0x04, 0x0a
        /*009e*/ 	.short	(.L_536 - .L_535)
	.align		4
.L_535:
        /*00a0*/ 	.word	index@(.nv.constant0._ZN5flash32flash_fwd_splitkv_combine_kernelI23Flash_fwd_kernel_traitsILi256ELi64ELi64ELi4ELb0ELb0EN7cutlass10bfloat16_tE19Flash_kernel_traitsILi256ELi64ELi64ELi4ES3_EELi4ELi7ELb1EEEvNS_16Flash_fwd_paramsE)
        /*00a4*/ 	.short	0x0380
        /*00a6*/ 	.short	0x01d0


	//----- nvinfo : EIATTR_SW_WAR
	.align		4
.L_536:
        /*00a8*/ 	.byte	0x04, 0x36
        /*00aa*/ 	.short	(.L_538 - .L_537)
.L_537:
        /*00ac*/ 	.word	0x00000008
.L_538:


//--------------------- .nv.info._ZN5flash32flash_fwd_splitkv_combine_kernelI23Flash_fwd_kernel_traitsILi256ELi64ELi64ELi4ELb0ELb0EN7cutlass10bfloat16_tE19Flash_kernel_traitsILi256ELi64ELi64ELi4ES3_EELi4ELi6ELb1EEEvNS_16Flash_fwd_paramsE --------------------------
	.section	.nv.info._ZN5flash32flash_fwd_splitkv_combine_kernelI23Flash_fwd_kernel_traitsILi256ELi64ELi64ELi4ELb0ELb0EN7cutlass10bfloat16_tE19Flash_kernel_traitsILi256ELi64ELi64ELi4ES3_EELi4ELi6ELb1EEEvNS_16Flash_fwd_paramsE,"",@"SHT_CUDA_INFO"
	.sectionflags	@""
	.align	4


	//----- nvinfo : EIATTR_CUDA_API_VERSION
	.align		4
        /*0000*/ 	.byte	0x04, 0x37
        /*0002*/ 	.short	(.L_540 - .L_539)
.L_539:
        /*0004*/ 	.word	0x00000082


	//----- nvinfo : EIATTR_KPARAM_INFO
	.align		4
.L_540:
        /*0008*/ 	.byte	0x04, 0x17
        /*000a*/ 	.short	(.L_542 - .L_541)
.L_541:
        /*000c*/ 	.word	0x00000000
        /*0010*/ 	.short	0x0000
        /*0012*/ 	.short	0x0000
        /*0014*/ 	.byte	0x00, 0xf0, 0x41, 0x07


	//----- nvinfo : EIATTR_SPARSE_MMA_MASK
	.align		4
.L_542:
        /*0018*/ 	.byte	0x03, 0x50
        /*001a*/ 	.short	0x0000


	//----- nvinfo : EIATTR_MAXREG_COUNT
	.align		4
        /*001c*/ 	.byte	0x03, 0x1b
        /*001e*/ 	.short	0x00ff


	//----- nvinfo : EIATTR_NUM_BARRIERS
	.align		4
        /*0020*/ 	.byte	0x02, 0x4c
        /*0022*/ 	.byte	0x01
	.zero		1


	//----- nvinfo : EIATTR_MERCURY_ISA_VERSION
	.align		4
        /*0024*/ 	.byte	0x03, 0x5f
        /*0026*/ 	.short	0x0101


	//----- nvinfo : EIATTR_COOP_GROUP_MASK_REGIDS
	.align		4
        /*0028*/ 	.byte	0x04, 0x29
        /*002a*/ 	.short	(.L_544 - .L_543)


	//   ....[0]....
.L_543:
        /*002c*/ 	.word	0xffffffff


	//   ....[1]....
        /*0030*/ 	.word	0xffffffff


	//   ....[2]....
        /*0034*/ 	.word	0xffffffff


	//   ....[3]....
        /*0038*/ 	.word	0xffffffff


	//   ....[4]....
        /*003c*/ 	.word	0xffffffff


	//   ....[5]....
        /*0040*/ 	.word	0xffffffff


	//   ....[6]....
        /*0044*/ 	.word	0xffffffff


	//   ....[7]....
        /*0048*/ 	.word	0xffffffff


	//   ....[8]....
        /*004c*/ 	.word	0xffffffff


	//   ....[9]....
        /*0050*/ 	.word	0xffffffff


	//----- nvinfo : EIATTR_COOP_GROUP_INSTR_OFFSETS
	.align		4
.L_544:
        /*0054*/ 	.byte	0x04, 0x28
        /*0056*/ 	.short	(.L_546 - .L_545)


	//   ....[0]....
.L_545:
        /*0058*/ 	.word	0x00001c70


	//   ....[1]....
        /*005c*/ 	.word	0x00001c90


	//   ....[2]....
        /*0060*/ 	.word	0x00001cb0


	//   ....[3]....
        /*0064*/ 	.word	0x00001cd0


	//   ....[4]....
        /*0068*/ 	.word	0x00001cf0


	//   ....[5]....
        /*006c*/ 	.word	0x00001e40


	//   ....[6]....
        /*0070*/ 	.word	0x00001e60


	//   ....[7]....
        /*0074*/ 	.word	0x00001e80


	//   ....[8]....
        /*0078*/ 	.word	0x00001ec0


	//   ....[9]....
        /*007c*/ 	.word	0x00001f40


	//----- nvinfo : EIATTR_VRC_CTA_INIT_COUNT
	.align		4
.L_546:
        /*0080*/ 	.byte	0x02, 0x4a
	.zero		1
	.zero		1


	//----- nvinfo : EIATTR_EXIT_INSTR_OFFSETS
	.align		4
        /*0084*/ 	.byte	0x04, 0x1c
        /*0086*/ 	.short	(.L_548 - .L_547)


	//   ....[0]....
.L_547:
        /*0088*/ 	.word	0x00003b60


	//   ....[1]....
        /*008c*/ 	.word	0x00004060


	//----- nvinfo : EIATTR_CRS_STACK_SIZE
	.align		4
.L_548:
        /*0090*/ 	.byte	0x04, 0x1e
        /*0092*/ 	.short	(.L_550 - .L_549)
.L_549:
        /*0094*/ 	.word	0x00000000


	//----- nvinfo : EIATTR_CBANK_PARAM_SIZE
	.align		4
.L_550:
        /*0098*/ 	.byte	0x03, 0x19
        /*009a*/ 	.short	0x01d0


	//----- nvinfo : EIATTR_PARAM_CBANK
	.align		4
        /*009c*/ 	.byte	0x04, 0x0a
        /*009e*/ 	.short	(.L_552 - .L_551)
	.align		4
.L_551:
        /*00a0*/ 	.word	index@(.nv.constant0._ZN5flash32flash_fwd_splitkv_combine_kernelI23Flash_fwd_kernel_traitsILi256ELi64ELi64ELi4ELb0ELb0EN7cutlass10bfloat16_tE19Flash_kernel_traitsILi256ELi64ELi64ELi4ES3_EELi4ELi6ELb1EEEvNS_16Flash_fwd_paramsE)
        /*00a4*/ 	.short	0x0380
        /*00a6*/ 	.short	0x01d0


	//----- nvinfo : EIATTR_SW_WAR
	.align		4
.L_552:
        /*00a8*/ 	.byte	0x04, 0x36
        /*00aa*/ 	.short	(.L_554 - .L_553)
.L_553:
        /*00ac*/ 	.word	0x00000008
.L_554:


//--------------------- .nv.info._ZN5flash32flash_fwd_splitkv_combine_kernelI23Flash_fwd_kernel_traitsILi256ELi64ELi64ELi4ELb0ELb0EN7cutlass10bfloat16_tE19Flash_kernel_traitsILi256ELi64ELi64ELi4ES3_EELi4ELi5ELb1EEEvNS_16Flash_fwd_paramsE --------------------------
	.section	.nv.info._ZN5flash32flash_fwd_splitkv_combine_kernelI23Flash_fwd_kernel_traitsILi256ELi64ELi64ELi4ELb0ELb0EN7cutlass10bfloat16_tE19Flash_kernel_traitsILi256ELi64ELi64ELi4ES3_EELi4ELi5ELb1EEEvNS_16Flash_fwd_paramsE,"",@"SHT_CUDA_INFO"
	.sectionflags	@""
	.align	4


	//----- nvinfo : EIATTR_CUDA_API_VERSION
	.align		4
        /*0000*/ 	.byte	0x04, 0x37
        /*0002*/ 	.short	(.L_556 - .L_555)
.L_555:
        /*0004*/ 	.word	0x00000082


	//----- nvinfo : EIATTR_KPARAM_INFO
	.align		4
.L_556:
        /*0008*/ 	.byte	0x04, 0x17
        /*000a*/ 	.short	(.L_558 - .L_557)
.L_557:
        /*000c*/ 	.word	0x00000000
        /*0010*/ 	.short	0x0000
        /*0012*/ 	.short	0x0000
        /*0014*/ 	.byte	0x00, 0xf0, 0x41, 0x07


	//----- nvinfo : EIATTR_SPARSE_MMA_MASK
	.align		4
.L_558:
        /*0018*/ 	.byte	0x03, 0x50
        /*001a*/ 	.short	0x0000


	//----- nvinfo : EIATTR_MAXREG_COUNT
	.align		4
        /*001c*/ 	.byte	0x03, 0x1b
        /*001e*/ 	.short	0x00ff


	//----- nvinfo : EIATTR_NUM_BARRIERS
	.align		4
        /*0020*/ 	.byte	0x02, 0x4c
        /*0022*/ 	.byte	0x01
	.zero		1


	//----- nvinfo : EIATTR_MERCURY_ISA_VERSION
	.align		4
        /*0024*/ 	.byte	0x03, 0x5f
        /*0026*/ 	.short	0x0101


	//----- nvinfo : EIATTR_COOP_GROUP_MASK_REGIDS
	.align		4
        /*0028*/ 	.byte	0x04, 0x29
        /*002a*/ 	.short	(.L_560 - .L_559)


	//   ....[0]....
.L_559:
        /*002c*/ 	.word	0xffffffff


	//   ....[1]....
        /*0030*/ 	.word	0xffffffff


	//   ....[2]....
        /*0034*/ 	.word	0xffffffff


	//   ....[3]....
        /*0038*/ 	.word	0xffffffff


	//   ....[4]....
        /*003c*/ 	.word	0xffffffff


	//   ....[5]....
        /*0040*/ 	.word	0xffffffff


	//   ....[6]....
        /*0044*/ 	.word	0xffffffff


	//   ....[7]....
        /*0048*/ 	.word	0xffffffff


	//   ....[8]....
        /*004c*/ 	.word	0xffffffff


	//   ....[9]....
        /*0050*/ 	.word	0xffffffff


	//----- nvinfo : EIATTR_COOP_GROUP_INSTR_OFFSETS
	.align		4
.L_560:
        /*0054*/ 	.byte	0x04, 0x28
        /*0056*/ 	.short	(.L_562 - .L_561)


	//   ....[0]....
.L_561:
        /*0058*/ 	.word	0x00001b50


	//   ....[1]....
        /*005c*/ 	.word	0x00001b70


	//   ....[2]....
        /*0060*/ 	.word	0x00001b90


	//   ....[3]....
        /*0064*/ 	.word	0x00001bb0


	//   ....[4]....
        /*0068*/ 	.word	0x00001bd0


	//   ....[5]....
        /*006c*/ 	.word	0x00001cf0


	//   ....[6]....
        /*0070*/ 	.word	0x00001dc0


	//   ....[7]....
        /*0074*/ 	.word	0x00001de0


	//   ....[8]....
        /*0078*/ 	.word	0x00001e20


	//   ....[9]....
        /*007c*/ 	.word	0x00001e50


	//----- nvinfo : EIATTR_VRC_CTA_INIT_COUNT
	.align		4
.L_562:
        /*0080*/ 	.byte	0x02, 0x4a
	.zero		1
	.zero		1


	//----- nvinfo : EIATTR_EXIT_INSTR_OFFSETS
	.align		4
        /*0084*/ 	.byte	0x04, 0x1c
        /*0086*/ 	.short	(.L_564 - .L_563)


	//   ....[0]....
.L_563:
        /*0088*/ 	.word	0x000039f0


	//   ....[1]....
        /*008c*/ 	.word	0x00003ef0


	//----- nvinfo : EIATTR_CRS_STACK_SIZE
	.align		4
.L_564:
        /*0090*/ 	.byte	0x04, 0x1e
        /*0092*/ 	.short	(.L_566 - .L_565)
.L_565:
        /*0094*/ 	.word	0x00000000


	//----- nvinfo : EIATTR_CBANK_PARAM_SIZE
	.align		4
.L_566:
        /*0098*/ 	.byte	0x03, 0x19
        /*009a*/ 	.short	0x01d0


	//----- nvinfo : EIATTR_PARAM_CBANK
	.align		4
        /*009c*/ 	.byte	0x04, 0x0a
        /*009e*/ 	.short	(.L_568 - .L_567)
	.align		4
.L_567:
        /*00a0*/ 	.word	index@(.nv.constant0._ZN5flash32flash_fwd_splitkv_combine_kernelI23Flash_fwd_kernel_traitsILi256ELi64ELi64ELi4ELb0ELb0EN7cutlass10bfloat16_tE19Flash_kernel_traitsILi256ELi64ELi64ELi4ES3_EELi4ELi5ELb1EEEvNS_16Flash_fwd_paramsE)
        /*00a4*/ 	.short	0x0380
        /*00a6*/ 	.short	0x01d0


	//----- nvinfo : EIATTR_SW_WAR
	.align		4
.L_568:
        /*00a8*/ 	.byte	0x04, 0x36
        /*00aa*/ 	.short	(.L_570 - .L_569)
.L_569:
        /*00ac*/ 	.word	0x00000008
.L_570:


//--------------------- .nv.info._ZN5flash32flash_fwd_splitkv_combine_kernelI23Flash_fwd_kernel_traitsILi256ELi64ELi64ELi4ELb0ELb0EN7cutlass10bfloat16_tE19Flash_kernel_traitsILi256ELi64ELi64ELi4ES3_EELi4ELi4ELb1EEEvNS_16Flash_fwd_paramsE --------------------------
	.section	.nv.info._ZN5flash32flash_fwd_splitkv_combine_kernelI23Flash_fwd_kernel_traitsILi256ELi64ELi64ELi4ELb0ELb0EN7cutlass10bfloat16_tE19Flash_kernel_traitsILi256ELi64ELi64ELi4ES3_EELi4ELi4ELb1EEEvNS_16Flash_fwd_paramsE,"",@"SHT_CUDA_INFO"
	.sectionflags	@""
	.align	4


	//----- nvinfo : EIATTR_CUDA_API_VERSION
	.align		4
        /*0000*/ 	.byte	0x04, 0x37
        /*0002*/ 	.short	(.L_572 - .L_571)
.L_571:
        /*0004*/ 	.word	0x00000082


	//----- nvinfo : EIATTR_KPARAM_INFO
	.align		4
.L_572:
        /*0008*/ 	.byte	0x04, 0x17
        /*000a*/ 	.short	(.L_574 - .L_573)
.L_573:
        /*000c*/ 	.word	0x00000000
        /*0010*/ 	.short	0x0000
        /*0012*/ 	.short	0x0000
        /*0014*/ 	.byte	0x00, 0xf0, 0x41, 0x07


	//----- nvinfo : EIATTR_SPARSE_MMA_MASK
	.align		4
.L_574:
        /*0018*/ 	.byte	0x03, 0x50
        /*001a*/ 	.short	0x0000


	//----- nvinfo : EIATTR_MAXREG_COUNT
	.align		4
        /*001c*/ 	.byte	0x03, 0x1b
        /*001e*/ 	.short	0x00ff


	//----- nvinfo : EIATTR_NUM_BARRIERS
	.align		4
        /*0020*/ 	.byte	0x02, 0x4c
        /*0022*/ 	.byte	0x01
	.zero		1


	//----- nvinfo : EIATTR_MERCURY_ISA_VERSION
	.align		4
        /*0024*/ 	.byte	0x03, 0x5f
        /*0026*/ 	.short	0x0101


	//----- nvinfo : EIATTR_COOP_GROUP_MASK_REGIDS
	.align		4
        /*0028*/ 	.byte	0x04, 0x29
        /*002a*/ 	.short	(.L_576 - .L_575)


	//   ....[0]....
.L_575:
        /*002c*/ 	.word	0xffffffff


	//   ....[1]....
        /*0030*/ 	.word	0xffffffff


	//   ....[2]....
        /*0034*/ 	.word	0xffffffff


	//   ....[3]....
        /*0038*/ 	.word	0xffffffff


	//   ....[4]....
        /*003c*/ 	.word	0xffffffff


	//   ....[5]....
        /*0040*/ 	.word	0xffffffff


	//   ....[6]....
        /*0044*/ 	.word	0xffffffff


	//   ....[7]....
        /*0048*/ 	.word	0xffffffff


	//----- nvinfo : EIATTR_COOP_GROUP_INSTR_OFFSETS
	.align		4
.L_576:
        /*004c*/ 	.byte	0x04, 0x28
        /*004e*/ 	.short	(.L_578 - .L_577)


	//   ....[0]....
.L_577:
        /*0050*/ 	.word	0x00001a00


	//   ....[1]....
        /*0054*/ 	.word	0x00001a40


	//   ....[2]....
        /*0058*/ 	.word	0x00001a70


	//   ....[3]....
        /*005c*/ 	.word	0x00001a90


	//   ....[4]....
        /*0060*/ 	.word	0x00001b40


	//   ....[5]....
        /*0064*/ 	.word	0x00001bb0


	//   ....[6]....
        /*0068*/ 	.word	0x00001c20


	//   ....[7]....
        /*006c*/ 	.word	0x00001cc0


	//----- nvinfo : EIATTR_VRC_CTA_INIT_COUNT
	.align		4
.L_578:
        /*0070*/ 	.byte	0x02, 0x4a
	.zero		1
	.zero		1


	//----- nvinfo : EIATTR_EXIT_INSTR_OFFSETS
	.align		4
        /*0074*/ 	.byte	0x04, 0x1c
        /*0076*/ 	.short	(.L_580 - .L_579)


	//   ....[0]....
.L_579:
        /*0078*/ 	.word	0x00003a90


	//   ....[1]....
        /*007c*/ 	.word	0x00003f90


	//----- nvinfo : EIATTR_CRS_STACK_SIZE
	.align		4
.L_580:
        /*0080*/ 	.byte	0x04, 0x1e
        /*0082*/ 	.short	(.L_582 - .L_581)
.L_581:
        /*0084*/ 	.word	0x00000000


	//----- nvinfo : EIATTR_CBANK_PARAM_SIZE
	.align		4
.L_582:
        /*0088*/ 	.byte	0x03, 0x19
        /*008a*/ 	.short	0x01d0


	//----- nvinfo : EIATTR_PARAM_CBANK
	.align		4
        /*008c*/ 	.byte	0x04, 0x0a
        /*008e*/ 	.short	(.L_584 - .L_583)
	.align		4
.L_583:
        /*0090*/ 	.word	index@(.nv.constant0._ZN5flash32flash_fwd_splitkv_combine_kernelI23Flash_fwd_kernel_traitsILi256ELi64ELi64ELi4ELb0ELb0EN7cutlass10bfloat16_tE19Flash_kernel_traitsILi256ELi64ELi64ELi4ES3_EELi4ELi4ELb1EEEvNS_16Flash_fwd_paramsE)
        /*0094*/ 	.short	0x0380
        /*0096*/ 	.short	0x01d0


	//----- nvinfo : EIATTR_SW_WAR
	.align		4
.L_584:
        /*0098*/ 	.byte	0x04, 0x36
        /*009a*/ 	.short	(.L_586 - .L_585)
.L_585:
        /*009c*/ 	.word	0x00000008
.L_586:


//--------------------- .nv.info._ZN5flash32flash_fwd_splitkv_combine_kernelI23Flash_fwd_kernel_traitsILi256ELi64ELi64ELi4ELb0ELb0EN7cutlass10bfloat16_tE19Flash_kernel_traitsILi256ELi64ELi64ELi4ES3_EELi4ELi3ELb1EEEvNS_16Flash_fwd_paramsE --------------------------
	.section	.nv.info._ZN5flash32flash_fwd_splitkv_combine_kernelI23Flash_fwd_kernel_traitsILi256ELi64ELi64ELi4ELb0ELb0EN7cutlass10bfloat16_tE19Flash_kernel_traitsILi256ELi64ELi64ELi4ES3_EELi4ELi3ELb1EEEvNS_16Flash_fwd_paramsE,"",@"SHT_CUDA_INFO"
	.sectionflags	@""
	.align	4


	//----- nvinfo : EIATTR_CUDA_API_VERSION
	.align		4
        /*0000*/ 	.byte	0x04, 0x37
        /*0002*/ 	.short	(.L_588 - .L_587)
.L_587:
        /*0004*/ 	.word	0x00000082


	//----- nvinfo : EIATTR_KPARAM_INFO
	.align		4
.L_588:
        /*0008*/ 	.byte	0x04, 0x17
        /*000a*/ 	.short	(.L_590 - .L_589)
.L_589:
        /*000c*/ 	.word	0x00000000
        /*0010*/ 	.short	0x0000
        /*0012*/ 	.short	0x0000
        /*0014*/ 	.byte	0x00, 0xf0, 0x41, 0x07


	//----- nvinfo : EIATTR_SPARSE_MMA_MASK
	.align		4
.L_590:
        /*0018*/ 	.byte	0x03, 0x50
        /*001a*/ 	.short	0x0000


	//----- nvinfo : EIATTR_MAXREG_COUNT
	.align		4
        /*001c*/ 	.byte	0x03, 0x1b
        /*001e*/ 	.short	0x00ff


	//----- nvinfo : EIATTR_NUM_BARRIERS
	.align		4
        /*0020*/ 	.byte	0x02, 0x4c
        /*0022*/ 	.byte	0x01
	.zero		1


	//----- nvinfo : EIATTR_MERCURY_ISA_VERSION
	.align		4
        /*0024*/ 	.byte	0x03, 0x5f
        /*0026*/ 	.short	0x0101


	//----- nvinfo : EIATTR_COOP_GROUP_MASK_REGIDS
	.align		4
        /*0028*/ 	.byte	0x04, 0x29
        /*002a*/ 	.short	(.L_592 - .L_591)


	//   ....[0]....
.L_591:
        /*002c*/ 	.word	0xffffffff


	//   ....[1]....
        /*0030*/ 	.word	0xffffffff


	//   ....[2]....
        /*0034*/ 	.word	0xffffffff


	//   ....[3]....
        /*0038*/ 	.word	0xffffffff


	//   ....[4]....
        /*003c*/ 	.word	0xffffffff


	//   ....[5]....
        /*0040*/ 	.word	0xffffffff


	//----- nvinfo : EIATTR_COOP_GROUP_INSTR_OFFSETS
	.align		4
.L_592:
        /*0044*/ 	.byte	0x04, 0x28
        /*0046*/ 	.short	(.L_594 - .L_593)


	//   ....[0]....
.L_593:
        /*0048*/ 	.word	0x00001a50


	//   ....[1]....
        /*004c*/ 	.word	0x00001ad0


	//   ....[2]....
        /*0050*/ 	.word	0x00001b00


	//   ....[3]....
        /*0054*/ 	.word	0x00001b90


	//   ....[4]....
        /*0058*/ 	.word	0x00001bd0


	//   ....[5]....
        /*005c*/ 	.word	0x00001c70


	//----- nvinfo : EIATTR_VRC_CTA_INIT_COUNT
	.align		4
.L_594:
        /*0060*/ 	.byte	0x02, 0x4a
	.zero		1
	.zero		1


	//----- nvinfo : EIATTR_EXIT_INSTR_OFFSETS
	.align		4
        /*0064*/ 	.byte	0x04, 0x1c
        /*0066*/ 	.short	(.L_596 - .L_595)


	//   ....[0]....
.L_595:
        /*0068*/ 	.word	0x00003a40


	//   ....[1]....
        /*006c*/ 	.word	0x00003f40


	//----- nvinfo : EIATTR_CRS_STACK_SIZE
	.align		4
.L_596:
        /*0070*/ 	.byte	0x04, 0x1e
        /*0072*/ 	.short	(.L_598 - .L_597)
.L_597:
        /*0074*/ 	.word	0x00000000


	//----- nvinfo : EIATTR_CBANK_PARAM_SIZE
	.align		4
.L_598:
        /*0078*/ 	.byte	0x03, 0x19
        /*007a*/ 	.short	0x01d0


	//----- nvinfo : EIATTR_PARAM_CBANK
	.align		4
        /*007c*/ 	.byte	0x04, 0x0a
        /*007e*/ 	.short	(.L_600 - .L_599)
	.align		4
.L_599:
        /*0080*/ 	.word	index@(.nv.constant0._ZN5flash32flash_fwd_splitkv_combine_kernelI23Flash_fwd_kernel_traitsILi256ELi64ELi64ELi4ELb0ELb0EN7cutlass10bfloat16_tE19Flash_kernel_traitsILi256ELi64ELi64ELi4ES3_EELi4ELi3ELb1EEEvNS_16Flash_fwd_paramsE)
        /*0084*/ 	.short	0x0380
        /*0086*/ 	.short	0x01d0


	//----- nvinfo : EIATTR_SW_WAR
	.align		4
.L_600:
        /*0088*/ 	.byte	0x04, 0x36
        /*008a*/ 	.short	(.L_602 - .L_601)
.L_601:
        /*008c*/ 	.word	0x00000008
.L_602:


//--------------------- .nv.info._ZN5flash32flash_fwd_splitkv_combine_kernelI23Flash_fwd_kernel_traitsILi256ELi64ELi64ELi4ELb0ELb0EN7cutlass10bfloat16_tE19Flash_kernel_traitsILi256ELi64ELi64ELi4ES3_EELi4ELi2ELb1EEEvNS_16Flash_fwd_paramsE --------------------------
	.section	.nv.info._ZN5flash32flash_fwd_splitkv_combine_kernelI23Flash_fwd_kernel_traitsILi256ELi64ELi64ELi4ELb0ELb0EN7cutlass10bfloat16_tE19Flash_kernel_traitsILi256ELi64ELi64ELi4ES3_EELi4ELi2ELb1EEEvNS_16Flash_fwd_paramsE,"",@"SHT_CUDA_INFO"
	.sectionflags	@""
	.align	4


	//----- nvinfo : EIATTR_CUDA_API_VERSION
	.align		4
        /*0000*/ 	.byte	0x04, 0x37
        /*0002*/ 	.short	(.L_604 - .L_603)
.L_603:
        /*0004*/ 	.word	0x00000082


	//----- nvinfo : EIATTR_KPARAM_INFO
	.align		4
.L_604:
        /*0008*/ 	.byte	0x04, 0x17
        /*000a*/ 	.short	(.L_606 - .L_605)
.L_605:
        /*000c*/ 	.word	0x00000000
        /*0010*/ 	.short	0x0000
        /*0012*/ 	.short	0x0000
        /*0014*/ 	.byte	0x00, 0xf0, 0x41, 0x07


	//----- nvinfo : EIATTR_SPARSE_MMA_MASK
	.align		4
.L_606:
        /*0018*/ 	.byte	0x03, 0x50
        /*001a*/ 	.short	0x0000


	//----- nvinfo : EIATTR_MAXREG_COUNT
	.align		4
        /*001c*/ 	.byte	0x03, 0x1b
        /*001e*/ 	.short	0x00ff


	//----- nvinfo : EIATTR_NUM_BARRIERS
	.align		4
        /*0020*/ 	.byte	0x02, 0x4c
        /*0022*/ 	.byte	0x01
	.zero		1


	//----- nvinfo : EIATTR_MERCURY_ISA_VERSION
	.align		4
        /*0024*/ 	.byte	0x03, 0x5f
        /*0026*/ 	.short	0x0101


	//----- nvinfo : EIATTR_COOP_GROUP_MASK_REGIDS
	.align		4
        /*0028*/ 	.byte	0x04, 0x29
        /*002a*/ 	.short	(.L_608 - .L_607)


	//   ....[0]....
.L_607:
        /*002c*/ 	.word	0xffffffff


	//   ....[1]....
        /*0030*/ 	.word	0xffffffff


	//   ....[2]....
        /*0034*/ 	.word	0xffffffff


	//   ....[3]....
        /*0038*/ 	.word	0xffffffff


	//----- nvinfo : EIATTR_COOP_GROUP_INSTR_OFFSETS
	.align		4
.L_608:
        /*003c*/ 	.byte	0x04, 0x28
        /*003e*/ 	.short	(.L_610 - .L_609)


	//   ....[0]....
.L_609:
        /*0040*/ 	.word	0x00001a90


	//   ....[1]....
        /*0044*/ 	.word	0x00001b20


	//   ....[2]....
        /*0048*/ 	.word	0x00001cd0


	//   ....[3]....
        /*004c*/ 	.word	0x00001d10


	//----- nvinfo : EIATTR_VRC_CTA_INIT_COUNT
	.align		4
.L_610:
        /*0050*/ 	.byte	0x02, 0x4a
	.zero		1
	.zero		1


	//----- nvinfo : EIATTR_EXIT_INSTR_OFFSETS
	.align		4
        /*0054*/ 	.byte	0x04, 0x1c
        /*0056*/ 	.short	(.L_612 - .L_611)


	//   ....[0]....
.L_611:
        /*0058*/ 	.word	0x00003a50


	//   ....[1]....
        /*005c*/ 	.word	0x00003f50


	//----- nvinfo : EIATTR_CRS_STACK_SIZE
	.align		4
.L_612:
        /*0060*/ 	.byte	0x04, 0x1e
        /*0062*/ 	.short	(.L_614 - .L_613)
.L_613:
        /*0064*/ 	.word	0x00000000


	//----- nvinfo : EIATTR_CBANK_PARAM_SIZE
	.align		4
.L_614:
        /*0068*/ 	.byte	0x03, 0x19
        /*006a*/ 	.short	0x01d0


	//----- nvinfo : EIATTR_PARAM_CBANK
	.align		4
        /*006c*/ 	.byte	0x04, 0x0a
        /*006e*/ 	.short	(.L_616 - .L_615)
	.align		4
.L_615:
        /*0070*/ 	.word	index@(.nv.constant0._ZN5flash32flash_fwd_splitkv_combine_kernelI23Flash_fwd_kernel_traitsILi256ELi64ELi64ELi4ELb0ELb0EN7cutlass10bfloat16_tE19Flash_kernel_traitsILi256ELi64ELi64ELi4ES3_EELi4ELi2ELb1EEEvNS_16Flash_fwd_paramsE)
        /*0074*/ 	.short	0x0380
        /*0076*/ 	.short	0x01d0


	//----- nvinfo : EIATTR_SW_WAR
	.align		4
.L_616:
        /*0078*/ 	.byte	0x04, 0x36
        /*007a*/ 	.short	(.L_618 - .L_617)
.L_617:
        /*007c*/ 	.word	0x00000008
.L_618:


//--------------------- .nv.info._ZN5flash32flash_fwd_splitkv_combine_kernelI23Flash_fwd_kernel_traitsILi256ELi64ELi64ELi4ELb0ELb0EN7cutlass10bfloat16_tE19Flash_kernel_traitsILi256ELi64ELi64ELi4ES3_EELi4ELi1ELb1EEEvNS_16Flash_fwd_paramsE --------------------------
	.section	.nv.info._ZN5flash32flash_fwd_splitkv_combine_kernelI23Flash_fwd_kernel_traitsILi256ELi64ELi64ELi4ELb0ELb0EN7cutlass10bfloat16_tE19Flash_kernel_traitsILi256ELi64ELi64ELi4ES3_EELi4ELi1ELb1EEEvNS_16Flash_fwd_paramsE,"",@"SHT_CUDA_INFO"
	.sectionflags	@""
	.align	4


	//----- nvinfo : EIATTR_CUDA_API_VERSION
	.align		4
        /*0000*/ 	.byte	0x04, 0x37
        /*0002*/ 	.short	(.L_620 - .L_619)
.L_619:
        /*0004*/ 	.word	0x00000082


	//----- nvinfo : EIATTR_KPARAM_INFO
	.align		4
.L_620:
        /*0008*/ 	.byte	0x04, 0x17
        /*000a*/ 	.short	(.L_622 - .L_621)
.L_621:
        /*000c*/ 	.word	0x00000000
        /*0010*/ 	.short	0x0000
        /*0012*/ 	.short	0x0000
        /*0014*/ 	.byte	0x00, 0xf0, 0x41, 0x07


	//----- nvinfo : EIATTR_SPARSE_MMA_MASK
	.align		4
.L_622:
        /*0018*/ 	.byte	0x03, 0x50
        /*001a*/ 	.short	0x0000


	//----- nvinfo : EIATTR_MAXREG_COUNT
	.align		4
        /*001c*/ 	.byte	0x03, 0x1b
        /*001e*/ 	.short	0x00ff


	//----- nvinfo : EIATTR_NUM_BARRIERS
	.align		4
        /*0020*/ 	.byte	0x02, 0x4c
        /*0022*/ 	.byte	0x01
	.zero		1


	//----- nvinfo : EIATTR_MERCURY_ISA_VERSION
	.align		4
        /*0024*/ 	.byte	0x03, 0x5f
        /*0026*/ 	.short	0x0101


	//----- nvinfo : EIATTR_COOP_GROUP_MASK_REGIDS
	.align		4
        /*0028*/ 	.byte	0x04, 0x29
        /*002a*/ 	.short	(.L_624 - .L_623)


	//   ....[0]....
.L_623:
        /*002c*/ 	.word	0xffffffff


	//   ....[1]....
        /*0030*/ 	.word	0xffffffff


	//----- nvinfo : EIATTR_COOP_GROUP_INSTR_OFFSETS
	.align		4
.L_624:
        /*0034*/ 	.byte	0x04, 0x28
        /*0036*/ 	.short	(.L_626 - .L_625)


	//   ....[0]....
.L_625:
        /*0038*/ 	.word	0x00001ac0


	//   ....[1]....
        /*003c*/ 	.word	0x00001ce0


	//----- nvinfo : EIATTR_VRC_CTA_INIT_COUNT
	.align		4
.L_626:
        /*0040*/ 	.byte	0x02, 0x4a
	.zero		1
	.zero		1


	//----- nvinfo : EIATTR_EXIT_INSTR_OFFSETS
	.align		4
        /*0044*/ 	.byte	0x04, 0x1c
        /*0046*/ 	.short	(.L_628 - .L_627)


	//   ....[0]....
.L_627:
        /*0048*/ 	.word	0x000039d0


	//   ....[1]....
        /*004c*/ 	.word	0x00003ed0


	//----- nvinfo : EIATTR_CRS_STACK_SIZE
	.align		4
.L_628:
        /*0050*/ 	.byte	0x04, 0x1e
        /*0052*/ 	.short	(.L_630 - .L_629)
.L_629:
        /*0054*/ 	.word	0x00000000


	//----- nvinfo : EIATTR_CBANK_PARAM_SIZE
	.align		4
.L_630:
        /*0058*/ 	.byte	0x03, 0x19
        /*005a*/ 	.short	0x01d0


	//----- nvinfo : EIATTR_PARAM_CBANK
	.align		4
        /*005c*/ 	.byte	0x04, 0x0a
        /*005e*/ 	.short	(.L_632 - .L_631)
	.align		4
.L_631:
        /*0060*/ 	.word	index@(.nv.constant0._ZN5flash32flash_fwd_splitkv_combine_kernelI23Flash_fwd_kernel_traitsILi256ELi64ELi64ELi4ELb0ELb0EN7cutlass10bfloat16_tE19Flash_kernel_traitsILi256ELi64ELi64ELi4ES3_EELi4ELi1ELb1EEEvNS_16Flash_fwd_paramsE)
        /*0064*/ 	.short	0x0380
        /*0066*/ 	.short	0x01d0


	//----- nvinfo : EIATTR_SW_WAR
	.align		4
.L_632:
        /*0068*/ 	.byte	0x04, 0x36
        /*006a*/ 	.short	(.L_634 - .L_633)
.L_633:
        /*006c*/ 	.word	0x00000008
.L_634:


//--------------------- .nv.info._ZN5flash24flash_fwd_splitkv_kernelI23Flash_fwd_kernel_traitsILi256ELi64ELi64ELi4ELb0ELb0EN7cutlass10bfloat16_tE19Flash_kernel_traitsILi256ELi64ELi64ELi4ES3_EELb0ELb0ELb0ELb0ELb0ELb0ELb0ELb0EEEvNS_16Flash_fwd_paramsE --------------------------
	.section	.nv.info._ZN5flash24flash_fwd_splitkv_kernelI23Flash_fwd_kernel_traitsILi256ELi64ELi64ELi4ELb0ELb0EN7cutlass10bfloat16_tE19Flash_kernel_traitsILi256ELi64ELi64ELi4ES3_EELb0ELb0ELb0ELb0ELb0ELb0ELb0ELb0EEEvNS_16Flash_fwd_paramsE,"",@"SHT_CUDA_INFO"
	.sectionflags	@""
	.align	4


	//----- nvinfo : EIATTR_CUDA_API_VERSION
	.align		4
        /*0000*/ 	.byte	0x04, 0x37
        /*0002*/ 	.short	(.L_636 - .L_635)
.L_635:
        /*0004*/ 	.word	0x00000082


	//----- nvinfo : EIATTR_KPARAM_INFO
	.align		4
.L_636:
        /*0008*/ 	.byte	0x04, 0x17
        /*000a*/ 	.short	(.L_638 - .L_637)
.L_637:
        /*000c*/ 	.word	0x00000000
        /*0010*/ 	.short	0x0000
        /*0012*/ 	.short	0x0000
        /*0014*/ 	.byte	0x00, 0xf0, 0x41, 0x07


	//----- nvinfo : EIATTR_SPARSE_MMA_MASK
	.align		4
.L_638:
        /*0018*/ 	.byte	0x03, 0x50
        /*001a*/ 	.short	0x0000


	//----- nvinfo : EIATTR_MAXREG_COUNT
	.align		4
        /*001c*/ 	.byte	0x03, 0x1b
        /*001e*/ 	.short	0x00ff


	//----- nvinfo : EIATTR_NUM_BARRIERS
	.align		4
        /*0020*/ 	.byte	0x02, 0x4c
        /*0022*/ 	.byte	0x01
	.zero		1


	//----- nvinfo : EIATTR_MERCURY_ISA_VERSION
	.align		4
        /*0024*/ 	.byte	0x03, 0x5f
        /*0026*/ 	.short	0x0101


	//----- nvinfo : EIATTR_COOP_GROUP_MASK_REGIDS
	.align		4
        /*0028*/ 	.byte	0x04, 0x29
        /*002a*/ 	.short	(.L_640 - .L_639)


	//   ....[0]....
.L_639:
        /*002c*/ 	.word	0xffffffff


	//   ....[1]....
        /*0030*/ 	.word	0xffffffff


	//   ....[2]....
        /*0034*/ 	.word	0xffffffff


	//   ....[3]....
        /*0038*/ 	.word	0xffffffff


	//   ....[4]....
        /*003c*/ 	.word	0xffffffff


	//   ....[5]....
        /*0040*/ 	.word	0xffffffff


	//   ....[6]....
        /*0044*/ 	.word	0xffffffff


	//   ....[7]....
        /*0048*/ 	.word	0xffffffff


	//   ....[8]....
        /*004c*/ 	.word	0xffffffff


	//   ....[9]....
        /*0050*/ 	.word	0xffffffff


	//   ....[10]....
        /*0054*/ 	.word	0xffffffff


	//   ....[11]....
        /*0058*/ 	.word	0xffffffff


	//----- nvinfo : EIATTR_COOP_GROUP_INSTR_OFFSETS
	.align		4
.L_640:
        /*005c*/ 	.byte	0x04, 0x28
        /*005e*/ 	.short	(.L_642 - .L_641)


	//   ....[0]....
.L_641:
        /*0060*/ 	.word	0x00005990


	//   ....[1]....
        /*0064*/ 	.word	0x000059b0


	//   ....[2]....
        /*0068*/ 	.word	0x00005a60


	//   ....[3]....
        /*006c*/ 	.word	0x00005a70


	//   ....[4]....
        /*0070*/ 	.word	0x000095b0


	//   ....[5]....
        /*0074*/ 	.word	0x000095c0


	//   ....[6]....
        /*0078*/ 	.word	0x000095f0


	//   ....[7]....
        /*007c*/ 	.word	0x00009600


	//   ....[8]....
        /*0080*/ 	.word	0x0000b230


	//   ....[9]....
        /*0084*/ 	.word	0x0000b270


	//   ....[10]....
        /*0088*/ 	.word	0x0000b350


	//   ....[11]....
        /*008c*/ 	.word	0x0000b370


	//----- nvinfo : EIATTR_VRC_CTA_INIT_COUNT
	.align		4
.L_642:
        /*0090*/ 	.byte	0x02, 0x4a
	.zero		1
	.zero		1


	//----- nvinfo : EIATTR_EXIT_INSTR_OFFSETS
	.align		4
        /*0094*/ 	.byte	0x04, 0x1c
        /*0096*/ 	.short	(.L_644 - .L_643)


	//   ....[0]....
.L_643:
        /*0098*/ 	.word	0x00000490


	//   ....[1]....
        /*009c*/ 	.word	0x00000eb0


	//   ....[2]....
        /*00a0*/ 	.word	0x00000ee0


	//   ....[3]....
        /*00a4*/ 	.word	0x0000cdd0


	//   ....[4]....
        /*00a8*/ 	.word	0x0000cf10


	//   ....[5]....
        /*00ac*/ 	.word	0x0000cf30


	//----- nvinfo : EIATTR_CRS_STACK_SIZE
	.align		4
.L_644:
        /*00b0*/ 	.byte	0x04, 0x1e
        /*00b2*/ 	.short	(.L_646 - .L_645)
.L_645:
        /*00b4*/ 	.word	0x00000000


	//----- nvinfo : EIATTR_CBANK_PARAM_SIZE
	.align		4
.L_646:
        /*00b8*/ 	.byte	0x03, 0x19
        /*00ba*/ 	.short	0x01d0


	//----- nvinfo : EIATTR_PARAM_CBANK
	.align		4
        /*00bc*/ 	.byte	0x04, 0x0a
        /*00be*/ 	.short	(.L_648 - .L_647)
	.align		4
.L_647:
        /*00c0*/ 	.word	index@(.nv.constant0._ZN5flash24flash_fwd_splitkv_kernelI23Flash_fwd_kernel_traitsILi256ELi64ELi64ELi4ELb0ELb0EN7cutlass10bfloat16_tE19Flash_kernel_traitsILi256ELi64ELi64ELi4ES3_EELb0ELb0ELb0ELb0ELb0ELb0ELb0ELb0EEEvNS_16Flash_fwd_paramsE)
        /*00c4*/ 	.short	0x0380
        /*00c6*/ 	.short	0x01d0


	//----- nvinfo : EIATTR_SW_WAR
	.align		4
.L_648:
        /*00c8*/ 	.byte	0x04, 0x36
        /*00ca*/ 	.short	(.L_650 - .L_649)
.L_649:
        /*00cc*/ 	.word	0x00000008
.L_650:


//--------------------- .nv.info._ZN5flash24flash_fwd_splitkv_kernelI23Flash_fwd_kernel_traitsILi256ELi64ELi64ELi4ELb0ELb0EN7cutlass10bfloat16_tE19Flash_kernel_traitsILi256ELi64ELi64ELi4ES3_EELb0ELb0ELb0ELb0ELb0ELb1ELb0ELb0EEEvNS_16Flash_fwd_paramsE --------------------------
	.section	.nv.info._ZN5flash24flash_fwd_splitkv_kernelI23Flash_fwd_kernel_traitsILi256ELi64ELi64ELi4ELb0ELb0EN7cutlass10bfloat16_tE19Flash_kernel_traitsILi256ELi64ELi64ELi4ES3_EELb0ELb0ELb0ELb0ELb0ELb1ELb0ELb0EEEvNS_16Flash_fwd_paramsE,"",@"SHT_CUDA_INFO"
	.sectionflags	@""
	.align	4


	//----- nvinfo : EIATTR_CUDA_API_VERSION
	.align		4
        /*0000*/ 	.byte	0x04, 0x37
        /*0002*/ 	.short	(.L_652 - .L_651)
.L_651:
        /*0004*/ 	.word	0x00000082


	//----- nvinfo : EIATTR_KPARAM_INFO
	.align		4
.L_652:
        /*0008*/ 	.byte	0x04, 0x17
        /*000a*/ 	.short	(.L_654 - .L_653)
.L_653:
        /*000c*/ 	.word	0x00000000
        /*0010*/ 	.short	0x0000
        /*0012*/ 	.short	0x0000
        /*0014*/ 	.byte	0x00, 0xf0, 0x41, 0x07


	//----- nvinfo : EIATTR_SPARSE_MMA_MASK
	.align		4
.L_654:
        /*0018*/ 	.byte	0x03, 0x50
        /*001a*/ 	.short	0x0000


	//----- nvinfo : EIATTR_MAXREG_COUNT
	.align		4
        /*001c*/ 	.byte	0x03, 0x1b
        /*001e*/ 	.short	0x00ff


	//----- nvinfo : EIATTR_NUM_BARRIERS
	.align		4
        /*0020*/ 	.byte	0x02, 0x4c
        /*0022*/ 	.byte	0x01
	.zero		1


	//----- nvinfo : EIATTR_MERCURY_ISA_VERSION
	.align		4
        /*0024*/ 	.byte	0x03, 0x5f
        /*0026*/ 	.short	0x0101


	//----- nvinfo : EIATTR_COOP_GROUP_MASK_REGIDS
	.align		4
        /*0028*/ 	.byte	0x04, 0x29
        /*002a*/ 	.short	(.L_656 - .L_655)


	//   ....[0]....
.L_655:
        /*002c*/ 	.word	0xffffffff


	//   ....[1]....
        /*0030*/ 	.word	0xffffffff


	//   ....[2]....
        /*0034*/ 	.word	0xffffffff


	//   ....[3]....
        /*0038*/ 	.word	0xffffffff


	//   ....[4]....
        /*003c*/ 	.word	0xffffffff


	//   ....[5]....
        /*0040*/ 	.word	0xffffffff


	//   ....[6]....
        /*0044*/ 	.word	0xffffffff


	//   ....[7]....
        /*0048*/ 	.word	0xffffffff


	//   ....[8]....
        /*004c*/ 	.word	0xffffffff


	//   ....[9]....
        /*0050*/ 	.word	0xffffffff


	//   ....[10]....
        /*0054*/ 	.word	0xffffffff


	//   ....[11]....
        /*0058*/ 	.word	0xffffffff


	//----- nvinfo : EIATTR_COOP_GROUP_INSTR_OFFSETS
	.align		4
.L_656:
        /*005c*/ 	.byte	0x04, 0x28
        /*005e*/ 	.short	(.L_658 - .L_657)


	//   ....[0]....
.L_657:
        /*0060*/ 	.word	0x00005da0


	//   ....[1]....
        /*0064*/ 	.word	0x00005dc0


	//   ....[2]....
        /*0068*/ 	.word	0x00005e70


	//   ....[3]....
        /*006c*/ 	.word	0x00005e80


	//   ....[4]....
        /*0070*/ 	.word	0x00009dd0


	//   ....[5]....
        /*0074*/ 	.word	0x00009df0


	//   ....[6]....
        /*0078*/ 	.word	0x00009e50


	//   ....[7]....
        /*007c*/ 	.word	0x00009e60


	//   ....[8]....
        /*0080*/ 	.word	0x0000ba40


	//   ....[9]....
        /*0084*/ 	.word	0x0000ba80


	//   ....[10]....
        /*0088*/ 	.word	0x0000bb60


	//   ....[11]....
        /*008c*/ 	.word	0x0000bb80


	//----- nvinfo : EIATTR_VRC_CTA_INIT_COUNT
	.align		4
.L_658:
        /*0090*/ 	.byte	0x02, 0x4a
	.zero		1
	.zero		1


	//----- nvinfo : EIATTR_EXIT_INSTR_OFFSETS
	.align		4
        /*0094*/ 	.byte	0x04, 0x1c
        /*0096*/ 	.short	(.L_660 - .L_659)


	//   ....[0]....
.L_659:
        /*0098*/ 	.word	0x00000490


	//   ....[1]....
        /*009c*/ 	.word	0x00000eb0


	//   ....[2]....
        /*00a0*/ 	.word	0x00000ee0


	//   ....[3]....
        /*00a4*/ 	.word	0x0000d5e0


	//   ....[4]....
        /*00a8*/ 	.word	0x0000d720


	//   ....[5]....
        /*00ac*/ 	.word	0x0000d740


	//----- nvinfo : EIATTR_CRS_STACK_SIZE
	.align		4
.L_660:
        /*00b0*/ 	.byte	0x04, 0x1e
        /*00b2*/ 	.short	(.L_662 - .L_661)
.L_661:
        /*00b4*/ 	.word	0x00000000


	//----- nvinfo : EIATTR_CBANK_PARAM_SIZE
	.align		4
.L_662:
        /*00b8*/ 	.byte	0x03, 0x19
        /*00ba*/ 	.short	0x01d0


	//----- nvinfo : EIATTR_PARAM_CBANK
	.align		4
        /*00bc*/ 	.byte	0x04, 0x0a
        /*00be*/ 	.short	(.L_664 - .L_663)
	.align		4
.L_663:
        /*00c0*/ 	.word	index@(.nv.constant0._ZN5flash24flash_fwd_splitkv_kernelI23Flash_fwd_kernel_traitsILi256ELi64ELi64ELi4ELb0ELb0EN7cutlass10bfloat16_tE19Flash_kernel_traitsILi256ELi64ELi64ELi4ES3_EELb0ELb0ELb0ELb0ELb0ELb1ELb0ELb0EEEvNS_16Flash_fwd_paramsE)
        /*00c4*/ 	.short	0x0380
        /*00c6*/ 	.short	0x01d0


	//----- nvinfo : EIATTR_SW_WAR
	.align		4
.L_664:
        /*00c8*/ 	.byte	0x04, 0x36
        /*00ca*/ 	.short	(.L_666 - .L_665)
.L_665:
        /*00cc*/ 	.word	0x00000008
.L_666:


//--------------------- .nv.info._ZN5flash24flash_fwd_splitkv_kernelI23Flash_fwd_kernel_traitsILi256ELi64ELi64ELi4ELb0ELb0EN7cutlass10bfloat16_tE19Flash_kernel_traitsILi256ELi64ELi64ELi4ES3_EELb0ELb0ELb0ELb0ELb0ELb0ELb0ELb1EEEvNS_16Flash_fwd_paramsE --------------------------
	.section	.nv.info._ZN5flash24flash_fwd_splitkv_kernelI23Flash_fwd_kernel_traitsILi256ELi64ELi64ELi4ELb0ELb0EN7cutlass10bfloat16_tE19Flash_kernel_traitsILi256ELi64ELi64ELi4ES3_EELb0ELb0ELb0ELb0ELb0ELb0ELb0ELb1EEEvNS_16Flash_fwd_paramsE,"",@"SHT_CUDA_INFO"
	.sectionflags	@""
	.align	4


	//----- nvinfo : EIATTR_CUDA_API_VERSION
	.align		4
        /*0000*/ 	.byte	0x04, 0x37
        /*0002*/ 	.short	(.L_668 - .L_667)
.L_667:
        /*0004*/ 	.word	0x00000082


	//----- nvinfo : EIATTR_KPARAM_INFO
	.align		4
.L_668:
        /*0008*/ 	.byte	0x04, 0x17
        /*000a*/ 	.short	(.L_670 - .L_669)
.L_669:
        /*000c*/ 	.word	0x00000000
        /*0010*/ 	.short	0x0000
        /*0012*/ 	.short	0x0000
        /*0014*/ 	.byte	0x00, 0xf0, 0x41, 0x07


	//----- nvinfo : EIATTR_SPARSE_MMA_MASK
	.align		4
.L_670:
        /*0018*/ 	.byte	0x03, 0x50
        /*001a*/ 	.short	0x0000


	//----- nvinfo : EIATTR_MAXREG_COUNT
	.align		4
        /*001c*/ 	.byte	0x03, 0x1b
        /*001e*/ 	.short	0x00ff


	//----- nvinfo : EIATTR_NUM_BARRIERS
	.align		4
        /*0020*/ 	.byte	0x02, 0x4c
        /*0022*/ 	.byte	0x01
	.zero		1


	//----- nvinfo : EIATTR_MERCURY_ISA_VERSION
	.align		4
        /*0024*/ 	.byte	0x03, 0x5f
        /*0026*/ 	.short	0x0101


	//----- nvinfo : EIATTR_COOP_GROUP_MASK_REGIDS
	.align		4
        /*0028*/ 	.byte	0x04, 0x29
        /*002a*/ 	.short	(.L_672 - .L_671)


	//   ....[0]....
.L_671:
        /*002c*/ 	.word	0xffffffff


	//   ....[1]....
        /*0030*/ 	.word	0xffffffff


	//   ....[2]....
        /*0034*/ 	.word	0xffffffff


	//   ....[3]....
        /*0038*/ 	.word	0xffffffff


	//   ....[4]....
        /*003c*/ 	.word	0xffffffff


	//   ....[5]....
        /*0040*/ 	.word	0xffffffff


	//   ....[6]....
        /*0044*/ 	.word	0xffffffff


	//   ....[7]....
        /*0048*/ 	.word	0xffffffff


	//   ....[8]....
        /*004c*/ 	.word	0xffffffff


	//   ....[9]....
        /*0050*/ 	.word	0xffffffff


	//   ....[10]....
        /*0054*/ 	.word	0xffffffff


	//   ....[11]....
        /*0058*/ 	.word	0xffffffff


	//----- nvinfo : EIATTR_COOP_GROUP_INSTR_OFFSETS
	.align		4
.L_672:
        /*005c*/ 	.byte	0x04, 0x28
        /*005e*/ 	.short	(.L_674 - .L_673)


	//   ....[0]....
.L_673:
        /*0060*/ 	.word	0x000190b0


	//   ....[1]....
        /*0064*/ 	.word	0x000190e0


	//   ....[2]....
        /*0068*/ 	.word	0x00019120


	//   ....[3]....
        /*006c*/ 	.word	0x00019130


	//   ....[4]....
        /*0070*/ 	.word	0x0001ce10


	//   ....[5]....
        /*0074*/ 	.word	0x0001ce20


	//   ....[6]....
        /*0078*/ 	.word	0x0001ce50


	//   ....[7]....
        /*007c*/ 	.word	0x0001ce60


	//   ....[8]....
        /*0080*/ 	.word	0x0001ea90


	//   ....[9]....
        /*0084*/ 	.word	0x0001ead0


	//   ....[10]....
        /*0088*/ 	.word	0x0001eba0


	//   ....[11]....
        /*008c*/ 	.word	0x0001ebc0


	//----- nvinfo : EIATTR_VRC_CTA_INIT_COUNT
	.align		4
.L_674:
        /*0090*/ 	.byte	0x02, 0x4a
	.zero		1
	.zero		1


	//----- nvinfo : EIATTR_EXIT_INSTR_OFFSETS
	.align		4
        /*0094*/ 	.byte	0x04, 0x1c
        /*0096*/ 	.short	(.L_676 - .L_675)


	//   ....[0]....
.L_675:
        /*0098*/ 	.word	0x00000470


	//   ....[1]....
        /*009c*/ 	.word	0x00000e50


	//   ....[2]....
        /*00a0*/ 	.word	0x00000e80


	//   ....[3]....
        /*00a4*/ 	.word	0x00020690


	//   ....[4]....
        /*00a8*/ 	.word	0x000207e0


	//   ....[5]....
        /*00ac*/ 	.word	0x00020800


	//----- nvinfo : EIATTR_CRS_STACK_SIZE
	.align		4
.L_676:
        /*00b0*/ 	.byte	0x04, 0x1e
        /*00b2*/ 	.short	(.L_678 - .L_677)
.L_677:
        /*00b4*/ 	.word	0x00000000


	//----- nvinfo : EIATTR_CBANK_PARAM_SIZE
	.align		4
.L_678:
        /*00b8*/ 	.byte	0x03, 0x19
        /*00ba*/ 	.short	0x01d0


	//----- nvinfo : EIATTR_PARAM_CBANK
	.align		4
        /*00bc*/ 	.byte	0x04, 0x0a
        /*00be*/ 	.short	(.L_680 - .L_679)
	.align		4
.L_679:
        /*00c0*/ 	.word	index@(.nv.constant0._ZN5flash24flash_fwd_splitkv_kernelI23Flash_fwd_kernel_traitsILi256ELi64ELi64ELi4ELb0ELb0EN7cutlass10bfloat16_tE19Flash_kernel_traitsILi256ELi64ELi64ELi4ES3_EELb0ELb0ELb0ELb0ELb0ELb0ELb0ELb1EEEvNS_16Flash_fwd_paramsE)
        /*00c4*/ 	.short	0x0380
        /*00c6*/ 	.short	0x01d0


	//----- nvinfo : EIATTR_SW_WAR
	.align		4
.L_680:
        /*00c8*/ 	.byte	0x04, 0x36
        /*00ca*/ 	.short	(.L_682 - .L_681)
.L_681:
        /*00cc*/ 	.word	0x00000008
.L_682:


//--------------------- .nv.info._ZN5flash24flash_fwd_splitkv_kernelI23Flash_fwd_kernel_traitsILi256ELi64ELi64ELi4ELb0ELb0EN7cutlass10bfloat16_tE19Flash_kernel_traitsILi256ELi64ELi64ELi4ES3_EELb0ELb0ELb0ELb0ELb0ELb1ELb0ELb1EEEvNS_16Flash_fwd_paramsE --------------------------
	.section	.nv.info._ZN5flash24flash_fwd_splitkv_kernelI23Flash_fwd_kernel_traitsILi256ELi64ELi64ELi4ELb0ELb0EN7cutlass10bfloat16_tE19Flash_kernel_traitsILi256ELi64ELi64ELi4ES3_EELb0ELb0ELb0ELb0ELb0ELb1ELb0ELb1EEEvNS_16Flash_fwd_paramsE,"",@"SHT_CUDA_INFO"
	.sectionflags	@""
	.align	4


	//----- nvinfo : EIATTR_CUDA_API_VERSION
	.align		4
        /*0000*/ 	.byte	0x04, 0x37
        /*0002*/ 	.short	(.L_684 - .L_683)
.L_683:
        /*0004*/ 	.word	0x00000082


	//----- nvinfo : EIATTR_KPARAM_INFO
	.align		4
.L_684:
        /*0008*/ 	.byte	0x04, 0x17
        /*000a*/ 	.short	(.L_686 - .L_685)
.L_685:
        /*000c*/ 	.word	0x00000000
        /*0010*/ 	.short	0x0000
        /*0012*/ 	.short	0x0000
        /*0014*/ 	.byte	0x00, 0xf0, 0x41, 0x07


	//----- nvinfo : EIATTR_SPARSE_MMA_MASK
	.align		4
.L_686:
        /*0018*/ 	.byte	0x03, 0x50
        /*001a*/ 	.short	0x0000


	//----- nvinfo : EIATTR_MAXREG_COUNT
	.align		4
        /*001c*/ 	.byte	0x03, 0x1b
        /*001e*/ 	.short	0x00ff


	//----- nvinfo : EIATTR_NUM_BARRIERS
	.align		4
        /*0020*/ 	.byte	0x02, 0x4c
        /*0022*/ 	.byte	0x01
	.zero		1


	//----- nvinfo : EIATTR_MERCURY_ISA_VERSION
	.align		4
        /*0024*/ 	.byte	0x03, 0x5f
        /*0026*/ 	.short	0x0101


	//----- nvinfo : EIATTR_COOP_GROUP_MASK_REGIDS
	.align		4
        /*0028*/ 	.byte	0x04, 0x29
        /*002a*/ 	.short	(.L_688 - .L_687)


	//   ....[0]....
.L_687:
        /*002c*/ 	.word	0xffffffff


	//   ....[1]....
        /*0030*/ 	.word	0xffffffff


	//   ....[2]....
        /*0034*/ 	.word	0xffffffff


	//   ....[3]....
        /*0038*/ 	.word	0xffffffff


	//   ....[4]....
        /*003c*/ 	.word	0xffffffff


	//   ....[5]....
        /*0040*/ 	.word	0xffffffff


	//   ....[6]....
        /*0044*/ 	.word	0xffffffff


	//   ....[7]....
        /*0048*/ 	.word	0xffffffff


	//   ....[8]....
        /*004c*/ 	.word	0xffffffff


	//   ....[9]....
        /*0050*/ 	.word	0xffffffff


	//   ....[10]....
        /*0054*/ 	.word	0xffffffff


	//   ....[11]....
        /*0058*/ 	.word	0xffffffff


	//----- nvinfo : EIATTR_COOP_GROUP_INSTR_OFFSETS
	.align		4
.L_688:
        /*005c*/ 	.byte	0x04, 0x28
        /*005e*/ 	.short	(.L_690 - .L_689)


	//   ....[0]....
.L_689:
        /*0060*/ 	.word	0x000194d0


	//   ....[1]....
        /*0064*/ 	.word	0x00019500


	//   ....[2]....
        /*0068*/ 	.word	0x00019540


	//   ....[3]....
        /*006c*/ 	.word	0x00019550


	//   ....[4]....
        /*0070*/ 	.word	0x0001d620


	//   ....[5]....
        /*0074*/ 	.word	0x0001d630


	//   ....[6]....
        /*0078*/ 	.word	0x0001d660


	//   ....[7]....
        /*007c*/ 	.word	0x0001d670


	//   ....[8]....
        /*0080*/ 	.word	0x0001f2b0


	//   ....[9]....
        /*0084*/ 	.word	0x0001f2f0


	//   ....[10]....
        /*0088*/ 	.word	0x0001f3c0


	//   ....[11]....
        /*008c*/ 	.word	0x0001f3e0


	//----- nvinfo : EIATTR_VRC_CTA_INIT_COUNT
	.align		4
.L_690:
        /*0090*/ 	.byte	0x02, 0x4a
	.zero		1
	.zero		1


	//----- nvinfo : EIATTR_EXIT_INSTR_OFFSETS
	.align		4
        /*0094*/ 	.byte	0x04, 0x1c
        /*0096*/ 	.short	(.L_692 - .L_691)


	//   ....[0]....
.L_691:
        /*0098*/ 	.word	0x00000470


	//   ....[1]....
        /*009c*/ 	.word	0x00000e50


	//   ....[2]....
        /*00a0*/ 	.word	0x00000e80


	//   ....[3]....
        /*00a4*/ 	.word	0x00020eb0


	//   ....[4]....
        /*00a8*/ 	.word	0x00021000


	//   ....[5]....
        /*00ac*/ 	.word	0x00021020


	//----- nvinfo : EIATTR_CRS_STACK_SIZE
	.align		4
.L_692:
        /*00b0*/ 	.byte	0x04, 0x1e
        /*00b2*/ 	.short	(.L_694 - .L_693)
.L_693:
        /*00b4*/ 	.word	0x00000000


	//----- nvinfo : EIATTR_CBANK_PARAM_SIZE
	.align		4
.L_694:
        /*00b8*/ 	.byte	0x03, 0x19
        /*00ba*/ 	.short	0x01d0


	//----- nvinfo : EIATTR_PARAM_CBANK
	.align		4
        /*00bc*/ 	.byte	0x04, 0x0a
        /*00be*/ 	.short	(.L_696 - .L_695)
	.align		4
.L_695:
        /*00c0*/ 	.word	index@(.nv.constant0._ZN5flash24flash_fwd_splitkv_kernelI23Flash_fwd_kernel_traitsILi256ELi64ELi64ELi4ELb0ELb0EN7cutlass10bfloat16_tE19Flash_kernel_traitsILi256ELi64ELi64ELi4ES3_EELb0ELb0ELb0ELb0ELb0ELb1ELb0ELb1EEEvNS_16Flash_fwd_paramsE)
        /*00c4*/ 	.short	0x0380
        /*00c6*/ 	.short	0x01d0


	//----- nvinfo : EIATTR_SW_WAR
	.align		4
.L_696:
        /*00c8*/ 	.byte	0x04, 0x36
        /*00ca*/ 	.short	(.L_698 - .L_697)
.L_697:
        /*00cc*/ 	.word	0x00000008
.L_698:


//--------------------- .nv.info._ZN5flash24flash_fwd_splitkv_kernelI23Flash_fwd_kernel_traitsILi256ELi64ELi64ELi4ELb0ELb0EN7cutlass10bfloat16_tE19Flash_kernel_traitsILi256ELi64ELi64ELi4ES3_EELb0ELb0ELb0ELb0ELb0ELb0ELb1ELb0EEEvNS_16Flash_fwd_paramsE --------------------------
	.section	.nv.info._ZN5flash24flash_fwd_splitkv_kernelI23Flash_fwd_kernel_traitsILi256ELi64ELi64ELi4ELb0ELb0EN7cutlass10bfloat16_tE19Flash_kernel_traitsILi256ELi64ELi64ELi4ES3_EELb0ELb0ELb0ELb0ELb0ELb0ELb1ELb0EEEvNS_16Flash_fwd_paramsE,"",@"SHT_CUDA_INFO"
	.sectionflags	@""
	.align	4


	//----- nvinfo : EIATTR_CUDA_API_VERSION
	.align		4
        /*0000*/ 	.byte	0x04, 0x37
        /*0002*/ 	.short	(.L_700 - .L_699)
.L_699:
        /*0004*/ 	.word	0x00000082


	//----- nvinfo : EIATTR_KPARAM_INFO
	.align		4
.L_700:
        /*0008*/ 	.byte	0x04, 0x17
        /*000a*/ 	.short	(.L_702 - .L_701)
.L_701:
        /*000c*/ 	.word	0x00000000
        /*0010*/ 	.short	0x0000
        /*0012*/ 	.short	0x0000
        /*0014*/ 	.byte	0x00, 0xf0, 0x41, 0x07


	//----- nvinfo : EIATTR_SPARSE_MMA_MASK
	.align		4
.L_702:
        /*0018*/ 	.byte	0x03, 0x50
        /*001a*/ 	.short	0x0000


	//----- nvinfo : EIATTR_MAXREG_COUNT
	.align		4
        /*001c*/ 	.byte	0x03, 0x1b
        /*001e*/ 	.short	0x00ff


	//----- nvinfo : EIATTR_NUM_BARRIERS
	.align		4
        /*0020*/ 	.byte	0x02, 0x4c
        /*0022*/ 	.byte	0x01
	.zero		1


	//----- nvinfo : EIATTR_MERCURY_ISA_VERSION
	.align		4
        /*0024*/ 	.byte	0x03, 0x5f
        /*0026*/ 	.short	0x0101


	//----- nvinfo : EIATTR_COOP_GROUP_MASK_REGIDS
	.align		4
        /*0028*/ 	.byte	0x04, 0x29
        /*002a*/ 	.short	(.L_704 - .L_703)


	//   ....[0]....
.L_703:
        /*002c*/ 	.word	0xffffffff


	//   ....[1]....
        /*0030*/ 	.word	0xffffffff


	//   ....[2]....
        /*0034*/ 	.word	0xffffffff


	//   ....[3]....
        /*0038*/ 	.word	0xffffffff


	//   ....[4]....
        /*003c*/ 	.word	0xffffffff


	//   ....[5]....
        /*0040*/ 	.word	0xffffffff


	//   ....[6]....
        /*0044*/ 	.word	0xffffffff


	//   ....[7]....
        /*0048*/ 	.word	0xffffffff


	//   ....[8]....
        /*004c*/ 	.word	0xffffffff


	//   ....[9]....
        /*0050*/ 	.word	0xffffffff


	//   ....[10]....
        /*0054*/ 	.word	0xffffffff


	//   ....[11]....
        /*0058*/ 	.word	0xffffffff


	//----- nvinfo : EIATTR_COOP_GROUP_INSTR_OFFSETS
	.align		4
.L_704:
        /*005c*/ 	.byte	0x04, 0x28
        /*005e*/ 	.short	(.L_706 - .L_705)


	//   ....[0]....
.L_705:
        /*0060*/ 	.word	0x000063f0


	//   ....[1]....
        /*0064*/ 	.word	0x00006410


	//   ....[2]....
        /*0068*/ 	.word	0x000064c0


	//   ....[3]....
        /*006c*/ 	.word	0x000064d0


	//   ....[4]....
        /*0070*/ 	.word	0x0000a010


	//   ....[5]....
        /*0074*/ 	.word	0x0000a020


	//   ....[6]....
        /*0078*/ 	.word	0x0000a050


	//   ....[7]....
        /*007c*/ 	.word	0x0000a060


	//   ....[8]....
        /*0080*/ 	.word	0x0000bc90


	//   ....[9]....
        /*0084*/ 	.word	0x0000bcd0


	//   ....[10]....
        /*0088*/ 	.word	0x0000be40


	//   ....[11]....
        /*008c*/ 	.word	0x0000be70


	//----- nvinfo : EIATTR_VRC_CTA_INIT_COUNT
	.align		4
.L_706:
        /*0090*/ 	.byte	0x02, 0x4a
	.zero		1
	.zero		1


	//----- nvinfo : EIATTR_EXIT_INSTR_OFFSETS
	.align		4
        /*0094*/ 	.byte	0x04, 0x1c
        /*0096*/ 	.short	(.L_708 - .L_707)


	//   ....[0]....
.L_707:
        /*0098*/ 	.word	0x00000570


	//   ....[1]....
        /*009c*/ 	.word	0x00001920


	//   ....[2]....
        /*00a0*/ 	.word	0x00001950


	//   ....[3]....
        /*00a4*/ 	.word	0x0000db90


	//   ....[4]....
        /*00a8*/ 	.word	0x0000dcb0


	//   ....[5]....
        /*00ac*/ 	.word	0x0000dd00


	//----- nvinfo : EIATTR_CRS_STACK_SIZE
	.align		4
.L_708:
        /*00b0*/ 	.byte	0x04, 0x1e
        /*00b2*/ 	.short	(.L_710 - .L_709)
.L_709:
        /*00b4*/ 	.word	0x00000000


	//----- nvinfo : EIATTR_CBANK_PARAM_SIZE
	.align		4
.L_710:
        /*00b8*/ 	.byte	0x03, 0x19
        /*00ba*/ 	.short	0x01d0


	//----- nvinfo : EIATTR_PARAM_CBANK
	.align		4
        /*00bc*/ 	.byte	0x04, 0x0a
        /*00be*/ 	.short	(.L_712 - .L_711)
	.align		4
.L_711:
        /*00c0*/ 	.word	index@(.nv.constant0._ZN5flash24flash_fwd_splitkv_kernelI23Flash_fwd_kernel_traitsILi256ELi64ELi64ELi4ELb0ELb0EN7cutlass10bfloat16_tE19Flash_kernel_traitsILi256ELi64ELi64ELi4ES3_EELb0ELb0ELb0ELb0ELb0ELb0ELb1ELb0EEEvNS_16Flash_fwd_paramsE)
        /*00c4*/ 	.short	0x0380
        /*00c6*/ 	.short	0x01d0


	//----- nvinfo : EIATTR_SW_WAR
	.align		4
.L_712:
        /*00c8*/ 	.byte	0x04, 0x36
        /*00ca*/ 	.short	(.L_714 - .L_713)
.L_713:
        /*00cc*/ 	.word	0x00000008
.L_714:


//--------------------- .nv.info._ZN5flash24flash_fwd_splitkv_kernelI23Flash_fwd_kernel_traitsILi256ELi64ELi64ELi4ELb0ELb0EN7cutlass10bfloat16_tE19Flash_kernel_traitsILi256ELi64ELi64ELi4ES3_EELb0ELb0ELb0ELb0ELb0ELb1ELb1ELb0EEEvNS_16Flash_fwd_paramsE --------------------------
	.section	.nv.info._ZN5flash24flash_fwd_splitkv_kernelI23Flash_fwd_kernel_traitsILi256ELi64ELi64ELi4ELb0ELb0EN7cutlass10bfloat16_tE19Flash_kernel_traitsILi256ELi64ELi64ELi4ES3_EELb0ELb0ELb0ELb0ELb0ELb1ELb1ELb0EEEvNS_16Flash_fwd_paramsE,"",@"SHT_CUDA_INFO"
	.sectionflags	@""
	.align	4


	//----- nvinfo : EIATTR_CUDA_API_VERSION
	.align		4
        /*0000*/ 	.byte	0x04, 0x37
        /*0002*/ 	.short	(.L_716 - .L_715)
.L_715:
        /*0004*/ 	.word	0x00000082


	//----- nvinfo : EIATTR_KPARAM_INFO
	.align		4
.L_716:
        /*0008*/ 	.byte	0x04, 0x17
        /*000a*/ 	.short	(.L_718 - .L_717)
.L_717:
        /*000c*/ 	.word	0x00000000
        /*0010*/ 	.short	0x0000
        /*0012*/ 	.short	0x0000
        /*0014*/ 	.byte	0x00, 0xf0, 0x41, 0x07


	//----- nvinfo : EIATTR_SPARSE_MMA_MASK
	.align		4
.L_718:
        /*0018*/ 	.byte	0x03, 0x50
        /*001a*/ 	.short	0x0000


	//----- nvinfo : EIATTR_MAXREG_COUNT
	.align		4
        /*001c*/ 	.byte	0x03, 0x1b
        /*001e*/ 	.short	0x00ff


	//----- nvinfo : EIATTR_NUM_BARRIERS
	.align		4
        /*0020*/ 	.byte	0x02, 0x4c
        /*0022*/ 	.byte	0x01
	.zero		1


	//----- nvinfo : EIATTR_MERCURY_ISA_VERSION
	.align		4
        /*0024*/ 	.byte	0x03, 0x5f
        /*0026*/ 	.short	0x0101


	//----- nvinfo : EIATTR_COOP_GROUP_MASK_REGIDS
	.align		4
        /*0028*/ 	.byte	0x04, 0x29
        /*002a*/ 	.short	(.L_720 - .L_719)


	//   ....[0]....
.L_719:
        /*002c*/ 	.word	0xffffffff


	//   ....[1]....
        /*0030*/ 	.word	0xffffffff


	//   ....[2]....
        /*0034*/ 	.word	0xffffffff


	//   ....[3]....
        /*0038*/ 	.word	0xffffffff


	//   ....[4]....
        /*003c*/ 	.word	0xffffffff


	//   ....[5]....
        /*0040*/ 	.word	0xffffffff


	//   ....[6]....
        /*0044*/ 	.word	0xffffffff


	//   ....[7]....
        /*0048*/ 	.word	0xffffffff


	//   ....[8]....
        /*004c*/ 	.word	0xffffffff


	//   ....[9]....
        /*0050*/ 	.word	0xffffffff


	//   ....[10]....
        /*0054*/ 	.word	0xffffffff


	//   ....[11]....
        /*0058*/ 	.word	0xffffffff


	//----- nvinfo : EIATTR_COOP_GROUP_INSTR_OFFSETS
	.align		4
.L_720:
        /*005c*/ 	.byte	0x04, 0x28
        /*005e*/ 	.short	(.L_722 - .L_721)


	//   ....[0]....
.L_721:
        /*0060*/ 	.word	0x00006800


	//   ....[1]....
        /*0064*/ 	.word	0x00006820


	//   ....[2]....
        /*0068*/ 	.word	0x000068d0


	//   ....[3]....
        /*006c*/ 	.word	0x000068e0


	//   ....[4]....
        /*0070*/ 	.word	0x0000a830


	//   ....[5]....
        /*0074*/ 	.word	0x0000a850


	//   ....[6]....
        /*0078*/ 	.word	0x0000a8b0


	//   ....[7]....
        /*007c*/ 	.word	0x0000a8c0


	//   ....[8]....
        /*0080*/ 	.word	0x0000c4a0


	//   ....[9]....
        /*0084*/ 	.word	0x0000c4e0


	//   ....[10]....
        /*0088*/ 	.word	0x0000c650


	//   ....[11]....
        /*008c*/ 	.word	0x0000c680


	//----- nvinfo : EIATTR_VRC_CTA_INIT_COUNT
	.align		4
.L_722:
        /*0090*/ 	.byte	0x02, 0x4a
	.zero		1
	.zero		1


	//----- nvinfo : EIATTR_EXIT_INSTR_OFFSETS
	.align		4
        /*0094*/ 	.byte	0x04, 0x1c
        /*0096*/ 	.short	(.L_724 - .L_723)


	//   ....[0]....
.L_723:
        /*0098*/ 	.word	0x00000570


	//   ....[1]....
        /*009c*/ 	.word	0x00001920


	//   ....[2]....
        /*00a0*/ 	.word	0x00001950


	//   ....[3]....
        /*00a4*/ 	.word	0x0000e3a0


	//   ....[4]....
        /*00a8*/ 	.word	0x0000e4c0


	//   ....[5]....
        /*00ac*/ 	.word	0x0000e510


	//----- nvinfo : EIATTR_CRS_STACK_SIZE
	.align		4
.L_724:
        /*00b0*/ 	.byte	0x04, 0x1e
        /*00b2*/ 	.short	(.L_726 - .L_725)
.L_725:
        /*00b4*/ 	.word	0x00000000


	//----- nvinfo : EIATTR_CBANK_PARAM_SIZE
	.align		4
.L_726:
        /*00b8*/ 	.byte	0x03, 0x19
        /*00ba*/ 	.short	0x01d0


	//----- nvinfo : EIATTR_PARAM_CBANK
	.align		4
        /*00bc*/ 	.byte	0x04, 0x0a
        /*00be*/ 	.short	(.L_728 - .L_727)
	.align		4
.L_727:
        /*00c0*/ 	.word	index@(.nv.constant0._ZN5flash24flash_fwd_splitkv_kernelI23Flash_fwd_kernel_traitsILi256ELi64ELi64ELi4ELb0ELb0EN7cutlass10bfloat16_tE19Flash_kernel_traitsILi256ELi64ELi64ELi4ES3_EELb0ELb0ELb0ELb0ELb0ELb1ELb1ELb0EEEvNS_16Flash_fwd_paramsE)
        /*00c4*/ 	.short	0x0380
        /*00c6*/ 	.short	0x01d0


	//----- nvinfo : EIATTR_SW_WAR
	.align		4
.L_728:
        /*00c8*/ 	.byte	0x04, 0x36
        /*00ca*/ 	.short	(.L_730 - .L_729)
.L_729:
        /*00cc*/ 	.word	0x00000008
.L_730:


//--------------------- .nv.info._ZN5flash24flash_fwd_splitkv_kernelI23Flash_fwd_kernel_traitsILi256ELi64ELi64ELi4ELb0ELb0EN7cutlass10bfloat16_tE19Flash_kernel_traitsILi256ELi64ELi64ELi4ES3_EELb0ELb0ELb0ELb0ELb0ELb0ELb1ELb1EEEvNS_16Flash_fwd_paramsE --------------------------
	.section	.nv.info._ZN5flash24flash_fwd_splitkv_kernelI23Flash_fwd_kernel_traitsILi256ELi64ELi64ELi4ELb0ELb0EN7cutlass10bfloat16_tE19Flash_kernel_traitsILi256ELi64ELi64ELi4ES3_EELb0ELb0ELb0ELb0ELb0ELb0ELb1ELb1EEEvNS_16Flash_fwd_paramsE,"",@"SHT_CUDA_INFO"
	.sectionflags	@""
	.align	4


	//----- nvinfo : EIATTR_CUDA_API_VERSION
	.align		4
        /*0000*/ 	.byte	0x04, 0x37
        /*0002*/ 	.short	(.L_732 - .L_731)
.L_731:
        /*0004*/ 	.word	0x00000082


	//----- nvinfo : EIATTR_KPARAM_INFO
	.align		4
.L_732:
        /*0008*/ 	.byte	0x04, 0x17
        /*000a*/ 	.short	(.L_734 - .L_733)
.L_733:
        /*000c*/ 	.word	0x00000000
        /*0010*/ 	.short	0x0000
        /*0012*/ 	.short	0x0000
        /*0014*/ 	.byte	0x00, 0xf0, 0x41, 0x07


	//----- nvinfo : EIATTR_SPARSE_MMA_MASK
	.align		4
.L_734:
        /*0018*/ 	.byte	0x03, 0x50
        /*001a*/ 	.short	0x0000


	//----- nvinfo : EIATTR_MAXREG_COUNT
	.align		4
        /*001c*/ 	.byte	0x03, 0x1b
        /*001e*/ 	.short	0x00ff


	//----- nvinfo : EIATTR_NUM_BARRIERS
	.align		4
        /*0020*/ 	.byte	0x02, 0x4c
        /*0022*/ 	.byte	0x01
	.zero		1


	//----- nvinfo : EIATTR_MERCURY_ISA_VERSION
	.align		4
        /*0024*/ 	.byte	0x03, 0x5f
        /*0026*/ 	.short	0x0101


	//----- nvinfo : EIATTR_COOP_GROUP_MASK_REGIDS
	.align		4
        /*0028*/ 	.byte	0x04, 0x29
        /*002a*/ 	.short	(.L_736 - .L_735)


	//   ....[0]....
.L_735:
        /*002c*/ 	.word	0xffffffff


	//   ....[1]....
        /*0030*/ 	.word	0xffffffff


	//   ....[2]....
        /*0034*/ 	.word	0xffffffff


	//   ....[3]....
        /*0038*/ 	.word	0xffffffff


	//   ....[4]....
        /*003c*/ 	.word	0xffffffff


	//   ....[5]....
        /*0040*/ 	.word	0xffffffff


	//   ....[6]....
        /*0044*/ 	.word	0xffffffff


	//   ....[7]....
        /*0048*/ 	.word	0xffffffff


	//   ....[8]....
        /*004c*/ 	.word	0xffffffff


	//   ....[9]....
        /*0050*/ 	.word	0xffffffff


	//   ....[10]....
        /*0054*/ 	.word	0xffffffff


	//   ....[11]....
        /*0058*/ 	.word	0xffffffff


	//----- nvinfo : EIATTR_COOP_GROUP_INSTR_OFFSETS
	.align		4
.L_736:
        /*005c*/ 	.byte	0x04, 0x28
        /*005e*/ 	.short	(.L_738 - .L_737)


	//   ....[0]....
.L_737:
        /*0060*/ 	.word	0x00019d60


	//   ....[1]....
        /*0064*/ 	.word	0x00019d80


	//   ....[2]....
        /*0068*/ 	.word	0x00019dd0


	//   ....[3]....
        /*006c*/ 	.word	0x00019de0


	//   ....[4]....
        /*0070*/ 	.word	0x0001dab0


	//   ....[5]....
        /*0074*/ 	.word	0x0001dac0


	//   ....[6]....
        /*0078*/ 	.word	0x0001daf0


	//   ....[7]....
        /*007c*/ 	.word	0x0001db00


	//   ....[8]....
        /*0080*/ 	.word	0x0001f730


	//   ....[9]....
        /*0084*/ 	.word	0x0001f770


	//   ....[10]....
        /*0088*/ 	.word	0x0001f8c0


	//   ....[11]....
        /*008c*/ 	.word	0x0001f900


	//----- nvinfo : EIATTR_VRC_CTA_INIT_COUNT
	.align		4
.L_738:
        /*0090*/ 	.byte	0x02, 0x4a
	.zero		1
	.zero		1


	//----- nvinfo : EIATTR_EXIT_INSTR_OFFSETS
	.align		4
        /*0094*/ 	.byte	0x04, 0x1c
        /*0096*/ 	.short	(.L_740 - .L_739)


	//   ....[0]....
.L_739:
        /*0098*/ 	.word	0x00000560


	//   ....[1]....
        /*009c*/ 	.word	0x00001920


	//   ....[2]....
        /*00a0*/ 	.word	0x00001950


	//   ....[3]....
        /*00a4*/ 	.word	0x00021670


	//   ....[4]....
        /*00a8*/ 	.word	0x00021790


	//   ....[5]....
        /*00ac*/ 	.word	0x000217e0


	//----- nvinfo : EIATTR_CRS_STACK_SIZE
	.align		4
.L_740:
        /*00b0*/ 	.byte	0x04, 0x1e
        /*00b2*/ 	.short	(.L_742 - .L_741)
.L_741:
        /*00b4*/ 	.word	0x00000000


	//----- nvinfo : EIATTR_CBANK_PARAM_SIZE
	.align		4
.L_742:
        /*00b8*/ 	.byte	0x03, 0x19
        /*00ba*/ 	.short	0x01d0


	//----- nvinfo : EIATTR_PARAM_CBANK
	.align		4
        /*00bc*/ 	.byte	0x04, 0x0a
        /*00be*/ 	.short	(.L_744 - .L_743)
	.align		4
.L_743:
        /*00c0*/ 	.word	index@(.nv.constant0._ZN5flash24flash_fwd_splitkv_kernelI23Flash_fwd_kernel_traitsILi256ELi64ELi64ELi4ELb0ELb0EN7cutlass10bfloat16_tE19Flash_kernel_traitsILi256ELi64ELi64ELi4ES3_EELb0ELb0ELb0ELb0ELb0ELb0ELb1ELb1EEEvNS_16Flash_fwd_paramsE)
        /*00c4*/ 	.short	0x0380
        /*00c6*/ 	.short	0x01d0


	//----- nvinfo : EIATTR_SW_WAR
	.align		4
.L_744:
        /*00c8*/ 	.byte	0x04, 0x36
        /*00ca*/ 	.short	(.L_746 - .L_745)
.L_745:
        /*00cc*/ 	.word	0x00000008
.L_746:


//--------------------- .nv.info._ZN5flash24flash_fwd_splitkv_kernelI23Flash_fwd_kernel_traitsILi256ELi64ELi64ELi4ELb0ELb0EN7cutlass10bfloat16_tE19Flash_kernel_traitsILi256ELi64ELi64ELi4ES3_EELb0ELb0ELb0ELb0ELb0ELb1ELb1ELb1EEEvNS_16Flash_fwd_paramsE --------------------------
	.section	.nv.info._ZN5flash24flash_fwd_splitkv_kernelI23Flash_fwd_kernel_traitsILi256ELi64ELi64ELi4ELb0ELb0EN7cutlass10bfloat16_tE19Flash_kernel_traitsILi256ELi64ELi64ELi4ES3_EELb0ELb0ELb0ELb0ELb0ELb1ELb1ELb1EEEvNS_16Flash_fwd_paramsE,"",@"SHT_CUDA_INFO"
	.sectionflags	@""
	.align	4


	//----- nvinfo : EIATTR_CUDA_API_VERSION
	.align		4
        /*0000*/ 	.byte	0x04, 0x37
        /*0002*/ 	.short	(.L_748 - .L_747)
.L_747:
        /*0004*/ 	.word	0x00000082


	//----- nvinfo : EIATTR_KPARAM_INFO
	.align		4
.L_748:
        /*0008*/ 	.byte	0x04, 0x17
        /*000a*/ 	.short	(.L_750 - .L_749)
.L_749:
        /*000c*/ 	.word	0x00000000
        /*0010*/ 	.short	0x0000
        /*0012*/ 	.short	0x0000
        /*0014*/ 	.byte	0x00, 0xf0, 0x41, 0x07


	//----- nvinfo : EIATTR_SPARSE_MMA_MASK
	.align		4
.L_750:
        /*0018*/ 	.byte	0x03, 0x50
        /*001a*/ 	.short	0x0000


	//----- nvinfo : EIATTR_MAXREG_COUNT
	.align		4
        /*001c*/ 	.byte	0x03, 0x1b
        /*001e*/ 	.short	0x00ff


	//----- nvinfo : EIATTR_NUM_BARRIERS
	.align		4
        /*0020*/ 	.byte	0x02, 0x4c
        /*0022*/ 	.byte	0x01
	.zero		1


	//----- nvinfo : EIATTR_MERCURY_ISA_VERSION
	.align		4
        /*0024*/ 	.byte	0x03, 0x5f
        /*0026*/ 	.short	0x0101


	//----- nvinfo : EIATTR_COOP_GROUP_MASK_REGIDS
	.align		4
        /*0028*/ 	.byte	0x04, 0x29
        /*002a*/ 	.short	(.L_752 - .L_751)


	//   ....[0]....
.L_751:
        /*002c*/ 	.word	0xffffffff


	//   ....[1]....
        /*0030*/ 	.word	0xffffffff


	//   ....[2]....
        /*0034*/ 	.word	0xffffffff


	//   ....[3]....
        /*0038*/ 	.word	0xffffffff


	//   ....[4]....
        /*003c*/ 	.word	0xffffffff


	//   ....[5]....
        /*0040*/ 	.word	0xffffffff


	//   ....[6]....
        /*0044*/ 	.word	0xffffffff


	//   ....[7]....
        /*0048*/ 	.word	0xffffffff


	//   ....[8]....
        /*004c*/ 	.word	0xffffffff


	//   ....[9]....
        /*0050*/ 	.word	0xffffffff


	//   ....[10]....
        /*0054*/ 	.word	0xffffffff


	//   ....[11]....
        /*0058*/ 	.word	0xffffffff


	//----- nvinfo : EIATTR_COOP_GROUP_INSTR_OFFSETS
	.align		4
.L_752:
        /*005c*/ 	.byte	0x04, 0x28
        /*005e*/ 	.short	(.L_754 - .L_753)


	//   ....[0]....
.L_753:
        /*0060*/ 	.word	0x0001a180


	//   ....[1]....
        /*0064*/ 	.word	0x0001a1a0


	//   ....[2]....
        /*0068*/ 	.word	0x0001a1e0


	//   ....[3]....
        /*006c*/ 	.word	0x0001a1f0


	//   ....[4]....
        /*0070*/ 	.word	0x0001e2d0


	//   ....[5]....
        /*0074*/ 	.word	0x0001e2f0


	//   ....[6]....
        /*0078*/ 	.word	0x0001e340


	//   ....[7]....
        /*007c*/ 	.word	0x0001e350


	//   ....[8]....
        /*0080*/ 	.word	0x0001ff50


	//   ....[9]....
        /*0084*/ 	.word	0x0001ff90


	//   ....[10]....
        /*0088*/ 	.word	0x000200e0


	//   ....[11]....
        /*008c*/ 	.word	0x00020120


	//----- nvinfo : EIATTR_VRC_CTA_INIT_COUNT
	.align		4
.L_754:
        /*0090*/ 	.byte	0x02, 0x4a
	.zero		1
	.zero		1


	//----- nvinfo : EIATTR_EXIT_INSTR_OFFSETS
	.align		4
        /*0094*/ 	.byte	0x04, 0x1c
        /*0096*/ 	.short	(.L_756 - .L_755)


	//   ....[0]....
.L_755:
        /*0098*/ 	.word	0x00000560


	//   ....[1]....
        /*009c*/ 	.word	0x00001920


	//   ....[2]....
        /*00a0*/ 	.word	0x00001950


	//   ....[3]....
        /*00a4*/ 	.word	0x00021e90


	//   ....[4]....
        /*00a8*/ 	.word	0x00021fb0


	//   ....[5]....
        /*00ac*/ 	.word	0x00022000


	//----- nvinfo : EIATTR_CRS_STACK_SIZE
	.align		4
.L_756:
        /*00b0*/ 	.byte	0x04, 0x1e
        /*00b2*/ 	.short	(.L_758 - .L_757)
.L_757:
        /*00b4*/ 	.word	0x00000000


	//----- nvinfo : EIATTR_CBANK_PARAM_SIZE
	.align		4
.L_758:
        /*00b8*/ 	.byte	0x03, 0x19
        /*00ba*/ 	.short	0x01d0


	//----- nvinfo : EIATTR_PARAM_CBANK
	.align		4
        /*00bc*/ 	.byte	0x04, 0x0a
        /*00be*/ 	.short	(.L_760 - .L_759)
	.align		4
.L_759:
        /*00c0*/ 	.word	index@(.nv.constant0._ZN5flash24flash_fwd_splitkv_kernelI23Flash_fwd_kernel_traitsILi256ELi64ELi64ELi4ELb0ELb0EN7cutlass10bfloat16_tE19Flash_kernel_traitsILi256ELi64ELi64ELi4ES3_EELb0ELb0ELb0ELb0ELb0ELb1ELb1ELb1EEEvNS_16Flash_fwd_paramsE)
        /*00c4*/ 	.short	0x0380
        /*00c6*/ 	.short	0x01d0


	//----- nvinfo : EIATTR_SW_WAR
	.align		4
.L_760:
        /*00c8*/ 	.byte	0x04, 0x36
        /*00ca*/ 	.short	(.L_762 - .L_761)
.L_761:
        /*00cc*/ 	.word	0x00000008
.L_762:


//--------------------- .nv.info._ZN5flash24flash_fwd_splitkv_kernelI23Flash_fwd_kernel_traitsILi256ELi64ELi64ELi4ELb0ELb0EN7cutlass10bfloat16_tE19Flash_kernel_traitsILi256ELi64ELi64ELi4ES3_EELb0ELb1ELb0ELb0ELb0ELb0ELb0ELb0EEEvNS_16Flash_fwd_paramsE --------------------------
	.section	.nv.info._ZN5flash24flash_fwd_splitkv_kernelI23Flash_fwd_kernel_traitsILi256ELi64ELi64ELi4ELb0ELb0EN7cutlass10bfloat16_tE19Flash_kernel_traitsILi256ELi64ELi64ELi4ES3_EELb0ELb1ELb0ELb0ELb0ELb0ELb0ELb0EEEvNS_16Flash_fwd_paramsE,"",@"SHT_CUDA_INFO"
	.sectionflags	@""
	.align	4


	//----- nvinfo : EIATTR_CUDA_API_VERSION
	.align		4
        /*0000*/ 	.byte	0x04, 0x37
        /*0002*/ 	.short	(.L_764 - .L_763)
.L_763:
        /*0004*/ 	.word	0x00000082


	//----- nvinfo : EIATTR_KPARAM_INFO
	.align		4
.L_764:
        /*0008*/ 	.byte	0x04, 0x17
        /*000a*/ 	.short	(.L_766 - .L_765)
.L_765:
        /*000c*/ 	.word	0x00000000
        /*0010*/ 	.short	0x0000
        /*0012*/ 	.short	0x0000
        /*0014*/ 	.byte	0x00, 0xf0, 0x41, 0x07


	//----- nvinfo : EIATTR_SPARSE_MMA_MASK
	.align		4
.L_766:
        /*0018*/ 	.byte	0x03, 0x50
        /*001a*/ 	.short	0x0000


	//----- nvinfo : EIATTR_MAXREG_COUNT
	.align		4
        /*001c*/ 	.byte	0x03, 0x1b
        /*001e*/ 	.short	0x00ff


	//----- nvinfo : EIATTR_NUM_BARRIERS
	.align		4
        /*0020*/ 	.byte	0x02, 0x4c
        /*0022*/ 	.byte	0x01
	.zero		1


	//----- nvinfo : EIATTR_MERCURY_ISA_VERSION
	.align		4
        /*0024*/ 	.byte	0x03, 0x5f
        /*0026*/ 	.short	0x0101


	//----- nvinfo : EIATTR_COOP_GROUP_MASK_REGIDS
	.align		4
        /*0028*/ 	.byte	0x04, 0x29
        /*002a*/ 	.short	(.L_768 - .L_767)


	//   ....[0]....
.L_767:
        /*002c*/ 	.word	0xffffffff


	//   ....[1]....
        /*0030*/ 	.word	0xffffffff


	//   ....[2]....
        /*0034*/ 	.word	0xffffffff


	//   ....[3]....
        /*0038*/ 	.word	0xffffffff


	//   ....[4]....
        /*003c*/ 	.word	0xffffffff


	//   ....[5]....
        /*0040*/ 	.word	0xffffffff


	//   ....[6]....
        /*0044*/ 	.word	0xffffffff


	//   ....[7]....
        /*0048*/ 	.word	0xffffffff


	//   ....[8]....
        /*004c*/ 	.word	0xffffffff


	//   ....[9]....
        /*0050*/ 	.word	0xffffffff


	//   ....[10]....
        /*0054*/ 	.word	0xffffffff


	//   ....[11]....
        /*0058*/ 	.word	0xffffffff


	//   ....[12]....
        /*005c*/ 	.word	0xffffffff


	//   ....[13]....
        /*0060*/ 	.word	0xffffffff


	//   ....[14]....
        /*0064*/ 	.word	0xffffffff


	//   ....[15]....
        /*0068*/ 	.word	0xffffffff


	//----- nvinfo : EIATTR_COOP_GROUP_INSTR_OFFSETS
	.align		4
.L_768:
        /*006c*/ 	.byte	0x04, 0x28
        /*006e*/ 	.short	(.L_770 - .L_769)


	//   ....[0]....
.L_769:
        /*0070*/ 	.word	0x00006130


	//   ....[1]....
        /*0074*/ 	.word	0x000062c0


	//   ....[2]....
        /*0078*/ 	.word	0x000062d0


	//   ....[3]....
        /*007c*/ 	.word	0x00006320


	//   ....[4]....
        /*0080*/ 	.word	0x0000a260


	//   ....[5]....
        /*0084*/ 	.word	0x0000a2a0


	//   ....[6]....
        /*0088*/ 	.word	0x0000a2c0


	//   ....[7]....
        /*008c*/ 	.word	0x0000a2e0


	//   ....[8]....
        /*0090*/ 	.word	0x0000f0c0


	//   ....[9]....
        /*0094*/ 	.word	0x0000f120


	//   ....[10]....
        /*0098*/ 	.word	0x0000f160


	//   ....[11]....
        /*009c*/ 	.word	0x0000f180


	//   ....[12]....
        /*00a0*/ 	.word	0x00010db0


	//   ....[13]....
        /*00a4*/ 	.word	0x00010df0


	//   ....[14]....
        /*00a8*/ 	.word	0x00010ee0


	//   ....[15]....
        /*00ac*/ 	.word	0x00010f00


	//----- nvinfo : EIATTR_VRC_CTA_INIT_COUNT
	.align		4
.L_770:
        /*00b0*/ 	.byte	0x02, 0x4a
	.zero		1
	.zero		1


	//----- nvinfo : EIATTR_EXIT_INSTR_OFFSETS
	.align		4
        /*00b4*/ 	.byte	0x04, 0x1c
        /*00b6*/ 	.short	(.L_772 - .L_771)


	//   ....[0]....
.L_771:
        /*00b8*/ 	.word	0x000004c0


	//   ....[1]....
        /*00bc*/ 	.word	0x00000fb0


	//   ....[2]....
        /*00c0*/ 	.word	0x00000fe0


	//   ....[3]....
        /*00c4*/ 	.word	0x00012960


	//   ....[4]....
        /*00c8*/ 	.word	0x00012aa0


	//   ....[5]....
        /*00cc*/ 	.word	0x00012ac0


	//----- nvinfo : EIATTR_CRS_STACK_SIZE
	.align		4
.L_772:
        /*00d0*/ 	.byte	0x04, 0x1e
        /*00d2*/ 	.short	(.L_774 - .L_773)
.L_773:
        /*00d4*/ 	.word	0x00000000


	//----- nvinfo : EIATTR_CBANK_PARAM_SIZE
	.align		4
.L_774:
        /*00d8*/ 	.byte	0x03, 0x19
        /*00da*/ 	.short	0x01d0


	//----- nvinfo : EIATTR_PARAM_CBANK
	.align		4
        /*00dc*/ 	.byte	0x04, 0x0a
        /*00de*/ 	.short	(.L_776 - .L_775)
	.align		4
.L_775:
        /*00e0*/ 	.word	index@(.nv.constant0._ZN5flash24flash_fwd_splitkv_kernelI23Flash_fwd_kernel_traitsILi256ELi64ELi64ELi4ELb0ELb0EN7cutlass10bfloat16_tE19Flash_kernel_traitsILi256ELi64ELi64ELi4ES3_EELb0ELb1ELb0ELb0ELb0ELb0ELb0ELb0EEEvNS_16Flash_fwd_paramsE)
        /*00e4*/ 	.short	0x0380
        /*00e6*/ 	.short	0x01d0


	//----- nvinfo : EIATTR_SW_WAR
	.align		4
.L_776:
        /*00e8*/ 	.byte	0x04, 0x36
        /*00ea*/ 	.short	(.L_778 - .L_777)
.L_777:
        /*00ec*/ 	.word	0x00000008
.L_778:


//--------------------- .nv.info._ZN5flash24flash_fwd_splitkv_kernelI23Flash_fwd_kernel_traitsILi256ELi64ELi64ELi4ELb0ELb0EN7cutlass10bfloat16_tE19Flash_kernel_traitsILi256ELi64ELi64ELi4ES3_EELb0ELb1ELb0ELb0ELb0ELb1ELb0ELb0EEEvNS_16Flash_fwd_paramsE --------------------------
	.section	.nv.info._ZN5flash24flash_fwd_splitkv_kernelI23Flash_fwd_kernel_traitsILi256ELi64ELi64ELi4ELb0ELb0EN7cutlass10bfloat16_tE19Flash_kernel_traitsILi256ELi64ELi64ELi4ES3_EELb0ELb1ELb0ELb0ELb0ELb1ELb0ELb0EEEvNS_16Flash_fwd_paramsE,"",@"SHT_CUDA_INFO"
	.sectionflags	@""
	.align	4


	//----- nvinfo : EIATTR_CUDA_API_VERSION
	.align		4
        /*0000*/ 	.byte	0x04, 0x37
        /*0002*/ 	.short	(.L_780 - .L_779)
.L_779:
        /*0004*/ 	.word	0x00000082


	//----- nvinfo : EIATTR_KPARAM_INFO
	.align		4
.L_780:
        /*0008*/ 	.byte	0x04, 0x17
        /*000a*/ 	.short	(.L_782 - .L_781)
.L_781:
        /*000c*/ 	.word	0x00000000
        /*0010*/ 	.short	0x0000
        /*0012*/ 	.short	0x0000
        /*0014*/ 	.byte	0x00, 0xf0, 0x41, 0x07


	//----- nvinfo : EIATTR_SPARSE_MMA_MASK
	.align		4
.L_782:
        /*0018*/ 	.byte	0x03, 0x50
        /*001a*/ 	.short	0x0000


	//----- nvinfo : EIATTR_MAXREG_COUNT
	.align		4
        /*001c*/ 	.byte	0x03, 0x1b
        /*001e*/ 	.short	0x00ff


	//----- nvinfo : EIATTR_NUM_BARRIERS
	.align		4
        /*0020*/ 	.byte	0x02, 0x4c
        /*0022*/ 	.byte	0x01
	.zero		1


	//----- nvinfo : EIATTR_MERCURY_ISA_VERSION
	.align		4
        /*0024*/ 	.byte	0x03, 0x5f
        /*0026*/ 	.short	0x0101


	//----- nvinfo : EIATTR_COOP_GROUP_MASK_REGIDS
	.align		4
        /*0028*/ 	.byte	0x04, 0x29
        /*002a*/ 	.short	(.L_784 - .L_783)


	//   ....[0]....
.L_783:
        /*002c*/ 	.word	0xffffffff


	//   ....[1]....
        /*0030*/ 	.word	0xffffffff


	//   ....[2]....
        /*0034*/ 	.word	0xffffffff


	//   ....[3]....
        /*0038*/ 	.word	0xffffffff


	//   ....[4]....
        /*003c*/ 	.word	0xffffffff


	//   ....[5]....
        /*0040*/ 	.word	0xffffffff


	//   ....[6]....
        /*0044*/ 	.word	0xffffffff


	//   ....[7]....
        /*0048*/ 	.word	0xffffffff


	//   ....[8]....
        /*004c*/ 	.word	0xffffffff


	//   ....[9]....
        /*0050*/ 	.word	0xffffffff


	//   ....[10]....
        /*0054*/ 	.word	0xffffffff


	//   ....[11]....
        /*0058*/ 	.word	0xffffffff


	//   ....[12]....
        /*005c*/ 	.word	0xffffffff


	//   ....[13]....
        /*0060*/ 	.word	0xffffffff


	//   ....[14]....
        /*0064*/ 	.word	0xffffffff


	//   ....[15]....
        /*0068*/ 	.word	0xffffffff


	//----- nvinfo : EIATTR_COOP_GROUP_INSTR_OFFSETS
	.align		4
.L_784:
        /*006c*/ 	.byte	0x04, 0x28
        /*006e*/ 	.short	(.L_786 - .L_785)


	//   ....[0]....
.L_785:
        /*0070*/ 	.word	0x00006580


	//   ....[1]....
        /*0074*/ 	.word	0x000066c0


	//   ....[2]....
        /*0078*/ 	.word	0x000066d0


	//   ....[3]....
        /*007c*/ 	.word	0x00006720


	//   ....[4]....
        /*0080*/ 	.word	0x0000aac0


	//   ....[5]....
        /*0084*/ 	.word	0x0000aad0


	//   ....[6]....
        /*0088*/ 	.word	0x0000ab00


	//   ....[7]....
        /*008c*/ 	.word	0x0000ab10


	//   ....[8]....
        /*0090*/ 	.word	0x0000fce0


	//   ....[9]....
        /*0094*/ 	.word	0x0000fd40


	//   ....[10]....
        /*0098*/ 	.word	0x0000fd80


	//   ....[11]....
        /*009c*/ 	.word	0x0000fda0


	//   ....[12]....
        /*00a0*/ 	.word	0x000119d0


	//   ....[13]....
        /*00a4*/ 	.word	0x00011a10


	//   ....[14]....
        /*00a8*/ 	.word	0x00011b00


	//   ....[15]....
        /*00ac*/ 	.word	0x00011b20


	//----- nvinfo : EIATTR_VRC_CTA_INIT_COUNT
	.align		4
.L_786:
        /*00b0*/ 	.byte	0x02, 0x4a
	.zero		1
	.zero		1


	//----- nvinfo : EIATTR_EXIT_INSTR_OFFSETS
	.align		4
        /*00b4*/ 	.byte	0x04, 0x1c
        /*00b6*/ 	.short	(.L_788 - .L_787)


	//   ....[0]....
.L_787:
        /*00b8*/ 	.word	0x000004c0


	//   ....[1]....
        /*00bc*/ 	.word	0x00000fb0


	//   ....[2]....
        /*00c0*/ 	.word	0x00000fe0


	//   ....[3]....
        /*00c4*/ 	.word	0x00013580


	//   ....[4]....
        /*00c8*/ 	.word	0x000136c0


	//   ....[5]....
        /*00cc*/ 	.word	0x000136e0


	//----- nvinfo : EIATTR_CRS_STACK_SIZE
	.align		4
.L_788:
        /*00d0*/ 	.byte	0x04, 0x1e
        /*00d2*/ 	.short	(.L_790 - .L_789)
.L_789:
        /*00d4*/ 	.word	0x00000000


	//----- nvinfo : EIATTR_CBANK_PARAM_SIZE
	.align		4
.L_790:
        /*00d8*/ 	.byte	0x03, 0x19
        /*00da*/ 	.short	0x01d0


	//----- nvinfo : EIATTR_PARAM_CBANK
	.align		4
        /*00dc*/ 	.byte	0x04, 0x0a
        /*00de*/ 	.short	(.L_792 - .L_791)
	.align		4
.L_791:
        /*00e0*/ 	.word	index@(.nv.constant0._ZN5flash24flash_fwd_splitkv_kernelI23Flash_fwd_kernel_traitsILi256ELi64ELi64ELi4ELb0ELb0EN7cutlass10bfloat16_tE19Flash_kernel_traitsILi256ELi64ELi64ELi4ES3_EELb0ELb1ELb0ELb0ELb0ELb1ELb0ELb0EEEvNS_16Flash_fwd_paramsE)
        /*00e4*/ 	.short	0x0380
        /*00e6*/ 	.short	0x01d0


	//----- nvinfo : EIATTR_SW_WAR
	.align		4
.L_792:
        /*00e8*/ 	.byte	0x04, 0x36
        /*00ea*/ 	.short	(.L_794 - .L_793)
.L_793:
        /*00ec*/ 	.word	0x00000008
.L_794:


//--------------------- .nv.info._ZN5flash24flash_fwd_splitkv_kernelI23Flash_fwd_kernel_traitsILi256ELi64ELi64ELi4ELb0ELb0EN7cutlass10bfloat16_tE19Flash_kernel_traitsILi256ELi64ELi64ELi4ES3_EELb0ELb1ELb0ELb0ELb0ELb0ELb0ELb1EEEvNS_16Flash_fwd_paramsE --------------------------
	.section	.nv.info._ZN5flash24flash_fwd_splitkv_kernelI23Flash_fwd_kernel_traitsILi256ELi64ELi64ELi4ELb0ELb0EN7cutlass10bfloat16_tE19Flash_kernel_traitsILi256ELi64ELi64ELi4ES3_EELb0ELb1ELb0ELb0ELb0ELb0ELb0ELb1EEEvNS_16Flash_fwd_paramsE,"",@"SHT_CUDA_INFO"
	.sectionflags	@""
	.align	4


	//----- nvinfo : EIATTR_CUDA_API_VERSION
	.align		4
        /*0000*/ 	.byte	0x04, 0x37
        /*0002*/ 	.short	(.L_796 - .L_795)
.L_795:
        /*0004*/ 	.word	0x00000082


	//----- nvinfo : EIATTR_KPARAM_INFO
	.align		4
.L_796:
        /*0008*/ 	.byte	0x04, 0x17
        /*000a*/ 	.short	(.L_798 - .L_797)
.L_797:
        /*000c*/ 	.word	0x00000000
        /*0010*/ 	.short	0x0000
        /*0012*/ 	.short	0x0000
        /*0014*/ 	.byte	0x00, 0xf0, 0x41, 0x07


	//----- nvinfo : EIATTR_SPARSE_MMA_MASK
	.align		4
.L_798:
        /*0018*/ 	.byte	0x03, 0x50
        /*001a*/ 	.short	0x0000


	//----- nvinfo : EIATTR_MAXREG_COUNT
	.align		4
        /*001c*/ 	.byte	0x03, 0x1b
        /*001e*/ 	.short	0x00ff


	//----- nvinfo : EIATTR_NUM_BARRIERS
	.align		4
        /*0020*/ 	.byte	0x02, 0x4c
        /*0022*/ 	.byte	0x01
	.zero		1


	//----- nvinfo : EIATTR_MERCURY_ISA_VERSION
	.align		4
        /*0024*/ 	.byte	0x03, 0x5f
        /*0026*/ 	.short	0x0101


	//----- nvinfo : EIATTR_COOP_GROUP_MASK_REGIDS
	.align		4
        /*0028*/ 	.byte	0x04, 0x29
        /*002a*/ 	.short	(.L_800 - .L_799)


	//   ....[0]....
.L_799:
        /*002c*/ 	.word	0xffffffff


	//   ....[1]....
        /*0030*/ 	.word	0xffffffff


	//   ....[2]....
        /*0034*/ 	.word	0xffffffff


	//   ....[3]....
        /*0038*/ 	.word	0xffffffff


	//   ....[4]....
        /*003c*/ 	.word	0xffffffff


	//   ....[5]....
        /*0040*/ 	.word	0xffffffff


	//   ....[6]....
        /*0044*/ 	.word	0xffffffff


	//   ....[7]....
        /*0048*/ 	.word	0xffffffff


	//   ....[8]....
        /*004c*/ 	.word	0xffffffff


	//   ....[9]....
        /*0050*/ 	.word	0xffffffff


	//   ....[10]....
        /*0054*/ 	.word	0xffffffff


	//   ....[11]....
        /*0058*/ 	.word	0xffffffff


	//   ....[12]....
        /*005c*/ 	.word	0xffffffff


	//   ....[13]....
        /*0060*/ 	.word	0xffffffff


	//   ....[14]....
        /*0064*/ 	.word	0xffffffff


	//   ....[15]....
        /*0068*/ 	.word	0xffffffff


	//----- nvinfo : EIATTR_COOP_GROUP_INSTR_OFFSETS
	.align		4
.L_800:
        /*006c*/ 	.byte	0x04, 0x28
        /*006e*/ 	.short	(.L_802 - .L_801)


	//   ....[0]....
.L_801:
        /*0070*/ 	.word	0x0001a450


	//   ....[1]....
        /*0074*/ 	.word	0x0001a470


	//   ....[2]....
        /*0078*/ 	.word	0x0001a490


	//   ....[3]....
        /*007c*/ 	.word	0x0001a4c0


	//   ....[4]....
        /*0080*/ 	.word	0x0001e5d0


	//   ....[5]....
        /*0084*/ 	.word	0x0001e5e0


	//   ....[6]....
        /*0088*/ 	.word	0x0001e610


	//   ....[7]....
        /*008c*/ 	.word	0x0001e620


	//   ....[8]....
        /*0090*/ 	.word	0x000234d0


	//   ....[9]....
        /*0094*/ 	.word	0x00023500


	//   ....[10]....
        /*0098*/ 	.word	0x00023550


	//   ....[11]....
        /*009c*/ 	.word	0x00023570


	//   ....[12]....
        /*00a0*/ 	.word	0x000251c0


	//   ....[13]....
        /*00a4*/ 	.word	0x00025200


	//   ....[14]....
        /*00a8*/ 	.word	0x000252a0


	//   ....[15]....
        /*00ac*/ 	.word	0x000252d0


	//----- nvinfo : EIATTR_VRC_CTA_INIT_COUNT
	.align		4
.L_802:
        /*00b0*/ 	.byte	0x02, 0x4a
	.zero		1
	.zero		1


	//----- nvinfo : EIATTR_EXIT_INSTR_OFFSETS
	.align		4
        /*00b4*/ 	.byte	0x04, 0x1c
        /*00b6*/ 	.short	(.L_804 - .L_803)


	//   ....[0]....
.L_803:
        /*00b8*/ 	.word	0x000004c0


	//   ....[1]....
        /*00bc*/ 	.word	0x00000fb0


	//   ....[2]....
        /*00c0*/ 	.word	0x00000fe0


	//   ....[3]....
        /*00c4*/ 	.word	0x00026e10


	//   ....[4]....
        /*00c8*/ 	.word	0x00026f60


	//   ....[5]....
        /*00cc*/ 	.word	0x00026f80


	//----- nvinfo : EIATTR_CRS_STACK_SIZE
	.align		4
.L_804:
        /*00d0*/ 	.byte	0x04, 0x1e
        /*00d2*/ 	.short	(.L_806 - .L_805)
.L_805:
        /*00d4*/ 	.word	0x00000000


	//----- nvinfo : EIATTR_CBANK_PARAM_SIZE
	.align		4
.L_806:
        /*00d8*/ 	.byte	0x03, 0x19
        /*00da*/ 	.short	0x01d0


	//----- nvinfo : EIATTR_PARAM_CBANK
	.align		4
        /*00dc*/ 	.byte	0x04, 0x0a
        /*00de*/ 	.short	(.L_808 - .L_807)
	.align		4
.L_807:
        /*00e0*/ 	.word	index@(.nv.constant0._ZN5flash24flash_fwd_splitkv_kernelI23Flash_fwd_kernel_traitsILi256ELi64ELi64ELi4ELb0ELb0EN7cutlass10bfloat16_tE19Flash_kernel_traitsILi256ELi64ELi64ELi4ES3_EELb0ELb1ELb0ELb0ELb0ELb0ELb0ELb1EEEvNS_16Flash_fwd_paramsE)
        /*00e4*/ 	.short	0x0380
        /*00e6*/ 	.short	0x01d0


	//----- nvinfo : EIATTR_SW_WAR
	.align		4
.L_808:
        /*00e8*/ 	.byte	0x04, 0x36
        /*00ea*/ 	.short	(.L_810 - .L_809)
.L_809:
        /*00ec*/ 	.word	0x00000008
.L_810:


//--------------------- .nv.info._ZN5flash24flash_fwd_splitkv_kernelI23Flash_fwd_kernel_traitsILi256ELi64ELi64ELi4ELb0ELb0EN7cutlass10bfloat16_tE19Flash_kernel_traitsILi256ELi64ELi64ELi4ES3_EELb0ELb1ELb0ELb0ELb0ELb1ELb0ELb1EEEvNS_16Flash_fwd_paramsE --------------------------
	.section	.nv.info._ZN5flash24flash_fwd_splitkv_kernelI23Flash_fwd_kernel_traitsILi256ELi64ELi64ELi4ELb0ELb0EN7cutlass10bfloat16_tE19Flash_kernel_traitsILi256ELi64ELi64ELi4ES3_EELb0ELb1ELb0ELb0ELb0ELb1ELb0ELb1EEEvNS_16Flash_fwd_paramsE,"",@"SHT_CUDA_INFO"
	.sectionflags	@""
	.align	4


	//----- nvinfo : EIATTR_CUDA_API_VERSION
	.align		4
        /*0000*/ 	.byte	0x04, 0x37
        /*0002*/ 	.short	(.L_812 - .L_811)
.L_811:
        /*0004*/ 	.word	0x00000082


	//----- nvinfo : EIATTR_KPARAM_INFO
	.align		4
.L_812:
        /*0008*/ 	.byte	0x04, 0x17
        /*000a*/ 	.short	(.L_814 - .L_813)
.L_813:
        /*000c*/ 	.word	0x00000000
        /*0010*/ 	.short	0x0000
        /*0012*/ 	.short	0x0000
        /*0014*/ 	.byte	0x00, 0xf0, 0x41, 0x07


	//----- nvinfo : EIATTR_SPARSE_MMA_MASK
	.align		4
.L_814:
        /*0018*/ 	.byte	0x03, 0x50
        /*001a*/ 	.short	0x0000


	//----- nvinfo : EIATTR_MAXREG_COUNT
	.align		4
        /*001c*/ 	.byte	0x03, 0x1b
        /*001e*/ 	.short	0x00ff


	//----- nvinfo : EIATTR_NUM_BARRIERS
	.align		4
        /*0020*/ 	.byte	0x02, 0x4c
        /*0022*/ 	.byte	0x01
	.zero		1


	//----- nvinfo : EIATTR_MERCURY_ISA_VERSION
	.align		4
        /*0024*/ 	.byte	0x03, 0x5f
        /*0026*/ 	.short	0x0101


	//----- nvinfo : EIATTR_COOP_GROUP_MASK_REGIDS
	.align		4
        /*0028*/ 	.byte	0x04, 0x29
        /*002a*/ 	.short	(.L_816 - .L_815)


	//   ....[0]....
.L_815:
        /*002c*/ 	.word	0xffffffff


	//   ....[1]....
        /*0030*/ 	.word	0xffffffff


	//   ....[2]....
        /*0034*/ 	.word	0xffffffff


	//   ....[3]....
        /*0038*/ 	.word	0xffffffff


	//   ....[4]....
        /*003c*/ 	.word	0xffffffff


	//   ....[5]....
        /*0040*/ 	.word	0xffffffff


	//   ....[6]....
        /*0044*/ 	.word	0xffffffff


	//   ....[7]....
        /*0048*/ 	.word	0xffffffff


	//   ....[8]....
        /*004c*/ 	.word	0xffffffff


	//   ....[9]....
        /*0050*/ 	.word	0xffffffff


	//   ....[10]....
        /*0054*/ 	.word	0xffffffff


	//   ....[11]....
        /*0058*/ 	.word	0xffffffff


	//   ....[12]....
        /*005c*/ 	.word	0xffffffff


	//   ....[13]....
        /*0060*/ 	.word	0xffffffff


	//   ....[14]....
        /*0064*/ 	.word	0xffffffff


	//   ....[15]....
        /*0068*/ 	.word	0xffffffff


	//----- nvinfo : EIATTR_COOP_GROUP_INSTR_OFFSETS
	.align		4
.L_816:
        /*006c*/ 	.byte	0x04, 0x28
        /*006e*/ 	.short	(.L_818 - .L_817)


	//   ....[0]....
.L_817:
        /*0070*/ 	.word	0x0001a840


	//   ....[1]....
        /*0074*/ 	.word	0x0001a870


	//   ....[2]....
        /*0078*/ 	.word	0x0001a890


	//   ....[3]....
        /*007c*/ 	.word	0x0001a8b0


	//   ....[4]....
        /*0080*/ 	.word	0x0001ede0


	//   ....[5]....
        /*0084*/ 	.word	0x0001edf0


	//   ....[6]....
        /*0088*/ 	.word	0x0001ee20


	//   ....[7]....
        /*008c*/ 	.word	0x0001ee30


	//   ....[8]....
        /*0090*/ 	.word	0x000240e0


	//   ....[9]....
        /*0094*/ 	.word	0x00024110


	//   ....[10]....
        /*0098*/ 	.word	0x00024160


	//   ....[11]....
        /*009c*/ 	.word	0x00024180


	//   ....[12]....
        /*00a0*/ 	.word	0x00025dd0


	//   ....[13]....
        /*00a4*/ 	.word	0x00025e10


	//   ....[14]....
        /*00a8*/ 	.word	0x00025eb0


	//   ....[15]....
        /*00ac*/ 	.word	0x00025ee0


	//----- nvinfo : EIATTR_VRC_CTA_INIT_COUNT
	.align		4
.L_818:
        /*00b0*/ 	.byte	0x02, 0x4a
	.zero		1
	.zero		1


	//----- nvinfo : EIATTR_EXIT_INSTR_OFFSETS
	.align		4
        /*00b4*/ 	.byte	0x04, 0x1c
        /*00b6*/ 	.short	(.L_820 - .L_819)


	//   ....[0]....
.L_819:
        /*00b8*/ 	.word	0x000004c0


	//   ....[1]....
        /*00bc*/ 	.word	0x00000fb0


	//   ....[2]....
        /*00c0*/ 	.word	0x00000fe0


	//   ....[3]....
        /*00c4*/ 	.word	0x00027a20


	//   ....[4]....
        /*00c8*/ 	.word	0x00027b70


	//   ....[5]....
        /*00cc*/ 	.word	0x00027b90


	//----- nvinfo : EIATTR_CRS_STACK_SIZE
	.align		4
.L_820:
        /*00d0*/ 	.byte	0x04, 0x1e
        /*00d2*/ 	.short	(.L_822 - .L_821)
.L_821:
        /*00d4*/ 	.word	0x00000000


	//----- nvinfo : EIATTR_CBANK_PARAM_SIZE
	.align		4
.L_822:
        /*00d8*/ 	.byte	0x03, 0x19
        /*00da*/ 	.short	0x01d0


	//----- nvinfo : EIATTR_PARAM_CBANK
	.align		4
        /*00dc*/ 	.byte	0x04, 0x0a
        /*00de*/ 	.short	(.L_824 - .L_823)
	.align		4
.L_823:
        /*00e0*/ 	.word	index@(.nv.constant0._ZN5flash24flash_fwd_splitkv_kernelI23Flash_fwd_kernel_traitsILi256ELi64ELi64ELi4ELb0ELb0EN7cutlass10bfloat16_tE19Flash_kernel_traitsILi256ELi64ELi64ELi4ES3_EELb0ELb1ELb0ELb0ELb0ELb1ELb0ELb1EEEvNS_16Flash_fwd_paramsE)
        /*00e4*/ 	.short	0x0380
        /*00e6*/ 	.short	0x01d0


	//----- nvinfo : EIATTR_SW_WAR
	.align		4
.L_824:
        /*00e8*/ 	.byte	0x04, 0x36
        /*00ea*/ 	.short	(.L_826 - .L_825)
.L_825:
        /*00ec*/ 	.word	0x00000008
.L_826:


//--------------------- .nv.info._ZN5flash24flash_fwd_splitkv_kernelI23Flash_fwd_kernel_traitsILi256ELi64ELi64ELi4ELb0ELb0EN7cutlass10bfloat16_tE19Flash_kernel_traitsILi256ELi64ELi64ELi4ES3_EELb0ELb1ELb0ELb0ELb0ELb0ELb1ELb0EEEvNS_16Flash_fwd_paramsE --------------------------
	.section	.nv.info._ZN5flash24flash_fwd_splitkv_kernelI23Flash_fwd_kernel_traitsILi256ELi64ELi64ELi4ELb0ELb0EN7cutlass10bfloat16_tE19Flash_kernel_traitsILi256ELi64ELi64ELi4ES3_EELb0ELb1ELb0ELb0ELb0ELb0ELb1ELb0EEEvNS_16Flash_fwd_paramsE,"",@"SHT_CUDA_INFO"
	.sectionflags	@""
	.align	4


	//----- nvinfo : EIATTR_CUDA_API_VERSION
	.align		4
        /*0000*/ 	.byte	0x04, 0x37
        /*0002*/ 	.short	(.L_828 - .L_827)
.L_827:
        /*0004*/ 	.word	0x00000082


	//----- nvinfo : EIATTR_KPARAM_INFO
	.align		4
.L_828:
        /*0008*/ 	.byte	0x04, 0x17
        /*000a*/ 	.short	(.L_830 - .L_829)
.L_829:
        /*000c*/ 	.word	0x00000000
        /*0010*/ 	.short	0x0000
        /*0012*/ 	.short	0x0000
        /*0014*/ 	.byte	0x00, 0xf0, 0x41, 0x07


	//----- nvinfo : EIATTR_SPARSE_MMA_MASK
	.align		4
.L_830:
        /*0018*/ 	.byte	0x03, 0x50
        /*001a*/ 	.short	0x0000


	//----- nvinfo : EIATTR_MAXREG_COUNT
	.align		4
        /*001c*/ 	.byte	0x03, 0x1b
        /*001e*/ 	.short	0x00ff


	//----- nvinfo : EIATTR_NUM_BARRIERS
	.align		4
        /*0020*/ 	.byte	0x02, 0x4c
        /*0022*/ 	.byte	0x01
	.zero		1


	//----- nvinfo : EIATTR_MERCURY_ISA_VERSION
	.align		4
        /*0024*/ 	.byte	0x03, 0x5f
        /*0026*/ 	.short	0x0101


	//----- nvinfo : EIATTR_COOP_GROUP_MASK_REGIDS
	.align		4
        /*0028*/ 	.byte	0x04, 0x29
        /*002a*/ 	.short	(.L_832 - .L_831)


	//   ....[0]....
.L_831:
        /*002c*/ 	.word	0xffffffff


	//   ....[1]....
        /*0030*/ 	.word	0xffffffff


	//   ....[2]....
        /*0034*/ 	.word	0xffffffff


	//   ....[3]....
        /*0038*/ 	.word	0xffffffff


	//   ....[4]....
        /*003c*/ 	.word	0xffffffff


	//   ....[5]....
        /*0040*/ 	.word	0xffffffff


	//   ....[6]....
        /*0044*/ 	.word	0xffffffff


	//   ....[7]....
        /*0048*/ 	.word	0xffffffff


	//   ....[8]....
        /*004c*/ 	.word	0xffffffff


	//   ....[9]....
        /*0050*/ 	.word	0xffffffff


	//   ....[10]....
        /*0054*/ 	.word	0xffffffff


	//   ....[11]....
        /*0058*/ 	.word	0xffffffff


	//   ....[12]....
        /*005c*/ 	.word	0xffffffff


	//   ....[13]....
        /*0060*/ 	.word	0xffffffff


	//   ....[14]....
        /*0064*/ 	.word	0xffffffff


	//   ....[15]....
        /*0068*/ 	.word	0xffffffff


	//----- nvinfo : EIATTR_COOP_GROUP_INSTR_OFFSETS
	.align		4
.L_832:
        /*006c*/ 	.byte	0x04, 0x28
        /*006e*/ 	.short	(.L_834 - .L_833)


	//   ....[0]....
.L_833:
        /*0070*/ 	.word	0x00006b70


	//   ....[1]....
        /*0074*/ 	.word	0x00006d50


	//   ....[2]....
        /*0078*/ 	.word	0x00006d60


	//   ....[3]....
        /*007c*/ 	.word	0x00006db0


	//   ....[4]....
        /*0080*/ 	.word	0x0000ad20


	//   ....[5]....
        /*0084*/ 	.word	0x0000ad70


	//   ....[6]....
        /*0088*/ 	.word	0x0000ad90


	//   ....[7]....
        /*008c*/ 	.word	0x0000adb0


	//   ....[8]....
        /*0090*/ 	.word	0x0000fb70


	//   ....[9]....
        /*0094*/ 	.word	0x0000fbd0


	//   ....[10]....
        /*0098*/ 	.word	0x0000fc10


	//   ....[11]....
        /*009c*/ 	.word	0x0000fc30


	//   ....[12]....
        /*00a0*/ 	.word	0x00011860


	//   ....[13]....
        /*00a4*/ 	.word	0x000118a0


	//   ....[14]....
        /*00a8*/ 	.word	0x00011a10


	//   ....[15]....
        /*00ac*/ 	.word	0x00011a40


	//----- nvinfo : EIATTR_VRC_CTA_INIT_COUNT
	.align		4
.L_834:
        /*00b0*/ 	.byte	0x02, 0x4a
	.zero		1
	.zero		1


	//----- nvinfo : EIATTR_EXIT_INSTR_OFFSETS
	.align		4
        /*00b4*/ 	.byte	0x04, 0x1c
        /*00b6*/ 	.short	(.L_836 - .L_835)


	//   ....[0]....
.L_835:
        /*00b8*/ 	.word	0x00000570


	//   ....[1]....
        /*00bc*/ 	.word	0x00001a30


	//   ....[2]....
        /*00c0*/ 	.word	0x00001a60


	//   ....[3]....
        /*00c4*/ 	.word	0x00013760


	//   ....[4]....
        /*00c8*/ 	.word	0x00013880


	//   ....[5]....
        /*00cc*/ 	.word	0x000138d0


	//----- nvinfo : EIATTR_CRS_STACK_SIZE
	.align		4
.L_836:
        /*00d0*/ 	.byte	0x04, 0x1e
        /*00d2*/ 	.short	(.L_838 - .L_837)
.L_837:
        /*00d4*/ 	.word	0x00000000


	//----- nvinfo : EIATTR_CBANK_PARAM_SIZE
	.align		4
.L_838:
        /*00d8*/ 	.byte	0x03, 0x19
        /*00da*/ 	.short	0x01d0


	//----- nvinfo : EIATTR_PARAM_CBANK
	.align		4
        /*00dc*/ 	.byte	0x04, 0x0a
        /*00de*/ 	.short	(.L_840 - .L_839)
	.align		4
.L_839:
        /*00e0*/ 	.word	index@(.nv.constant0._ZN5flash24flash_fwd_splitkv_kernelI23Flash_fwd_kernel_traitsILi256ELi64ELi64ELi4ELb0ELb0EN7cutlass10bfloat16_tE19Flash_kernel_traitsILi256ELi64ELi64ELi4ES3_EELb0ELb1ELb0ELb0ELb0ELb0ELb1ELb0EEEvNS_16Flash_fwd_paramsE)
        /*00e4*/ 	.short	0x0380
        /*00e6*/ 	.short	0x01d0


	//----- nvinfo : EIATTR_SW_WAR
	.align		4
.L_840:
        /*00e8*/ 	.byte	0x04, 0x36
        /*00ea*/ 	.short	(.L_842 - .L_841)
.L_841:
        /*00ec*/ 	.word	0x00000008
.L_842:


//--------------------- .nv.info._ZN5flash24flash_fwd_splitkv_kernelI23Flash_fwd_kernel_traitsILi256ELi64ELi64ELi4ELb0ELb0EN7cutlass10bfloat16_tE19Flash_kernel_traitsILi256ELi64ELi64ELi4ES3_EELb0ELb1ELb0ELb0ELb0ELb1ELb1ELb0EEEvNS_16Flash_fwd_paramsE --------------------------
	.section	.nv.info._ZN5flash24flash_fwd_splitkv_kernelI23Flash_fwd_kernel_traitsILi256ELi64ELi64ELi4ELb0ELb0EN7cutlass10bfloat16_tE19Flash_kernel_traitsILi256ELi64ELi64ELi4ES3_EELb0ELb1ELb0ELb0ELb0ELb1ELb1ELb0EEEvNS_16Flash_fwd_paramsE,"",@"SHT_CUDA_INFO"
	.sectionflags	@""
	.align	4


	//----- nvinfo : EIATTR_CUDA_API_VERSION
	.align		4
        /*0000*/ 	.byte	0x04, 0x37
        /*0002*/ 	.short	(.L_844 - .L_843)
.L_843:
        /*0004*/ 	.word	0x00000082


	//----- nvinfo : EIATTR_KPARAM_INFO
	.align		4
.L_844:
        /*0008*/ 	.byte	0x04, 0x17
        /*000a*/ 	.short	(.L_846 - .L_845)
.L_845:
        /*000c*/ 	.word	0x00000000
        /*0010*/ 	.short	0x0000
        /*0012*/ 	.short	0x0000
        /*0014*/ 	.byte	0x00, 0xf0, 0x41, 0x07


	//----- nvinfo : EIATTR_SPARSE_MMA_MASK
	.align		4
.L_846:
        /*0018*/ 	.byte	0x03, 0x50
        /*001a*/ 	.short	0x0000


	//----- nvinfo : EIATTR_MAXREG_COUNT
	.align		4
        /*001c*/ 	.byte	0x03, 0x1b
        /*001e*/ 	.short	0x00ff


	//----- nvinfo : EIATTR_NUM_BARRIERS
	.align		4
        /*0020*/ 	.byte	0x02, 0x4c
        /*0022*/ 	.byte	0x01
	.zero		1


	//----- nvinfo : EIATTR_MERCURY_ISA_VERSION
	.align		4
        /*0024*/ 	.byte	0x03, 0x5f
        /*0026*/ 	.short	0x0101


	//----- nvinfo : EIATTR_COOP_GROUP_MASK_REGIDS
	.align		4
        /*0028*/ 	.byte	0x04, 0x29
        /*002a*/ 	.short	(.L_848 - .L_847)


	//   ....[0]....
.L_847:
        /*002c*/ 	.word	0xffffffff


	//   ....[1]....
        /*0030*/ 	.word	0xffffffff


	//   ....[2]....
        /*0034*/ 	.word	0xffffffff


	//   ....[3]....
        /*0038*/ 	.word	0xffffffff


	//   ....[4]....
        /*003c*/ 	.word	0xffffffff


	//   ....[5]....
        /*0040*/ 	.word	0xffffffff


	//   ....[6]....
        /*0044*/ 	.word	0xffffffff


	//   ....[7]....
        /*0048*/ 	.word	0xffffffff


	//   ....[8]....
        /*004c*/ 	.word	0xffffffff


	//   ....[9]....
        /*0050*/ 	.word	0xffffffff


	//   ....[10]....
        /*0054*/ 	.word	0xffffffff


	//   ....[11]....
        /*0058*/ 	.word	0xffffffff


	//   ....[12]....
        /*005c*/ 	.word	0xffffffff


	//   ....[13]....
        /*0060*/ 	.word	0xffffffff


	//   ....[14]....
        /*0064*/ 	.word	0xffffffff


	//   ....[15]....
        /*0068*/ 	.word	0xffffffff


	//----- nvinfo : EIATTR_COOP_GROUP_INSTR_OFFSETS
	.align		4
.L_848:
        /*006c*/ 	.byte	0x04, 0x28
        /*006e*/ 	.short	(.L_850 - .L_849)


	//   ....[0]....
.L_849:
        /*0070*/ 	.word	0x00006fd0


	//   ....[1]....
        /*0074*/ 	.word	0x00007170


	//   ....[2]....
        /*0078*/ 	.word	0x00007180


	//   ....[3]....
        /*007c*/ 	.word	0x000071d0


	//   ....[4]....
        /*0080*/ 	.word	0x0000b580


	//   ....[5]....
        /*0084*/ 	.word	0x0000b5a0


	//   ....[6]....
        /*0088*/ 	.word	0x0000b5e0


	//   ....[7]....
        /*008c*/ 	.word	0x0000b5f0


	//   ....[8]....
        /*0090*/ 	.word	0x000107a0


	//   ....[9]....
        /*0094*/ 	.word	0x00010800


	//   ....[10]....
        /*0098*/ 	.word	0x00010840


	//   ....[11]....
        /*009c*/ 	.word	0x00010860


	//   ....[12]....
        /*00a0*/ 	.word	0x00012490


	//   ....[13]....
        /*00a4*/ 	.word	0x000124d0


	//   ....[14]....
        /*00a8*/ 	.word	0x00012640


	//   ....[15]....
        /*00ac*/ 	.word	0x00012670


	//----- nvinfo : EIATTR_VRC_CTA_INIT_COUNT
	.align		4
.L_850:
        /*00b0*/ 	.byte	0x02, 0x4a
	.zero		1
	.zero		1


	//----- nvinfo : EIATTR_EXIT_INSTR_OFFSETS
	.align		4
        /*00b4*/ 	.byte	0x04, 0x1c
        /*00b6*/ 	.short	(.L_852 - .L_851)


	//   ....[0]....
.L_851:
        /*00b8*/ 	.word	0x00000570


	//   ....[1]....
        /*00bc*/ 	.word	0x00001a30


	//   ....[2]....
        /*00c0*/ 	.word	0x00001a60


	//   ....[3]....
        /*00c4*/ 	.word	0x00014390


	//   ....[4]....
        /*00c8*/ 	.word	0x000144b0


	//   ....[5]....
        /*00cc*/ 	.word	0x00014500


	//----- nvinfo : EIATTR_CRS_STACK_SIZE
	.align		4
.L_852:
        /*00d0*/ 	.byte	0x04, 0x1e
        /*00d2*/ 	.short	(.L_854 - .L_853)
.L_853:
        /*00d4*/ 	.word	0x00000000


	//----- nvinfo : EIATTR_CBANK_PARAM_SIZE
	.align		4
.L_854:
        /*00d8*/ 	.byte	0x03, 0x19
        /*00da*/ 	.short	0x01d0


	//----- nvinfo : EIATTR_PARAM_CBANK
	.align		4
        /*00dc*/ 	.byte	0x04, 0x0a
        /*00de*/ 	.short	(.L_856 - .L_855)
	.align		4
.L_855:
        /*00e0*/ 	.word	index@(.nv.constant0._ZN5flash24flash_fwd_splitkv_kernelI23Flash_fwd_kernel_traitsILi256ELi64ELi64ELi4ELb0ELb0EN7cutlass10bfloat16_tE19Flash_kernel_traitsILi256ELi64ELi64ELi4ES3_EELb0ELb1ELb0ELb0ELb0ELb1ELb1ELb0EEEvNS_16Flash_fwd_paramsE)
        /*00e4*/ 	.short	0x0380
        /*00e6*/ 	.short	0x01d0


	//----- nvinfo : EIATTR_SW_WAR
	.align		4
.L_856:
        /*00e8*/ 	.byte	0x04, 0x36
        /*00ea*/ 	.short	(.L_858 - .L_857)
.L_857:
        /*00ec*/ 	.word	0x00000008
.L_858:


//--------------------- .nv.info._ZN5flash24flash_fwd_splitkv_kernelI23Flash_fwd_kernel_traitsILi256ELi64ELi64ELi4ELb0ELb0EN7cutlass10bfloat16_tE19Flash_kernel_traitsILi256ELi64ELi64ELi4ES3_EELb0ELb1ELb0ELb0ELb0ELb0ELb1ELb1EEEvNS_16Flash_fwd_paramsE --------------------------
	.section	.nv.info._ZN5flash24flash_fwd_splitkv_kernelI23Flash_fwd_kernel_traitsILi256ELi64ELi64ELi4ELb0ELb0EN7cutlass10bfloat16_tE19Flash_kernel_traitsILi256ELi64ELi64ELi4ES3_EELb0ELb1ELb0ELb0ELb0ELb0ELb1ELb1EEEvNS_16Flash_fwd_paramsE,"",@"SHT_CUDA_INFO"
	.sectionflags	@""
	.align	4


	//----- nvinfo : EIATTR_CUDA_API_VERSION
	.align		4
        /*0000*/ 	.byte	0x04, 0x37
        /*0002*/ 	.short	(.L_860 - .L_859)
.L_859:
        /*0004*/ 	.word	0x00000082


	//----- nvinfo : EIATTR_KPARAM_INFO
	.align		4
.L_860:
        /*0008*/ 	.byte	0x04, 0x17
        /*000a*/ 	.short	(.L_862 - .L_861)
.L_861:
        /*000c*/ 	.word	0x00000000
        /*0010*/ 	.short	0x0000
        /*0012*/ 	.short	0x0000
        /*0014*/ 	.byte	0x00, 0xf0, 0x41, 0x07


	//----- nvinfo : EIATTR_SPARSE_MMA_MASK
	.align		4
.L_862:
        /*0018*/ 	.byte	0x03, 0x50
        /*001a*/ 	.short	0x0000


	//----- nvinfo : EIATTR_MAXREG_COUNT
	.align		4
        /*001c*/ 	.byte	0x03, 0x1b
        /*001e*/ 	.short	0x00ff


	//----- nvinfo : EIATTR_NUM_BARRIERS
	.align		4
        /*0020*/ 	.byte	0x02, 0x4c
        /*0022*/ 	.byte	0x01
	.zero		1


	//----- nvinfo : EIATTR_MERCURY_ISA_VERSION
	.align		4
        /*0024*/ 	.byte	0x03, 0x5f
        /*0026*/ 	.short	0x0101


	//----- nvinfo : EIATTR_COOP_GROUP_MASK_REGIDS
	.align		4
        /*0028*/ 	.byte	0x04, 0x29
        /*002a*/ 	.short	(.L_864 - .L_863)


	//   ....[0]....
.L_863:
        /*002c*/ 	.word	0xffffffff


	//   ....[1]....
        /*0030*/ 	.word	0xffffffff


	//   ....[2]....
        /*0034*/ 	.word	0xffffffff


	//   ....[3]....
        /*0038*/ 	.word	0xffffffff


	//   ....[4]....
        /*003c*/ 	.word	0xffffffff


	//   ....[5]....
        /*0040*/ 	.word	0xffffffff


	//   ....[6]....
        /*0044*/ 	.word	0xffffffff


	//   ....[7]....
        /*0048*/ 	.word	0xffffffff


	//   ....[8]....
        /*004c*/ 	.word	0xffffffff


	//   ....[9]....
        /*0050*/ 	.word	0xffffffff


	//   ....[10]....
        /*0054*/ 	.word	0xffffffff


	//   ....[11]....
        /*0058*/ 	.word	0xffffffff


	//   ....[12]....
        /*005c*/ 	.word	0xffffffff


	//   ....[13]....
        /*0060*/ 	.word	0xffffffff


	//   ....[14]....
        /*0064*/ 	.word	0xffffffff


	//   ....[15]....
        /*0068*/ 	.word	0xffffffff


	//----- nvinfo : EIATTR_COOP_GROUP_INSTR_OFFSETS
	.align		4
.L_864:
        /*006c*/ 	.byte	0x04, 0x28
        /*006e*/ 	.short	(.L_866 - .L_865)


	//   ....[0]....
.L_865:
        /*0070*/ 	.word	0x0001ae20


	//   ....[1]....
        /*0074*/ 	.word	0x0001ae50


	//   ....[2]....
        /*0078*/ 	.word	0x0001ae70


	//   ....[3]....
        /*007c*/ 	.word	0x0001ae90


	//   ....[4]....
        /*0080*/ 	.word	0x0001eec0


	//   ....[5]....
        /*0084*/ 	.word	0x0001eff0


	//   ....[6]....
        /*0088*/ 	.word	0x0001f000


	//   ....[7]....
        /*008c*/ 	.word	0x0001f050


	//   ....[8]....
        /*0090*/ 	.word	0x00023ed0


	//   ....[9]....
        /*0094*/ 	.word	0x00023f00


	//   ....[10]....
        /*0098*/ 	.word	0x00023f50


	//   ....[11]....
        /*009c*/ 	.word	0x00023f70


	//   ....[12]....
        /*00a0*/ 	.word	0x00025bc0


	//   ....[13]....
        /*00a4*/ 	.word	0x00025c00


	//   ....[14]....
        /*00a8*/ 	.word	0x00025ca0


	//   ....[15]....
        /*00ac*/ 	.word	0x00025cc0


	//----- nvinfo : EIATTR_VRC_CTA_INIT_COUNT
	.align		4
.L_866:
        /*00b0*/ 	.byte	0x02, 0x4a
	.zero		1
	.zero		1


	//----- nvinfo : EIATTR_EXIT_INSTR_OFFSETS
	.align		4
        /*00b4*/ 	.byte	0x04, 0x1c
        /*00b6*/ 	.short	(.L_868 - .L_867)


	//   ....[0]....
.L_867:
        /*00b8*/ 	.word	0x00000560


	//   ....[1]....
        /*00bc*/ 	.word	0x00001a20


	//   ....[2]....
        /*00c0*/ 	.word	0x00001a50


	//   ....[3]....
        /*00c4*/ 	.word	0x00027b10


	//   ....[4]....
        /*00c8*/ 	.word	0x00027c30


	//   ....[5]....
        /*00cc*/ 	.word	0x00027c80


	//----- nvinfo : EIATTR_CRS_STACK_SIZE
	.align		4
.L_868:
        /*00d0*/ 	.byte	0x04, 0x1e
        /*00d2*/ 	.short	(.L_870 - .L_869)
.L_869:
        /*00d4*/ 	.word	0x00000000


	//----- nvinfo : EIATTR_CBANK_PARAM_SIZE
	.align		4
.L_870:
        /*00d8*/ 	.byte	0x03, 0x19
        /*00da*/ 	.short	0x01d0


	//----- nvinfo : EIATTR_PARAM_CBANK
	.align		4
        /*00dc*/ 	.byte	0x04, 0x0a
        /*00de*/ 	.short	(.L_872 - .L_871)
	.align		4
.L_871:
        /*00e0*/ 	.word	index@(.nv.constant0._ZN5flash24flash_fwd_splitkv_kernelI23Flash_fwd_kernel_traitsILi256ELi64ELi64ELi4ELb0ELb0EN7cutlass10bfloat16_tE19Flash_kernel_traitsILi256ELi64ELi64ELi4ES3_EELb0ELb1ELb0ELb0ELb0ELb0ELb1ELb1EEEvNS_16Flash_fwd_paramsE)
        /*00e4*/ 	.short	0x0380
        /*00e6*/ 	.short	0x01d0


	//----- nvinfo : EIATTR_SW_WAR
	.align		4
.L_872:
        /*00e8*/ 	.byte	0x04, 0x36
        /*00ea*/ 	.short	(.L_874 - .L_873)
.L_873:
        /*00ec*/ 	.word	0x00000008
.L_874:


//--------------------- .nv.info._ZN5flash24flash_fwd_splitkv_kernelI23Flash_fwd_kernel_traitsILi256ELi64ELi64ELi4ELb0ELb0EN7cutlass10bfloat16_tE19Flash_kernel_traitsILi256ELi64ELi64ELi4ES3_EELb0ELb1ELb0ELb0ELb0ELb1ELb1ELb1EEEvNS_16Flash_fwd_paramsE --------------------------
	.section	.nv.info._ZN5flash24flash_fwd_splitkv_kernelI23Flash_fwd_kernel_traitsILi256ELi64ELi64ELi4ELb0ELb0EN7cutlass10bfloat16_tE19Flash_kernel_traitsILi256ELi64ELi64ELi4ES3_EELb0ELb1ELb0ELb0ELb0ELb1ELb1ELb1EEEvNS_16Flash_fwd_paramsE,"",@"SHT_CUDA_INFO"
	.sectionflags	@""
	.align	4


	//----- nvinfo : EIATTR_CUDA_API_VERSION
	.align		4
        /*0000*/ 	.byte	0x04, 0x37
        /*0002*/ 	.short	(.L_876 - .L_875)
.L_875:
        /*0004*/ 	.word	0x00000082


	//----- nvinfo : EIATTR_KPARAM_INFO
	.align		4
.L_876:
        /*0008*/ 	.byte	0x04, 0x17
        /*000a*/ 	.short	(.L_878 - .L_877)
.L_877:
        /*000c*/ 	.word	0x00000000
        /*0010*/ 	.short	0x0000
        /*0012*/ 	.short	0x0000
        /*0014*/ 	.byte	0x00, 0xf0, 0x41, 0x07


	//----- nvinfo : EIATTR_SPARSE_MMA_MASK
	.align		4
.L_878:
        /*0018*/ 	.byte	0x03, 0x50
        /*001a*/ 	.short	0x0000


	//----- nvinfo : EIATTR_MAXREG_COUNT
	.align		4
        /*001c*/ 	.byte	0x03, 0x1b
        /*001e*/ 	.short	0x00ff


	//----- nvinfo : EIATTR_NUM_BARRIERS
	.align		4
        /*0020*/ 	.byte	0x02, 0x4c
        /*0022*/ 	.byte	0x01
	.zero		1


	//----- nvinfo : EIATTR_MERCURY_ISA_VERSION
	.align		4
        /*0024*/ 	.byte	0x03, 0x5f
        /*0026*/ 	.short	0x0101


	//----- nvinfo : EIATTR_COOP_GROUP_MASK_REGIDS
	.align		4
        /*0028*/ 	.byte	0x04, 0x29
        /*002a*/ 	.short	(.L_880 - .L_879)


	//   ....[0]....
.L_879:
        /*002c*/ 	.word	0xffffffff


	//   ....[1]....
        /*0030*/ 	.word	0xffffffff


	//   ....[2]....
        /*0034*/ 	.word	0xffffffff


	//   ....[3]....
        /*0038*/ 	.word	0xffffffff


	//   ....[4]....
        /*003c*/ 	.word	0xffffffff


	//   ....[5]....
        /*0040*/ 	.word	0xffffffff


	//   ....[6]....
        /*0044*/ 	.word	0xffffffff


	//   ....[7]....
        /*0048*/ 	.word	0xffffffff


	//   ....[8]....
        /*004c*/ 	.word	0xffffffff


	//   ....[9]....
        /*0050*/ 	.word	0xffffffff


	//   ....[10]....
        /*0054*/ 	.word	0xffffffff


	//   ....[11]....
        /*0058*/ 	.word	0xffffffff


	//   ....[12]....
        /*005c*/ 	.word	0xffffffff


	//   ....[13]....
        /*0060*/ 	.word	0xffffffff


	//   ....[14]....
        /*0064*/ 	.word	0xffffffff


	//   ....[15]....
        /*0068*/ 	.word	0xffffffff


	//----- nvinfo : EIATTR_COOP_GROUP_INSTR_OFFSETS
	.align		4
.L_880:
        /*006c*/ 	.byte	0x04, 0x28
        /*006e*/ 	.short	(.L_882 - .L_881)


	//   ....[0]....
.L_881:
        /*0070*/ 	.word	0x0001b150


	//   ....[1]....
        /*0074*/ 	.word	0x0001b250


	//   ....[2]....
        /*0078*/ 	.word	0x0001b260


	//   ....[3]....
        /*007c*/ 	.word	0x0001b2d0


	//   ....[4]....
        /*0080*/ 	.word	0x0001f6e0


	//   ....[5]....
        /*0084*/ 	.word	0x0001f820


	//   ....[6]....
        /*0088*/ 	.word	0x0001f830


	//   ....[7]....
        /*008c*/ 	.word	0x0001f860


	//   ....[8]....
        /*0090*/ 	.word	0x00024b00


	//   ....[9]....
        /*0094*/ 	.word	0x00024b30


	//   ....[10]....
        /*0098*/ 	.word	0x00024b80


	//   ....[11]....
        /*009c*/ 	.word	0x00024ba0


	//   ....[12]....
        /*00a0*/ 	.word	0x000267f0


	//   ....[13]....
        /*00a4*/ 	.word	0x00026830


	//   ....[14]....
        /*00a8*/ 	.word	0x000268d0


	//   ....[15]....
        /*00ac*/ 	.word	0x000268f0


	//----- nvinfo : EIATTR_VRC_CTA_INIT_COUNT
	.align		4
.L_882:
        /*00b0*/ 	.byte	0x02, 0x4a
	.zero		1
	.zero		1


	//----- nvinfo : EIATTR_EXIT_INSTR_OFFSETS
	.align		4
        /*00b4*/ 	.byte	0x04, 0x1c
        /*00b6*/ 	.short	(.L_884 - .L_883)


	//   ....[0]....
.L_883:
        /*00b8*/ 	.word	0x00000560


	//   ....[1]....
        /*00bc*/ 	.word	0x00001a20


	//   ....[2]....
        /*00c0*/ 	.word	0x00001a50


	//   ....[3]....
        /*00c4*/ 	.word	0x00028740


	//   ....[4]....
        /*00c8*/ 	.word	0x00028860


	//   ....[5]....
        /*00cc*/ 	.word	0x000288b0


	//----- nvinfo : EIATTR_CRS_STACK_SIZE
	.align		4
.L_884:
        /*00d0*/ 	.byte	0x04, 0x1e
        /*00d2*/ 	.short	(.L_886 - .L_885)
.L_885:
        /*00d4*/ 	.word	0x00000000


	//----- nvinfo : EIATTR_CBANK_PARAM_SIZE
	.align		4
.L_886:
        /*00d8*/ 	.byte	0x03, 0x19
        /*00da*/ 	.short	0x01d0


	//----- nvinfo : EIATTR_PARAM_CBANK
	.align		4
        /*00dc*/ 	.byte	0x04, 0x0a
        /*00de*/ 	.short	(.L_888 - .L_887)
	.align		4
.L_887:
        /*00e0*/ 	.word	index@(.nv.constant0._ZN5flash24flash_fwd_splitkv_kernelI23Flash_fwd_kernel_traitsILi256ELi64ELi64ELi4ELb0ELb0EN7cutlass10bfloat16_tE19Flash_kernel_traitsILi256ELi64ELi64ELi4ES3_EELb0ELb1ELb0ELb0ELb0ELb1ELb1ELb1EEEvNS_16Flash_fwd_paramsE)
        /*00e4*/ 	.short	0x0380
        /*00e6*/ 	.short	0x01d0


	//----- nvinfo : EIATTR_SW_WAR
	.align		4
.L_888:
        /*00e8*/ 	.byte	0x04, 0x36
        /*00ea*/ 	.short	(.L_890 - .L_889)
.L_889:
        /*00ec*/ 	.word	0x00000008
.L_890:


//--------------------- .nv.info._ZN5flash24flash_fwd_splitkv_kernelI23Flash_fwd_kernel_traitsILi256ELi64ELi64ELi4ELb0ELb0EN7cutlass10bfloat16_tE19Flash_kernel_traitsILi256ELi64ELi64ELi4ES3_EELb0ELb0ELb0ELb0ELb1ELb0ELb0ELb0EEEvNS_16Flash_fwd_paramsE --------------------------
	.section	.nv.info._ZN5flash24flash_fwd_splitkv_kernelI23Flash_fwd_kernel_traitsILi256ELi64ELi64ELi4ELb0ELb0EN7cutlass10bfloat16_tE19Flash_kernel_traitsILi256ELi64ELi64ELi4ES3_EELb0ELb0ELb0ELb0ELb1ELb0ELb0ELb0EEEvNS_16Flash_fwd_paramsE,"",@"SHT_CUDA_INFO"
	.sectionflags	@""
	.align	4


	//----- nvinfo : EIATTR_CUDA_API_VERSION
	.align		4
        /*0000*/ 	.byte	0x04, 0x37
        /*0002*/ 	.short	(.L_892 - .L_891)
.L_891:
        /*0004*/ 	.word	0x00000082


	//----- nvinfo : EIATTR_KPARAM_INFO
	.align		4
.L_892:
        /*0008*/ 	.byte	0x04, 0x17
        /*000a*/ 	.short	(.L_894 - .L_893)
.L_893:
        /*000c*/ 	.word	0x00000000
        /*0010*/ 	.short	0x0000
        /*0012*/ 	.short	0x0000
        /*0014*/ 	.byte	0x00, 0xf0, 0x41, 0x07


	//----- nvinfo : EIATTR_SPARSE_MMA_MASK
	.align		4
.L_894:
        /*0018*/ 	.byte	0x03, 0x50
        /*001a*/ 	.short	0x0000


	//----- nvinfo : EIATTR_MAXREG_COUNT
	.align		4
        /*001c*/ 	.byte	0x03, 0x1b
        /*001e*/ 	.short	0x00ff


	//----- nvinfo : EIATTR_NUM_BARRIERS
	.align		4
        /*0020*/ 	.byte	0x02, 0x4c
        /*0022*/ 	.byte	0x01
	.zero		1


	//----- nvinfo : EIATTR_MERCURY_ISA_VERSION
	.align		4
        /*0024*/ 	.byte	0x03, 0x5f
        /*0026*/ 	.short	0x0101


	//----- nvinfo : EIATTR_INT_WARP_WIDE_INSTR_OFFSETS
	.align		4
        /*0028*/ 	.byte	0x04, 0x31
        /*002a*/ 	.short	(.L_896 - .L_895)


	//   ....[0]....
.L_895:
        /*002c*/ 	.word	0x00002310


	//   ....[1]....
        /*0030*/ 	.word	0x00002450


	//----- nvinfo : EIATTR_COOP_GROUP_MASK_REGIDS
	.align		4
.L_896:
        /*0034*/ 	.byte	0x04, 0x29
        /*0036*/ 	.short	(.L_898 - .L_897)


	//   ....[0]....
.L_897:
        /*0038*/ 	.word	0xffffffff


	//   ....[1]....
        /*003c*/ 	.word	0xffffffff


	//   ....[2]....
        /*0040*/ 	.word	0xffffffff


	//   ....[3]....
        /*0044*/ 	.word	0xffffffff


	//   ....[4]....
        /*0048*/ 	.word	0xffffffff


	//   ....[5]....
        /*004c*/ 	.word	0xffffffff


	//   ....[6]....
        /*0050*/ 	.word	0xffffffff


	//   ....[7]....
        /*0054*/ 	.word	0xffffffff


	//   ....[8]....
        /*0058*/ 	.word	0xffffffff


	//   ....[9]....
        /*005c*/ 	.word	0xffffffff


	//   ....[10]....
        /*0060*/ 	.word	0xffffffff


	//   ....[11]....
        /*0064*/ 	.word	0xffffffff


	//----- nvinfo : EIATTR_COOP_GROUP_INSTR_OFFSETS
	.align		4
.L_898:
        /*0068*/ 	.byte	0x04, 0x28
        /*006a*/ 	.short	(.L_900 - .L_899)


	//   ....[0]....
.L_899:
        /*006c*/ 	.word	0x000041f0


	//   ....[1]....
        /*0070*/ 	.word	0x00004210


	//   ....[2]....
        /*0074*/ 	.word	0x000042c0


	//   ....[3]....
        /*0078*/ 	.word	0x000042d0


	//   ....[4]....
        /*007c*/ 	.word	0x00007520


	//   ....[5]....
        /*0080*/ 	.word	0x00007530


	//   ....[6]....
        /*0084*/ 	.word	0x00007560


	//   ....[7]....
        /*0088*/ 	.word	0x00007570


	//   ....[8]....
        /*008c*/ 	.word	0x000091a0


	//   ....[9]....
        /*0090*/ 	.word	0x000091e0


	//   ....[10]....
        /*0094*/ 	.word	0x000092c0


	//   ....[11]....
        /*0098*/ 	.word	0x000092e0


	//----- nvinfo : EIATTR_VRC_CTA_INIT_COUNT
	.align		4
.L_900:
        /*009c*/ 	.byte	0x02, 0x4a
	.zero		1
	.zero		1


	//----- nvinfo : EIATTR_EXIT_INSTR_OFFSETS
	.align		4
        /*00a0*/ 	.byte	0x04, 0x1c
        /*00a2*/ 	.short	(.L_902 - .L_901)


	//   ....[0]....
.L_901:
        /*00a4*/ 	.word	0x00000490


	//   ....[1]....
        /*00a8*/ 	.word	0x00000d40


	//   ....[2]....
        /*00ac*/ 	.word	0x00000d70


	//   ....[3]....
        /*00b0*/ 	.word	0x0000ac60


	//   ....[4]....
        /*00b4*/ 	.word	0x0000ad50


	//----- nvinfo : EIATTR_CRS_STACK_SIZE
	.align		4
.L_902:
        /*00b8*/ 	.byte	0x04, 0x1e
        /*00ba*/ 	.short	(.L_904 - .L_903)
.L_903:
        /*00bc*/ 	.word	0x00000000


	//----- nvinfo : EIATTR_CBANK_PARAM_SIZE
	.align		4
.L_904:
        /*00c0*/ 	.byte	0x03, 0x19
        /*00c2*/ 	.short	0x01d0


	//----- nvinfo : EIATTR_PARAM_CBANK
	.align		4
        /*00c4*/ 	.byte	0x04, 0x0a
        /*00c6*/ 	.short	(.L_906 - .L_905)
	.align		4
.L_905:
        /*00c8*/ 	.word	index@(.nv.constant0._ZN5flash24flash_fwd_splitkv_kernelI23Flash_fwd_kernel_traitsILi256ELi64ELi64ELi4ELb0ELb0EN7cutlass10bfloat16_tE19Flash_kernel_traitsILi256ELi64ELi64ELi4ES3_EELb0ELb0ELb0ELb0ELb1ELb0ELb0ELb0EEEvNS_16Flash_fwd_paramsE)
        /*00cc*/ 	.short	0x0380
        /*00ce*/ 	.short	0x01d0


	//----- nvinfo : EIATTR_SW_WAR
	.align		4
.L_906:
        /*00d0*/ 	.byte	0x04, 0x36
        /*00d2*/ 	.short	(.L_908 - .L_907)
.L_907:
        /*00d4*/ 	.word	0x00000008
.L_908:


//--------------------- .nv.info._ZN5flash24flash_fwd_splitkv_kernelI23Flash_fwd_kernel_traitsILi256ELi64ELi64ELi4ELb0ELb0EN7cutlass10bfloat16_tE19Flash_kernel_traitsILi256ELi64ELi64ELi4ES3_EELb0ELb0ELb0ELb0ELb1ELb1ELb0ELb0EEEvNS_16Flash_fwd_paramsE --------------------------
	.section	.nv.info._ZN5flash24flash_fwd_splitkv_kernelI23Flash_fwd_kernel_traitsILi256ELi64ELi64ELi4ELb0ELb0EN7cutlass10bfloat16_tE19Flash_kernel_traitsILi256ELi64ELi64ELi4ES3_EELb0ELb0ELb0ELb0ELb1ELb1ELb0ELb0EEEvNS_16Flash_fwd_paramsE,"",@"SHT_CUDA_INFO"
	.sectionflags	@""
	.align	4


	//----- nvinfo : EIATTR_CUDA_API_VERSION
	.align		4
        /*0000*/ 	.byte	0x04, 0x37
        /*0002*/ 	.short	(.L_910 - .L_909)
.L_909:
        /*0004*/ 	.word	0x00000082


	//----- nvinfo : EIATTR_KPARAM_INFO
	.align		4
.L_910:
        /*0008*/ 	.byte	0x04, 0x17
        /*000a*/ 	.short	(.L_912 - .L_911)
.L_911:
        /*000c*/ 	.word	0x00000000
        /*0010*/ 	.short	0x0000
        /*0012*/ 	.short	0x0000
        /*0014*/ 	.byte	0x00, 0xf0, 0x41, 0x07


	//----- nvinfo : EIATTR_SPARSE_MMA_MASK
	.align		4
.L_912:
        /*0018*/ 	.byte	0x03, 0x50
        /*001a*/ 	.short	0x0000


	//----- nvinfo : EIATTR_MAXREG_COUNT
	.align		4
        /*001c*/ 	.byte	0x03, 0x1b
        /*001e*/ 	.short	0x00ff


	//----- nvinfo : EIATTR_NUM_BARRIERS
	.align		4
        /*0020*/ 	.byte	0x02, 0x4c
        /*0022*/ 	.byte	0x01
	.zero		1


	//----- nvinfo : EIATTR_MERCURY_ISA_VERSION
	.align		4
        /*0024*/ 	.byte	0x03, 0x5f
        /*0026*/ 	.short	0x0101


	//----- nvinfo : EIATTR_INT_WARP_WIDE_INSTR_OFFSETS
	.align		4
        /*0028*/ 	.byte	0x04, 0x31
        /*002a*/ 	.short	(.L_914 - .L_913)


	//   ....[0]....
.L_913:
        /*002c*/ 	.word	0x00002310


	//   ....[1]....
        /*0030*/ 	.word	0x00002450


	//----- nvinfo : EIATTR_COOP_GROUP_MASK_REGIDS
	.align		4
.L_914:
        /*0034*/ 	.byte	0x04, 0x29
        /*0036*/ 	.short	(.L_916 - .L_915)


	//   ....[0]....
.L_915:
        /*0038*/ 	.word	0xffffffff


	//   ....[1]....
        /*003c*/ 	.word	0xffffffff


	//   ....[2]....
        /*0040*/ 	.word	0xffffffff


	//   ....[3]....
        /*0044*/ 	.word	0xffffffff


	//   ....[4]....
        /*0048*/ 	.word	0xffffffff


	//   ....[5]....
        /*004c*/ 	.word	0xffffffff


	//   ....[6]....
        /*0050*/ 	.word	0xffffffff


	//   ....[7]....
        /*0054*/ 	.word	0xffffffff


	//   ....[8]....
        /*0058*/ 	.word	0xffffffff


	//   ....[9]....
        /*005c*/ 	.word	0xffffffff


	//   ....[10]....
        /*0060*/ 	.word	0xffffffff


	//   ....[11]....
        /*0064*/ 	.word	0xffffffff


	//----- nvinfo : EIATTR_COOP_GROUP_INSTR_OFFSETS
	.align		4
.L_916:
        /*0068*/ 	.byte	0x04, 0x28
        /*006a*/ 	.short	(.L_918 - .L_917)


	//   ....[0]....
.L_917:
        /*006c*/ 	.word	0x00004600


	//   ....[1]....
        /*0070*/ 	.word	0x00004620


	//   ....[2]....
        /*0074*/ 	.word	0x000046d0


	//   ....[3]....
        /*0078*/ 	.word	0x000046e0


	//   ....[4]....
        /*007c*/ 	.word	0x00007d40


	//   ....[5]....
        /*0080*/ 	.word	0x00007d60


	//   ....[6]....
        /*0084*/ 	.word	0x00007dc0


	//   ....[7]....
        /*0088*/ 	.word	0x00007dd0


	//   ....[8]....
        /*008c*/ 	.word	0x000099b0


	//   ....[9]....
        /*0090*/ 	.word	0x000099f0


	//   ....[10]....
        /*0094*/ 	.word	0x00009ad0


	//   ....[11]....
        /*0098*/ 	.word	0x00009af0


	//----- nvinfo : EIATTR_VRC_CTA_INIT_COUNT
	.align		4
.L_918:
        /*009c*/ 	.byte	0x02, 0x4a
	.zero		1
	.zero		1


	//----- nvinfo : EIATTR_EXIT_INSTR_OFFSETS
	.align		4
        /*00a0*/ 	.byte	0x04, 0x1c
        /*00a2*/ 	.short	(.L_920 - .L_919)


	//   ....[0]....
.L_919:
        /*00a4*/ 	.word	0x00000490


	//   ....[1]....
        /*00a8*/ 	.word	0x00000d40


	//   ....[2]....
        /*00ac*/ 	.word	0x00000d70


	//   ....[3]....
        /*00b0*/ 	.word	0x0000b470


	//   ....[4]....
        /*00b4*/ 	.word	0x0000b560


	//----- nvinfo : EIATTR_CRS_STACK_SIZE
	.align		4
.L_920:
        /*00b8*/ 	.byte	0x04, 0x1e
        /*00ba*/ 	.short	(.L_922 - .L_921)
.L_921:
        /*00bc*/ 	.word	0x00000000


	//----- nvinfo : EIATTR_CBANK_PARAM_SIZE
	.align		4
.L_922:
        /*00c0*/ 	.byte	0x03, 0x19
        /*00c2*/ 	.short	0x01d0


	//----- nvinfo : EIATTR_PARAM_CBANK
	.align		4
        /*00c4*/ 	.byte	0x04, 0x0a
        /*00c6*/ 	.short	(.L_924 - .L_923)
	.align		4
.L_923:
        /*00c8*/ 	.word	index@(.nv.constant0._ZN5flash24flash_fwd_splitkv_kernelI23Flash_fwd_kernel_traitsILi256ELi64ELi64ELi4ELb0ELb0EN7cutlass10bfloat16_tE19Flash_kernel_traitsILi256ELi64ELi64ELi4ES3_EELb0ELb0ELb0ELb0ELb1ELb1ELb0ELb0EEEvNS_16Flash_fwd_paramsE)
        /*00cc*/ 	.short	0x0380
        /*00ce*/ 	.short	0x01d0


	//----- nvinfo : EIATTR_SW_WAR
	.align		4
.L_924:
        /*00d0*/ 	.byte	0x04, 0x36
        /*00d2*/ 	.short	(.L_926 - .L_925)
.L_925:
        /*00d4*/ 	.word	0x00000008
.L_926:


//--------------------- .nv.info._ZN5flash24flash_fwd_splitkv_kernelI23Flash_fwd_kernel_traitsILi256ELi64ELi64ELi4ELb0ELb0EN7cutlass10bfloat16_tE19Flash_kernel_traitsILi256ELi64ELi64ELi4ES3_EELb0ELb0ELb1ELb0ELb0ELb0ELb0ELb0EEEvNS_16Flash_fwd_paramsE --------------------------
	.section	.nv.info._ZN5flash24flash_fwd_splitkv_kernelI23Flash_fwd_kernel_traitsILi256ELi64ELi64ELi4ELb0ELb0EN7cutlass10bfloat16_tE19Flash_kernel_traitsILi256ELi64ELi64ELi4ES3_EELb0ELb0ELb1ELb0ELb0ELb0ELb0ELb0EEEvNS_16Flash_fwd_paramsE,"",@"SHT_CUDA_INFO"
	.sectionflags	@""
	.align	4


	//----- nvinfo : EIATTR_CUDA_API_VERSION
	.align		4
        /*0000*/ 	.byte	0x04, 0x37
        /*0002*/ 	.short	(.L_928 - .L_927)
.L_927:
        /*0004*/ 	.word	0x00000082


	//----- nvinfo : EIATTR_KPARAM_INFO
	.align		4
.L_928:
        /*0008*/ 	.byte	0x04, 0x17
        /*000a*/ 	.short	(.L_930 - .L_929)
.L_929:
        /*000c*/ 	.word	0x00000000
        /*0010*/ 	.short	0x0000
        /*0012*/ 	.short	0x0000
        /*0014*/ 	.byte	0x00, 0xf0, 0x41, 0x07


	//----- nvinfo : EIATTR_SPARSE_MMA_MASK
	.align		4
.L_930:
        /*0018*/ 	.byte	0x03, 0x50
        /*001a*/ 	.short	0x0000


	//----- nvinfo : EIATTR_MAXREG_COUNT
	.align		4
        /*001c*/ 	.byte	0x03, 0x1b
        /*001e*/ 	.short	0x00ff


	//----- nvinfo : EIATTR_NUM_BARRIERS
	.align		4
        /*0020*/ 	.byte	0x02, 0x4c
        /*0022*/ 	.byte	0x01
	.zero		1


	//----- nvinfo : EIATTR_MERCURY_ISA_VERSION
	.align		4
        /*0024*/ 	.byte	0x03, 0x5f
        /*0026*/ 	.short	0x0101


	//----- nvinfo : EIATTR_COOP_GROUP_MASK_REGIDS
	.align		4
        /*0028*/ 	.byte	0x04, 0x29
        /*002a*/ 	.short	(.L_932 - .L_931)


	//   ....[0]....
.L_931:
        /*002c*/ 	.word	0xffffffff


	//   ....[1]....
        /*0030*/ 	.word	0xffffffff


	//   ....[2]....
        /*0034*/ 	.word	0xffffffff


	//   ....[3]....
        /*0038*/ 	.word	0xffffffff


	//   ....[4]....
        /*003c*/ 	.word	0xffffffff


	//   ....[5]....
        /*0040*/ 	.word	0xffffffff


	//   ....[6]....
        /*0044*/ 	.word	0xffffffff


	//   ....[7]....
        /*0048*/ 	.word	0xffffffff


	//   ....[8]....
        /*004c*/ 	.word	0xffffffff


	//   ....[9]....
        /*0050*/ 	.word	0xffffffff


	//   ....[10]....
        /*0054*/ 	.word	0xffffffff


	//   ....[11]....
        /*0058*/ 	.word	0xffffffff


	//----- nvinfo : EIATTR_COOP_GROUP_INSTR_OFFSETS
	.align		4
.L_932:
        /*005c*/ 	.byte	0x04, 0x28
        /*005e*/ 	.short	(.L_934 - .L_933)


	//   ....[0]....
.L_933:
        /*0060*/ 	.word	0x000061f0


	//   ....[1]....
        /*0064*/ 	.word	0x00006320


	//   ....[2]....
        /*0068*/ 	.word	0x00006340


	//   ....[3]....
        /*006c*/ 	.word	0x000063e0


	//   ....[4]....
        /*0070*/ 	.word	0x0000a4a0


	//   ....[5]....
        /*0074*/ 	.word	0x0000a4f0


	//   ....[6]....
        /*0078*/ 	.word	0x0000a520


	//   ....[7]....
        /*007c*/ 	.word	0x0000a530


	//   ....[8]....
        /*0080*/ 	.word	0x0000c160


	//   ....[9]....
        /*0084*/ 	.word	0x0000c1a0


	//   ....[10]....
        /*0088*/ 	.word	0x0000c280


	//   ....[11]....
        /*008c*/ 	.word	0x0000c2c0


	//----- nvinfo : EIATTR_VRC_CTA_INIT_COUNT
	.align		4
.L_934:
        /*0090*/ 	.byte	0x02, 0x4a
	.zero		1
	.zero		1


	//----- nvinfo : EIATTR_EXIT_INSTR_OFFSETS
	.align		4
        /*0094*/ 	.byte	0x04, 0x1c
        /*0096*/ 	.short	(.L_936 - .L_935)


	//   ....[0]....
.L_935:
        /*0098*/ 	.word	0x00000490


	//   ....[1]....
        /*009c*/ 	.word	0x00000eb0


	//   ....[2]....
        /*00a0*/ 	.word	0x00000ee0


	//   ....[3]....
        /*00a4*/ 	.word	0x0000dd10


	//   ....[4]....
        /*00a8*/ 	.word	0x0000de50


	//   ....[5]....
        /*00ac*/ 	.word	0x0000de70


	//----- nvinfo : EIATTR_CRS_STACK_SIZE
	.align		4
.L_936:
        /*00b0*/ 	.byte	0x04, 0x1e
        /*00b2*/ 	.short	(.L_938 - .L_937)
.L_937:
        /*00b4*/ 	.word	0x00000000


	//----- nvinfo : EIATTR_CBANK_PARAM_SIZE
	.align		4
.L_938:
        /*00b8*/ 	.byte	0x03, 0x19
        /*00ba*/ 	.short	0x01d0


	//----- nvinfo : EIATTR_PARAM_CBANK
	.align		4
        /*00bc*/ 	.byte	0x04, 0x0a
        /*00be*/ 	.short	(.L_940 - .L_939)
	.align		4
.L_939:
        /*00c0*/ 	.word	index@(.nv.constant0._ZN5flash24flash_fwd_splitkv_kernelI23Flash_fwd_kernel_traitsILi256ELi64ELi64ELi4ELb0ELb0EN7cutlass10bfloat16_tE19Flash_kernel_traitsILi256ELi64ELi64ELi4ES3_EELb0ELb0ELb1ELb0ELb0ELb0ELb0ELb0EEEvNS_16Flash_fwd_paramsE)
        /*00c4*/ 	.short	0x0380
        /*00c6*/ 	.short	0x01d0


	//----- nvinfo : EIATTR_SW_WAR
	.align		4
.L_940:
        /*00c8*/ 	.byte	0x04, 0x36
        /*00ca*/ 	.short	(.L_942 - .L_941)
.L_941:
        /*00cc*/ 	.word	0x00000008
.L_942:


//--------------------- .nv.info._ZN5flash24flash_fwd_splitkv_kernelI23Flash_fwd_kernel_traitsILi256ELi64ELi64ELi4ELb0ELb0EN7cutlass10bfloat16_tE19Flash_kernel_traitsILi256ELi64ELi64ELi4ES3_EELb0ELb0ELb1ELb0ELb0ELb1ELb0ELb0EEEvNS_16Flash_fwd_paramsE --------------------------
	.section	.nv.info._ZN5flash24flash_fwd_splitkv_kernelI23Flash_fwd_kernel_traitsILi256ELi64ELi64ELi4ELb0ELb0EN7cutlass10bfloat16_tE19Flash_kernel_traitsILi256ELi64ELi64ELi4ES3_EELb0ELb0ELb1ELb0ELb0ELb1ELb0ELb0EEEvNS_16Flash_fwd_paramsE,"",@"SHT_CUDA_INFO"
	.sectionflags	@""
	.align	4


	//----- nvinfo : EIATTR_CUDA_API_VERSION
	.align		4
        /*0000*/ 	.byte	0x04, 0x37
        /*0002*/ 	.short	(.L_944 - .L_943)
.L_943:
        /*0004*/ 	.word	0x00000082


	//----- nvinfo : EIATTR_KPARAM_INFO
	.align		4
.L_944:
        /*0008*/ 	.byte	0x04, 0x17
        /*000a*/ 	.short	(.L_946 - .L_945)
.L_945:
        /*000c*/ 	.word	0x00000000
        /*0010*/ 	.short	0x0000
        /*0012*/ 	.short	0x0000
        /*0014*/ 	.byte	0x00, 0xf0, 0x41, 0x07


	//----- nvinfo : EIATTR_SPARSE_MMA_MASK
	.align		4
.L_946:
        /*0018*/ 	.byte	0x03, 0x50
        /*001a*/ 	.short	0x0000


	//----- nvinfo : EIATTR_MAXREG_COUNT
	.align		4
        /*001c*/ 	.byte	0x03, 0x1b
        /*001e*/ 	.short	0x00ff


	//----- nvinfo : EIATTR_NUM_BARRIERS
	.align		4
        /*0020*/ 	.byte	0x02, 0x4c
        /*0022*/ 	.byte	0x01
	.zero		1


	//----- nvinfo : EIATTR_MERCURY_ISA_VERSION
	.align		4
        /*0024*/ 	.byte	0x03, 0x5f
        /*0026*/ 	.short	0x0101


	//----- nvinfo : EIATTR_COOP_GROUP_MASK_REGIDS
	.align		4
        /*0028*/ 	.byte	0x04, 0x29
        /*002a*/ 	.short	(.L_948 - .L_947)


	//   ....[0]....
.L_947:
        /*002c*/ 	.word	0xffffffff


	//   ....[1]....
        /*0030*/ 	.word	0xffffffff


	//   ....[2]....
        /*0034*/ 	.word	0xffffffff


	//   ....[3]....
        /*0038*/ 	.word	0xffffffff


	//   ....[4]....
        /*003c*/ 	.word	0xffffffff


	//   ....[5]....
        /*0040*/ 	.word	0xffffffff


	//   ....[6]....
        /*0044*/ 	.word	0xffffffff


	//   ....[7]....
        /*0048*/ 	.word	0xffffffff


	//   ....[8]....
        /*004c*/ 	.word	0xffffffff


	//   ....[9]....
        /*0050*/ 	.word	0xffffffff


	//   ....[10]....
        /*0054*/ 	.word	0xffffffff


	//   ....[11]....
        /*0058*/ 	.word	0xffffffff


	//----- nvinfo : EIATTR_COOP_GROUP_INSTR_OFFSETS
	.align		4
.L_948:
        /*005c*/ 	.byte	0x04, 0x28
        /*005e*/ 	.short	(.L_950 - .L_949)


	//   ....[0]....
.L_949:
        /*0060*/ 	.word	0x00006650


	//   ....[1]....
        /*0064*/ 	.word	0x00006730


	//   ....[2]....
        /*0068*/ 	.word	0x00006780


	//   ....[3]....
        /*006c*/ 	.word	0x000067e0


	//   ....[4]....
        /*0070*/ 	.word	0x0000acd0


	//   ....[5]....
        /*0074*/ 	.word	0x0000ad10


	//   ....[6]....
        /*0078*/ 	.word	0x0000ad50


	//   ....[7]....
        /*007c*/ 	.word	0x0000ad70


	//   ....[8]....
        /*0080*/ 	.word	0x0000c970


	//   ....[9]....
        /*0084*/ 	.word	0x0000c9b0


	//   ....[10]....
        /*0088*/ 	.word	0x0000ca90


	//   ....[11]....
        /*008c*/ 	.word	0x0000cad0


	//----- nvinfo : EIATTR_VRC_CTA_INIT_COUNT
	.align		4
.L_950:
        /*0090*/ 	.byte	0x02, 0x4a
	.zero		1
	.zero		1


	//----- nvinfo : EIATTR_EXIT_INSTR_OFFSETS
	.align		4
        /*0094*/ 	.byte	0x04, 0x1c
        /*0096*/ 	.short	(.L_952 - .L_951)


	//   ....[0]....
.L_951:
        /*0098*/ 	.word	0x00000490


	//   ....[1]....
        /*009c*/ 	.word	0x00000eb0


	//   ....[2]....
        /*00a0*/ 	.word	0x00000ee0


	//   ....[3]....
        /*00a4*/ 	.word	0x0000e520


	//   ....[4]....
        /*00a8*/ 	.word	0x0000e660


	//   ....[5]....
        /*00ac*/ 	.word	0x0000e680


	//----- nvinfo : EIATTR_CRS_STACK_SIZE
	.align		4
.L_952:
        /*00b0*/ 	.byte	0x04, 0x1e
        /*00b2*/ 	.short	(.L_954 - .L_953)
.L_953:
        /*00b4*/ 	.word	0x00000000


	//----- nvinfo : EIATTR_CBANK_PARAM_SIZE
	.align		4
.L_954:
        /*00b8*/ 	.byte	0x03, 0x19
        /*00ba*/ 	.short	0x01d0


	//----- nvinfo : EIATTR_PARAM_CBANK
	.align		4
        /*00bc*/ 	.byte	0x04, 0x0a
        /*00be*/ 	.short	(.L_956 - .L_955)
	.align		4
.L_955:
        /*00c0*/ 	.word	index@(.nv.constant0._ZN5flash24flash_fwd_splitkv_kernelI23Flash_fwd_kernel_traitsILi256ELi64ELi64ELi4ELb0ELb0EN7cutlass10bfloat16_tE19Flash_kernel_traitsILi256ELi64ELi64ELi4ES3_EELb0ELb0ELb1ELb0ELb0ELb1ELb0ELb0EEEvNS_16Flash_fwd_paramsE)
        /*00c4*/ 	.short	0x0380
        /*00c6*/ 	.short	0x01d0


	//----- nvinfo : EIATTR_SW_WAR
	.align		4
.L_956:
        /*00c8*/ 	.byte	0x04, 0x36
        /*00ca*/ 	.short	(.L_958 - .L_957)
.L_957:
        /*00cc*/ 	.word	0x00000008
.L_958:


//--------------------- .nv.info._ZN5flash24flash_fwd_splitkv_kernelI23Flash_fwd_kernel_traitsILi256ELi64ELi64ELi4ELb0ELb0EN7cutlass10bfloat16_tE19Flash_kernel_traitsILi256ELi64ELi64ELi4ES3_EELb0ELb0ELb0ELb0ELb1ELb0ELb0ELb1EEEvNS_16Flash_fwd_paramsE --------------------------
	.section	.nv.info._ZN5flash24flash_fwd_splitkv_kernelI23Flash_fwd_kernel_traitsILi256ELi64ELi64ELi4ELb0ELb0EN7cutlass10bfloat16_tE19Flash_kernel_traitsILi256ELi64ELi64ELi4ES3_EELb0ELb0ELb0ELb0ELb1ELb0ELb0ELb1EEEvNS_16Flash_fwd_paramsE,"",@"SHT_CUDA_INFO"
	.sectionflags	@""
	.align	4


	//----- nvinfo : EIATTR_CUDA_API_VERSION
	.align		4
        /*0000*/ 	.byte	0x04, 0x37
        /*0002*/ 	.short	(.L_960 - .L_959)
.L_959:
        /*0004*/ 	.word	0x00000082


	//----- nvinfo : EIATTR_KPARAM_INFO
	.align		4
.L_960:
        /*0008*/ 	.byte	0x04, 0x17
        /*000a*/ 	.short	(.L_962 - .L_961)
.L_961:
        /*000c*/ 	.word	0x00000000
        /*0010*/ 	.short	0x0000
        /*0012*/ 	.short	0x0000
        /*0014*/ 	.byte	0x00, 0xf0, 0x41, 0x07


	//----- nvinfo : EIATTR_SPARSE_MMA_MASK
	.align		4
.L_962:
        /*0018*/ 	.byte	0x03, 0x50
        /*001a*/ 	.short	0x0000


	//----- nvinfo : EIATTR_MAXREG_COUNT
	.align		4
        /*001c*/ 	.byte	0x03, 0x1b
        /*001e*/ 	.short	0x00ff


	//----- nvinfo : EIATTR_NUM_BARRIERS
	.align		4
        /*0020*/ 	.byte	0x02, 0x4c
        /*0022*/ 	.byte	0x01
	.zero		1


	//----- nvinfo : EIATTR_MERCURY_ISA_VERSION
	.align		4
        /*0024*/ 	.byte	0x03, 0x5f
        /*0026*/ 	.short	0x0101


	//----- nvinfo : EIATTR_COOP_GROUP_MASK_REGIDS
	.align		4
        /*0028*/ 	.byte	0x04, 0x29
        /*002a*/ 	.short	(.L_964 - .L_963)


	//   ....[0]....
.L_963:
        /*002c*/ 	.word	0xffffffff


	//   ....[1]....
        /*0030*/ 	.word	0xffffffff


	//   ....[2]....
        /*0034*/ 	.word	0xffffffff


	//   ....[3]....
        /*0038*/ 	.word	0xffffffff


	//   ....[4]....
        /*003c*/ 	.word	0xffffffff


	//   ....[5]....
        /*0040*/ 	.word	0xffffffff


	//   ....[6]....
        /*0044*/ 	.word	0xffffffff


	//   ....[7]....
        /*0048*/ 	.word	0xffffffff


	//   ....[8]....
        /*004c*/ 	.word	0xffffffff


	//   ....[9]....
        /*0050*/ 	.word	0xffffffff


	//   ....[10]....
        /*0054*/ 	.word	0xffffffff


	//   ....[11]....
        /*0058*/ 	.word	0xffffffff


	//----- nvinfo : EIATTR_COOP_GROUP_INSTR_OFFSETS
	.align		4
.L_964:
        /*005c*/ 	.byte	0x04, 0x28
        /*005e*/ 	.short	(.L_966 - .L_965)


	//   ....[0]....
.L_965:
        /*0060*/ 	.word	0x00016300


	//   ....[1]....
        /*0064*/ 	.word	0x00016330


	//   ....[2]....
        /*0068*/ 	.word	0x00016370


	//   ....[3]....
        /*006c*/ 	.word	0x00016380


	//   ....[4]....
        /*0070*/ 	.word	0x00019670


	//   ....[5]....
        /*0074*/ 	.word	0x00019680


	//   ....[6]....
        /*0078*/ 	.word	0x000196b0


	//   ....[7]....
        /*007c*/ 	.word	0x000196c0


	//   ....[8]....
        /*0080*/ 	.word	0x0001b310


	//   ....[9]....
        /*0084*/ 	.word	0x0001b350


	//   ....[10]....
        /*0088*/ 	.word	0x0001b400


	//   ....[11]....
        /*008c*/ 	.word	0x0001b410


	//----- nvinfo : EIATTR_VRC_CTA_INIT_COUNT
	.align		4
.L_966:
        /*0090*/ 	.byte	0x02, 0x4a
	.zero		1
	.zero		1


	//----- nvinfo : EIATTR_EXIT_INSTR_OFFSETS
	.align		4
        /*0094*/ 	.byte	0x04, 0x1c
        /*0096*/ 	.short	(.L_968 - .L_967)


	//   ....[0]....
.L_967:
        /*0098*/ 	.word	0x00000330


	//   ....[1]....
        /*009c*/ 	.word	0x00000ba0


	//   ....[2]....
        /*00a0*/ 	.word	0x00000bd0


	//   ....[3]....
        /*00a4*/ 	.word	0x0001cdd0


	//   ....[4]....
        /*00a8*/ 	.word	0x0001cec0


	//----- nvinfo : EIATTR_CRS_STACK_SIZE
	.align		4
.L_968:
        /*00ac*/ 	.byte	0x04, 0x1e
        /*00ae*/ 	.short	(.L_970 - .L_969)
.L_969:
        /*00b0*/ 	.word	0x00000000


	//----- nvinfo : EIATTR_CBANK_PARAM_SIZE
	.align		4
.L_970:
        /*00b4*/ 	.byte	0x03, 0x19
        /*00b6*/ 	.short	0x01d0


	//----- nvinfo : EIATTR_PARAM_CBANK
	.align		4
        /*00b8*/ 	.byte	0x04, 0x0a
        /*00ba*/ 	.short	(.L_972 - .L_971)
	.align		4
.L_971:
        /*00bc*/ 	.word	index@(.nv.constant0._ZN5flash24flash_fwd_splitkv_kernelI23Flash_fwd_kernel_traitsILi256ELi64ELi64ELi4ELb0ELb0EN7cutlass10bfloat16_tE19Flash_kernel_traitsILi256ELi64ELi64ELi4ES3_EELb0ELb0ELb0ELb0ELb1ELb0ELb0ELb1EEEvNS_16Flash_fwd_paramsE)
        /*00c0*/ 	.short	0x0380
        /*00c2*/ 	.short	0x01d0


	//----- nvinfo : EIATTR_SW_WAR
	.align		4
.L_972:
        /*00c4*/ 	.byte	0x04, 0x36
        /*00c6*/ 	.short	(.L_974 - .L_973)
.L_973:
        /*00c8*/ 	.word	0x00000008
.L_974:


//--------------------- .nv.info._ZN5flash24flash_fwd_splitkv_kernelI23Flash_fwd_kernel_traitsILi256ELi64ELi64ELi4ELb0ELb0EN7cutlass10bfloat16_tE19Flash_kernel_traitsILi256ELi64ELi64ELi4ES3_EELb0ELb0ELb0ELb0ELb1ELb1ELb0ELb1EEEvNS_16Flash_fwd_paramsE --------------------------
	.section	.nv.info._ZN5flash24flash_fwd_splitkv_kernelI23Flash_fwd_kernel_traitsILi256ELi64ELi64ELi4ELb0ELb0EN7cutlass10bfloat16_tE19Flash_kernel_traitsILi256ELi64ELi64ELi4ES3_EELb0ELb0ELb0ELb0ELb1ELb1ELb0ELb1EEEvNS_16Flash_fwd_paramsE,"",@"SHT_CUDA_INFO"
	.sectionflags	@""
	.align	4


	//----- nvinfo : EIATTR_CUDA_API_VERSION
	.align		4
        /*0000*/ 	.byte	0x04, 0x37
        /*0002*/ 	.short	(.L_976 - .L_975)
.L_975:
        /*0004*/ 	.word	0x00000082


	//----- nvinfo : EIATTR_KPARAM_INFO
	.align		4
.L_976:
        /*0008*/ 	.byte	0x04, 0x17
        /*000a*/ 	.short	(.L_978 - .L_977)
.L_977:
        /*000c*/ 	.word	0x00000000
        /*0010*/ 	.short	0x0000
        /*0012*/ 	.short	0x0000
        /*0014*/ 	.byte	0x00, 0xf0, 0x41, 0x07


	//----- nvinfo : EIATTR_SPARSE_MMA_MASK
	.align		4
.L_978:
        /*0018*/ 	.byte	0x03, 0x50
        /*001a*/ 	.short	0x0000


	//----- nvinfo : EIATTR_MAXREG_COUNT
	.align		4
        /*001c*/ 	.byte	0x03, 0x1b
        /*001e*/ 	.short	0x00ff


	//----- nvinfo : EIATTR_NUM_BARRIERS
	.align		4
        /*0020*/ 	.byte	0x02, 0x4c
        /*0022*/ 	.byte	0x01
	.zero		1


	//----- nvinfo : EIATTR_MERCURY_ISA_VERSION
	.align		4
        /*0024*/ 	.byte	0x03, 0x5f
        /*0026*/ 	.short	0x0101


	//----- nvinfo : EIATTR_COOP_GROUP_MASK_REGIDS
	.align		4
        /*0028*/ 	.byte	0x04, 0x29
        /*002a*/ 	.short	(.L_980 - .L_979)


	//   ....[0]....
.L_979:
        /*002c*/ 	.word	0xffffffff


	//   ....[1]....
        /*0030*/ 	.word	0xffffffff


	//   ....[2]....
        /*0034*/ 	.word	0xffffffff


	//   ....[3]....
        /*0038*/ 	.word	0xffffffff


	//   ....[4]....
        /*003c*/ 	.word	0xffffffff


	//   ....[5]....
        /*0040*/ 	.word	0xffffffff


	//   ....[6]....
        /*0044*/ 	.word	0xffffffff


	//   ....[7]....
        /*0048*/ 	.word	0xffffffff


	//   ....[8]....
        /*004c*/ 	.word	0xffffffff


	//   ....[9]....
        /*0050*/ 	.word	0xffffffff


	//   ....[10]....
        /*0054*/ 	.word	0xffffffff


	//   ....[11]....
        /*0058*/ 	.word	0xffffffff


	//----- nvinfo : EIATTR_COOP_GROUP_INSTR_OFFSETS
	.align		4
.L_980:
        /*005c*/ 	.byte	0x04, 0x28
        /*005e*/ 	.short	(.L_982 - .L_981)


	//   ....[0]....
.L_981:
        /*0060*/ 	.word	0x00016710


	//   ....[1]....
        /*0064*/ 	.word	0x00016740


	//   ....[2]....
        /*0068*/ 	.word	0x00016780


	//   ....[3]....
        /*006c*/ 	.word	0x00016790


	//   ....[4]....
        /*0070*/ 	.word	0x00019e70


	//   ....[5]....
        /*0074*/ 	.word	0x00019e80


	//   ....[6]....
        /*0078*/ 	.word	0x00019eb0


	//   ....[7]....
        /*007c*/ 	.word	0x00019ec0


	//   ....[8]....
        /*0080*/ 	.word	0x0001bb20


	//   ....[9]....
        /*0084*/ 	.word	0x0001bb60


	//   ....[10]....
        /*0088*/ 	.word	0x0001bc10


	//   ....[11]....
        /*008c*/ 	.word	0x0001bc20


	//----- nvinfo : EIATTR_VRC_CTA_INIT_COUNT
	.align		4
.L_982:
        /*0090*/ 	.byte	0x02, 0x4a
	.zero		1
	.zero		1


	//----- nvinfo : EIATTR_EXIT_INSTR_OFFSETS
	.align		4
        /*0094*/ 	.byte	0x04, 0x1c
        /*0096*/ 	.short	(.L_984 - .L_983)


	//   ....[0]....
.L_983:
        /*0098*/ 	.word	0x00000330


	//   ....[1]....
        /*009c*/ 	.word	0x00000ba0


	//   ....[2]....
        /*00a0*/ 	.word	0x00000bd0


	//   ....[3]....
        /*00a4*/ 	.word	0x0001d5e0


	//   ....[4]....
        /*00a8*/ 	.word	0x0001d6d0


	//----- nvinfo : EIATTR_CRS_STACK_SIZE
	.align		4
.L_984:
        /*00ac*/ 	.byte	0x04, 0x1e
        /*00ae*/ 	.short	(.L_986 - .L_985)
.L_985:
        /*00b0*/ 	.word	0x00000000


	//----- nvinfo : EIATTR_CBANK_PARAM_SIZE
	.align		4
.L_986:
        /*00b4*/ 	.byte	0x03, 0x19
        /*00b6*/ 	.short	0x01d0


	//----- nvinfo : EIATTR_PARAM_CBANK
	.align		4
        /*00b8*/ 	.byte	0x04, 0x0a
        /*00ba*/ 	.short	(.L_988 - .L_987)
	.align		4
.L_987:
        /*00bc*/ 	.word	index@(.nv.constant0._ZN5flash24flash_fwd_splitkv_kernelI23Flash_fwd_kernel_traitsILi256ELi64ELi64ELi4ELb0ELb0EN7cutlass10bfloat16_tE19Flash_kernel_traitsILi256ELi64ELi64ELi4ES3_EELb0ELb0ELb0ELb0ELb1ELb1ELb0ELb1EEEvNS_16Flash_fwd_paramsE)
        /*00c0*/ 	.short	0x0380
        /*00c2*/ 	.short	0x01d0


	//----- nvinfo : EIATTR_SW_WAR
	.align		4
.L_988:
        /*00c4*/ 	.byte	0x04, 0x36
        /*00c6*/ 	.short	(.L_990 - .L_989)
.L_989:
        /*00c8*/ 	.word	0x00000008
.L_990:


//--------------------- .nv.info._ZN5flash24flash_fwd_splitkv_kernelI23Flash_fwd_kernel_traitsILi256ELi64ELi64ELi4ELb0ELb0EN7cutlass10bfloat16_tE19Flash_kernel_traitsILi256ELi64ELi64ELi4ES3_EELb0ELb0ELb1ELb0ELb0ELb0ELb0ELb1EEEvNS_16Flash_fwd_paramsE --------------------------
	.section	.nv.info._ZN5flash24flash_fwd_splitkv_kernelI23Flash_fwd_kernel_traitsILi256ELi64ELi64ELi4ELb0ELb0EN7cutlass10bfloat16_tE19Flash_kernel_traitsILi256ELi64ELi64ELi4ES3_EELb0ELb0ELb1ELb0ELb0ELb0ELb0ELb1EEEvNS_16Flash_fwd_paramsE,"",@"SHT_CUDA_INFO"
	.sectionflags	@""
	.align	4


	//----- nvinfo : EIATTR_CUDA_API_VERSION
	.align		4
        /*0000*/ 	.byte	0x04, 0x37
        /*0002*/ 	.short	(.L_992 - .L_991)
.L_991:
        /*0004*/ 	.word	0x00000082


	//----- nvinfo : EIATTR_KPARAM_INFO
	.align		4
.L_992:
        /*0008*/ 	.byte	0x04, 0x17
        /*000a*/ 	.short	(.L_994 - .L_993)
.L_993:
        /*000c*/ 	.word	0x00000000
        /*0010*/ 	.short	0x0000
        /*0012*/ 	.short	0x0000
        /*0014*/ 	.byte	0x00, 0xf0, 0x41, 0x07


	//----- nvinfo : EIATTR_SPARSE_MMA_MASK
	.align		4
.L_994:
        /*0018*/ 	.byte	0x03, 0x50
        /*001a*/ 	.short	0x0000


	//----- nvinfo : EIATTR_MAXREG_COUNT
	.align		4
        /*001c*/ 	.byte	0x03, 0x1b
        /*001e*/ 	.short	0x00ff


	//----- nvinfo : EIATTR_NUM_BARRIERS
	.align		4
        /*0020*/ 	.byte	0x02, 0x4c
        /*0022*/ 	.byte	0x01
	.zero		1


	//----- nvinfo : EIATTR_MERCURY_ISA_VERSION
	.align		4
        /*0024*/ 	.byte	0x03, 0x5f
        /*0026*/ 	.short	0x0101


	//----- nvinfo : EIATTR_COOP_GROUP_MASK_REGIDS
	.align		4
        /*0028*/ 	.byte	0x04, 0x29
        /*002a*/ 	.short	(.L_996 - .L_995)


	//   ....[0]....
.L_995:
        /*002c*/ 	.word	0xffffffff


	//   ....[1]....
        /*0030*/ 	.word	0xffffffff


	//   ....[2]....
        /*0034*/ 	.word	0xffffffff


	//   ....[3]....
        /*0038*/ 	.word	0xffffffff


	//   ....[4]....
        /*003c*/ 	.word	0xffffffff


	//   ....[5]....
        /*0040*/ 	.word	0xffffffff


	//   ....[6]....
        /*0044*/ 	.word	0xffffffff


	//   ....[7]....
        /*0048*/ 	.word	0xffffffff


	//   ....[8]....
        /*004c*/ 	.word	0xffffffff


	//   ....[9]....
        /*0050*/ 	.word	0xffffffff


	//   ....[10]....
        /*0054*/ 	.word	0xffffffff


	//   ....[11]....
        /*0058*/ 	.word	0xffffffff


	//----- nvinfo : EIATTR_COOP_GROUP_INSTR_OFFSETS
	.align		4
.L_996:
        /*005c*/ 	.byte	0x04, 0x28
        /*005e*/ 	.short	(.L_998 - .L_997)


	//   ....[0]....
.L_997:
        /*0060*/ 	.word	0x00019bf0


	//   ....[1]....
        /*0064*/ 	.word	0x00019d60


	//   ....[2]....
        /*0068*/ 	.word	0x00019d70


	//   ....[3]....
        /*006c*/ 	.word	0x00019dc0


	//   ....[4]....
        /*0070*/ 	.word	0x0001df50


	//   ....[5]....
        /*0074*/ 	.word	0x0001dfa0


	//   ....[6]....
        /*0078*/ 	.word	0x0001dfd0


	//   ....[7]....
        /*007c*/ 	.word	0x0001dfe0


	//   ....[8]....
        /*0080*/ 	.word	0x0001fc10


	//   ....[9]....
        /*0084*/ 	.word	0x0001fc50


	//   ....[10]....
        /*0088*/ 	.word	0x0001fd20


	//   ....[11]....
        /*008c*/ 	.word	0x0001fd50


	//----- nvinfo : EIATTR_VRC_CTA_INIT_COUNT
	.align		4
.L_998:
        /*0090*/ 	.byte	0x02, 0x4a
	.zero		1
	.zero		1


	//----- nvinfo : EIATTR_EXIT_INSTR_OFFSETS
	.align		4
        /*0094*/ 	.byte	0x04, 0x1c
        /*0096*/ 	.short	(.L_1000 - .L_999)


	//   ....[0]....
.L_999:
        /*0098*/ 	.word	0x00000480


	//   ....[1]....
        /*009c*/ 	.word	0x00000eb0


	//   ....[2]....
        /*00a0*/ 	.word	0x00000ee0


	//   ....[3]....
        /*00a4*/ 	.word	0x00021800


	//   ....[4]....
        /*00a8*/ 	.word	0x00021950


	//   ....[5]....
        /*00ac*/ 	.word	0x00021970


	//----- nvinfo : EIATTR_CRS_STACK_SIZE
	.align		4
.L_1000:
        /*00b0*/ 	.byte	0x04, 0x1e
        /*00b2*/ 	.short	(.L_1002 - .L_1001)
.L_1001:
        /*00b4*/ 	.word	0x00000000


	//----- nvinfo : EIATTR_CBANK_PARAM_SIZE
	.align		4
.L_1002:
        /*00b8*/ 	.byte	0x03, 0x19
        /*00ba*/ 	.short	0x01d0


	//----- nvinfo : EIATTR_PARAM_CBANK
	.align		4
        /*00bc*/ 	.byte	0x04, 0x0a
        /*00be*/ 	.short	(.L_1004 - .L_1003)
	.align		4
.L_1003:
        /*00c0*/ 	.word	index@(.nv.constant0._ZN5flash24flash_fwd_splitkv_kernelI23Flash_fwd_kernel_traitsILi256ELi64ELi64ELi4ELb0ELb0EN7cutlass10bfloat16_tE19Flash_kernel_traitsILi256ELi64ELi64ELi4ES3_EELb0ELb0ELb1ELb0ELb0ELb0ELb0ELb1EEEvNS_16Flash_fwd_paramsE)
        /*00c4*/ 	.short	0x0380
        /*00c6*/ 	.short	0x01d0


	//----- nvinfo : EIATTR_SW_WAR
	.align		4
.L_1004:
        /*00c8*/ 	.byte	0x04, 0x36
        /*00ca*/ 	.short	(.L_1006 - .L_1005)
.L_1005:
        /*00cc*/ 	.word	0x00000008
.L_1006:


//--------------------- .nv.info._ZN5flash24flash_fwd_splitkv_kernelI23Flash_fwd_kernel_traitsILi256ELi64ELi64ELi4ELb0ELb0EN7cutlass10bfloat16_tE19Flash_kernel_traitsILi256ELi64ELi64ELi4ES3_EELb0ELb0ELb1ELb0ELb0ELb1ELb0ELb1EEEvNS_16Flash_fwd_paramsE --------------------------
	.section	.nv.info._ZN5flash24flash_fwd_splitkv_kernelI23Flash_fwd_kernel_traitsILi256ELi64ELi64ELi4ELb0ELb0EN7cutlass10bfloat16_tE19Flash_kernel_traitsILi256ELi64ELi64ELi4ES3_EELb0ELb0ELb1ELb0ELb0ELb1ELb0ELb1EEEvNS_16Flash_fwd_paramsE,"",@"SHT_CUDA_INFO"
	.sectionflags	@""
	.align	4


	//----- nvinfo : EIATTR_CUDA_API_VERSION
	.align		4
        /*0000*/ 	.byte	0x04, 0x37
        /*0002*/ 	.short	(.L_1008 - .L_1007)
.L_1007:
        /*0004*/ 	.word	0x00000082


	//----- nvinfo : EIATTR_KPARAM_INFO
	.align		4
.L_1008:
        /*0008*/ 	.byte	0x04, 0x17
        /*000a*/ 	.short	(.L_1010 - .L_1009)
.L_1009:
        /*000c*/ 	.word	0x00000000
        /*0010*/ 	.short	0x0000
        /*0012*/ 	.short	0x0000
        /*0014*/ 	.byte	0x00, 0xf0, 0x41, 0x07


	//----- nvinfo : EIATTR_SPARSE_MMA_MASK
	.align		4
.L_1010:
        /*0018*/ 	.byte	0x03, 0x50
        /*001a*/ 	.short	0x0000


	//----- nvinfo : EIATTR_MAXREG_COUNT
	.align		4
        /*001c*/ 	.byte	0x03, 0x1b
        /*001e*/ 	.short	0x00ff


	//----- nvinfo : EIATTR_NUM_BARRIERS
	.align		4
        /*0020*/ 	.byte	0x02, 0x4c
        /*0022*/ 	.byte	0x01
	.zero		1


	//----- nvinfo : EIATTR_MERCURY_ISA_VERSION
	.align		4
        /*0024*/ 	.byte	0x03, 0x5f
        /*0026*/ 	.short	0x0101


	//----- nvinfo : EIATTR_COOP_GROUP_MASK_REGIDS
	.align		4
        /*0028*/ 	.byte	0x04, 0x29
        /*002a*/ 	.short	(.L_1012 - .L_1011)


	//   ....[0]....
.L_1011:
        /*002c*/ 	.word	0xffffffff


	//   ....[1]....
        /*0030*/ 	.word	0xffffffff


	//   ....[2]....
        /*0034*/ 	.word	0xffffffff


	//   ....[3]....
        /*0038*/ 	.word	0xffffffff


	//   ....[4]....
        /*003c*/ 	.word	0xffffffff


	//   ....[5]....
        /*0040*/ 	.word	0xffffffff


	//   ....[6]....
        /*0044*/ 	.word	0xffffffff


	//   ....[7]....
        /*0048*/ 	.word	0xffffffff


	//   ....[8]....
        /*004c*/ 	.word	0xffffffff


	//   ....[9]....
        /*0050*/ 	.word	0xffffffff


	//   ....[10]....
        /*0054*/ 	.word	0xffffffff


	//   ....[11]....
        /*0058*/ 	.word	0xffffffff


	//----- nvinfo : EIATTR_COOP_GROUP_INSTR_OFFSETS
	.align		4
.L_1012:
        /*005c*/ 	.byte	0x04, 0x28
        /*005e*/ 	.short	(.L_1014 - .L_1013)


	//   ....[0]....
.L_1013:
        /*0060*/ 	.word	0x0001a000


	//   ....[1]....
        /*0064*/ 	.word	0x0001a140


	//   ....[2]....
        /*0068*/ 	.word	0x0001a150


	//   ....[3]....
        /*006c*/ 	.word	0x0001a1b0


	//   ....[4]....
        /*0070*/ 	.word	0x0001e770


	//   ....[5]....
        /*0074*/ 	.word	0x0001e780


	//   ....[6]....
        /*0078*/ 	.word	0x0001e7b0


	//   ....[7]....
        /*007c*/ 	.word	0x0001e7c0


	//   ....[8]....
        /*0080*/ 	.word	0x00020400


	//   ....[9]....
        /*0084*/ 	.word	0x00020440


	//   ....[10]....
        /*0088*/ 	.word	0x00020510


	//   ....[11]....
        /*008c*/ 	.word	0x00020540


	//----- nvinfo : EIATTR_VRC_CTA_INIT_COUNT
	.align		4
.L_1014:
        /*0090*/ 	.byte	0x02, 0x4a
	.zero		1
	.zero		1


	//----- nvinfo : EIATTR_EXIT_INSTR_OFFSETS
	.align		4
        /*0094*/ 	.byte	0x04, 0x1c
        /*0096*/ 	.short	(.L_1016 - .L_1015)


	//   ....[0]....
.L_1015:
        /*0098*/ 	.word	0x00000480


	//   ....[1]....
        /*009c*/ 	.word	0x00000eb0


	//   ....[2]....
        /*00a0*/ 	.word	0x00000ee0


	//   ....[3]....
        /*00a4*/ 	.word	0x00021ff0


	//   ....[4]....
        /*00a8*/ 	.word	0x00022140


	//   ....[5]....
        /*00ac*/ 	.word	0x00022160


	//----- nvinfo : EIATTR_CRS_STACK_SIZE
	.align		4
.L_1016:
        /*00b0*/ 	.byte	0x04, 0x1e
        /*00b2*/ 	.short	(.L_1018 - .L_1017)
.L_1017:
        /*00b4*/ 	.word	0x00000000


	//----- nvinfo : EIATTR_CBANK_PARAM_SIZE
	.align		4
.L_1018:
        /*00b8*/ 	.byte	0x03, 0x19
        /*00ba*/ 	.short	0x01d0


	//----- nvinfo : EIATTR_PARAM_CBANK
	.align		4
        /*00bc*/ 	.byte	0x04, 0x0a
        /*00be*/ 	.short	(.L_1020 - .L_1019)
	.align		4
.L_1019:
        /*00c0*/ 	.word	index@(.nv.constant0._ZN5flash24flash_fwd_splitkv_kernelI23Flash_fwd_kernel_traitsILi256ELi64ELi64ELi4ELb0ELb0EN7cutlass10bfloat16_tE19Flash_kernel_traitsILi256ELi64ELi64ELi4ES3_EELb0ELb0ELb1ELb0ELb0ELb1ELb0ELb1EEEvNS_16Flash_fwd_paramsE)
        /*00c4*/ 	.short	0x0380
        /*00c6*/ 	.short	0x01d0


	//----- nvinfo : EIATTR_SW_WAR
	.align		4
.L_1020:
        /*00c8*/ 	.byte	0x04, 0x36
        /*00ca*/ 	.short	(.L_1022 - .L_1021)
.L_1021:
        /*00cc*/ 	.word	0x00000008
.L_1022:


//--------------------- .nv.info._ZN5flash24flash_fwd_splitkv_kernelI23Flash_fwd_kernel_traitsILi256ELi64ELi64ELi4ELb0ELb0EN7cutlass10bfloat16_tE19Flash_kernel_traitsILi256ELi64ELi64ELi4ES3_EELb0ELb0ELb0ELb0ELb1ELb0ELb1ELb0EEEvNS_16Flash_fwd_paramsE --------------------------
	.section	.nv.info._ZN5flash24flash_fwd_splitkv_kernelI23Flash_fwd_kernel_traitsILi256ELi64ELi64ELi4ELb0ELb0EN7cutlass10bfloat16_tE19Flash_kernel_traitsILi256ELi64ELi64ELi4ES3_EELb0ELb0ELb0ELb0ELb1ELb0ELb1ELb0EEEvNS_16Flash_fwd_paramsE,"",@"SHT_CUDA_INFO"
	.sectionflags	@""
	.align	4


	//----- nvinfo : EIATTR_CUDA_API_VERSION
	.align		4
        /*0000*/ 	.byte	0x04, 0x37
        /*0002*/ 	.short	(.L_1024 - .L_1023)
.L_1023:
        /*0004*/ 	.word	0x00000082


	//----- nvinfo : EIATTR_KPARAM_INFO
	.align		4
.L_1024:
        /*0008*/ 	.byte	0x04, 0x17
        /*000a*/ 	.short	(.L_1026 - .L_1025)
.L_1025:
        /*000c*/ 	.word	0x00000000
        /*0010*/ 	.short	0x0000
        /*0012*/ 	.short	0x0000
        /*0014*/ 	.byte	0x00, 0xf0, 0x41, 0x07


	//----- nvinfo : EIATTR_SPARSE_MMA_MASK
	.align		4
.L_1026:
        /*0018*/ 	.byte	0x03, 0x50
        /*001a*/ 	.short	0x0000


	//----- nvinfo : EIATTR_MAXREG_COUNT
	.align		4
        /*001c*/ 	.byte	0x03, 0x1b
        /*001e*/ 	.short	0x00ff


	//----- nvinfo : EIATTR_NUM_BARRIERS
	.align		4
        /*0020*/ 	.byte	0x02, 0x4c
        /*0022*/ 	.byte	0x01
	.zero		1


	//----- nvinfo : EIATTR_MERCURY_ISA_VERSION
	.align		4
        /*0024*/ 	.byte	0x03, 0x5f
        /*0026*/ 	.short	0x0101


	//----- nvinfo : EIATTR_COOP_GROUP_MASK_REGIDS
	.align		4
        /*0028*/ 	.byte	0x04, 0x29
        /*002a*/ 	.short	(.L_1028 - .L_1027)


	//   ....[0]....
.L_1027:
        /*002c*/ 	.word	0xffffffff


	//   ....[1]....
        /*0030*/ 	.word	0xffffffff


	//   ....[2]....
        /*0034*/ 	.word	0xffffffff


	//   ....[3]....
        /*0038*/ 	.word	0xffffffff


	//   ....[4]....
        /*003c*/ 	.word	0xffffffff


	//   ....[5]....
        /*0040*/ 	.word	0xffffffff


	//   ....[6]....
        /*0044*/ 	.word	0xffffffff


	//   ....[7]....
        /*0048*/ 	.word	0xffffffff


	//   ....[8]....
        /*004c*/ 	.word	0xffffffff


	//   ....[9]....
        /*0050*/ 	.word	0xffffffff


	//   ....[10]....
        /*0054*/ 	.word	0xffffffff


	//   ....[11]....
        /*0058*/ 	.word	0xffffffff


	//----- nvinfo : EIATTR_COOP_GROUP_INSTR_OFFSETS
	.align		4
.L_1028:
        /*005c*/ 	.byte	0x04, 0x28
        /*005e*/ 	.short	(.L_1030 - .L_1029)


	//   ....[0]....
.L_1029:
        /*0060*/ 	.word	0x00004460


	//   ....[1]....
        /*0064*/ 	.word	0x00004480


	//   ....[2]....
        /*0068*/ 	.word	0x00004530


	//   ....[3]....
        /*006c*/ 	.word	0x00004540


	//   ....[4]....
        /*0070*/ 	.word	0x00007780


	//   ....[5]....
        /*0074*/ 	.word	0x00007790


	//   ....[6]....
        /*0078*/ 	.word	0x000077c0


	//   ....[7]....
        /*007c*/ 	.word	0x000077d0


	//   ....[8]....
        /*0080*/ 	.word	0x00009400


	//   ....[9]....
        /*0084*/ 	.word	0x00009440


	//   ....[10]....
        /*0088*/ 	.word	0x00009570


	//   ....[11]....
        /*008c*/ 	.word	0x00009590


	//----- nvinfo : EIATTR_VRC_CTA_INIT_COUNT
	.align		4
.L_1030:
        /*0090*/ 	.byte	0x02, 0x4a
	.zero		1
	.zero		1


	//----- nvinfo : EIATTR_EXIT_INSTR_OFFSETS
	.align		4
        /*0094*/ 	.byte	0x04, 0x1c
        /*0096*/ 	.short	(.L_1032 - .L_1031)


	//   ....[0]....
.L_1031:
        /*0098*/ 	.word	0x00000640


	//   ....[1]....
        /*009c*/ 	.word	0x00000f90


	//   ....[2]....
        /*00a0*/ 	.word	0x00000fc0


	//   ....[3]....
        /*00a4*/ 	.word	0x0000aa60


	//   ....[4]....
        /*00a8*/ 	.word	0x0000aab0


	//----- nvinfo : EIATTR_CRS_STACK_SIZE
	.align		4
.L_1032:
        /*00ac*/ 	.byte	0x04, 0x1e
        /*00ae*/ 	.short	(.L_1034 - .L_1033)
.L_1033:
        /*00b0*/ 	.word	0x00000000


	//----- nvinfo : EIATTR_CBANK_PARAM_SIZE
	.align		4
.L_1034:
        /*00b4*/ 	.byte	0x03, 0x19
        /*00b6*/ 	.short	0x01d0


	//----- nvinfo : EIATTR_PARAM_CBANK
	.align		4
        /*00b8*/ 	.byte	0x04, 0x0a
        /*00ba*/ 	.short	(.L_1036 - .L_1035)
	.align		4
.L_1035:
        /*00bc*/ 	.word	index@(.nv.constant0._ZN5flash24flash_fwd_splitkv_kernelI23Flash_fwd_kernel_traitsILi256ELi64ELi64ELi4ELb0ELb0EN7cutlass10bfloat16_tE19Flash_kernel_traitsILi256ELi64ELi64ELi4ES3_EELb0ELb0ELb0ELb0ELb1ELb0ELb1ELb0EEEvNS_16Flash_fwd_paramsE)
        /*00c0*/ 	.short	0x0380
        /*00c2*/ 	.short	0x01d0


	//----- nvinfo : EIATTR_SW_WAR
	.align		4
.L_1036:
        /*00c4*/ 	.byte	0x04, 0x36
        /*00c6*/ 	.short	(.L_1038 - .L_1037)
.L_1037:
        /*00c8*/ 	.word	0x00000008
.L_1038:


//--------------------- .nv.info._ZN5flash24flash_fwd_splitkv_kernelI23Flash_fwd_kernel_traitsILi256ELi64ELi64ELi4ELb0ELb0EN7cutlass10bfloat16_tE19Flash_kernel_traitsILi256ELi64ELi64ELi4ES3_EELb0ELb0ELb0ELb0ELb1ELb1ELb1ELb0EEEvNS_16Flash_fwd_paramsE --------------------------
	.section	.nv.info._ZN5flash24flash_fwd_splitkv_kernelI23Flash_fwd_kernel_traitsILi256ELi64ELi64ELi4ELb0ELb0EN7cutlass10bfloat16_tE19Flash_kernel_traitsILi256ELi64ELi64ELi4ES3_EELb0ELb0ELb0ELb0ELb1ELb1ELb1ELb0EEEvNS_16Flash_fwd_paramsE,"",@"SHT_CUDA_INFO"
	.sectionflags	@""
	.align	4


	//----- nvinfo : EIATTR_CUDA_API_VERSION
	.align		4
        /*0000*/ 	.byte	0x04, 0x37
        /*0002*/ 	.short	(.L_1040 - .L_1039)
.L_1039:
        /*0004*/ 	.word	0x00000082


	//----- nvinfo : EIATTR_KPARAM_INFO
	.align		4
.L_1040:
        /*0008*/ 	.byte	0x04, 0x17
        /*000a*/ 	.short	(.L_1042 - .L_1041)
.L_1041:
        /*000c*/ 	.word	0x00000000
        /*0010*/ 	.short	0x0000
        /*0012*/ 	.short	0x0000
        /*0014*/ 	.byte	0x00, 0xf0, 0x41, 0x07


	//----- nvinfo : EIATTR_SPARSE_MMA_MASK
	.align		4
.L_1042:
        /*0018*/ 	.byte	0x03, 0x50
        /*001a*/ 	.short	0x0000


	//----- nvinfo : EIATTR_MAXREG_COUNT
	.align		4
        /*001c*/ 	.byte	0x03, 0x1b
        /*001e*/ 	.short	0x00ff


	//----- nvinfo : EIATTR_NUM_BARRIERS
	.align		4
        /*0020*/ 	.byte	0x02, 0x4c
        /*0022*/ 	.byte	0x01
	.zero		1


	//----- nvinfo : EIATTR_MERCURY_ISA_VERSION
	.align		4
        /*0024*/ 	.byte	0x03, 0x5f
        /*0026*/ 	.short	0x0101


	//----- nvinfo : EIATTR_COOP_GROUP_MASK_REGIDS
	.align		4
        /*0028*/ 	.byte	0x04, 0x29
        /*002a*/ 	.short	(.L_1044 - .L_1043)


	//   ....[0]....
.L_1043:
        /*002c*/ 	.word	0xffffffff


	//   ....[1]....
        /*0030*/ 	.word	0xffffffff


	//   ....[2]....
        /*0034*/ 	.word	0xffffffff


	//   ....[3]....
        /*0038*/ 	.word	0xffffffff


	//   ....[4]....
        /*003c*/ 	.word	0xffffffff


	//   ....[5]....
        /*0040*/ 	.word	0xffffffff


	//   ....[6]....
        /*0044*/ 	.word	0xffffffff


	//   ....[7]....
        /*0048*/ 	.word	0xffffffff


	//   ....[8]....
        /*004c*/ 	.word	0xffffffff


	//   ....[9]....
        /*0050*/ 	.word	0xffffffff


	//   ....[10]....
        /*0054*/ 	.word	0xffffffff


	//   ....[11]....
        /*0058*/ 	.word	0xffffffff


	//----- nvinfo : EIATTR_COOP_GROUP_INSTR_OFFSETS
	.align		4
.L_1044:
        /*005c*/ 	.byte	0x04, 0x28
        /*005e*/ 	.short	(.L_1046 - .L_1045)


	//   ....[0]....
.L_1045:
        /*0060*/ 	.word	0x00004870


	//   ....[1]....
        /*0064*/ 	.word	0x00004890


	//   ....[2]....
        /*0068*/ 	.word	0x00004940


	//   ....[3]....
        /*006c*/ 	.word	0x00004950


	//   ....[4]....
        /*0070*/ 	.word	0x00007fa0


	//   ....[5]....
        /*0074*/ 	.word	0x00007fc0


	//   ....[6]....
        /*0078*/ 	.word	0x00008020


	//   ....[7]....
        /*007c*/ 	.word	0x00008030


	//   ....[8]....
        /*0080*/ 	.word	0x00009c10


	//   ....[9]....
        /*0084*/ 	.word	0x00009c50


	//   ....[10]....
        /*0088*/ 	.word	0x00009db0


	//   ....[11]....
        /*008c*/ 	.word	0x00009dd0


	//----- nvinfo : EIATTR_VRC_CTA_INIT_COUNT
	.align		4
.L_1046:
        /*0090*/ 	.byte	0x02, 0x4a
	.zero		1
	.zero		1


	//----- nvinfo : EIATTR_EXIT_INSTR_OFFSETS
	.align		4
        /*0094*/ 	.byte	0x04, 0x1c
        /*0096*/ 	.short	(.L_1048 - .L_1047)


	//   ....[0]....
.L_1047:
        /*0098*/ 	.word	0x00000640


	//   ....[1]....
        /*009c*/ 	.word	0x00000f90


	//   ....[2]....
        /*00a0*/ 	.word	0x00000fc0


	//   ....[3]....
        /*00a4*/ 	.word	0x0000b270


	//   ....[4]....
        /*00a8*/ 	.word	0x0000b2c0


	//----- nvinfo : EIATTR_CRS_STACK_SIZE
	.align		4
.L_1048:
        /*00ac*/ 	.byte	0x04, 0x1e
        /*00ae*/ 	.short	(.L_1050 - .L_1049)
.L_1049:
        /*00b0*/ 	.word	0x00000000


	//----- nvinfo : EIATTR_CBANK_PARAM_SIZE
	.align		4
.L_1050:
        /*00b4*/ 	.byte	0x03, 0x19
        /*00b6*/ 	.short	0x01d0


	//----- nvinfo : EIATTR_PARAM_CBANK
	.align		4
        /*00b8*/ 	.byte	0x04, 0x0a
        /*00ba*/ 	.short	(.L_1052 - .L_1051)
	.align		4
.L_1051:
        /*00bc*/ 	.word	index@(.nv.constant0._ZN5flash24flash_fwd_splitkv_kernelI23Flash_fwd_kernel_traitsILi256ELi64ELi64ELi4ELb0ELb0EN7cutlass10bfloat16_tE19Flash_kernel_traitsILi256ELi64ELi64ELi4ES3_EELb0ELb0ELb0ELb0ELb1ELb1ELb1ELb0EEEvNS_16Flash_fwd_paramsE)
        /*00c0*/ 	.short	0x0380
        /*00c2*/ 	.short	0x01d0


	//----- nvinfo : EIATTR_SW_WAR
	.align		4
.L_1052:
        /*00c4*/ 	.byte	0x04, 0x36
        /*00c6*/ 	.short	(.L_1054 - .L_1053)
.L_1053:
        /*00c8*/ 	.word	0x00000008
.L_1054:


//--------------------- .nv.info._ZN5flash24flash_fwd_splitkv_kernelI23Flash_fwd_kernel_traitsILi256ELi64ELi64ELi4ELb0ELb0EN7cutlass10bfloat16_tE19Flash_kernel_traitsILi256ELi64ELi64ELi4ES3_EELb0ELb0ELb1ELb0ELb0ELb0ELb1ELb0EEEvNS_16Flash_fwd_paramsE --------------------------
	.section	.nv.info._ZN5flash24flash_fwd_splitkv_kernelI23Flash_fwd_kernel_traitsILi256ELi64ELi64ELi4ELb0ELb0EN7cutlass10bfloat16_tE19Flash_kernel_traitsILi256ELi64ELi64ELi4ES3_EELb0ELb0ELb1ELb0ELb0ELb0ELb1ELb0EEEvNS_16Flash_fwd_paramsE,"",@"SHT_CUDA_INFO"
	.sectionflags	@""
	.align	4


	//----- nvinfo : EIATTR_CUDA_API_VERSION
	.align		4
        /*0000*/ 	.byte	0x04, 0x37
        /*0002*/ 	.short	(.L_1056 - .L_1055)
.L_1055:
        /*0004*/ 	.word	0x00000082


	//----- nvinfo : EIATTR_KPARAM_INFO
	.align		4
.L_1056:
        /*0008*/ 	.byte	0x04, 0x17
        /*000a*/ 	.short	(.L_1058 - .L_1057)
.L_1057:
        /*000c*/ 	.word	0x00000000
        /*0010*/ 	.short	0x0000
        /*0012*/ 	.short	0x0000
        /*0014*/ 	.byte	0x00, 0xf0, 0x41, 0x07


	//----- nvinfo : EIATTR_SPARSE_MMA_MASK
	.align		4
.L_1058:
        /*0018*/ 	.byte	0x03, 0x50
        /*001a*/ 	.short	0x0000


	//----- nvinfo : EIATTR_MAXREG_COUNT
	.align		4
        /*001c*/ 	.byte	0x03, 0x1b
        /*001e*/ 	.short	0x00ff


	//----- nvinfo : EIATTR_NUM_BARRIERS
	.align		4
        /*0020*/ 	.byte	0x02, 0x4c
        /*0022*/ 	.byte	0x01
	.zero		1


	//----- nvinfo : EIATTR_MERCURY_ISA_VERSION
	.align		4
        /*0024*/ 	.byte	0x03, 0x5f
        /*0026*/ 	.short	0x0101


	//----- nvinfo : EIATTR_COOP_GROUP_MASK_REGIDS
	.align		4
        /*0028*/ 	.byte	0x04, 0x29
        /*002a*/ 	.short	(.L_1060 - .L_1059)


	//   ....[0]....
.L_1059:
        /*002c*/ 	.word	0xffffffff


	//   ....[1]....
        /*0030*/ 	.word	0xffffffff


	//   ....[2]....
        /*0034*/ 	.word	0xffffffff


	//   ....[3]....
        /*0038*/ 	.word	0xffffffff


	//   ....[4]....
        /*003c*/ 	.word	0xffffffff


	//   ....[5]....
        /*0040*/ 	.word	0xffffffff


	//   ....[6]....
        /*0044*/ 	.word	0xffffffff


	//   ....[7]....
        /*0048*/ 	.word	0xffffffff


	//   ....[8]....
        /*004c*/ 	.word	0xffffffff


	//   ....[9]....
        /*0050*/ 	.word	0xffffffff


	//   ....[10]....
        /*0054*/ 	.word	0xffffffff


	//   ....[11]....
        /*0058*/ 	.word	0xffffffff


	//----- nvinfo : EIATTR_COOP_GROUP_INSTR_OFFSETS
	.align		4
.L_1060:
        /*005c*/ 	.byte	0x04, 0x28
        /*005e*/ 	.short	(.L_1062 - .L_1061)


	//   ....[0]....
.L_1061:
        /*0060*/ 	.word	0x00006ca0


	//   ....[1]....
        /*0064*/ 	.word	0x00006e30


	//   ....[2]....
        /*0068*/ 	.word	0x00006e40


	//   ....[3]....
        /*006c*/ 	.word	0x00006e90


	//   ....[4]....
        /*0070*/ 	.word	0x0000af40


	//   ....[5]....
        /*0074*/ 	.word	0x0000af50


	//   ....[6]....
        /*0078*/ 	.word	0x0000af80


	//   ....[7]....
        /*007c*/ 	.word	0x0000af90


	//   ....[8]....
        /*0080*/ 	.word	0x0000cbd0


	//   ....[9]....
        /*0084*/ 	.word	0x0000cc10


	//   ....[10]....
        /*0088*/ 	.word	0x0000cd80


	//   ....[11]....
        /*008c*/ 	.word	0x0000cdb0


	//----- nvinfo : EIATTR_VRC_CTA_INIT_COUNT
	.align		4
.L_1062:
        /*0090*/ 	.byte	0x02, 0x4a
	.zero		1
	.zero		1


	//----- nvinfo : EIATTR_EXIT_INSTR_OFFSETS
	.align		4
        /*0094*/ 	.byte	0x04, 0x1c
        /*0096*/ 	.short	(.L_1064 - .L_1063)


	//   ....[0]....
.L_1063:
        /*0098*/ 	.word	0x00000570


	//   ....[1]....
        /*009c*/ 	.word	0x00001920


	//   ....[2]....
        /*00a0*/ 	.word	0x00001950


	//   ....[3]....
        /*00a4*/ 	.word	0x0000eaf0


	//   ....[4]....
        /*00a8*/ 	.word	0x0000ec10


	//   ....[5]....
        /*00ac*/ 	.word	0x0000ec60


	//----- nvinfo : EIATTR_CRS_STACK_SIZE
	.align		4
.L_1064:
        /*00b0*/ 	.byte	0x04, 0x1e
        /*00b2*/ 	.short	(.L_1066 - .L_1065)
.L_1065:
        /*00b4*/ 	.word	0x00000000


	//----- nvinfo : EIATTR_CBANK_PARAM_SIZE
	.align		4
.L_1066:
        /*00b8*/ 	.byte	0x03, 0x19
        /*00ba*/ 	.short	0x01d0


	//----- nvinfo : EIATTR_PARAM_CBANK
	.align		4
        /*00bc*/ 	.byte	0x04, 0x0a
        /*00be*/ 	.short	(.L_1068 - .L_1067)
	.align		4
.L_1067:
        /*00c0*/ 	.word	index@(.nv.constant0._ZN5flash24flash_fwd_splitkv_kernelI23Flash_fwd_kernel_traitsILi256ELi64ELi64ELi4ELb0ELb0EN7cutlass10bfloat16_tE19Flash_kernel_traitsILi256ELi64ELi64ELi4ES3_EELb0ELb0ELb1ELb0ELb0ELb0ELb1ELb0EEEvNS_16Flash_fwd_paramsE)
        /*00c4*/ 	.short	0x0380
        /*00c6*/ 	.short	0x01d0


	//----- nvinfo : EIATTR_SW_WAR
	.align		4
.L_1068:
        /*00c8*/ 	.byte	0x04, 0x36
        /*00ca*/ 	.short	(.L_1070 - .L_1069)
.L_1069:
        /*00cc*/ 	.word	0x00000008
.L_1070:


//--------------------- .nv.info._ZN5flash24flash_fwd_splitkv_kernelI23Flash_fwd_kernel_traitsILi256ELi64ELi64ELi4ELb0ELb0EN7cutlass10bfloat16_tE19Flash_kernel_traitsILi256ELi64ELi64ELi4ES3_EELb0ELb0ELb1ELb0ELb0ELb1ELb1ELb0EEEvNS_16Flash_fwd_paramsE --------------------------
	.section	.nv.info._ZN5flash24flash_fwd_splitkv_kernelI23Flash_fwd_kernel_traitsILi256ELi64ELi64ELi4ELb0ELb0EN7cutlass10bfloat16_tE19Flash_kernel_traitsILi256ELi64ELi64ELi4ES3_EELb0ELb0ELb1ELb0ELb0ELb1ELb1ELb0EEEvNS_16Flash_fwd_paramsE,"",@"SHT_CUDA_INFO"
	.sectionflags	@""
	.align	4


	//----- nvinfo : EIATTR_CUDA_API_VERSION
	.align		4
        /*0000*/ 	.byte	0x04, 0x37
        /*0002*/ 	.short	(.L_1072 - .L_1071)
.L_1071:
        /*0004*/ 	.word	0x00000082


	//----- nvinfo : EIATTR_KPARAM_INFO
	.align		4
.L_1072:
        /*0008*/ 	.byte	0x04, 0x17
        /*000a*/ 	.short	(.L_1074 - .L_1073)
.L_1073:
        /*000c*/ 	.word	0x00000000
        /*0010*/ 	.short	0x0000
        /*0012*/ 	.short	0x0000
        /*0014*/ 	.byte	0x00, 0xf0, 0x41, 0x07


	//----- nvinfo : EIATTR_SPARSE_MMA_MASK
	.align		4
.L_1074:
        /*0018*/ 	.byte	0x03, 0x50
        /*001a*/ 	.short	0x0000


	//----- nvinfo : EIATTR_MAXREG_COUNT
	.align		4
        /*001c*/ 	.byte	0x03, 0x1b
        /*001e*/ 	.short	0x00ff


	//----- nvinfo : EIATTR_NUM_BARRIERS
	.align		4
        /*0020*/ 	.byte	0x02, 0x4c
        /*0022*/ 	.byte	0x01
	.zero		1


	//----- nvinfo : EIATTR_MERCURY_ISA_VERSION
	.align		4
        /*0024*/ 	.byte	0x03, 0x5f
        /*0026*/ 	.short	0x0101


	//----- nvinfo : EIATTR_COOP_GROUP_MASK_REGIDS
	.align		4
        /*0028*/ 	.byte	0x04, 0x29
        /*002a*/ 	.short	(.L_1076 - .L_1075)


	//   ....[0]....
.L_1075:
        /*002c*/ 	.word	0xffffffff


	//   ....[1]....
        /*0030*/ 	.word	0xffffffff


	//   ....[2]....
        /*0034*/ 	.word	0xffffffff


	//   ....[3]....
        /*0038*/ 	.word	0xffffffff


	//   ....[4]....
        /*003c*/ 	.word	0xffffffff


	//   ....[5]....
        /*0040*/ 	.word	0xffffffff


	//   ....[6]....
        /*0044*/ 	.word	0xffffffff


	//   ....[7]....
        /*0048*/ 	.word	0xffffffff


	//   ....[8]....
        /*004c*/ 	.word	0xffffffff


	//   ....[9]....
        /*0050*/ 	.word	0xffffffff


	//   ....[10]....
        /*0054*/ 	.word	0xffffffff


	//   ....[11]....
        /*0058*/ 	.word	0xffffffff


	//----- nvinfo : EIATTR_COOP_GROUP_INSTR_OFFSETS
	.align		4
.L_1076:
        /*005c*/ 	.byte	0x04, 0x28
        /*005e*/ 	.short	(.L_1078 - .L_1077)


	//   ....[0]....
.L_1077:
        /*0060*/ 	.word	0x00007110


	//   ....[1]....
        /*0064*/ 	.word	0x000071c0


	//   ....[2]....
        /*0068*/ 	.word	0x000071e0


	//   ....[3]....
        /*006c*/ 	.word	0x00007200


	//   ....[4]....
        /*0070*/ 	.word	0x0000b6a0


	//   ....[5]....
        /*0074*/ 	.word	0x0000b6e0


	//   ....[6]....
        /*0078*/ 	.word	0x0000b720


	//   ....[7]....
        /*007c*/ 	.word	0x0000b740


	//   ....[8]....
        /*0080*/ 	.word	0x0000d340


	//   ....[9]....
        /*0084*/ 	.word	0x0000d380


	//   ....[10]....
        /*0088*/ 	.word	0x0000d4f0


	//   ....[11]....
        /*008c*/ 	.word	0x0000d520


	//----- nvinfo : EIATTR_VRC_CTA_INIT_COUNT
	.align		4
.L_1078:
        /*0090*/ 	.byte	0x02, 0x4a
	.zero		1
	.zero		1


	//----- nvinfo : EIATTR_EXIT_INSTR_OFFSETS
	.align		4
        /*0094*/ 	.byte	0x04, 0x1c
        /*0096*/ 	.short	(.L_1080 - .L_1079)


	//   ....[0]....
.L_1079:
        /*0098*/ 	.word	0x00000570


	//   ....[1]....
        /*009c*/ 	.word	0x00001920


	//   ....[2]....
        /*00a0*/ 	.word	0x00001950


	//   ....[3]....
        /*00a4*/ 	.word	0x0000f260


	//   ....[4]....
        /*00a8*/ 	.word	0x0000f380


	//   ....[5]....
        /*00ac*/ 	.word	0x0000f3d0


	//----- nvinfo : EIATTR_CRS_STACK_SIZE
	.align		4
.L_1080:
        /*00b0*/ 	.byte	0x04, 0x1e
        /*00b2*/ 	.short	(.L_1082 - .L_1081)
.L_1081:
        /*00b4*/ 	.word	0x00000000


	//----- nvinfo : EIATTR_CBANK_PARAM_SIZE
	.align		4
.L_1082:
        /*00b8*/ 	.byte	0x03, 0x19
        /*00ba*/ 	.short	0x01d0


	//----- nvinfo : EIATTR_PARAM_CBANK
	.align		4
        /*00bc*/ 	.byte	0x04, 0x0a
        /*00be*/ 	.short	(.L_1084 - .L_1083)
	.align		4
.L_1083:
        /*00c0*/ 	.word	index@(.nv.constant0._ZN5flash24flash_fwd_splitkv_kernelI23Flash_fwd_kernel_traitsILi256ELi64ELi64ELi4ELb0ELb0EN7cutlass10bfloat16_tE19Flash_kernel_traitsILi256ELi64ELi64ELi4ES3_EELb0ELb0ELb1ELb0ELb0ELb1ELb1ELb0EEEvNS_16Flash_fwd_paramsE)
        /*00c4*/ 	.short	0x0380
        /*00c6*/ 	.short	0x01d0


	//----- nvinfo : EIATTR_SW_WAR
	.align		4
.L_1084:
        /*00c8*/ 	.byte	0x04, 0x36
        /*00ca*/ 	.short	(.L_1086 - .L_1085)
.L_1085:
        /*00cc*/ 	.word	0x00000008
.L_1086:


//--------------------- .nv.info._ZN5flash24flash_fwd_splitkv_kernelI23Flash_fwd_kernel_traitsILi256ELi64ELi64ELi4ELb0ELb0EN7cutlass10bfloat16_tE19Flash_kernel_traitsILi256ELi64ELi64ELi4ES3_EELb0ELb0ELb0ELb0ELb1ELb0ELb1ELb1EEEvNS_16Flash_fwd_paramsE --------------------------
	.section	.nv.info._ZN5flash24flash_fwd_splitkv_kernelI23Flash_fwd_kernel_traitsILi256ELi64ELi64ELi4ELb0ELb0EN7cutlass10bfloat16_tE19Flash_kernel_traitsILi256ELi64ELi64ELi4ES3_EELb0ELb0ELb0ELb0ELb1ELb0ELb1ELb1EEEvNS_16Flash_fwd_paramsE,"",@"SHT_CUDA_INFO"
	.sectionflags	@""
	.align	4


	//----- nvinfo : EIATTR_CUDA_API_VERSION
	.align		4
        /*0000*/ 	.byte	0x04, 0x37
        /*0002*/ 	.short	(.L_1088 - .L_1087)
.L_1087:
        /*0004*/ 	.word	0x00000082


	//----- nvinfo : EIATTR_KPARAM_INFO
	.align		4
.L_1088:
        /*0008*/ 	.byte	0x04, 0x17
        /*000a*/ 	.short	(.L_1090 - .L_1089)
.L_1089:
        /*000c*/ 	.word	0x00000000
        /*0010*/ 	.short	0x0000
        /*0012*/ 	.short	0x0000
        /*0014*/ 	.byte	0x00, 0xf0, 0x41, 0x07


	//----- nvinfo : EIATTR_SPARSE_MMA_MASK
	.align		4
.L_1090:
        /*0018*/ 	.byte	0x03, 0x50
        /*001a*/ 	.short	0x0000


	//----- nvinfo : EIATTR_MAXREG_COUNT
	.align		4
        /*001c*/ 	.byte	0x03, 0x1b
        /*001e*/ 	.short	0x00ff


	//----- nvinfo : EIATTR_NUM_BARRIERS
	.align		4
        /*0020*/ 	.byte	0x02, 0x4c
        /*0022*/ 	.byte	0x01
	.zero		1


	//----- nvinfo : EIATTR_MERCURY_ISA_VERSION
	.align		4
        /*0024*/ 	.byte	0x03, 0x5f
        /*0026*/ 	.short	0x0101


	//----- nvinfo : EIATTR_COOP_GROUP_MASK_REGIDS
	.align		4
        /*0028*/ 	.byte	0x04, 0x29
        /*002a*/ 	.short	(.L_1092 - .L_1091)


	//   ....[0]....
.L_1091:
        /*002c*/ 	.word	0xffffffff


	//   ....[1]....
        /*0030*/ 	.word	0xffffffff


	//   ....[2]....
        /*0034*/ 	.word	0xffffffff


	//   ....[3]....
        /*0038*/ 	.word	0xffffffff


	//   ....[4]....
        /*003c*/ 	.word	0xffffffff


	//   ....[5]....
        /*0040*/ 	.word	0xffffffff


	//   ....[6]....
        /*0044*/ 	.word	0xffffffff


	//   ....[7]....
        /*0048*/ 	.word	0xffffffff


	//   ....[8]....
        /*004c*/ 	.word	0xffffffff


	//   ....[9]....
        /*0050*/ 	.word	0xffffffff


	//   ....[10]....
        /*0054*/ 	.word	0xffffffff


	//   ....[11]....
        /*0058*/ 	.word	0xffffffff


	//----- nvinfo : EIATTR_COOP_GROUP_INSTR_OFFSETS
	.align		4
.L_1092:
        /*005c*/ 	.byte	0x04, 0x28
        /*005e*/ 	.short	(.L_1094 - .L_1093)


	//   ....[0]....
.L_1093:
        /*0060*/ 	.word	0x00016910


	//   ....[1]....
        /*0064*/ 	.word	0x00016930


	//   ....[2]....
        /*0068*/ 	.word	0x00016960


	//   ....[3]....
        /*006c*/ 	.word	0x00016970


	//   ....[4]....
        /*0070*/ 	.word	0x00019cc0


	//   ....[5]....
        /*0074*/ 	.word	0x00019cd0


	//   ....[6]....
        /*0078*/ 	.word	0x00019d00


	//   ....[7]....
        /*007c*/ 	.word	0x00019d10


	//   ....[8]....
        /*0080*/ 	.word	0x0001b940


	//   ....[9]....
        /*0084*/ 	.word	0x0001b980


	//   ....[10]....
        /*0088*/ 	.word	0x0001bad0


	//   ....[11]....
        /*008c*/ 	.word	0x0001baf0


	//----- nvinfo : EIATTR_VRC_CTA_INIT_COUNT
	.align		4
.L_1094:
        /*0090*/ 	.byte	0x02, 0x4a
	.zero		1
	.zero		1


	//----- nvinfo : EIATTR_EXIT_INSTR_OFFSETS
	.align		4
        /*0094*/ 	.byte	0x04, 0x1c
        /*0096*/ 	.short	(.L_1096 - .L_1095)


	//   ....[0]....
.L_1095:
        /*0098*/ 	.word	0x00000640


	//   ....[1]....
        /*009c*/ 	.word	0x00000fb0


	//   ....[2]....
        /*00a0*/ 	.word	0x00000fe0


	//   ....[3]....
        /*00a4*/ 	.word	0x0001cfd0


	//   ....[4]....
        /*00a8*/ 	.word	0x0001d020


	//----- nvinfo : EIATTR_CRS_STACK_SIZE
	.align		4
.L_1096:
        /*00ac*/ 	.byte	0x04, 0x1e
        /*00ae*/ 	.short	(.L_1098 - .L_1097)
.L_1097:
        /*00b0*/ 	.word	0x00000000


	//----- nvinfo : EIATTR_CBANK_PARAM_SIZE
	.align		4
.L_1098:
        /*00b4*/ 	.byte	0x03, 0x19
        /*00b6*/ 	.short	0x01d0


	//----- nvinfo : EIATTR_PARAM_CBANK
	.align		4
        /*00b8*/ 	.byte	0x04, 0x0a
        /*00ba*/ 	.short	(.L_1100 - .L_1099)
	.align		4
.L_1099:
        /*00bc*/ 	.word	index@(.nv.constant0._ZN5flash24flash_fwd_splitkv_kernelI23Flash_fwd_kernel_traitsILi256ELi64ELi64ELi4ELb0ELb0EN7cutlass10bfloat16_tE19Flash_kernel_traitsILi256ELi64ELi64ELi4ES3_EELb0ELb0ELb0ELb0ELb1ELb0ELb1ELb1EEEvNS_16Flash_fwd_paramsE)
        /*00c0*/ 	.short	0x0380
        /*00c2*/ 	.short	0x01d0


	//----- nvinfo : EIATTR_SW_WAR
	.align		4
.L_1100:
        /*00c4*/ 	.byte	0x04, 0x36
        /*00c6*/ 	.short	(.L_1102 - .L_1101)
.L_1101:
        /*00c8*/ 	.word	0x00000008
.L_1102:


//--------------------- .nv.info._ZN5flash24flash_fwd_splitkv_kernelI23Flash_fwd_kernel_traitsILi256ELi64ELi64ELi4ELb0ELb0EN7cutlass10bfloat16_tE19Flash_kernel_traitsILi256ELi64ELi64ELi4ES3_EELb0ELb0ELb0ELb0ELb1ELb1ELb1ELb1EEEvNS_16Flash_fwd_paramsE --------------------------
	.section	.nv.info._ZN5flash24flash_fwd_splitkv_kernelI23Flash_fwd_kernel_traitsILi256ELi64ELi64ELi4ELb0ELb0EN7cutlass10bfloat16_tE19Flash_kernel_traitsILi256ELi64ELi64ELi4ES3_EELb0ELb0ELb0ELb0ELb1ELb1ELb1ELb1EEEvNS_16Flash_fwd_paramsE,"",@"SHT_CUDA_INFO"
	.sectionflags	@""
	.align	4


	//----- nvinfo : EIATTR_CUDA_API_VERSION
	.align		4
        /*0000*/ 	.byte	0x04, 0x37
        /*0002*/ 	.short	(.L_1104 - .L_1103)
.L_1103:
        /*0004*/ 	.word	0x00000082


	//----- nvinfo : EIATTR_KPARAM_INFO
	.align		4
.L_1104:
        /*0008*/ 	.byte	0x04, 0x17
        /*000a*/ 	.short	(.L_1106 - .L_1105)
.L_1105:
        /*000c*/ 	.word	0x00000000
        /*0010*/ 	.short	0x0000
        /*0012*/ 	.short	0x0000
        /*0014*/ 	.byte	0x00, 0xf0, 0x41, 0x07


	//----- nvinfo : EIATTR_SPARSE_MMA_MASK
	.align		4
.L_1106:
        /*0018*/ 	.byte	0x03, 0x50
        /*001a*/ 	.short	0x0000


	//----- nvinfo : EIATTR_MAXREG_COUNT
	.align		4
        /*001c*/ 	.byte	0x03, 0x1b
        /*001e*/ 	.short	0x00ff


	//----- nvinfo : EIATTR_NUM_BARRIERS
	.align		4
        /*0020*/ 	.byte	0x02, 0x4c
        /*0022*/ 	.byte	0x01
	.zero		1


	//----- nvinfo : EIATTR_MERCURY_ISA_VERSION
	.align		4
        /*0024*/ 	.byte	0x03, 0x5f
        /*0026*/ 	.short	0x0101


	//----- nvinfo : EIATTR_COOP_GROUP_MASK_REGIDS
	.align		4
        /*0028*/ 	.byte	0x04, 0x29
        /*002a*/ 	.short	(.L_1108 - .L_1107)


	//   ....[0]....
.L_1107:
        /*002c*/ 	.word	0xffffffff


	//   ....[1]....
        /*0030*/ 	.word	0xffffffff


	//   ....[2]....
        /*0034*/ 	.word	0xffffffff


	//   ....[3]....
        /*0038*/ 	.word	0xffffffff


	//   ....[4]....
        /*003c*/ 	.word	0xffffffff


	//   ....[5]....
        /*0040*/ 	.word	0xffffffff


	//   ....[6]....
        /*0044*/ 	.word	0xffffffff


	//   ....[7]....
        /*0048*/ 	.word	0xffffffff


	//   ....[8]....
        /*004c*/ 	.word	0xffffffff


	//   ....[9]....
        /*0050*/ 	.word	0xffffffff


	//   ....[10]....
        /*0054*/ 	.word	0xffffffff


	//   ....[11]....
        /*0058*/ 	.word	0xffffffff


	//----- nvinfo : EIATTR_COOP_GROUP_INSTR_OFFSETS
	.align		4
.L_1108:
        /*005c*/ 	.byte	0x04, 0x28
        /*005e*/ 	.short	(.L_1110 - .L_1109)


	//   ....[0]....
.L_1109:
        /*0060*/ 	.word	0x00016d20


	//   ....[1]....
        /*0064*/ 	.word	0x00016d40


	//   ....[2]....
        /*0068*/ 	.word	0x00016d80


	//   ....[3]....
        /*006c*/ 	.word	0x00016d90


	//   ....[4]....
        /*0070*/ 	.word	0x0001a4d0


	//   ....[5]....
        /*0074*/ 	.word	0x0001a4f0


	//   ....[6]....
        /*0078*/ 	.word	0x0001a540


	//   ....[7]....
        /*007c*/ 	.word	0x0001a550


	//   ....[8]....
        /*0080*/ 	.word	0x0001c150


	//   ....[9]....
        /*0084*/ 	.word	0x0001c190


	//   ....[10]....
        /*0088*/ 	.word	0x0001c2c0


	//   ....[11]....
        /*008c*/ 	.word	0x0001c2e0


	//----- nvinfo : EIATTR_VRC_CTA_INIT_COUNT
	.align		4
.L_1110:
        /*0090*/ 	.byte	0x02, 0x4a
	.zero		1
	.zero		1


	//----- nvinfo : EIATTR_EXIT_INSTR_OFFSETS
	.align		4
        /*0094*/ 	.byte	0x04, 0x1c
        /*0096*/ 	.short	(.L_1112 - .L_1111)


	//   ....[0]....
.L_1111:
        /*0098*/ 	.word	0x00000640


	//   ....[1]....
        /*009c*/ 	.word	0x00000fb0


	//   ....[2]....
        /*00a0*/ 	.word	0x00000fe0


	//   ....[3]....
        /*00a4*/ 	.word	0x0001d7e0


	//   ....[4]....
        /*00a8*/ 	.word	0x0001d830


	//----- nvinfo : EIATTR_CRS_STACK_SIZE
	.align		4
.L_1112:
        /*00ac*/ 	.byte	0x04, 0x1e
        /*00ae*/ 	.short	(.L_1114 - .L_1113)
.L_1113:
        /*00b0*/ 	.word	0x00000000


	//----- nvinfo : EIATTR_CBANK_PARAM_SIZE
	.align		4
.L_1114:
        /*00b4*/ 	.byte	0x03, 0x19
        /*00b6*/ 	.short	0x01d0


	//----- nvinfo : EIATTR_PARAM_CBANK
	.align		4
        /*00b8*/ 	.byte	0x04, 0x0a
        /*00ba*/ 	.short	(.L_1116 - .L_1115)
	.align		4
.L_1115:
        /*00bc*/ 	.word	index@(.nv.constant0._ZN5flash24flash_fwd_splitkv_kernelI23Flash_fwd_kernel_traitsILi256ELi64ELi64ELi4ELb0ELb0EN7cutlass10bfloat16_tE19Flash_kernel_traitsILi256ELi64ELi64ELi4ES3_EELb0ELb0ELb0ELb0ELb1ELb1ELb1ELb1EEEvNS_16Flash_fwd_paramsE)
        /*00c0*/ 	.short	0x0380
        /*00c2*/ 	.short	0x01d0


	//----- nvinfo : EIATTR_SW_WAR
	.align		4
.L_1116:
        /*00c4*/ 	.byte	0x04, 0x36
        /*00c6*/ 	.short	(.L_1118 - .L_1117)
.L_1117:
        /*00c8*/ 	.word	0x00000008
.L_1118:


//--------------------- .nv.info._ZN5flash24flash_fwd_splitkv_kernelI23Flash_fwd_kernel_traitsILi256ELi64ELi64ELi4ELb0ELb0EN7cutlass10bfloat16_tE19Flash_kernel_traitsILi256ELi64ELi64ELi4ES3_EELb0ELb0ELb1ELb0ELb0ELb0ELb1ELb1EEEvNS_16Flash_fwd_paramsE --------------------------
	.section	.nv.info._ZN5flash24flash_fwd_splitkv_kernelI23Flash_fwd_kernel_traitsILi256ELi64ELi64ELi4ELb0ELb0EN7cutlass10bfloat16_tE19Flash_kernel_traitsILi256ELi64ELi64ELi4ES3_EELb0ELb0ELb1ELb0ELb0ELb0ELb1ELb1EEEvNS_16Flash_fwd_paramsE,"",@"SHT_CUDA_INFO"
	.sectionflags	@""
	.align	4


	//----- nvinfo : EIATTR_CUDA_API_VERSION
	.align		4
        /*0000*/ 	.byte	0x04, 0x37
        /*0002*/ 	.short	(.L_1120 - .L_1119)
.L_1119:
        /*0004*/ 	.word	0x00000082


	//----- nvinfo : EIATTR_KPARAM_INFO
	.align		4
.L_1120:
        /*0008*/ 	.byte	0x04, 0x17
        /*000a*/ 	.short	(.L_1122 - .L_1121)
.L_1121:
        /*000c*/ 	.word	0x00000000
        /*0010*/ 	.short	0x0000
        /*0012*/ 	.short	0x0000
        /*0014*/ 	.byte	0x00, 0xf0, 0x41, 0x07


	//----- nvinfo : EIATTR_SPARSE_MMA_MASK
	.align		4
.L_1122:
        /*0018*/ 	.byte	0x03, 0x50
        /*001a*/ 	.short	0x0000


	//----- nvinfo : EIATTR_MAXREG_COUNT
	.align		4
        /*001c*/ 	.byte	0x03, 0x1b
        /*001e*/ 	.short	0x00ff


	//----- nvinfo : EIATTR_NUM_BARRIERS
	.align		4
        /*0020*/ 	.byte	0x02, 0x4c
        /*0022*/ 	.byte	0x01
	.zero		1


	//----- nvinfo : EIATTR_MERCURY_ISA_VERSION
	.align		4
        /*0024*/ 	.byte	0x03, 0x5f
        /*0026*/ 	.short	0x0101


	//----- nvinfo : EIATTR_COOP_GROUP_MASK_REGIDS
	.align		4
        /*0028*/ 	.byte	0x04, 0x29
        /*002a*/ 	.short	(.L_1124 - .L_1123)


	//   ....[0]....
.L_1123:
        /*002c*/ 	.word	0xffffffff


	//   ....[1]....
        /*0030*/ 	.word	0xffffffff


	//   ....[2]....
        /*0034*/ 	.word	0xffffffff


	//   ....[3]....
        /*0038*/ 	.word	0xffffffff


	//   ....[4]....
        /*003c*/ 	.word	0xffffffff


	//   ....[5]....
        /*0040*/ 	.word	0xffffffff


	//   ....[6]....
        /*0044*/ 	.word	0xffffffff


	//   ....[7]....
        /*0048*/ 	.word	0xffffffff


	//   ....[8]....
        /*004c*/ 	.word	0xffffffff


	//   ....[9]....
        /*0050*/ 	.word	0xffffffff


	//   ....[10]....
        /*0054*/ 	.word	0xffffffff


	//   ....[11]....
        /*0058*/ 	.word	0xffffffff


	//----- nvinfo : EIATTR_COOP_GROUP_INSTR_OFFSETS
	.align		4
.L_1124:
        /*005c*/ 	.byte	0x04, 0x28
        /*005e*/ 	.short	(.L_1126 - .L_1125)


	//   ....[0]....
.L_1125:
        /*0060*/ 	.word	0x0001a510


	//   ....[1]....
        /*0064*/ 	.word	0x0001a6b0


	//   ....[2]....
        /*0068*/ 	.word	0x0001a6f0


	//   ....[3]....
        /*006c*/ 	.word	0x0001a780


	//   ....[4]....
        /*0070*/ 	.word	0x0001e9c0


	//   ....[5]....
        /*0074*/ 	.word	0x0001e9d0


	//   ....[6]....
        /*0078*/ 	.word	0x0001ea00


	//   ....[7]....
        /*007c*/ 	.word	0x0001ea10


	//   ....[8]....
        /*0080*/ 	.word	0x00020650


	//   ....[9]....
        /*0084*/ 	.word	0x00020690


	//   ....[10]....
        /*0088*/ 	.word	0x000207e0


	//   ....[11]....
        /*008c*/ 	.word	0x00020820


	//----- nvinfo : EIATTR_VRC_CTA_INIT_COUNT
	.align		4
.L_1126:
        /*0090*/ 	.byte	0x02, 0x4a
	.zero		1
	.zero		1


	//----- nvinfo : EIATTR_EXIT_INSTR_OFFSETS
	.align		4
        /*0094*/ 	.byte	0x04, 0x1c
        /*0096*/ 	.short	(.L_1128 - .L_1127)


	//   ....[0]....
.L_1127:
        /*0098*/ 	.word	0x00000560


	//   ....[1]....
        /*009c*/ 	.word	0x00001920


	//   ....[2]....
        /*00a0*/ 	.word	0x00001950


	//   ....[3]....
        /*00a4*/ 	.word	0x00022590


	//   ....[4]....
        /*00a8*/ 	.word	0x000226b0


	//   ....[5]....
        /*00ac*/ 	.word	0x00022700


	//----- nvinfo : EIATTR_CRS_STACK_SIZE
	.align		4
.L_1128:
        /*00b0*/ 	.byte	0x04, 0x1e
        /*00b2*/ 	.short	(.L_1130 - .L_1129)
.L_1129:
        /*00b4*/ 	.word	0x00000000


	//----- nvinfo : EIATTR_CBANK_PARAM_SIZE
	.align		4
.L_1130:
        /*00b8*/ 	.byte	0x03, 0x19
        /*00ba*/ 	.short	0x01d0


	//----- nvinfo : EIATTR_PARAM_CBANK
	.align		4
        /*00bc*/ 	.byte	0x04, 0x0a
        /*00be*/ 	.short	(.L_1132 - .L_1131)
	.align		4
.L_1131:
        /*00c0*/ 	.word	index@(.nv.constant0._ZN5flash24flash_fwd_splitkv_kernelI23Flash_fwd_kernel_traitsILi256ELi64ELi64ELi4ELb0ELb0EN7cutlass10bfloat16_tE19Flash_kernel_traitsILi256ELi64ELi64ELi4ES3_EELb0ELb0ELb1ELb0ELb0ELb0ELb1ELb1EEEvNS_16Flash_fwd_paramsE)
        /*00c4*/ 	.short	0x0380
        /*00c6*/ 	.short	0x01d0


	//----- nvinfo : EIATTR_SW_WAR
	.align		4
.L_1132:
        /*00c8*/ 	.byte	0x04, 0x36
        /*00ca*/ 	.short	(.L_1134 - .L_1133)
.L_1133:
        /*00cc*/ 	.word	0x00000008
.L_1134:


//--------------------- .nv.info._ZN5flash24flash_fwd_splitkv_kernelI23Flash_fwd_kernel_traitsILi256ELi64ELi64ELi4ELb0ELb0EN7cutlass10bfloat16_tE19Flash_kernel_traitsILi256ELi64ELi64ELi4ES3_EELb0ELb0ELb1ELb0ELb0ELb1ELb1ELb1EEEvNS_16Flash_fwd_paramsE --------------------------
	.section	.nv.info._ZN5flash24flash_fwd_splitkv_kernelI23Flash_fwd_kernel_traitsILi256ELi64ELi64ELi4ELb0ELb0EN7cutlass10bfloat16_tE19Flash_kernel_traitsILi256ELi64ELi64ELi4ES3_EELb0ELb0ELb1ELb0ELb0ELb1ELb1ELb1EEEvNS_16Flash_fwd_paramsE,"",@"SHT_CUDA_INFO"
	.sectionflags	@""
	.align	4


	//----- nvinfo : EIATTR_CUDA_API_VERSION
	.align		4
        /*0000*/ 	.byte	0x04, 0x37
        /*0002*/ 	.short	(.L_1136 - .L_1135)
.L_1135:
        /*0004*/ 	.word	0x00000082


	//----- nvinfo : EIATTR_KPARAM_INFO
	.align		4
.L_1136:
        /*0008*/ 	.byte	0x04, 0x17
        /*000a*/ 	.short	(.L_1138 - .L_1137)
.L_1137:
        /*000c*/ 	.word	0x00000000
        /*0010*/ 	.short	0x0000
        /*0012*/ 	.short	0x0000
        /*0014*/ 	.byte	0x00, 0xf0, 0x41, 0x07


	//----- nvinfo : EIATTR_SPARSE_MMA_MASK
	.align		4
.L_1138:
        /*0018*/ 	.byte	0x03, 0x50
        /*001a*/ 	.short	0x0000


	//----- nvinfo : EIATTR_MAXREG_COUNT
	.align		4
        /*001c*/ 	.byte	0x03, 0x1b
        /*001e*/ 	.short	0x00ff


	//----- nvinfo : EIATTR_NUM_BARRIERS
	.align		4
        /*0020*/ 	.byte	0x02, 0x4c
        /*0022*/ 	.byte	0x01
	.zero		1


	//----- nvinfo : EIATTR_MERCURY_ISA_VERSION
	.align		4
        /*0024*/ 	.byte	0x03, 0x5f
        /*0026*/ 	.short	0x0101


	//----- nvinfo : EIATTR_COOP_GROUP_MASK_REGIDS
	.align		4
        /*0028*/ 	.byte	0x04, 0x29
        /*002a*/ 	.short	(.L_1140 - .L_1139)


	//   ....[0]....
.L_1139:
        /*002c*/ 	.word	0xffffffff


	//   ....[1]....
        /*0030*/ 	.word	0xffffffff


	//   ....[2]....
        /*0034*/ 	.word	0xffffffff


	//   ....[3]....
        /*0038*/ 	.word	0xffffffff


	//   ....[4]....
        /*003c*/ 	.word	0xffffffff


	//   ....[5]....
        /*0040*/ 	.word	0xffffffff


	//   ....[6]....
        /*0044*/ 	.word	0xffffffff


	//   ....[7]....
        /*0048*/ 	.word	0xffffffff


	//   ....[8]....
        /*004c*/ 	.word	0xffffffff


	//   ....[9]....
        /*0050*/ 	.word	0xffffffff


	//   ....[10]....
        /*0054*/ 	.word	0xffffffff


	//   ....[11]....
        /*0058*/ 	.word	0xffffffff


	//----- nvinfo : EIATTR_COOP_GROUP_INSTR_OFFSETS
	.align		4
.L_1140:
        /*005c*/ 	.byte	0x04, 0x28
        /*005e*/ 	.short	(.L_1142 - .L_1141)


	//   ....[0]....
.L_1141:
        /*0060*/ 	.word	0x0001a910


	//   ....[1]....
        /*0064*/ 	.word	0x0001aaa0


	//   ....[2]....
        /*0068*/ 	.word	0x0001aab0


	//   ....[3]....
        /*006c*/ 	.word	0x0001ab10


	//   ....[4]....
        /*0070*/ 	.word	0x0001f140


	//   ....[5]....
        /*0074*/ 	.word	0x0001f150


	//   ....[6]....
        /*0078*/ 	.word	0x0001f180


	//   ....[7]....
        /*007c*/ 	.word	0x0001f190


	//   ....[8]....
        /*0080*/ 	.word	0x00020dd0


	//   ....[9]....
        /*0084*/ 	.word	0x00020e10


	//   ....[10]....
        /*0088*/ 	.word	0x00020f60


	//   ....[11]....
        /*008c*/ 	.word	0x00020fa0


	//----- nvinfo : EIATTR_VRC_CTA_INIT_COUNT
	.align		4
.L_1142:
        /*0090*/ 	.byte	0x02, 0x4a
	.zero		1
	.zero		1


	//----- nvinfo : EIATTR_EXIT_INSTR_OFFSETS
	.align		4
        /*0094*/ 	.byte	0x04, 0x1c
        /*0096*/ 	.short	(.L_1144 - .L_1143)


	//   ....[0]....
.L_1143:
        /*0098*/ 	.word	0x00000560


	//   ....[1]....
        /*009c*/ 	.word	0x00001920


	//   ....[2]....
        /*00a0*/ 	.word	0x00001950


	//   ....[3]....
        /*00a4*/ 	.word	0x00022d10


	//   ....[4]....
        /*00a8*/ 	.word	0x00022e30


	//   ....[5]....
        /*00ac*/ 	.word	0x00022e80


	//----- nvinfo : EIATTR_CRS_STACK_SIZE
	.align		4
.L_1144:
        /*00b0*/ 	.byte	0x04, 0x1e
        /*00b2*/ 	.short	(.L_1146 - .L_1145)
.L_1145:
        /*00b4*/ 	.word	0x00000000


	//----- nvinfo : EIATTR_CBANK_PARAM_SIZE
	.align		4
.L_1146:
        /*00b8*/ 	.byte	0x03, 0x19
        /*00ba*/ 	.short	0x01d0


	//----- nvinfo : EIATTR_PARAM_CBANK
	.align		4
        /*00bc*/ 	.byte	0x04, 0x0a
        /*00be*/ 	.short	(.L_1148 - .L_1147)
	.align		4
.L_1147:
        /*00c0*/ 	.word	index@(.nv.constant0._ZN5flash24flash_fwd_splitkv_kernelI23Flash_fwd_kernel_traitsILi256ELi64ELi64ELi4ELb0ELb0EN7cutlass10bfloat16_tE19Flash_kernel_traitsILi256ELi64ELi64ELi4ES3_EELb0ELb0ELb1ELb0ELb0ELb1ELb1ELb1EEEvNS_16Flash_fwd_paramsE)
        /*00c4*/ 	.short	0x0380
        /*00c6*/ 	.short	0x01d0


	//----- nvinfo : EIATTR_SW_WAR
	.align		4
.L_1148:
        /*00c8*/ 	.byte	0x04, 0x36
        /*00ca*/ 	.short	(.L_1150 - .L_1149)
.L_1149:
        /*00cc*/ 	.word	0x00000008
.L_1150:


//--------------------- .nv.info._ZN5flash24flash_fwd_splitkv_kernelI23Flash_fwd_kernel_traitsILi256ELi64ELi64ELi4ELb0ELb0EN7cutlass10bfloat16_tE19Flash_kernel_traitsILi256ELi64ELi64ELi4ES3_EELb0ELb1ELb0ELb0ELb1ELb0ELb0ELb0EEEvNS_16Flash_fwd_paramsE --------------------------
	.section	.nv.info._ZN5flash24flash_fwd_splitkv_kernelI23Flash_fwd_kernel_traitsILi256ELi64ELi64ELi4ELb0ELb0EN7cutlass10bfloat16_tE19Flash_kernel_traitsILi256ELi64ELi64ELi4ES3_EELb0ELb1ELb0ELb0ELb1ELb0ELb0ELb0EEEvNS_16Flash_fwd_paramsE,"",@"SHT_CUDA_INFO"
	.sectionflags	@""
	.align	4


	//----- nvinfo : EIATTR_CUDA_API_VERSION
	.align		4
        /*0000*/ 	.byte	0x04, 0x37
        /*0002*/ 	.short	(.L_1152 - .L_1151)
.L_1151:
        /*0004*/ 	.word	0x00000082


	//----- nvinfo : EIATTR_KPARAM_INFO
	.align		4
.L_1152:
        /*0008*/ 	.byte	0x04, 0x17
        /*000a*/ 	.short	(.L_1154 - .L_1153)
.L_1153:
        /*000c*/ 	.word	0x00000000
        /*0010*/ 	.short	0x0000
        /*0012*/ 	.short	0x0000
        /*0014*/ 	.byte	0x00, 0xf0, 0x41, 0x07


	//----- nvinfo : EIATTR_SPARSE_MMA_MASK
	.align		4
.L_1154:
        /*0018*/ 	.byte	0x03, 0x50
        /*001a*/ 	.short	0x0000


	//----- nvinfo : EIATTR_MAXREG_COUNT
	.align		4
        /*001c*/ 	.byte	0x03, 0x1b
        /*001e*/ 	.short	0x00ff


	//----- nvinfo : EIATTR_NUM_BARRIERS
	.align		4
        /*0020*/ 	.byte	0x02, 0x4c
        /*0022*/ 	.byte	0x01
	.zero		1


	//----- nvinfo : EIATTR_MERCURY_ISA_VERSION
	.align		4
        /*0024*/ 	.byte	0x03, 0x5f
        /*0026*/ 	.short	0x0101


	//----- nvinfo : EIATTR_INT_WARP_WIDE_INSTR_OFFSETS
	.align		4
        /*0028*/ 	.byte	0x04, 0x31
        /*002a*/ 	.short	(.L_1156 - .L_1155)


	//   ....[0]....
.L_1155:
        /*002c*/ 	.word	0x000023b0


	//   ....[1]....
        /*0030*/ 	.word	0x000024e0


	//----- nvinfo : EIATTR_COOP_GROUP_MASK_REGIDS
	.align		4
.L_1156:
        /*0034*/ 	.byte	0x04, 0x29
        /*0036*/ 	.short	(.L_1158 - .L_1157)


	//   ....[0]....
.L_1157:
        /*0038*/ 	.word	0xffffffff


	//   ....[1]....
        /*003c*/ 	.word	0xffffffff


	//   ....[2]....
        /*0040*/ 	.word	0xffffffff


	//   ....[3]....
        /*0044*/ 	.word	0xffffffff


	//   ....[4]....
        /*0048*/ 	.word	0xffffffff


	//   ....[5]....
        /*004c*/ 	.word	0xffffffff


	//   ....[6]....
        /*0050*/ 	.word	0xffffffff


	//   ....[7]....
        /*0054*/ 	.word	0xffffffff


	//   ....[8]....
        /*0058*/ 	.word	0xffffffff


	//   ....[9]....
        /*005c*/ 	.word	0xffffffff


	//   ....[10]....
        /*0060*/ 	.word	0xffffffff


	//   ....[11]....
        /*0064*/ 	.word	0xffffffff


	//   ....[12]....
        /*0068*/ 	.word	0xffffffff


	//   ....[13]....
        /*006c*/ 	.word	0xffffffff


	//   ....[14]....
        /*0070*/ 	.word	0xffffffff


	//   ....[15]....
        /*0074*/ 	.word	0xffffffff


	//----- nvinfo : EIATTR_COOP_GROUP_INSTR_OFFSETS
	.align		4
.L_1158:
        /*0078*/ 	.byte	0x04, 0x28
        /*007a*/ 	.short	(.L_1160 - .L_1159)


	//   ....[0]....
.L_1159:
        /*007c*/ 	.word	0x000049a0


	//   ....[1]....
        /*0080*/ 	.word	0x00004af0


	//   ....[2]....
        /*0084*/ 	.word	0x00004b00


	//   ....[3]....
        /*0088*/ 	.word	0x00004b50


	//   ....[4]....
        /*008c*/ 	.word	0x00008270


	//   ....[5]....
        /*0090*/ 	.word	0x000082b0


	//   ....[6]....
        /*0094*/ 	.word	0x000082d0


	//   ....[7]....
        /*0098*/ 	.word	0x000082f0


	//   ....[8]....
        /*009c*/ 	.word	0x0000c800


	//   ....[9]....
        /*00a0*/ 	.word	0x0000c860


	//   ....[10]....
        /*00a4*/ 	.word	0x0000c8a0


	//   ....[11]....
        /*00a8*/ 	.word	0x0000c8c0


	//   ....[12]....
        /*00ac*/ 	.word	0x0000e4f0


	//   ....[13]....
        /*00b0*/ 	.word	0x0000e530


	//   ....[14]....
        /*00b4*/ 	.word	0x0000e620


	//   ....[15]....
        /*00b8*/ 	.word	0x0000e640


	//----- nvinfo : EIATTR_VRC_CTA_INIT_COUNT
	.align		4
.L_1160:
        /*00bc*/ 	.byte	0x02, 0x4a
	.zero		1
	.zero		1


	//----- nvinfo : EIATTR_EXIT_INSTR_OFFSETS
	.align		4
        /*00c0*/ 	.byte	0x04, 0x1c
        /*00c2*/ 	.short	(.L_1162 - .L_1161)


	//   ....[0]....
.L_1161:
        /*00c4*/ 	.word	0x000004c0


	//   ....[1]....
        /*00c8*/ 	.word	0x00000e40


	//   ....[2]....
        /*00cc*/ 	.word	0x00000e70


	//   ....[3]....
        /*00d0*/ 	.word	0x0000ffc0


	//   ....[4]....
        /*00d4*/ 	.word	0x000100b0


	//----- nvinfo : EIATTR_CRS_STACK_SIZE
	.align		4
.L_1162:
        /*00d8*/ 	.byte	0x04, 0x1e
        /*00da*/ 	.short	(.L_1164 - .L_1163)
.L_1163:
        /*00dc*/ 	.word	0x00000000


	//----- nvinfo : EIATTR_CBANK_PARAM_SIZE
	.align		4
.L_1164:
        /*00e0*/ 	.byte	0x03, 0x19
        /*00e2*/ 	.short	0x01d0


	//----- nvinfo : EIATTR_PARAM_CBANK
	.align		4
        /*00e4*/ 	.byte	0x04, 0x0a
        /*00e6*/ 	.short	(.L_1166 - .L_1165)
	.align		4
.L_1165:
        /*00e8*/ 	.word	index@(.nv.constant0._ZN5flash24flash_fwd_splitkv_kernelI23Flash_fwd_kernel_traitsILi256ELi64ELi64ELi4ELb0ELb0EN7cutlass10bfloat16_tE19Flash_kernel_traitsILi256ELi64ELi64ELi4ES3_EELb0ELb1ELb0ELb0ELb1ELb0ELb0ELb0EEEvNS_16Flash_fwd_paramsE)
        /*00ec*/ 	.short	0x0380
        /*00ee*/ 	.short	0x01d0


	//----- nvinfo : EIATTR_SW_WAR
	.align		4
.L_1166:
        /*00f0*/ 	.byte	0x04, 0x36
        /*00f2*/ 	.short	(.L_1168 - .L_1167)
.L_1167:
        /*00f4*/ 	.word	0x00000008
.L_1168:


//--------------------- .nv.info._ZN5flash24flash_fwd_splitkv_kernelI23Flash_fwd_kernel_traitsILi256ELi64ELi64ELi4ELb0ELb0EN7cutlass10bfloat16_tE19Flash_kernel_traitsILi256ELi64ELi64ELi4ES3_EELb0ELb1ELb0ELb0ELb1ELb1ELb0ELb0EEEvNS_16Flash_fwd_paramsE --------------------------
	.section	.nv.info._ZN5flash24flash_fwd_splitkv_kernelI23Flash_fwd_kernel_traitsILi256ELi64ELi64ELi4ELb0ELb0EN7cutlass10bfloat16_tE19Flash_kernel_traitsILi256ELi64ELi64ELi4ES3_EELb0ELb1ELb0ELb0ELb1ELb1ELb0ELb0EEEvNS_16Flash_fwd_paramsE,"",@"SHT_CUDA_INFO"
	.sectionflags	@""
	.align	4


	//----- nvinfo : EIATTR_CUDA_API_VERSION
	.align		4
        /*0000*/ 	.byte	0x04, 0x37
        /*0002*/ 	.short	(.L_1170 - .L_1169)
.L_1169:
        /*0004*/ 	.word	0x00000082


	//----- nvinfo : EIATTR_KPARAM_INFO
	.align		4
.L_1170:
        /*0008*/ 	.byte	0x04, 0x17
        /*000a*/ 	.short	(.L_1172 - .L_1171)
.L_1171:
        /*000c*/ 	.word	0x00000000
        /*0010*/ 	.short	0x0000
        /*0012*/ 	.short	0x0000
        /*0014*/ 	.byte	0x00, 0xf0, 0x41, 0x07


	//----- nvinfo : EIATTR_SPARSE_MMA_MASK
	.align		4
.L_1172:
        /*0018*/ 	.byte	0x03, 0x50
        /*001a*/ 	.short	0x0000


	//----- nvinfo : EIATTR_MAXREG_COUNT
	.align		4
        /*001c*/ 	.byte	0x03, 0x1b
        /*001e*/ 	.short	0x00ff


	//----- nvinfo : EIATTR_NUM_BARRIERS
	.align		4
        /*0020*/ 	.byte	0x02, 0x4c
        /*0022*/ 	.byte	0x01
	.zero		1


	//----- nvinfo : EIATTR_MERCURY_ISA_VERSION
	.align		4
        /*0024*/ 	.byte	0x03, 0x5f
        /*0026*/ 	.short	0x0101


	//----- nvinfo : EIATTR_INT_WARP_WIDE_INSTR_OFFSETS
	.align		4
        /*0028*/ 	.byte	0x04, 0x31
        /*002a*/ 	.short	(.L_1174 - .L_1173)


	//   ....[0]....
.L_1173:
        /*002c*/ 	.word	0x000023c0


	//   ....[1]....
        /*0030*/ 	.word	0x000024c0


	//----- nvinfo : EIATTR_COOP_GROUP_MASK_REGIDS
	.align		4
.L_1174:
        /*0034*/ 	.byte	0x04, 0x29
        /*0036*/ 	.short	(.L_1176 - .L_1175)


	//   ....[0]....
.L_1175:
        /*0038*/ 	.word	0xffffffff


	//   ....[1]....
        /*003c*/ 	.word	0xffffffff


	//   ....[2]....
        /*0040*/ 	.word	0xffffffff


	//   ....[3]....
        /*0044*/ 	.word	0xffffffff


	//   ....[4]....
        /*0048*/ 	.word	0xffffffff


	//   ....[5]....
        /*004c*/ 	.word	0xffffffff


	//   ....[6]....
        /*0050*/ 	.word	0xffffffff


	//   ....[7]....
        /*0054*/ 	.word	0xffffffff


	//   ....[8]....
        /*0058*/ 	.word	0xffffffff


	//   ....[9]....
        /*005c*/ 	.word	0xffffffff


	//   ....[10]....
        /*0060*/ 	.word	0xffffffff


	//   ....[11]....
        /*0064*/ 	.word	0xffffffff


	//   ....[12]....
        /*0068*/ 	.word	0xffffffff


	//   ....[13]....
        /*006c*/ 	.word	0xffffffff


	//   ....[14]....
        /*0070*/ 	.word	0xffffffff


	//   ....[15]....
        /*0074*/ 	.word	0xffffffff


	//----- nvinfo : EIATTR_COOP_GROUP_INSTR_OFFSETS
	.align		4
.L_1176:
        /*0078*/ 	.byte	0x04, 0x28
        /*007a*/ 	.short	(.L_1178 - .L_1177)


	//   ....[0]....
.L_1177:
        /*007c*/ 	.word	0x00004d90


	//   ....[1]....
        /*0080*/ 	.word	0x00004ef0


	//   ....[2]....
        /*0084*/ 	.word	0x00004f00


	//   ....[3]....
        /*0088*/ 	.word	0x00004f50


	//   ....[4]....
        /*008c*/ 	.word	0x00008ac0


	//   ....[5]....
        /*0090*/ 	.word	0x00008ad0


	//   ....[6]....
        /*0094*/ 	.word	0x00008b00


	//   ....[7]....
        /*0098*/ 	.word	0x00008b10


	//   ....[8]....
        /*009c*/ 	.word	0x0000d410


	//   ....[9]....
        /*00a0*/ 	.word	0x0000d470


	//   ....[10]....
        /*00a4*/ 	.word	0x0000d4b0


	//   ....[11]....
        /*00a8*/ 	.word	0x0000d4d0


	//   ....[12]....
        /*00ac*/ 	.word	0x0000f100


	//   ....[13]....
        /*00b0*/ 	.word	0x0000f140


	//   ....[14]....
        /*00b4*/ 	.word	0x0000f230


	//   ....[15]....
        /*00b8*/ 	.word	0x0000f250


	//----- nvinfo : EIATTR_VRC_CTA_INIT_COUNT
	.align		4
.L_1178:
        /*00bc*/ 	.byte	0x02, 0x4a
	.zero		1
	.zero		1


	//----- nvinfo : EIATTR_EXIT_INSTR_OFFSETS
	.align		4
        /*00c0*/ 	.byte	0x04, 0x1c
        /*00c2*/ 	.short	(.L_1180 - .L_1179)


	//   ....[0]....
.L_1179:
        /*00c4*/ 	.word	0x000004c0


	//   ....[1]....
        /*00c8*/ 	.word	0x00000e40


	//   ....[2]....
        /*00cc*/ 	.word	0x00000e70


	//   ....[3]....
        /*00d0*/ 	.word	0x00010bd0


	//   ....[4]....
        /*00d4*/ 	.word	0x00010cc0


	//----- nvinfo : EIATTR_CRS_STACK_SIZE
	.align		4
.L_1180:
        /*00d8*/ 	.byte	0x04, 0x1e
        /*00da*/ 	.short	(.L_1182 - .L_1181)
.L_1181:
        /*00dc*/ 	.word	0x00000000


	//----- nvinfo : EIATTR_CBANK_PARAM_SIZE
	.align		4
.L_1182:
        /*00e0*/ 	.byte	0x03, 0x19
        /*00e2*/ 	.short	0x01d0


	//----- nvinfo : EIATTR_PARAM_CBANK
	.align		4
        /*00e4*/ 	.byte	0x04, 0x0a
        /*00e6*/ 	.short	(.L_1184 - .L_1183)
	.align		4
.L_1183:
        /*00e8*/ 	.word	index@(.nv.constant0._ZN5flash24flash_fwd_splitkv_kernelI23Flash_fwd_kernel_traitsILi256ELi64ELi64ELi4ELb0ELb0EN7cutlass10bfloat16_tE19Flash_kernel_traitsILi256ELi64ELi64ELi4ES3_EELb0ELb1ELb0ELb0ELb1ELb1ELb0ELb0EEEvNS_16Flash_fwd_paramsE)
        /*00ec*/ 	.short	0x0380
        /*00ee*/ 	.short	0x01d0


	//----- nvinfo : EIATTR_SW_WAR
	.align		4
.L_1184:
        /*00f0*/ 	.byte	0x04, 0x36
        /*00f2*/ 	.short	(.L_1186 - .L_1185)
.L_1185:
        /*00f4*/ 	.word	0x00000008
.L_1186:


//--------------------- .nv.info._ZN5flash24flash_fwd_splitkv_kernelI23Flash_fwd_kernel_traitsILi256ELi64ELi64ELi4ELb0ELb0EN7cutlass10bfloat16_tE19Flash_kernel_traitsILi256ELi64ELi64ELi4ES3_EELb0ELb1ELb1ELb0ELb0ELb0ELb0ELb0EEEvNS_16Flash_fwd_paramsE --------------------------
	.section	.nv.info._ZN5flash24flash_fwd_splitkv_kernelI23Flash_fwd_kernel_traitsILi256ELi64ELi64ELi4ELb0ELb0EN7cutlass10bfloat16_tE19Flash_kernel_traitsILi256ELi64ELi64ELi4ES3_EELb0ELb1ELb1ELb0ELb0ELb0ELb0ELb0EEEvNS_16Flash_fwd_paramsE,"",@"SHT_CUDA_INFO"
	.sectionflags	@""
	.align	4


	//----- nvinfo : EIATTR_CUDA_API_VERSION
	.align		4
        /*0000*/ 	.byte	0x04, 0x37
        /*0002*/ 	.short	(.L_1188 - .L_1187)
.L_1187:
        /*0004*/ 	.word	0x00000082


	//----- nvinfo : EIATTR_KPARAM_INFO
	.align		4
.L_1188:
        /*0008*/ 	.byte	0x04, 0x17
        /*000a*/ 	.short	(.L_1190 - .L_1189)
.L_1189:
        /*000c*/ 	.word	0x00000000
        /*0010*/ 	.short	0x0000
        /*0012*/ 	.short	0x0000
        /*0014*/ 	.byte	0x00, 0xf0, 0x41, 0x07


	//----- nvinfo : EIATTR_SPARSE_MMA_MASK
	.align		4
.L_1190:
        /*0018*/ 	.byte	0x03, 0x50
        /*001a*/ 	.short	0x0000


	//----- nvinfo : EIATTR_MAXREG_COUNT
	.align		4
        /*001c*/ 	.byte	0x03, 0x1b
        /*001e*/ 	.short	0x00ff


	//----- nvinfo : EIATTR_NUM_BARRIERS
	.align		4
        /*0020*/ 	.byte	0x02, 0x4c
        /*0022*/ 	.byte	0x01
	.zero		1


	//----- nvinfo : EIATTR_MERCURY_ISA_VERSION
	.align		4
        /*0024*/ 	.byte	0x03, 0x5f
        /*0026*/ 	.short	0x0101


	//----- nvinfo : EIATTR_COOP_GROUP_MASK_REGIDS
	.align		4
        /*0028*/ 	.byte	0x04, 0x29
        /*002a*/ 	.short	(.L_1192 - .L_1191)


	//   ....[0]....
.L_1191:
        /*002c*/ 	.word	0xffffffff


	//   ....[1]....
        /*0030*/ 	.word	0xffffffff


	//   ....[2]....
        /*0034*/ 	.word	0xffffffff


	//   ....[3]....
        /*0038*/ 	.word	0xffffffff


	//   ....[4]....
        /*003c*/ 	.word	0xffffffff


	//   ....[5]....
        /*0040*/ 	.word	0xffffffff


	//   ....[6]....
        /*0044*/ 	.word	0xffffffff


	//   ....[7]....
        /*0048*/ 	.word	0xffffffff


	//   ....[8]....
        /*004c*/ 	.word	0xffffffff


	//   ....[9]....
        /*0050*/ 	.word	0xffffffff


	//   ....[10]....
        /*0054*/ 	.word	0xffffffff


	//   ....[11]....
        /*0058*/ 	.word	0xffffffff


	//   ....[12]....
        /*005c*/ 	.word	0xffffffff


	//   ....[13]....
        /*0060*/ 	.word	0xffffffff


	//   ....[14]....
        /*0064*/ 	.word	0xffffffff


	//   ....[15]....
        /*0068*/ 	.word	0xffffffff


	//----- nvinfo : EIATTR_COOP_GROUP_INSTR_OFFSETS
	.align		4
.L_1192:
        /*006c*/ 	.byte	0x04, 0x28
        /*006e*/ 	.short	(.L_1194 - .L_1193)


	//   ....[0]....
.L_1193:
        /*0070*/ 	.word	0x00006a40


	//   ....[1]....
        /*0074*/ 	.word	0x00006a60


	//   ....[2]....
        /*0078*/ 	.word	0x00006b10


	//   ....[3]....
        /*007c*/ 	.word	0x00006b20


	//   ....[4]....
        /*0080*/ 	.word	0x0000b390


	//   ....[5]....
        /*0084*/ 	.word	0x0000b3a0


	//   ....[6]....
        /*0088*/ 	.word	0x0000b3d0


	//   ....[7]....
        /*008c*/ 	.word	0x0000b3e0


	//   ....[8]....
        /*0090*/ 	.word	0x000107d0


	//   ....[9]....
        /*0094*/ 	.word	0x00010830


	//   ....[10]....
        /*0098*/ 	.word	0x00010880


	//   ....[11]....
        /*009c*/ 	.word	0x000108a0


	//   ....[12]....
        /*00a0*/ 	.word	0x000124d0


	//   ....[13]....
        /*00a4*/ 	.word	0x00012510


	//   ....[14]....
        /*00a8*/ 	.word	0x00012600


	//   ....[15]....
        /*00ac*/ 	.word	0x00012620


	//----- nvinfo : EIATTR_VRC_CTA_INIT_COUNT
	.align		4
.L_1194:
        /*00b0*/ 	.byte	0x02, 0x4a
	.zero		1
	.zero		1


	//----- nvinfo : EIATTR_EXIT_INSTR_OFFSETS
	.align		4
        /*00b4*/ 	.byte	0x04, 0x1c
        /*00b6*/ 	.short	(.L_1196 - .L_1195)


	//   ....[0]....
.L_1195:
        /*00b8*/ 	.word	0x000004c0


	//   ....[1]....
        /*00bc*/ 	.word	0x00000fc0


	//   ....[2]....
        /*00c0*/ 	.word	0x00000ff0


	//   ....[3]....
        /*00c4*/ 	.word	0x00014080


	//   ....[4]....
        /*00c8*/ 	.word	0x000141c0


	//   ....[5]....
        /*00cc*/ 	.word	0x000141e0


	//----- nvinfo : EIATTR_CRS_STACK_SIZE
	.align		4
.L_1196:
        /*00d0*/ 	.byte	0x04, 0x1e
        /*00d2*/ 	.short	(.L_1198 - .L_1197)
.L_1197:
        /*00d4*/ 	.word	0x00000000


	//----- nvinfo : EIATTR_CBANK_PARAM_SIZE
	.align		4
.L_1198:
        /*00d8*/ 	.byte	0x03, 0x19
        /*00da*/ 	.short	0x01d0


	//----- nvinfo : EIATTR_PARAM_CBANK
	.align		4
        /*00dc*/ 	.byte	0x04, 0x0a
        /*00de*/ 	.short	(.L_1200 - .L_1199)
	.align		4
.L_1199:
        /*00e0*/ 	.word	index@(.nv.constant0._ZN5flash24flash_fwd_splitkv_kernelI23Flash_fwd_kernel_traitsILi256ELi64ELi64ELi4ELb0ELb0EN7cutlass10bfloat16_tE19Flash_kernel_traitsILi256ELi64ELi64ELi4ES3_EELb0ELb1ELb1ELb0ELb0ELb0ELb0ELb0EEEvNS_16Flash_fwd_paramsE)
        /*00e4*/ 	.short	0x0380
        /*00e6*/ 	.short	0x01d0


	//----- nvinfo : EIATTR_SW_WAR
	.align		4
.L_1200:
        /*00e8*/ 	.byte	0x04, 0x36
        /*00ea*/ 	.short	(.L_1202 - .L_1201)
.L_1201:
        /*00ec*/ 	.word	0x00000008
.L_1202:


//--------------------- .nv.info._ZN5flash24flash_fwd_splitkv_kernelI23Flash_fwd_kernel_traitsILi256ELi64ELi64ELi4ELb0ELb0EN7cutlass10bfloat16_tE19Flash_kernel_traitsILi256ELi64ELi64ELi4ES3_EELb0ELb1ELb1ELb0ELb0ELb1ELb0ELb0EEEvNS_16Flash_fwd_paramsE --------------------------
	.section	.nv.info._ZN5flash24flash_fwd_splitkv_kernelI23Flash_fwd_kernel_traitsILi256ELi64ELi64ELi4ELb0ELb0EN7cutlass10bfloat16_tE19Flash_kernel_traitsILi256ELi64ELi64ELi4ES3_EELb0ELb1ELb1ELb0ELb0ELb1ELb0ELb0EEEvNS_16Flash_fwd_paramsE,"",@"SHT_CUDA_INFO"
	.sectionflags	@""
	.align	4


	//----- nvinfo : EIATTR_CUDA_API_VERSION
	.align		4
        /*0000*/ 	.byte	0x04, 0x37
        /*0002*/ 	.short	(.L_1204 - .L_1203)
.L_1203:
        /*0004*/ 	.word	0x00000082


	//----- nvinfo : EIATTR_KPARAM_INFO
	.align		4
.L_1204:
        /*0008*/ 	.byte	0x04, 0x17
        /*000a*/ 	.short	(.L_1206 - .L_1205)
.L_1205:
        /*000c*/ 	.word	0x00000000
        /*0010*/ 	.short	0x0000
        /*0012*/ 	.short	0x0000
        /*0014*/ 	.byte	0x00, 0xf0, 0x41, 0x07


	//----- nvinfo : EIATTR_SPARSE_MMA_MASK
	.align		4
.L_1206:
        /*0018*/ 	.byte	0x03, 0x50
        /*001a*/ 	.short	0x0000


	//----- nvinfo : EIATTR_MAXREG_COUNT
	.align		4
        /*001c*/ 	.byte	0x03, 0x1b
        /*001e*/ 	.short	0x00ff


	//----- nvinfo : EIATTR_NUM_BARRIERS
	.align		4
        /*0020*/ 	.byte	0x02, 0x4c
        /*0022*/ 	.byte	0x01
	.zero		1


	//----- nvinfo : EIATTR_MERCURY_ISA_VERSION
	.align		4
        /*0024*/ 	.byte	0x03, 0x5f
        /*0026*/ 	.short	0x0101


	//----- nvinfo : EIATTR_COOP_GROUP_MASK_REGIDS
	.align		4
        /*0028*/ 	.byte	0x04, 0x29
        /*002a*/ 	.short	(.L_1208 - .L_1207)


	//   ....[0]....
.L_1207:
        /*002c*/ 	.word	0xffffffff


	//   ....[1]....
        /*0030*/ 	.word	0xffffffff


	//   ....[2]....
        /*0034*/ 	.word	0xffffffff


	//   ....[3]....
        /*0038*/ 	.word	0xffffffff


	//   ....[4]....
        /*003c*/ 	.word	0xffffffff


	//   ....[5]....
        /*0040*/ 	.word	0xffffffff


	//   ....[6]....
        /*0044*/ 	.word	0xffffffff


	//   ....[7]....
        /*0048*/ 	.word	0xffffffff


	//   ....[8]....
        /*004c*/ 	.word	0xffffffff


	//   ....[9]....
        /*0050*/ 	.word	0xffffffff


	//   ....[10]....
        /*0054*/ 	.word	0xffffffff


	//   ....[11]....
        /*0058*/ 	.word	0xffffffff


	//   ....[12]....
        /*005c*/ 	.word	0xffffffff


	//   ....[13]....
        /*0060*/ 	.word	0xffffffff


	//   ....[14]....
        /*0064*/ 	.word	0xffffffff


	//   ....[15]....
        /*0068*/ 	.word	0xffffffff


	//----- nvinfo : EIATTR_COOP_GROUP_INSTR_OFFSETS
	.align		4
.L_1208:
        /*006c*/ 	.byte	0x04, 0x28
        /*006e*/ 	.short	(.L_1210 - .L_1209)


	//   ....[0]....
.L_1209:
        /*0070*/ 	.word	0x00006e80


	//   ....[1]....
        /*0074*/ 	.word	0x00006ea0


	//   ....[2]....
        /*0078*/ 	.word	0x00006f50


	//   ....[3]....
        /*007c*/ 	.word	0x00006f60


	//   ....[4]....
        /*0080*/ 	.word	0x0000bc00


	//   ....[5]....
        /*0084*/ 	.word	0x0000bc10


	//   ....[6]....
        /*0088*/ 	.word	0x0000bc40


	//   ....[7]....
        /*008c*/ 	.word	0x0000bc50


	//   ....[8]....
        /*0090*/ 	.word	0x00011430


	//   ....[9]....
        /*0094*/ 	.word	0x00011490


	//   ....[10]....
        /*0098*/ 	.word	0x000114e0


	//   ....[11]....
        /*009c*/ 	.word	0x00011500


	//   ....[12]....
        /*00a0*/ 	.word	0x00013130


	//   ....[13]....
        /*00a4*/ 	.word	0x00013170


	//   ....[14]....
        /*00a8*/ 	.word	0x00013260


	//   ....[15]....
        /*00ac*/ 	.word	0x00013280


	//----- nvinfo : EIATTR_VRC_CTA_INIT_COUNT
	.align		4
.L_1210:
        /*00b0*/ 	.byte	0x02, 0x4a
	.zero		1
	.zero		1


	//----- nvinfo : EIATTR_EXIT_INSTR_OFFSETS
	.align		4
        /*00b4*/ 	.byte	0x04, 0x1c
        /*00b6*/ 	.short	(.L_1212 - .L_1211)


	//   ....[0]....
.L_1211:
        /*00b8*/ 	.word	0x000004c0


	//   ....[1]....
        /*00bc*/ 	.word	0x00000fc0


	//   ....[2]....
        /*00c0*/ 	.word	0x00000ff0


	//   ....[3]....
        /*00c4*/ 	.word	0x00014ce0


	//   ....[4]....
        /*00c8*/ 	.word	0x00014e20


	//   ....[5]....
        /*00cc*/ 	.word	0x00014e40


	//----- nvinfo : EIATTR_CRS_STACK_SIZE
	.align		4
.L_1212:
        /*00d0*/ 	.byte	0x04, 0x1e
        /*00d2*/ 	.short	(.L_1214 - .L_1213)
.L_1213:
        /*00d4*/ 	.word	0x00000000


	//----- nvinfo : EIATTR_CBANK_PARAM_SIZE
	.align		4
.L_1214:
        /*00d8*/ 	.byte	0x03, 0x19
        /*00da*/ 	.short	0x01d0


	//----- nvinfo : EIATTR_PARAM_CBANK
	.align		4
        /*00dc*/ 	.byte	0x04, 0x0a
        /*00de*/ 	.short	(.L_1216 - .L_1215)
	.align		4
.L_1215:
        /*00e0*/ 	.word	index@(.nv.constant0._ZN5flash24flash_fwd_splitkv_kernelI23Flash_fwd_kernel_traitsILi256ELi64ELi64ELi4ELb0ELb0EN7cutlass10bfloat16_tE19Flash_kernel_traitsILi256ELi64ELi64ELi4ES3_EELb0ELb1ELb1ELb0ELb0ELb1ELb0ELb0EEEvNS_16Flash_fwd_paramsE)
        /*00e4*/ 	.short	0x0380
        /*00e6*/ 	.short	0x01d0


	//----- nvinfo : EIATTR_SW_WAR
	.align		4
.L_1216:
        /*00e8*/ 	.byte	0x04, 0x36
        /*00ea*/ 	.short	(.L_1218 - .L_1217)
.L_1217:
        /*00ec*/ 	.word	0x00000008
.L_1218:


//--------------------- .nv.info._ZN5flash24flash_fwd_splitkv_kernelI23Flash_fwd_kernel_traitsILi256ELi64ELi64ELi4ELb0ELb0EN7cutlass10bfloat16_tE19Flash_kernel_traitsILi256ELi64ELi64ELi4ES3_EELb0ELb1ELb0ELb0ELb1ELb0ELb0ELb1EEEvNS_16Flash_fwd_paramsE --------------------------
	.section	.nv.info._ZN5flash24flash_fwd_splitkv_kernelI23Flash_fwd_kernel_traitsILi256ELi64ELi64ELi4ELb0ELb0EN7cutlass10bfloat16_tE19Flash_kernel_traitsILi256ELi64ELi64ELi4ES3_EELb0ELb1ELb0ELb0ELb1ELb0ELb0ELb1EEEvNS_16Flash_fwd_paramsE,"",@"SHT_CUDA_INFO"
	.sectionflags	@""
	.align	4


	//----- nvinfo : EIATTR_CUDA_API_VERSION
	.align		4
        /*0000*/ 	.byte	0x04, 0x37
        /*0002*/ 	.short	(.L_1220 - .L_1219)
.L_1219:
        /*0004*/ 	.word	0x00000082


	//----- nvinfo : EIATTR_KPARAM_INFO
	.align		4
.L_1220:
        /*0008*/ 	.byte	0x04, 0x17
        /*000a*/ 	.short	(.L_1222 - .L_1221)
.L_1221:
        /*000c*/ 	.word	0x00000000
        /*0010*/ 	.short	0x0000
        /*0012*/ 	.short	0x0000
        /*0014*/ 	.byte	0x00, 0xf0, 0x41, 0x07


	//----- nvinfo : EIATTR_SPARSE_MMA_MASK
	.align		4
.L_1222:
        /*0018*/ 	.byte	0x03, 0x50
        /*001a*/ 	.short	0x0000


	//----- nvinfo : EIATTR_MAXREG_COUNT
	.align		4
        /*001c*/ 	.byte	0x03, 0x1b
        /*001e*/ 	.short	0x00ff


	//----- nvinfo : EIATTR_NUM_BARRIERS
	.align		4
        /*0020*/ 	.byte	0x02, 0x4c
        /*0022*/ 	.byte	0x01
	.zero		1


	//----- nvinfo : EIATTR_MERCURY_ISA_VERSION
	.align		4
        /*0024*/ 	.byte	0x03, 0x5f
        /*0026*/ 	.short	0x0101


	//----- nvinfo : EIATTR_COOP_GROUP_MASK_REGIDS
	.align		4
        /*0028*/ 	.byte	0x04, 0x29
        /*002a*/ 	.short	(.L_1224 - .L_1223)


	//   ....[0]....
.L_1223:
        /*002c*/ 	.word	0xffffffff


	//   ....[1]....
        /*0030*/ 	.word	0xffffffff


	//   ....[2]....
        /*0034*/ 	.word	0xffffffff


	//   ....[3]....
        /*0038*/ 	.word	0xffffffff


	//   ....[4]....
        /*003c*/ 	.word	0xffffffff


	//   ....[5]....
        /*0040*/ 	.word	0xffffffff


	//   ....[6]....
        /*0044*/ 	.word	0xffffffff


	//   ....[7]....
        /*0048*/ 	.word	0xffffffff


	//   ....[8]....
        /*004c*/ 	.word	0xffffffff


	//   ....[9]....
        /*0050*/ 	.word	0xffffffff


	//   ....[10]....
        /*0054*/ 	.word	0xffffffff


	//   ....[11]....
        /*0058*/ 	.word	0xffffffff


	//   ....[12]....
        /*005c*/ 	.word	0xffffffff


	//   ....[13]....
        /*0060*/ 	.word	0xffffffff


	//   ....[14]....
        /*0064*/ 	.word	0xffffffff


	//   ....[15]....
        /*0068*/ 	.word	0xffffffff


	//----- nvinfo : EIATTR_COOP_GROUP_INSTR_OFFSETS
	.align		4
.L_1224:
        /*006c*/ 	.byte	0x04, 0x28
        /*006e*/ 	.short	(.L_1226 - .L_1225)


	//   ....[0]....
.L_1225:
        /*0070*/ 	.word	0x00017890


	//   ....[1]....
        /*0074*/ 	.word	0x000178c0


	//   ....[2]....
        /*0078*/ 	.word	0x000178e0


	//   ....[3]....
        /*007c*/ 	.word	0x00017900


	//   ....[4]....
        /*0080*/ 	.word	0x0001b1b0


	//   ....[5]....
        /*0084*/ 	.word	0x0001b1c0


	//   ....[6]....
        /*0088*/ 	.word	0x0001b1f0


	//   ....[7]....
        /*008c*/ 	.word	0x0001b200


	//   ....[8]....
        /*0090*/ 	.word	0x0001f730


	//   ....[9]....
        /*0094*/ 	.word	0x0001f790


	//   ....[10]....
        /*0098*/ 	.word	0x0001f7d0


	//   ....[11]....
        /*009c*/ 	.word	0x0001f7f0


	//   ....[12]....
        /*00a0*/ 	.word	0x00021420


	//   ....[13]....
        /*00a4*/ 	.word	0x00021460


	//   ....[14]....
        /*00a8*/ 	.word	0x000214e0


	//   ....[15]....
        /*00ac*/ 	.word	0x00021510


	//----- nvinfo : EIATTR_VRC_CTA_INIT_COUNT
	.align		4
.L_1226:
        /*00b0*/ 	.byte	0x02, 0x4a
	.zero		1
	.zero		1


	//----- nvinfo : EIATTR_EXIT_INSTR_OFFSETS
	.align		4
        /*00b4*/ 	.byte	0x04, 0x1c
        /*00b6*/ 	.short	(.L_1228 - .L_1227)


	//   ....[0]....
.L_1227:
        /*00b8*/ 	.word	0x000004c0


	//   ....[1]....
        /*00bc*/ 	.word	0x00000e40


	//   ....[2]....
        /*00c0*/ 	.word	0x00000e70


	//   ....[3]....
        /*00c4*/ 	.word	0x00022f60


	//   ....[4]....
        /*00c8*/ 	.word	0x00023050


	//----- nvinfo : EIATTR_CRS_STACK_SIZE
	.align		4
.L_1228:
        /*00cc*/ 	.byte	0x04, 0x1e
        /*00ce*/ 	.short	(.L_1230 - .L_1229)
.L_1229:
        /*00d0*/ 	.word	0x00000000


	//----- nvinfo : EIATTR_CBANK_PARAM_SIZE
	.align		4
.L_1230:
        /*00d4*/ 	.byte	0x03, 0x19
        /*00d6*/ 	.short	0x01d0


	//----- nvinfo : EIATTR_PARAM_CBANK
	.align		4
        /*00d8*/ 	.byte	0x04, 0x0a
        /*00da*/ 	.short	(.L_1232 - .L_1231)
	.align		4
.L_1231:
        /*00dc*/ 	.word	index@(.nv.constant0._ZN5flash24flash_fwd_splitkv_kernelI23Flash_fwd_kernel_traitsILi256ELi64ELi64ELi4ELb0ELb0EN7cutlass10bfloat16_tE19Flash_kernel_traitsILi256ELi64ELi64ELi4ES3_EELb0ELb1ELb0ELb0ELb1ELb0ELb0ELb1EEEvNS_16Flash_fwd_paramsE)
        /*00e0*/ 	.short	0x0380
        /*00e2*/ 	.short	0x01d0


	//----- nvinfo : EIATTR_SW_WAR
	.align		4
.L_1232:
        /*00e4*/ 	.byte	0x04, 0x36
        /*00e6*/ 	.short	(.L_1234 - .L_1233)
.L_1233:
        /*00e8*/ 	.word	0x00000008
.L_1234:


//--------------------- .nv.info._ZN5flash24flash_fwd_splitkv_kernelI23Flash_fwd_kernel_traitsILi256ELi64ELi64ELi4ELb0ELb0EN7cutlass10bfloat16_tE19Flash_kernel_traitsILi256ELi64ELi64ELi4ES3_EELb0ELb1ELb0ELb0ELb1ELb1ELb0ELb1EEEvNS_16Flash_fwd_paramsE --------------------------
	.section	.nv.info._ZN5flash24flash_fwd_splitkv_kernelI23Flash_fwd_kernel_traitsILi256ELi64ELi64ELi4ELb0ELb0EN7cutlass10bfloat16_tE19Flash_kernel_traitsILi256ELi64ELi64ELi4ES3_EELb0ELb1ELb0ELb0ELb1ELb1ELb0ELb1EEEvNS_16Flash_fwd_paramsE,"",@"SHT_CUDA_INFO"
	.sectionflags	@""
	.align	4


	//----- nvinfo : EIATTR_CUDA_API_VERSION
	.align		4
        /*0000*/ 	.byte	0x04, 0x37
        /*0002*/ 	.short	(.L_1236 - .L_1235)
.L_1235:
        /*0004*/ 	.word	0x00000082


	//----- nvinfo : EIATTR_KPARAM_INFO
	.align		4
.L_1236:
        /*0008*/ 	.byte	0x04, 0x17
        /*000a*/ 	.short	(.L_1238 - .L_1237)
.L_1237:
        /*000c*/ 	.word	0x00000000
        /*0010*/ 	.short	0x0000
        /*0012*/ 	.short	0x0000
        /*0014*/ 	.byte	0x00, 0xf0, 0x41, 0x07


	//----- nvinfo : EIATTR_SPARSE_MMA_MASK
	.align		4
.L_1238:
        /*0018*/ 	.byte	0x03, 0x50
        /*001a*/ 	.short	0x0000


	//----- nvinfo : EIATTR_MAXREG_COUNT
	.align		4
        /*001c*/ 	.byte	0x03, 0x1b
        /*001e*/ 	.short	0x00ff


	//----- nvinfo : EIATTR_NUM_BARRIERS
	.align		4
        /*0020*/ 	.byte	0x02, 0x4c
        /*0022*/ 	.byte	0x01
	.zero		1


	//----- nvinfo : EIATTR_MERCURY_ISA_VERSION
	.align		4
        /*0024*/ 	.byte	0x03, 0x5f
        /*0026*/ 	.short	0x0101


	//----- nvinfo : EIATTR_COOP_GROUP_MASK_REGIDS
	.align		4
        /*0028*/ 	.byte	0x04, 0x29
        /*002a*/ 	.short	(.L_1240 - .L_1239)


	//   ....[0]....
.L_1239:
        /*002c*/ 	.word	0xffffffff


	//   ....[1]....
        /*0030*/ 	.word	0xffffffff


	//   ....[2]....
        /*0034*/ 	.word	0xffffffff


	//   ....[3]....
        /*0038*/ 	.word	0xffffffff


	//   ....[4]....
        /*003c*/ 	.word	0xffffffff


	//   ....[5]....
        /*0040*/ 	.word	0xffffffff


	//   ....[6]....
        /*0044*/ 	.word	0xffffffff


	//   ....[7]....
        /*0048*/ 	.word	0xffffffff


	//   ....[8]....
        /*004c*/ 	.word	0xffffffff


	//   ....[9]....
        /*0050*/ 	.word	0xffffffff


	//   ....[10]....
        /*0054*/ 	.word	0xffffffff


	//   ....[11]....
        /*0058*/ 	.word	0xffffffff


	//   ....[12]....
        /*005c*/ 	.word	0xffffffff


	//   ....[13]....
        /*0060*/ 	.word	0xffffffff


	//   ....[14]....
        /*0064*/ 	.word	0xffffffff


	//   ....[15]....
        /*0068*/ 	.word	0xffffffff


	//----- nvinfo : EIATTR_COOP_GROUP_INSTR_OFFSETS
	.align		4
.L_1240:
        /*006c*/ 	.byte	0x04, 0x28
        /*006e*/ 	.short	(.L_1242 - .L_1241)


	//   ....[0]....
.L_1241:
        /*0070*/ 	.word	0x00017c50


	//   ....[1]....
        /*0074*/ 	.word	0x00017cc0


	//   ....[2]....
        /*0078*/ 	.word	0x00017ce0


	//   ....[3]....
        /*007c*/ 	.word	0x00017d00


	//   ....[4]....
        /*0080*/ 	.word	0x0001b9e0


	//   ....[5]....
        /*0084*/ 	.word	0x0001b9f0


	//   ....[6]....
        /*0088*/ 	.word	0x0001ba20


	//   ....[7]....
        /*008c*/ 	.word	0x0001ba30


	//   ....[8]....
        /*0090*/ 	.word	0x00020340


	//   ....[9]....
        /*0094*/ 	.word	0x000203c0


	//   ....[10]....
        /*0098*/ 	.word	0x000203f0


	//   ....[11]....
        /*009c*/ 	.word	0x00020410


	//   ....[12]....
        /*00a0*/ 	.word	0x00022040


	//   ....[13]....
        /*00a4*/ 	.word	0x00022080


	//   ....[14]....
        /*00a8*/ 	.word	0x00022100


	//   ....[15]....
        /*00ac*/ 	.word	0x00022130


	//----- nvinfo : EIATTR_VRC_CTA_INIT_COUNT
	.align		4
.L_1242:
        /*00b0*/ 	.byte	0x02, 0x4a
	.zero		1
	.zero		1


	//----- nvinfo : EIATTR_EXIT_INSTR_OFFSETS
	.align		4
        /*00b4*/ 	.byte	0x04, 0x1c
        /*00b6*/ 	.short	(.L_1244 - .L_1243)


	//   ....[0]....
.L_1243:
        /*00b8*/ 	.word	0x000004c0


	//   ....[1]....
        /*00bc*/ 	.word	0x00000e40


	//   ....[2]....
        /*00c0*/ 	.word	0x00000e70


	//   ....[3]....
        /*00c4*/ 	.word	0x00023b80


	//   ....[4]....
        /*00c8*/ 	.word	0x00023c70


	//----- nvinfo : EIATTR_CRS_STACK_SIZE
	.align		4
.L_1244:
        /*00cc*/ 	.byte	0x04, 0x1e
        /*00ce*/ 	.short	(.L_1246 - .L_1245)
.L_1245:
        /*00d0*/ 	.word	0x00000000


	//----- nvinfo : EIATTR_CBANK_PARAM_SIZE
	.align		4
.L_1246:
        /*00d4*/ 	.byte	0x03, 0x19
        /*00d6*/ 	.short	0x01d0


	//----- nvinfo : EIATTR_PARAM_CBANK
	.align		4
        /*00d8*/ 	.byte	0x04, 0x0a
        /*00da*/ 	.short	(.L_1248 - .L_1247)
	.align		4
.L_1247:
        /*00dc*/ 	.word	index@(.nv.constant0._ZN5flash24flash_fwd_splitkv_kernelI23Flash_fwd_kernel_traitsILi256ELi64ELi64ELi4ELb0ELb0EN7cutlass10bfloat16_tE19Flash_kernel_traitsILi256ELi64ELi64ELi4ES3_EELb0ELb1ELb0ELb0ELb1ELb1ELb0ELb1EEEvNS_16Flash_fwd_paramsE)
        /*00e0*/ 	.short	0x0380
        /*00e2*/ 	.short	0x01d0


	//----- nvinfo : EIATTR_SW_WAR
	.align		4
.L_1248:
        /*00e4*/ 	.byte	0x04, 0x36
        /*00e6*/ 	.short	(.L_1250 - .L_1249)
.L_1249:
        /*00e8*/ 	.word	0x00000008
.L_1250:


//--------------------- .nv.info._ZN5flash24flash_fwd_splitkv_kernelI23Flash_fwd_kernel_traitsILi256ELi64ELi64ELi4ELb0ELb0EN7cutlass10bfloat16_tE19Flash_kernel_traitsILi256ELi64ELi64ELi4ES3_EELb0ELb1ELb1ELb0ELb0ELb0ELb0ELb1EEEvNS_16Flash_fwd_paramsE --------------------------
	.section	.nv.info._ZN5flash24flash_fwd_splitkv_kernelI23Flash_fwd_kernel_traitsILi256ELi64ELi64ELi4ELb0ELb0EN7cutlass10bfloat16_tE19Flash_kernel_traitsILi256ELi64ELi64ELi4ES3_EELb0ELb1ELb1ELb0ELb0ELb0ELb0ELb1EEEvNS_16Flash_fwd_paramsE,"",@"SHT_CUDA_INFO"
	.sectionflags	@""
	.align	4


	//----- nvinfo : EIATTR_CUDA_API_VERSION
	.align		4
        /*0000*/ 	.byte	0x04, 0x37
        /*0002*/ 	.short	(.L_1252 - .L_1251)
.L_1251:
        /*0004*/ 	.word	0x00000082


	//----- nvinfo : EIATTR_KPARAM_INFO
	.align		4
.L_1252:
        /*0008*/ 	.byte	0x04, 0x17
        /*000a*/ 	.short	(.L_1254 - .L_1253)
.L_1253:
        /*000c*/ 	.word	0x00000000
        /*0010*/ 	.short	0x0000
        /*0012*/ 	.short	0x0000
        /*0014*/ 	.byte	0x00, 0xf0, 0x41, 0x07


	//----- nvinfo : EIATTR_SPARSE_MMA_MASK
	.align		4
.L_1254:
        /*0018*/ 	.byte	0x03, 0x50
        /*001a*/ 	.short	0x0000


	//----- nvinfo : EIATTR_MAXREG_COUNT
	.align		4
        /*001c*/ 	.byte	0x03, 0x1b
        /*001e*/ 	.short	0x00ff


	//----- nvinfo : EIATTR_NUM_BARRIERS
	.align		4
        /*0020*/ 	.byte	0x02, 0x4c
        /*0022*/ 	.byte	0x01
	.zero		1


	//----- nvinfo : EIATTR_MERCURY_ISA_VERSION
	.align		4
        /*0024*/ 	.byte	0x03, 0x5f
        /*0026*/ 	.short	0x0101


	//----- nvinfo : EIATTR_COOP_GROUP_MASK_REGIDS
	.align		4
        /*0028*/ 	.byte	0x04, 0x29
        /*002a*/ 	.short	(.L_1256 - .L_1255)


	//   ....[0]....
.L_1255:
        /*002c*/ 	.word	0xffffffff


	//   ....[1]....
        /*0030*/ 	.word	0xffffffff


	//   ....[2]....
        /*0034*/ 	.word	0xffffffff


	//   ....[3]....
        /*0038*/ 	.word	0xffffffff


	//   ....[4]....
        /*003c*/ 	.word	0xffffffff


	//   ....[5]....
        /*0040*/ 	.word	0xffffffff


	//   ....[6]....
        /*0044*/ 	.word	0xffffffff


	//   ....[7]....
        /*0048*/ 	.word	0xffffffff


	//   ....[8]....
        /*004c*/ 	.word	0xffffffff


	//   ....[9]....
        /*0050*/ 	.word	0xffffffff


	//   ....[10]....
        /*0054*/ 	.word	0xffffffff


	//   ....[11]....
        /*0058*/ 	.word	0xffffffff


	//   ....[12]....
        /*005c*/ 	.word	0xffffffff


	//   ....[13]....
        /*0060*/ 	.word	0xffffffff


	//   ....[14]....
        /*0064*/ 	.word	0xffffffff


	//   ....[15]....
        /*0068*/ 	.word	0xffffffff


	//----- nvinfo : EIATTR_COOP_GROUP_INSTR_OFFSETS
	.align		4
.L_1256:
        /*006c*/ 	.byte	0x04, 0x28
        /*006e*/ 	.short	(.L_1258 - .L_1257)


	//   ....[0]....
.L_1257:
        /*0070*/ 	.word	0x0001ad20


	//   ....[1]....
        /*0074*/ 	.word	0x0001ad40


	//   ....[2]....
        /*0078*/ 	.word	0x0001adf0


	//   ....[3]....
        /*007c*/ 	.word	0x0001ae00


	//   ....[4]....
        /*0080*/ 	.word	0x0001f870


	//   ....[5]....
        /*0084*/ 	.word	0x0001f890


	//   ....[6]....
        /*0088*/ 	.word	0x0001f8c0


	//   ....[7]....
        /*008c*/ 	.word	0x0001f8d0


	//   ....[8]....
        /*0090*/ 	.word	0x00024cf0


	//   ....[9]....
        /*0094*/ 	.word	0x00024d50


	//   ....[10]....
        /*0098*/ 	.word	0x00024da0


	//   ....[11]....
        /*009c*/ 	.word	0x00024dc0


	//   ....[12]....
        /*00a0*/ 	.word	0x000269f0


	//   ....[13]....
        /*00a4*/ 	.word	0x00026a30


	//   ....[14]....
        /*00a8*/ 	.word	0x00026ad0


	//   ....[15]....
        /*00ac*/ 	.word	0x00026b00


	//----- nvinfo : EIATTR_VRC_CTA_INIT_COUNT
	.align		4
.L_1258:
        /*00b0*/ 	.byte	0x02, 0x4a
	.zero		1
	.zero		1


	//----- nvinfo : EIATTR_EXIT_INSTR_OFFSETS
	.align		4
        /*00b4*/ 	.byte	0x04, 0x1c
        /*00b6*/ 	.short	(.L_1260 - .L_1259)


	//   ....[0]....
.L_1259:
        /*00b8*/ 	.word	0x000004c0


	//   ....[1]....
        /*00bc*/ 	.word	0x00000fc0


	//   ....[2]....
        /*00c0*/ 	.word	0x00000ff0


	//   ....[3]....
        /*00c4*/ 	.word	0x00028630


	//   ....[4]....
        /*00c8*/ 	.word	0x00028780


	//   ....[5]....
        /*00cc*/ 	.word	0x000287a0


	//----- nvinfo : EIATTR_CRS_STACK_SIZE
	.align		4
.L_1260:
        /*00d0*/ 	.byte	0x04, 0x1e
        /*00d2*/ 	.short	(.L_1262 - .L_1261)
.L_1261:
        /*00d4*/ 	.word	0x00000000


	//----- nvinfo : EIATTR_CBANK_PARAM_SIZE
	.align		4
.L_1262:
        /*00d8*/ 	.byte	0x03, 0x19
        /*00da*/ 	.short	0x01d0


	//----- nvinfo : EIATTR_PARAM_CBANK
	.align		4
        /*00dc*/ 	.byte	0x04, 0x0a
        /*00de*/ 	.short	(.L_1264 - .L_1263)
	.align		4
.L_1263:
        /*00e0*/ 	.word	index@(.nv.constant0._ZN5flash24flash_fwd_splitkv_kernelI23Flash_fwd_kernel_traitsILi256ELi64ELi64ELi4ELb0ELb0EN7cutlass10bfloat16_tE19Flash_kernel_traitsILi256ELi64ELi64ELi4ES3_EELb0ELb1ELb1ELb0ELb0ELb0ELb0ELb1EEEvNS_16Flash_fwd_paramsE)
        /*00e4*/ 	.short	0x0380
        /*00e6*/ 	.short	0x01d0


	//----- nvinfo : EIATTR_SW_WAR
	.align		4
.L_1264:
        /*00e8*/ 	.byte	0x04, 0x36
        /*00ea*/ 	.short	(.L_1266 - .L_1265)
.L_1265:
        /*00ec*/ 	.word	0x00000008
.L_1266:


//--------------------- .nv.info._ZN5flash24flash_fwd_splitkv_kernelI23Flash_fwd_kernel_traitsILi256ELi64ELi64ELi4ELb0ELb0EN7cutlass10bfloat16_tE19Flash_kernel_traitsILi256ELi64ELi64ELi4ES3_EELb0ELb1ELb1ELb0ELb0ELb1ELb0ELb1EEEvNS_16Flash_fwd_paramsE --------------------------
	.section	.nv.info._ZN5flash24flash_fwd_splitkv_kernelI23Flash_fwd_kernel_traitsILi256ELi64ELi64ELi4ELb0ELb0EN7cutlass10bfloat16_tE19Flash_kernel_traitsILi256ELi64ELi64ELi4ES3_EELb0ELb1ELb1ELb0ELb0ELb1ELb0ELb1EEEvNS_16Flash_fwd_paramsE,"",@"SHT_CUDA_INFO"
	.sectionflags	@""
	.align	4


	//----- nvinfo : EIATTR_CUDA_API_VERSION
	.align		4
        /*0000*/ 	.byte	0x04, 0x37
        /*0002*/ 	.short	(.L_1268 - .L_1267)
.L_1267:
        /*0004*/ 	.word	0x00000082


	//----- nvinfo : EIATTR_KPARAM_INFO
	.align		4
.L_1268:
        /*0008*/ 	.byte	0x04, 0x17
        /*000a*/ 	.short	(.L_1270 - .L_1269)
.L_1269:
        /*000c*/ 	.word	0x00000000
        /*0010*/ 	.short	0x0000
        /*0012*/ 	.short	0x0000
        /*0014*/ 	.byte	0x00, 0xf0, 0x41, 0x07


	//----- nvinfo : EIATTR_SPARSE_MMA_MASK
	.align		4
.L_1270:
        /*0018*/ 	.byte	0x03, 0x50
        /*001a*/ 	.short	0x0000


	//----- nvinfo : EIATTR_MAXREG_COUNT
	.align		4
        /*001c*/ 	.byte	0x03, 0x1b
        /*001e*/ 	.short	0x00ff


	//----- nvinfo : EIATTR_NUM_BARRIERS
	.align		4
        /*0020*/ 	.byte	0x02, 0x4c
        /*0022*/ 	.byte	0x01
	.zero		1


	//----- nvinfo : EIATTR_MERCURY_ISA_VERSION
	.align		4
        /*0024*/ 	.byte	0x03, 0x5f
        /*0026*/ 	.short	0x0101


	//----- nvinfo : EIATTR_COOP_GROUP_MASK_REGIDS
	.align		4
        /*0028*/ 	.byte	0x04, 0x29
        /*002a*/ 	.short	(.L_1272 - .L_1271)


	//   ....[0]....
.L_1271:
        /*002c*/ 	.word	0xffffffff


	//   ....[1]....
        /*0030*/ 	.word	0xffffffff


	//   ....[2]....
        /*0034*/ 	.word	0xffffffff


	//   ....[3]....
        /*0038*/ 	.word	0xffffffff


	//   ....[4]....
        /*003c*/ 	.word	0xffffffff


	//   ....[5]....
        /*0040*/ 	.word	0xffffffff


	//   ....[6]....
        /*0044*/ 	.word	0xffffffff


	//   ....[7]....
        /*0048*/ 	.word	0xffffffff


	//   ....[8]....
        /*004c*/ 	.word	0xffffffff


	//   ....[9]....
        /*0050*/ 	.word	0xffffffff


	//   ....[10]....
        /*0054*/ 	.word	0xffffffff


	//   ....[11]....
        /*0058*/ 	.word	0xffffffff


	//   ....[12]....
        /*005c*/ 	.word	0xffffffff


	//   ....[13]....
        /*0060*/ 	.word	0xffffffff


	//   ....[14]....
        /*0064*/ 	.word	0xffffffff


	//   ....[15]....
        /*0068*/ 	.word	0xffffffff


	//----- nvinfo : EIATTR_COOP_GROUP_INSTR_OFFSETS
	.align		4
.L_1272:
        /*006c*/ 	.byte	0x04, 0x28
        /*006e*/ 	.short	(.L_1274 - .L_1273)


	//   ....[0]....
.L_1273:
        /*0070*/ 	.word	0x0001b170


	//   ....[1]....
        /*0074*/ 	.word	0x0001b190


	//   ....[2]....
        /*0078*/ 	.word	0x0001b250


	//   ....[3]....
        /*007c*/ 	.word	0x0001b260


	//   ....[4]....
        /*0080*/ 	.word	0x00020100


	//   ....[5]....
        /*0084*/ 	.word	0x00020120


	//   ....[6]....
        /*0088*/ 	.word	0x00020150


	//   ....[7]....
        /*008c*/ 	.word	0x00020160


	//   ....[8]....
        /*0090*/ 	.word	0x00025960


	//   ....[9]....
        /*0094*/ 	.word	0x000259c0


	//   ....[10]....
        /*0098*/ 	.word	0x00025a10


	//   ....[11]....
        /*009c*/ 	.word	0x00025a30


	//   ....[12]....
        /*00a0*/ 	.word	0x00027660


	//   ....[13]....
        /*00a4*/ 	.word	0x000276a0


	//   ....[14]....
        /*00a8*/ 	.word	0x00027740


	//   ....[15]....
        /*00ac*/ 	.word	0x00027770


	//----- nvinfo : EIATTR_VRC_CTA_INIT_COUNT
	.align		4
.L_1274:
        /*00b0*/ 	.byte	0x02, 0x4a
	.zero		1
	.zero		1


	//----- nvinfo : EIATTR_EXIT_INSTR_OFFSETS
	.align		4
        /*00b4*/ 	.byte	0x04, 0x1c
        /*00b6*/ 	.short	(.L_1276 - .L_1275)


	//   ....[0]....
.L_1275:
        /*00b8*/ 	.word	0x000004c0


	//   ....[1]....
        /*00bc*/ 	.word	0x00000fc0


	//   ....[2]....
        /*00c0*/ 	.word	0x00000ff0


	//   ....[3]....
        /*00c4*/ 	.word	0x000292a0


	//   ....[4]....
        /*00c8*/ 	.word	0x000293f0


	//   ....[5]....
        /*00cc*/ 	.word	0x00029410


	//----- nvinfo : EIATTR_CRS_STACK_SIZE
	.align		4
.L_1276:
        /*00d0*/ 	.byte	0x04, 0x1e
        /*00d2*/ 	.short	(.L_1278 - .L_1277)
.L_1277:
        /*00d4*/ 	.word	0x00000000


	//----- nvinfo : EIATTR_CBANK_PARAM_SIZE
	.align		4
.L_1278:
        /*00d8*/ 	.byte	0x03, 0x19
        /*00da*/ 	.short	0x01d0


	//----- nvinfo : EIATTR_PARAM_CBANK
	.align		4
        /*00dc*/ 	.byte	0x04, 0x0a
        /*00de*/ 	.short	(.L_1280 - .L_1279)
	.align		4
.L_1279:
        /*00e0*/ 	.word	index@(.nv.constant0._ZN5flash24flash_fwd_splitkv_kernelI23Flash_fwd_kernel_traitsILi256ELi64ELi64ELi4ELb0ELb0EN7cutlass10bfloat16_tE19Flash_kernel_traitsILi256ELi64ELi64ELi4ES3_EELb0ELb1ELb1ELb0ELb0ELb1ELb0ELb1EEEvNS_16Flash_fwd_paramsE)
        /*00e4*/ 	.short	0x0380
        /*00e6*/ 	.short	0x01d0


	//----- nvinfo : EIATTR_SW_WAR
	.align		4
.L_1280:
        /*00e8*/ 	.byte	0x04, 0x36
        /*00ea*/ 	.short	(.L_1282 - .L_1281)
.L_1281:
        /*00ec*/ 	.word	0x00000008
.L_1282:


//--------------------- .nv.info._ZN5flash24flash_fwd_splitkv_kernelI23Flash_fwd_kernel_traitsILi256ELi64ELi64ELi4ELb0ELb0EN7cutlass10bfloat16_tE19Flash_kernel_traitsILi256ELi64ELi64ELi4ES3_EELb0ELb1ELb0ELb0ELb1ELb0ELb1ELb0EEEvNS_16Flash_fwd_paramsE --------------------------
	.section	.nv.info._ZN5flash24flash_fwd_splitkv_kernelI23Flash_fwd_kernel_traitsILi256ELi64ELi64ELi4ELb0ELb0EN7cutlass10bfloat16_tE19Flash_kernel_traitsILi256ELi64ELi64ELi4ES3_EELb0ELb1ELb0ELb0ELb1ELb0ELb1ELb0EEEvNS_16Flash_fwd_paramsE,"",@"SHT_CUDA_INFO"
	.sectionflags	@""
	.align	4


	//----- nvinfo : EIATTR_CUDA_API_VERSION
	.align		4
        /*0000*/ 	.byte	0x04, 0x37
        /*0002*/ 	.short	(.L_1284 - .L_1283)
.L_1283:
        /*0004*/ 	.word	0x00000082


	//----- nvinfo : EIATTR_KPARAM_INFO
	.align		4
.L_1284:
        /*0008*/ 	.byte	0x04, 0x17
        /*000a*/ 	.short	(.L_1286 - .L_1285)
.L_1285:
        /*000c*/ 	.word	0x00000000
        /*0010*/ 	.short	0x0000
        /*0012*/ 	.short	0x0000
        /*0014*/ 	.byte	0x00, 0xf0, 0x41, 0x07


	//----- nvinfo : EIATTR_SPARSE_MMA_MASK
	.align		4
.L_1286:
        /*0018*/ 	.byte	0x03, 0x50
        /*001a*/ 	.short	0x0000


	//----- nvinfo : EIATTR_MAXREG_COUNT
	.align		4
        /*001c*/ 	.byte	0x03, 0x1b
        /*001e*/ 	.short	0x00ff


	//----- nvinfo : EIATTR_NUM_BARRIERS
	.align		4
        /*0020*/ 	.byte	0x02, 0x4c
        /*0022*/ 	.byte	0x01
	.zero		1


	//----- nvinfo : EIATTR_MERCURY_ISA_VERSION
	.align		4
        /*0024*/ 	.byte	0x03, 0x5f
        /*0026*/ 	.short	0x0101


	//----- nvinfo : EIATTR_INT_WARP_WIDE_INSTR_OFFSETS
	.align		4
        /*0028*/ 	.byte	0x04, 0x31
        /*002a*/ 	.short	(.L_1288 - .L_1287)


	//   ....[0]....
.L_1287:
        /*002c*/ 	.word	0x00002670


	//   ....[1]....
        /*0030*/ 	.word	0x00002850


	//----- nvinfo : EIATTR_COOP_GROUP_MASK_REGIDS
	.align		4
.L_1288:
        /*0034*/ 	.byte	0x04, 0x29
        /*0036*/ 	.short	(.L_1290 - .L_1289)


	//   ....[0]....
.L_1289:
        /*0038*/ 	.word	0xffffffff


	//   ....[1]....
        /*003c*/ 	.word	0xffffffff


	//   ....[2]....
        /*0040*/ 	.word	0xffffffff


	//   ....[3]....
        /*0044*/ 	.word	0xffffffff


	//   ....[4]....
        /*0048*/ 	.word	0xffffffff


	//   ....[5]....
        /*004c*/ 	.word	0xffffffff


	//   ....[6]....
        /*0050*/ 	.word	0xffffffff


	//   ....[7]....
        /*0054*/ 	.word	0xffffffff


	//   ....[8]....
        /*0058*/ 	.word	0xffffffff


	//   ....[9]....
        /*005c*/ 	.word	0xffffffff


	//   ....[10]....
        /*0060*/ 	.word	0xffffffff


	//   ....[11]....
        /*0064*/ 	.word	0xffffffff


	//   ....[12]....
        /*0068*/ 	.word	0xffffffff


	//   ....[13]....
        /*006c*/ 	.word	0xffffffff


	//   ....[14]....
        /*0070*/ 	.word	0xffffffff


	//   ....[15]....
        /*0074*/ 	.word	0xffffffff


	//----- nvinfo : EIATTR_COOP_GROUP_INSTR_OFFSETS
	.align		4
.L_1290:
        /*0078*/ 	.byte	0x04, 0x28
        /*007a*/ 	.short	(.L_1292 - .L_1291)


	//   ....[0]....
.L_1291:
        /*007c*/ 	.word	0x00004c10


	//   ....[1]....
        /*0080*/ 	.word	0x00004dd0


	//   ....[2]....
        /*0084*/ 	.word	0x00004de0


	//   ....[3]....
        /*0088*/ 	.word	0x00004e30


	//   ....[4]....
        /*008c*/ 	.word	0x000085a0


	//   ....[5]....
        /*0090*/ 	.word	0x000085f0


	//   ....[6]....
        /*0094*/ 	.word	0x00008610


	//   ....[7]....
        /*0098*/ 	.word	0x00008630


	//   ....[8]....
        /*009c*/ 	.word	0x0000cb20


	//   ....[9]....
        /*00a0*/ 	.word	0x0000cb80


	//   ....[10]....
        /*00a4*/ 	.word	0x0000cbc0


	//   ....[11]....
        /*00a8*/ 	.word	0x0000cbe0


	//   ....[12]....
        /*00ac*/ 	.word	0x0000e810


	//   ....[13]....
        /*00b0*/ 	.word	0x0000e850


	//   ....[14]....
        /*00b4*/ 	.word	0x0000e990


	//   ....[15]....
        /*00b8*/ 	.word	0x0000e9b0


	//----- nvinfo : EIATTR_VRC_CTA_INIT_COUNT
	.align		4
.L_1292:
        /*00bc*/ 	.byte	0x02, 0x4a
	.zero		1
	.zero		1


	//----- nvinfo : EIATTR_EXIT_INSTR_OFFSETS
	.align		4
        /*00c0*/ 	.byte	0x04, 0x1c
        /*00c2*/ 	.short	(.L_1294 - .L_1293)


	//   ....[0]....
.L_1293:
        /*00c4*/ 	.word	0x00000640


	//   ....[1]....
        /*00c8*/ 	.word	0x000010b0


	//   ....[2]....
        /*00cc*/ 	.word	0x000010e0


	//   ....[3]....
        /*00d0*/ 	.word	0x0000fe70


	//   ....[4]....
        /*00d4*/ 	.word	0x0000fec0


	//----- nvinfo : EIATTR_CRS_STACK_SIZE
	.align		4
.L_1294:
        /*00d8*/ 	.byte	0x04, 0x1e
        /*00da*/ 	.short	(.L_1296 - .L_1295)
.L_1295:
        /*00dc*/ 	.word	0x00000000


	//----- nvinfo : EIATTR_CBANK_PARAM_SIZE
	.align		4
.L_1296:
        /*00e0*/ 	.byte	0x03, 0x19
        /*00e2*/ 	.short	0x01d0


	//----- nvinfo : EIATTR_PARAM_CBANK
	.align		4
        /*00e4*/ 	.byte	0x04, 0x0a
        /*00e6*/ 	.short	(.L_1298 - .L_1297)
	.align		4
.L_1297:
        /*00e8*/ 	.word	index@(.nv.constant0._ZN5flash24flash_fwd_splitkv_kernelI23Flash_fwd_kernel_traitsILi256ELi64ELi64ELi4ELb0ELb0EN7cutlass10bfloat16_tE19Flash_kernel_traitsILi256ELi64ELi64ELi4ES3_EELb0ELb1ELb0ELb0ELb1ELb0ELb1ELb0EEEvNS_16Flash_fwd_paramsE)
        /*00ec*/ 	.short	0x0380
        /*00ee*/ 	.short	0x01d0


	//----- nvinfo : EIATTR_SW_WAR
	.align		4
.L_1298:
        /*00f0*/ 	.byte	0x04, 0x36
        /*00f2*/ 	.short	(.L_1300 - .L_1299)
.L_1299:
        /*00f4*/ 	.word	0x00000008
.L_1300:


//--------------------- .nv.info._ZN5flash24flash_fwd_splitkv_kernelI23Flash_fwd_kernel_traitsILi256ELi64ELi64ELi4ELb0ELb0EN7cutlass10bfloat16_tE19Flash_kernel_traitsILi256ELi64ELi64ELi4ES3_EELb0ELb1ELb0ELb0ELb1ELb1ELb1ELb0EEEvNS_16Flash_fwd_paramsE --------------------------
	.section	.nv.info._ZN5flash24flash_fwd_splitkv_kernelI23Flash_fwd_kernel_traitsILi256ELi64ELi64ELi4ELb0ELb0EN7cutlass10bfloat16_tE19Flash_kernel_traitsILi256ELi64ELi64ELi4ES3_EELb0ELb1ELb0ELb0ELb1ELb1ELb1ELb0EEEvNS_16Flash_fwd_paramsE,"",@"SHT_CUDA_INFO"
	.sectionflags	@""
	.align	4


	//----- nvinfo : EIATTR_CUDA_API_VERSION
	.align		4
        /*0000*/ 	.byte	0x04, 0x37
        /*0002*/ 	.short	(.L_1302 - .L_1301)
.L_1301:
        /*0004*/ 	.word	0x00000082


	//----- nvinfo : EIATTR_KPARAM_INFO
	.align		4
.L_1302:
        /*0008*/ 	.byte	0x04, 0x17
        /*000a*/ 	.short	(.L_1304 - .L_1303)
.L_1303:
        /*000c*/ 	.word	0x00000000
        /*0010*/ 	.short	0x0000
        /*0012*/ 	.short	0x0000
        /*0014*/ 	.byte	0x00, 0xf0, 0x41, 0x07


	//----- nvinfo : EIATTR_SPARSE_MMA_MASK
	.align		4
.L_1304:
        /*0018*/ 	.byte	0x03, 0x50
        /*001a*/ 	.short	0x0000


	//----- nvinfo : EIATTR_MAXREG_COUNT
	.align		4
        /*001c*/ 	.byte	0x03, 0x1b
        /*001e*/ 	.short	0x00ff


	//----- nvinfo : EIATTR_NUM_BARRIERS
	.align		4
        /*0020*/ 	.byte	0x02, 0x4c
        /*0022*/ 	.byte	0x01
	.zero		1


	//----- nvinfo : EIATTR_MERCURY_ISA_VERSION
	.align		4
        /*0024*/ 	.byte	0x03, 0x5f
        /*0026*/ 	.short	0x0101


	//----- nvinfo : EIATTR_INT_WARP_WIDE_INSTR_OFFSETS
	.align		4
        /*0028*/ 	.byte	0x04, 0x31
        /*002a*/ 	.short	(.L_1306 - .L_1305)


	//   ....[0]....
.L_1305:
        /*002c*/ 	.word	0x000026c0


	//   ....[1]....
        /*0030*/ 	.word	0x00002860


	//----- nvinfo : EIATTR_COOP_GROUP_MASK_REGIDS
	.align		4
.L_1306:
        /*0034*/ 	.byte	0x04, 0x29
        /*0036*/ 	.short	(.L_1308 - .L_1307)


	//   ....[0]....
.L_1307:
        /*0038*/ 	.word	0xffffffff


	//   ....[1]....
        /*003c*/ 	.word	0xffffffff


	//   ....[2]....
        /*0040*/ 	.word	0xffffffff


	//   ....[3]....
        /*0044*/ 	.word	0xffffffff


	//   ....[4]....
        /*0048*/ 	.word	0xffffffff


	//   ....[5]....
        /*004c*/ 	.word	0xffffffff


	//   ....[6]....
        /*0050*/ 	.word	0xffffffff


	//   ....[7]....
        /*0054*/ 	.word	0xffffffff


	//   ....[8]....
        /*0058*/ 	.word	0xffffffff


	//   ....[9]....
        /*005c*/ 	.word	0xffffffff


	//   ....[10]....
        /*0060*/ 	.word	0xffffffff


	//   ....[11]....
        /*0064*/ 	.word	0xffffffff


	//   ....[12]....
        /*0068*/ 	.word	0xffffffff


	//   ....[13]....
        /*006c*/ 	.word	0xffffffff


	//   ....[14]....
        /*0070*/ 	.word	0xffffffff


	//   ....[15]....
        /*0074*/ 	.word	0xffffffff


	//----- nvinfo : EIATTR_COOP_GROUP_INSTR_OFFSETS
	.align		4
.L_1308:
        /*0078*/ 	.byte	0x04, 0x28
        /*007a*/ 	.short	(.L_1310 - .L_1309)


	//   ....[0]....
.L_1309:
        /*007c*/ 	.word	0x00004fa0


	//   ....[1]....
        /*0080*/ 	.word	0x000051f0


	//   ....[2]....
        /*0084*/ 	.word	0x00005200


	//   ....[3]....
        /*0088*/ 	.word	0x00005250


	//   ....[4]....
        /*008c*/ 	.word	0x00008df0


	//   ....[5]....
        /*0090*/ 	.word	0x00008e10


	//   ....[6]....
        /*0094*/ 	.word	0x00008e50


	//   ....[7]....
        /*0098*/ 	.word	0x00008e60


	//   ....[8]....
        /*009c*/ 	.word	0x0000d740


	//   ....[9]....
        /*00a0*/ 	.word	0x0000d7a0


	//   ....[10]....
        /*00a4*/ 	.word	0x0000d7e0


	//   ....[11]....
        /*00a8*/ 	.word	0x0000d800


	//   ....[12]....
        /*00ac*/ 	.word	0x0000f430


	//   ....[13]....
        /*00b0*/ 	.word	0x0000f470


	//   ....[14]....
        /*00b4*/ 	.word	0x0000f5b0


	//   ....[15]....
        /*00b8*/ 	.word	0x0000f5d0


	//----- nvinfo : EIATTR_VRC_CTA_INIT_COUNT
	.align		4
.L_1310:
        /*00bc*/ 	.byte	0x02, 0x4a
	.zero		1
	.zero		1


	//----- nvinfo : EIATTR_EXIT_INSTR_OFFSETS
	.align		4
        /*00c0*/ 	.byte	0x04, 0x1c
        /*00c2*/ 	.short	(.L_1312 - .L_1311)


	//   ....[0]....
.L_1311:
        /*00c4*/ 	.word	0x00000640


	//   ....[1]....
        /*00c8*/ 	.word	0x000010b0


	//   ....[2]....
        /*00cc*/ 	.word	0x000010e0


	//   ....[3]....
        /*00d0*/ 	.word	0x00010a90


	//   ....[4]....
        /*00d4*/ 	.word	0x00010ae0


	//----- nvinfo : EIATTR_CRS_STACK_SIZE
	.align		4
.L_1312:
        /*00d8*/ 	.byte	0x04, 0x1e
        /*00da*/ 	.short	(.L_1314 - .L_1313)
.L_1313:
        /*00dc*/ 	.word	0x00000000


	//----- nvinfo : EIATTR_CBANK_PARAM_SIZE
	.align		4
.L_1314:
        /*00e0*/ 	.byte	0x03, 0x19
        /*00e2*/ 	.short	0x01d0


	//----- nvinfo : EIATTR_PARAM_CBANK
	.align		4
        /*00e4*/ 	.byte	0x04, 0x0a
        /*00e6*/ 	.short	(.L_1316 - .L_1315)
	.align		4
.L_1315:
        /*00e8*/ 	.word	index@(.nv.constant0._ZN5flash24flash_fwd_splitkv_kernelI23Flash_fwd_kernel_traitsILi256ELi64ELi64ELi4ELb0ELb0EN7cutlass10bfloat16_tE19Flash_kernel_traitsILi256ELi64ELi64ELi4ES3_EELb0ELb1ELb0ELb0ELb1ELb1ELb1ELb0EEEvNS_16Flash_fwd_paramsE)
        /*00ec*/ 	.short	0x0380
        /*00ee*/ 	.short	0x01d0


	//----- nvinfo : EIATTR_SW_WAR
	.align		4
.L_1316:
        /*00f0*/ 	.byte	0x04, 0x36
        /*00f2*/ 	.short	(.L_1318 - .L_1317)
.L_1317:
        /*00f4*/ 	.word	0x00000008
.L_1318:


//--------------------- .nv.info._ZN5flash24flash_fwd_splitkv_kernelI23Flash_fwd_kernel_traitsILi256ELi64ELi64ELi4ELb0ELb0EN7cutlass10bfloat16_tE19Flash_kernel_traitsILi256ELi64ELi64ELi4ES3_EELb0ELb1ELb1ELb0ELb0ELb0ELb1ELb0EEEvNS_16Flash_fwd_paramsE --------------------------
	.section	.nv.info._ZN5flash24flash_fwd_splitkv_kernelI23Flash_fwd_kernel_traitsILi256ELi64ELi64ELi4ELb0ELb0EN7cutlass10bfloat16_tE19Flash_kernel_traitsILi256ELi64ELi64ELi4ES3_EELb0ELb1ELb1ELb0ELb0ELb0ELb1ELb0EEEvNS_16Flash_fwd_paramsE,"",@"SHT_CUDA_INFO"
	.sectionflags	@""
	.align	4


	//----- nvinfo : EIATTR_CUDA_API_VERSION
	.align		4
        /*0000*/ 	.byte	0x04, 0x37
        /*0002*/ 	.short	(.L_1320 - .L_1319)
.L_1319:
        /*0004*/ 	.word	0x00000082


	//----- nvinfo : EIATTR_KPARAM_INFO
	.align		4
.L_1320:
        /*0008*/ 	.byte	0x04, 0x17
        /*000a*/ 	.short	(.L_1322 - .L_1321)
.L_1321:
        /*000c*/ 	.word	0x00000000
        /*0010*/ 	.short	0x0000
        /*0012*/ 	.short	0x0000
        /*0014*/ 	.byte	0x00, 0xf0, 0x41, 0x07


	//----- nvinfo : EIATTR_SPARSE_MMA_MASK
	.align		4
.L_1322:
        /*0018*/ 	.byte	0x03, 0x50
        /*001a*/ 	.short	0x0000


	//----- nvinfo : EIATTR_MAXREG_COUNT
	.align		4
        /*001c*/ 	.byte	0x03, 0x1b
        /*001e*/ 	.short	0x00ff


	//----- nvinfo : EIATTR_NUM_BARRIERS
	.align		4
        /*0020*/ 	.byte	0x02, 0x4c
        /*0022*/ 	.byte	0x01
	.zero		1


	//----- nvinfo : EIATTR_MERCURY_ISA_VERSION
	.align		4
        /*0024*/ 	.byte	0x03, 0x5f
        /*0026*/ 	.short	0x0101


	//----- nvinfo : EIATTR_COOP_GROUP_MASK_REGIDS
	.align		4
        /*0028*/ 	.byte	0x04, 0x29
        /*002a*/ 	.short	(.L_1324 - .L_1323)


	//   ....[0]....
.L_1323:
        /*002c*/ 	.word	0xffffffff


	//   ....[1]....
        /*0030*/ 	.word	0xffffffff


	//   ....[2]....
        /*0034*/ 	.word	0xffffffff


	//   ....[3]....
        /*0038*/ 	.word	0xffffffff


	//   ....[4]....
        /*003c*/ 	.word	0xffffffff


	//   ....[5]....
        /*0040*/ 	.word	0xffffffff


	//   ....[6]....
        /*0044*/ 	.word	0xffffffff


	//   ....[7]....
        /*0048*/ 	.word	0xffffffff


	//   ....[8]....
        /*004c*/ 	.word	0xffffffff


	//   ....[9]....
        /*0050*/ 	.word	0xffffffff


	//   ....[10]....
        /*0054*/ 	.word	0xffffffff


	//   ....[11]....
        /*0058*/ 	.word	0xffffffff


	//   ....[12]....
        /*005c*/ 	.word	0xffffffff


	//   ....[13]....
        /*0060*/ 	.word	0xffffffff


	//   ....[14]....
        /*0064*/ 	.word	0xffffffff


	//   ....[15]....
        /*0068*/ 	.word	0xffffffff


	//----- nvinfo : EIATTR_COOP_GROUP_INSTR_OFFSETS
	.align		4
.L_1324:
        /*006c*/ 	.byte	0x04, 0x28
        /*006e*/ 	.short	(.L_1326 - .L_1325)


	//   ....[0]....
.L_1325:
        /*0070*/ 	.word	0x000075a0


	//   ....[1]....
        /*0074*/ 	.word	0x000075c0


	//   ....[2]....
        /*0078*/ 	.word	0x00007670


	//   ....[3]....
        /*007c*/ 	.word	0x00007680


	//   ....[4]....
        /*0080*/ 	.word	0x0000bfe0


	//   ....[5]....
        /*0084*/ 	.word	0x0000bff0


	//   ....[6]....
        /*0088*/ 	.word	0x0000c020


	//   ....[7]....
        /*008c*/ 	.word	0x0000c030


	//   ....[8]....
        /*0090*/ 	.word	0x00011460


	//   ....[9]....
        /*0094*/ 	.word	0x000114c0


	//   ....[10]....
        /*0098*/ 	.word	0x00011510


	//   ....[11]....
        /*009c*/ 	.word	0x00011530


	//   ....[12]....
        /*00a0*/ 	.word	0x00013160


	//   ....[13]....
        /*00a4*/ 	.word	0x000131a0


	//   ....[14]....
        /*00a8*/ 	.word	0x00013310


	//   ....[15]....
        /*00ac*/ 	.word	0x00013340


	//----- nvinfo : EIATTR_VRC_CTA_INIT_COUNT
	.align		4
.L_1326:
        /*00b0*/ 	.byte	0x02, 0x4a
	.zero		1
	.zero		1


	//----- nvinfo : EIATTR_EXIT_INSTR_OFFSETS
	.align		4
        /*00b4*/ 	.byte	0x04, 0x1c
        /*00b6*/ 	.short	(.L_1328 - .L_1327)


	//   ....[0]....
.L_1327:
        /*00b8*/ 	.word	0x00000570


	//   ....[1]....
        /*00bc*/ 	.word	0x00001a40


	//   ....[2]....
        /*00c0*/ 	.word	0x00001a70


	//   ....[3]....
        /*00c4*/ 	.word	0x00015060


	//   ....[4]....
        /*00c8*/ 	.word	0x00015180


	//   ....[5]....
        /*00cc*/ 	.word	0x000151d0


	//----- nvinfo : EIATTR_CRS_STACK_SIZE
	.align		4
.L_1328:
        /*00d0*/ 	.byte	0x04, 0x1e
        /*00d2*/ 	.short	(.L_1330 - .L_1329)
.L_1329:
        /*00d4*/ 	.word	0x00000000


	//----- nvinfo : EIATTR_CBANK_PARAM_SIZE
	.align		4
.L_1330:
        /*00d8*/ 	.byte	0x03, 0x19
        /*00da*/ 	.short	0x01d0


	//----- nvinfo : EIATTR_PARAM_CBANK
	.align		4
        /*00dc*/ 	.byte	0x04, 0x0a
        /*00de*/ 	.short	(.L_1332 - .L_1331)
	.align		4
.L_1331:
        /*00e0*/ 	.word	index@(.nv.constant0._ZN5flash24flash_fwd_splitkv_kernelI23Flash_fwd_kernel_traitsILi256ELi64ELi64ELi4ELb0ELb0EN7cutlass10bfloat16_tE19Flash_kernel_traitsILi256ELi64ELi64ELi4ES3_EELb0ELb1ELb1ELb0ELb0ELb0ELb1ELb0EEEvNS_16Flash_fwd_paramsE)
        /*00e4*/ 	.short	0x0380
        /*00e6*/ 	.short	0x01d0


	//----- nvinfo : EIATTR_SW_WAR
	.align		4
.L_1332:
        /*00e8*/ 	.byte	0x04, 0x36
        /*00ea*/ 	.short	(.L_1334 - .L_1333)
.L_1333:
        /*00ec*/ 	.word	0x00000008
.L_1334:


//--------------------- .nv.info._ZN5flash24flash_fwd_splitkv_kernelI23Flash_fwd_kernel_traitsILi256ELi64ELi64ELi4ELb0ELb0EN7cutlass10bfloat16_tE19Flash_kernel_traitsILi256ELi64ELi64ELi4ES3_EELb0ELb1ELb1ELb0ELb0ELb1ELb1ELb0EEEvNS_16Flash_fwd_paramsE --------------------------
	.section	.nv.info._ZN5flash24flash_fwd_splitkv_kernelI23Flash_fwd_kernel_traitsILi256ELi64ELi64ELi4ELb0ELb0EN7cutlass10bfloat16_tE19Flash_kernel_traitsILi256ELi64ELi64ELi4ES3_EELb0ELb1ELb1ELb0ELb0ELb1ELb1ELb0EEEvNS_16Flash_fwd_paramsE,"",@"SHT_CUDA_INFO"
	.sectionflags	@""
	.align	4


	//----- nvinfo : EIATTR_CUDA_API_VERSION
	.align		4
        /*0000*/ 	.byte	0x04, 0x37
        /*0002*/ 	.short	(.L_1336 - .L_1335)
.L_1335:
        /*0004*/ 	.word	0x00000082


	//----- nvinfo : EIATTR_KPARAM_INFO
	.align		4
.L_1336:
        /*0008*/ 	.byte	0x04, 0x17
        /*000a*/ 	.short	(.L_1338 - .L_1337)
.L_1337:
        /*000c*/ 	.word	0x00000000
        /*0010*/ 	.short	0x0000
        /*0012*/ 	.short	0x0000
        /*0014*/ 	.byte	0x00, 0xf0, 0x41, 0x07


	//----- nvinfo : EIATTR_SPARSE_MMA_MASK
	.align		4
.L_1338:
        /*0018*/ 	.byte	0x03, 0x50
        /*001a*/ 	.short	0x0000


	//----- nvinfo : EIATTR_MAXREG_COUNT
	.align		4
        /*001c*/ 	.byte	0x03, 0x1b
        /*001e*/ 	.short	0x00ff


	//----- nvinfo : EIATTR_NUM_BARRIERS
	.align		4
        /*0020*/ 	.byte	0x02, 0x4c
        /*0022*/ 	.byte	0x01
	.zero		1


	//----- nvinfo : EIATTR_MERCURY_ISA_VERSION
	.align		4
        /*0024*/ 	.byte	0x03, 0x5f
        /*0026*/ 	.short	0x0101


	//----- nvinfo : EIATTR_COOP_GROUP_MASK_REGIDS
	.align		4
        /*0028*/ 	.byte	0x04, 0x29
        /*002a*/ 	.short	(.L_1340 - .L_1339)


	//   ....[0]....
.L_1339:
        /*002c*/ 	.word	0xffffffff


	//   ....[1]....
        /*0030*/ 	.word	0xffffffff


	//   ....[2]....
        /*0034*/ 	.word	0xffffffff


	//   ....[3]....
        /*0038*/ 	.word	0xffffffff


	//   ....[4]....
        /*003c*/ 	.word	0xffffffff


	//   ....[5]....
        /*0040*/ 	.word	0xffffffff


	//   ....[6]....
        /*0044*/ 	.word	0xffffffff


	//   ....[7]....
        /*0048*/ 	.word	0xffffffff


	//   ....[8]....
        /*004c*/ 	.word	0xffffffff


	//   ....[9]....
        /*0050*/ 	.word	0xffffffff


	//   ....[10]....
        /*0054*/ 	.word	0xffffffff


	//   ....[11]....
        /*0058*/ 	.word	0xffffffff


	//   ....[12]....
        /*005c*/ 	.word	0xffffffff


	//   ....[13]....
        /*0060*/ 	.word	0xffffffff


	//   ....[14]....
        /*0064*/ 	.word	0xffffffff


	//   ....[15]....
        /*0068*/ 	.word	0xffffffff


	//----- nvinfo : EIATTR_COOP_GROUP_INSTR_OFFSETS
	.align		4
.L_1340:
        /*006c*/ 	.byte	0x04, 0x28
        /*006e*/ 	.short	(.L_1342 - .L_1341)


	//   ....[0]....
.L_1341:
        /*0070*/ 	.word	0x000079e0


	//   ....[1]....
        /*0074*/ 	.word	0x00007a00


	//   ....[2]....
        /*0078*/ 	.word	0x00007ab0


	//   ....[3]....
        /*007c*/ 	.word	0x00007ac0


	//   ....[4]....
        /*0080*/ 	.word	0x0000c810


	//   ....[5]....
        /*0084*/ 	.word	0x0000c820


	//   ....[6]....
        /*0088*/ 	.word	0x0000c850


	//   ....[7]....
        /*008c*/ 	.word	0x0000c860


	//   ....[8]....
        /*0090*/ 	.word	0x00012080


	//   ....[9]....
        /*0094*/ 	.word	0x000120e0


	//   ....[10]....
        /*0098*/ 	.word	0x00012130


	//   ....[11]....
        /*009c*/ 	.word	0x00012150


	//   ....[12]....
        /*00a0*/ 	.word	0x00013d80


	//   ....[13]....
        /*00a4*/ 	.word	0x00013dc0


	//   ....[14]....
        /*00a8*/ 	.word	0x00013f30


	//   ....[15]....
        /*00ac*/ 	.word	0x00013f60


	//----- nvinfo : EIATTR_VRC_CTA_INIT_COUNT
	.align		4
.L_1342:
        /*00b0*/ 	.byte	0x02, 0x4a
	.zero		1
	.zero		1


	//----- nvinfo : EIATTR_EXIT_INSTR_OFFSETS
	.align		4
        /*00b4*/ 	.byte	0x04, 0x1c
        /*00b6*/ 	.short	(.L_1344 - .L_1343)


	//   ....[0]....
.L_1343:
        /*00b8*/ 	.word	0x00000570


	//   ....[1]....
        /*00bc*/ 	.word	0x00001a40


	//   ....[2]....
        /*00c0*/ 	.word	0x00001a70


	//   ....[3]....
        /*00c4*/ 	.word	0x00015c80


	//   ....[4]....
        /*00c8*/ 	.word	0x00015da0


	//   ....[5]....
        /*00cc*/ 	.word	0x00015df0


	//----- nvinfo : EIATTR_CRS_STACK_SIZE
	.align		4
.L_1344:
        /*00d0*/ 	.byte	0x04, 0x1e
        /*00d2*/ 	.short	(.L_1346 - .L_1345)
.L_1345:
        /*00d4*/ 	.word	0x00000000


	//----- nvinfo : EIATTR_CBANK_PARAM_SIZE
	.align		4
.L_1346:
        /*00d8*/ 	.byte	0x03, 0x19
        /*00da*/ 	.short	0x01d0


	//----- nvinfo : EIATTR_PARAM_CBANK
	.align		4
        /*00dc*/ 	.byte	0x04, 0x0a
        /*00de*/ 	.short	(.L_1348 - .L_1347)
	.align		4
.L_1347:
        /*00e0*/ 	.word	index@(.nv.constant0._ZN5flash24flash_fwd_splitkv_kernelI23Flash_fwd_kernel_traitsILi256ELi64ELi64ELi4ELb0ELb0EN7cutlass10bfloat16_tE19Flash_kernel_traitsILi256ELi64ELi64ELi4ES3_EELb0ELb1ELb1ELb0ELb0ELb1ELb1ELb0EEEvNS_16Flash_fwd_paramsE)
        /*00e4*/ 	.short	0x0380
        /*00e6*/ 	.short	0x01d0


	//----- nvinfo : EIATTR_SW_WAR
	.align		4
.L_1348:
        /*00e8*/ 	.byte	0x04, 0x36
        /*00ea*/ 	.short	(.L_1350 - .L_1349)
.L_1349:
        /*00ec*/ 	.word	0x00000008
.L_1350:


//--------------------- .nv.info._ZN5flash24flash_fwd_splitkv_kernelI23Flash_fwd_kernel_traitsILi256ELi64ELi64ELi4ELb0ELb0EN7cutlass10bfloat16_tE19Flash_kernel_traitsILi256ELi64ELi64ELi4ES3_EELb0ELb1ELb0ELb0ELb1ELb0ELb1ELb1EEEvNS_16Flash_fwd_paramsE --------------------------
	.section	.nv.info._ZN5flash24flash_fwd_splitkv_kernelI23Flash_fwd_kernel_traitsILi256ELi64ELi64ELi4ELb0ELb0EN7cutlass10bfloat16_tE19Flash_kernel_traitsILi256ELi64ELi64ELi4ES3_EELb0ELb1ELb0ELb0ELb1ELb0ELb1ELb1EEEvNS_16Flash_fwd_paramsE,"",@"SHT_CUDA_INFO"
	.sectionflags	@""
	.align	4


	//----- nvinfo : EIATTR_CUDA_API_VERSION
	.align		4
        /*0000*/ 	.byte	0x04, 0x37
        /*0002*/ 	.short	(.L_1352 - .L_1351)
.L_1351:
        /*0004*/ 	.word	0x00000082


	//----- nvinfo : EIATTR_KPARAM_INFO
	.align		4
.L_1352:
        /*0008*/ 	.byte	0x04, 0x17
        /*000a*/ 	.short	(.L_1354 - .L_1353)
.L_1353:
        /*000c*/ 	.word	0x00000000
        /*0010*/ 	.short	0x0000
        /*0012*/ 	.short	0x0000
        /*0014*/ 	.byte	0x00, 0xf0, 0x41, 0x07


	//----- nvinfo : EIATTR_SPARSE_MMA_MASK
	.align		4
.L_1354:
        /*0018*/ 	.byte	0x03, 0x50
        /*001a*/ 	.short	0x0000


	//----- nvinfo : EIATTR_MAXREG_COUNT
	.align		4
        /*001c*/ 	.byte	0x03, 0x1b
        /*001e*/ 	.short	0x00ff


	//----- nvinfo : EIATTR_NUM_BARRIERS
	.align		4
        /*0020*/ 	.byte	0x02, 0x4c
        /*0022*/ 	.byte	0x01
	.zero		1


	//----- nvinfo : EIATTR_MERCURY_ISA_VERSION
	.align		4
        /*0024*/ 	.byte	0x03, 0x5f
        /*0026*/ 	.short	0x0101


	//----- nvinfo : EIATTR_COOP_GROUP_MASK_REGIDS
	.align		4
        /*0028*/ 	.byte	0x04, 0x29
        /*002a*/ 	.short	(.L_1356 - .L_1355)


	//   ....[0]....
.L_1355:
        /*002c*/ 	.word	0xffffffff


	//   ....[1]....
        /*0030*/ 	.word	0xffffffff


	//   ....[2]....
        /*0034*/ 	.word	0xffffffff


	//   ....[3]....
        /*0038*/ 	.word	0xffffffff


	//   ....[4]....
        /*003c*/ 	.word	0xffffffff


	//   ....[5]....
        /*0040*/ 	.word	0xffffffff


	//   ....[6]....
        /*0044*/ 	.word	0xffffffff


	//   ....[7]....
        /*0048*/ 	.word	0xffffffff


	//   ....[8]....
        /*004c*/ 	.word	0xffffffff


	//   ....[9]....
        /*0050*/ 	.word	0xffffffff


	//   ....[10]....
        /*0054*/ 	.word	0xffffffff


	//   ....[11]....
        /*0058*/ 	.word	0xffffffff


	//   ....[12]....
        /*005c*/ 	.word	0xffffffff


	//   ....[13]....
        /*0060*/ 	.word	0xffffffff


	//   ....[14]....
        /*0064*/ 	.word	0xffffffff


	//   ....[15]....
        /*0068*/ 	.word	0xffffffff


	//----- nvinfo : EIATTR_COOP_GROUP_INSTR_OFFSETS
	.align		4
.L_1356:
        /*006c*/ 	.byte	0x04, 0x28
        /*006e*/ 	.short	(.L_1358 - .L_1357)


	//   ....[0]....
.L_1357:
        /*0070*/ 	.word	0x00017b20


	//   ....[1]....
        /*0074*/ 	.word	0x00017b50


	//   ....[2]....
        /*0078*/ 	.word	0x00017b70


	//   ....[3]....
        /*007c*/ 	.word	0x00017b90


	//   ....[4]....
        /*0080*/ 	.word	0x0001b340


	//   ....[5]....
        /*0084*/ 	.word	0x0001b490


	//   ....[6]....
        /*0088*/ 	.word	0x0001b4a0


	//   ....[7]....
        /*008c*/ 	.word	0x0001b4d0


	//   ....[8]....
        /*0090*/ 	.word	0x0001f9f0


	//   ....[9]....
        /*0094*/ 	.word	0x0001fa50


	//   ....[10]....
        /*0098*/ 	.word	0x0001fa90


	//   ....[11]....
        /*009c*/ 	.word	0x0001fab0


	//   ....[12]....
        /*00a0*/ 	.word	0x000216e0


	//   ....[13]....
        /*00a4*/ 	.word	0x00021720


	//   ....[14]....
        /*00a8*/ 	.word	0x000217c0


	//   ....[15]....
        /*00ac*/ 	.word	0x000217d0


	//----- nvinfo : EIATTR_VRC_CTA_INIT_COUNT
	.align		4
.L_1358:
        /*00b0*/ 	.byte	0x02, 0x4a
	.zero		1
	.zero		1


	//----- nvinfo : EIATTR_EXIT_INSTR_OFFSETS
	.align		4
        /*00b4*/ 	.byte	0x04, 0x1c
        /*00b6*/ 	.short	(.L_1360 - .L_1359)


	//   ....[0]....
.L_1359:
        /*00b8*/ 	.word	0x00000640


	//   ....[1]....
        /*00bc*/ 	.word	0x000010c0


	//   ....[2]....
        /*00c0*/ 	.word	0x000010f0


	//   ....[3]....
        /*00c4*/ 	.word	0x00022d90


	//   ....[4]....
        /*00c8*/ 	.word	0x00022de0


	//----- nvinfo : EIATTR_CRS_STACK_SIZE
	.align		4
.L_1360:
        /*00cc*/ 	.byte	0x04, 0x1e
        /*00ce*/ 	.short	(.L_1362 - .L_1361)
.L_1361:
        /*00d0*/ 	.word	0x00000000


	//----- nvinfo : EIATTR_CBANK_PARAM_SIZE
	.align		4
.L_1362:
        /*00d4*/ 	.byte	0x03, 0x19
        /*00d6*/ 	.short	0x01d0


	//----- nvinfo : EIATTR_PARAM_CBANK
	.align		4
        /*00d8*/ 	.byte	0x04, 0x0a
        /*00da*/ 	.short	(.L_1364 - .L_1363)
	.align		4
.L_1363:
        /*00dc*/ 	.word	index@(.nv.constant0._ZN5flash24flash_fwd_splitkv_kernelI23Flash_fwd_kernel_traitsILi256ELi64ELi64ELi4ELb0ELb0EN7cutlass10bfloat16_tE19Flash_kernel_traitsILi256ELi64ELi64ELi4ES3_EELb0ELb1ELb0ELb0ELb1ELb0ELb1ELb1EEEvNS_16Flash_fwd_paramsE)
        /*00e0*/ 	.short	0x0380
        /*00e2*/ 	.short	0x01d0


	//----- nvinfo : EIATTR_SW_WAR
	.align		4
.L_1364:
        /*00e4*/ 	.byte	0x04, 0x36
        /*00e6*/ 	.short	(.L_1366 - .L_1365)
.L_1365:
        /*00e8*/ 	.word	0x00000008
.L_1366:


//--------------------- .nv.info._ZN5flash24flash_fwd_splitkv_kernelI23Flash_fwd_kernel_traitsILi256ELi64ELi64ELi4ELb0ELb0EN7cutlass10bfloat16_tE19Flash_kernel_traitsILi256ELi64ELi64ELi4ES3_EELb0ELb1ELb0ELb0ELb1ELb1ELb1ELb1EEEvNS_16Flash_fwd_paramsE --------------------------
	.section	.nv.info._ZN5flash24flash_fwd_splitkv_kernelI23Flash_fwd_kernel_traitsILi256ELi64ELi64ELi4ELb0ELb0EN7cutlass10bfloat16_tE19Flash_kernel_traitsILi256ELi64ELi64ELi4ES3_EELb0ELb1ELb0ELb0ELb1ELb1ELb1ELb1EEEvNS_16Flash_fwd_paramsE,"",@"SHT_CUDA_INFO"
	.sectionflags	@""
	.align	4


	//----- nvinfo : EIATTR_CUDA_API_VERSION
	.align		4
        /*0000*/ 	.byte	0x04, 0x37
        /*0002*/ 	.short	(.L_1368 - .L_1367)
.L_1367:
        /*0004*/ 	.word	0x00000082


	//----- nvinfo : EIATTR_KPARAM_INFO
	.align		4
.L_1368:
        /*0008*/ 	.byte	0x04, 0x17
        /*000a*/ 	.short	(.L_1370 - .L_1369)
.L_1369:
        /*000c*/ 	.word	0x00000000
        /*0010*/ 	.short	0x0000
        /*0012*/ 	.short	0x0000
        /*0014*/ 	.byte	0x00, 0xf0, 0x41, 0x07


	//----- nvinfo : EIATTR_SPARSE_MMA_MASK
	.align		4
.L_1370:
        /*0018*/ 	.byte	0x03, 0x50
        /*001a*/ 	.short	0x0000


	//----- nvinfo : EIATTR_MAXREG_COUNT
	.align		4
        /*001c*/ 	.byte	0x03, 0x1b
        /*001e*/ 	.short	0x00ff


	//----- nvinfo : EIATTR_NUM_BARRIERS
	.align		4
        /*0020*/ 	.byte	0x02, 0x4c
        /*0022*/ 	.byte	0x01
	.zero		1


	//----- nvinfo : EIATTR_MERCURY_ISA_VERSION
	.align		4
        /*0024*/ 	.byte	0x03, 0x5f
        /*0026*/ 	.short	0x0101


	//----- nvinfo : EIATTR_COOP_GROUP_MASK_REGIDS
	.align		4
        /*0028*/ 	.byte	0x04, 0x29
        /*002a*/ 	.short	(.L_1372 - .L_1371)


	//   ....[0]....
.L_1371:
        /*002c*/ 	.word	0xffffffff


	//   ....[1]....
        /*0030*/ 	.word	0xffffffff


	//   ....[2]....
        /*0034*/ 	.word	0xffffffff


	//   ....[3]....
        /*0038*/ 	.word	0xffffffff


	//   ....[4]....
        /*003c*/ 	.word	0xffffffff


	//   ....[5]....
        /*0040*/ 	.word	0xffffffff


	//   ....[6]....
        /*0044*/ 	.word	0xffffffff


	//   ....[7]....
        /*0048*/ 	.word	0xffffffff


	//   ....[8]....
        /*004c*/ 	.word	0xffffffff


	//   ....[9]....
        /*0050*/ 	.word	0xffffffff


	//   ....[10]....
        /*0054*/ 	.word	0xffffffff


	//   ....[11]....
        /*0058*/ 	.word	0xffffffff


	//   ....[12]....
        /*005c*/ 	.word	0xffffffff


	//   ....[13]....
        /*0060*/ 	.word	0xffffffff


	//   ....[14]....
        /*0064*/ 	.word	0xffffffff


	//   ....[15]....
        /*0068*/ 	.word	0xffffffff


	//----- nvinfo : EIATTR_COOP_GROUP_INSTR_OFFSETS
	.align		4
.L_1372:
        /*006c*/ 	.byte	0x04, 0x28
        /*006e*/ 	.short	(.L_1374 - .L_1373)


	//   ....[0]....
.L_1373:
        /*0070*/ 	.word	0x00017f40


	//   ....[1]....
        /*0074*/ 	.word	0x00017f60


	//   ....[2]....
        /*0078*/ 	.word	0x00017f80


	//   ....[3]....
        /*007c*/ 	.word	0x00017fa0


	//   ....[4]....
        /*0080*/ 	.word	0x0001bb90


	//   ....[5]....
        /*0084*/ 	.word	0x0001bce0


	//   ....[6]....
        /*0088*/ 	.word	0x0001bcf0


	//   ....[7]....
        /*008c*/ 	.word	0x0001bd20


	//   ....[8]....
        /*0090*/ 	.word	0x00020620


	//   ....[9]....
        /*0094*/ 	.word	0x00020680


	//   ....[10]....
        /*0098*/ 	.word	0x000206c0


	//   ....[11]....
        /*009c*/ 	.word	0x000206e0


	//   ....[12]....
        /*00a0*/ 	.word	0x00022310


	//   ....[13]....
        /*00a4*/ 	.word	0x00022350


	//   ....[14]....
        /*00a8*/ 	.word	0x000223f0


	//   ....[15]....
        /*00ac*/ 	.word	0x00022400


	//----- nvinfo : EIATTR_VRC_CTA_INIT_COUNT
	.align		4
.L_1374:
        /*00b0*/ 	.byte	0x02, 0x4a
	.zero		1
	.zero		1


	//----- nvinfo : EIATTR_EXIT_INSTR_OFFSETS
	.align		4
        /*00b4*/ 	.byte	0x04, 0x1c
        /*00b6*/ 	.short	(.L_1376 - .L_1375)


	//   ....[0]....
.L_1375:
        /*00b8*/ 	.word	0x00000640


	//   ....[1]....
        /*00bc*/ 	.word	0x000010c0


	//   ....[2]....
        /*00c0*/ 	.word	0x000010f0


	//   ....[3]....
        /*00c4*/ 	.word	0x000239c0


	//   ....[4]....
        /*00c8*/ 	.word	0x00023a10


	//----- nvinfo : EIATTR_CRS_STACK_SIZE
	.align		4
.L_1376:
        /*00cc*/ 	.byte	0x04, 0x1e
        /*00ce*/ 	.short	(.L_1378 - .L_1377)
.L_1377:
        /*00d0*/ 	.word	0x00000000


	//----- nvinfo : EIATTR_CBANK_PARAM_SIZE
	.align		4
.L_1378:
        /*00d4*/ 	.byte	0x03, 0x19
        /*00d6*/ 	.short	0x01d0


	//----- nvinfo : EIATTR_PARAM_CBANK
	.align		4
        /*00d8*/ 	.byte	0x04, 0x0a
        /*00da*/ 	.short	(.L_1380 - .L_1379)
	.align		4
.L_1379:
        /*00dc*/ 	.word	index@(.nv.constant0._ZN5flash24flash_fwd_splitkv_kernelI23Flash_fwd_kernel_traitsILi256ELi64ELi64ELi4ELb0ELb0EN7cutlass10bfloat16_tE19Flash_kernel_traitsILi256ELi64ELi64ELi4ES3_EELb0ELb1ELb0ELb0ELb1ELb1ELb1ELb1EEEvNS_16Flash_fwd_paramsE)
        /*00e0*/ 	.short	0x0380
        /*00e2*/ 	.short	0x01d0


	//----- nvinfo : EIATTR_SW_WAR
	.align		4
.L_1380:
        /*00e4*/ 	.byte	0x04, 0x36
        /*00e6*/ 	.short	(.L_1382 - .L_1381)
.L_1381:
        /*00e8*/ 	.word	0x00000008
.L_1382:


//--------------------- .nv.info._ZN5flash24flash_fwd_splitkv_kernelI23Flash_fwd_kernel_traitsILi256ELi64ELi64ELi4ELb0ELb0EN7cutlass10bfloat16_tE19Flash_kernel_traitsILi256ELi64ELi64ELi4ES3_EELb0ELb1ELb1ELb0ELb0ELb0ELb1ELb1EEEvNS_16Flash_fwd_paramsE --------------------------
	.section	.nv.info._ZN5flash24flash_fwd_splitkv_kernelI23Flash_fwd_kernel_traitsILi256ELi64ELi64ELi4ELb0ELb0EN7cutlass10bfloat16_tE19Flash_kernel_traitsILi256ELi64ELi64ELi4ES3_EELb0ELb1ELb1ELb0ELb0ELb0ELb1ELb1EEEvNS_16Flash_fwd_paramsE,"",@"SHT_CUDA_INFO"
	.sectionflags	@""
	.align	4


	//----- nvinfo : EIATTR_CUDA_API_VERSION
	.align		4
        /*0000*/ 	.byte	0x04, 0x37
        /*0002*/ 	.short	(.L_1384 - .L_1383)
.L_1383:
        /*0004*/ 	.word	0x00000082


	//----- nvinfo : EIATTR_KPARAM_INFO
	.align		4
.L_1384:
        /*0008*/ 	.byte	0x04, 0x17
        /*000a*/ 	.short	(.L_1386 - .L_1385)
.L_1385:
        /*000c*/ 	.word	0x00000000
        /*0010*/ 	.short	0x0000
        /*0012*/ 	.short	0x0000
        /*0014*/ 	.byte	0x00, 0xf0, 0x41, 0x07


	//----- nvinfo : EIATTR_SPARSE_MMA_MASK
	.align		4
.L_1386:
        /*0018*/ 	.byte	0x03, 0x50
        /*001a*/ 	.short	0x0000


	//----- nvinfo : EIATTR_MAXREG_COUNT
	.align		4
        /*001c*/ 	.byte	0x03, 0x1b
        /*001e*/ 	.short	0x00ff


	//----- nvinfo : EIATTR_NUM_BARRIERS
	.align		4
        /*0020*/ 	.byte	0x02, 0x4c
        /*0022*/ 	.byte	0x01
	.zero		1


	//----- nvinfo : EIATTR_MERCURY_ISA_VERSION
	.align		4
        /*0024*/ 	.byte	0x03, 0x5f
        /*0026*/ 	.short	0x0101


	//----- nvinfo : EIATTR_COOP_GROUP_MASK_REGIDS
	.align		4
        /*0028*/ 	.byte	0x04, 0x29
        /*002a*/ 	.short	(.L_1388 - .L_1387)


	//   ....[0]....
.L_1387:
        /*002c*/ 	.word	0xffffffff


	//   ....[1]....
        /*0030*/ 	.word	0xffffffff


	//   ....[2]....
        /*0034*/ 	.word	0xffffffff


	//   ....[3]....
        /*0038*/ 	.word	0xffffffff


	//   ....[4]....
        /*003c*/ 	.word	0xffffffff


	//   ....[5]....
        /*0040*/ 	.word	0xffffffff


	//   ....[6]....
        /*0044*/ 	.word	0xffffffff


	//   ....[7]....
        /*0048*/ 	.word	0xffffffff


	//   ....[8]....
        /*004c*/ 	.word	0xffffffff


	//   ....[9]....
        /*0050*/ 	.word	0xffffffff


	//   ....[10]....
        /*0054*/ 	.word	0xffffffff


	//   ....[11]....
        /*0058*/ 	.word	0xffffffff


	//   ....[12]....
        /*005c*/ 	.word	0xffffffff


	//   ....[13]....
        /*0060*/ 	.word	0xffffffff


	//   ....[14]....
        /*0064*/ 	.word	0xffffffff


	//   ....[15]....
        /*0068*/ 	.word	0xffffffff


	//----- nvinfo : EIATTR_COOP_GROUP_INSTR_OFFSETS
	.align		4
.L_1388:
        /*006c*/ 	.byte	0x04, 0x28
        /*006e*/ 	.short	(.L_1390 - .L_1389)


	//   ....[0]....
.L_1389:
        /*0070*/ 	.word	0x0001b710


	//   ....[1]....
        /*0074*/ 	.word	0x0001b730


	//   ....[2]....
        /*0078*/ 	.word	0x0001b7e0


	//   ....[3]....
        /*007c*/ 	.word	0x0001b7f0


	//   ....[4]....
        /*0080*/ 	.word	0x000202a0


	//   ....[5]....
        /*0084*/ 	.word	0x000202c0


	//   ....[6]....
        /*0088*/ 	.word	0x000202f0


	//   ....[7]....
        /*008c*/ 	.word	0x00020300


	//   ....[8]....
        /*0090*/ 	.word	0x00025720


	//   ....[9]....
        /*0094*/ 	.word	0x00025780


	//   ....[10]....
        /*0098*/ 	.word	0x000257d0


	//   ....[11]....
        /*009c*/ 	.word	0x000257f0


	//   ....[12]....
        /*00a0*/ 	.word	0x00027420


	//   ....[13]....
        /*00a4*/ 	.word	0x00027460


	//   ....[14]....
        /*00a8*/ 	.word	0x00027510


	//   ....[15]....
        /*00ac*/ 	.word	0x00027530


	//----- nvinfo : EIATTR_VRC_CTA_INIT_COUNT
	.align		4
.L_1390:
        /*00b0*/ 	.byte	0x02, 0x4a
	.zero		1
	.zero		1


	//----- nvinfo : EIATTR_EXIT_INSTR_OFFSETS
	.align		4
        /*00b4*/ 	.byte	0x04, 0x1c
        /*00b6*/ 	.short	(.L_1392 - .L_1391)


	//   ....[0]....
.L_1391:
        /*00b8*/ 	.word	0x00000560


	//   ....[1]....
        /*00bc*/ 	.word	0x00001a30


	//   ....[2]....
        /*00c0*/ 	.word	0x00001a60


	//   ....[3]....
        /*00c4*/ 	.word	0x00029360


	//   ....[4]....
        /*00c8*/ 	.word	0x00029480


	//   ....[5]....
        /*00cc*/ 	.word	0x000294d0


	//----- nvinfo : EIATTR_CRS_STACK_SIZE
	.align		4
.L_1392:
        /*00d0*/ 	.byte	0x04, 0x1e
        /*00d2*/ 	.short	(.L_1394 - .L_1393)
.L_1393:
        /*00d4*/ 	.word	0x00000000


	//----- nvinfo : EIATTR_CBANK_PARAM_SIZE
	.align		4
.L_1394:
        /*00d8*/ 	.byte	0x03, 0x19
        /*00da*/ 	.short	0x01d0


	//----- nvinfo : EIATTR_PARAM_CBANK
	.align		4
        /*00dc*/ 	.byte	0x04, 0x0a
        /*00de*/ 	.short	(.L_1396 - .L_1395)
	.align		4
.L_1395:
        /*00e0*/ 	.word	index@(.nv.constant0._ZN5flash24flash_fwd_splitkv_kernelI23Flash_fwd_kernel_traitsILi256ELi64ELi64ELi4ELb0ELb0EN7cutlass10bfloat16_tE19Flash_kernel_traitsILi256ELi64ELi64ELi4ES3_EELb0ELb1ELb1ELb0ELb0ELb0ELb1ELb1EEEvNS_16Flash_fwd_paramsE)
        /*00e4*/ 	.short	0x0380
        /*00e6*/ 	.short	0x01d0


	//----- nvinfo : EIATTR_SW_WAR
	.align		4
.L_1396:
        /*00e8*/ 	.byte	0x04, 0x36
        /*00ea*/ 	.short	(.L_1398 - .L_1397)
.L_1397:
        /*00ec*/ 	.word	0x00000008
.L_1398:


//--------------------- .nv.info._ZN5flash24flash_fwd_splitkv_kernelI23Flash_fwd_kernel_traitsILi256ELi64ELi64ELi4ELb0ELb0EN7cutlass10bfloat16_tE19Flash_kernel_traitsILi256ELi64ELi64ELi4ES3_EELb0ELb1ELb1ELb0ELb0ELb1ELb1ELb1EEEvNS_16Flash_fwd_paramsE --------------------------
	.section	.nv.info._ZN5flash24flash_fwd_splitkv_kernelI23Flash_fwd_kernel_traitsILi256ELi64ELi64ELi4ELb0ELb0EN7cutlass10bfloat16_tE19Flash_kernel_traitsILi256ELi64ELi64ELi4ES3_EELb0ELb1ELb1ELb0ELb0ELb1ELb1ELb1EEEvNS_16Flash_fwd_paramsE,"",@"SHT_CUDA_INFO"
	.sectionflags	@""
	.align	4


	//----- nvinfo : EIATTR_CUDA_API_VERSION
	.align		4
        /*0000*/ 	.byte	0x04, 0x37
        /*0002*/ 	.short	(.L_1400 - .L_1399)
.L_1399:
        /*0004*/ 	.word	0x00000082


	//----- nvinfo : EIATTR_KPARAM_INFO
	.align		4
.L_1400:
        /*0008*/ 	.byte	0x04, 0x17
        /*000a*/ 	.short	(.L_1402 - .L_1401)
.L_1401:
        /*000c*/ 	.word	0x00000000
        /*0010*/ 	.short	0x0000
        /*0012*/ 	.short	0x0000
        /*0014*/ 	.byte	0x00, 0xf0, 0x41, 0x07


	//----- nvinfo : EIATTR_SPARSE_MMA_MASK
	.align		4
.L_1402:
        /*0018*/ 	.byte	0x03, 0x50
        /*001a*/ 	.short	0x0000


	//----- nvinfo : EIATTR_MAXREG_COUNT
	.align		4
        /*001c*/ 	.byte	0x03, 0x1b
        /*001e*/ 	.short	0x00ff


	//----- nvinfo : EIATTR_NUM_BARRIERS
	.align		4
        /*0020*/ 	.byte	0x02, 0x4c
        /*0022*/ 	.byte	0x01
	.zero		1


	//----- nvinfo : EIATTR_MERCURY_ISA_VERSION
	.align		4
        /*0024*/ 	.byte	0x03, 0x5f
        /*0026*/ 	.short	0x0101


	//----- nvinfo : EIATTR_COOP_GROUP_MASK_REGIDS
	.align		4
        /*0028*/ 	.byte	0x04, 0x29
        /*002a*/ 	.short	(.L_1404 - .L_1403)


	//   ....[0]....
.L_1403:
        /*002c*/ 	.word	0xffffffff


	//   ....[1]....
        /*0030*/ 	.word	0xffffffff


	//   ....[2]....
        /*0034*/ 	.word	0xffffffff


	//   ....[3]....
        /*0038*/ 	.word	0xffffffff


	//   ....[4]....
        /*003c*/ 	.word	0xffffffff


	//   ....[5]....
        /*0040*/ 	.word	0xffffffff


	//   ....[6]....
        /*0044*/ 	.word	0xffffffff


	//   ....[7]....
        /*0048*/ 	.word	0xffffffff


	//   ....[8]....
        /*004c*/ 	.word	0xffffffff


	//   ....[9]....
        /*0050*/ 	.word	0xffffffff


	//   ....[10]....
        /*0054*/ 	.word	0xffffffff


	//   ....[11]....
        /*0058*/ 	.word	0xffffffff


	//   ....[12]....
        /*005c*/ 	.word	0xffffffff


	//   ....[13]....
        /*0060*/ 	.word	0xffffffff


	//   ....[14]....
        /*0064*/ 	.word	0xffffffff


	//   ....[15]....
        /*0068*/ 	.word	0xffffffff


	//----- nvinfo : EIATTR_COOP_GROUP_INSTR_OFFSETS
	.align		4
.L_1404:
        /*006c*/ 	.byte	0x04, 0x28
        /*006e*/ 	.short	(.L_1406 - .L_1405)


	//   ....[0]....
.L_1405:
        /*0070*/ 	.word	0x0001bb10


	//   ....[1]....
        /*0074*/ 	.word	0x0001bb30


	//   ....[2]....
        /*0078*/ 	.word	0x0001bbe0


	//   ....[3]....
        /*007c*/ 	.word	0x0001bbf0


	//   ....[4]....
        /*0080*/ 	.word	0x00020ac0


	//   ....[5]....
        /*0084*/ 	.word	0x00020ae0


	//   ....[6]....
        /*0088*/ 	.word	0x00020b10


	//   ....[7]....
        /*008c*/ 	.word	0x00020b20


	//   ....[8]....
        /*0090*/ 	.word	0x00026320


	//   ....[9]....
        /*0094*/ 	.word	0x00026380


	//   ....[10]....
        /*0098*/ 	.word	0x000263d0


	//   ....[11]....
        /*009c*/ 	.word	0x000263f0


	//   ....[12]....
        /*00a0*/ 	.word	0x00028020


	//   ....[13]....
        /*00a4*/ 	.word	0x00028060


	//   ....[14]....
        /*00a8*/ 	.word	0x00028110


	//   ....[15]....
        /*00ac*/ 	.word	0x00028130


	//----- nvinfo : EIATTR_VRC_CTA_INIT_COUNT
	.align		4
.L_1406:
        /*00b0*/ 	.byte	0x02, 0x4a
	.zero		1
	.zero		1


	//----- nvinfo : EIATTR_EXIT_INSTR_OFFSETS
	.align		4
        /*00b4*/ 	.byte	0x04, 0x1c
        /*00b6*/ 	.short	(.L_1408 - .L_1407)


	//   ....[0]....
.L_1407:
        /*00b8*/ 	.word	0x00000560


	//   ....[1]....
        /*00bc*/ 	.word	0x00001a30


	//   ....[2]....
        /*00c0*/ 	.word	0x00001a60


	//   ....[3]....
        /*00c4*/ 	.word	0x00029f60


	//   ....[4]....
        /*00c8*/ 	.word	0x0002a080


	//   ....[5]....
        /*00cc*/ 	.word	0x0002a0d0


	//----- nvinfo : EIATTR_CRS_STACK_SIZE
	.align		4
.L_1408:
        /*00d0*/ 	.byte	0x04, 0x1e
        /*00d2*/ 	.short	(.L_1410 - .L_1409)
.L_1409:
        /*00d4*/ 	.word	0x00000000


	//----- nvinfo : EIATTR_CBANK_PARAM_SIZE
	.align		4
.L_1410:
        /*00d8*/ 	.byte	0x03, 0x19
        /*00da*/ 	.short	0x01d0


	//----- nvinfo : EIATTR_PARAM_CBANK
	.align		4
        /*00dc*/ 	.byte	0x04, 0x0a
        /*00de*/ 	.short	(.L_1412 - .L_1411)
	.align		4
.L_1411:
        /*00e0*/ 	.word	index@(.nv.constant0._ZN5flash24flash_fwd_splitkv_kernelI23Flash_fwd_kernel_traitsILi256ELi64ELi64ELi4ELb0ELb0EN7cutlass10bfloat16_tE19Flash_kernel_traitsILi256ELi64ELi64ELi4ES3_EELb0ELb1ELb1ELb0ELb0ELb1ELb1ELb1EEEvNS_16Flash_fwd_paramsE)
        /*00e4*/ 	.short	0x0380
        /*00e6*/ 	.short	0x01d0


	//----- nvinfo : EIATTR_SW_WAR
	.align		4
.L_1412:
        /*00e8*/ 	.byte	0x04, 0x36
        /*00ea*/ 	.short	(.L_1414 - .L_1413)
.L_1413:
        /*00ec*/ 	.word	0x00000008
.L_1414:


//--------------------- .nv.callgraph             --------------------------
	.section	.nv.callgraph,"",@"SHT_CUDA_CALLGRAPH"
	.align	4
	.sectionentsize	8
	.align		4
        /*0000*/ 	.word	0x00000000
	.align		4
        /*0004*/ 	.word	0xffffffff
	.align		4
        /*0008*/ 	.word	0x00000000
	.align		4
        /*000c*/ 	.word	0xfffffffe
	.align		4
        /*0010*/ 	.word	0x00000000
	.align		4
        /*0014*/ 	.word	0xfffffffd
	.align		4
        /*0018*/ 	.word	0x00000000
	.align		4
        /*001c*/ 	.word	0xfffffffc


//--------------------- .nv.constant4             --------------------------
	.section	.nv.constant4,"a",@progbits
	.align	8
	.align		8
.nv.constant4:
        /*0000*/ 	.dword	_ZN72_INTERNAL_056383cb_36_flash_fwd_split_hdim256_bf16_sm80_cu_6987f922_33574cuda3std3__45__cpo5beginE
	.align		8
        /*0008*/ 	.dword	_ZN72_INTERNAL_056383cb_36_flash_fwd_split_hdim256_bf16_sm80_cu_6987f922_33574cuda3std3__45__cpo3endE
	.align		8
        /*0010*/ 	.dword	_ZN72_INTERNAL_056383cb_36_flash_fwd_split_hdim256_bf16_sm80_cu_6987f922_33574cuda3std3__45__cpo6cbeginE
	.align		8
        /*0018*/ 	.dword	_ZN72_INTERNAL_056383cb_36_flash_fwd_split_hdim256_bf16_sm80_cu_6987f922_33574cuda3std3__45__cpo4cendE
	.align		8
        /*0020*/ 	.dword	_ZN72_INTERNAL_056383cb_36_flash_fwd_split_hdim256_bf16_sm80_cu_6987f922_33574cuda3std3__474_GLOBAL__N__056383cb_36_flash_fwd_split_hdim256_bf16_sm80_cu_6987f922_33576ignoreE
	.align		8
        /*0028*/ 	.dword	_ZN72_INTERNAL_056383cb_36_flash_fwd_split_hdim256_bf16_sm80_cu_6987f922_33574cuda3std3__419piecewise_constructE
	.align		8
        /*0030*/ 	.dword	_ZN72_INTERNAL_056383cb_36_flash_fwd_split_hdim256_bf16_sm80_cu_6987f922_33574cuda3std3__48in_placeE
	.align		8
        /*0038*/ 	.dword	_ZN72_INTERNAL_056383cb_36_flash_fwd_split_hdim256_bf16_sm80_cu_6987f922_33574cuda3std6ranges3__45__cpo4swapE
	.align		8
        /*0040*/ 	.dword	_ZN72_INTERNAL_056383cb_36_flash_fwd_split_hdim256_bf16_sm80_cu_6987f922_33574cuda3std6ranges3__45__cpo9iter_moveE
	.align		8
        /*0048*/ 	.dword	_ZN72_INTERNAL_056383cb_36_flash_fwd_split_hdim256_bf16_sm80_cu_6987f922_33574cute7productE
	.align		8
        /*0050*/ 	.dword	_ZN72_INTERNAL_056383cb_36_flash_fwd_split_hdim256_bf16_sm80_cu_6987f922_33574cute1_E


//--------------------- .text._ZN5flash32flash_fwd_splitkv_combine_kernelI23Flash_fwd_kernel_traitsILi256ELi64ELi64ELi4ELb0ELb0EN7cutlass10bfloat16_tE19Flash_kernel_traitsILi256ELi64ELi64ELi4ES3_EELi4ELi7ELb0EEEvNS_16Flash_fwd_paramsE --------------------------
	.section	.text._ZN5flash32flash_fwd_splitkv_combine_kernelI23Flash_fwd_kernel_traitsILi256ELi64ELi64ELi4ELb0ELb0EN7cutlass10bfloat16_tE19Flash_kernel_traitsILi256ELi64ELi64ELi4ES3_EELi4ELi7ELb0EEEvNS_16Flash_fwd_paramsE,"ax",@progbits
	.align	128
        .global         _ZN5flash32flash_fwd_splitkv_combine_kernelI23Flash_fwd_kernel_traitsILi256ELi64ELi64ELi4ELb0ELb0EN7cutlass10bfloat16_tE19Flash_kernel_traitsILi256ELi64ELi64ELi4ES3_EELi4ELi7ELb0EEEvNS_16Flash_fwd_paramsE
        .type           _ZN5flash32flash_fwd_splitkv_combine_kernelI23Flash_fwd_kernel_traitsILi256ELi64ELi64ELi4ELb0ELb0EN7cutlass10bfloat16_tE19Flash_kernel_traitsILi256ELi64ELi64ELi4ES3_EELi4ELi7ELb0EEEvNS_16Flash_fwd_paramsE,@function
        .size           _ZN5flash32flash_fwd_splitkv_combine_kernelI23Flash_fwd_kernel_traitsILi256ELi64ELi64ELi4ELb0ELb0EN7cutlass10bfloat16_tE19Flash_kernel_traitsILi256ELi64ELi64ELi4ES3_EELi4ELi7ELb0EEEvNS_16Flash_fwd_paramsE,(.L_x_7432 - _ZN5flash32flash_fwd_splitkv_combine_kernelI23Flash_fwd_kernel_traitsILi256ELi64ELi64ELi4ELb0ELb0EN7cutlass10bfloat16_tE19Flash_kernel_traitsILi256ELi64ELi64ELi4ES3_EELi4ELi7ELb0EEEvNS_16Flash_fwd_paramsE)
        .other          _ZN5flash32flash_fwd_splitkv_combine_kernelI23Flash_fwd_kernel_traitsILi256ELi64ELi64ELi4ELb0ELb0EN7cutlass10bfloat16_tE19Flash_kernel_traitsILi256ELi64ELi64ELi4ES3_EELi4ELi7ELb0EEEvNS_16Flash_fwd_paramsE,@"STO_CUDA_ENTRY STV_DEFAULT"
_ZN5flash32flash_fwd_splitkv_combine_kernelI23Flash_fwd_kernel_traitsILi256ELi64ELi64ELi4ELb0ELb0EN7cutlass10bfloat16_tE19Flash_kernel_traitsILi256ELi64ELi64ELi4ES3_EELi4ELi7ELb0EEEvNS_16Flash_fwd_paramsE:
.text._ZN5flash32flash_fwd_splitkv_combine_kernelI23Flash_fwd_kernel_traitsILi256ELi64ELi64ELi4ELb0ELb0EN7cutlass10bfloat16_tE19Flash_kernel_traitsILi256ELi64ELi64ELi4ES3_EELi4ELi7ELb0EEEvNS_16Flash_fwd_paramsE:
[----:B------:R-:W-:Y:S01]  /*0000*/  LDC R1, c[0x0][0x37c] ;  /* 0x0000df00ff017b82 */ /* 0x000fe20000000800 */
[----:B------:R-:W0:Y:S07]  /*0010*/  LDCU UR21, c[0x0][0x3e0] ;  /* 0x00007c00ff1577ac */ /* 0x000e2e0008000800 */
[----:B------:R-:W1:Y:S01]  /*0020*/  S2UR UR19, SR_CTAID.X ;  /* 0x00000000001379c3 */ /* 0x000e620000002500 */
[----:B------:R-:W0:Y:S02]  /*0030*/  LDCU.64 UR4, c[0x0][0x430] ;  /* 0x00008600ff0477ac */ /* 0x000e240008000a00 */
[----:B0-----:R-:W-:-:S02]  /*0040*/  UIMAD UR21, UR21, UR5, URZ ;  /* 0x00000005151572a4 */ /* 0x001fc4000f8e02ff */
[----:B-1----:R-:W-:Y:S02]  /*0050*/  USHF.L.U32 UR19, UR19, 0x2, URZ ;  /* 0x0000000213137899 */ /* 0x002fe400080006ff */
[----:B------:R-:W-:-:S04]  /*0060*/  UIMAD UR20, UR21, UR4, URZ ;  /* 0x00000004151472a4 */ /* 0x000fc8000f8e02ff */
[----:B------:R-:W-:Y:S02]  /*0070*/  UISETP.LT.AND UP0, UPT, UR20, UR5, UPT ;  /* 0x000000051400728c */ /* 0x000fe4000bf01270 */
[----:B------:R-:W-:Y:S02]  /*0080*/  USHF.R.S32.HI UR14, URZ, 0x1f, UR20 ;  /* 0x0000001fff0e7899 */ /* 0x000fe40008011414 */
[----:B------:R-:W-:-:S04]  /*0090*/  USEL UR18, UR20, UR5, UP0 ;  /* 0x0000000514127287 */ /* 0x000fc80008000000 */
[----:B------:R-:W-:-:S04]  /*00a0*/  USHF.R.S32.HI UR5, URZ, 0x1f, UR18 ;  /* 0x0000001fff057899 */ /* 0x000fc80008011412 */
[----:B------:R-:W-:-:S04]  /*00b0*/  ULOP3.LUT UR4, UR14, UR5, URZ, 0xfc, !UPT ;  /* 0x000000050e047292 */ /* 0x000fc8000f8efcff */
[----:B------:R-:W-:-:S09]  /*00c0*/  UISETP.NE.U32.AND UP0, UPT, UR4, URZ, UPT ;  /* 0x000000ff0400728c */ /* 0x000fd2000bf05070 */
[----:B------:R-:W-:Y:S05]  /*00d0*/  BRA.U UP0, `(.L_x_0) ;  /* 0x0000000100607547 */ /* 0x000fea000b800000 */
[----:B------:R-:W0:Y:S01]  /*00e0*/  I2F.U32.RP R2, UR18 ;  /* 0x0000001200027d06 */ /* 0x000e220008209000 */
[----:B------:R-:W-:Y:S02]  /*00f0*/  UIADD3 UR4, UPT, UPT, URZ, -UR18, URZ ;  /* 0x80000012ff047290 */ /* 0x000fe4000fffe0ff */
[----:B------:R-:W-:-:S05]  /*0100*/  UISETP.NE.U32.AND UP0, UPT, UR18, URZ, UPT ;  /* 0x000000ff1200728c */ /* 0x000fca000bf05070 */
[----:B0-----:R-:W0:Y:S02]  /*0110*/  MUFU.RCP R0, R2 ;  /* 0x0000000200007308 */ /* 0x001e240000001000 */
[----:B0-----:R-:W-:-:S06]  /*0120*/  VIADD R0, R0, 0xffffffe ;  /* 0x0ffffffe00007836 */ /* 0x001fcc0000000000 */
[----:B------:R-:W0:Y:S02]  /*0130*/  F2I.FTZ.U32.TRUNC.NTZ R0, R0 ;  /* 0x0000000000007305 */ /* 0x000e24000021f000 */
[----:B0-----:R-:W-:-:S13]  /*0140*/  R2UR UR5, R0 ;  /* 0x00000000000572ca */ /* 0x001fda00000e0000 */
[----:B------:R-:W-:-:S03]  /*0150*/  UIMAD UR6, UR4, UR5, URZ ;  /* 0x00000005040672a4 */ /* 0x000fc6000f8e02ff */
[----:B------:R-:W-:Y:S02]  /*0160*/  UMOV UR4, URZ ;  /* 0x000000ff00047c82 */ /* 0x000fe40008000000 */
[----:B------:R-:W-:-:S04]  /*0170*/  UIMAD.WIDE.U32 UR6, UR5, UR6, UR4 ;  /* 0x00000006050672a5 */ /* 0x000fc8000f8e0004 */
[----:B------:R-:W-:-:S04]  /*0180*/  UIMAD.WIDE.U32 UR4, UR7, UR20, URZ ;  /* 0x00000014070472a5 */ /* 0x000fc8000f8e00ff */
[----:B------:R-:W-:-:S04]  /*0190*/  UIADD3 UR4, UPT, UPT, -UR5, URZ, URZ ;  /* 0x000000ff05047290 */ /* 0x000fc8000fffe1ff */
[----:B------:R-:W-:-:S04]  /*01a0*/  UIMAD UR4, UR18, UR4, UR20 ;  /* 0x00000004120472a4 */ /* 0x000fc8000f8e0214 */
[----:B------:R-:W-:-:S11]  /*01b0*/  UISETP.GE.U32.AND UP2, UPT, UR4, UR18, UPT ;  /* 0x000000120400728c */ /* 0x000fd6000bf46070 */
[----:B------:R-:W-:Y:S02]  /*01c0*/  @UP2 UIADD3 UR4, UPT, UPT, -UR18, UR4, URZ ;  /* 0x0000000412042290 */ /* 0x000fe4000fffe1ff */
[----:B------:R-:W-:Y:S02]  /*01d0*/  @UP2 UIADD3 UR5, UPT, UPT, UR5, 0x1, URZ ;  /* 0x0000000105052890 */ /* 0x000fe4000fffe0ff */
[----:B------:R-:W-:-:S11]  /*01e0*/  UISETP.GE.U32.AND UP1, UPT, UR4, UR18, UPT ;  /* 0x000000120400728c */ /* 0x000fd6000bf26070 */
[----:B------:R-:W-:Y:S02]  /*01f0*/  @UP1 UIADD3 UR5, UPT, UPT, UR5, 0x1, URZ ;  /* 0x0000000105051890 */ /* 0x000fe4000fffe0ff */
[----:B------:R-:W-:-:S07]  /*0200*/  @!UP0 ULOP3.LUT UR5, URZ, UR18, URZ, 0x33, !UPT ;  /* 0x00000012ff058292 */ /* 0x000fce000f8e33ff */
[----:B------:R-:W-:Y:S01]  /*0210*/  UMOV UR4, UR5 ;  /* 0x0000000500047c82 */ /* 0x000fe20008000000 */
[----:B------:R-:W-:Y:S01]  /*0220*/  UMOV UR5, URZ ;  /* 0x000000ff00057c82 */ /* 0x000fe20008000000 */
[----:B------:R-:W-:Y:S01]  /*0230*/  MOV R16, UR4 ;  /* 0x0000000400107c02 */ /* 0x000fe20008000f00 */
[----:B------:R-:W-:Y:S01]  /*0240*/  IMAD.U32 R17, RZ, RZ, UR5 ;  /* 0x00000005ff117e24 */ /* 0x000fe2000f8e00ff */
[----:B------:R-:W-:Y:S06]  /*0250*/  BRA `(.L_x_1) ;  /* 0x0000000000207947 */ /* 0x000fec0003800000 */
.L_x_0:
[----:B------:R-:W-:Y:S01]  /*0260*/  IMAD.U32 R16, RZ, RZ, UR20 ;  /* 0x00000014ff107e24 */ /* 0x000fe2000f8e00ff */
[----:B------:R-:W-:Y:S01]  /*0270*/  MOV R14, UR18 ;  /* 0x00000012000e7c02 */ /* 0x000fe20008000f00 */
[----:B------:R-:W-:Y:S01]  /*0280*/  IMAD.U32 R15, RZ, RZ, UR14 ;  /* 0x0000000eff0f7e24 */ /* 0x000fe2000f8e00ff */
[----:B------:R-:W-:Y:S02]  /*0290*/  MOV R13, UR5 ;  /* 0x00000005000d7c02 */ /* 0x000fe40008000f00 */
[----:B------:R-:W-:Y:S02]  /*02a0*/  MOV R12, 0x2c0 ;  /* 0x000002c0000c7802 */ /* 0x000fe40000000f00 */
[----:B------:R-:W-:Y:S05]  /*02b0*/  CALL.REL.NOINC `($__internal_0_$__cuda_sm20_div_s64) ;  /* 0x0000004400907944 */ /* 0x000fea0003c00000 */
[----:B------:R-:W-:Y:S02]  /*02c0*/  MOV R16, R0 ;  /* 0x0000000000107202 */ /* 0x000fe40000000f00 */
[----:B------:R-:W-:-:S07]  /*02d0*/  MOV R17, R15 ;  /* 0x0000000f00117202 */ /* 0x000fce0000000f00 */
.L_x_1:
[----:B------:R-:W0:Y:S01]  /*02e0*/  LDCU UR4, c[0x0][0x3e0] ;  /* 0x00007c00ff0477ac */ /* 0x000e220008000800 */
[----:B------:R-:W-:Y:S01]  /*02f0*/  BSSY.RECONVERGENT B0, `(.L_x_2) ;  /* 0x0000022000007945 */ /* 0x000fe20003800200 */
[----:B0-----:R-:W-:Y:S01]  /*0300*/  USHF.R.S32.HI UR5, URZ, 0x1f, UR4 ;  /* 0x0000001fff057899 */ /* 0x001fe20008011404 */
[----:B------:R-:W-:-:S05]  /*0310*/  ISETP.LT.U32.AND P0, PT, R16, UR4, PT ;  /* 0x0000000410007c0c */ /* 0x000fca000bf01070 */
[----:B------:R-:W-:-:S04]  /*0320*/  ISETP.LT.AND.EX P0, PT, R17, UR5, PT, P0 ;  /* 0x0000000511007c0c */ /* 0x000fc8000bf01300 */
[C---:B------:R-:W-:Y:S02]  /*0330*/  SEL R13, R17.reuse, UR5, P0 ;  /* 0x00000005110d7c07 */ /* 0x040fe40008000000 */
[----:B------:R-:W-:Y:S02]  /*0340*/  SEL R14, R16, UR4, P0 ;  /* 0x00000004100e7c07 */ /* 0x000fe40008000000 */
[----:B------:R-:W-:-:S04]  /*0350*/  LOP3.LUT R0, R17, R13, RZ, 0xfc, !PT ;  /* 0x0000000d11007212 */ /* 0x000fc800078efcff */
[----:B------:R-:W-:-:S13]  /*0360*/  ISETP.NE.U32.AND P1, PT, R0, RZ, PT ;  /* 0x000000ff0000720c */ /* 0x000fda0003f25070 */
[----:B------:R-:W-:Y:S05]  /*0370*/  @P1 BRA `(.L_x_3) ;  /* 0x0000000000501947 */ /* 0x000fea0003800000 */
[----:B------:R-:W0:Y:S01]  /*0380*/  I2F.U32.RP R4, R14 ;  /* 0x0000000e00047306 */ /* 0x000e220000209000 */
[----:B------:R-:W-:Y:S02]  /*0390*/  ISETP.NE.U32.AND P0, PT, R14, RZ, PT ;  /* 0x000000ff0e00720c */ /* 0x000fe40003f05070 */
[----:B------:R-:W-:-:S05]  /*03a0*/  MOV R7, RZ ;  /* 0x000000ff00077202 */ /* 0x000fca0000000f00 */
[----:B0-----:R-:W0:Y:S02]  /*03b0*/  MUFU.RCP R2, R4 ;  /* 0x0000000400027308 */ /* 0x001e240000001000 */
[----:B0-----:R-:W-:-:S06]  /*03c0*/  VIADD R2, R2, 0xffffffe ;  /* 0x0ffffffe02027836 */ /* 0x001fcc0000000000 */
[----:B------:R0:W1:Y:S02]  /*03d0*/  F2I.FTZ.U32.TRUNC.NTZ R3, R2 ;  /* 0x0000000200037305 */ /* 0x000064000021f000 */
[----:B0-----:R-:W-:Y:S02]  /*03e0*/  HFMA2 R2, -RZ, RZ, 0, 0 ;  /* 0x00000000ff027431 */ /* 0x001fe400000001ff */
[----:B-1----:R-:W-:-:S04]  /*03f0*/  IMAD.MOV R0, RZ, RZ, -R3 ;  /* 0x000000ffff007224 */ /* 0x002fc800078e0a03 */
[----:B------:R-:W-:-:S04]  /*0400*/  IMAD R5, R0, R14, RZ ;  /* 0x0000000e00057224 */ /* 0x000fc800078e02ff */
[----:B------:R-:W-:-:S06]  /*0410*/  IMAD.HI.U32 R5, R3, R5, R2 ;  /* 0x0000000503057227 */ /* 0x000fcc00078e0002 */
[----:B------:R-:W-:-:S04]  /*0420*/  IMAD.HI.U32 R6, R5, R16, RZ ;  /* 0x0000001005067227 */ /* 0x000fc800078e00ff */
[----:B------:R-:W-:-:S04]  /*0430*/  IMAD.MOV R3, RZ, RZ, -R6 ;  /* 0x000000ffff037224 */ /* 0x000fc800078e0a06 */
[----:B------:R-:W-:-:S05]  /*0440*/  IMAD R3, R14, R3, R16 ;  /* 0x000000030e037224 */ /* 0x000fca00078e0210 */
[----:B------:R-:W-:-:S13]  /*0450*/  ISETP.GE.U32.AND P2, PT, R3, R14, PT ;  /* 0x0000000e0300720c */ /* 0x000fda0003f46070 */
[----:B------:R-:W-:Y:S01]  /*0460*/  @P2 IADD3 R3, PT, PT, R3, -R14, RZ ;  /* 0x8000000e03032210 */ /* 0x000fe20007ffe0ff */
[----:B------:R-:W-:-:S03]  /*0470*/  @P2 VIADD R6, R6, 0x1 ;  /* 0x0000000106062836 */ /* 0x000fc60000000000 */
[----:B------:R-:W-:-:S13]  /*0480*/  ISETP.GE.U32.AND P1, PT, R3, R14, PT ;  /* 0x0000000e0300720c */ /* 0x000fda0003f26070 */
[----:B------:R-:W-:Y:S02]  /*0490*/  @P1 IADD3 R6, PT, PT, R6, 0x1, RZ ;  /* 0x0000000106061810 */ /* 0x000fe40007ffe0ff */
[----:B------:R-:W-:Y:S01]  /*04a0*/  @!P0 LOP3.LUT R6, RZ, R14, RZ, 0x33, !PT ;  /* 0x0000000eff068212 */ /* 0x000fe200078e33ff */
[----:B------:R-:W-:Y:S05]  /*04b0*/  BRA `(.L_x_4) ;  /* 0x0000000000147947 */ /* 0x000fea0003800000 */
.L_x_3:
[----:B------:R-:W-:Y:S02]  /*04c0*/  MOV R15, R17 ;  /* 0x00000011000f7202 */ /* 0x000fe40000000f00 */
[----:B------:R-:W-:Y:S02]  /*04d0*/  MOV R12, 0x4f0 ;  /* 0x000004f0000c7802 */ /* 0x000fe40000000f00 */
[----:B------:R-:W-:Y:S05]  /*04e0*/  CALL.REL.NOINC `($__internal_0_$__cuda_sm20_div_s64) ;  /* 0x0000004400047944 */ /* 0x000fea0003c00000 */
[----:B------:R-:W-:Y:S02]  /*04f0*/  MOV R6, R0 ;  /* 0x0000000000067202 */ /* 0x000fe40000000f00 */
[----:B------:R-:W-:Y:S02]  /*0500*/  MOV R7, R15 ;  /* 0x0000000f00077202 */ /* 0x000fe40000000f00 */
.L_x_4:
[----:B------:R-:W-:Y:S05]  /*0510*/  BSYNC.RECONVERGENT B0 ;  /* 0x0000000000007941 */ /* 0x000fea0003800200 */
.L_x_2:
[----:B------:R-:W0:Y:S01]  /*0520*/  LDCU UR4, c[0x0][0x434] ;  /* 0x00008680ff0477ac */ /* 0x000e220008000800 */
[----:B------:R-:W-:Y:S01]  /*0530*/  BSSY.RECONVERGENT B0, `(.L_x_5) ;  /* 0x0000041000007945 */ /* 0x000fe20003800200 */
[----:B0-----:R-:W-:-:S05]  /*0540*/  IMAD.U32 R0, RZ, RZ, UR4 ;  /* 0x00000004ff007e24 */ /* 0x001fca000f8e00ff */
[----:B------:R-:W-:-:S04]  /*0550*/  IABS R0, R0 ;  /* 0x0000000000007213 */ /* 0x000fc80000000000 */
[----:B------:R-:W-:-:S13]  /*0560*/  R2UR UR5, R0 ;  /* 0x00000000000572ca */ /* 0x000fda00000e0000 */
[----:B------:R-:W0:Y:S01]  /*0570*/  I2F.RP R8, UR5 ;  /* 0x0000000500087d06 */ /* 0x000e220008209400 */
[----:B------:R-:W-:-:S04]  /*0580*/  UIADD3 UR8, UPT, UPT, UR4, -0x1, UR5 ;  /* 0xffffffff04087890 */ /* 0x000fc8000fffe005 */
[----:B------:R-:W-:-:S06]  /*0590*/  ULOP3.LUT UR6, UR8, UR5, URZ, 0x3c, !UPT ;  /* 0x0000000508067292 */ /* 0x000fcc000f8e3cff */
[----:B------:R-:W-:Y:S01]  /*05a0*/  ISETP.LE.AND P0, PT, RZ, UR6, PT ;  /* 0x00000006ff007c0c */ /* 0x000fe2000bf03270 */
[----:B0-----:R-:W0:Y:S02]  /*05b0*/  MUFU.RCP R4, R8 ;  /* 0x0000000800047308 */ /* 0x001e240000001000 */
[----:B0-----:R-:W-:-:S06]  /*05c0*/  VIADD R4, R4, 0xffffffe ;  /* 0x0ffffffe04047836 */ /* 0x001fcc0000000000 */
[----:B------:R-:W0:Y:S02]  /*05d0*/  F2I.FTZ.U32.TRUNC.NTZ R5, R4 ;  /* 0x0000000400057305 */ /* 0x000e24000021f000 */
[----:B0-----:R-:W-:Y:S02]  /*05e0*/  IMAD.MOV R0, RZ, RZ, -R5 ;  /* 0x000000ffff007224 */ /* 0x001fe400078e0a05 */
[----:B------:R-:W-:Y:S02]  /*05f0*/  IMAD.MOV.U32 R4, RZ, RZ, RZ ;  /* 0x000000ffff047224 */ /* 0x000fe400078e00ff */
[----:B------:R-:W-:Y:S01]  /*0600*/  IMAD R2, R0, UR5, RZ ;  /* 0x0000000500027c24 */ /* 0x000fe2000f8e02ff */
[----:B------:R-:W-:-:S03]  /*0610*/  IABS R0, UR8 ;  /* 0x0000000800007c13 */ /* 0x000fc60008000000 */
[----:B------:R-:W-:-:S04]  /*0620*/  IMAD.HI.U32 R2, R5, R2, R4 ;  /* 0x0000000205027227 */ /* 0x000fc800078e0004 */
[----:B------:R-:W-:-:S04]  /*0630*/  IMAD.MOV.U32 R3, RZ, RZ, R0 ;  /* 0x000000ffff037224 */ /* 0x000fc800078e0000 */
[----:B------:R-:W-:-:S04]  /*0640*/  IMAD.HI.U32 R2, R2, R3, RZ ;  /* 0x0000000302027227 */ /* 0x000fc800078e00ff */
[----:B------:R-:W-:-:S04]  /*0650*/  IMAD.MOV R0, RZ, RZ, -R2 ;  /* 0x000000ffff007224 */ /* 0x000fc800078e0a02 */
[----:B------:R-:W-:-:S05]  /*0660*/  IMAD R0, R0, UR5, R3 ;  /* 0x0000000500007c24 */ /* 0x000fca000f8e0203 */
[----:B------:R-:W-:-:S13]  /*0670*/  ISETP.LT.U32.AND P1, PT, R0, UR5, PT ;  /* 0x0000000500007c0c */ /* 0x000fda000bf21070 */
[----:B------:R-:W-:Y:S02]  /*0680*/  @!P1 VIADD R0, R0, -UR5 ;  /* 0x8000000500009c36 */ /* 0x000fe40008000000 */
[----:B------:R-:W-:Y:S01]  /*0690*/  @!P1 VIADD R2, R2, 0x1 ;  /* 0x0000000102029836 */ /* 0x000fe20000000000 */
[----:B------:R-:W-:Y:S02]  /*06a0*/  ISETP.NE.AND P1, PT, RZ, UR4, PT ;  /* 0x00000004ff007c0c */ /* 0x000fe4000bf25270 */
[----:B------:R-:W-:-:S13]  /*06b0*/  ISETP.GE.U32.AND P2, PT, R0, UR5, PT ;  /* 0x0000000500007c0c */ /* 0x000fda000bf46070 */
[----:B------:R-:W-:-:S04]  /*06c0*/  @P2 VIADD R2, R2, 0x1 ;  /* 0x0000000102022836 */ /* 0x000fc80000000000 */
[----:B------:R-:W-:-:S04]  /*06d0*/  IMAD.MOV.U32 R3, RZ, RZ, R2 ;  /* 0x000000ffff037224 */ /* 0x000fc800078e0002 */
[----:B------:R-:W-:Y:S01]  /*06e0*/  @!P0 IMAD.MOV R3, RZ, RZ, -R3 ;  /* 0x000000ffff038224 */ /* 0x000fe200078e0a03 */
[----:B------:R-:W-:-:S04]  /*06f0*/  @!P1 LOP3.LUT R3, RZ, UR5, RZ, 0x33, !PT ;  /* 0x00000005ff039c12 */ /* 0x000fc8000f8e33ff */
[----:B------:R-:W-:Y:S02]  /*0700*/  ISETP.LT.U32.AND P0, PT, R14, R3, PT ;  /* 0x000000030e00720c */ /* 0x000fe40003f01070 */
[----:B------:R-:W-:-:S04]  /*0710*/  SHF.R.S32.HI R4, RZ, 0x1f, R3 ;  /* 0x0000001fff047819 */ /* 0x000fc80000011403 */
[----:B------:R-:W-:-:S04]  /*0720*/  ISETP.LT.AND.EX P0, PT, R13, R4, PT, P0 ;  /* 0x000000040d00720c */ /* 0x000fc80003f01300 */
[C---:B------:R-:W-:Y:S02]  /*0730*/  SEL R4, R13.reuse, R4, P0 ;  /* 0x000000040d047207 */ /* 0x040fe40000000000 */
[----:B------:R-:W-:Y:S02]  /*0740*/  SEL R10, R14, R3, P0 ;  /* 0x000000030e0a7207 */ /* 0x000fe40000000000 */
[----:B------:R-:W-:-:S04]  /*0750*/  LOP3.LUT R0, R13, R4, RZ, 0xfc, !PT ;  /* 0x000000040d007212 */ /* 0x000fc800078efcff */
[----:B------:R-:W-:-:S13]  /*0760*/  ISETP.NE.U32.AND P1, PT, R0, RZ, PT ;  /* 0x000000ff0000720c */ /* 0x000fda0003f25070 */
[----:B------:R-:W-:Y:S05]  /*0770*/  @P1 BRA `(.L_x_6) ;  /* 0x0000000000541947 */ /* 0x000fea0003800000 */
[----:B------:R-:W0:Y:S01]  /*0780*/  I2F.U32.RP R8, R10 ;  /* 0x0000000a00087306 */ /* 0x000e220000209000 */
[----:B------:R-:W-:Y:S01]  /*0790*/  ISETP.NE.U32.AND P0, PT, R10, RZ, PT ;  /* 0x000000ff0a00720c */ /* 0x000fe20003f05070 */
[----:B------:R-:W-:-:S06]  /*07a0*/  IMAD.MOV.U32 R15, RZ, RZ, RZ ;  /* 0x000000ffff0f7224 */ /* 0x000fcc00078e00ff */
[----:B0-----:R-:W0:Y:S02]  /*07b0*/  MUFU.RCP R2, R8 ;  /* 0x0000000800027308 */ /* 0x001e240000001000 */
[----:B0-----:R-:W-:-:S06]  /*07c0*/  IADD3 R2, PT, PT, R2, 0xffffffe, RZ ;  /* 0x0ffffffe02027810 */ /* 0x001fcc0007ffe0ff */
[----:B------:R-:W0:Y:S02]  /*07d0*/  F2I.FTZ.U32.TRUNC.NTZ R3, R2 ;  /* 0x0000000200037305 */ /* 0x000e24000021f000 */
[----:B0-----:R-:W-:Y:S01]  /*07e0*/  IADD3 R0, PT, PT, RZ, -R3, RZ ;  /* 0x80000003ff007210 */ /* 0x001fe20007ffe0ff */
[----:B------:R-:W-:-:S04]  /*07f0*/  IMAD.MOV.U32 R2, RZ, RZ, RZ ;  /* 0x000000ffff027224 */ /* 0x000fc800078e00ff */
[----:B------:R-:W-:-:S04]  /*0800*/  IMAD R5, R0, R10, RZ ;  /* 0x0000000a00057224 */ /* 0x000fc800078e02ff */
[----:B------:R-:W-:-:S06]  /*0810*/  IMAD.HI.U32 R5, R3, R5, R2 ;  /* 0x0000000503057227 */ /* 0x000fcc00078e0002 */
[----:B------:R-:W-:-:S05]  /*0820*/  IMAD.HI.U32 R0, R5, R14, RZ ;  /* 0x0000000e05007227 */ /* 0x000fca00078e00ff */
[----:B------:R-:W-:-:S05]  /*0830*/  IADD3 R3, PT, PT, -R0, RZ, RZ ;  /* 0x000000ff00037210 */ /* 0x000fca0007ffe1ff */
[----:B------:R-:W-:-:S05]  /*0840*/  IMAD R3, R10, R3, R14 ;  /* 0x000000030a037224 */ /* 0x000fca00078e020e */
[----:B------:R-:W-:-:S13]  /*0850*/  ISETP.GE.U32.AND P2, PT, R3, R10, PT ;  /* 0x0000000a0300720c */ /* 0x000fda0003f46070 */
[----:B------:R-:W-:Y:S01]  /*0860*/  @P2 IMAD.IADD R3, R3, 0x1, -R10 ;  /* 0x0000000103032824 */ /* 0x000fe200078e0a0a */
[----:B------:R-:W-:-:S04]  /*0870*/  @P2 IADD3 R0, PT, PT, R0, 0x1, RZ ;  /* 0x0000000100002810 */ /* 0x000fc80007ffe0ff */
[----:B------:R-:W-:-:S13]  /*0880*/  ISETP.GE.U32.AND P1, PT, R3, R10, PT ;  /* 0x0000000a0300720c */ /* 0x000fda0003f26070 */
[----:B------:R-:W-:Y:S01]  /*0890*/  @P1 VIADD R0, R0, 0x1 ;  /* 0x0000000100001836 */ /* 0x000fe20000000000 */
[----:B------:R-:W-:-:S04]  /*08a0*/  @!P0 LOP3.LUT R0, RZ, R10, RZ, 0x33, !PT ;  /* 0x0000000aff008212 */ /* 0x000fc800078e33ff */
[----:B------:R-:W-:Y:S01]  /*08b0*/  MOV R14, R0 ;  /* 0x00000000000e7202 */ /* 0x000fe20000000f00 */
[----:B------:R-:W-:Y:S05]  /*08c0*/  BRA `(.L_x_7) ;  /* 0x00000000001c7947 */ /* 0x000fea0003800000 */
.L_x_6:
[----:B------:R-:W-:Y:S01]  /*08d0*/  IMAD.MOV.U32 R16, RZ, RZ, R14 ;  /* 0x000000ffff107224 */ /* 0x000fe200078e000e */
[----:B------:R-:W-:Y:S01]  /*08e0*/  MOV R14, R10 ;  /* 0x0000000a000e7202 */ /* 0x000fe20000000f00 */
[----:B------:R-:W-:Y:S01]  /*08f0*/  IMAD.MOV.U32 R15, RZ, RZ, R13 ;  /* 0x000000ffff0f7224 */ /* 0x000fe200078e000d */
[----:B------:R-:W-:Y:S02]  /*0900*/  MOV R13, R4 ;  /* 0x00000004000d7202 */ /* 0x000fe40000000f00 */
[----:B------:R-:W-:Y:S02]  /*0910*/  MOV R12, 0x930 ;  /* 0x00000930000c7802 */ /* 0x000fe40000000f00 */
[----:B------:R-:W-:Y:S05]  /*0920*/  CALL.REL.NOINC `($__internal_0_$__cuda_sm20_div_s64) ;  /* 0x0000003c00f47944 */ /* 0x000fea0003c00000 */
[----:B------:R-:W-:Y:S02]  /*0930*/  MOV R14, R0 ;  /* 0x00000000000e7202 */ /* 0x000fe40000000f00 */
.L_x_7:
[----:B------:R-:W-:Y:S05]  /*0940*/  BSYNC.RECONVERGENT B0 ;  /* 0x0000000000007941 */ /* 0x000fea0003800200 */
.L_x_5:
[----:B------:R-:W0:Y:S01]  /*0950*/  LDCU UR5, c[0x0][0x434] ;  /* 0x00008680ff0577ac */ /* 0x000e220008000800 */
[----:B------:R-:W-:Y:S01]  /*0960*/  BSSY.RECONVERGENT B0, `(.L_x_8) ;  /* 0x0000083000007945 */ /* 0x000fe20003800200 */
[----:B------:R-:W-:Y:S01]  /*0970*/  UMOV UR10, URZ ;  /* 0x000000ff000a7c82 */ /* 0x000fe20008000000 */
[----:B------:R-:W-:Y:S01]  /*0980*/  UMOV UR22, URZ ;  /* 0x000000ff00167c82 */ /* 0x000fe20008000000 */
[----:B0-----:R-:W-:-:S05]  /*0990*/  IMAD.U32 R0, RZ, RZ, UR5 ;  /* 0x00000005ff007e24 */ /* 0x001fca000f8e00ff */
[----:B------:R-:W-:-:S04]  /*09a0*/  IABS R0, R0 ;  /* 0x0000000000007213 */ /* 0x000fc80000000000 */
[----:B------:R-:W-:-:S13]  /*09b0*/  R2UR UR7, R0 ;  /* 0x00000000000772ca */ /* 0x000fda00000e0000 */
[----:B------:R-:W0:Y:S08]  /*09c0*/  I2F.RP R3, UR7 ;  /* 0x0000000700037d06 */ /* 0x000e300008209400 */
[----:B0-----:R-:W0:Y:S02]  /*09d0*/  MUFU.RCP R2, R3 ;  /* 0x0000000300027308 */ /* 0x001e240000001000 */
[----:B0-----:R-:W-:-:S06]  /*09e0*/  VIADD R2, R2, 0xffffffe ;  /* 0x0ffffffe02027836 */ /* 0x001fcc0000000000 */
[----:B------:R-:W0:Y:S02]  /*09f0*/  F2I.FTZ.U32.TRUNC.NTZ R0, R2 ;  /* 0x0000000200007305 */ /* 0x000e24000021f000 */
[----:B0-----:R-:W-:Y:S02]  /*0a00*/  R2UR UR11, R0 ;  /* 0x00000000000b72ca */ /* 0x001fe400000e0000 */
[----:B------:R-:W-:Y:S01]  /*0a10*/  IABS R0, UR8 ;  /* 0x0000000800007c13 */ /* 0x000fe20008000000 */
[----:B------:R-:W-:-:S03]  /*0a20*/  ULOP3.LUT UR8, UR8, UR5, URZ, 0x3c, !UPT ;  /* 0x0000000508087292 */ /* 0x000fc6000f8e3cff */
[----:B------:R-:W-:-:S07]  /*0a30*/  R2UR UR6, R0 ;  /* 0x00000000000672ca */ /* 0x000fce00000e0000 */
[----:B------:R-:W-:-:S04]  /*0a40*/  UIADD3 UR4, UPT, UPT, URZ, -UR11, URZ ;  /* 0x8000000bff047290 */ /* 0x000fc8000fffe0ff */
[----:B------:R-:W-:-:S04]  /*0a50*/  UIMAD UR4, UR4, UR7, URZ ;  /* 0x00000007040472a4 */ /* 0x000fc8000f8e02ff */
[----:B------:R-:W-:-:S04]  /*0a60*/  UIMAD.WIDE.U32 UR10, UR11, UR4, UR10 ;  /* 0x000000040b0a72a5 */ /* 0x000fc8000f8e000a */
[----:B------:R-:W-:-:S07]  /*0a70*/  UIMAD.WIDE.U32 UR10, UR11, UR6, URZ ;  /* 0x000000060b0a72a5 */ /* 0x000fce000f8e00ff */
[----:B------:R-:W-:Y:S02]  /*0a80*/  UMOV UR9, UR11 ;  /* 0x0000000b00097c82 */ /* 0x000fe40008000000 */
[----:B------:R-:W-:-:S04]  /*0a90*/  UIADD3 UR4, UPT, UPT, -UR9, URZ, URZ ;  /* 0x000000ff09047290 */ /* 0x000fc8000fffe1ff */
[----:B------:R-:W-:Y:S02]  /*0aa0*/  UIMAD UR4, UR7, UR4, UR6 ;  /* 0x00000004070472a4 */ /* 0x000fe4000f8e0206 */
[----:B------:R-:W-:Y:S02]  /*0ab0*/  USHF.R.S32.HI UR6, URZ, 0x1f, UR5 ;  /* 0x0000001fff067899 */ /* 0x000fe40008011405 */
[----:B------:R-:W-:Y:S02]  /*0ac0*/  UISETP.GT.U32.AND UP1, UPT, UR7, UR4, UPT ;  /* 0x000000040700728c */ /* 0x000fe4000bf24070 */
[----:B------:R-:W-:-:S09]  /*0ad0*/  ULOP3.LUT UR6, UR6, 0x1, URZ, 0xfc, !UPT ;  /* 0x0000000106067892 */ /* 0x000fd2000f8efcff */
[----:B------:R-:W-:Y:S02]  /*0ae0*/  @!UP1 UIADD3 UR4, UPT, UPT, UR4, -UR7, URZ ;  /* 0x8000000704049290 */ /* 0x000fe4000fffe0ff */
[----:B------:R-:W-:Y:S02]  /*0af0*/  @!UP1 UIADD3 UR9, UPT, UPT, UR9, 0x1, URZ ;  /* 0x0000000109099890 */ /* 0x000fe4000fffe0ff */
[----:B------:R-:W-:Y:S02]  /*0b00*/  UISETP.GE.U32.AND UP0, UPT, UR4, UR7, UPT ;  /* 0x000000070400728c */ /* 0x000fe4000bf06070 */
[----:B------:R-:W-:-:S05]  /*0b10*/  UISETP.GE.AND UP1, UPT, UR8, URZ, UPT ;  /* 0x000000ff0800728c */ /* 0x000fca000bf26270 */
[----:B------:R-:W0:Y:S04]  /*0b20*/  LDCU UR4, c[0x0][0x3e0] ;  /* 0x00007c00ff0477ac */ /* 0x000e280008000800 */
[----:B------:R-:W-:Y:S02]  /*0b30*/  @UP0 UIADD3 UR9, UPT, UPT, UR9, 0x1, URZ ;  /* 0x0000000109090890 */ /* 0x000fe4000fffe0ff */
[----:B------:R-:W-:-:S05]  /*0b40*/  UISETP.NE.AND UP0, UPT, UR5, URZ, UPT ;  /* 0x000000ff0500728c */ /* 0x000fca000bf05270 */
[----:B------:R-:W-:Y:S02]  /*0b50*/  UMOV UR8, UR9 ;  /* 0x0000000900087c82 */ /* 0x000fe40008000000 */
[----:B------:R-:W-:-:S04]  /*0b60*/  @!UP1 UIADD3 UR8, UPT, UPT, -UR8, URZ, URZ ;  /* 0x000000ff08089290 */ /* 0x000fc8000fffe1ff */
[----:B------:R-:W-:Y:S01]  /*0b70*/  @!UP0 ULOP3.LUT UR8, URZ, UR5, URZ, 0x33, !UPT ;  /* 0x00000005ff088292 */ /* 0x000fe2000f8e33ff */
[----:B0-----:R-:W-:Y:S01]  /*0b80*/  IMAD.U32 R0, RZ, RZ, UR4 ;  /* 0x00000004ff007e24 */ /* 0x001fe2000f8e00ff */
[----:B------:R-:W-:Y:S02]  /*0b90*/  UIADD3 UR17, UPT, UPT, UR4, -0x1, URZ ;  /* 0xffffffff04117890 */ /* 0x000fe4000fffe0ff */
[----:B------:R-:W-:Y:S02]  /*0ba0*/  UIMAD UR7, UR8, UR6, URZ ;  /* 0x00000006080772a4 */ /* 0x000fe4000f8e02ff */
[----:B------:R-:W-:Y:S01]  /*0bb0*/  IABS R0, R0 ;  /* 0x0000000000007213 */ /* 0x000fe20000000000 */
[----:B------:R-:W-:-:S03]  /*0bc0*/  UISETP.NE.AND UP2, UPT, UR4, URZ, UPT ;  /* 0x000000ff0400728c */ /* 0x000fc6000bf45270 */
[----:B------:R-:W-:Y:S02]  /*0bd0*/  IABS R2, UR7 ;  /* 0x0000000700027c13 */ /* 0x000fe40008000000 */
[----:B------:R-:W-:Y:S02]  /*0be0*/  R2UR UR11, R0 ;  /* 0x00000000000b72ca */ /* 0x000fe400000e0000 */
[----:B------:R-:W-:-:S11]  /*0bf0*/  R2UR UR13, R2 ;  /* 0x00000000020d72ca */ /* 0x000fd600000e0000 */
[----:B------:R-:W0:Y:S02]  /*0c00*/  I2F.RP R11, UR11 ;  /* 0x0000000b000b7d06 */ /* 0x000e240008209400 */
[----:B------:R-:W-:-:S04]  /*0c10*/  UIADD3 UR6, UPT, UPT, UR17, UR13, URZ ;  /* 0x0000000d11067290 */ /* 0x000fc8000fffe0ff */
[----:B------:R-:W-:Y:S02]  /*0c20*/  ULOP3.LUT UR16, UR6, UR13, URZ, 0x3c, !UPT ;  /* 0x0000000d06107292 */ /* 0x000fe4000f8e3cff */
[----:B------:R-:W1:Y:S01]  /*0c30*/  I2F.RP R12, UR13 ;  /* 0x0000000d000c7d06 */ /* 0x000e620008209400 */
[----:B------:R-:W-:Y:S01]  /*0c40*/  IMAD.U32 R2, RZ, RZ, UR6 ;  /* 0x00000006ff027e24 */ /* 0x000fe2000f8e00ff */
[----:B------:R-:W-:Y:S02]  /*0c50*/  ULOP3.LUT UR6, UR6, UR4, URZ, 0x3c, !UPT ;  /* 0x0000000406067292 */ /* 0x000fe4000f8e3cff */
[----:B------:R-:W-:Y:S02]  /*0c60*/  ISETP.LE.AND P0, PT, RZ, UR16, PT ;  /* 0x00000010ff007c0c */ /* 0x000fe4000bf03270 */
[----:B------:R-:W-:Y:S02]  /*0c70*/  IABS R2, R2 ;  /* 0x0000000200027213 */ /* 0x000fe40000000000 */
[----:B0-----:R-:W0:Y:S02]  /*0c80*/  MUFU.RCP R5, R11 ;  /* 0x0000000b00057308 */ /* 0x001e240000001000 */
[----:B------:R-:W-:-:S06]  /*0c90*/  R2UR UR12, R2 ;  /* 0x00000000020c72ca */ /* 0x000fcc00000e0000 */
[----:B-1----:R-:W1:Y:S01]  /*0ca0*/  MUFU.RCP R0, R12 ;  /* 0x0000000c00007308 */ /* 0x002e620000001000 */
[----:B0-----:R-:W-:Y:S02]  /*0cb0*/  VIADD R5, R5, 0xffffffe ;  /* 0x0ffffffe05057836 */ /* 0x001fe40000000000 */
[----:B-1----:R-:W-:-:S05]  /*0cc0*/  VIADD R8, R0, 0xffffffe ;  /* 0x0ffffffe00087836 */ /* 0x002fca0000000000 */
[----:B------:R-:W0:Y:S08]  /*0cd0*/  F2I.FTZ.U32.TRUNC.NTZ R0, R5 ;  /* 0x0000000500007305 */ /* 0x000e30000021f000 */
[----:B------:R-:W1:Y:S01]  /*0ce0*/  F2I.FTZ.U32.TRUNC.NTZ R9, R8 ;  /* 0x0000000800097305 */ /* 0x000e62000021f000 */
[----:B0-----:R-:W-:Y:S02]  /*0cf0*/  R2UR UR23, R0 ;  /* 0x00000000001772ca */ /* 0x001fe400000e0000 */
[----:B------:R-:W-:-:S05]  /*0d00*/  IABS R0, UR7 ;  /* 0x0000000700007c13 */ /* 0x000fca0008000000 */
[----:B------:R-:W-:Y:S02]  /*0d10*/  IMAD.MOV R0, RZ, RZ, -R0 ;  /* 0x000000ffff007224 */ /* 0x000fe400078e0a00 */
[----:B-1----:R-:W-:Y:S02]  /*0d20*/  IMAD.MOV R3, RZ, RZ, -R9 ;  /* 0x000000ffff037224 */ /* 0x002fe400078e0a09 */
[----:B------:R-:W-:Y:S02]  /*0d30*/  IMAD.MOV.U32 R8, RZ, RZ, RZ ;  /* 0x000000ffff087224 */ /* 0x000fe400078e00ff */
[----:B------:R-:W-:Y:S01]  /*0d40*/  IMAD R3, R3, UR13, RZ ;  /* 0x0000000d03037c24 */ /* 0x000fe2000f8e02ff */
[----:B------:R-:W-:-:S03]  /*0d50*/  UIADD3 UR9, UPT, UPT, URZ, -UR23, URZ ;  /* 0x80000017ff097290 */ /* 0x000fc6000fffe0ff */
[----:B------:R-:W-:Y:S01]  /*0d60*/  IMAD.HI.U32 R3, R9, R3, R8 ;  /* 0x0000000309037227 */ /* 0x000fe200078e0008 */
[----:B------:R-:W-:-:S04]  /*0d70*/  UIMAD UR9, UR9, UR11, URZ ;  /* 0x0000000b090972a4 */ /* 0x000fc8000f8e02ff */
[----:B------:R-:W-:Y:S01]  /*0d80*/  UIMAD.WIDE.U32 UR22, UR23, UR9, UR22 ;  /* 0x00000009171672a5 */ /* 0x000fe2000f8e0016 */
[----:B------:R-:W-:-:S03]  /*0d90*/  IMAD.HI.U32 R9, R3, UR12, RZ ;  /* 0x0000000c03097c27 */ /* 0x000fc6000f8e00ff */
[----:B------:R-:W-:Y:S01]  /*0da0*/  UIMAD.WIDE.U32 UR22, UR23, UR12, URZ ;  /* 0x0000000c171672a5 */ /* 0x000fe2000f8e00ff */
[----:B------:R-:W-:Y:S02]  /*0db0*/  IMAD R0, R9, R0, UR12 ;  /* 0x0000000c09007e24 */ /* 0x000fe4000f8e0200 */
[----:B------:R-:W0:Y:S03]  /*0dc0*/  LDCU.U8 UR9, c[0x0][0x549] ;  /* 0x0000a920ff0977ac */ /* 0x000e260008000000 */
[----:B------:R-:W-:Y:S01]  /*0dd0*/  ISETP.LT.U32.AND P1, PT, R0, UR13, PT ;  /* 0x0000000d00007c0c */ /* 0x000fe2000bf21070 */
[----:B------:R-:W-:Y:S02]  /*0de0*/  UMOV UR15, UR23 ;  /* 0x00000017000f7c82 */ /* 0x000fe40008000000 */
[----:B------:R-:W-:-:S04]  /*0df0*/  UIADD3 UR10, UPT, UPT, -UR15, URZ, URZ ;  /* 0x000000ff0f0a7290 */ /* 0x000fc8000fffe1ff */
[----:B------:R-:W-:-:S04]  /*0e00*/  UIMAD UR10, UR11, UR10, UR12 ;  /* 0x0000000a0b0a72a4 */ /* 0x000fc8000f8e020c */
[----:B------:R-:W-:Y:S02]  /*0e10*/  UISETP.GT.U32.AND UP1, UPT, UR11, UR10, UPT ;  /* 0x0000000a0b00728c */ /* 0x000fe4000bf24070 */
[----:B------:R-:W-:Y:S02]  /*0e20*/  @!P1 VIADD R0, R0, -UR13 ;  /* 0x8000000d00009c36 */ /* 0x000fe40008000000 */
[----:B------:R-:W-:Y:S01]  /*0e30*/  @!P1 VIADD R9, R9, 0x1 ;  /* 0x0000000109099836 */ /* 0x000fe20000000000 */
[----:B------:R-:W-:Y:S01]  /*0e40*/  ISETP.NE.AND P1, PT, RZ, UR7, PT ;  /* 0x00000007ff007c0c */ /* 0x000fe2000bf25270 */
[----:B0-----:R-:W-:Y:S01]  /*0e50*/  UISETP.NE.AND UP0, UPT, UR9, URZ, UPT ;  /* 0x000000ff0900728c */ /* 0x001fe2000bf05270 */
[----:B------:R-:W-:-:S03]  /*0e60*/  ISETP.GE.U32.AND P2, PT, R0, UR13, PT ;  /* 0x0000000d00007c0c */ /* 0x000fc6000bf46070 */
[----:B------:R-:W-:Y:S02]  /*0e70*/  USEL UR5, UR5, 0x1, !UP0 ;  /* 0x0000000105057887 */ /* 0x000fe4000c000000 */
[----:B------:R-:W-:Y:S02]  /*0e80*/  @!UP1 UIADD3 UR10, UPT, UPT, UR10, -UR11, URZ ;  /* 0x8000000b0a0a9290 */ /* 0x000fe4000fffe0ff */
[----:B------:R-:W-:Y:S02]  /*0e90*/  UISETP.GE.AND UP0, UPT, UR6, URZ, UPT ;  /* 0x000000ff0600728c */ /* 0x000fe4000bf06270 */
[----:B------:R-:W-:Y:S02]  /*0ea0*/  UISETP.GE.U32.AND UP3, UPT, UR10, UR11, UPT ;  /* 0x0000000b0a00728c */ /* 0x000fe4000bf66070 */
[----:B------:R-:W-:Y:S02]  /*0eb0*/  @!UP1 UIADD3 UR15, UPT, UPT, UR15, 0x1, URZ ;  /* 0x000000010f0f9890 */ /* 0x000fe4000fffe0ff */
[----:B------:R-:W-:Y:S01]  /*0ec0*/  @P2 VIADD R9, R9, 0x1 ;  /* 0x0000000109092836 */ /* 0x000fe20000000000 */
[----:B------:R-:W-:-:S02]  /*0ed0*/  UISETP.NE.AND UP1, UPT, UR8, URZ, UPT ;  /* 0x000000ff0800728c */ /* 0x000fc4000bf25270 */
[----:B------:R-:W-:Y:S01]  /*0ee0*/  USHF.R.S32.HI UR8, URZ, 0x1f, UR7 ;  /* 0x0000001fff087899 */ /* 0x000fe20008011407 */
[----:B------:R-:W-:Y:S01]  /*0ef0*/  @!P0 IMAD.MOV R9, RZ, RZ, -R9 ;  /* 0x000000ffff098224 */ /* 0x000fe200078e0a09 */
[----:B------:R-:W-:Y:S01]  /*0f00*/  @!P1 LOP3.LUT R9, RZ, UR13, RZ, 0x33, !PT ;  /* 0x0000000dff099c12 */ /* 0x000fe2000f8e33ff */
[----:B------:R-:W-:Y:S02]  /*0f10*/  USEL UR6, URZ, 0x1, !UP1 ;  /* 0x00000001ff067887 */ /* 0x000fe4000c800000 */
[----:B------:R-:W-:Y:S01]  /*0f20*/  @UP3 UIADD3 UR15, UPT, UPT, UR15, 0x1, URZ ;  /* 0x000000010f0f3890 */ /* 0x000fe2000fffe0ff */
[----:B------:R-:W-:Y:S01]  /*0f30*/  ISETP.LT.U32.AND P0, PT, R14, R9, PT ;  /* 0x000000090e00720c */ /* 0x000fe20003f01070 */
[----:B------:R-:W-:Y:S01]  /*0f40*/  ULOP3.LUT UR6, UR8, UR6, URZ, 0xfc, !UPT ;  /* 0x0000000608067292 */ /* 0x000fe2000f8efcff */
[----:B------:R-:W-:Y:S01]  /*0f50*/  SHF.R.S32.HI R3, RZ, 0x1f, R9 ;  /* 0x0000001fff037819 */ /* 0x000fe20000011409 */
[----:B------:R-:W-:Y:S02]  /*0f60*/  @!UP0 UIADD3 UR15, UPT, UPT, -UR15, URZ, URZ ;  /* 0x000000ff0f0f8290 */ /* 0x000fe4000fffe1ff */
[----:B------:R-:W-:Y:S01]  /*0f70*/  @!UP2 ULOP3.LUT UR15, URZ, UR4, URZ, 0x33, !UPT ;  /* 0x00000004ff0fa292 */ /* 0x000fe2000f8e33ff */
[----:B------:R-:W-:-:S04]  /*0f80*/  ISETP.LT.AND.EX P0, PT, R15, R3, PT, P0 ;  /* 0x000000030f00720c */ /* 0x000fc80003f01300 */
[C---:B------:R-:W-:Y:S02]  /*0f90*/  SEL R3, R15.reuse, R3, P0 ;  /* 0x000000030f037207 */ /* 0x040fe40000000000 */
[----:B------:R-:W-:Y:S02]  /*0fa0*/  SEL R9, R14, R9, P0 ;  /* 0x000000090e097207 */ /* 0x000fe40000000000 */
        /* <DEDUP_REMOVED lines=23> */
.L_x_9:
[----:B------:R-:W-:Y:S01]  /*1120*/  IMAD.MOV.U32 R16, RZ, RZ, R14 ;  /* 0x000000ffff107224 */ /* 0x000fe200078e000e */
[----:B------:R-:W-:Y:S01]  /*1130*/  MOV R14, R9 ;  /* 0x00000009000e7202 */ /* 0x000fe20000000f00 */
[----:B------:R-:W-:Y:S01]  /*1140*/  IMAD.MOV.U32 R13, RZ, RZ, R3 ;  /* 0x000000ffff0d7224 */ /* 0x000fe200078e0003 */
[----:B------:R-:W-:Y:S02]  /*1150*/  MOV R12, 0x1170 ;  /* 0x00001170000c7802 */ /* 0x000fe40000000f00 */
[----:B------:R-:W-:Y:S05]  /*1160*/  CALL.REL.NOINC `($__internal_0_$__cuda_sm20_div_s64) ;  /* 0x0000003400e47944 */ /* 0x000fea0003c00000 */
[----:B------:R-:W-:Y:S02]  /*1170*/  MOV R34, R0 ;  /* 0x0000000000227202 */ /* 0x000fe40000000f00 */
[----:B------:R-:W-:Y:S02]  /*1180*/  MOV R35, R15 ;  /* 0x0000000f00237202 */ /* 0x000fe40000000f00 */
.L_x_10:
[----:B------:R-:W-:Y:S05]  /*1190*/  BSYNC.RECONVERGENT B0 ;  /* 0x0000000000007941 */ /* 0x000fea0003800200 */
.L_x_8:
[----:B------:R-:W-:Y:S01]  /*11a0*/  IABS R12, UR21 ;  /* 0x00000015000c7c13 */ /* 0x000fe20008000000 */
[----:B------:R-:W0:Y:S01]  /*11b0*/  LDC R5, c[0x0][0x434] ;  /* 0x00010d00ff057b82 */ /* 0x000e220000000800 */
[----:B------:R-:W-:Y:S01]  /*11c0*/  IABS R0, UR21 ;  /* 0x0000001500007c13 */ /* 0x000fe20008000000 */
[----:B------:R-:W-:Y:S01]  /*11d0*/  UIMAD UR5, UR15, UR5, URZ ;  /* 0x000000050f0572a4 */ /* 0x000fe2000f8e02ff */
[----:B------:R-:W1:Y:S01]  /*11e0*/  I2F.RP R13, R12 ;  /* 0x0000000c000d7306 */ /* 0x000e620000209400 */
[----:B------:R-:W-:Y:S02]  /*11f0*/  BSSY.RECONVERGENT B0, `(.L_x_11) ;  /* 0x000003b000007945 */ /* 0x000fe40003800200 */
[----:B------:R-:W-:Y:S01]  /*1200*/  IMAD.MOV R0, RZ, RZ, -R0 ;  /* 0x000000ffff007224 */ /* 0x000fe200078e0a00 */
[----:B------:R-:W-:-:S04]  /*1210*/  UIMAD UR6, UR6, UR5, URZ ;  /* 0x00000005060672a4 */ /* 0x000fc8000f8e02ff */
[----:B-1----:R-:W1:Y:S01]  /*1220*/  MUFU.RCP R14, R13 ;  /* 0x0000000d000e7308 */ /* 0x002e620000001000 */
[----:B0-----:R-:W-:-:S04]  /*1230*/  IADD3 R5, PT, PT, R5, -0x1, R12 ;  /* 0xffffffff05057810 */ /* 0x001fc80007ffe00c */
[----:B------:R-:W-:Y:S01]  /*1240*/  IABS R2, R5 ;  /* 0x0000000500027213 */ /* 0x000fe20000000000 */
[----:B-1----:R-:W-:-:S04]  /*1250*/  VIADD R14, R14, 0xffffffe ;  /* 0x0ffffffe0e0e7836 */ /* 0x002fc80000000000 */
[----:B------:R-:W0:Y:S02]  /*1260*/  F2I.FTZ.U32.TRUNC.NTZ R15, R14 ;  /* 0x0000000e000f7305 */ /* 0x000e24000021f000 */
[----:B0-----:R-:W-:Y:S02]  /*1270*/  IMAD.MOV R11, RZ, RZ, -R15 ;  /* 0x000000ffff0b7224 */ /* 0x001fe400078e0a0f */
[----:B------:R-:W-:Y:S02]  /*1280*/  IMAD.MOV.U32 R14, RZ, RZ, RZ ;  /* 0x000000ffff0e7224 */ /* 0x000fe400078e00ff */
[----:B------:R-:W-:-:S04]  /*1290*/  IMAD R8, R11, R12, RZ ;  /* 0x0000000c0b087224 */ /* 0x000fc800078e02ff */
[----:B------:R-:W-:-:S06]  /*12a0*/  IMAD.HI.U32 R8, R15, R8, R14 ;  /* 0x000000080f087227 */ /* 0x000fcc00078e000e */
[----:B------:R-:W-:-:S04]  /*12b0*/  IMAD.HI.U32 R11, R8, R2, RZ ;  /* 0x00000002080b7227 */ /* 0x000fc800078e00ff */
[----:B------:R-:W-:Y:S01]  /*12c0*/  IMAD R13, R11, R0, R2 ;  /* 0x000000000b0d7224 */ /* 0x000fe200078e0202 */
[----:B------:R-:W-:-:S04]  /*12d0*/  LOP3.LUT R0, R5, R12, RZ, 0x3c, !PT ;  /* 0x0000000c05007212 */ /* 0x000fc800078e3cff */
[----:B------:R-:W-:Y:S02]  /*12e0*/  ISETP.GT.U32.AND P1, PT, R12, R13, PT ;  /* 0x0000000d0c00720c */ /* 0x000fe40003f24070 */
[----:B------:R-:W-:-:S11]  /*12f0*/  ISETP.GE.AND P0, PT, R0, RZ, PT ;  /* 0x000000ff0000720c */ /* 0x000fd60003f06270 */
[----:B------:R-:W-:Y:S02]  /*1300*/  @!P1 IMAD.IADD R13, R13, 0x1, -R12 ;  /* 0x000000010d0d9824 */ /* 0x000fe400078e0a0c */
[----:B------:R-:W-:Y:S01]  /*1310*/  @!P1 VIADD R11, R11, 0x1 ;  /* 0x000000010b0b9836 */ /* 0x000fe20000000000 */
[----:B------:R-:W-:Y:S02]  /*1320*/  ISETP.NE.AND P1, PT, RZ, UR21, PT ;  /* 0x00000015ff007c0c */ /* 0x000fe4000bf25270 */
[----:B------:R-:W-:-:S13]  /*1330*/  ISETP.GE.U32.AND P2, PT, R13, R12, PT ;  /* 0x0000000c0d00720c */ /* 0x000fda0003f46070 */
[----:B------:R-:W-:-:S04]  /*1340*/  @P2 VIADD R11, R11, 0x1 ;  /* 0x000000010b0b2836 */ /* 0x000fc80000000000 */
[----:B------:R-:W-:Y:S01]  /*1350*/  @!P0 IMAD.MOV R11, RZ, RZ, -R11 ;  /* 0x000000ffff0b8224 */ /* 0x000fe200078e0a0b */
[----:B------:R-:W-:-:S04]  /*1360*/  @!P1 LOP3.LUT R11, RZ, R12, RZ, 0x33, !PT ;  /* 0x0000000cff0b9212 */ /* 0x000fc800078e33ff */
        /* <DEDUP_REMOVED lines=28> */
.L_x_12:
[----:B------:R-:W-:Y:S01]  /*1530*/  IMAD.MOV.U32 R16, RZ, RZ, R6 ;  /* 0x000000ffff107224 */ /* 0x000fe200078e0006 */
[----:B------:R-:W-:Y:S01]  /*1540*/  MOV R15, R7 ;  /* 0x00000007000f7202 */ /* 0x000fe20000000f00 */
[----:B------:R-:W-:Y:S01]  /*1550*/  IMAD.MOV.U32 R14, RZ, RZ, R8 ;  /* 0x000000ffff0e7224 */ /* 0x000fe200078e0008 */
[----:B------:R-:W-:Y:S02]  /*1560*/  MOV R12, 0x1580 ;  /* 0x00001580000c7802 */ /* 0x000fe40000000f00 */
[----:B------:R-:W-:Y:S05]  /*1570*/  CALL.REL.NOINC `($__internal_0_$__cuda_sm20_div_s64) ;  /* 0x0000003000e07944 */ /* 0x000fea0003c00000 */
[----:B------:R-:W-:Y:S02]  /*1580*/  MOV R28, R0 ;  /* 0x00000000001c7202 */ /* 0x000fe40000000f00 */
[----:B------:R-:W-:Y:S02]  /*1590*/  MOV R29, R15 ;  /* 0x0000000f001d7202 */ /* 0x000fe40000000f00 */
.L_x_13:
[----:B------:R-:W-:Y:S05]  /*15a0*/  BSYNC.RECONVERGENT B0 ;  /* 0x0000000000007941 */ /* 0x000fea0003800200 */
.L_x_11:
[----:B------:R-:W0:Y:S01]  /*15b0*/  S2R R18, SR_TID.X ;  /* 0x0000000000127919 */ /* 0x000e220000002100 */
[----:B------:R-:W-:Y:S01]  /*15c0*/  UIADD3 UR8, UP0, UPT, UR20, -UR19, URZ ;  /* 0x8000001314087290 */ /* 0x000fe2000ff1e0ff */
[----:B------:R-:W1:Y:S03]  /*15d0*/  LDCU UR4, c[0x0][0x534] ;  /* 0x0000a680ff0477ac */ /* 0x000e660008000800 */
[----:B------:R-:W-:Y:S01]  /*15e0*/  UIADD3.X UR5, UPT, UPT, UR14, -0x1, URZ, UP0, !UPT ;  /* 0xffffffff0e057890 */ /* 0x000fe200087fe4ff */
[----:B------:R-:W2:Y:S05]  /*15f0*/  LDCU.64 UR10, c[0x0][0x358] ;  /* 0x00006b00ff0a77ac */ /* 0x000eaa0008000a00 */
[----:B------:R-:W-:Y:S01]  /*1600*/  IMAD.U32 R0, RZ, RZ, UR5 ;  /* 0x00000005ff007e24 */ /* 0x000fe2000f8e00ff */
[----:B0-----:R-:W-:-:S02]  /*1610*/  LOP3.LUT R19, R18, 0x3, RZ, 0xc0, !PT ;  /* 0x0000000312137812 */ /* 0x001fc400078ec0ff */
[----:B------:R-:W-:Y:S02]  /*1620*/  SHF.R.U32.HI R20, RZ, 0x2, R18 ;  /* 0x00000002ff147819 */ /* 0x000fe40000011612 */
[----:B------:R-:W-:-:S03]  /*1630*/  ISETP.LT.U32.AND P3, PT, R19, UR8, PT ;  /* 0x0000000813007c0c */ /* 0x000fc6000bf61070 */
[----:B------:R-:W-:Y:S01]  /*1640*/  VIADD R2, R20, 0x40 ;  /* 0x0000004014027836 */ /* 0x000fe20000000000 */
[----:B------:R-:W-:Y:S01]  /*1650*/  ISETP.GT.AND.EX P3, PT, R0, RZ, PT, P3 ;  /* 0x000000ff0000720c */ /* 0x000fe20003f64330 */
[C---:B------:R-:W-:Y:S02]  /*1660*/  VIADD R11, R20.reuse, 0x20 ;  /* 0x00000020140b7836 */ /* 0x040fe40000000000 */
[C---:B------:R-:W-:Y:S01]  /*1670*/  VIADD R0, R20.reuse, 0x60 ;  /* 0x0000006014007836 */ /* 0x040fe20000000000 */
[----:B-1----:R-:W-:Y:S02]  /*1680*/  ISETP.GE.OR P6, PT, R20, UR4, !P3 ;  /* 0x0000000414007c0c */ /* 0x002fe4000dfc6670 */
[----:B------:R-:W-:Y:S02]  /*1690*/  ISETP.GE.OR P4, PT, R2, UR4, !P3 ;  /* 0x0000000402007c0c */ /* 0x000fe4000df86670 */
[----:B------:R-:W-:Y:S02]  /*16a0*/  ISETP.GE.OR P5, PT, R11, UR4, !P3 ;  /* 0x000000040b007c0c */ /* 0x000fe4000dfa6670 */
[----:B------:R-:W-:-:S07]  /*16b0*/  ISETP.GE.OR P3, PT, R0, UR4, !P3 ;  /* 0x0000000400007c0c */ /* 0x000fce000df66670 */
[----:B------:R-:W0:Y:S01]  /*16c0*/  @!P6 LDC.64 R16, c[0x0][0x428] ;  /* 0x00010a00ff10eb82 */ /* 0x000e220000000a00 */
[C---:B------:R-:W-:Y:S02]  /*16d0*/  @!P6 IADD3 R24, P0, PT, R19.reuse, UR19, RZ ;  /* 0x000000131318ec10 */ /* 0x040fe4000ff1e0ff */
[C---:B------:R-:W-:Y:S02]  /*16e0*/  @!P4 IADD3 R26, P1, PT, R19.reuse, UR19, RZ ;  /* 0x00000013131acc10 */ /* 0x040fe4000ff3e0ff */
[----:B------:R-:W-:Y:S02]  /*16f0*/  @!P6 IADD3.X R25, PT, PT, RZ, RZ, RZ, P0, !PT ;  /* 0x000000ffff19e210 */ /* 0x000fe400007fe4ff */
[----:B------:R-:W-:Y:S01]  /*1700*/  @!P5 IADD3 R30, P2, PT, R19, UR19, RZ ;  /* 0x00000013131edc10 */ /* 0x000fe2000ff5e0ff */
[----:B------:R-:W1:Y:S01]  /*1710*/  @!P4 LDC.64 R12, c[0x0][0x428] ;  /* 0x00010a00ff0ccb82 */ /* 0x000e620000000a00 */
[----:B------:R-:W-:Y:S02]  /*1720*/  @!P4 IMAD.X R27, RZ, RZ, RZ, P1 ;  /* 0x000000ffff1bc224 */ /* 0x000fe400008e06ff */
[----:B------:R-:W-:-:S04]  /*1730*/  @!P6 IMAD.WIDE.U32 R24, R20, UR20, R24 ;  /* 0x000000141418ec25 */ /* 0x000fc8000f8e0018 */
[----:B------:R-:W-:Y:S01]  /*1740*/  @!P6 IMAD R22, R20, UR14, R25 ;  /* 0x0000000e1416ec24 */ /* 0x000fe2000f8e0219 */
[----:B------:R-:W3:Y:S01]  /*1750*/  @!P5 LDC.64 R14, c[0x0][0x428] ;  /* 0x00010a00ff0edb82 */ /* 0x000ee20000000a00 */
[----:B------:R-:W-:-:S07]  /*1760*/  @!P5 IMAD.X R31, RZ, RZ, RZ, P2 ;  /* 0x000000ffff1fd224 */ /* 0x000fce00010e06ff */
[----:B------:R-:W4:Y:S01]  /*1770*/  @!P3 LDC.64 R6, c[0x0][0x428] ;  /* 0x00010a00ff06bb82 */ /* 0x000f220000000a00 */
[----:B0-----:R-:W-:Y:S01]  /*1780*/  @!P6 LEA R32, P0, R24, R16, 0x2 ;  /* 0x000000101820e211 */ /* 0x001fe200078010ff */
[----:B------:R-:W-:-:S03]  /*1790*/  @!P4 IMAD.WIDE.U32 R26, R2, UR20, R26 ;  /* 0x00000014021acc25 */ /* 0x000fc6000f8e001a */
[----:B------:R-:W-:Y:S01]  /*17a0*/  @!P6 LEA.HI.X R33, R24, R17, R22, 0x2, P0 ;  /* 0x000000111821e211 */ /* 0x000fe200000f1416 */
[----:B------:R-:W-:Y:S01]  /*17b0*/  @!P5 IMAD.WIDE.U32 R30, R11, UR20, R30 ;  /* 0x000000140b1edc25 */ /* 0x000fe2000f8e001e */
[----:B------:R-:W-:-:S03]  /*17c0*/  @!P3 IADD3 R24, P0, PT, R19, UR19, RZ ;  /* 0x000000131318bc10 */ /* 0x000fc6000ff1e0ff */
[----:B------:R-:W-:Y:S02]  /*17d0*/  IMAD.MOV.U32 R16, RZ, RZ, -0x800000 ;  /* 0xff800000ff107424 */ /* 0x000fe400078e00ff */
[----:B------:R-:W-:Y:S01]  /*17e0*/  @!P3 IMAD.X R25, RZ, RZ, RZ, P0 ;  /* 0x000000ffff19b224 */ /* 0x000fe200000e06ff */
[----:B-1----:R-:W-:Y:S01]  /*17f0*/  @!P4 LEA R12, P1, R26, R12, 0x2 ;  /* 0x0000000c1a0cc211 */ /* 0x002fe200078210ff */
[----:B------:R-:W-:Y:S02]  /*1800*/  @!P4 IMAD R2, R2, UR14, R27 ;  /* 0x0000000e0202cc24 */ /* 0x000fe4000f8e021b */
[----:B------:R-:W-:Y:S01]  /*1810*/  @!P3 IMAD.WIDE.U32 R24, R0, UR20, R24 ;  /* 0x000000140018bc25 */ /* 0x000fe2000f8e0018 */
[----:B---3--:R-:W-:Y:S01]  /*1820*/  @!P5 LEA R14, P2, R30, R14, 0x2 ;  /* 0x0000000e1e0ed211 */ /* 0x008fe200078410ff */
[----:B--2---:R-:W2:Y:S01]  /*1830*/  @!P6 LDG.E R16, desc[UR10][R32.64] ;  /* 0x0000000a2010e981 */ /* 0x004ea2000c1e1900 */
[----:B------:R-:W-:Y:S01]  /*1840*/  @!P4 LEA.HI.X R13, R26, R13, R2, 0x2, P1 ;  /* 0x0000000d1a0dc211 */ /* 0x000fe200008f1402 */
[----:B------:R-:W-:Y:S01]  /*1850*/  @!P5 IMAD R22, R11, UR14, R31 ;  /* 0x0000000e0b16dc24 */ /* 0x000fe2000f8e021f */
[----:B------:R-:W-:Y:S01]  /*1860*/  MOV R2, 0xff800000 ;  /* 0xff80000000027802 */ /* 0x000fe20000000f00 */
[----:B------:R-:W-:Y:S01]  /*1870*/  @!P3 IMAD R0, R0, UR14, R25 ;  /* 0x0000000e0000bc24 */ /* 0x000fe2000f8e0219 */
[----:B----4-:R-:W-:Y:S01]  /*1880*/  @!P3 LEA R6, P0, R24, R6, 0x2 ;  /* 0x000000061806b211 */ /* 0x010fe200078010ff */
[----:B------:R-:W-:Y:S01]  /*1890*/  IMAD.MOV.U32 R11, RZ, RZ, -0x800000 ;  /* 0xff800000ff0b7424 */ /* 0x000fe200078e00ff */
[----:B------:R-:W-:-:S02]  /*18a0*/  @!P5 LEA.HI.X R15, R30, R15, R22, 0x2, P2 ;  /* 0x0000000f1e0fd211 */ /* 0x000fc400010f1416 */
[----:B------:R-:W-:Y:S01]  /*18b0*/  @!P3 LEA.HI.X R7, R24, R7, R0, 0x2, P0 ;  /* 0x000000071807b211 */ /* 0x000fe200000f1400 */
[----:B------:R-:W-:Y:S02]  /*18c0*/  IMAD.MOV.U32 R0, RZ, RZ, -0x800000 ;  /* 0xff800000ff007424 */ /* 0x000fe400078e00ff */
[----:B------:R0:W3:Y:S04]  /*18d0*/  @!P5 LDG.E R2, desc[UR10][R14.64] ;  /* 0x0000000a0e02d981 */ /* 0x0000e8000c1e1900 */
[----:B------:R1:W4:Y:S04]  /*18e0*/  @!P4 LDG.E R11, desc[UR10][R12.64] ;  /* 0x0000000a0c0bc981 */ /* 0x000328000c1e1900 */
[----:B------:R5:W4:Y:S01]  /*18f0*/  @!P3 LDG.E R0, desc[UR10][R6.64] ;  /* 0x0000000a0600b981 */ /* 0x000b22000c1e1900 */
[----:B------:R-:W5:Y:S01]  /*1900*/  S2UR UR4, SR_CgaCtaId ;  /* 0x00000000000479c3 */ /* 0x000f620000008800 */
[C---:B------:R-:W-:Y:S01]  /*1910*/  ISETP.GT.U32.AND P2, PT, R18.reuse, 0x17f, PT ;  /* 0x0000017f1200780c */ /* 0x040fe20003f44070 */
[----:B------:R-:W-:Y:S01]  /*1920*/  UMOV UR5, 0x400 ;  /* 0x0000040000057882 */ /* 0x000fe20000000000 */
[C---:B------:R-:W-:Y:S01]  /*1930*/  ISETP.GT.U32.AND P1, PT, R18.reuse, 0xff, PT ;  /* 0x000000ff1200780c */ /* 0x040fe20003f24070 */
[----:B------:R-:W-:Y:S01]  /*1940*/  IMAD.MOV.U32 R22, RZ, RZ, -0x800000 ;  /* 0xff800000ff167424 */ /* 0x000fe200078e00ff */
[C---:B------:R-:W-:Y:S01]  /*1950*/  ISETP.GT.U32.AND P0, PT, R18.reuse, 0x7f, PT ;  /* 0x0000007f1200780c */ /* 0x040fe20003f04070 */
[----:B------:R-:W-:Y:S01]  /*1960*/  IMAD.MOV.U32 R25, RZ, RZ, -0x800000 ;  /* 0xff800000ff197424 */ /* 0x000fe200078e00ff */
[C---:B------:R-:W-:Y:S01]  /*1970*/  ISETP.GT.U32.AND P3, PT, R18.reuse, 0x1ff, PT ;  /* 0x000001ff1200780c */ /* 0x040fe20003f64070 */
[----:B------:R-:W-:Y:S01]  /*1980*/  IMAD.MOV.U32 R23, RZ, RZ, -0x800000 ;  /* 0xff800000ff177424 */ /* 0x000fe200078e00ff */
[C---:B------:R-:W-:Y:S01]  /*1990*/  LOP3.LUT P4, RZ, R18.reuse, 0x380, RZ, 0xc0, !PT ;  /* 0x0000038012ff7812 */ /* 0x040fe2000788c0ff */
[----:B------:R-:W-:Y:S01]  /*19a0*/  BSSY.RECONVERGENT B1, `(.L_x_14) ;  /* 0x00001cc000017945 */ /* 0x000fe20003800200 */
[----:B------:R-:W-:-:S02]  /*19b0*/  LOP3.LUT R26, R18, 0x1f, RZ, 0xc0, !PT ;  /* 0x0000001f121a7812 */ /* 0x000fc400078ec0ff */
[----:B------:R-:W-:Y:S01]  /*19c0*/  MOV R27, 0xff800000 ;  /* 0xff800000001b7802 */ /* 0x000fe20000000f00 */
[C---:B------:R-:W-:Y:S02]  /*19d0*/  @!P2 IMAD.SHL.U32 R21, R18.reuse, 0x4, RZ ;  /* 0x000000041215a824 */ /* 0x040fe400078e00ff */
[C---:B------:R-:W-:Y:S02]  /*19e0*/  @!P1 IMAD.SHL.U32 R17, R18.reuse, 0x4, RZ ;  /* 0x0000000412119824 */ /* 0x040fe400078e00ff */
[----:B0-----:R-:W-:-:S03]  /*19f0*/  @!P0 SHF.L.U32 R14, R18, 0x2, RZ ;  /* 0x00000002120e8819 */ /* 0x001fc600000006ff */
[----:B------:R-:W-:Y:S02]  /*1a00*/  @!P1 LOP3.LUT R17, R17, 0xc, RZ, 0xc0, !PT ;  /* 0x0000000c11119812 */ /* 0x000fe400078ec0ff */
[----:B-1----:R-:W-:Y:S01]  /*1a10*/  @!P0 LOP3.LUT R13, R14, 0xc, RZ, 0xc0, !PT ;  /* 0x0000000c0e0d8812 */ /* 0x002fe200078ec0ff */
[----:B-----5:R-:W-:Y:S01]  /*1a20*/  ULEA UR4, UR4, UR5, 0x18 ;  /* 0x0000000504047291 */ /* 0x020fe2000f8ec0ff */
[----:B------:R-:W-:Y:S01]  /*1a30*/  @!P2 LOP3.LUT R7, R21, 0xc, RZ, 0xc0, !PT ;  /* 0x0000000c1507a812 */ /* 0x000fe200078ec0ff */
[----:B------:R-:W-:Y:S01]  /*1a40*/  IMAD.MOV.U32 R14, RZ, RZ, RZ ;  /* 0x000000ffff0e7224 */ /* 0x000fe200078e00ff */
[----:B------:R-:W-:-:S03]  /*1a50*/  SHF.R.U32.HI R21, RZ, 0x5, R18 ;  /* 0x00000005ff157819 */ /* 0x000fc60000011612 */
[----:B------:R-:W-:Y:S01]  /*1a60*/  LEA R15, R19, UR4, 0x2 ;  /* 0x00000004130f7c11 */ /* 0x000fe2000f8e10ff */
[----:B------:R-:W-:Y:S02]  /*1a70*/  @!P2 VIADD R7, R7, UR4 ;  /* 0x000000040707ac36 */ /* 0x000fe40008000000 */
[----:B------:R-:W-:Y:S02]  /*1a80*/  @!P1 VIADD R17, R17, UR4 ;  /* 0x0000000411119c36 */ /* 0x000fe40008000000 */
[----:B------:R-:W-:Y:S02]  /*1a90*/  @!P0 VIADD R13, R13, UR4 ;  /* 0x000000040d0d8c36 */ /* 0x000fe40008000000 */
[C---:B------:R-:W-:Y:S02]  /*1aa0*/  IMAD R15, R20.reuse, 0x14, R15 ;  /* 0x00000014140f7824 */ /* 0x040fe400078e020f */
[C---:B------:R-:W-:Y:S02]  /*1ab0*/  @!P2 IMAD R7, R20.reuse, 0x14, R7 ;  /* 0x000000141407a824 */ /* 0x040fe400078e0207 */
[C---:B------:R-:W-:Y:S01]  /*1ac0*/  @!P1 IMAD R6, R20.reuse, 0x14, R17 ;  /* 0x0000001414069824 */ /* 0x040fe200078e0211 */
[----:B------:R-:W-:Y:S01]  /*1ad0*/  LEA R17, R21, UR4, 0x2 ;  /* 0x0000000415117c11 */ /* 0x000fe2000f8e10ff */
[----:B------:R-:W-:Y:S01]  /*1ae0*/  @!P0 IMAD R13, R20, 0x14, R13 ;  /* 0x00000014140d8824 */ /* 0x000fe200078e020d */
[----:B------:R-:W-:-:S03]  /*1af0*/  USHF.R.S32.HI UR4, URZ, 0x1f, UR21 ;  /* 0x0000001fff047899 */ /* 0x000fc60008011415 */
[----:B------:R-:W-:Y:S01]  /*1b00*/  IMAD R24, R26, 0x14, R17 ;  /* 0x000000141a187824 */ /* 0x000fe200078e0211 */
[----:B------:R-:W-:Y:S01]  /*1b10*/  ULOP3.LUT UR4, UR4, 0x1, URZ, 0xfc, !UPT ;  /* 0x0000000104047892 */ /* 0x000fe2000f8efcff */
[----:B--2---:R-:W-:Y:S04]  /*1b20*/  @!P3 STS [R15], R16 ;  /* 0x000000100f00b388 */ /* 0x004fe80000000800 */
[----:B---3--:R0:W-:Y:S04]  /*1b30*/  @!P2 STS [R7+0x280], R2 ;  /* 0x000280020700a388 */ /* 0x0081e80000000800 */
[----:B----4-:R1:W-:Y:S04]  /*1b40*/  @!P1 STS [R6+0x500], R11 ;  /* 0x0005000b06009388 */ /* 0x0103e80000000800 */
[----:B------:R2:W-:Y:S01]  /*1b50*/  @!P0 STS [R13+0x780], R0 ;  /* 0x000780000d008388 */ /* 0x0005e20000000800 */
[----:B------:R-:W-:Y:S08]  /*1b60*/  BAR.SYNC.DEFER_BLOCKING 0x0 ;  /* 0x0000000000007b1d */ /* 0x000ff00000010000 */
[----:B0-----:R-:W1:Y:S01]  /*1b70*/  LDC R2, c[0x0][0x434] ;  /* 0x00010d00ff027b82 */ /* 0x001e620000000800 */
[----:B------:R-:W-:Y:S04]  /*1b80*/  @!P4 LDS R27, [R24] ;  /* 0x00000000181bc984 */ /* 0x000fe80000000800 */
[----:B------:R-:W-:Y:S04]  /*1b90*/  @!P4 LDS R22, [R24+0x280] ;  /* 0x000280001816c984 */ /* 0x000fe80000000800 */
[----:B------:R-:W0:Y:S04]  /*1ba0*/  @!P4 LDS R25, [R24+0x500] ;  /* 0x000500001819c984 */ /* 0x000e280000000800 */
[----:B------:R-:W3:Y:S01]  /*1bb0*/  @!P4 LDS R23, [R24+0x780] ;  /* 0x000780001817c984 */ /* 0x000ee20000000800 */
[----:B-1----:R-:W-:-:S04]  /*1bc0*/  IABS R6, R2 ;  /* 0x0000000200067213 */ /* 0x002fc80000000000 */
[----:B--2---:R-:W1:Y:S08]  /*1bd0*/  I2F.RP R13, R6 ;  /* 0x00000006000d7306 */ /* 0x004e700000209400 */
[----:B-1----:R-:W1:Y:S01]  /*1be0*/  MUFU.RCP R15, R13 ;  /* 0x0000000d000f7308 */ /* 0x002e620000001000 */
[----:B0-----:R-:W-:Y:S02]  /*1bf0*/  FMNMX3.FTZ R0, R27, R22, R25, !PT ;  /* 0x000000161b007276 */ /* 0x001fe40007810019 */
[----:B-1----:R-:W-:-:S02]  /*1c00*/  IADD3 R15, PT, PT, R15, 0xffffffe, RZ ;  /* 0x0ffffffe0f0f7810 */ /* 0x002fc40007ffe0ff */
[----:B---3--:R-:W-:-:S04]  /*1c10*/  FMNMX.FTZ R7, R0, R23, !PT ;  /* 0x0000001700077209 */ /* 0x008fc80007810000 */
[----:B------:R-:W0:Y:S01]  /*1c20*/  F2I.FTZ.U32.TRUNC.NTZ R15, R15 ;  /* 0x0000000f000f7305 */ /* 0x000e22000021f000 */
[----:B------:R-:W1:Y:S02]  /*1c30*/  SHFL.BFLY PT, R0, R7, 0x10, 0x1f ;  /* 0x0e001f0007007f89 */ /* 0x000e6400000e0000 */
[----:B-1----:R-:W-:-:S05]  /*1c40*/  FMNMX.FTZ R0, R7, R0, !PT ;  /* 0x0000000007007209 */ /* 0x002fca0007810000 */
[----:B------:R-:W1:Y:S02]  /*1c50*/  SHFL.BFLY PT, R11, R0, 0x8, 0x1f ;  /* 0x0d001f00000b7f89 */ /* 0x000e6400000e0000 */
[----:B-1----:R-:W-:-:S05]  /*1c60*/  FMNMX.FTZ R11, R0, R11, !PT ;  /* 0x0000000b000b7209 */ /* 0x002fca0007810000 */
[----:B------:R-:W1:Y:S02]  /*1c70*/  SHFL.BFLY PT, R16, R11, 0x4, 0x1f ;  /* 0x0c801f000b107f89 */ /* 0x000e6400000e0000 */
[----:B-1----:R-:W-:Y:S01]  /*1c80*/  FMNMX.FTZ R16, R11, R16, !PT ;  /* 0x000000100b107209 */ /* 0x002fe20007810000 */
[----:B0-----:R-:W-:-:S04]  /*1c90*/  IMAD.MOV R11, RZ, RZ, -R15 ;  /* 0x000000ffff0b7224 */ /* 0x001fc800078e0a0f */
[----:B------:R-:W0:Y:S01]  /*1ca0*/  SHFL.BFLY PT, R7, R16, 0x2, 0x1f ;  /* 0x0c401f0010077f89 */ /* 0x000e2200000e0000 */
[----:B------:R-:W-:Y:S01]  /*1cb0*/  IMAD R12, R11, R6, RZ ;  /* 0x000000060b0c7224 */ /* 0x000fe200078e02ff */
[----:B------:R-:W-:Y:S02]  /*1cc0*/  IABS R11, R5 ;  /* 0x00000005000b7213 */ /* 0x000fe40000000000 */
[----:B------:R-:W-:Y:S01]  /*1cd0*/  LOP3.LUT R5, R5, R2, RZ, 0x3c, !PT ;  /* 0x0000000205057212 */ /* 0x000fe200078e3cff */
[----:B------:R-:W-:-:S03]  /*1ce0*/  IMAD.HI.U32 R12, R15, R12, R14 ;  /* 0x0000000c0f0c7227 */ /* 0x000fc600078e000e */
[----:B------:R-:W-:-:S03]  /*1cf0*/  ISETP.GE.AND P1, PT, R5, RZ, PT ;  /* 0x000000ff0500720c */ /* 0x000fc60003f26270 */
[----:B------:R-:W-:-:S04]  /*1d00*/  IMAD.HI.U32 R14, R12, R11, RZ ;  /* 0x0000000b0c0e7227 */ /* 0x000fc800078e00ff */
[----:B------:R-:W-:-:S04]  /*1d10*/  IMAD.MOV R15, RZ, RZ, -R14 ;  /* 0x000000ffff0f7224 */ /* 0x000fc800078e0a0e */
[----:B------:R-:W-:Y:S01]  /*1d20*/  IMAD R15, R6, R15, R11 ;  /* 0x0000000f060f7224 */ /* 0x000fe200078e020b */
[----:B0-----:R-:W-:-:S05]  /*1d30*/  FMNMX.FTZ R7, R16, R7, !PT ;  /* 0x0000000710077209 */ /* 0x001fca0007810000 */
[----:B------:R-:W0:Y:S02]  /*1d40*/  SHFL.BFLY PT, R0, R7, 0x1, 0x1f ;  /* 0x0c201f0007007f89 */ /* 0x000e2400000e0000 */
[----:B0-----:R-:W-:-:S04]  /*1d50*/  FMNMX.FTZ R0, R7, R0, !PT ;  /* 0x0000000007007209 */ /* 0x001fc80007810000 */
[----:B------:R-:W-:-:S04]  /*1d60*/  FSETP.NEU.FTZ.AND P0, PT, R0, -INF , PT ;  /* 0xff8000000000780b */ /* 0x000fc80003f1d000 */
[----:B------:R-:W-:Y:S02]  /*1d70*/  FSEL R0, R0, RZ, P0 ;  /* 0x000000ff00007208 */ /* 0x000fe40000000000 */
[----:B------:R-:W-:-:S03]  /*1d80*/  ISETP.GT.U32.AND P0, PT, R6, R15, PT ;  /* 0x0000000f0600720c */ /* 0x000fc60003f04070 */
[C---:B------:R-:W-:Y:S01]  /*1d90*/  FADD.FTZ R13, -R0.reuse, R27 ;  /* 0x0000001b000d7221 */ /* 0x040fe20000010100 */
[C---:B------:R-:W-:Y:S01]  /*1da0*/  FADD.FTZ R12, -R0.reuse, R22 ;  /* 0x00000016000c7221 */ /* 0x040fe20000010100 */
[C---:B------:R-:W-:Y:S01]  /*1db0*/  FADD.FTZ R11, -R0.reuse, R25 ;  /* 0x00000019000b7221 */ /* 0x040fe20000010100 */
[----:B------:R-:W-:Y:S01]  /*1dc0*/  FADD.FTZ R7, -R0, R23 ;  /* 0x0000001700077221 */ /* 0x000fe20000010100 */
[----:B------:R-:W-:Y:S01]  /*1dd0*/  FMUL.FTZ R13, R13, 1.4426950216293334961 ;  /* 0x3fb8aa3b0d0d7820 */ /* 0x000fe20000410000 */
[----:B------:R-:W-:Y:S01]  /*1de0*/  FMUL.FTZ R12, R12, 1.4426950216293334961 ;  /* 0x3fb8aa3b0c0c7820 */ /* 0x000fe20000410000 */
[----:B------:R-:W-:Y:S01]  /*1df0*/  FMUL.FTZ R11, R11, 1.4426950216293334961 ;  /* 0x3fb8aa3b0b0b7820 */ /* 0x000fe20000410000 */
[----:B------:R-:W-:-:S03]  /*1e00*/  FMUL.FTZ R7, R7, 1.4426950216293334961 ;  /* 0x3fb8aa3b07077820 */ /* 0x000fc60000410000 */
[----:B------:R-:W-:Y:S01]  /*1e10*/  MUFU.EX2 R13, R13 ;  /* 0x0000000d000d7308 */ /* 0x000fe20000000800 */
[-C--:B------:R-:W-:Y:S01]  /*1e20*/  @!P0 IADD3 R15, PT, PT, R15, -R6.reuse, RZ ;  /* 0x800000060f0f8210 */ /* 0x080fe20007ffe0ff */
[----:B------:R-:W-:Y:S01]  /*1e30*/  @!P0 VIADD R14, R14, 0x1 ;  /* 0x000000010e0e8836 */ /* 0x000fe20000000000 */
[----:B------:R-:W-:Y:S02]  /*1e40*/  ISETP.NE.AND P0, PT, R2, RZ, PT ;  /* 0x000000ff0200720c */ /* 0x000fe40003f05270 */
[----:B------:R-:W-:-:S03]  /*1e50*/  ISETP.GE.U32.AND P2, PT, R15, R6, PT ;  /* 0x000000060f00720c */ /* 0x000fc60003f46070 */
[----:B------:R-:W0:Y:S08]  /*1e60*/  MUFU.EX2 R12, R12 ;  /* 0x0000000c000c7308 */ /* 0x000e300000000800 */
[----:B------:R-:W1:Y:S02]  /*1e70*/  MUFU.EX2 R11, R11 ;  /* 0x0000000b000b7308 */ /* 0x000e640000000800 */
[----:B------:R-:W-:-:S06]  /*1e80*/  @P2 VIADD R14, R14, 0x1 ;  /* 0x000000010e0e2836 */ /* 0x000fcc0000000000 */
[----:B------:R-:W2:Y:S01]  /*1e90*/  MUFU.EX2 R30, R7 ;  /* 0x00000007001e7308 */ /* 0x000ea20000000800 */
[----:B0-----:R-:W-:Y:S01]  /*1ea0*/  FADD.FTZ R12, R13, R12 ;  /* 0x0000000c0d0c7221 */ /* 0x001fe20000010000 */
[----:B------:R-:W-:-:S05]  /*1eb0*/  IMAD.MOV.U32 R13, RZ, RZ, R14 ;  /* 0x000000ffff0d7224 */ /* 0x000fca00078e000e */
[----:B------:R-:W-:Y:S01]  /*1ec0*/  @!P1 IADD3 R13, PT, PT, -R13, RZ, RZ ;  /* 0x000000ff0d0d9210 */ /* 0x000fe20007ffe1ff */
[----:B-1----:R-:W-:Y:S01]  /*1ed0*/  FADD.FTZ R5, R12, R11 ;  /* 0x0000000b0c057221 */ /* 0x002fe20000010000 */
[----:B------:R-:W-:Y:S01]  /*1ee0*/  @!P0 LOP3.LUT R13, RZ, R2, RZ, 0x33, !PT ;  /* 0x00000002ff0d8212 */ /* 0x000fe200078e33ff */
[----:B------:R-:W0:Y:S04]  /*1ef0*/  LDC R11, c[0x0][0x3e0] ;  /* 0x0000f800ff0b7b82 */ /* 0x000e280000000800 */
[----:B------:R-:W-:Y:S01]  /*1f00*/  IMAD R6, R13, UR4, RZ ;  /* 0x000000040d067c24 */ /* 0x000fe2000f8e02ff */
[----:B------:R-:W1:Y:S01]  /*1f10*/  LDCU UR4, c[0x0][0x430] ;  /* 0x00008600ff0477ac */ /* 0x000e620008000800 */
[----:B--2---:R-:W-:-:S03]  /*1f20*/  FADD.FTZ R30, R5, R30 ;  /* 0x0000001e051e7221 */ /* 0x004fc60000010000 */
[----:B------:R-:W-:Y:S02]  /*1f30*/  IABS R14, R6 ;  /* 0x00000006000e7213 */ /* 0x000fe40000000000 */
[----:B------:R-:W2:Y:S01]  /*1f40*/  SHFL.BFLY PT, R19, R30, 0x10, 0x1f ;  /* 0x0e001f001e137f89 */ /* 0x000ea200000e0000 */
[----:B------:R-:W-:Y:S01]  /*1f50*/  ISETP.NE.AND P5, PT, R6, RZ, PT ;  /* 0x000000ff0600720c */ /* 0x000fe20003fa5270 */
[----:B------:R-:W3:Y:S01]  /*1f60*/  I2F.RP R32, R14 ;  /* 0x0000000e00207306 */ /* 0x000ee20000209400 */
[----:B0-----:R-:W-:-:S07]  /*1f70*/  IABS R12, R11 ;  /* 0x0000000b000c7213 */ /* 0x001fce0000000000 */
[----:B------:R-:W0:Y:S01]  /*1f80*/  I2F.RP R20, R12 ;  /* 0x0000000c00147306 */ /* 0x000e220000209400 */
[----:B--2---:R-:W-:-:S07]  /*1f90*/  FADD.FTZ R19, R30, R19 ;  /* 0x000000131e137221 */ /* 0x004fce0000010000 */
[----:B---3--:R-:W2:Y:S01]  /*1fa0*/  MUFU.RCP R5, R32 ;  /* 0x0000002000057308 */ /* 0x008ea20000001000 */
[----:B------:R-:W3:Y:S07]  /*1fb0*/  SHFL.BFLY PT, R16, R19, 0x8, 0x1f ;  /* 0x0d001f0013107f89 */ /* 0x000eee00000e0000 */
[----:B0-----:R-:W0:Y:S01]  /*1fc0*/  MUFU.RCP R30, R20 ;  /* 0x00000014001e7308 */ /* 0x001e220000001000 */
[----:B--2---:R-:W-:-:S07]  /*1fd0*/  VIADD R17, R5, 0xffffffe ;  /* 0x0ffffffe05117836 */ /* 0x004fce0000000000 */
[----:B------:R-:W2:Y:S01]  /*1fe0*/  F2I.FTZ.U32.TRUNC.NTZ R17, R17 ;  /* 0x0000001100117305 */ /* 0x000ea2000021f000 */
[----:B0-----:R-:W-:Y:S02]  /*1ff0*/  VIADD R30, R30, 0xffffffe ;  /* 0x0ffffffe1e1e7836 */ /* 0x001fe40000000000 */
[----:B---3--:R-:W-:-:S05]  /*2000*/  FADD.FTZ R16, R19, R16 ;  /* 0x0000001013107221 */ /* 0x008fca0000010000 */
[----:B------:R-:W0:Y:S01]  /*2010*/  F2I.FTZ.U32.TRUNC.NTZ R31, R30 ;  /* 0x0000001e001f7305 */ /* 0x000e22000021f000 */
[----:B------:R-:W3:Y:S01]  /*2020*/  SHFL.BFLY PT, R15, R16, 0x4, 0x1f ;  /* 0x0c801f00100f7f89 */ /* 0x000ee200000e0000 */
[----:B--2---:R-:W-:-:S04]  /*2030*/  IMAD.MOV R7, RZ, RZ, -R17 ;  /* 0x000000ffff077224 */ /* 0x004fc800078e0a11 */
[----:B------:R-:W-:Y:S01]  /*2040*/  IMAD R7, R7, R14, RZ ;  /* 0x0000000e07077224 */ /* 0x000fe200078e02ff */
[----:B0-----:R-:W-:Y:S01]  /*2050*/  IADD3 R5, PT, PT, RZ, -R31, RZ ;  /* 0x8000001fff057210 */ /* 0x001fe20007ffe0ff */
[----:B------:R-:W-:-:S04]  /*2060*/  IMAD.MOV.U32 R30, RZ, RZ, RZ ;  /* 0x000000ffff1e7224 */ /* 0x000fc800078e00ff */
[----:B------:R-:W-:-:S04]  /*2070*/  IMAD R5, R5, R12, RZ ;  /* 0x0000000c05057224 */ /* 0x000fc800078e02ff */
[----:B------:R-:W-:Y:S01]  /*2080*/  IMAD.HI.U32 R19, R31, R5, R30 ;  /* 0x000000051f137227 */ /* 0x000fe200078e001e */
[----:B------:R-:W-:-:S03]  /*2090*/  IABS R5, R6 ;  /* 0x0000000600057213 */ /* 0x000fc60000000000 */
[----:B---3--:R-:W-:Y:S01]  /*20a0*/  FADD.FTZ R15, R16, R15 ;  /* 0x0000000f100f7221 */ /* 0x008fe20000010000 */
[----:B------:R-:W-:Y:S01]  /*20b0*/  IMAD.MOV.U32 R16, RZ, RZ, RZ ;  /* 0x000000ffff107224 */ /* 0x000fe200078e00ff */
[----:B------:R-:W-:-:S03]  /*20c0*/  IADD3 R5, PT, PT, RZ, -R5, RZ ;  /* 0x80000005ff057210 */ /* 0x000fc60007ffe0ff */
[----:B------:R-:W-:Y:S02]  /*20d0*/  IMAD.HI.U32 R17, R17, R7, R16 ;  /* 0x0000000711117227 */ /* 0x000fe400078e0010 */
[----:B------:R-:W0:Y:S02]  /*20e0*/  SHFL.BFLY PT, R16, R15, 0x2, 0x1f ;  /* 0x0c401f000f107f89 */ /* 0x000e2400000e0000 */
[----:B------:R-:W-:-:S05]  /*20f0*/  VIADD R7, R14, UR17 ;  /* 0x000000110e077c36 */ /* 0x000fca0008000000 */
[----:B------:R-:W-:-:S05]  /*2100*/  IABS R20, R7 ;  /* 0x0000000700147213 */ /* 0x000fca0000000000 */
[----:B------:R-:W-:-:S04]  /*2110*/  IMAD.HI.U32 R17, R17, R20, RZ ;  /* 0x0000001411117227 */ /* 0x000fc800078e00ff */
[----:B------:R-:W-:Y:S02]  /*2120*/  IMAD R31, R17, R5, R20 ;  /* 0x00000005111f7224 */ /* 0x000fe400078e0214 */
[----:B------:R-:W-:-:S03]  /*2130*/  IMAD.HI.U32 R19, R19, R20, RZ ;  /* 0x0000001413137227 */ /* 0x000fc600078e00ff */
[----:B------:R-:W-:Y:S01]  /*2140*/  ISETP.GT.U32.AND P3, PT, R14, R31, PT ;  /* 0x0000001f0e00720c */ /* 0x000fe20003f64070 */
[----:B------:R-:W-:Y:S02]  /*2150*/  IMAD.MOV R5, RZ, RZ, -R19 ;  /* 0x000000ffff057224 */ /* 0x000fe400078e0a13 */
[----:B0-----:R-:W-:Y:S02]  /*2160*/  FADD.FTZ R16, R15, R16 ;  /* 0x000000100f107221 */ /* 0x001fe40000010000 */
[C---:B------:R-:W-:Y:S01]  /*2170*/  IMAD R33, R12.reuse, R5, R20 ;  /* 0x000000050c217224 */ /* 0x040fe200078e0214 */
[C---:B------:R-:W-:Y:S01]  /*2180*/  LOP3.LUT R20, R7.reuse, R14, RZ, 0x3c, !PT ;  /* 0x0000000e07147212 */ /* 0x040fe200078e3cff */
[----:B------:R-:W0:Y:S01]  /*2190*/  LDC.U8 R5, c[0x0][0x549] ;  /* 0x00015240ff057b82 */ /* 0x000e220000000000 */
[----:B------:R-:W2:Y:S01]  /*21a0*/  SHFL.BFLY PT, R15, R16, 0x1, 0x1f ;  /* 0x0c201f00100f7f89 */ /* 0x000ea200000e0000 */
[----:B------:R-:W-:Y:S02]  /*21b0*/  LOP3.LUT R7, R7, R11, RZ, 0x3c, !PT ;  /* 0x0000000b07077212 */ /* 0x000fe400078e3cff */
[----:B------:R-:W-:-:S02]  /*21c0*/  ISETP.GT.U32.AND P1, PT, R12, R33, PT ;  /* 0x000000210c00720c */ /* 0x000fc40003f24070 */
[----:B------:R-:W-:Y:S01]  /*21d0*/  @!P3 IMAD.IADD R31, R31, 0x1, -R14 ;  /* 0x000000011f1fb824 */ /* 0x000fe200078e0a0e */
[----:B------:R-:W-:Y:S02]  /*21e0*/  @!P3 IADD3 R17, PT, PT, R17, 0x1, RZ ;  /* 0x000000011111b810 */ /* 0x000fe40007ffe0ff */
[----:B------:R-:W-:Y:S02]  /*21f0*/  ISETP.GE.AND P3, PT, R7, RZ, PT ;  /* 0x000000ff0700720c */ /* 0x000fe40003f66270 */
[----:B------:R-:W-:Y:S02]  /*2200*/  ISETP.GE.U32.AND P2, PT, R31, R14, PT ;  /* 0x0000000e1f00720c */ /* 0x000fe40003f46070 */
[----:B------:R-:W-:Y:S01]  /*2210*/  ISETP.GE.AND P0, PT, R20, RZ, PT ;  /* 0x000000ff1400720c */ /* 0x000fe20003f06270 */
[----:B------:R-:W-:Y:S01]  /*2220*/  IMAD.MOV.U32 R20, RZ, RZ, 0x7f800000 ;  /* 0x7f800000ff147424 */ /* 0x000fe200078e00ff */
[----:B------:R-:W-:Y:S02]  /*2230*/  SHF.R.S32.HI R7, RZ, 0x1f, R6 ;  /* 0x0000001fff077819 */ /* 0x000fe40000011406 */
[----:B------:R-:W-:-:S02]  /*2240*/  @!P1 IMAD.IADD R33, R33, 0x1, -R12 ;  /* 0x0000000121219824 */ /* 0x000fc400078e0a0c */
[----:B------:R-:W-:Y:S01]  /*2250*/  @!P1 VIADD R19, R19, 0x1 ;  /* 0x0000000113139836 */ /* 0x000fe20000000000 */
[----:B------:R-:W-:Y:S02]  /*2260*/  ISETP.NE.AND P1, PT, R11, RZ, PT ;  /* 0x000000ff0b00720c */ /* 0x000fe40003f25270 */
[----:B------:R-:W-:Y:S02]  /*2270*/  ISETP.GE.U32.AND P4, PT, R33, R12, PT ;  /* 0x0000000c2100720c */ /* 0x000fe40003f86070 */
[----:B------:R-:W-:Y:S02]  /*2280*/  @P2 VIADD R17, R17, 0x1 ;  /* 0x0000000111112836 */ /* 0x000fe40000000000 */
[----:B--2---:R-:W-:-:S03]  /*2290*/  FADD.FTZ R15, R16, R15 ;  /* 0x0000000f100f7221 */ /* 0x004fc60000010000 */
[----:B------:R-:W-:Y:S02]  /*22a0*/  @!P0 IADD3 R17, PT, PT, -R17, RZ, RZ ;  /* 0x000000ff11118210 */ /* 0x000fe40007ffe1ff */
[----:B------:R-:W-:Y:S02]  /*22b0*/  FSETP.NE.FTZ.AND P2, PT, R15, RZ, PT ;  /* 0x000000ff0f00720b */ /* 0x000fe40003f55000 */
[----:B0-----:R-:W-:Y:S02]  /*22c0*/  ISETP.NE.AND P0, PT, R5, RZ, PT ;  /* 0x000000ff0500720c */ /* 0x001fe40003f05270 */
[----:B------:R-:W-:Y:S01]  /*22d0*/  @P4 VIADD R19, R19, 0x1 ;  /* 0x0000000113134836 */ /* 0x000fe20000000000 */
[----:B------:R-:W-:Y:S02]  /*22e0*/  ISETP.NE.AND P4, PT, R13, RZ, PT ;  /* 0x000000ff0d00720c */ /* 0x000fe40003f85270 */
[----:B------:R-:W-:Y:S01]  /*22f0*/  @!P5 LOP3.LUT R17, RZ, R14, RZ, 0x33, !PT ;  /* 0x0000000eff11d212 */ /* 0x000fe200078e33ff */
[----:B------:R-:W-:Y:S01]  /*2300*/  @!P3 IMAD.MOV R19, RZ, RZ, -R19 ;  /* 0x000000ffff13b224 */ /* 0x000fe200078e0a13 */
[----:B------:R-:W-:-:S02]  /*2310*/  @!P1 LOP3.LUT R19, RZ, R11, RZ, 0x33, !PT ;  /* 0x0000000bff139212 */ /* 0x000fc400078e33ff */
[----:B------:R-:W-:Y:S02]  /*2320*/  LOP3.LUT P1, RZ, R18, 0x39f, RZ, 0xc0, !PT ;  /* 0x0000039f12ff7812 */ /* 0x000fe4000782c0ff */
[----:B------:R-:W0:Y:S01]  /*2330*/  @P2 MUFU.LG2 R15, R15 ;  /* 0x0000000f000f2308 */ /* 0x000e220000000c00 */
[----:B------:R-:W-:Y:S02]  /*2340*/  SEL R14, R2, 0x1, !P0 ;  /* 0x00000001020e7807 */ /* 0x000fe40004000000 */
[----:B------:R-:W-:Y:S02]  /*2350*/  SEL R12, RZ, 0x1, !P4 ;  /* 0x00000001ff0c7807 */ /* 0x000fe40006000000 */
[----:B------:R-:W-:Y:S02]  /*2360*/  ISETP.LT.U32.AND P0, PT, R28, R17, PT ;  /* 0x000000111c00720c */ /* 0x000fe40003f01070 */
[----:B------:R-:W-:Y:S02]  /*2370*/  SHF.R.S32.HI R5, RZ, 0x1f, R17 ;  /* 0x0000001fff057819 */ /* 0x000fe40000011411 */
[----:B------:R-:W-:Y:S01]  /*2380*/  LOP3.LUT R12, R7, R12, RZ, 0xfc, !PT ;  /* 0x0000000c070c7212 */ /* 0x000fe200078efcff */
[----:B-1----:R-:W-:Y:S01]  /*2390*/  IMAD R7, R2, UR4, RZ ;  /* 0x0000000402077c24 */ /* 0x002fe2000f8e02ff */
[----:B------:R-:W-:Y:S01]  /*23a0*/  ISETP.LT.AND.EX P0, PT, R29, R5, PT, P0 ;  /* 0x000000051d00720c */ /* 0x000fe20003f01300 */
[----:B------:R-:W-:-:S02]  /*23b0*/  IMAD R5, R19, R14, RZ ;  /* 0x0000000e13057224 */ /* 0x000fc400078e02ff */
[----:B------:R-:W-:Y:S01]  /*23c0*/  IMAD R6, R6, R7, RZ ;  /* 0x0000000706067224 */ /* 0x000fe200078e02ff */
[----:B------:R-:W-:Y:S01]  /*23d0*/  SEL R7, R28, R17, P0 ;  /* 0x000000111c077207 */ /* 0x000fe20000000000 */
[----:B------:R-:W-:Y:S02]  /*23e0*/  IMAD R5, R12, R5, RZ ;  /* 0x000000050c057224 */ /* 0x000fe400078e02ff */
[----:B0-----:R-:W-:Y:S01]  /*23f0*/  @P2 FFMA.FTZ R20, R15, 0.69314718246459960938, R0 ;  /* 0x3f3172180f142823 */ /* 0x001fe20000010000 */
[----:B------:R-:W-:Y:S06]  /*2400*/  @P1 BRA `(.L_x_15) ;  /* 0x0000001000941947 */ /* 0x000fec0003800000 */
[----:B------:R-:W0:Y:S02]  /*2410*/  LDCU.U8 UR4, c[0x0][0x548] ;  /* 0x0000a900ff0477ac */ /* 0x000e240008000000 */
[----:B0-----:R-:W-:-:S09]  /*2420*/  UISETP.NE.AND UP0, UPT, UR4, URZ, UPT ;  /* 0x000000ff0400728c */ /* 0x001fd2000bf05270 */
[----:B------:R-:W-:Y:S05]  /*2430*/  BRA.U !UP0, `(.L_x_16) ;  /* 0x0000001108787547 */ /* 0x000fea000b800000 */
[----:B------:R-:W-:Y:S01]  /*2440*/  VIADD R30, R21, UR19 ;  /* 0x00000013151e7c36 */ /* 0x000fe20008000000 */
[----:B------:R-:W-:Y:S02]  /*2450*/  ISETP.LT.U32.AND P0, PT, R11, 0x1, PT ;  /* 0x000000010b00780c */ /* 0x000fe40003f01070 */
[----:B------:R-:W-:Y:S02]  /*2460*/  SHF.R.S32.HI R0, RZ, 0x1f, R11 ;  /* 0x0000001fff007819 */ /* 0x000fe4000001140b */
[----:B------:R-:W-:Y:S02]  /*2470*/  ISETP.GE.AND P1, PT, R30, UR20, PT ;  /* 0x000000141e007c0c */ /* 0x000fe4000bf26270 */
[----:B------:R-:W-:-:S04]  /*2480*/  ISETP.LT.AND.EX P0, PT, R0, RZ, PT, P0 ;  /* 0x000000ff0000720c */ /* 0x000fc80003f01300 */
[----:B------:R-:W-:Y:S02]  /*2490*/  SEL R11, R11, 0x1, P0 ;  /* 0x000000010b0b7807 */ /* 0x000fe40000000000 */
[----:B------:R-:W-:-:S05]  /*24a0*/  SEL R0, R0, RZ, P0 ;  /* 0x000000ff00007207 */ /* 0x000fca0000000000 */
[----:B------:R-:W-:Y:S05]  /*24b0*/  @P1 BRA `(.L_x_15) ;  /* 0x0000001000681947 */ /* 0x000fea0003800000 */
[C---:B------:R-:W-:Y:S01]  /*24c0*/  IADD3 R2, P1, PT, R11.reuse, 0x1, RZ ;  /* 0x000000010b027810 */ /* 0x040fe20007f3e0ff */
[----:B------:R-:W-:Y:S01]  /*24d0*/  USHF.R.S32.HI UR4, URZ, 0x1f, UR18 ;  /* 0x0000001fff047899 */ /* 0x000fe20008011412 */
[----:B------:R-:W-:Y:S02]  /*24e0*/  IMAD R14, R0, UR18, RZ ;  /* 0x00000012000e7c24 */ /* 0x000fe4000f8e02ff */
[----:B------:R-:W-:Y:S01]  /*24f0*/  ISETP.GE.U32.AND P0, PT, R2, 0x3, PT ;  /* 0x000000030200780c */ /* 0x000fe20003f06070 */
[----:B------:R-:W-:Y:S01]  /*2500*/  IMAD.WIDE.U32 R12, R11, UR18, RZ ;  /* 0x000000120b0c7c25 */ /* 0x000fe2000f8e00ff */
[----:B------:R-:W-:-:S03]  /*2510*/  IADD3.X R2, PT, PT, RZ, R0, RZ, P1, !PT ;  /* 0x00000000ff027210 */ /* 0x000fc60000ffe4ff */
[----:B------:R-:W-:Y:S01]  /*2520*/  IMAD R15, R11, UR4, R14 ;  /* 0x000000040b0f7c24 */ /* 0x000fe2000f8e020e */
[----:B------:R-:W-:-:S04]  /*2530*/  ISETP.GE.U32.AND.EX P0, PT, R2, RZ, PT, P0 ;  /* 0x000000ff0200720c */ /* 0x000fc80003f06100 */
[----:B------:R-:W-:Y:S02]  /*2540*/  IADD3 R15, PT, PT, R13, R15, RZ ;  /* 0x0000000f0d0f7210 */ /* 0x000fe40007ffe0ff */
[----:B------:R-:W-:Y:S02]  /*2550*/  SEL R32, R11, RZ, !P0 ;  /* 0x000000ff0b207207 */ /* 0x000fe40004000000 */
[----:B------:R-:W-:-:S03]  /*2560*/  SEL R13, R0, RZ, !P0 ;  /* 0x000000ff000d7207 */ /* 0x000fc60004000000 */
[-C--:B------:R-:W-:Y:S02]  /*2570*/  IMAD R0, R15, R32.reuse, RZ ;  /* 0x000000200f007224 */ /* 0x080fe400078e02ff */
[----:B------:R-:W-:-:S04]  /*2580*/  IMAD.WIDE.U32 R32, R12, R32, RZ ;  /* 0x000000200c207225 */ /* 0x000fc800078e00ff */
[----:B------:R-:W-:-:S05]  /*2590*/  IMAD R13, R13, R12, R0 ;  /* 0x0000000c0d0d7224 */ /* 0x000fca00078e0200 */
[----:B------:R-:W-:-:S04]  /*25a0*/  IADD3 R13, PT, PT, R33, R13, RZ ;  /* 0x0000000d210d7210 */ /* 0x000fc80007ffe0ff */
[----:B------:R-:W-:-:S13]  /*25b0*/  ISETP.NE.U32.AND P0, PT, R13, RZ, PT ;  /* 0x000000ff0d00720c */ /* 0x000fda0003f05070 */
[----:B------:R-:W-:Y:S05]  /*25c0*/  @P0 BRA `(.L_x_17) ;  /* 0x00000000005c0947 */ /* 0x000fea0003800000 */
[----:B------:R-:W0:Y:S01]  /*25d0*/  I2F.U32.RP R2, R32 ;  /* 0x0000002000027306 */ /* 0x000e220000209000 */
[----:B------:R-:W-:Y:S01]  /*25e0*/  ISETP.NE.U32.AND P0, PT, R32, RZ, PT ;  /* 0x000000ff2000720c */ /* 0x000fe20003f05070 */
[----:B------:R-:W-:-:S06]  /*25f0*/  HFMA2 R31, -RZ, RZ, 0, 0 ;  /* 0x00000000ff1f7431 */ /* 0x000fcc00000001ff */
[----:B0-----:R-:W0:Y:S02]  /*2600*/  MUFU.RCP R12, R2 ;  /* 0x00000002000c7308 */ /* 0x001e240000001000 */
[----:B0-----:R-:W-:-:S06]  /*2610*/  IADD3 R12, PT, PT, R12, 0xffffffe, RZ ;  /* 0x0ffffffe0c0c7810 */ /* 0x001fcc0007ffe0ff */
        /* <DEDUP_REMOVED lines=13> */
[----:B------:R-:W-:-:S05]  /*26f0*/  @!P0 LOP3.LUT R0, RZ, R32, RZ, 0x33, !PT ;  /* 0x00000020ff008212 */ /* 0x000fca00078e33ff */
[----:B------:R-:W-:-:S04]  /*2700*/  IMAD.MOV R13, RZ, RZ, -R0 ;  /* 0x000000ffff0d7224 */ /* 0x000fc800078e0a00 */
[----:B------:R-:W-:Y:S01]  /*2710*/  IMAD R2, R32, R13, R30 ;  /* 0x0000000d20027224 */ /* 0x000fe200078e021e */
[----:B------:R-:W-:Y:S01]  /*2720*/  MOV R30, R0 ;  /* 0x00000000001e7202 */ /* 0x000fe20000000f00 */
[----:B------:R-:W-:Y:S06]  /*2730*/  BRA `(.L_x_18) ;  /* 0x0000000000247947 */ /* 0x000fec0003800000 */
.L_x_17:
[----:B------:R-:W-:Y:S01]  /*2740*/  IMAD.MOV.U32 R16, RZ, RZ, R30 ;  /* 0x000000ffff107224 */ /* 0x000fe200078e001e */
[----:B------:R-:W-:Y:S01]  /*2750*/  MOV R15, RZ ;  /* 0x000000ff000f7202 */ /* 0x000fe20000000f00 */
[----:B------:R-:W-:Y:S01]  /*2760*/  IMAD.MOV.U32 R14, RZ, RZ, R32 ;  /* 0x000000ffff0e7224 */ /* 0x000fe200078e0020 */
[----:B------:R-:W-:Y:S02]  /*2770*/  MOV R12, 0x2790 ;  /* 0x00002790000c7802 */ /* 0x000fe40000000f00 */
[----:B------:R-:W-:Y:S05]  /*2780*/  CALL.REL.NOINC `($__internal_0_$__cuda_sm20_div_s64) ;  /* 0x00000020005c7944 */ /* 0x000fea0003c00000 */
[----:B------:R-:W-:Y:S02]  /*2790*/  IADD3 R13, PT, PT, -R0, RZ, RZ ;  /* 0x000000ff000d7210 */ /* 0x000fe40007ffe1ff */
[----:B------:R-:W-:-:S03]  /*27a0*/  MOV R31, R15 ;  /* 0x0000000f001f7202 */ /* 0x000fc60000000f00 */
[----:B------:R-:W-:Y:S01]  /*27b0*/  IMAD R2, R32, R13, R30 ;  /* 0x0000000d20027224 */ /* 0x000fe200078e021e */
[----:B------:R-:W-:-:S07]  /*27c0*/  MOV R30, R0 ;  /* 0x00000000001e7202 */ /* 0x000fce0000000f00 */
.L_x_18:
[----:B------:R-:W-:Y:S01]  /*27d0*/  IABS R14, UR18 ;  /* 0x00000012000e7c13 */ /* 0x000fe20008000000 */
[----:B------:R-:W-:Y:S01]  /*27e0*/  IMAD R3, R3, R10, RZ ;  /* 0x0000000a03037224 */ /* 0x000fe200078e02ff */
[----:B------:R-:W-:Y:S01]  /*27f0*/  IABS R12, R2 ;  /* 0x00000002000c7213 */ /* 0x000fe20000000000 */
[----:B------:R-:W-:Y:S01]  /*2800*/  BSSY.RECONVERGENT B0, `(.L_x_19) ;  /* 0x0000040000007945 */ /* 0x000fe20003800200 */
[----:B------:R-:W0:Y:S01]  /*2810*/  I2F.RP R15, R14 ;  /* 0x0000000e000f7306 */ /* 0x000e220000209400 */
[----:B------:R-:W-:Y:S01]  /*2820*/  IABS R0, UR18 ;  /* 0x0000001200007c13 */ /* 0x000fe20008000000 */
[----:B------:R-:W-:-:S04]  /*2830*/  IMAD R3, R9, R4, R3 ;  /* 0x0000000409037224 */ /* 0x000fc800078e0203 */
[----:B------:R-:W-:Y:S02]  /*2840*/  IMAD.MOV R0, RZ, RZ, -R0 ;  /* 0x000000ffff007224 */ /* 0x000fe400078e0a00 */
[----:B0-----:R-:W0:Y:S02]  /*2850*/  MUFU.RCP R16, R15 ;  /* 0x0000000f00107308 */ /* 0x001e240000001000 */
[----:B0-----:R-:W-:-:S06]  /*2860*/  VIADD R16, R16, 0xffffffe ;  /* 0x0ffffffe10107836 */ /* 0x001fcc0000000000 */
[----:B------:R-:W0:Y:S02]  /*2870*/  F2I.FTZ.U32.TRUNC.NTZ R17, R16 ;  /* 0x0000001000117305 */ /* 0x000e24000021f000 */
[----:B0-----:R-:W-:Y:S01]  /*2880*/  IMAD.MOV R13, RZ, RZ, -R17 ;  /* 0x000000ffff0d7224 */ /* 0x001fe200078e0a11 */
[----:B------:R-:W-:-:S03]  /*2890*/  MOV R16, RZ ;  /* 0x000000ff00107202 */ /* 0x000fc60000000f00 */
[----:B------:R-:W-:-:S04]  /*28a0*/  IMAD R13, R13, R14, RZ ;  /* 0x0000000e0d0d7224 */ /* 0x000fc800078e02ff */
[----:B------:R-:W-:-:S04]  /*28b0*/  IMAD.HI.U32 R13, R17, R13, R16 ;  /* 0x0000000d110d7227 */ /* 0x000fc800078e0010 */
[----:B------:R-:W-:-:S04]  /*28c0*/  IMAD.WIDE.U32 R16, R9, R10, RZ ;  /* 0x0000000a09107225 */ /* 0x000fc800078e00ff */
[----:B------:R-:W-:-:S04]  /*28d0*/  IMAD.HI.U32 R13, R13, R12, RZ ;  /* 0x0000000c0d0d7227 */ /* 0x000fc800078e00ff */
[----:B------:R-:W-:Y:S01]  /*28e0*/  IMAD R15, R13, R0, R12 ;  /* 0x000000000d0f7224 */ /* 0x000fe200078e020c */
[----:B------:R-:W-:Y:S01]  /*28f0*/  LOP3.LUT R0, R2, UR18, RZ, 0x3c, !PT ;  /* 0x0000001202007c12 */ /* 0x000fe2000f8e3cff */
[----:B------:R-:W-:Y:S02]  /*2900*/  IMAD.IADD R3, R17, 0x1, R3 ;  /* 0x0000000111037824 */ /* 0x000fe400078e0203 */
[-C--:B------:R-:W-:Y:S01]  /*2910*/  IMAD.WIDE.U32 R32, R16, R34.reuse, RZ ;  /* 0x0000002210207225 */ /* 0x080fe200078e00ff */
[----:B------:R-:W-:Y:S02]  /*2920*/  ISETP.GT.U32.AND P1, PT, R14, R15, PT ;  /* 0x0000000f0e00720c */ /* 0x000fe40003f24070 */
[----:B------:R-:W-:Y:S01]  /*2930*/  ISETP.GE.AND P0, PT, R0, RZ, PT ;  /* 0x000000ff0000720c */ /* 0x000fe20003f06270 */
[----:B------:R-:W-:-:S04]  /*2940*/  IMAD R3, R3, R34, RZ ;  /* 0x0000002203037224 */ /* 0x000fc800078e02ff */
[----:B------:R-:W-:-:S06]  /*2950*/  IMAD R3, R35, R16, R3 ;  /* 0x0000001023037224 */ /* 0x000fcc00078e0203 */
[-C--:B------:R-:W-:Y:S02]  /*2960*/  @!P1 IADD3 R15, PT, PT, R15, -R14.reuse, RZ ;  /* 0x8000000e0f0f9210 */ /* 0x080fe40007ffe0ff */
[----:B------:R-:W-:Y:S02]  /*2970*/  @!P1 IADD3 R13, PT, PT, R13, 0x1, RZ ;  /* 0x000000010d0d9810 */ /* 0x000fe40007ffe0ff */
[----:B------:R-:W-:Y:S02]  /*2980*/  ISETP.GE.U32.AND P2, PT, R15, R14, PT ;  /* 0x0000000e0f00720c */ /* 0x000fe40003f46070 */
[----:B------:R-:W-:-:S11]  /*2990*/  ISETP.NE.AND P1, PT, RZ, UR18, PT ;  /* 0x00000012ff007c0c */ /* 0x000fd6000bf25270 */
[----:B------:R-:W-:-:S05]  /*29a0*/  @P2 VIADD R13, R13, 0x1 ;  /* 0x000000010d0d2836 */ /* 0x000fca0000000000 */
[----:B------:R-:W-:Y:S01]  /*29b0*/  MOV R4, R13 ;  /* 0x0000000d00047202 */ /* 0x000fe20000000f00 */
[----:B------:R-:W-:-:S03]  /*29c0*/  IMAD.IADD R13, R33, 0x1, R3 ;  /* 0x00000001210d7824 */ /* 0x000fc600078e0203 */
[----:B------:R-:W-:Y:S02]  /*29d0*/  @!P0 IADD3 R4, PT, PT, -R4, RZ, RZ ;  /* 0x000000ff04048210 */ /* 0x000fe40007ffe1ff */
[----:B------:R-:W-:Y:S02]  /*29e0*/  LOP3.LUT R0, R31, R13, RZ, 0xfc, !PT ;  /* 0x0000000d1f007212 */ /* 0x000fe400078efcff */
[----:B------:R-:W-:Y:S02]  /*29f0*/  @!P1 LOP3.LUT R4, RZ, UR18, RZ, 0x33, !PT ;  /* 0x00000012ff049c12 */ /* 0x000fe4000f8e33ff */
[----:B------:R-:W-:Y:S02]  /*2a00*/  ISETP.NE.U32.AND P0, PT, R0, RZ, PT ;  /* 0x000000ff0000720c */ /* 0x000fe40003f05070 */
[----:B------:R-:W-:-:S05]  /*2a10*/  IADD3 R3, PT, PT, -R4, RZ, RZ ;  /* 0x000000ff04037210 */ /* 0x000fca0007ffe1ff */
[----:B------:R-:W-:-:S06]  /*2a20*/  IMAD R3, R3, UR18, R2 ;  /* 0x0000001203037c24 */ /* 0x000fcc000f8e0202 */
[----:B------:R-:W-:Y:S05]  /*2a30*/  @P0 BRA `(.L_x_20) ;  /* 0x0000000000540947 */ /* 0x000fea0003800000 */
[----:B------:R-:W0:Y:S01]  /*2a40*/  I2F.U32.RP R2, R32 ;  /* 0x0000002000027306 */ /* 0x000e220000209000 */
[----:B------:R-:W-:-:S07]  /*2a50*/  ISETP.NE.U32.AND P0, PT, R32, RZ, PT ;  /* 0x000000ff2000720c */ /* 0x000fce0003f05070 */
        /* <DEDUP_REMOVED lines=15> */
[----:B------:R-:W-:-:S04]  /*2b50*/  @!P0 LOP3.LUT R0, RZ, R32, RZ, 0x33, !PT ;  /* 0x00000020ff008212 */ /* 0x000fc800078e33ff */
[----:B------:R-:W-:-:S05]  /*2b60*/  IADD3 R31, PT, PT, -R0, RZ, RZ ;  /* 0x000000ff001f7210 */ /* 0x000fca0007ffe1ff */
[----:B------:R-:W-:Y:S01]  /*2b70*/  IMAD R31, R32, R31, R30 ;  /* 0x0000001f201f7224 */ /* 0x000fe200078e021e */
[----:B------:R-:W-:Y:S05]  /*2b80*/  BRA `(.L_x_21) ;  /* 0x00000000001c7947 */ /* 0x000fea0003800000 */
.L_x_20:
[----:B------:R-:W-:Y:S01]  /*2b90*/  IMAD.MOV.U32 R16, RZ, RZ, R30 ;  /* 0x000000ffff107224 */ /* 0x000fe200078e001e */
[----:B------:R-:W-:Y:S01]  /*2ba0*/  MOV R15, R31 ;  /* 0x0000001f000f7202 */ /* 0x000fe20000000f00 */
[----:B------:R-:W-:Y:S01]  /*2bb0*/  IMAD.MOV.U32 R14, RZ, RZ, R32 ;  /* 0x000000ffff0e7224 */ /* 0x000fe200078e0020 */
[----:B------:R-:W-:Y:S02]  /*2bc0*/  MOV R12, 0x2be0 ;  /* 0x00002be0000c7802 */ /* 0x000fe40000000f00 */
[----:B------:R-:W-:Y:S05]  /*2bd0*/  CALL.REL.NOINC `($__internal_0_$__cuda_sm20_div_s64) ;  /* 0x0000001c00487944 */ /* 0x000fea0003c00000 */
[----:B------:R-:W-:-:S05]  /*2be0*/  IADD3 R31, PT, PT, -R0, RZ, RZ ;  /* 0x000000ff001f7210 */ /* 0x000fca0007ffe1ff */
[----:B------:R-:W-:Y:S02]  /*2bf0*/  IMAD R31, R31, R32, R30 ;  /* 0x000000201f1f7224 */ /* 0x000fe400078e021e */
.L_x_21:
[----:B------:R-:W-:Y:S05]  /*2c00*/  BSYNC.RECONVERGENT B0 ;  /* 0x0000000000007941 */ /* 0x000fea0003800200 */
.L_x_19:
[----:B------:R-:W-:Y:S01]  /*2c10*/  IABS R16, R10 ;  /* 0x0000000a00107213 */ /* 0x000fe20000000000 */
[----:B------:R-:W0:Y:S01]  /*2c20*/  LDCU.U8 UR8, c[0x0][0x549] ;  /* 0x0000a920ff0877ac */ /* 0x000e220008000000 */
[----:B------:R-:W-:Y:S02]  /*2c30*/  IABS R15, R9 ;  /* 0x00000009000f7213 */ /* 0x000fe40000000000 */
[----:B------:R-:W1:Y:S01]  /*2c40*/  I2F.U32.RP R2, R16 ;  /* 0x0000001000027306 */ /* 0x000e620000209000 */
[----:B------:R-:W-:Y:S01]  /*2c50*/  IABS R14, R8 ;  /* 0x00000008000e7213 */ /* 0x000fe20000000000 */
[----:B------:R-:W2:Y:S01]  /*2c60*/  LDCU.64 UR4, c[0x0][0x430] ;  /* 0x00008600ff0477ac */ /* 0x000ea20008000a00 */
[----:B------:R-:W-:Y:S02]  /*2c70*/  IABS R13, R7 ;  /* 0x00000007000d7213 */ /* 0x000fe40000000000 */
[----:B------:R-:W-:-:S03]  /*2c80*/  ISETP.NE.AND P5, PT, R9, RZ, PT ;  /* 0x000000ff0900720c */ /* 0x000fc60003fa5270 */
[----:B------:R-:W3:Y:S01]  /*2c90*/  I2F.U32.RP R30, R15 ;  /* 0x0000000f001e7306 */ /* 0x000ee20000209000 */
[----:B0-----:R-:W-:-:S07]  /*2ca0*/  UISETP.NE.AND UP0, UPT, UR8, URZ, UPT ;  /* 0x000000ff0800728c */ /* 0x001fce000bf05270 */
[----:B-1----:R-:W0:Y:S01]  /*2cb0*/  MUFU.RCP R2, R2 ;  /* 0x0000000200027308 */ /* 0x002e220000001000 */
[----:B--2---:R-:W-:Y:S02]  /*2cc0*/  USEL UR8, UR5, 0x1, !UP0 ;  /* 0x0000000105087887 */ /* 0x004fe4000c000000 */
[----:B------:R-:W-:-:S05]  /*2cd0*/  USEL UR9, UR4, 0x1, UP0 ;  /* 0x0000000104097887 */ /* 0x000fca0008000000 */
[----:B------:R-:W1:Y:S01]  /*2ce0*/  I2F.U32.RP R19, R14 ;  /* 0x0000000e00137306 */ /* 0x000e620000209000 */
[----:B------:R-:W-:Y:S02]  /*2cf0*/  UIMAD UR4, UR5, UR4, URZ ;  /* 0x00000004050472a4 */ /* 0x000fe4000f8e02ff */
[----:B------:R-:W-:-:S05]  /*2d00*/  UIMAD UR5, UR9, UR5, URZ ;  /* 0x00000005090572a4 */ /* 0x000fca000f8e02ff */
[----:B---3--:R-:W2:Y:S01]  /*2d10*/  MUFU.RCP R28, R30 ;  /* 0x0000001e001c7308 */ /* 0x008ea20000001000 */
[----:B0-----:R-:W-:-:S07]  /*2d20*/  VIADD R32, R2, 0xffffffe ;  /* 0x0ffffffe02207836 */ /* 0x001fce0000000000 */
[----:B------:R-:W-:Y:S08]  /*2d30*/  I2F.U32.RP R12, R13 ;  /* 0x0000000d000c7306 */ /* 0x000ff00000209000 */
[----:B-1----:R-:W0:Y:S01]  /*2d40*/  MUFU.RCP R34, R19 ;  /* 0x0000001300227308 */ /* 0x002e220000001000 */
[----:B--2---:R-:W-:-:S07]  /*2d50*/  VIADD R28, R28, 0xffffffe ;  /* 0x0ffffffe1c1c7836 */ /* 0x004fce0000000000 */
[----:B------:R-:W1:Y:S08]  /*2d60*/  F2I.FTZ.U32.TRUNC.NTZ R33, R32 ;  /* 0x0000002000217305 */ /* 0x000e70000021f000 */
[----:B------:R-:W2:Y:S01]  /*2d70*/  F2I.FTZ.U32.TRUNC.NTZ R29, R28 ;  /* 0x0000001c001d7305 */ /* 0x000ea2000021f000 */
[----:B0-----:R-:W-:Y:S01]  /*2d80*/  IADD3 R34, PT, PT, R34, 0xffffffe, RZ ;  /* 0x0ffffffe22227810 */ /* 0x001fe20007ffe0ff */
[----:B-1----:R-:W-:-:S06]  /*2d90*/  IMAD.MOV R17, RZ, RZ, -R33 ;  /* 0x000000ffff117224 */ /* 0x002fcc00078e0a21 */
[----:B------:R-:W0:Y:S01]  /*2da0*/  MUFU.RCP R12, R12 ;  /* 0x0000000c000c7308 */ /* 0x000e220000001000 */
[----:B------:R-:W-:Y:S02]  /*2db0*/  IMAD.MOV.U32 R32, RZ, RZ, RZ ;  /* 0x000000ffff207224 */ /* 0x000fe400078e00ff */
[----:B------:R-:W-:Y:S02]  /*2dc0*/  IMAD R17, R17, R16, RZ ;  /* 0x0000001011117224 */ /* 0x000fe400078e02ff */
[----:B--2---:R-:W-:-:S03]  /*2dd0*/  IMAD.MOV R2, RZ, RZ, -R29 ;  /* 0x000000ffff027224 */ /* 0x004fc600078e0a1d */
[----:B------:R1:W2:Y:S01]  /*2de0*/  F2I.FTZ.U32.TRUNC.NTZ R35, R34 ;  /* 0x0000002200237305 */ /* 0x0002a2000021f000 */
[----:B------:R-:W-:-:S04]  /*2df0*/  IMAD.HI.U32 R19, R33, R17, R32 ;  /* 0x0000001121137227 */ /* 0x000fc800078e0020 */
[----:B------:R-:W-:Y:S02]  /*2e00*/  IMAD.MOV.U32 R28, RZ, RZ, RZ ;  /* 0x000000ffff1c7224 */ /* 0x000fe400078e00ff */
[----:B------:R-:W-:Y:S01]  /*2e10*/  IMAD R17, R2, R15, RZ ;  /* 0x0000000f02117224 */ /* 0x000fe200078e02ff */
[----:B0-----:R-:W-:Y:S02]  /*2e20*/  IADD3 R32, PT, PT, R12, 0xffffffe, RZ ;  /* 0x0ffffffe0c207810 */ /* 0x001fe40007ffe0ff */
[----:B------:R-:W-:Y:S01]  /*2e30*/  IABS R12, R11 ;  /* 0x0000000b000c7213 */ /* 0x000fe20000000000 */
[----:B------:R-:W-:Y:S01]  /*2e40*/  IMAD.HI.U32 R29, R29, R17, R28 ;  /* 0x000000111d1d7227 */ /* 0x000fe200078e001c */
[----:B------:R-:W0:Y:S03]  /*2e50*/  F2I.FTZ.U32.TRUNC.NTZ R33, R32 ;  /* 0x0000002000217305 */ /* 0x000e26000021f000 */
[----:B-1----:R-:W-:-:S02]  /*2e60*/  HFMA2 R34, -RZ, RZ, 0, 0 ;  /* 0x00000000ff227431 */ /* 0x002fc400000001ff */
[----:B--2---:R-:W-:-:S04]  /*2e70*/  IMAD.MOV R17, RZ, RZ, -R35 ;  /* 0x000000ffff117224 */ /* 0x004fc800078e0a23 */
[----:B------:R-:W-:Y:S01]  /*2e80*/  IMAD R17, R17, R14, RZ ;  /* 0x0000000e11117224 */ /* 0x000fe200078e02ff */
[----:B------:R-:W1:Y:S03]  /*2e90*/  I2F.U32.RP R28, R12 ;  /* 0x0000000c001c7306 */ /* 0x000e660000209000 */
[----:B------:R-:W-:-:S04]  /*2ea0*/  IMAD.HI.U32 R37, R35, R17, R34 ;  /* 0x0000001123257227 */ /* 0x000fc800078e0022 */
[--C-:B0-----:R-:W-:Y:S02]  /*2eb0*/  IMAD.MOV R2, RZ, RZ, -R33.reuse ;  /* 0x000000ffff027224 */ /* 0x101fe400078e0a21 */
[----:B------:R-:W-:Y:S02]  /*2ec0*/  IMAD.MOV.U32 R32, RZ, RZ, RZ ;  /* 0x000000ffff207224 */ /* 0x000fe400078e00ff */
[----:B------:R-:W-:Y:S01]  /*2ed0*/  IMAD R17, R2, R13, RZ ;  /* 0x0000000d02117224 */ /* 0x000fe200078e02ff */
[----:B------:R-:W-:Y:S01]  /*2ee0*/  IABS R2, R31 ;  /* 0x0000001f00027213 */ /* 0x000fe20000000000 */
[----:B-1----:R-:W0:Y:S02]  /*2ef0*/  MUFU.RCP R34, R28 ;  /* 0x0000001c00227308 */ /* 0x002e240000001000 */
[----:B------:R-:W-:Y:S01]  /*2f00*/  IMAD.HI.U32 R17, R33, R17, R32 ;  /* 0x0000001121117227 */ /* 0x000fe200078e0020 */
[----:B------:R-:W-:-:S03]  /*2f10*/  IABS R33, R10 ;  /* 0x0000000a00217213 */ /* 0x000fc60000000000 */
[----:B------:R-:W-:Y:S01]  /*2f20*/  IMAD.HI.U32 R30, R19, R2, RZ ;  /* 0x00000002131e7227 */ /* 0x000fe200078e00ff */
[----:B------:R-:W-:Y:S02]  /*2f30*/  IADD3 R33, PT, PT, RZ, -R33, RZ ;  /* 0x80000021ff217210 */ /* 0x000fe40007ffe0ff */
[----:B------:R-:W-:-:S03]  /*2f40*/  IABS R19, R8 ;  /* 0x0000000800137213 */ /* 0x000fc60000000000 */
[----:B------:R-:W-:Y:S01]  /*2f50*/  IMAD R33, R30, R33, R2 ;  /* 0x000000211e217224 */ /* 0x000fe200078e0202 */
[----:B------:R-:W-:Y:S01]  /*2f60*/  IABS R2, R0 ;  /* 0x0000000000027213 */ /* 0x000fe20000000000 */
[----:B------:R-:W-:-:S03]  /*2f70*/  IMAD.MOV R19, RZ, RZ, -R19 ;  /* 0x000000ffff137224 */ /* 0x000fc600078e0a13 */
[----:B------:R-:W-:Y:S01]  /*2f80*/  ISETP.GT.U32.AND P3, PT, R16, R33, PT ;  /* 0x000000211000720c */ /* 0x000fe20003f64070 */
[----:B0-----:R-:W-:Y:S02]  /*2f90*/  VIADD R34, R34, 0xffffffe ;  /* 0x0ffffffe22227836 */ /* 0x001fe40000000000 */
[----:B------:R-:W-:Y:S02]  /*2fa0*/  IMAD.HI.U32 R28, R37, R2, RZ ;  /* 0x00000002251c7227 */ /* 0x000fe400078e00ff */
[----:B------:R-:W0:Y:S02]  /*2fb0*/  F2I.FTZ.U32.TRUNC.NTZ R35, R34 ;  /* 0x0000002200237305 */ /* 0x000e24000021f000 */
[----:B------:R-:W-:-:S05]  /*2fc0*/  IMAD R19, R28, R19, R2 ;  /* 0x000000131c137224 */ /* 0x000fca00078e0202 */
[----:B------:R-:W-:Y:S01]  /*2fd0*/  ISETP.GT.U32.AND P0, PT, R14, R19, PT ;  /* 0x000000130e00720c */ /* 0x000fe20003f04070 */
[----:B------:R-:W-:Y:S02]  /*2fe0*/  @!P3 IMAD.IADD R33, R33, 0x1, -R16 ;  /* 0x000000012121b824 */ /* 0x000fe400078e0a10 */
[----:B------:R-:W-:Y:S01]  /*2ff0*/  @!P3 VIADD R30, R30, 0x1 ;  /* 0x000000011e1eb836 */ /* 0x000fe20000000000 */
[----:B------:R-:W-:Y:S02]  /*3000*/  ISETP.NE.AND P3, PT, R10, RZ, PT ;  /* 0x000000ff0a00720c */ /* 0x000fe40003f65270 */
[----:B------:R-:W-:Y:S02]  /*3010*/  ISETP.GE.U32.AND P4, PT, R33, R16, PT ;  /* 0x000000102100720c */ /* 0x000fe40003f86070 */
[----:B0-----:R-:W-:Y:S01]  /*3020*/  IADD3 R2, PT, PT, RZ, -R35, RZ ;  /* 0x80000023ff027210 */ /* 0x001fe20007ffe0ff */
[----:B------:R-:W-:-:S04]  /*3030*/  IMAD.MOV.U32 R34, RZ, RZ, RZ ;  /* 0x000000ffff227224 */ /* 0x000fc800078e00ff */
[----:B------:R-:W-:Y:S01]  /*3040*/  IMAD R33, R2, R12, RZ ;  /* 0x0000000c02217224 */ /* 0x000fe200078e02ff */
[----:B------:R-:W-:Y:S01]  /*3050*/  LOP3.LUT R2, R31, R10, RZ, 0x3c, !PT ;  /* 0x0000000a1f027212 */ /* 0x000fe200078e3cff */
[----:B------:R-:W-:Y:S01]  /*3060*/  @!P0 VIADD R28, R28, 0x1 ;  /* 0x000000011c1c8836 */ /* 0x000fe20000000000 */
[-C--:B------:R-:W-:Y:S01]  /*3070*/  @!P0 IADD3 R19, PT, PT, R19, -R14.reuse, RZ ;  /* 0x8000000e13138210 */ /* 0x080fe20007ffe0ff */
[----:B------:R-:W-:Y:S01]  /*3080*/  IMAD.HI.U32 R34, R35, R33, R34 ;  /* 0x0000002123227227 */ /* 0x000fe200078e0022 */
[----:B------:R-:W-:Y:S02]  /*3090*/  ISETP.GE.AND P1, PT, R2, RZ, PT ;  /* 0x000000ff0200720c */ /* 0x000fe40003f26270 */
[----:B------:R-:W-:Y:S01]  /*30a0*/  ISETP.GE.U32.AND P2, PT, R19, R14, PT ;  /* 0x0000000e1300720c */ /* 0x000fe20003f46070 */
[----:B------:R-:W-:Y:S01]  /*30b0*/  @P4 VIADD R30, R30, 0x1 ;  /* 0x000000011e1e4836 */ /* 0x000fe20000000000 */
[----:B------:R-:W-:Y:S02]  /*30c0*/  LOP3.LUT R14, R0, R8, RZ, 0x3c, !PT ;  /* 0x00000008000e7212 */ /* 0x000fe400078e3cff */
[----:B------:R-:W-:-:S02]  /*30d0*/  IABS R19, R4 ;  /* 0x0000000400137213 */ /* 0x000fc40000000000 */
[----:B------:R-:W-:-:S03]  /*30e0*/  IABS R2, R11 ;  /* 0x0000000b00027213 */ /* 0x000fc60000000000 */
[----:B------:R-:W-:Y:S01]  /*30f0*/  IMAD.HI.U32 R34, R34, R19, RZ ;  /* 0x0000001322227227 */ /* 0x000fe200078e00ff */
[----:B------:R-:W-:-:S03]  /*3100*/  IADD3 R2, PT, PT, RZ, -R2, RZ ;  /* 0x80000002ff027210 */ /* 0x000fc60007ffe0ff */
[----:B------:R-:W-:Y:S01]  /*3110*/  @!P1 IMAD.MOV R30, RZ, RZ, -R30 ;  /* 0x000000ffff1e9224 */ /* 0x000fe200078e0a1e */
[----:B------:R-:W-:Y:S01]  /*3120*/  ISETP.GE.AND P1, PT, R14, RZ, PT ;  /* 0x000000ff0e00720c */ /* 0x000fe20003f26270 */
[----:B------:R-:W-:Y:S01]  /*3130*/  IMAD R19, R34, R2, R19 ;  /* 0x0000000222137224 */ /* 0x000fe200078e0213 */
[----:B------:R-:W-:Y:S02]  /*3140*/  @!P3 LOP3.LUT R30, RZ, R10, RZ, 0x33, !PT ;  /* 0x0000000aff1eb212 */ /* 0x000fe400078e33ff */
[----:B------:R-:W-:Y:S02]  /*3150*/  ISETP.NE.AND P3, PT, R8, RZ, PT ;  /* 0x000000ff0800720c */ /* 0x000fe40003f65270 */
[----:B------:R-:W-:Y:S02]  /*3160*/  IABS R2, R9 ;  /* 0x0000000900027213 */ /* 0x000fe40000000000 */
[----:B------:R-:W-:Y:S02]  /*3170*/  @P2 IADD3 R28, PT, PT, R28, 0x1, RZ ;  /* 0x000000011c1c2810 */ /* 0x000fe40007ffe0ff */
[----:B------:R-:W-:Y:S01]  /*3180*/  IABS R14, R30 ;  /* 0x0000001e000e7213 */ /* 0x000fe20000000000 */
[----:B------:R-:W-:Y:S01]  /*3190*/  IMAD.MOV R2, RZ, RZ, -R2 ;  /* 0x000000ffff027224 */ /* 0x000fe200078e0a02 */
[----:B------:R-:W-:Y:S01]  /*31a0*/  ISETP.GT.U32.AND P0, PT, R12, R19, PT ;  /* 0x000000130c00720c */ /* 0x000fe20003f04070 */
[----:B------:R-:W-:-:S02]  /*31b0*/  @!P1 IMAD.MOV R28, RZ, RZ, -R28 ;  /* 0x000000ffff1c9224 */ /* 0x000fc400078e0a1c */
[----:B------:R-:W-:Y:S02]  /*31c0*/  IMAD.HI.U32 R29, R29, R14, RZ ;  /* 0x0000000e1d1d7227 */ /* 0x000fe400078e00ff */
[----:B------:R-:W-:Y:S02]  /*31d0*/  @!P3 LOP3.LUT R28, RZ, R8, RZ, 0x33, !PT ;  /* 0x00000008ff1cb212 */ /* 0x000fe400078e33ff */
[----:B------:R-:W-:Y:S01]  /*31e0*/  IMAD R16, R29, R2, R14 ;  /* 0x000000021d107224 */ /* 0x000fe200078e020e */
[----:B------:R-:W-:Y:S02]  /*31f0*/  IABS R2, R7 ;  /* 0x0000000700027213 */ /* 0x000fe40000000000 */
[----:B------:R-:W-:Y:S02]  /*3200*/  IABS R14, R28 ;  /* 0x0000001c000e7213 */ /* 0x000fe40000000000 */
[----:B------:R-:W-:Y:S01]  /*3210*/  IADD3 R2, PT, PT, RZ, -R2, RZ ;  /* 0x80000002ff027210 */ /* 0x000fe20007ffe0ff */
[----:B------:R-:W-:Y:S01]  /*3220*/  @!P0 IMAD.IADD R19, R19, 0x1, -R12 ;  /* 0x0000000113138824 */ /* 0x000fe200078e0a0c */
[----:B------:R-:W-:Y:S01]  /*3230*/  ISETP.GT.U32.AND P3, PT, R15, R16, PT ;  /* 0x000000100f00720c */ /* 0x000fe20003f64070 */
[----:B------:R-:W-:-:S03]  /*3240*/  IMAD.HI.U32 R17, R17, R14, RZ ;  /* 0x0000000e11117227 */ /* 0x000fc600078e00ff */
[----:B------:R-:W-:Y:S01]  /*3250*/  ISETP.GE.U32.AND P4, PT, R19, R12, PT ;  /* 0x0000000c1300720c */ /* 0x000fe20003f86070 */
[----:B------:R-:W-:Y:S01]  /*3260*/  IMAD R2, R17, R2, R14 ;  /* 0x0000000211027224 */ /* 0x000fe200078e020e */
[----:B------:R-:W-:Y:S01]  /*3270*/  LOP3.LUT R12, R4, R11, RZ, 0x3c, !PT ;  /* 0x0000000b040c7212 */ /* 0x000fe200078e3cff */
[----:B------:R-:W-:Y:S01]  /*3280*/  @!P0 VIADD R34, R34, 0x1 ;  /* 0x0000000122228836 */ /* 0x000fe20000000000 */
[----:B------:R-:W-:Y:S02]  /*3290*/  ISETP.NE.AND P0, PT, R11, RZ, PT ;  /* 0x000000ff0b00720c */ /* 0x000fe40003f05270 */
[----:B------:R-:W-:Y:S02]  /*32a0*/  ISETP.GT.U32.AND P1, PT, R13, R2, PT ;  /* 0x000000020d00720c */ /* 0x000fe40003f24070 */
[----:B------:R-:W-:Y:S01]  /*32b0*/  ISETP.GE.AND P2, PT, R12, RZ, PT ;  /* 0x000000ff0c00720c */ /* 0x000fe20003f46270 */
[----:B------:R-:W-:Y:S01]  /*32c0*/  IMAD.MOV R12, RZ, RZ, -R30 ;  /* 0x000000ffff0c7224 */ /* 0x000fe200078e0a1e */
[----:B------:R-:W-:Y:S01]  /*32d0*/  @!P3 IADD3 R29, PT, PT, R29, 0x1, RZ ;  /* 0x000000011d1db810 */ /* 0x000fe20007ffe0ff */
[----:B------:R-:W-:-:S02]  /*32e0*/  @!P3 IMAD.IADD R16, R16, 0x1, -R15 ;  /* 0x000000011010b824 */ /* 0x000fc400078e0a0f */
[----:B------:R-:W-:Y:S01]  /*32f0*/  @P4 IADD3 R34, PT, PT, R34, 0x1, RZ ;  /* 0x0000000122224810 */ /* 0x000fe20007ffe0ff */
[----:B------:R-:W-:Y:S01]  /*3300*/  IMAD R12, R10, R12, R31 ;  /* 0x0000000c0a0c7224 */ /* 0x000fe200078e021f */
[----:B------:R-:W-:Y:S02]  /*3310*/  LOP3.LUT R10, R30, R9, RZ, 0x3c, !PT ;  /* 0x000000091e0a7212 */ /* 0x000fe400078e3cff */
[----:B------:R-:W-:Y:S02]  /*3320*/  ISETP.GE.U32.AND P6, PT, R16, R15, PT ;  /* 0x0000000f1000720c */ /* 0x000fe40003fc6070 */
[----:B------:R-:W-:Y:S02]  /*3330*/  @!P1 IMAD.IADD R2, R2, 0x1, -R13 ;  /* 0x0000000102029824 */ /* 0x000fe400078e0a0d */
[----:B------:R-:W-:Y:S01]  /*3340*/  @!P2 IADD3 R34, PT, PT, -R34, RZ, RZ ;  /* 0x000000ff2222a210 */ /* 0x000fe20007ffe1ff */
[----:B------:R-:W-:Y:S01]  /*3350*/  @!P1 VIADD R17, R17, 0x1 ;  /* 0x0000000111119836 */ /* 0x000fe20000000000 */
[----:B------:R-:W-:-:S02]  /*3360*/  ISETP.GE.AND P2, PT, R10, RZ, PT ;  /* 0x000000ff0a00720c */ /* 0x000fc40003f46270 */
[----:B------:R-:W-:Y:S01]  /*3370*/  ISETP.GE.U32.AND P4, PT, R2, R13, PT ;  /* 0x0000000d0200720c */ /* 0x000fe20003f86070 */
[----:B------:R-:W-:Y:S01]  /*3380*/  IMAD.WIDE R12, R12, UR5, RZ ;  /* 0x000000050c0c7c25 */ /* 0x000fe2000f8e02ff */
[----:B------:R-:W-:Y:S02]  /*3390*/  LOP3.LUT R2, R28, R7, RZ, 0x3c, !PT ;  /* 0x000000071c027212 */ /* 0x000fe400078e3cff */
[----:B------:R-:W-:Y:S01]  /*33a0*/  @!P0 LOP3.LUT R34, RZ, R11, RZ, 0x33, !PT ;  /* 0x0000000bff228212 */ /* 0x000fe200078e33ff */
[----:B------:R-:W-:Y:S01]  /*33b0*/  @P6 VIADD R29, R29, 0x1 ;  /* 0x000000011d1d6836 */ /* 0x000fe20000000000 */
[----:B------:R-:W-:Y:S02]  /*33c0*/  ISETP.GE.AND P0, PT, R2, RZ, PT ;  /* 0x000000ff0200720c */ /* 0x000fe40003f06270 */
[----:B------:R-:W-:Y:S01]  /*33d0*/  ISETP.NE.AND P1, PT, R7, RZ, PT ;  /* 0x000000ff0700720c */ /* 0x000fe20003f25270 */
[----:B------:R-:W-:Y:S01]  /*33e0*/  IMAD.WIDE R14, R34, UR8, RZ ;  /* 0x00000008220e7c25 */ /* 0x000fe2000f8e02ff */
[----:B------:R-:W-:-:S03]  /*33f0*/  USHF.R.S32.HI UR8, URZ, 0x1f, UR9 ;  /* 0x0000001fff087899 */ /* 0x000fc60008011409 */
[----:B------:R-:W-:Y:S01]  /*3400*/  @P4 IADD3 R17, PT, PT, R17, 0x1, RZ ;  /* 0x0000000111114810 */ /* 0x000fe20007ffe0ff */
[----:B------:R-:W-:Y:S02]  /*3410*/  IMAD.MOV R34, RZ, RZ, -R34 ;  /* 0x000000ffff227224 */ /* 0x000fe400078e0a22 */
[----:B------:R-:W-:Y:S01]  /*3420*/  IMAD.WIDE.U32 R14, R3, UR9, R14 ;  /* 0x00000009030e7c25 */ /* 0x000fe2000f8e000e */
[----:B------:R-:W-:-:S03]  /*3430*/  UIMAD UR9, UR21, UR9, URZ ;  /* 0x00000009150972a4 */ /* 0x000fc6000f8e02ff */
[----:B------:R-:W-:Y:S01]  /*3440*/  @!P2 IMAD.MOV R29, RZ, RZ, -R29 ;  /* 0x000000ffff1da224 */ /* 0x000fe200078e0a1d */
[----:B------:R-:W-:Y:S01]  /*3450*/  @!P5 LOP3.LUT R29, RZ, R9, RZ, 0x33, !PT ;  /* 0x00000009ff1dd212 */ /* 0x000fe200078e33ff */
[----:B------:R-:W-:Y:S01]  /*3460*/  IMAD R15, R3, UR8, R15 ;  /* 0x00000008030f7c24 */ /* 0x000fe2000f8e020f */
[----:B------:R-:W-:Y:S01]  /*3470*/  IADD3 R3, PT, PT, -R28, RZ, RZ ;  /* 0x000000ff1c037210 */ /* 0x000fe20007ffe1ff */
[----:B------:R-:W-:Y:S01]  /*3480*/  IMAD R11, R11, R34, R4 ;  /* 0x000000220b0b7224 */ /* 0x000fe200078e0204 */
[----:B------:R-:W-:Y:S01]  /*3490*/  UIMAD UR8, UR7, UR4, URZ ;  /* 0x00000004070872a4 */ /* 0x000fe2000f8e02ff */
[----:B------:R-:W-:Y:S01]  /*34a0*/  @!P0 IMAD.MOV R17, RZ, RZ, -R17 ;  /* 0x000000ffff118224 */ /* 0x000fe200078e0a11 */
[----:B------:R-:W-:Y:S01]  /*34b0*/  @!P1 LOP3.LUT R17, RZ, R7, RZ, 0x33, !PT ;  /* 0x00000007ff119212 */ /* 0x000fe200078e33ff */
[----:B------:R-:W-:Y:S02]  /*34c0*/  IMAD.MOV R4, RZ, RZ, -R29 ;  /* 0x000000ffff047224 */ /* 0x000fe400078e0a1d */
[----:B------:R-:W-:Y:S01]  /*34d0*/  IMAD.WIDE R14, R11, UR4, R14 ;  /* 0x000000040b0e7c25 */ /* 0x000fe2000f8e020e */
[----:B------:R-:W-:Y:S01]  /*34e0*/  IADD3 R2, PT, PT, -R17, RZ, RZ ;  /* 0x000000ff11027210 */ /* 0x000fe20007ffe1ff */
[----:B------:R-:W0:Y:S02]  /*34f0*/  LDCU.64 UR4, c[0x0][0x420] ;  /* 0x00008400ff0477ac */ /* 0x000e240008000a00 */
[----:B------:R-:W-:-:S04]  /*3500*/  IMAD.WIDE R10, R29, UR6, RZ ;  /* 0x000000061d0a7c25 */ /* 0x000fc8000f8e02ff */
[----:B------:R-:W-:Y:S01]  /*3510*/  IMAD R3, R8, R3, R0 ;  /* 0x0000000308037224 */ /* 0x000fe200078e0200 */
[----:B------:R-:W-:Y:S01]  /*3520*/  IADD3 R0, P1, P0, R10, R14, R12 ;  /* 0x0000000e0a007210 */ /* 0x000fe2000783e00c */
[----:B------:R-:W-:Y:S02]  /*3530*/  IMAD R4, R9, R4, R30 ;  /* 0x0000000409047224 */ /* 0x000fe400078e021e */
[----:B------:R-:W-:Y:S01]  /*3540*/  IMAD R7, R7, R2, R28 ;  /* 0x0000000207077224 */ /* 0x000fe200078e021c */
[----:B------:R-:W-:Y:S01]  /*3550*/  IADD3.X R11, PT, PT, R11, R15, R13, P1, P0 ;  /* 0x0000000f0b0b7210 */ /* 0x000fe20000fe040d */
[----:B------:R-:W-:-:S04]  /*3560*/  IMAD.WIDE R2, R3, UR9, RZ ;  /* 0x0000000903027c25 */ /* 0x000fc8000f8e02ff */
[----:B------:R-:W-:-:S04]  /*3570*/  IMAD.WIDE R8, R4, UR8, RZ ;  /* 0x0000000804087c25 */ /* 0x000fc8000f8e02ff */
[----:B------:R-:W-:Y:S01]  /*3580*/  IMAD.WIDE R12, R7, R6, RZ ;  /* 0x00000006070c7225 */ /* 0x000fe200078e02ff */
[----:B------:R-:W-:-:S03]  /*3590*/  IADD3 R7, P1, P0, R2, R0, R8 ;  /* 0x0000000002077210 */ /* 0x000fc6000783e008 */
[----:B------:R-:W-:Y:S01]  /*35a0*/  IMAD.WIDE R4, R17, R5, RZ ;  /* 0x0000000511047225 */ /* 0x000fe200078e02ff */
[----:B------:R-:W-:Y:S02]  /*35b0*/  IADD3.X R11, PT, PT, R3, R11, R9, P1, P0 ;  /* 0x0000000b030b7210 */ /* 0x000fe40000fe0409 */
[----:B------:R-:W-:-:S04]  /*35c0*/  IADD3 R7, P1, P0, R12, R7, R4 ;  /* 0x000000070c077210 */ /* 0x000fc8000783e004 */
[----:B------:R-:W-:Y:S02]  /*35d0*/  IADD3.X R4, PT, PT, R13, R11, R5, P1, P0 ;  /* 0x0000000b0d047210 */ /* 0x000fe40000fe0405 */
[----:B0-----:R-:W-:-:S04]  /*35e0*/  LEA R2, P0, R7, UR4, 0x2 ;  /* 0x0000000407027c11 */ /* 0x001fc8000f8010ff */
[----:B------:R-:W-:-:S05]  /*35f0*/  LEA.HI.X R3, R7, UR5, R4, 0x2, P0 ;  /* 0x0000000507037c11 */ /* 0x000fca00080f1404 */
[----:B------:R0:W-:Y:S01]  /*3600*/  STG.E desc[UR10][R2.64], R20 ;  /* 0x0000001402007986 */ /* 0x0001e2000c10190a */
[----:B------:R-:W-:Y:S05]  /*3610*/  BRA `(.L_x_15) ;  /* 0x0000000000107947 */ /* 0x000fea0003800000 */
.L_x_16:
[----:B------:R-:W0:Y:S01]  /*3620*/  LDC.64 R2, c[0x0][0x420] ;  /* 0x00010800ff027b82 */ /* 0x000e220000000a00 */
[----:B------:R-:W-:-:S05]  /*3630*/  IADD3 R0, PT, PT, R21, UR19, RZ ;  /* 0x0000001315007c10 */ /* 0x000fca000fffe0ff */
[----:B0-----:R-:W-:-:S05]  /*3640*/  IMAD.WIDE.U32 R2, R0, 0x4, R2 ;  /* 0x0000000400027825 */ /* 0x001fca00078e0002 */
[----:B------:R1:W-:Y:S02]  /*3650*/  STG.E desc[UR10][R2.64], R20 ;  /* 0x0000001402007986 */ /* 0x0003e4000c10190a */
.L_x_15:
[----:B------:R-:W-:Y:S05]  /*3660*/  BSYNC.RECONVERGENT B1 ;  /* 0x0000000000017941 */ /* 0x000fea0003800200 */
.L_x_14:
[----:B------:R-:W2:Y:S01]  /*3670*/  LDCU UR6, c[0x0][0x534] ;  /* 0x0000a680ff0677ac */ /* 0x000ea20008000800 */
[----:B------:R-:W-:-:S04]  /*3680*/  LOP3.LUT R0, R26, 0x20, RZ, 0xfc, !PT ;  /* 0x000000201a007812 */ /* 0x000fc800078efcff */
[----:B--2---:R-:W-:Y:S01]  /*3690*/  ISETP.GE.AND P2, PT, R0, UR6, PT ;  /* 0x0000000600007c0c */ /* 0x004fe2000bf46270 */
[----:B------:R-:W-:Y:S01]  /*36a0*/  UISETP.GE.AND UP0, UPT, UR6, 0x1, UPT ;  /* 0x000000010600788c */ /* 0x000fe2000bf06270 */
[C---:B------:R-:W-:Y:S02]  /*36b0*/  LOP3.LUT R0, R26.reuse, 0x40, RZ, 0xfc, !PT ;  /* 0x000000401a007812 */ /* 0x040fe400078efcff */
[----:B------:R-:W-:Y:S02]  /*36c0*/  ISETP.GE.AND P3, PT, R26, UR6, PT ;  /* 0x000000061a007c0c */ /* 0x000fe4000bf66270 */
[----:B------:R-:W-:Y:S02]  /*36d0*/  ISETP.GE.AND P1, PT, R0, UR6, PT ;  /* 0x0000000600007c0c */ /* 0x000fe4000bf26270 */
[----:B------:R-:W-:Y:S02]  /*36e0*/  LOP3.LUT R0, R26, 0x60, RZ, 0xfc, !PT ;  /* 0x000000601a007812 */ /* 0x000fe400078efcff */
[----:B------:R-:W-:-:S02]  /*36f0*/  ISETP.GT.U32.OR P3, PT, R18, 0x7f, P3 ;  /* 0x0000007f1200780c */ /* 0x000fc40001f64470 */
[----:B------:R-:W-:Y:S01]  /*3700*/  ISETP.GE.AND P0, PT, R0, UR6, PT ;  /* 0x0000000600007c0c */ /* 0x000fe2000bf06270 */
[C---:B------:R-:W-:Y:S01]  /*3710*/  IMAD.SHL.U32 R0, R18.reuse, 0x8, RZ ;  /* 0x0000000812007824 */ /* 0x040fe200078e00ff */
[C---:B------:R-:W-:Y:S02]  /*3720*/  ISETP.GT.U32.OR P2, PT, R18.reuse, 0x7f, P2 ;  /* 0x0000007f1200780c */ /* 0x040fe40001744470 */
[C---:B------:R-:W-:Y:S02]  /*3730*/  ISETP.GT.U32.OR P1, PT, R18.reuse, 0x7f, P1 ;  /* 0x0000007f1200780c */ /* 0x040fe40000f24470 */
[----:B------:R-:W-:Y:S02]  /*3740*/  ISETP.GT.U32.OR P0, PT, R18, 0x7f, P0 ;  /* 0x0000007f1200780c */ /* 0x000fe40000704470 */
[----:B01----:R-:W-:Y:S01]  /*3750*/  LOP3.LUT R3, R0, 0x1f00, RZ, 0xc0, !PT ;  /* 0x00001f0000037812 */ /* 0x003fe200078ec0ff */
[----:B------:R-:W-:Y:S02]  /*3760*/  IMAD.MOV.U32 R0, RZ, RZ, RZ ;  /* 0x000000ffff007224 */ /* 0x000fe400078e00ff */
[----:B------:R-:W-:-:S02]  /*3770*/  @!P3 FADD.FTZ R5, -R20, R27 ;  /* 0x0000001b1405b221 */ /* 0x000fc40000010100 */
[----:B------:R-:W-:Y:S01]  /*3780*/  IMAD R26, R26, 0x4, R3 ;  /* 0x000000041a1a7824 */ /* 0x000fe200078e0203 */
[----:B------:R-:W-:Y:S01]  /*3790*/  CS2R R2, SRZ ;  /* 0x0000000000027805 */ /* 0x000fe2000001ff00 */
[C---:B------:R-:W-:Y:S01]  /*37a0*/  @!P2 FADD.FTZ R7, -R20.reuse, R22 ;  /* 0x000000161407a221 */ /* 0x040fe20000010100 */
[----:B------:R-:W-:Y:S01]  /*37b0*/  @!P3 FMUL.FTZ R5, R5, 1.4426950216293334961 ;  /* 0x3fb8aa3b0505b820 */ /* 0x000fe20000410000 */
[C---:B------:R-:W-:Y:S02]  /*37c0*/  @!P1 FADD.FTZ R25, -R20.reuse, R25 ;  /* 0x0000001914199221 */ /* 0x040fe40000010100 */
[----:B------:R-:W-:Y:S01]  /*37d0*/  @!P0 FADD.FTZ R9, -R20, R23 ;  /* 0x0000001714098221 */ /* 0x000fe20000010100 */
[----:B------:R-:W-:Y:S01]  /*37e0*/  @!P2 FMUL.FTZ R7, R7, 1.4426950216293334961 ;  /* 0x3fb8aa3b0707a820 */ /* 0x000fe20000410000 */
[----:B------:R-:W-:Y:S01]  /*37f0*/  @!P1 FMUL.FTZ R11, R25, 1.4426950216293334961 ;  /* 0x3fb8aa3b190b9820 */ /* 0x000fe20000410000 */
[----:B------:R-:W0:Y:S01]  /*3800*/  @!P3 MUFU.EX2 R5, R5 ;  /* 0x000000050005b308 */ /* 0x000e220000000800 */
[----:B------:R-:W-:Y:S01]  /*3810*/  @!P0 FMUL.FTZ R9, R9, 1.4426950216293334961 ;  /* 0x3fb8aa3b09098820 */ /* 0x000fe20000410000 */
[----:B------:R-:W1:Y:S01]  /*3820*/  LDC R23, c[0x0][0x44c] ;  /* 0x00011300ff177b82 */ /* 0x000e620000000800 */
[----:B------:R-:W-:-:S05]  /*3830*/  IMAD.SHL.U32 R20, R18, 0x4, RZ ;  /* 0x0000000412147824 */ /* 0x000fca00078e00ff */
[----:B------:R-:W2:Y:S01]  /*3840*/  @!P2 MUFU.EX2 R7, R7 ;  /* 0x000000070007a308 */ /* 0x000ea20000000800 */
[----:B------:R-:W-:-:S07]  /*3850*/  LOP3.LUT R20, R20, 0x7c, RZ, 0xc0, !PT ;  /* 0x0000007c14147812 */ /* 0x000fce00078ec0ff */
[----:B------:R-:W3:Y:S01]  /*3860*/  @!P1 MUFU.EX2 R11, R11 ;  /* 0x0000000b000b9308 */ /* 0x000ee20000000800 */
[----:B0-----:R0:W-:Y:S07]  /*3870*/  @!P3 STS [R24], R5 ;  /* 0x000000051800b388 */ /* 0x0011ee0000000800 */
[----:B------:R-:W4:Y:S01]  /*3880*/  @!P0 MUFU.EX2 R9, R9 ;  /* 0x0000000900098308 */ /* 0x000f220000000800 */
[----:B--2---:R2:W-:Y:S01]  /*3890*/  @!P2 STS [R24+0x280], R7 ;  /* 0x000280071800a388 */ /* 0x0045e20000000800 */
[----:B-1----:R-:W-:-:S03]  /*38a0*/  IMAD R25, R23, UR19, RZ ;  /* 0x0000001317197c24 */ /* 0x002fc6000f8e02ff */
[----:B---3--:R1:W-:Y:S04]  /*38b0*/  @!P1 STS [R24+0x500], R11 ;  /* 0x0005000b18009388 */ /* 0x0083e80000000800 */
[----:B----4-:R3:W-:Y:S01]  /*38c0*/  @!P0 STS [R24+0x780], R9 ;  /* 0x0007800918008388 */ /* 0x0107e20000000800 */
[----:B0-----:R-:W-:Y:S02]  /*38d0*/  CS2R R4, SRZ ;  /* 0x0000000000047805 */ /* 0x001fe4000001ff00 */
[----:B--2---:R-:W-:Y:S02]  /*38e0*/  CS2R R6, SRZ ;  /* 0x0000000000067805 */ /* 0x004fe4000001ff00 */
[----:B-1----:R-:W-:Y:S01]  /*38f0*/  LOP3.LUT R11, R20, 0x80, RZ, 0xfc, !PT ;  /* 0x00000080140b7812 */ /* 0x002fe200078efcff */
[----:B------:R-:W-:Y:S01]  /*3900*/  BAR.SYNC.DEFER_BLOCKING 0x0 ;  /* 0x0000000000007b1d */ /* 0x000fe20000010000 */
[----:B---3--:R-:W-:Y:S01]  /*3910*/  IADD3 R24, P0, PT, R25, R26, RZ ;  /* 0x0000001a19187210 */ /* 0x008fe20007f1e0ff */
[----:B------:R-:W-:-:S03]  /*3920*/  IMAD.MOV.U32 R9, RZ, RZ, RZ ;  /* 0x000000ffff097224 */ /* 0x000fc600078e00ff */
[----:B------:R-:W-:Y:S01]  /*3930*/  LEA.HI.X.SX32 R25, R25, RZ, 0x1, P0 ;  /* 0x000000ff19197211 */ /* 0x000fe200000f0eff */
[----:B------:R-:W-:Y:S08]  /*3940*/  BRA.U !UP0, `(.L_x_22) ;  /* 0x0000000908907547 */ /* 0x000ff0000b800000 */
[----:B------:R-:W0:Y:S01]  /*3950*/  LDCU.64 UR4, c[0x0][0x3f8] ;  /* 0x00007f00ff0477ac */ /* 0x000e220008000a00 */
[----:B------:R-:W-:Y:S01]  /*3960*/  SHF.L.U64.HI R25, R24, 0x2, R25 ;  /* 0x0000000218197819 */ /* 0x000fe20000010219 */
[----:B------:R-:W-:Y:S01]  /*3970*/  IMAD R23, R23, UR20, RZ ;  /* 0x0000001417177c24 */ /* 0x000fe2000f8e02ff */
[----:B------:R-:W-:Y:S01]  /*3980*/  CS2R R18, SRZ ;  /* 0x0000000000127805 */ /* 0x000fe2000001ff00 */
[----:B------:R-:W-:Y:S01]  /*3990*/  UISETP.GE.U32.AND UP0, UPT, UR6, 0x4, UPT ;  /* 0x000000040600788c */ /* 0x000fe2000bf06070 */
[----:B------:R-:W-:Y:S01]  /*39a0*/  IMAD.MOV.U32 R22, RZ, RZ, RZ ;  /* 0x000000ffff167224 */ /* 0x000fe200078e00ff */
[----:B------:R-:W-:Y:S01]  /*39b0*/  CS2R R16, SRZ ;  /* 0x0000000000107805 */ /* 0x000fe2000001ff00 */
[----:B------:R-:W-:Y:S01]  /*39c0*/  IMAD.MOV.U32 R0, RZ, RZ, RZ ;  /* 0x000000ffff007224 */ /* 0x000fe200078e00ff */
[----:B------:R-:W-:Y:S02]  /*39d0*/  CS2R R14, SRZ ;  /* 0x00000000000e7805 */ /* 0x000fe4000001ff00 */
[----:B------:R-:W-:-:S02]  /*39e0*/  CS2R R12, SRZ ;  /* 0x00000000000c7805 */ /* 0x000fc4000001ff00 */
[----:B0-----:R-:W-:Y:S01]  /*39f0*/  LEA R24, P0, R24, UR4, 0x2 ;  /* 0x0000000418187c11 */ /* 0x001fe2000f8010ff */
[----:B------:R-:W-:-:S03]  /*3a00*/  UIADD3 UR4, UPT, UPT, UR20, -UR19, URZ ;  /* 0x8000001314047290 */ /* 0x000fc6000fffe0ff */
[----:B------:R-:W-:Y:S01]  /*3a10*/  IADD3.X R25, PT, PT, R25, UR5, RZ, P0, !PT ;  /* 0x0000000519197c10 */ /* 0x000fe200087fe4ff */
[----:B------:R-:W-:Y:S08]  /*3a20*/  BRA.U !UP0, `(.L_x_23) ;  /* 0x0000000508ac7547 */ /* 0x000ff0000b800000 */
[----:B------:R-:W0:Y:S01]  /*3a30*/  S2UR UR5, SR_CgaCtaId ;  /* 0x00000000000579c3 */ /* 0x000e220000008800 */
[----:B------:R-:W-:Y:S01]  /*3a40*/  ULOP3.LUT UR8, UR6, 0x7ffffffc, URZ, 0xc0, !UPT ;  /* 0x7ffffffc06087892 */ /* 0x000fe2000f8ec0ff */
[----:B------:R-:W-:Y:S01]  /*3a50*/  ISETP.GE.AND P3, PT, R21, UR4, PT ;  /* 0x0000000415007c0c */ /* 0x000fe2000bf66270 */
[----:B------:R-:W-:Y:S01]  /*3a60*/  IMAD.MOV.U32 R0, RZ, RZ, RZ ;  /* 0x000000ffff007224 */ /* 0x000fe200078e00ff */
[----:B------:R-:W-:Y:S01]  /*3a70*/  UMOV UR6, 0x400 ;  /* 0x0000040000067882 */ /* 0x000fe20000000000 */
[----:B------:R-:W-:Y:S02]  /*3a80*/  CS2R R2, SRZ ;  /* 0x0000000000027805 */ /* 0x000fe4000001ff00 */
[----:B------:R-:W-:Y:S02]  /*3a90*/  CS2R R4, SRZ ;  /* 0x0000000000047805 */ /* 0x000fe4000001ff00 */
[----:B------:R-:W-:Y:S01]  /*3aa0*/  CS2R R6, SRZ ;  /* 0x0000000000067805 */ /* 0x000fe2000001ff00 */
[----:B------:R-:W-:Y:S01]  /*3ab0*/  IMAD.MOV.U32 R9, RZ, RZ, RZ ;  /* 0x000000ffff097224 */ /* 0x000fe200078e00ff */
[----:B------:R-:W1:Y:S01]  /*3ac0*/  LDCU UR7, c[0x0][0x440] ;  /* 0x00008800ff0777ac */ /* 0x000e620008000800 */
[----:B------:R-:W-:Y:S01]  /*3ad0*/  IMAD.U32 R22, RZ, RZ, UR8 ;  /* 0x00000008ff167e24 */ /* 0x000fe2000f8e00ff */
[----:B0-----:R-:W-:-:S02]  /*3ae0*/  ULEA UR5, UR5, UR6, 0x18 ;  /* 0x0000000605057291 */ /* 0x001fc4000f8ec0ff */
[----:B------:R-:W-:-:S04]  /*3af0*/  UIADD3 UR6, UPT, UPT, -UR8, URZ, URZ ;  /* 0x000000ff08067290 */ /* 0x000fc8000fffe1ff */
[----:B------:R-:W-:-:S05]  /*3b00*/  LEA R10, R21, UR5, 0x2 ;  /* 0x00000005150a7c11 */ /* 0x000fca000f8e10ff */
[----:B-1----:R-:W-:-:S07]  /*3b10*/  VIADD R10, R10, 0x28 ;  /* 0x000000280a0a7836 */ /* 0x002fce0000000000 */
.L_x_32:
[----:B------:R0:W1:Y:S01]  /*3b20*/  LDS R8, [R10+-0x28] ;  /* 0xffffd8000a087984 */ /* 0x0000620000000800 */
[----:B------:R-:W-:Y:S04]  /*3b30*/  BSSY.RECONVERGENT B0, `(.L_x_24) ;  /* 0x000000a000007945 */ /* 0x000fe80003800200 */
[----:B---34-:R-:W-:Y:S05]  /*3b40*/  @P3 BRA `(.L_x_25) ;  /* 0x0000000000203947 */ /* 0x018fea0003800000 */
[----:B------:R-:W-:Y:S02]  /*3b50*/  ISETP.GE.AND P1, PT, R20, UR7, PT ;  /* 0x0000000714007c0c */ /* 0x000fe4000bf26270 */
[----:B------:R-:W-:Y:S02]  /*3b60*/  CS2R R14, SRZ ;  /* 0x00000000000e7805 */ /* 0x000fe4000001ff00 */
[----:B------:R-:W-:Y:S02]  /*3b70*/  ISETP.GE.AND P0, PT, R11, UR7, PT ;  /* 0x000000070b007c0c */ /* 0x000fe4000bf06270 */
[----:B------:R-:W-:Y:S02]  /*3b80*/  CS2R R12, SRZ ;  /* 0x00000000000c7805 */ /* 0x000fe4000001ff00 */
[----:B------:R-:W-:Y:S02]  /*3b90*/  CS2R R18, SRZ ;  /* 0x0000000000127805 */ /* 0x000fe4000001ff00 */
[----:B------:R-:W-:Y:S03]  /*3ba0*/  CS2R R16, SRZ ;  /* 0x0000000000107805 */ /* 0x000fe6000001ff00 */
[----:B------:R2:W5:Y:S04]  /*3bb0*/  @!P1 LDG.E.128 R12, desc[UR10][R24.64] ;  /* 0x0000000a180c9981 */ /* 0x000568000c1e1d00 */
[----:B------:R2:W5:Y:S02]  /*3bc0*/  @!P0 LDG.E.128 R16, desc[UR10][R24.64+0x200] ;  /* 0x0002000a18108981 */ /* 0x000564000c1e1d00 */
.L_x_25:
[----:B------:R-:W-:Y:S05]  /*3bd0*/  BSYNC.RECONVERGENT B0 ;  /* 0x0000000000007941 */ /* 0x000fea0003800200 */
.L_x_24:
[----:B------:R-:W-:Y:S01]  /*3be0*/  ISETP.GE.AND P3, PT, R21, UR4, PT ;  /* 0x0000000415007c0c */ /* 0x000fe2000bf66270 */
[C---:B-1---5:R-:W-:Y:S01]  /*3bf0*/  FFMA.FTZ R9, R8.reuse, R12, R9 ;  /* 0x0000000c08097223 */ /* 0x062fe20000010009 */
[C---:B------:R-:W-:Y:S01]  /*3c00*/  FFMA.FTZ R6, R8.reuse, R13, R6 ;  /* 0x0000000d08067223 */ /* 0x040fe20000010006 */
[C---:B------:R-:W-:Y:S01]  /*3c10*/  FFMA.FTZ R7, R8.reuse, R14, R7 ;  /* 0x0000000e08077223 */ /* 0x040fe20000010007 */
[C---:B------:R-:W-:Y:S01]  /*3c20*/  FFMA.FTZ R4, R8.reuse, R15, R4 ;  /* 0x0000000f08047223 */ /* 0x040fe20000010004 */
[C---:B------:R-:W-:Y:S01]  /*3c30*/  FFMA.FTZ R5, R8.reuse, R16, R5 ;  /* 0x0000001008057223 */ /* 0x040fe20000010005 */
[C---:B------:R-:W-:Y:S01]  /*3c40*/  FFMA.FTZ R2, R8.reuse, R17, R2 ;  /* 0x0000001108027223 */ /* 0x040fe20000010002 */
[----:B------:R-:W-:Y:S01]  /*3c50*/  BSSY.RECONVERGENT B0, `(.L_x_26) ;  /* 0x000000e000007945 */ /* 0x000fe20003800200 */
[C---:B------:R-:W-:Y:S01]  /*3c60*/  FFMA.FTZ R3, R8.reuse, R18, R3 ;  /* 0x0000001208037223 */ /* 0x040fe20000010003 */
[----:B------:R-:W-:Y:S04]  /*3c70*/  FFMA.FTZ R0, R8, R19, R0 ;  /* 0x0000001308007223 */ /* 0x000fe80000010000 */
[----:B------:R-:W-:Y:S05]  /*3c80*/  @P3 BRA `(.L_x_27) ;  /* 0x0000000000283947 */ /* 0x000fea0003800000 */
[----:B------:R-:W-:Y:S02]  /*3c90*/  ISETP.GE.AND P2, PT, R20, UR7, PT ;  /* 0x0000000714007c0c */ /* 0x000fe4000bf46270 */
[----:B------:R-:W-:Y:S02]  /*3ca0*/  CS2R R14, SRZ ;  /* 0x00000000000e7805 */ /* 0x000fe4000001ff00 */
[----:B------:R-:W-:Y:S02]  /*3cb0*/  ISETP.GE.AND P1, PT, R11, UR7, PT ;  /* 0x000000070b007c0c */ /* 0x000fe4000bf26270 */
[----:B------:R-:W-:Y:S02]  /*3cc0*/  CS2R R12, SRZ ;  /* 0x00000000000c7805 */ /* 0x000fe4000001ff00 */
[C---:B------:R-:W-:Y:S02]  /*3cd0*/  LEA R26, P0, R23.reuse, R24, 0x2 ;  /* 0x00000018171a7211 */ /* 0x040fe400078010ff */
[----:B------:R-:W-:Y:S02]  /*3ce0*/  CS2R R18, SRZ ;  /* 0x0000000000127805 */ /* 0x000fe4000001ff00 */
[----:B------:R-:W-:Y:S02]  /*3cf0*/  CS2R R16, SRZ ;  /* 0x0000000000107805 */ /* 0x000fe4000001ff00 */
[----:B------:R-:W-:Y:S05]  /*3d00*/  LEA.HI.X.SX32 R27, R23, R25, 0x2, P0 ;  /* 0x00000019171b7211 */ /* 0x000fea00000f16ff */
[----:B------:R1:W5:Y:S04]  /*3d10*/  @!P2 LDG.E.128 R12, desc[UR10][R26.64] ;  /* 0x0000000a1a0ca981 */ /* 0x000368000c1e1d00 */
[----:B------:R1:W5:Y:S02]  /*3d20*/  @!P1 LDG.E.128 R16, desc[UR10][R26.64+0x200] ;  /* 0x0002000a1a109981 */ /* 0x000364000c1e1d00 */
.L_x_27:
[----:B------:R-:W-:Y:S05]  /*3d30*/  BSYNC.RECONVERGENT B0 ;  /* 0x0000000000007941 */ /* 0x000fea0003800200 */
.L_x_26:
[----:B------:R-:W3:Y:S01]  /*3d40*/  LDS R8, [R10+-0x14] ;  /* 0xffffec000a087984 */ /* 0x000ee20000000800 */
[----:B------:R-:W-:Y:S01]  /*3d50*/  BSSY.RECONVERGENT B0, `(.L_x_28) ;  /* 0x0000014000007945 */ /* 0x000fe20003800200 */
[C---:B---3-5:R-:W-:Y:S01]  /*3d60*/  FFMA.FTZ R9, R8.reuse, R12, R9 ;  /* 0x0000000c08097223 */ /* 0x068fe20000010009 */
[C---:B------:R-:W-:Y:S01]  /*3d70*/  FFMA.FTZ R6, R8.reuse, R13, R6 ;  /* 0x0000000d08067223 */ /* 0x040fe20000010006 */
[C---:B------:R-:W-:Y:S01]  /*3d80*/  FFMA.FTZ R7, R8.reuse, R14, R7 ;  /* 0x0000000e08077223 */ /* 0x040fe20000010007 */
[C---:B------:R-:W-:Y:S01]  /*3d90*/  FFMA.FTZ R4, R8.reuse, R15, R4 ;  /* 0x0000000f08047223 */ /* 0x040fe20000010004 */
[C---:B------:R-:W-:Y:S01]  /*3da0*/  FFMA.FTZ R5, R8.reuse, R16, R5 ;  /* 0x0000001008057223 */ /* 0x040fe20000010005 */
[C---:B------:R-:W-:Y:S01]  /*3db0*/  FFMA.FTZ R2, R8.reuse, R17, R2 ;  /* 0x0000001108027223 */ /* 0x040fe20000010002 */
[C---:B------:R-:W-:Y:S01]  /*3dc0*/  FFMA.FTZ R3, R8.reuse, R18, R3 ;  /* 0x0000001208037223 */ /* 0x040fe20000010003 */
[----:B------:R-:W-:Y:S01]  /*3dd0*/  FFMA.FTZ R0, R8, R19, R0 ;  /* 0x0000001308007223 */ /* 0x000fe20000010000 */
[----:B------:R-:W-:Y:S06]  /*3de0*/  @P3 BRA `(.L_x_29) ;  /* 0x0000000000283947 */ /* 0x000fec0003800000 */
[----:B------:R-:W-:Y:S02]  /*3df0*/  ISETP.GE.AND P2, PT, R20, UR7, PT ;  /* 0x0000000714007c0c */ /* 0x000fe4000bf46270 */
[----:B------:R-:W-:Y:S02]  /*3e00*/  CS2R R14, SRZ ;  /* 0x00000000000e7805 */ /* 0x000fe4000001ff00 */
[----:B------:R-:W-:Y:S02]  /*3e10*/  ISETP.GE.AND P1, PT, R11, UR7, PT ;  /* 0x000000070b007c0c */ /* 0x000fe4000bf26270 */
[----:B------:R-:W-:Y:S02]  /*3e20*/  CS2R R12, SRZ ;  /* 0x00000000000c7805 */ /* 0x000fe4000001ff00 */
[C---:B-1----:R-:W-:Y:S02]  /*3e30*/  LEA R26, P0, R23.reuse, R24, 0x3 ;  /* 0x00000018171a7211 */ /* 0x042fe400078018ff */
[----:B------:R-:W-:Y:S02]  /*3e40*/  CS2R R18, SRZ ;  /* 0x0000000000127805 */ /* 0x000fe4000001ff00 */
[----:B------:R-:W-:Y:S02]  /*3e50*/  CS2R R16, SRZ ;  /* 0x0000000000107805 */ /* 0x000fe4000001ff00 */
[----:B------:R-:W-:Y:S05]  /*3e60*/  LEA.HI.X.SX32 R27, R23, R25, 0x3, P0 ;  /* 0x00000019171b7211 */ /* 0x000fea00000f1eff */
[----:B------:R3:W5:Y:S04]  /*3e70*/  @!P2 LDG.E.128 R12, desc[UR10][R26.64] ;  /* 0x0000000a1a0ca981 */ /* 0x000768000c1e1d00 */
[----:B------:R3:W5:Y:S02]  /*3e80*/  @!P1 LDG.E.128 R16, desc[UR10][R26.64+0x200] ;  /* 0x0002000a1a109981 */ /* 0x000764000c1e1d00 */
.L_x_29:
[----:B------:R-:W-:Y:S05]  /*3e90*/  BSYNC.RECONVERGENT B0 ;  /* 0x0000000000007941 */ /* 0x000fea0003800200 */
.L_x_28:
[----:B------:R-:W4:Y:S01]  /*3ea0*/  LDS R8, [R10] ;  /* 0x000000000a087984 */ /* 0x000f220000000800 */
[----:B------:R-:W-:Y:S01]  /*3eb0*/  BSSY.RECONVERGENT B0, `(.L_x_30) ;  /* 0x0000013000007945 */ /* 0x000fe20003800200 */
[C---:B----45:R-:W-:Y:S01]  /*3ec0*/  FFMA.FTZ R9, R8.reuse, R12, R9 ;  /* 0x0000000c08097223 */ /* 0x070fe20000010009 */
        /* <DEDUP_REMOVED lines=12> */
[----:B------:R-:W-:Y:S02]  /*3f90*/  CS2R R18, SRZ ;  /* 0x0000000000127805 */ /* 0x000fe4000001ff00 */
[----:B------:R-:W-:Y:S01]  /*3fa0*/  CS2R R16, SRZ ;  /* 0x0000000000107805 */ /* 0x000fe2000001ff00 */
[----:B-1-3--:R-:W-:Y:S05]  /*3fb0*/  IMAD.WIDE R26, R23, 0xc, R24 ;  /* 0x0000000c171a7825 */ /* 0x00afea00078e0218 */
[----:B------:R4:W5:Y:S04]  /*3fc0*/  @!P1 LDG.E.128 R12, desc[UR10][R26.64] ;  /* 0x0000000a1a0c9981 */ /* 0x000968000c1e1d00 */
[----:B------:R4:W5:Y:S02]  /*3fd0*/  @!P0 LDG.E.128 R16, desc[UR10][R26.64+0x200] ;  /* 0x0002000a1a108981 */ /* 0x000964000c1e1d00 */
.L_x_31:
[----:B------:R-:W-:Y:S05]  /*3fe0*/  BSYNC.RECONVERGENT B0 ;  /* 0x0000000000007941 */ /* 0x000fea0003800200 */
.L_x_30:
[----:B------:R0:W1:Y:S01]  /*3ff0*/  LDS R8, [R10+0x14] ;  /* 0x000014000a087984 */ /* 0x0000620000000800 */
[----:B------:R-:W-:Y:S01]  /*4000*/  UIADD3 UR6, UPT, UPT, UR6, 0x4, URZ ;  /* 0x0000000406067890 */ /* 0x000fe2000fffe0ff */
[C---:B--2---:R-:W-:Y:S03]  /*4010*/  LEA R24, P0, R23.reuse, R24, 0x4 ;  /* 0x0000001817187211 */ /* 0x044fe600078020ff */
[----:B------:R-:W-:Y:S01]  /*4020*/  UISETP.NE.AND UP0, UPT, UR6, URZ, UPT ;  /* 0x000000ff0600728c */ /* 0x000fe2000bf05270 */
[----:B------:R-:W-:Y:S02]  /*4030*/  LEA.HI.X.SX32 R25, R23, R25, 0x4, P0 ;  /* 0x0000001917197211 */ /* 0x000fe400000f26ff */
[----:B0-----:R-:W-:Y:S01]  /*4040*/  IADD3 R10, PT, PT, R10, 0x50, RZ ;  /* 0x000000500a0a7810 */ /* 0x001fe20007ffe0ff */
[C---:B-1---5:R-:W-:Y:S01]  /*4050*/  FFMA.FTZ R9, R8.reuse, R12, R9 ;  /* 0x0000000c08097223 */ /* 0x062fe20000010009 */
[C---:B------:R-:W-:Y:S01]  /*4060*/  FFMA.FTZ R6, R8.reuse, R13, R6 ;  /* 0x0000000d08067223 */ /* 0x040fe20000010006 */
[C---:B------:R-:W-:Y:S01]  /*4070*/  FFMA.FTZ R7, R8.reuse, R14, R7 ;  /* 0x0000000e08077223 */ /* 0x040fe20000010007 */
[C---:B------:R-:W-:Y:S01]  /*4080*/  FFMA.FTZ R4, R8.reuse, R15, R4 ;  /* 0x0000000f08047223 */ /* 0x040fe20000010004 */
[C---:B------:R-:W-:Y:S01]  /*4090*/  FFMA.FTZ R5, R8.reuse, R16, R5 ;  /* 0x0000001008057223 */ /* 0x040fe20000010005 */
[C---:B------:R-:W-:Y:S01]  /*40a0*/  FFMA.FTZ R2, R8.reuse, R17, R2 ;  /* 0x0000001108027223 */ /* 0x040fe20000010002 */
[C---:B------:R-:W-:Y:S01]  /*40b0*/  FFMA.FTZ R3, R8.reuse, R18, R3 ;  /* 0x0000001208037223 */ /* 0x040fe20000010003 */
[----:B------:R-:W-:Y:S01]  /*40c0*/  FFMA.FTZ R0, R8, R19, R0 ;  /* 0x0000001308007223 */ /* 0x000fe20000010000 */
[----:B------:R-:W-:Y:S06]  /*40d0*/  BRA.U UP0, `(.L_x_32) ;  /* 0xfffffff900907547 */ /* 0x000fec000b83ffff */
.L_x_23:
[----:B------:R-:W0:Y:S02]  /*40e0*/  LDCU UR8, c[0x0][0x534] ;  /* 0x0000a680ff0877ac */ /* 0x000e240008000800 */
[----:B0-----:R-:W-:-:S09]  /*40f0*/  ULOP3.LUT UP0, UR8, UR8, 0x3, URZ, 0xc0, !UPT ;  /* 0x0000000308087892 */ /* 0x001fd2000f80c0ff */
[----:B------:R-:W-:Y:S05]  /*4100*/  BRA.U !UP0, `(.L_x_22) ;  /* 0x0000000108a07547 */ /* 0x000fea000b800000 */
[----:B------:R-:W0:Y:S01]  /*4110*/  S2UR UR6, SR_CgaCtaId ;  /* 0x00000000000679c3 */ /* 0x000e220000008800 */
[----:B------:R-:W-:Y:S01]  /*4120*/  UMOV UR7, 0x400 ;  /* 0x0000040000077882 */ /* 0x000fe20000000000 */
[----:B------:R-:W-:Y:S01]  /*4130*/  IMAD R22, R22, 0x5, R21 ;  /* 0x0000000516167824 */ /* 0x000fe200078e0215 */
[----:B------:R-:W-:Y:S01]  /*4140*/  IADD3 R24, P0, PT, R24, 0x200, RZ ;  /* 0x0000020018187810 */ /* 0x000fe20007f1e0ff */
[----:B---34-:R-:W-:Y:S01]  /*4150*/  IMAD.WIDE R26, R23, 0x4, RZ ;  /* 0x00000004171a7825 */ /* 0x018fe200078e02ff */
[----:B------:R-:W-:Y:S01]  /*4160*/  ISETP.GE.AND P2, PT, R21, UR4, PT ;  /* 0x0000000415007c0c */ /* 0x000fe2000bf46270 */
[----:B------:R-:W1:Y:S01]  /*4170*/  LDCU UR5, c[0x0][0x440] ;  /* 0x00008800ff0577ac */ /* 0x000e620008000800 */
[----:B------:R-:W-:Y:S01]  /*4180*/  IADD3.X R25, PT, PT, RZ, R25, RZ, P0, !PT ;  /* 0x00000019ff197210 */ /* 0x000fe200007fe4ff */
[----:B------:R-:W-:Y:S02]  /*4190*/  UIADD3 UR8, UPT, UPT, -UR8, URZ, URZ ;  /* 0x000000ff08087290 */ /* 0x000fe4000fffe1ff */
[----:B0-----:R-:W-:-:S06]  /*41a0*/  ULEA UR6, UR6, UR7, 0x18 ;  /* 0x0000000706067291 */ /* 0x001fcc000f8ec0ff */
[----:B-1----:R-:W-:-:S07]  /*41b0*/  LEA R10, R22, UR6, 0x2 ;  /* 0x00000006160a7c11 */ /* 0x002fce000f8e10ff */
.L_x_35:
[----:B--2---:R-:W-:Y:S01]  /*41c0*/  MOV R23, R25 ;  /* 0x0000001900177202 */ /* 0x004fe20000000f00 */
[----:B------:R0:W1:Y:S01]  /*41d0*/  LDS R8, [R10] ;  /* 0x000000000a087984 */ /* 0x0000620000000800 */
[----:B------:R-:W-:Y:S01]  /*41e0*/  UIADD3 UR8, UPT, UPT, UR8, 0x1, URZ ;  /* 0x0000000108087890 */ /* 0x000fe2000fffe0ff */
[----:B------:R-:W-:Y:S01]  /*41f0*/  IMAD.MOV.U32 R22, RZ, RZ, R24 ;  /* 0x000000ffff167224 */ /* 0x000fe200078e0018 */
[----:B------:R-:W-:Y:S04]  /*4200*/  BSSY.RECONVERGENT B0, `(.L_x_33) ;  /* 0x000000c000007945 */ /* 0x000fe80003800200 */
[----:B------:R-:W-:Y:S01]  /*4210*/  IADD3 R24, P3, PT, R26, R22, RZ ;  /* 0x000000161a187210 */ /* 0x000fe20007f7e0ff */
[----:B------:R-:W-:Y:S01]  /*4220*/  @!UPT UIADD3 URZ, UPT, UPT, URZ, URZ, URZ ;  /* 0x000000fffffff290 */ /* 0x000fe2000fffe0ff */
[----:B------:R-:W-:Y:S11]  /*4230*/  @P2 BRA `(.L_x_34) ;  /* 0x0000000000202947 */ /* 0x000ff60003800000 */
        /* <DEDUP_REMOVED lines=8> */
.L_x_34:
[----:B------:R-:W-:Y:S05]  /*42c0*/  BSYNC.RECONVERGENT B0 ;  /* 0x0000000000007941 */ /* 0x000fea0003800200 */
.L_x_33:
[----:B------:R-:W-:Y:S01]  /*42d0*/  UISETP.NE.AND UP0, UPT, UR8, URZ, UPT ;  /* 0x000000ff0800728c */ /* 0x000fe2000bf05270 */
[C---:B-1---5:R-:W-:Y:S01]  /*42e0*/  FFMA.FTZ R9, R8.reuse, R12, R9 ;  /* 0x0000000c08097223 */ /* 0x062fe20000010009 */
[C---:B------:R-:W-:Y:S01]  /*42f0*/  FFMA.FTZ R6, R8.reuse, R13, R6 ;  /* 0x0000000d08067223 */ /* 0x040fe20000010006 */
[C---:B------:R-:W-:Y:S01]  /*4300*/  FFMA.FTZ R7, R8.reuse, R14, R7 ;  /* 0x0000000e08077223 */ /* 0x040fe20000010007 */
[C---:B------:R-:W-:Y:S01]  /*4310*/  FFMA.FTZ R4, R8.reuse, R15, R4 ;  /* 0x0000000f08047223 */ /* 0x040fe20000010004 */
[C---:B------:R-:W-:Y:S01]  /*4320*/  FFMA.FTZ R5, R8.reuse, R16, R5 ;  /* 0x0000001008057223 */ /* 0x040fe20000010005 */
[----:B------:R-:W-:Y:S01]  /*4330*/  IADD3.X R25, PT, PT, R27, R23, RZ, P3, !PT ;  /* 0x000000171b197210 */ /* 0x000fe20001ffe4ff */
[C---:B------:R-:W-:Y:S01]  /*4340*/  FFMA.FTZ R2, R8.reuse, R17, R2 ;  /* 0x0000001108027223 */ /* 0x040fe20000010002 */
[----:B------:R-:W-:Y:S01]  /*4350*/  FFMA.FTZ R3, R8, R18, R3 ;  /* 0x0000001208037223 */ /* 0x000fe20000010003 */
[----:B0-----:R-:W-:Y:S01]  /*4360*/  IADD3 R10, PT, PT, R10, 0x14, RZ ;  /* 0x000000140a0a7810 */ /* 0x001fe20007ffe0ff */
[----:B------:R-:W-:Y:S01]  /*4370*/  FFMA.FTZ R0, R8, R19, R0 ;  /* 0x0000001308007223 */ /* 0x000fe20000010000 */
[----:B------:R-:W-:Y:S06]  /*4380*/  BRA.U UP0, `(.L_x_35) ;  /* 0xfffffffd008c7547 */ /* 0x000fec000b83ffff */
.L_x_22:
[----:B------:R-:W-:-:S04]  /*4390*/  IADD3 R21, PT, PT, R21, UR19, RZ ;  /* 0x0000001315157c10 */ /* 0x000fc8000fffe0ff */
[----:B------:R-:W-:-:S13]  /*43a0*/  ISETP.GE.AND P0, PT, R21, UR20, PT ;  /* 0x0000001415007c0c */ /* 0x000fda000bf06270 */
[----:B------:R-:W-:Y:S05]  /*43b0*/  @P0 EXIT ;  /* 0x000000000000094d */ /* 0x000fea0003800000 */
[----:B------:R-:W-:Y:S01]  /*43c0*/  IABS R14, UR21 ;  /* 0x00000015000e7c13 */ /* 0x000fe20008000000 */
[----:B------:R-:W0:Y:S01]  /*43d0*/  LDC R13, c[0x0][0x434] ;  /* 0x00010d00ff0d7b82 */ /* 0x000e220000000800 */
[----:B------:R-:W-:Y:S01]  /*43e0*/  IABS R16, R21 ;  /* 0x0000001500107213 */ /* 0x000fe20000000000 */
[----:B------:R-:W1:Y:S01]  /*43f0*/  LDCU.128 UR4, c[0x0][0x400] ;  /* 0x00008000ff0477ac */ /* 0x000e620008000c00 */
[----:B------:R-:W5:Y:S01]  /*4400*/  I2F.RP R12, R14 ;  /* 0x0000000e000c7306 */ /* 0x000f620000209400 */
[----:B------:R-:W-:Y:S01]  /*4410*/  IABS R10, UR21 ;  /* 0x00000015000a7c13 */ /* 0x000fe20008000000 */
[----:B------:R-:W2:Y:S01]  /*4420*/  LDCU.64 UR8, c[0x0][0x410] ;  /* 0x00008200ff0877ac */ /* 0x000ea20008000a00 */
[----:B------:R-:W-:Y:S02]  /*4430*/  F2FP.BF16.F32.PACK_AB R6, R6, R9 ;  /* 0x000000090606723e */ /* 0x000fe400000010ff */
[----:B------:R-:W-:Y:S02]  /*4440*/  IADD3 R10, PT, PT, RZ, -R10, RZ ;  /* 0x8000000aff0a7210 */ /* 0x000fe40007ffe0ff */
[----:B------:R-:W-:-:S02]  /*4450*/  F2FP.BF16.F32.PACK_AB R7, R4, R7 ;  /* 0x000000070407723e */ /* 0x000fc400000010ff */
[----:B------:R-:W-:Y:S02]  /*4460*/  F2FP.BF16.F32.PACK_AB R2, R2, R5 ;  /* 0x000000050202723e */ /* 0x000fe400000010ff */
[----:B------:R-:W-:Y:S01]  /*4470*/  F2FP.BF16.F32.PACK_AB R3, R0, R3 ;  /* 0x000000030003723e */ /* 0x000fe200000010ff */
[----:B-----5:R-:W5:Y:S02]  /*4480*/  MUFU.RCP R18, R12 ;  /* 0x0000000c00127308 */ /* 0x020f640000001000 */
[----:B-----5:R-:W-:Y:S01]  /*4490*/  VIADD R18, R18, 0xffffffe ;  /* 0x0ffffffe12127836 */ /* 0x020fe20000000000 */
[----:B0-----:R-:W-:-:S05]  /*44a0*/  IABS R12, R13 ;  /* 0x0000000d000c7213 */ /* 0x001fca0000000000 */
[----:B------:R-:W0:Y:S02]  /*44b0*/  F2I.FTZ.U32.TRUNC.NTZ R19, R18 ;  /* 0x0000001200137305 */ /* 0x000e24000021f000 */
[--C-:B0-----:R-:W-:Y:S02]  /*44c0*/  IMAD.MOV R8, RZ, RZ, -R19.reuse ;  /* 0x000000ffff087224 */ /* 0x101fe400078e0a13 */
[----:B------:R-:W-:Y:S02]  /*44d0*/  IMAD.MOV.U32 R18, RZ, RZ, RZ ;  /* 0x000000ffff127224 */ /* 0x000fe400078e00ff */
[----:B------:R-:W-:Y:S02]  /*44e0*/  IMAD R15, R8, R14, RZ ;  /* 0x0000000e080f7224 */ /* 0x000fe400078e02ff */
[----:B------:R-:W0:Y:S02]  /*44f0*/  I2F.RP R8, R12 ;  /* 0x0000000c00087306 */ /* 0x000e240000209400 */
[----:B------:R-:W-:-:S06]  /*4500*/  IMAD.HI.U32 R15, R19, R15, R18 ;  /* 0x0000000f130f7227 */ /* 0x000fcc00078e0012 */
[----:B------:R-:W-:-:S04]  /*4510*/  IMAD.HI.U32 R15, R15, R16, RZ ;  /* 0x000000100f0f7227 */ /* 0x000fc800078e00ff */
[----:B------:R-:W-:Y:S01]  /*4520*/  IMAD R17, R15, R10, R16 ;  /* 0x0000000a0f117224 */ /* 0x000fe200078e0210 */
[----:B------:R-:W-:Y:S01]  /*4530*/  LOP3.LUT R10, R21, UR21, RZ, 0x3c, !PT ;  /* 0x00000015150a7c12 */ /* 0x000fe2000f8e3cff */
[----:B0-----:R-:W0:Y:S03]  /*4540*/  MUFU.RCP R8, R8 ;  /* 0x0000000800087308 */ /* 0x001e260000001000 */
[----:B------:R-:W-:Y:S02]  /*4550*/  ISETP.GT.U32.AND P1, PT, R14, R17, PT ;  /* 0x000000110e00720c */ /* 0x000fe40003f24070 */
[----:B------:R-:W-:-:S11]  /*4560*/  ISETP.GE.AND P0, PT, R10, RZ, PT ;  /* 0x000000ff0a00720c */ /* 0x000fd60003f06270 */
[----:B------:R-:W-:Y:S01]  /*4570*/  @!P1 IMAD.IADD R17, R17, 0x1, -R14 ;  /* 0x0000000111119824 */ /* 0x000fe200078e0a0e */
[----:B0-----:R-:W-:Y:S01]  /*4580*/  IADD3 R18, PT, PT, R8, 0xffffffe, RZ ;  /* 0x0ffffffe08127810 */ /* 0x001fe20007ffe0ff */
[----:B------:R-:W-:Y:S01]  /*4590*/  @!P1 VIADD R15, R15, 0x1 ;  /* 0x000000010f0f9836 */ /* 0x000fe20000000000 */
[----:B------:R-:W-:Y:S02]  /*45a0*/  ISETP.NE.AND P1, PT, RZ, UR21, PT ;  /* 0x00000015ff007c0c */ /* 0x000fe4000bf25270 */
[----:B------:R-:W-:Y:S01]  /*45b0*/  ISETP.GE.U32.AND P2, PT, R17, R14, PT ;  /* 0x0000000e1100720c */ /* 0x000fe20003f46070 */
[----:B------:R-:W0:-:S12]  /*45c0*/  F2I.FTZ.U32.TRUNC.NTZ R19, R18 ;  /* 0x0000001200137305 */ /* 0x000e18000021f000 */
[----:B------:R-:W-:Y:S01]  /*45d0*/  @P2 VIADD R15, R15, 0x1 ;  /* 0x000000010f0f2836 */ /* 0x000fe20000000000 */
[----:B0-----:R-:W-:-:S03]  /*45e0*/  IADD3 R17, PT, PT, RZ, -R19, RZ ;  /* 0x80000013ff117210 */ /* 0x001fc60007ffe0ff */
[----:B------:R-:W-:Y:S01]  /*45f0*/  @!P0 IMAD.MOV R15, RZ, RZ, -R15 ;  /* 0x000000ffff0f8224 */ /* 0x000fe200078e0a0f */
[----:B------:R-:W-:Y:S01]  /*4600*/  @!P1 LOP3.LUT R15, RZ, UR21, RZ, 0x33, !PT ;  /* 0x00000015ff0f9c12 */ /* 0x000fe2000f8e33ff */
[----:B------:R-:W-:Y:S02]  /*4610*/  IMAD.MOV.U32 R18, RZ, RZ, RZ ;  /* 0x000000ffff127224 */ /* 0x000fe400078e00ff */
[----:B------:R-:W-:Y:S02]  /*4620*/  IMAD R10, R17, R12, RZ ;  /* 0x0000000c110a7224 */ /* 0x000fe400078e02ff */
[----:B------:R-:W-:Y:S02]  /*4630*/  IMAD R14, R15, UR21, RZ ;  /* 0x000000150f0e7c24 */ /* 0x000fe4000f8e02ff */
[----:B------:R-:W-:-:S04]  /*4640*/  IMAD.HI.U32 R10, R19, R10, R18 ;  /* 0x0000000a130a7227 */ /* 0x000fc800078e0012 */
[----:B------:R-:W-:-:S05]  /*4650*/  IMAD.IADD R16, R21, 0x1, -R14 ;  /* 0x0000000115107824 */ /* 0x000fca00078e0a0e */
[----:B------:R-:W-:Y:S02]  /*4660*/  IABS R8, R16 ;  /* 0x0000001000087213 */ /* 0x000fe40000000000 */
[----:B------:R-:W-:-:S03]  /*4670*/  LOP3.LUT R16, R16, R13, RZ, 0x3c, !PT ;  /* 0x0000000d10107212 */ /* 0x000fc600078e3cff */
[----:B------:R-:W-:Y:S01]  /*4680*/  IMAD.HI.U32 R10, R10, R8, RZ ;  /* 0x000000080a0a7227 */ /* 0x000fe200078e00ff */
[----:B------:R-:W-:-:S04]  /*4690*/  ISETP.GE.AND P1, PT, R16, RZ, PT ;  /* 0x000000ff1000720c */ /* 0x000fc80003f26270 */
[----:B------:R-:W-:-:S05]  /*46a0*/  IADD3 R17, PT, PT, -R10, RZ, RZ ;  /* 0x000000ff0a117210 */ /* 0x000fca0007ffe1ff */
[----:B------:R-:W-:Y:S01]  /*46b0*/  IMAD R17, R12, R17, R8 ;  /* 0x000000110c117224 */ /* 0x000fe200078e0208 */
[----:B------:R-:W-:-:S04]  /*46c0*/  SHF.R.S32.HI R8, RZ, 0x1f, R15 ;  /* 0x0000001fff087819 */ /* 0x000fc8000001140f */
[----:B------:R-:W-:Y:S01]  /*46d0*/  ISETP.GT.U32.AND P0, PT, R12, R17, PT ;  /* 0x000000110c00720c */ /* 0x000fe20003f04070 */
[----:B-1----:R-:W-:-:S04]  /*46e0*/  IMAD R8, R8, UR4, RZ ;  /* 0x0000000408087c24 */ /* 0x002fc8000f8e02ff */
[----:B------:R-:W-:-:S08]  /*46f0*/  IMAD R8, R15, UR5, R8 ;  /* 0x000000050f087c24 */ /* 0x000fd0000f8e0208 */
[----:B------:R-:W-:Y:S02]  /*4700*/  @!P0 IMAD.IADD R17, R17, 0x1, -R12 ;  /* 0x0000000111118824 */ /* 0x000fe400078e0a0c */
[----:B------:R-:W-:Y:S01]  /*4710*/  @!P0 VIADD R10, R10, 0x1 ;  /* 0x000000010a0a8836 */ /* 0x000fe20000000000 */
[----:B------:R-:W-:Y:S02]  /*4720*/  ISETP.NE.AND P0, PT, R13, RZ, PT ;  /* 0x000000ff0d00720c */ /* 0x000fe40003f05270 */
[----:B------:R-:W-:Y:S01]  /*4730*/  ISETP.GE.U32.AND P2, PT, R17, R12, PT ;  /* 0x0000000c1100720c */ /* 0x000fe20003f46070 */
[----:B------:R-:W-:Y:S01]  /*4740*/  IMAD.WIDE.U32 R16, R15, UR4, RZ ;  /* 0x000000040f107c25 */ /* 0x000fe2000f8e00ff */
[----:B------:R-:W0:Y:S03]  /*4750*/  LDCU.64 UR4, c[0x0][0x3f0] ;  /* 0x00007e00ff0477ac */ /* 0x000e260008000a00 */
[----:B------:R-:W-:-:S08]  /*4760*/  IMAD.IADD R17, R17, 0x1, R8 ;  /* 0x0000000111117824 */ /* 0x000fd000078e0208 */
[----:B------:R-:W-:-:S05]  /*4770*/  @P2 IADD3 R10, PT, PT, R10, 0x1, RZ ;  /* 0x000000010a0a2810 */ /* 0x000fca0007ffe0ff */
[----:B------:R-:W-:Y:S01]  /*4780*/  @!P1 IMAD.MOV R10, RZ, RZ, -R10 ;  /* 0x000000ffff0a9224 */ /* 0x000fe200078e0a0a */
[----:B------:R-:W-:-:S04]  /*4790*/  @!P0 LOP3.LUT R10, RZ, R13, RZ, 0x33, !PT ;  /* 0x0000000dff0a8212 */ /* 0x000fc800078e33ff */
[----:B------:R-:W-:Y:S01]  /*47a0*/  SHF.R.S32.HI R12, RZ, 0x1f, R10 ;  /* 0x0000001fff0c7819 */ /* 0x000fe2000001140a */
[C---:B------:R-:W-:Y:S02]  /*47b0*/  IMAD R14, R10.reuse, R13, R14 ;  /* 0x0000000d0a0e7224 */ /* 0x040fe400078e020e */
[----:B--2---:R-:W-:-:S03]  /*47c0*/  IMAD.WIDE.U32 R16, R10, UR8, R16 ;  /* 0x000000080a107c25 */ /* 0x004fc6000f8e0010 */
[----:B------:R-:W-:Y:S01]  /*47d0*/  IADD3 R14, PT, PT, R21, -R14, RZ ;  /* 0x8000000e150e7210 */ /* 0x000fe20007ffe0ff */
[----:B------:R-:W-:Y:S01]  /*47e0*/  IMAD R15, R12, UR8, RZ ;  /* 0x000000080c0f7c24 */ /* 0x000fe2000f8e02ff */
[----:B------:R-:W1:Y:S02]  /*47f0*/  LDCU UR8, c[0x0][0x440] ;  /* 0x00008800ff0877ac */ /* 0x000e640008000800 */
[----:B------:R-:W-:Y:S01]  /*4800*/  SHF.R.S32.HI R8, RZ, 0x1f, R14 ;  /* 0x0000001fff087819 */ /* 0x000fe2000001140e */
[----:B------:R-:W-:-:S04]  /*4810*/  IMAD R15, R10, UR9, R15 ;  /* 0x000000090a0f7c24 */ /* 0x000fc8000f8e020f */
[----:B------:R-:W-:Y:S02]  /*4820*/  IMAD.IADD R17, R17, 0x1, R15 ;  /* 0x0000000111117824 */ /* 0x000fe400078e020f */
[----:B------:R-:W-:Y:S02]  /*4830*/  IMAD R13, R8, UR6, RZ ;  /* 0x00000006080d7c24 */ /* 0x000fe4000f8e02ff */
[----:B------:R-:W-:-:S04]  /*4840*/  IMAD.WIDE.U32 R16, R14, UR6, R16 ;  /* 0x000000060e107c25 */ /* 0x000fc8000f8e0010 */
[----:B------:R-:W-:Y:S01]  /*4850*/  IMAD R13, R14, UR7, R13 ;  /* 0x000000070e0d7c24 */ /* 0x000fe2000f8e020d */
[C---:B------:R-:W-:Y:S02]  /*4860*/  IADD3 R8, P0, PT, R20.reuse, R16, RZ ;  /* 0x0000001014087210 */ /* 0x040fe40007f1e0ff */
[----:B-1----:R-:W-:Y:S02]  /*4870*/  ISETP.GE.AND P1, PT, R20, UR8, PT ;  /* 0x0000000814007c0c */ /* 0x002fe4000bf26270 */
[----:B------:R-:W-:Y:S02]  /*4880*/  IADD3.X R13, PT, PT, R17, R13, RZ, P0, !PT ;  /* 0x0000000d110d7210 */ /* 0x000fe400007fe4ff */
[----:B0-----:R-:W-:-:S04]  /*4890*/  LEA R12, P0, R8, UR4, 0x1 ;  /* 0x00000004080c7c11 */ /* 0x001fc8000f8008ff */
[----:B------:R-:W-:Y:S02]  /*48a0*/  LEA.HI.X R13, R8, UR5, R13, 0x1, P0 ;  /* 0x00000005080d7c11 */ /* 0x000fe400080f0c0d */
[----:B------:R-:W-:-:S03]  /*48b0*/  ISETP.GE.AND P0, PT, R11, UR8, PT ;  /* 0x000000080b007c0c */ /* 0x000fc6000bf06270 */
[----:B------:R0:W-:Y:S10]  /*48c0*/  @!P1 STG.E.64 desc[UR10][R12.64], R6 ;  /* 0x000000060c009986 */ /* 0x0001f4000c101b0a */
[----:B------:R-:W-:Y:S05]  /*48d0*/  @P0 EXIT ;  /* 0x000000000000094d */ /* 0x000fea0003800000 */
[----:B------:R-:W-:Y:S01]  /*48e0*/  STG.E.64 desc[UR10][R12.64+0x100], R2 ;  /* 0x000100020c007986 */ /* 0x000fe2000c101b0a */
[----:B------:R-:W-:Y:S05]  /*48f0*/  EXIT ;  /* 0x000000000000794d */ /* 0x000fea0003800000 */
        .weak           $__internal_0_$__cuda_sm20_div_s64
        .type           $__internal_0_$__cuda_sm20_div_s64,@function
        .size           $__internal_0_$__cuda_sm20_div_s64,(.L_x_7432 - $__internal_0_$__cuda_sm20_div_s64)
$__internal_0_$__cuda_sm20_div_s64:
[----:B------:R-:W-:Y:S02]  /*4900*/  IADD3 R29, P0, PT, RZ, -R14, RZ ;  /* 0x8000000eff1d7210 */ /* 0x000fe40007f1e0ff */
[----:B------:R-:W-:-:S03]  /*4910*/  ISETP.GE.AND P1, PT, R13, RZ, PT ;  /* 0x000000ff0d00720c */ /* 0x000fc60003f26270 */
[----:B------:R-:W-:Y:S01]  /*4920*/  IMAD.X R0, RZ, RZ, ~R13, P0 ;  /* 0x000000ffff007224 */ /* 0x000fe200000e0e0d */
[----:B------:R-:W-:-:S04]  /*4930*/  SEL R28, R29, R14, !P1 ;  /* 0x0000000e1d1c7207 */ /* 0x000fc80004800000 */
[----:B------:R-:W-:-:S04]  /*4940*/  SEL R29, R0, R13, !P1 ;  /* 0x0000000d001d7207 */ /* 0x000fc80004800000 */
[----:B------:R-:W0:Y:S08]  /*4950*/  I2F.U64.RP R0, R28 ;  /* 0x0000001c00007312 */ /* 0x000e300000309000 */
[----:B0-----:R-:W0:Y:S02]  /*4960*/  MUFU.RCP R38, R0 ;  /* 0x0000000000267308 */ /* 0x001e240000001000 */
[----:B0-----:R-:W-:-:S06]  /*4970*/  VIADD R38, R38, 0x1ffffffe ;  /* 0x1ffffffe26267836 */ /* 0x001fcc0000000000 */
[----:B------:R-:W0:Y:S02]  /*4980*/  F2I.U64.TRUNC R38, R38 ;  /* 0x0000002600267311 */ /* 0x000e24000020d800 */
[----:B0-----:R-:W-:-:S04]  /*4990*/  IMAD.WIDE.U32 R36, R38, R28, RZ ;  /* 0x0000001c26247225 */ /* 0x001fc800078e00ff */
[C---:B------:R-:W-:Y:S01]  /*49a0*/  IMAD R19, R38.reuse, R29, R37 ;  /* 0x0000001d26137224 */ /* 0x040fe200078e0225 */
[----:B------:R-:W-:Y:S01]  /*49b0*/  IADD3 R17, P0, PT, RZ, -R36, RZ ;  /* 0x80000024ff117210 */ /* 0x000fe20007f1e0ff */
[----:B------:R-:W-:Y:S02]  /*49c0*/  IMAD.MOV.U32 R37, RZ, RZ, R38 ;  /* 0x000000ffff257224 */ /* 0x000fe400078e0026 */
[----:B------:R-:W-:Y:S02]  /*49d0*/  IMAD R2, R39, R28, R19 ;  /* 0x0000001c27027224 */ /* 0x000fe400078e0213 */
[----:B------:R-:W-:-:S04]  /*49e0*/  IMAD.HI.U32 R36, R38, R17, RZ ;  /* 0x0000001126247227 */ /* 0x000fc800078e00ff */
[----:B------:R-:W-:-:S04]  /*49f0*/  IMAD.X R2, RZ, RZ, ~R2, P0 ;  /* 0x000000ffff027224 */ /* 0x000fc800000e0e02 */
[----:B------:R-:W-:-:S04]  /*4a00*/  IMAD.WIDE.U32 R36, P2, R38, R2, R36 ;  /* 0x0000000226247225 */ /* 0x000fc80007840024 */
[C---:B------:R-:W-:Y:S02]  /*4a10*/  IMAD R0, R39.reuse, R2, RZ ;  /* 0x0000000227007224 */ /* 0x040fe400078e02ff */
[----:B------:R-:W-:-:S04]  /*4a20*/  IMAD.HI.U32 R17, P1, R39, R17, R36 ;  /* 0x0000001127117227 */ /* 0x000fc80007820024 */
[----:B------:R-:W-:Y:S01]  /*4a30*/  IMAD.HI.U32 R2, R39, R2, RZ ;  /* 0x0000000227027227 */ /* 0x000fe200078e00ff */
[----:B------:R-:W-:-:S03]  /*4a40*/  IADD3 R37, P0, PT, R0, R17, RZ ;  /* 0x0000001100257210 */ /* 0x000fc60007f1e0ff */
[----:B------:R-:W-:Y:S02]  /*4a50*/  IMAD.X R2, R2, 0x1, R39, P2 ;  /* 0x0000000102027824 */ /* 0x000fe400010e0627 */
[----:B------:R-:W-:-:S03]  /*4a60*/  IMAD.WIDE.U32 R38, R37, R28, RZ ;  /* 0x0000001c25267225 */ /* 0x000fc600078e00ff */
[----:B------:R-:W-:Y:S01]  /*4a70*/  IADD3.X R19, PT, PT, RZ, RZ, R2, P0, P1 ;  /* 0x000000ffff137210 */ /* 0x000fe200007e2402 */
[----:B------:R-:W-:Y:S01]  /*4a80*/  IMAD R0, R37, R29, R39 ;  /* 0x0000001d25007224 */ /* 0x000fe200078e0227 */
[----:B------:R-:W-:Y:S02]  /*4a90*/  IADD3 R2, P0, PT, RZ, -R38, RZ ;  /* 0x80000026ff027210 */ /* 0x000fe40007f1e0ff */
[----:B------:R-:W-:Y:S01]  /*4aa0*/  ISETP.GE.AND P1, PT, R15, RZ, PT ;  /* 0x000000ff0f00720c */ /* 0x000fe20003f26270 */
[----:B------:R-:W-:Y:S02]  /*4ab0*/  IMAD R0, R19, R28, R0 ;  /* 0x0000001c13007224 */ /* 0x000fe400078e0200 */
[----:B------:R-:W-:-:S04]  /*4ac0*/  IMAD.HI.U32 R36, R37, R2, RZ ;  /* 0x0000000225247227 */ /* 0x000fc800078e00ff */
[----:B------:R-:W-:-:S04]  /*4ad0*/  IMAD.X R0, RZ, RZ, ~R0, P0 ;  /* 0x000000ffff007224 */ /* 0x000fc800000e0e00 */
[----:B------:R-:W-:-:S04]  /*4ae0*/  IMAD.WIDE.U32 R36, P0, R37, R0, R36 ;  /* 0x0000000025247225 */ /* 0x000fc80007800024 */
[----:B------:R-:W-:-:S04]  /*4af0*/  IMAD.HI.U32 R17, P3, R19, R2, R36 ;  /* 0x0000000213117227 */ /* 0x000fc80007860024 */
[----:B------:R-:W-:-:S04]  /*4b00*/  IMAD.HI.U32 R2, R19, R0, RZ ;  /* 0x0000000013027227 */ /* 0x000fc800078e00ff */
[----:B------:R-:W-:Y:S01]  /*4b10*/  IMAD R0, R19, R0, RZ ;  /* 0x0000000013007224 */ /* 0x000fe200078e02ff */
[----:B------:R-:W-:Y:S01]  /*4b20*/  IADD3.X R2, PT, PT, R2, R19, RZ, P0, !PT ;  /* 0x0000001302027210 */ /* 0x000fe200007fe4ff */
[----:B------:R-:W-:Y:S01]  /*4b30*/  IMAD.MOV.U32 R37, RZ, RZ, RZ ;  /* 0x000000ffff257224 */ /* 0x000fe200078e00ff */
[-C--:B------:R-:W-:Y:S02]  /*4b40*/  IADD3 R19, P0, PT, RZ, -R16.reuse, RZ ;  /* 0x80000010ff137210 */ /* 0x080fe40007f1e0ff */
[----:B------:R-:W-:Y:S02]  /*4b50*/  IADD3 R17, P2, PT, R0, R17, RZ ;  /* 0x0000001100117210 */ /* 0x000fe40007f5e0ff */
[----:B------:R-:W-:Y:S01]  /*4b60*/  SEL R16, R19, R16, !P1 ;  /* 0x0000001013107207 */ /* 0x000fe20004800000 */
[----:B------:R-:W-:Y:S01]  /*4b70*/  IMAD.X R0, RZ, RZ, ~R15, P0 ;  /* 0x000000ffff007224 */ /* 0x000fe200000e0e0f */
[----:B------:R-:W-:-:S03]  /*4b80*/  IADD3.X R19, PT, PT, RZ, RZ, R2, P2, P3 ;  /* 0x000000ffff137210 */ /* 0x000fc600017e6402 */
[----:B------:R-:W-:Y:S01]  /*4b90*/  IMAD.HI.U32 R36, R17, R16, RZ ;  /* 0x0000001011247227 */ /* 0x000fe200078e00ff */
[----:B------:R-:W-:-:S05]  /*4ba0*/  SEL R0, R0, R15, !P1 ;  /* 0x0000000f00007207 */ /* 0x000fca0004800000 */
[----:B------:R-:W-:-:S04]  /*4bb0*/  IMAD.WIDE.U32 R36, R17, R0, R36 ;  /* 0x0000000011247225 */ /* 0x000fc800078e0024 */
[C---:B------:R-:W-:Y:S02]  /*4bc0*/  IMAD R17, R19.reuse, R0, RZ ;  /* 0x0000000013117224 */ /* 0x040fe400078e02ff */
[----:B------:R-:W-:-:S05]  /*4bd0*/  IMAD.HI.U32 R2, P0, R19, R16, R36 ;  /* 0x0000001013027227 */ /* 0x000fca0007800024 */
[----:B------:R-:W-:Y:S01]  /*4be0*/  IADD3 R17, P1, PT, R17, R2, RZ ;  /* 0x0000000211117210 */ /* 0x000fe20007f3e0ff */
[----:B------:R-:W-:-:S04]  /*4bf0*/  IMAD.HI.U32 R2, R19, R0, RZ ;  /* 0x0000000013027227 */ /* 0x000fc800078e00ff */
[----:B------:R-:W-:Y:S02]  /*4c00*/  IMAD.X R2, RZ, RZ, R2, P0 ;  /* 0x000000ffff027224 */ /* 0x000fe400000e0602 */
[----:B------:R-:W-:-:S04]  /*4c10*/  IMAD.WIDE.U32 R36, R17, R28, RZ ;  /* 0x0000001c11247225 */ /* 0x000fc800078e00ff */
[C---:B------:R-:W-:Y:S01]  /*4c20*/  IMAD R37, R17.reuse, R29, R37 ;  /* 0x0000001d11257224 */ /* 0x040fe200078e0225 */
[----:B------:R-:W-:Y:S01]  /*4c30*/  IADD3 R19, P0, PT, -R36, R16, RZ ;  /* 0x0000001024137210 */ /* 0x000fe20007f1e1ff */
[----:B------:R-:W-:Y:S01]  /*4c40*/  IMAD.X R2, RZ, RZ, R2, P1 ;  /* 0x000000ffff027224 */ /* 0x000fe200008e0602 */
[----:B------:R-:W-:Y:S02]  /*4c50*/  IADD3 R16, P1, PT, R17, 0x1, RZ ;  /* 0x0000000111107810 */ /* 0x000fe40007f3e0ff */
[-C--:B------:R-:W-:Y:S01]  /*4c60*/  ISETP.GE.U32.AND P3, PT, R19, R28.reuse, PT ;  /* 0x0000001c1300720c */ /* 0x080fe20003f66070 */
[----:B------:R-:W-:-:S05]  /*4c70*/  IMAD R37, R2, R28, R37 ;  /* 0x0000001c02257224 */ /* 0x000fca00078e0225 */
[----:B------:R-:W-:Y:S02]  /*4c80*/  IADD3.X R37, PT, PT, ~R37, R0, RZ, P0, !PT ;  /* 0x0000000025257210 */ /* 0x000fe400007fe5ff */
[----:B------:R-:W-:Y:S02]  /*4c90*/  IADD3 R0, P2, PT, R19, -R28, RZ ;  /* 0x8000001c13007210 */ /* 0x000fe40007f5e0ff */
[----:B------:R-:W-:-:S04]  /*4ca0*/  ISETP.GE.U32.AND.EX P3, PT, R37, R29, PT, P3 ;  /* 0x0000001d2500720c */ /* 0x000fc80003f66130 */
[----:B------:R-:W-:Y:S01]  /*4cb0*/  SEL R19, R0, R19, P3 ;  /* 0x0000001300137207 */ /* 0x000fe20001800000 */
[----:B------:R-:W-:Y:S01]  /*4cc0*/  IMAD.X R0, R37, 0x1, ~R29, P2 ;  /* 0x0000000125007824 */ /* 0x000fe200010e0e1d */
[----:B------:R-:W-:Y:S01]  /*4cd0*/  SEL R16, R16, R17, P3 ;  /* 0x0000001110107207 */ /* 0x000fe20001800000 */
[----:B------:R-:W-:Y:S01]  /*4ce0*/  IMAD.X R17, RZ, RZ, R2, P1 ;  /* 0x000000ffff117224 */ /* 0x000fe200008e0602 */
[----:B------:R-:W-:Y:S02]  /*4cf0*/  ISETP.GE.U32.AND P0, PT, R19, R28, PT ;  /* 0x0000001c1300720c */ /* 0x000fe40003f06070 */
[----:B------:R-:W-:Y:S02]  /*4d00*/  SEL R37, R0, R37, P3 ;  /* 0x0000002500257207 */ /* 0x000fe40001800000 */
[----:B------:R-:W-:Y:S02]  /*4d10*/  SEL R17, R17, R2, P3 ;  /* 0x0000000211117207 */ /* 0x000fe40001800000 */
[----:B------:R-:W-:-:S02]  /*4d20*/  IADD3 R19, P1, PT, R16, 0x1, RZ ;  /* 0x0000000110137810 */ /* 0x000fc40007f3e0ff */
[----:B------:R-:W-:Y:S02]  /*4d30*/  ISETP.GE.U32.AND.EX P0, PT, R37, R29, PT, P0 ;  /* 0x0000001d2500720c */ /* 0x000fe40003f06100 */
[----:B------:R-:W-:Y:S01]  /*4d40*/  LOP3.LUT R2, R13, R15, RZ, 0x3c, !PT ;  /* 0x0000000f0d027212 */ /* 0x000fe200078e3cff */
[----:B------:R-:W-:Y:S01]  /*4d50*/  IMAD.X R0, RZ, RZ, R17, P1 ;  /* 0x000000ffff007224 */ /* 0x000fe200008e0611 */
[----:B------:R-:W-:Y:S01]  /*4d60*/  SEL R19, R19, R16, P0 ;  /* 0x0000001013137207 */ /* 0x000fe20000000000 */
[----:B------:R-:W-:Y:S01]  /*4d70*/  IMAD.MOV.U32 R16, RZ, RZ, R12 ;  /* 0x000000ffff107224 */ /* 0x000fe200078e000c */
[----:B------:R-:W-:Y:S02]  /*4d80*/  ISETP.GE.AND P2, PT, R2, RZ, PT ;  /* 0x000000ff0200720c */ /* 0x000fe40003f46270 */
[----:B------:R-:W-:Y:S02]  /*4d90*/  SEL R17, R0, R17, P0 ;  /* 0x0000001100117207 */ /* 0x000fe40000000000 */
[----:B------:R-:W-:-:S02]  /*4da0*/  IADD3 R0, P1, PT, RZ, -R19, RZ ;  /* 0x80000013ff007210 */ /* 0x000fc40007f3e0ff */
[----:B------:R-:W-:Y:S02]  /*4db0*/  ISETP.NE.U32.AND P0, PT, R14, RZ, PT ;  /* 0x000000ff0e00720c */ /* 0x000fe40003f05070 */
[-C--:B------:R-:W-:Y:S02]  /*4dc0*/  IADD3.X R2, PT, PT, RZ, ~R17.reuse, RZ, P1, !PT ;  /* 0x80000011ff027210 */ /* 0x080fe40000ffe4ff */
[----:B------:R-:W-:Y:S02]  /*4dd0*/  ISETP.NE.AND.EX P0, PT, R13, RZ, PT, P0 ;  /* 0x000000ff0d00720c */ /* 0x000fe40003f05300 */
[----:B------:R-:W-:Y:S01]  /*4de0*/  SEL R2, R2, R17, !P2 ;  /* 0x0000001102027207 */ /* 0x000fe20005000000 */
[----:B------:R-:W-:Y:S01]  /*4df0*/  IMAD.MOV.U32 R17, RZ, RZ, 0x0 ;  /* 0x00000000ff117424 */ /* 0x000fe200078e00ff */
[----:B------:R-:W-:Y:S02]  /*4e00*/  SEL R0, R0, R19, !P2 ;  /* 0x0000001300007207 */ /* 0x000fe40005000000 */
[----:B------:R-:W-:-:S02]  /*4e10*/  SEL R15, R2, 0xffffffff, P0 ;  /* 0xffffffff020f7807 */ /* 0x000fc40000000000 */
[----:B------:R-:W-:Y:S01]  /*4e20*/  SEL R0, R0, 0xffffffff, P0 ;  /* 0xffffffff00007807 */ /* 0x000fe20000000000 */
[----:B------:R-:W-:Y:S06]  /*4e30*/  RET.REL.NODEC R16 `(_ZN5flash32flash_fwd_splitkv_combine_kernelI23Flash_fwd_kernel_traitsILi256ELi64ELi64ELi4ELb0ELb0EN7cutlass10bfloat16_tE19Flash_kernel_traitsILi256ELi64ELi64ELi4ES3_EELi4ELi7ELb0EEEvNS_16Flash_fwd_paramsE) ;  /* 0xffffffb010707950 */ /* 0x000fec0003c3ffff */
.L_x_36:
[----:B------:R-:W-:-:S00]  /*4e40*/  BRA `(.L_x_36) ;  /* 0xfffffffc00fc7947 */ /* 0x000fc0000383ffff */
[----:B------:R-:W-:-:S00]  /*4e50*/  NOP ;  /* 0x0000000000007918 */ /* 0x000fc00000000000 */
        /* <DEDUP_REMOVED lines=10> */
.L_x_7432:


//--------------------- .text._ZN5flash32flash_fwd_splitkv_combine_kernelI23Flash_fwd_kernel_traitsILi256ELi64ELi64ELi4ELb0ELb0EN7cutlass10bfloat16_tE19Flash_kernel_traitsILi256ELi64ELi64ELi4ES3_EELi4ELi6ELb0EEEvNS_16Flash_fwd_paramsE --------------------------
	.section	.text._ZN5flash32flash_fwd_splitkv_combine_kernelI23Flash_fwd_kernel_traitsILi256ELi64ELi64ELi4ELb0ELb0EN7cutlass10bfloat16_tE19Flash_kernel_traitsILi256ELi64ELi64ELi4ES3_EELi4ELi6ELb0EEEvNS_16Flash_fwd_paramsE,"ax",@progbits
	.align	128
        .global         _ZN5flash32flash_fwd_splitkv_combine_kernelI23Flash_fwd_kernel_traitsILi256ELi64ELi64ELi4ELb0ELb0EN7cutlass10bfloat16_tE19Flash_kernel_traitsILi256ELi64ELi64ELi4ES3_EELi4ELi6ELb0EEEvNS_16Flash_fwd_paramsE
        .type           _ZN5flash32flash_fwd_splitkv_combine_kernelI23Flash_fwd_kernel_traitsILi256ELi64ELi64ELi4ELb0ELb0EN7cutlass10bfloat16_tE19Flash_kernel_traitsILi256ELi64ELi64ELi4ES3_EELi4ELi6ELb0EEEvNS_16Flash_fwd_paramsE,@function
        .size           _ZN5flash32flash_fwd_splitkv_combine_kernelI23Flash_fwd_kernel_traitsILi256ELi64ELi64ELi4ELb0ELb0EN7cutlass10bfloat16_tE19Flash_kernel_traitsILi256ELi64ELi64ELi4ES3_EELi4ELi6ELb0EEEvNS_16Flash_fwd_paramsE,(.L_x_7433 - _ZN5flash32flash_fwd_splitkv_combine_kernelI23Flash_fwd_kernel_traitsILi256ELi64ELi64ELi4ELb0ELb0EN7cutlass10bfloat16_tE19Flash_kernel_traitsILi256ELi64ELi64ELi4ES3_EELi4ELi6ELb0EEEvNS_16Flash_fwd_paramsE)
        .other          _ZN5flash32flash_fwd_splitkv_combine_kernelI23Flash_fwd_kernel_traitsILi256ELi64ELi64ELi4ELb0ELb0EN7cutlass10bfloat16_tE19Flash_kernel_traitsILi256ELi64ELi64ELi4ES3_EELi4ELi6ELb0EEEvNS_16Flash_fwd_paramsE,@"STO_CUDA_ENTRY STV_DEFAULT"
_ZN5flash32flash_fwd_splitkv_combine_kernelI23Flash_fwd_kernel_traitsILi256ELi64ELi64ELi4ELb0ELb0EN7cutlass10bfloat16_tE19Flash_kernel_traitsILi256ELi64ELi64ELi4ES3_EELi4ELi6ELb0EEEvNS_16Flash_fwd_paramsE:
.text._ZN5flash32flash_fwd_splitkv_combine_kernelI23Flash_fwd_kernel_traitsILi256ELi64ELi64ELi4ELb0ELb0EN7cutlass10bfloat16_tE19Flash_kernel_traitsILi256ELi64ELi64ELi4ES3_EELi4ELi6ELb0EEEvNS_16Flash_fwd_paramsE:
        /* <DEDUP_REMOVED lines=38> */
.L_x_37:
[----:B------:R-:W-:Y:S01]  /*0260*/  IMAD.U32 R22, RZ, RZ, UR21 ;  /* 0x00000015ff167e24 */ /* 0x000fe2000f8e00ff */
[----:B------:R-:W-:Y:S01]  /*0270*/  MOV R18, UR19 ;  /* 0x0000001300127c02 */ /* 0x000fe20008000f00 */
[----:B------:R-:W-:Y:S01]  /*0280*/  IMAD.U32 R17, RZ, RZ, UR15 ;  /* 0x0000000fff117e24 */ /* 0x000fe2000f8e00ff */
[----:B------:R-:W-:Y:S02]  /*0290*/  MOV R16, UR14 ;  /* 0x0000000e00107c02 */ /* 0x000fe40008000f00 */
[----:B------:R-:W-:Y:S02]  /*02a0*/  MOV R14, 0x2c0 ;  /* 0x000002c0000e7802 */ /* 0x000fe40000000f00 */
[----:B------:R-:W-:Y:S05]  /*02b0*/  CALL.REL.NOINC `($__internal_1_$__cuda_sm20_div_s64) ;  /* 0x0000004000a47944 */ /* 0x000fea0003c00000 */
.L_x_38:
        /* <DEDUP_REMOVED lines=11> */
[----:B------:R-:W-:-:S07]  /*0370*/  ISETP.NE.U32.AND P0, PT, R18, RZ, PT ;  /* 0x000000ff1200720c */ /* 0x000fce0003f05070 */
[----:B0-----:R-:W0:Y:S02]  /*0380*/  MUFU.RCP R2, R6 ;  /* 0x0000000600027308 */ /* 0x001e240000001000 */
[----:B0-----:R-:W-:-:S06]  /*0390*/  VIADD R2, R2, 0xffffffe ;  /* 0x0ffffffe02027836 */ /* 0x001fcc0000000000 */
[----:B------:R0:W1:Y:S02]  /*03a0*/  F2I.FTZ.U32.TRUNC.NTZ R3, R2 ;  /* 0x0000000200037305 */ /* 0x000064000021f000 */
[----:B0-----:R-:W-:Y:S02]  /*03b0*/  HFMA2 R2, -RZ, RZ, 0, 0 ;  /* 0x00000000ff027431 */ /* 0x001fe400000001ff */
[----:B-1----:R-:W-:-:S04]  /*03c0*/  IMAD.MOV R0, RZ, RZ, -R3 ;  /* 0x000000ffff007224 */ /* 0x002fc800078e0a03 */
[----:B------:R-:W-:-:S04]  /*03d0*/  IMAD R5, R0, R18, RZ ;  /* 0x0000001200057224 */ /* 0x000fc800078e02ff */
[----:B------:R-:W-:-:S06]  /*03e0*/  IMAD.HI.U32 R5, R3, R5, R2 ;  /* 0x0000000503057227 */ /* 0x000fcc00078e0002 */
[----:B------:R-:W-:Y:S01]  /*03f0*/  IMAD.HI.U32 R4, R5, R10, RZ ;  /* 0x0000000a05047227 */ /* 0x000fe200078e00ff */
[----:B------:R-:W-:-:S03]  /*0400*/  MOV R5, RZ ;  /* 0x000000ff00057202 */ /* 0x000fc60000000f00 */
        /* <DEDUP_REMOVED lines=9> */
.L_x_40:
[----:B------:R-:W-:Y:S01]  /*04a0*/  IMAD.MOV.U32 R22, RZ, RZ, R10 ;  /* 0x000000ffff167224 */ /* 0x000fe200078e000a */
[----:B------:R-:W-:Y:S02]  /*04b0*/  MOV R17, R11 ;  /* 0x0000000b00117202 */ /* 0x000fe40000000f00 */
[----:B------:R-:W-:Y:S02]  /*04c0*/  MOV R14, 0x4e0 ;  /* 0x000004e0000e7802 */ /* 0x000fe40000000f00 */
[----:B------:R-:W-:Y:S05]  /*04d0*/  CALL.REL.NOINC `($__internal_1_$__cuda_sm20_div_s64) ;  /* 0x00000040001c7944 */ /* 0x000fea0003c00000 */
[----:B------:R-:W-:Y:S02]  /*04e0*/  MOV R4, R10 ;  /* 0x0000000a00047202 */ /* 0x000fe40000000f00 */
[----:B------:R-:W-:Y:S02]  /*04f0*/  MOV R5, R11 ;  /* 0x0000000b00057202 */ /* 0x000fe40000000f00 */
.L_x_41:
[----:B------:R-:W-:Y:S05]  /*0500*/  BSYNC.RECONVERGENT B0 ;  /* 0x0000000000007941 */ /* 0x000fea0003800200 */
.L_x_39:
        /* <DEDUP_REMOVED lines=33> */
[----:B------:R-:W-:Y:S02]  /*0720*/  SEL R0, R16, R7, P0 ;  /* 0x0000000710007207 */ /* 0x000fe40000000000 */
        /* <DEDUP_REMOVED lines=9> */
[----:B------:R-:W0:Y:S02]  /*07c0*/  F2I.FTZ.U32.TRUNC.NTZ R3, R6 ;  /* 0x0000000600037305 */ /* 0x000e24000021f000 */
[----:B0-----:R-:W-:-:S04]  /*07d0*/  IMAD.MOV R2, RZ, RZ, -R3 ;  /* 0x000000ffff027224 */ /* 0x001fc800078e0a03 */
[----:B------:R-:W-:Y:S02]  /*07e0*/  IMAD R7, R2, R8, RZ ;  /* 0x0000000802077224 */ /* 0x000fe400078e02ff */
[----:B------:R-:W-:-:S05]  /*07f0*/  HFMA2 R2, -RZ, RZ, 0, 0 ;  /* 0x00000000ff027431 */ /* 0x000fca00000001ff */
        /* <DEDUP_REMOVED lines=11> */
.L_x_43:
[----:B------:R-:W-:Y:S01]  /*08b0*/  IMAD.MOV.U32 R22, RZ, RZ, R18 ;  /* 0x000000ffff167224 */ /* 0x000fe200078e0012 */
[----:B------:R-:W-:Y:S01]  /*08c0*/  MOV R18, R8 ;  /* 0x0000000800127202 */ /* 0x000fe20000000f00 */
[----:B------:R-:W-:Y:S01]  /*08d0*/  IMAD.MOV.U32 R17, RZ, RZ, R16 ;  /* 0x000000ffff117224 */ /* 0x000fe200078e0010 */
[----:B------:R-:W-:Y:S02]  /*08e0*/  MOV R16, R0 ;  /* 0x0000000000107202 */ /* 0x000fe40000000f00 */
[----:B------:R-:W-:Y:S02]  /*08f0*/  MOV R14, 0x910 ;  /* 0x00000910000e7802 */ /* 0x000fe40000000f00 */
[----:B------:R-:W-:Y:S05]  /*0900*/  CALL.REL.NOINC `($__internal_1_$__cuda_sm20_div_s64) ;  /* 0x0000003c00107944 */ /* 0x000fea0003c00000 */
.L_x_44:
[----:B------:R-:W-:Y:S05]  /*0910*/  BSYNC.RECONVERGENT B0 ;  /* 0x0000000000007941 */ /* 0x000fea0003800200 */
.L_x_42:
        /* <DEDUP_REMOVED lines=44> */
[----:B------:R-:W-:-:S06]  /*0be0*/  UIADD3 UR6, UPT, UPT, UR18, UR13, URZ ;  /* 0x0000000d12067290 */ /* 0x000fcc000fffe0ff */
[----:B------:R-:W1:Y:S01]  /*0bf0*/  I2F.RP R13, UR13 ;  /* 0x0000000d000d7d06 */ /* 0x000e620008209400 */
[----:B------:R-:W-:-:S05]  /*0c00*/  IMAD.U32 R3, RZ, RZ, UR6 ;  /* 0x00000006ff037e24 */ /* 0x000fca000f8e00ff */
        /* <DEDUP_REMOVED lines=11> */
[----:B-1----:R-:W-:-:S04]  /*0cc0*/  IMAD.MOV R6, RZ, RZ, -R7 ;  /* 0x000000ffff067224 */ /* 0x002fc800078e0a07 */
[----:B------:R-:W-:Y:S01]  /*0cd0*/  IMAD R3, R6, UR13, RZ ;  /* 0x0000000d06037c24 */ /* 0x000fe2000f8e02ff */
[----:B------:R-:W-:Y:S01]  /*0ce0*/  UIADD3 UR9, UPT, UPT, URZ, -UR17, URZ ;  /* 0x80000011ff097290 */ /* 0x000fe2000fffe0ff */
[----:B------:R-:W-:-:S03]  /*0cf0*/  IMAD.MOV.U32 R6, RZ, RZ, RZ ;  /* 0x000000ffff067224 */ /* 0x000fc600078e00ff */
[----:B------:R-:W-:Y:S01]  /*0d00*/  UIMAD UR9, UR9, UR11, URZ ;  /* 0x0000000b090972a4 */ /* 0x000fe2000f8e02ff */
[----:B------:R-:W-:-:S03]  /*0d10*/  IMAD.HI.U32 R3, R7, R3, R6 ;  /* 0x0000000307037227 */ /* 0x000fc600078e0006 */
[----:B------:R-:W-:-:S03]  /*0d20*/  UIMAD.WIDE.U32 UR16, UR17, UR9, UR16 ;  /* 0x00000009111072a5 */ /* 0x000fc6000f8e0010 */
[----:B------:R-:W-:Y:S01]  /*0d30*/  IMAD.HI.U32 R7, R3, UR12, RZ ;  /* 0x0000000c03077c27 */ /* 0x000fe2000f8e00ff */
[----:B------:R-:W-:Y:S02]  /*0d40*/  UIMAD.WIDE.U32 UR16, UR17, UR12, URZ ;  /* 0x0000000c111072a5 */ /* 0x000fe4000f8e00ff */
[----:B------:R-:W-:Y:S01]  /*0d50*/  ULOP3.LUT UR16, UR6, UR13, URZ, 0x3c, !UPT ;  /* 0x0000000d06107292 */ /* 0x000fe2000f8e3cff */
[----:B------:R-:W-:Y:S01]  /*0d60*/  IMAD R2, R7, R2, UR12 ;  /* 0x0000000c07027e24 */ /* 0x000fe2000f8e0202 */
[----:B------:R-:W-:Y:S01]  /*0d70*/  UIADD3 UR10, UPT, UPT, -UR17, URZ, URZ ;  /* 0x000000ff110a7290 */ /* 0x000fe2000fffe1ff */
[----:B------:R-:W0:Y:S03]  /*0d80*/  LDCU.U8 UR9, c[0x0][0x549] ;  /* 0x0000a920ff0977ac */ /* 0x000e260008000000 */
[----:B------:R-:W-:Y:S02]  /*0d90*/  ISETP.LT.U32.AND P1, PT, R2, UR13, PT ;  /* 0x0000000d02007c0c */ /* 0x000fe4000bf21070 */
[----:B------:R-:W-:Y:S01]  /*0da0*/  ISETP.LE.AND P0, PT, RZ, UR16, PT ;  /* 0x00000010ff007c0c */ /* 0x000fe2000bf03270 */
[----:B------:R-:W-:-:S02]  /*0db0*/  UIMAD UR10, UR11, UR10, UR12 ;  /* 0x0000000a0b0a72a4 */ /* 0x000fc4000f8e020c */
[----:B------:R-:W-:Y:S02]  /*0dc0*/  ULOP3.LUT UR6, UR6, UR4, URZ, 0x3c, !UPT ;  /* 0x0000000406067292 */ /* 0x000fe4000f8e3cff */
[----:B------:R-:W-:-:S06]  /*0dd0*/  UISETP.GT.U32.AND UP1, UPT, UR11, UR10, UPT ;  /* 0x0000000a0b00728c */ /* 0x000fcc000bf24070 */
[----:B------:R-:W-:Y:S02]  /*0de0*/  @!P1 VIADD R2, R2, -UR13 ;  /* 0x8000000d02029c36 */ /* 0x000fe40008000000 */
[----:B------:R-:W-:Y:S01]  /*0df0*/  @!P1 VIADD R7, R7, 0x1 ;  /* 0x0000000107079836 */ /* 0x000fe20000000000 */
[----:B------:R-:W-:Y:S01]  /*0e00*/  ISETP.NE.AND P1, PT, RZ, UR7, PT ;  /* 0x00000007ff007c0c */ /* 0x000fe2000bf25270 */
[----:B0-----:R-:W-:Y:S01]  /*0e10*/  UISETP.NE.AND UP0, UPT, UR9, URZ, UPT ;  /* 0x000000ff0900728c */ /* 0x001fe2000bf05270 */
[----:B------:R-:W-:Y:S01]  /*0e20*/  ISETP.GE.U32.AND P2, PT, R2, UR13, PT ;  /* 0x0000000d02007c0c */ /* 0x000fe2000bf46070 */
[----:B------:R-:W-:Y:S02]  /*0e30*/  @!UP1 UIADD3 UR10, UPT, UPT, UR10, -UR11, URZ ;  /* 0x8000000b0a0a9290 */ /* 0x000fe4000fffe0ff */
[----:B------:R-:W-:Y:S02]  /*0e40*/  USEL UR9, UR5, 0x1, !UP0 ;  /* 0x0000000105097887 */ /* 0x000fe4000c000000 */
[----:B------:R-:W-:-:S02]  /*0e50*/  UISETP.GE.U32.AND UP3, UPT, UR10, UR11, UPT ;  /* 0x0000000b0a00728c */ /* 0x000fc4000bf66070 */
[----:B------:R-:W-:Y:S02]  /*0e60*/  UISETP.GE.AND UP0, UPT, UR6, URZ, UPT ;  /* 0x000000ff0600728c */ /* 0x000fe4000bf06270 */
[----:B------:R-:W-:Y:S02]  /*0e70*/  @!UP1 UIADD3 UR17, UPT, UPT, UR17, 0x1, URZ ;  /* 0x0000000111119890 */ /* 0x000fe4000fffe0ff */
[----:B------:R-:W-:Y:S02]  /*0e80*/  UISETP.NE.AND UP1, UPT, UR8, URZ, UPT ;  /* 0x000000ff0800728c */ /* 0x000fe4000bf25270 */
[----:B------:R-:W-:Y:S01]  /*0e90*/  @P2 VIADD R7, R7, 0x1 ;  /* 0x0000000107072836 */ /* 0x000fe20000000000 */
[----:B------:R-:W-:Y:S02]  /*0ea0*/  USHF.R.S32.HI UR6, URZ, 0x1f, UR7 ;  /* 0x0000001fff067899 */ /* 0x000fe40008011407 */
[----:B------:R-:W-:Y:S01]  /*0eb0*/  @UP3 UIADD3 UR17, UPT, UPT, UR17, 0x1, URZ ;  /* 0x0000000111113890 */ /* 0x000fe2000fffe0ff */
[----:B------:R-:W-:Y:S01]  /*0ec0*/  @!P0 IMAD.MOV R7, RZ, RZ, -R7 ;  /* 0x000000ffff078224 */ /* 0x000fe200078e0a07 */
[----:B------:R-:W-:Y:S01]  /*0ed0*/  @!P1 LOP3.LUT R7, RZ, UR13, RZ, 0x33, !PT ;  /* 0x0000000dff079c12 */ /* 0x000fe2000f8e33ff */
[----:B------:R-:W-:-:S02]  /*0ee0*/  USEL UR5, URZ, 0x1, !UP1 ;  /* 0x00000001ff057887 */ /* 0x000fc4000c800000 */
[----:B------:R-:W-:Y:S01]  /*0ef0*/  @!UP0 UIADD3 UR17, UPT, UPT, -UR17, URZ, URZ ;  /* 0x000000ff11118290 */ /* 0x000fe2000fffe1ff */
[----:B------:R-:W-:Y:S01]  /*0f00*/  ISETP.LT.U32.AND P0, PT, R10, R7, PT ;  /* 0x000000070a00720c */ /* 0x000fe20003f01070 */
[----:B------:R-:W-:Y:S01]  /*0f10*/  ULOP3.LUT UR6, UR6, UR5, URZ, 0xfc, !UPT ;  /* 0x0000000506067292 */ /* 0x000fe2000f8efcff */
[----:B------:R-:W-:Y:S01]  /*0f20*/  SHF.R.S32.HI R29, RZ, 0x1f, R7 ;  /* 0x0000001fff1d7819 */ /* 0x000fe20000011407 */
[----:B------:R-:W-:-:S03]  /*0f30*/  @!UP2 ULOP3.LUT UR17, URZ, UR4, URZ, 0x33, !UPT ;  /* 0x00000004ff11a292 */ /* 0x000fc6000f8e33ff */
        /* <DEDUP_REMOVED lines=26> */
.L_x_46:
[----:B------:R-:W-:Y:S01]  /*10e0*/  IMAD.MOV.U32 R22, RZ, RZ, R10 ;  /* 0x000000ffff167224 */ /* 0x000fe200078e000a */
[----:B------:R-:W-:Y:S01]  /*10f0*/  MOV R18, R7 ;  /* 0x0000000700127202 */ /* 0x000fe20000000f00 */
[----:B------:R-:W-:Y:S01]  /*1100*/  IMAD.MOV.U32 R17, RZ, RZ, R11 ;  /* 0x000000ffff117224 */ /* 0x000fe200078e000b */
[----:B------:R-:W-:Y:S02]  /*1110*/  MOV R16, R29 ;  /* 0x0000001d00107202 */ /* 0x000fe40000000f00 */
[----:B------:R-:W-:Y:S02]  /*1120*/  MOV R14, 0x1140 ;  /* 0x00001140000e7802 */ /* 0x000fe40000000f00 */
[----:B------:R-:W-:Y:S05]  /*1130*/  CALL.REL.NOINC `($__internal_1_$__cuda_sm20_div_s64) ;  /* 0x0000003400047944 */ /* 0x000fea0003c00000 */
[----:B------:R-:W-:Y:S02]  /*1140*/  MOV R34, R10 ;  /* 0x0000000a00227202 */ /* 0x000fe40000000f00 */
[----:B------:R-:W-:Y:S02]  /*1150*/  MOV R35, R11 ;  /* 0x0000000b00237202 */ /* 0x000fe40000000f00 */
.L_x_47:
[----:B------:R-:W-:Y:S05]  /*1160*/  BSYNC.RECONVERGENT B0 ;  /* 0x0000000000007941 */ /* 0x000fea0003800200 */
.L_x_45:
        /* <DEDUP_REMOVED lines=9> */
[----:B0-----:R-:W-:Y:S01]  /*1200*/  IADD3 R2, PT, PT, R2, -0x1, R11 ;  /* 0xffffffff02027810 */ /* 0x001fe20007ffe00b */
[----:B-1----:R-:W-:-:S06]  /*1210*/  VIADD R12, R12, 0xffffffe ;  /* 0x0ffffffe0c0c7836 */ /* 0x002fcc0000000000 */
[----:B------:R-:W0:Y:S02]  /*1220*/  F2I.FTZ.U32.TRUNC.NTZ R13, R12 ;  /* 0x0000000c000d7305 */ /* 0x000e24000021f000 */
[----:B0-----:R-:W-:Y:S02]  /*1230*/  IMAD.MOV R6, RZ, RZ, -R13 ;  /* 0x000000ffff067224 */ /* 0x001fe400078e0a0d */
[----:B------:R-:W-:Y:S02]  /*1240*/  IMAD.MOV.U32 R12, RZ, RZ, RZ ;  /* 0x000000ffff0c7224 */ /* 0x000fe400078e00ff */
[----:B------:R-:W-:Y:S01]  /*1250*/  IMAD R9, R6, R11, RZ ;  /* 0x0000000b06097224 */ /* 0x000fe200078e02ff */
[----:B------:R-:W-:-:S03]  /*1260*/  IABS R6, R2 ;  /* 0x0000000200067213 */ /* 0x000fc60000000000 */
        /* <DEDUP_REMOVED lines=41> */
.L_x_49:
[----:B------:R-:W-:Y:S01]  /*1500*/  IMAD.MOV.U32 R22, RZ, RZ, R4 ;  /* 0x000000ffff167224 */ /* 0x000fe200078e0004 */
[----:B------:R-:W-:Y:S01]  /*1510*/  MOV R17, R5 ;  /* 0x0000000500117202 */ /* 0x000fe20000000f00 */
[----:B------:R-:W-:Y:S01]  /*1520*/  IMAD.MOV.U32 R18, RZ, RZ, R6 ;  /* 0x000000ffff127224 */ /* 0x000fe200078e0006 */
[----:B------:R-:W-:Y:S02]  /*1530*/  MOV R14, 0x1550 ;  /* 0x00001550000e7802 */ /* 0x000fe40000000f00 */
[----:B------:R-:W-:Y:S05]  /*1540*/  CALL.REL.NOINC `($__internal_1_$__cuda_sm20_div_s64) ;  /* 0x0000003000007944 */ /* 0x000fea0003c00000 */
[----:B------:R-:W-:Y:S02]  /*1550*/  MOV R12, R10 ;  /* 0x0000000a000c7202 */ /* 0x000fe40000000f00 */
[----:B------:R-:W-:Y:S02]  /*1560*/  MOV R13, R11 ;  /* 0x0000000b000d7202 */ /* 0x000fe40000000f00 */
.L_x_50:
[----:B------:R-:W-:Y:S05]  /*1570*/  BSYNC.RECONVERGENT B0 ;  /* 0x0000000000007941 */ /* 0x000fea0003800200 */
.L_x_48:
        /* <DEDUP_REMOVED lines=10> */
[----:B------:R-:W-:-:S04]  /*1620*/  ISETP.GT.AND.EX P2, PT, R4, RZ, PT, P2 ;  /* 0x000000ff0400720c */ /* 0x000fc80003f44320 */
[----:B-1----:R-:W-:Y:S02]  /*1630*/  ISETP.GE.OR P3, PT, R3, UR4, !P2 ;  /* 0x0000000403007c0c */ /* 0x002fe4000d766670 */
[----:B------:R-:W-:-:S11]  /*1640*/  ISETP.GE.OR P2, PT, R9, UR4, !P2 ;  /* 0x0000000409007c0c */ /* 0x000fd6000d746670 */
[----:B------:R-:W0:Y:S01]  /*1650*/  @!P3 LDC.64 R10, c[0x0][0x428] ;  /* 0x00010a00ff0abb82 */ /* 0x000e220000000a00 */
[C---:B------:R-:W-:Y:S02]  /*1660*/  @!P3 IADD3 R24, P1, PT, R14.reuse, UR20, RZ ;  /* 0x000000140e18bc10 */ /* 0x040fe4000ff3e0ff */
[----:B------:R-:W-:-:S03]  /*1670*/  @!P2 IADD3 R22, P0, PT, R14, UR20, RZ ;  /* 0x000000140e16ac10 */ /* 0x000fc6000ff1e0ff */
[----:B------:R-:W-:Y:S02]  /*1680*/  @!P3 IMAD.X R25, RZ, RZ, RZ, P1 ;  /* 0x000000ffff19b224 */ /* 0x000fe400008e06ff */
[----:B------:R-:W1:Y:S01]  /*1690*/  @!P2 LDC.64 R4, c[0x0][0x428] ;  /* 0x00010a00ff04ab82 */ /* 0x000e620000000a00 */
[----:B------:R-:W-:Y:S02]  /*16a0*/  @!P2 IMAD.X R23, RZ, RZ, RZ, P0 ;  /* 0x000000ffff17a224 */ /* 0x000fe400000e06ff */
[----:B------:R-:W-:-:S04]  /*16b0*/  @!P3 IMAD.WIDE.U32 R24, R3, UR21, R24 ;  /* 0x000000150318bc25 */ /* 0x000fc8000f8e0018 */
[----:B------:R-:W-:-:S04]  /*16c0*/  @!P2 IMAD.WIDE.U32 R22, R9, UR21, R22 ;  /* 0x000000150916ac25 */ /* 0x000fc8000f8e0016 */
[----:B------:R-:W-:Y:S02]  /*16d0*/  @!P2 IMAD R16, R9, UR15, R23 ;  /* 0x0000000f0910ac24 */ /* 0x000fe4000f8e0217 */
[----:B------:R-:W-:Y:S01]  /*16e0*/  @!P3 IMAD R14, R3, UR15, R25 ;  /* 0x0000000f030ebc24 */ /* 0x000fe2000f8e0219 */
[----:B0-----:R-:W-:-:S04]  /*16f0*/  @!P3 LEA R20, P1, R24, R10, 0x2 ;  /* 0x0000000a1814b211 */ /* 0x001fc800078210ff */
[----:B------:R-:W-:Y:S02]  /*1700*/  @!P3 LEA.HI.X R21, R24, R11, R14, 0x2, P1 ;  /* 0x0000000b1815b211 */ /* 0x000fe400008f140e */
[----:B-1----:R-:W-:Y:S01]  /*1710*/  @!P2 LEA R26, P0, R22, R4, 0x2 ;  /* 0x00000004161aa211 */ /* 0x002fe200078010ff */
[----:B------:R-:W-:-:S03]  /*1720*/  IMAD.MOV.U32 R4, RZ, RZ, -0x800000 ;  /* 0xff800000ff047424 */ /* 0x000fc600078e00ff */
[----:B------:R-:W-:Y:S01]  /*1730*/  @!P2 LEA.HI.X R27, R22, R5, R16, 0x2, P0 ;  /* 0x00000005161ba211 */ /* 0x000fe200000f1410 */
[----:B------:R-:W-:-:S04]  /*1740*/  IMAD.MOV.U32 R5, RZ, RZ, -0x800000 ;  /* 0xff800000ff057424 */ /* 0x000fc800078e00ff */
[----:B--2---:R-:W2:Y:S04]  /*1750*/  @!P2 LDG.E R4, desc[UR10][R26.64] ;  /* 0x0000000a1a04a981 */ /* 0x004ea8000c1e1900 */
[----:B------:R0:W3:Y:S01]  /*1760*/  @!P3 LDG.E R5, desc[UR10][R20.64] ;  /* 0x0000000a1405b981 */ /* 0x0000e2000c1e1900 */
[C---:B------:R-:W-:Y:S02]  /*1770*/  ISETP.GT.U32.AND P1, PT, R19.reuse, 0xff, PT ;  /* 0x000000ff1300780c */ /* 0x040fe40003f24070 */
[----:B------:R-:W-:-:S11]  /*1780*/  ISETP.GT.U32.AND P0, PT, R19, 0x7f, PT ;  /* 0x0000007f1300780c */ /* 0x000fd60003f04070 */
[----:B------:R-:W1:Y:S02]  /*1790*/  @!P1 S2R R10, SR_CgaCtaId ;  /* 0x00000000000a9919 */ /* 0x000e640000008800 */
[----:B------:R-:W4:Y:S01]  /*17a0*/  @!P0 S2R R9, SR_CgaCtaId ;  /* 0x0000000000098919 */ /* 0x000f220000008800 */
[----:B------:R-:W5:Y:S01]  /*17b0*/  @!P0 S2R R11, SR_CgaCtaId ;  /* 0x00000000000b8919 */ /* 0x000f620000008800 */
[----:B------:R-:W-:Y:S02]  /*17c0*/  @!P1 MOV R15, 0x400 ;  /* 0x00000400000f9802 */ /* 0x000fe40000000f00 */
[----:B------:R-:W-:Y:S02]  /*17d0*/  @!P1 SHF.L.U32 R16, R19, 0x2, RZ ;  /* 0x0000000213109819 */ /* 0x000fe400000006ff */
[----:B------:R-:W-:Y:S02]  /*17e0*/  @!P0 MOV R18, 0x400 ;  /* 0x0000040000128802 */ /* 0x000fe40000000f00 */
[----:B------:R-:W-:-:S02]  /*17f0*/  @!P1 LOP3.LUT R17, R16, 0xc, RZ, 0xc0, !PT ;  /* 0x0000000c10119812 */ /* 0x000fc400078ec0ff */
[----:B------:R-:W-:Y:S02]  /*1800*/  @!P0 MOV R14, 0x400 ;  /* 0x00000400000e8802 */ /* 0x000fe40000000f00 */
[----:B-1----:R-:W-:Y:S01]  /*1810*/  @!P1 LEA R10, R10, R15, 0x18 ;  /* 0x0000000f0a0a9211 */ /* 0x002fe200078ec0ff */
[----:B------:R-:W-:Y:S01]  /*1820*/  @!P0 IMAD.SHL.U32 R15, R19, 0x4, RZ ;  /* 0x00000004130f8824 */ /* 0x000fe200078e00ff */
[----:B----4-:R-:W-:-:S04]  /*1830*/  @!P0 LEA R9, R9, R18, 0x18 ;  /* 0x0000001209098211 */ /* 0x010fc800078ec0ff */
[----:B------:R-:W-:Y:S01]  /*1840*/  @!P0 LOP3.LUT R16, R15, 0xc, RZ, 0xc0, !PT ;  /* 0x0000000c0f108812 */ /* 0x000fe200078ec0ff */
[----:B------:R-:W-:Y:S01]  /*1850*/  @!P1 IMAD.IADD R10, R17, 0x1, R10 ;  /* 0x00000001110a9824 */ /* 0x000fe200078e020a */
[----:B-----5:R-:W-:-:S03]  /*1860*/  @!P0 LEA R14, R11, R14, 0x18 ;  /* 0x0000000e0b0e8211 */ /* 0x020fc600078ec0ff */
[----:B------:R-:W-:Y:S02]  /*1870*/  @!P0 IMAD.IADD R16, R16, 0x1, R9 ;  /* 0x0000000110108824 */ /* 0x000fe400078e0209 */
[C---:B------:R-:W-:Y:S02]  /*1880*/  @!P1 IMAD R10, R3.reuse, 0x14, R10 ;  /* 0x00000014030a9824 */ /* 0x040fe400078e020a */
[----:B------:R-:W-:Y:S01]  /*1890*/  @!P0 IMAD R11, R3, 0x14, R16 ;  /* 0x00000014030b8824 */ /* 0x000fe200078e0210 */
[----:B0-----:R-:W-:Y:S01]  /*18a0*/  SHF.R.U32.HI R21, RZ, 0x5, R19 ;  /* 0x00000005ff157819 */ /* 0x001fe20000011613 */
[----:B------:R-:W-:Y:S01]  /*18b0*/  IMAD.MOV.U32 R25, RZ, RZ, -0x800000 ;  /* 0xff800000ff197424 */ /* 0x000fe200078e00ff */
[----:B------:R-:W-:Y:S01]  /*18c0*/  @!P0 LOP3.LUT R9, R19, 0x1f, RZ, 0xc0, !PT ;  /* 0x0000001f13098812 */ /* 0x000fe200078ec0ff */
[----:B------:R-:W0:Y:S02]  /*18d0*/  LDC R3, c[0x0][0x434] ;  /* 0x00010d00ff037b82 */ /* 0x000e240000000800 */
[----:B------:R-:W-:Y:S01]  /*18e0*/  @!P0 IMAD R14, R21, 0x4, R14 ;  /* 0x00000004150e8824 */ /* 0x000fe200078e020e */
[----:B------:R-:W-:-:S03]  /*18f0*/  MOV R24, 0xff800000 ;  /* 0xff80000000187802 */ /* 0x000fc60000000f00 */
[----:B------:R-:W-:Y:S01]  /*1900*/  @!P0 IMAD R14, R9, 0x14, R14 ;  /* 0x00000014090e8824 */ /* 0x000fe200078e020e */
[----:B---3--:R-:W-:Y:S04]  /*1910*/  @!P1 STS [R10], R5 ;  /* 0x000000050a009388 */ /* 0x008fe80000000800 */
[----:B--2---:R-:W-:Y:S01]  /*1920*/  @!P0 STS [R11+0x280], R4 ;  /* 0x000280040b008388 */ /* 0x004fe20000000800 */
[----:B------:R-:W-:Y:S06]  /*1930*/  BAR.SYNC.DEFER_BLOCKING 0x0 ;  /* 0x0000000000007b1d */ /* 0x000fec0000010000 */
[----:B------:R-:W-:Y:S04]  /*1940*/  @!P0 LDS R25, [R14] ;  /* 0x000000000e198984 */ /* 0x000fe80000000800 */
[----:B------:R-:W1:Y:S02]  /*1950*/  @!P0 LDS R24, [R14+0x280] ;  /* 0x000280000e188984 */ /* 0x000e640000000800 */
[----:B-1----:R-:W-:-:S05]  /*1960*/  FMNMX.FTZ R23, R24, R25, !PT ;  /* 0x0000001918177209 */ /* 0x002fca0007810000 */
[----:B------:R-:W1:Y:S02]  /*1970*/  SHFL.BFLY PT, R18, R23, 0x10, 0x1f ;  /* 0x0e001f0017127f89 */ /* 0x000e6400000e0000 */
[----:B-1----:R-:W-:-:S05]  /*1980*/  FMNMX.FTZ R18, R23, R18, !PT ;  /* 0x0000001217127209 */ /* 0x002fca0007810000 */
[----:B------:R-:W1:Y:S01]  /*1990*/  SHFL.BFLY PT, R9, R18, 0x8, 0x1f ;  /* 0x0d001f0012097f89 */ /* 0x000e6200000e0000 */
[----:B0-----:R-:W-:-:S05]  /*19a0*/  IABS R5, R3 ;  /* 0x0000000300057213 */ /* 0x001fca0000000000 */
[----:B------:R-:W-:Y:S01]  /*19b0*/  IMAD.MOV.U32 R4, RZ, RZ, R5 ;  /* 0x000000ffff047224 */ /* 0x000fe200078e0005 */
[----:B-1----:R-:W-:-:S05]  /*19c0*/  FMNMX.FTZ R9, R18, R9, !PT ;  /* 0x0000000912097209 */ /* 0x002fca0007810000 */
[----:B------:R-:W0:Y:S01]  /*19d0*/  SHFL.BFLY PT, R16, R9, 0x4, 0x1f ;  /* 0x0c801f0009107f89 */ /* 0x000e2200000e0000 */
[----:B------:R-:W1:Y:S08]  /*19e0*/  I2F.RP R17, R4 ;  /* 0x0000000400117306 */ /* 0x000e700000209400 */
[----:B-1----:R-:W1:Y:S01]  /*19f0*/  MUFU.RCP R15, R17 ;  /* 0x00000011000f7308 */ /* 0x002e620000001000 */
[----:B0-----:R-:W-:-:S05]  /*1a00*/  FMNMX.FTZ R16, R9, R16, !PT ;  /* 0x0000001009107209 */ /* 0x001fca0007810000 */
[----:B------:R-:W0:Y:S01]  /*1a10*/  SHFL.BFLY PT, R11, R16, 0x2, 0x1f ;  /* 0x0c401f00100b7f89 */ /* 0x000e2200000e0000 */
[----:B-1----:R-:W-:-:S06]  /*1a20*/  VIADD R15, R15, 0xffffffe ;  /* 0x0ffffffe0f0f7836 */ /* 0x002fcc0000000000 */
[----:B------:R-:W1:Y:S01]  /*1a30*/  F2I.FTZ.U32.TRUNC.NTZ R15, R15 ;  /* 0x0000000f000f7305 */ /* 0x000e62000021f000 */
[----:B0-----:R-:W-:-:S05]  /*1a40*/  FMNMX.FTZ R11, R16, R11, !PT ;  /* 0x0000000b100b7209 */ /* 0x001fca0007810000 */
[----:B------:R-:W0:Y:S01]  /*1a50*/  SHFL.BFLY PT, R10, R11, 0x1, 0x1f ;  /* 0x0c201f000b0a7f89 */ /* 0x000e2200000e0000 */
[----:B-1----:R-:W-:Y:S02]  /*1a60*/  IMAD.MOV R5, RZ, RZ, -R15 ;  /* 0x000000ffff057224 */ /* 0x002fe400078e0a0f */
[----:B------:R-:W-:Y:S02]  /*1a70*/  IMAD.MOV.U32 R14, RZ, RZ, RZ ;  /* 0x000000ffff0e7224 */ /* 0x000fe400078e00ff */
[----:B------:R-:W-:Y:S01]  /*1a80*/  IMAD R9, R5, R4, RZ ;  /* 0x0000000405097224 */ /* 0x000fe200078e02ff */
[----:B------:R-:W-:-:S03]  /*1a90*/  IABS R5, R2 ;  /* 0x0000000200057213 */ /* 0x000fc60000000000 */
[----:B------:R-:W-:Y:S01]  /*1aa0*/  IMAD.HI.U32 R14, R15, R9, R14 ;  /* 0x000000090f0e7227 */ /* 0x000fe200078e000e */
[----:B0-----:R-:W-:-:S05]  /*1ab0*/  FMNMX.FTZ R10, R11, R10, !PT ;  /* 0x0000000a0b0a7209 */ /* 0x001fca0007810000 */
[----:B------:R-:W-:Y:S01]  /*1ac0*/  IMAD.HI.U32 R16, R14, R5, RZ ;  /* 0x000000050e107227 */ /* 0x000fe200078e00ff */
[----:B------:R-:W-:Y:S01]  /*1ad0*/  LOP3.LUT R2, R2, R3, RZ, 0x3c, !PT ;  /* 0x0000000302027212 */ /* 0x000fe200078e3cff */
[----:B------:R-:W0:Y:S01]  /*1ae0*/  LDC R15, c[0x0][0x3e0] ;  /* 0x0000f800ff0f7b82 */ /* 0x000e220000000800 */
[----:B------:R-:W-:Y:S01]  /*1af0*/  FSETP.NEU.FTZ.AND P0, PT, R10, -INF , PT ;  /* 0xff8000000a00780b */ /* 0x000fe20003f1d000 */
[----:B------:R-:W-:-:S04]  /*1b00*/  IMAD.MOV R9, RZ, RZ, -R16 ;  /* 0x000000ffff097224 */ /* 0x000fc800078e0a10 */
[----:B------:R-:W-:Y:S01]  /*1b10*/  IMAD R11, R4, R9, R5 ;  /* 0x00000009040b7224 */ /* 0x000fe200078e0205 */
[----:B------:R-:W-:-:S05]  /*1b20*/  FSEL R9, R10, RZ, P0 ;  /* 0x000000ff0a097208 */ /* 0x000fca0000000000 */
[C---:B------:R-:W-:Y:S01]  /*1b30*/  FADD.FTZ R10, -R9.reuse, R25 ;  /* 0x00000019090a7221 */ /* 0x040fe20000010100 */
[----:B------:R-:W-:-:S03]  /*1b40*/  FADD.FTZ R5, -R9, R24 ;  /* 0x0000001809057221 */ /* 0x000fc60000010100 */
[----:B------:R-:W-:Y:S01]  /*1b50*/  FMUL.FTZ R10, R10, 1.4426950216293334961 ;  /* 0x3fb8aa3b0a0a7820 */ /* 0x000fe20000410000 */
[----:B------:R-:W-:-:S05]  /*1b60*/  FMUL.FTZ R5, R5, 1.4426950216293334961 ;  /* 0x3fb8aa3b05057820 */ /* 0x000fca0000410000 */
[----:B------:R-:W-:Y:S08]  /*1b70*/  MUFU.EX2 R10, R10 ;  /* 0x0000000a000a7308 */ /* 0x000ff00000000800 */
[----:B------:R-:W1:Y:S01]  /*1b80*/  MUFU.EX2 R5, R5 ;  /* 0x0000000500057308 */ /* 0x000e620000000800 */
[----:B------:R-:W-:Y:S02]  /*1b90*/  ISETP.GT.U32.AND P0, PT, R4, R11, PT ;  /* 0x0000000b0400720c */ /* 0x000fe40003f04070 */
[----:B------:R-:W-:Y:S01]  /*1ba0*/  ISETP.GE.AND P1, PT, R2, RZ, PT ;  /* 0x000000ff0200720c */ /* 0x000fe20003f26270 */
[----:B-1----:R-:W-:-:S10]  /*1bb0*/  FADD.FTZ R2, R10, R5 ;  /* 0x000000050a027221 */ /* 0x002fd40000010000 */
[-C--:B------:R-:W-:Y:S01]  /*1bc0*/  @!P0 IADD3 R11, PT, PT, R11, -R4.reuse, RZ ;  /* 0x800000040b0b8210 */ /* 0x080fe20007ffe0ff */
[----:B------:R-:W1:Y:S03]  /*1bd0*/  SHFL.BFLY PT, R5, R2, 0x10, 0x1f ;  /* 0x0e001f0002057f89 */ /* 0x000e6600000e0000 */
[----:B------:R-:W-:Y:S01]  /*1be0*/  ISETP.GE.U32.AND P2, PT, R11, R4, PT ;  /* 0x000000040b00720c */ /* 0x000fe20003f46070 */
[----:B------:R-:W-:Y:S01]  /*1bf0*/  @!P0 VIADD R16, R16, 0x1 ;  /* 0x0000000110108836 */ /* 0x000fe20000000000 */
[----:B------:R-:W-:Y:S01]  /*1c00*/  ISETP.NE.AND P0, PT, R3, RZ, PT ;  /* 0x000000ff0300720c */ /* 0x000fe20003f05270 */
[----:B------:R-:W-:-:S04]  /*1c10*/  USHF.R.S32.HI UR4, URZ, 0x1f, UR22 ;  /* 0x0000001fff047899 */ /* 0x000fc80008011416 */
[----:B------:R-:W-:-:S06]  /*1c20*/  ULOP3.LUT UR4, UR4, 0x1, URZ, 0xfc, !UPT ;  /* 0x0000000104047892 */ /* 0x000fcc000f8efcff */
[----:B------:R-:W-:-:S04]  /*1c30*/  @P2 VIADD R16, R16, 0x1 ;  /* 0x0000000110102836 */ /* 0x000fc80000000000 */
[----:B------:R-:W-:Y:S01]  /*1c40*/  @!P1 IMAD.MOV R16, RZ, RZ, -R16 ;  /* 0x000000ffff109224 */ /* 0x000fe200078e0a10 */
[----:B------:R-:W-:Y:S01]  /*1c50*/  @!P0 LOP3.LUT R16, RZ, R3, RZ, 0x33, !PT ;  /* 0x00000003ff108212 */ /* 0x000fe200078e33ff */
[----:B-1----:R-:W-:-:S04]  /*1c60*/  FADD.FTZ R5, R2, R5 ;  /* 0x0000000502057221 */ /* 0x002fc80000010000 */
[----:B------:R-:W-:Y:S01]  /*1c70*/  IMAD R4, R16, UR4, RZ ;  /* 0x0000000410047c24 */ /* 0x000fe2000f8e02ff */
[----:B0-----:R-:W-:Y:S01]  /*1c80*/  IABS R11, R15 ;  /* 0x0000000f000b7213 */ /* 0x001fe20000000000 */
[----:B------:R-:W0:Y:S01]  /*1c90*/  LDCU UR4, c[0x0][0x430] ;  /* 0x00008600ff0477ac */ /* 0x000e220008000800 */
[----:B------:R-:W1:Y:S02]  /*1ca0*/  SHFL.BFLY PT, R2, R5, 0x8, 0x1f ;  /* 0x0d001f0005027f89 */ /* 0x000e6400000e0000 */
[----:B------:R-:W-:Y:S01]  /*1cb0*/  IABS R17, R4 ;  /* 0x0000000400117213 */ /* 0x000fe20000000000 */
[----:B------:R-:W2:Y:S08]  /*1cc0*/  I2F.RP R14, R11 ;  /* 0x0000000b000e7306 */ /* 0x000eb00000209400 */
[----:B------:R-:W3:Y:S08]  /*1cd0*/  I2F.RP R18, R17 ;  /* 0x0000001100127306 */ /* 0x000ef00000209400 */
[----:B--2---:R-:W2:Y:S01]  /*1ce0*/  MUFU.RCP R26, R14 ;  /* 0x0000000e001a7308 */ /* 0x004ea20000001000 */
[----:B-1----:R-:W-:-:S07]  /*1cf0*/  FADD.FTZ R2, R5, R2 ;  /* 0x0000000205027221 */ /* 0x002fce0000010000 */
[----:B---3--:R-:W1:Y:S01]  /*1d00*/  MUFU.RCP R30, R18 ;  /* 0x00000012001e7308 */ /* 0x008e620000001000 */
[----:B------:R-:W3:Y:S01]  /*1d10*/  SHFL.BFLY PT, R23, R2, 0x4, 0x1f ;  /* 0x0c801f0002177f89 */ /* 0x000ee200000e0000 */
[----:B--2---:R-:W-:Y:S02]  /*1d20*/  VIADD R26, R26, 0xffffffe ;  /* 0x0ffffffe1a1a7836 */ /* 0x004fe40000000000 */
[----:B-1----:R-:W-:-:S04]  /*1d30*/  VIADD R30, R30, 0xffffffe ;  /* 0x0ffffffe1e1e7836 */ /* 0x002fc80000000000 */
[----:B------:R-:W1:Y:S08]  /*1d40*/  F2I.FTZ.U32.TRUNC.NTZ R27, R26 ;  /* 0x0000001a001b7305 */ /* 0x000e70000021f000 */
[----:B------:R-:W2:Y:S01]  /*1d50*/  F2I.FTZ.U32.TRUNC.NTZ R31, R30 ;  /* 0x0000001e001f7305 */ /* 0x000ea2000021f000 */
[----:B---3--:R-:W-:-:S05]  /*1d60*/  FADD.FTZ R23, R2, R23 ;  /* 0x0000001702177221 */ /* 0x008fca0000010000 */
[----:B------:R-:W3:Y:S01]  /*1d70*/  SHFL.BFLY PT, R18, R23, 0x2, 0x1f ;  /* 0x0c401f0017127f89 */ /* 0x000ee200000e0000 */
[----:B-1----:R-:W-:Y:S02]  /*1d80*/  IMAD.MOV R10, RZ, RZ, -R27 ;  /* 0x000000ffff0a7224 */ /* 0x002fe400078e0a1b */
[----:B------:R-:W-:Y:S01]  /*1d90*/  VIADD R14, R17, UR18 ;  /* 0x00000012110e7c36 */ /* 0x000fe20008000000 */
[----:B--2---:R-:W-:Y:S01]  /*1da0*/  IADD3 R20, PT, PT, RZ, -R31, RZ ;  /* 0x8000001fff147210 */ /* 0x004fe20007ffe0ff */
[----:B------:R-:W-:Y:S02]  /*1db0*/  IMAD.MOV.U32 R30, RZ, RZ, RZ ;  /* 0x000000ffff1e7224 */ /* 0x000fe400078e00ff */
[----:B------:R-:W-:Y:S02]  /*1dc0*/  IMAD R10, R10, R11, RZ ;  /* 0x0000000b0a0a7224 */ /* 0x000fe400078e02ff */
[----:B------:R-:W-:Y:S02]  /*1dd0*/  IMAD R20, R20, R17, RZ ;  /* 0x0000001114147224 */ /* 0x000fe400078e02ff */
[----:B------:R-:W-:Y:S01]  /*1de0*/  IMAD.MOV.U32 R26, RZ, RZ, RZ ;  /* 0x000000ffff1a7224 */ /* 0x000fe200078e00ff */
[----:B------:R-:W-:Y:S01]  /*1df0*/  IABS R2, R4 ;  /* 0x0000000400027213 */ /* 0x000fe20000000000 */
[----:B------:R-:W-:Y:S01]  /*1e00*/  IMAD.HI.U32 R20, R31, R20, R30 ;  /* 0x000000141f147227 */ /* 0x000fe200078e001e */
[----:B------:R-:W-:-:S03]  /*1e10*/  IABS R5, R14 ;  /* 0x0000000e00057213 */ /* 0x000fc60000000000 */
[----:B------:R-:W-:-:S04]  /*1e20*/  IMAD.HI.U32 R10, R27, R10, R26 ;  /* 0x0000000a1b0a7227 */ /* 0x000fc800078e001a */
[----:B------:R-:W-:Y:S02]  /*1e30*/  IMAD.MOV R2, RZ, RZ, -R2 ;  /* 0x000000ffff027224 */ /* 0x000fe400078e0a02 */
[----:B------:R-:W-:-:S04]  /*1e40*/  IMAD.HI.U32 R20, R20, R5, RZ ;  /* 0x0000000514147227 */ /* 0x000fc800078e00ff */
[----:B------:R-:W-:-:S04]  /*1e50*/  IMAD.HI.U32 R10, R10, R5, RZ ;  /* 0x000000050a0a7227 */ /* 0x000fc800078e00ff */
[----:B---3--:R-:W-:Y:S01]  /*1e60*/  FADD.FTZ R18, R23, R18 ;  /* 0x0000001217127221 */ /* 0x008fe20000010000 */
[----:B------:R-:W-:Y:S01]  /*1e70*/  IMAD R22, R20, R2, R5 ;  /* 0x0000000214167224 */ /* 0x000fe200078e0205 */
[----:B------:R-:W-:-:S04]  /*1e80*/  IADD3 R2, PT, PT, -R10, RZ, RZ ;  /* 0x000000ff0a027210 */ /* 0x000fc80007ffe1ff */
[----:B------:R-:W-:Y:S01]  /*1e90*/  ISETP.GT.U32.AND P2, PT, R17, R22, PT ;  /* 0x000000161100720c */ /* 0x000fe20003f44070 */
[C---:B------:R-:W-:Y:S02]  /*1ea0*/  IMAD R2, R11.reuse, R2, R5 ;  /* 0x000000020b027224 */ /* 0x040fe400078e0205 */
[----:B------:R-:W1:Y:S03]  /*1eb0*/  SHFL.BFLY PT, R5, R18, 0x1, 0x1f ;  /* 0x0c201f0012057f89 */ /* 0x000e6600000e0000 */
[----:B------:R-:W-:-:S07]  /*1ec0*/  ISETP.GT.U32.AND P0, PT, R11, R2, PT ;  /* 0x000000020b00720c */ /* 0x000fce0003f04070 */
[----:B------:R-:W-:-:S05]  /*1ed0*/  @!P2 IMAD.IADD R22, R22, 0x1, -R17 ;  /* 0x000000011616a824 */ /* 0x000fca00078e0a11 */
[-C--:B------:R-:W-:Y:S01]  /*1ee0*/  ISETP.GE.U32.AND P1, PT, R22, R17.reuse, PT ;  /* 0x000000111600720c */ /* 0x080fe20003f26070 */
[----:B------:R-:W-:Y:S01]  /*1ef0*/  @!P0 IMAD.IADD R2, R2, 0x1, -R11 ;  /* 0x0000000102028824 */ /* 0x000fe200078e0a0b */
[----:B------:R-:W-:Y:S01]  /*1f00*/  LOP3.LUT R22, R14, R17, RZ, 0x3c, !PT ;  /* 0x000000110e167212 */ /* 0x000fe200078e3cff */
[----:B------:R-:W-:-:S03]  /*1f10*/  @!P2 VIADD R20, R20, 0x1 ;  /* 0x000000011414a836 */ /* 0x000fc60000000000 */
[----:B------:R-:W-:Y:S02]  /*1f20*/  ISETP.GE.U32.AND P4, PT, R2, R11, PT ;  /* 0x0000000b0200720c */ /* 0x000fe40003f86070 */
[----:B------:R-:W-:Y:S01]  /*1f30*/  LOP3.LUT R14, R14, R15, RZ, 0x3c, !PT ;  /* 0x0000000f0e0e7212 */ /* 0x000fe200078e3cff */
[----:B-1----:R-:W-:Y:S01]  /*1f40*/  FADD.FTZ R5, R18, R5 ;  /* 0x0000000512057221 */ /* 0x002fe20000010000 */
[----:B------:R-:W-:Y:S01]  /*1f50*/  @!P0 VIADD R10, R10, 0x1 ;  /* 0x000000010a0a8836 */ /* 0x000fe20000000000 */
[----:B------:R-:W-:Y:S02]  /*1f60*/  ISETP.NE.AND P0, PT, R15, RZ, PT ;  /* 0x000000ff0f00720c */ /* 0x000fe40003f05270 */
[----:B------:R-:W-:Y:S01]  /*1f70*/  @P1 VIADD R20, R20, 0x1 ;  /* 0x0000000114141836 */ /* 0x000fe20000000000 */
[----:B------:R-:W-:Y:S02]  /*1f80*/  FSETP.NE.FTZ.AND P1, PT, R5, RZ, PT ;  /* 0x000000ff0500720b */ /* 0x000fe40003f35000 */
[----:B------:R-:W-:-:S02]  /*1f90*/  ISETP.GE.AND P2, PT, R14, RZ, PT ;  /* 0x000000ff0e00720c */ /* 0x000fc40003f46270 */
[----:B------:R-:W-:Y:S02]  /*1fa0*/  ISETP.GE.AND P3, PT, R22, RZ, PT ;  /* 0x000000ff1600720c */ /* 0x000fe40003f66270 */
[----:B------:R-:W-:Y:S01]  /*1fb0*/  ISETP.NE.AND P5, PT, R4, RZ, PT ;  /* 0x000000ff0400720c */ /* 0x000fe20003fa5270 */
[----:B------:R-:W-:-:S04]  /*1fc0*/  @P4 VIADD R10, R10, 0x1 ;  /* 0x000000010a0a4836 */ /* 0x000fc80000000000 */
[----:B------:R-:W-:Y:S02]  /*1fd0*/  IMAD.MOV.U32 R11, RZ, RZ, R10 ;  /* 0x000000ffff0b7224 */ /* 0x000fe400078e000a */
[----:B------:R1:W2:Y:S02]  /*1fe0*/  @P1 MUFU.LG2 R2, R5 ;  /* 0x0000000500021308 */ /* 0x0002a40000000c00 */
[----:B------:R-:W-:Y:S01]  /*1ff0*/  @!P2 IMAD.MOV R11, RZ, RZ, -R11 ;  /* 0x000000ffff0ba224 */ /* 0x000fe200078e0a0b */
[----:B------:R-:W-:Y:S02]  /*2000*/  @!P0 LOP3.LUT R11, RZ, R15, RZ, 0x33, !PT ;  /* 0x0000000fff0b8212 */ /* 0x000fe400078e33ff */
[----:B------:R-:W-:Y:S02]  /*2010*/  @!P3 IADD3 R20, PT, PT, -R20, RZ, RZ ;  /* 0x000000ff1414b210 */ /* 0x000fe40007ffe1ff */
[----:B------:R-:W-:Y:S02]  /*2020*/  LOP3.LUT P0, RZ, R19, 0x39f, RZ, 0xc0, !PT ;  /* 0x0000039f13ff7812 */ /* 0x000fe4000780c0ff */
[----:B------:R-:W-:-:S02]  /*2030*/  @!P5 LOP3.LUT R20, RZ, R17, RZ, 0x33, !PT ;  /* 0x00000011ff14d212 */ /* 0x000fc400078e33ff */
[----:B------:R-:W-:Y:S02]  /*2040*/  ISETP.NE.AND P3, PT, R16, RZ, PT ;  /* 0x000000ff1000720c */ /* 0x000fe40003f65270 */
[C---:B------:R-:W-:Y:S02]  /*2050*/  ISETP.LT.U32.AND P2, PT, R12.reuse, R20, PT ;  /* 0x000000140c00720c */ /* 0x040fe40003f41070 */
[----:B------:R-:W-:Y:S02]  /*2060*/  SHF.R.S32.HI R17, RZ, 0x1f, R20 ;  /* 0x0000001fff117819 */ /* 0x000fe40000011414 */
[----:B------:R-:W-:Y:S02]  /*2070*/  SEL R10, RZ, 0x1, !P3 ;  /* 0x00000001ff0a7807 */ /* 0x000fe40005800000 */
[----:B------:R-:W-:Y:S02]  /*2080*/  SHF.R.S32.HI R23, RZ, 0x1f, R4 ;  /* 0x0000001fff177819 */ /* 0x000fe40000011404 */
[----:B------:R-:W-:Y:S01]  /*2090*/  ISETP.LT.AND.EX P2, PT, R13, R17, PT, P2 ;  /* 0x000000110d00720c */ /* 0x000fe20003f41320 */
[----:B0-----:R-:W-:Y:S01]  /*20a0*/  IMAD R13, R3, UR4, RZ ;  /* 0x00000004030d7c24 */ /* 0x001fe2000f8e02ff */
[----:B------:R-:W-:Y:S01]  /*20b0*/  LOP3.LUT R10, R23, R10, RZ, 0xfc, !PT ;  /* 0x0000000a170a7212 */ /* 0x000fe200078efcff */
[----:B------:R-:W-:Y:S01]  /*20c0*/  IMAD R3, R11, UR9, RZ ;  /* 0x000000090b037c24 */ /* 0x000fe2000f8e02ff */
[----:B------:R-:W-:Y:S01]  /*20d0*/  BSSY.RECONVERGENT B1, `(.L_x_51) ;  /* 0x0000129000017945 */ /* 0x000fe20003800200 */
[----:B------:R-:W-:Y:S01]  /*20e0*/  IMAD.MOV.U32 R23, RZ, RZ, 0x7f800000 ;  /* 0x7f800000ff177424 */ /* 0x000fe200078e00ff */
[----:B-1----:R-:W-:Y:S01]  /*20f0*/  SEL R5, R12, R20, P2 ;  /* 0x000000140c057207 */ /* 0x002fe20001000000 */
[----:B------:R-:W-:-:S02]  /*2100*/  IMAD R4, R4, R13, RZ ;  /* 0x0000000d04047224 */ /* 0x000fc400078e02ff */
[----:B--2---:R-:W-:Y:S01]  /*2110*/  @P1 FFMA.FTZ R23, R2, 0.69314718246459960938, R9 ;  /* 0x3f31721802171823 */ /* 0x004fe20000010009 */
[----:B------:R-:W-:Y:S01]  /*2120*/  IMAD R3, R10, R3, RZ ;  /* 0x000000030a037224 */ /* 0x000fe200078e02ff */
        /* <DEDUP_REMOVED lines=13> */
[----:B------:R-:W-:Y:S02]  /*2200*/  IMAD R14, R10, UR19, RZ ;  /* 0x000000130a0e7c24 */ /* 0x000fe4000f8e02ff */
[----:B------:R-:W-:Y:S01]  /*2210*/  IMAD.WIDE.U32 R12, R15, UR19, RZ ;  /* 0x000000130f0c7c25 */ /* 0x000fe2000f8e00ff */
[----:B------:R-:W-:Y:S02]  /*2220*/  ISETP.GE.U32.AND P0, PT, R9, 0x3, PT ;  /* 0x000000030900780c */ /* 0x000fe40003f06070 */
[----:B------:R-:W-:Y:S01]  /*2230*/  IADD3.X R11, PT, PT, RZ, R10, RZ, P1, !PT ;  /* 0x0000000aff0b7210 */ /* 0x000fe20000ffe4ff */
[----:B------:R-:W-:-:S03]  /*2240*/  IMAD R9, R15, UR14, R14 ;  /* 0x0000000e0f097c24 */ /* 0x000fc6000f8e020e */
[----:B------:R-:W-:Y:S02]  /*2250*/  ISETP.GE.U32.AND.EX P0, PT, R11, RZ, PT, P0 ;  /* 0x000000ff0b00720c */ /* 0x000fe40003f06100 */
        /* <DEDUP_REMOVED lines=10> */
[----:B------:R-:W-:Y:S01]  /*2300*/  HFMA2 R10, -RZ, RZ, 0, 0 ;  /* 0x00000000ff0a7431 */ /* 0x000fe200000001ff */
[----:B------:R-:W-:Y:S01]  /*2310*/  ISETP.NE.U32.AND P0, PT, R32, RZ, PT ;  /* 0x000000ff2000720c */ /* 0x000fe20003f05070 */
[----:B------:R-:W-:-:S05]  /*2320*/  HFMA2 R33, -RZ, RZ, 0, 0 ;  /* 0x00000000ff217431 */ /* 0x000fca00000001ff */
[----:B0-----:R-:W0:Y:S02]  /*2330*/  MUFU.RCP R11, R12 ;  /* 0x0000000c000b7308 */ /* 0x001e240000001000 */
[----:B0-----:R-:W-:-:S06]  /*2340*/  IADD3 R11, PT, PT, R11, 0xffffffe, RZ ;  /* 0x0ffffffe0b0b7810 */ /* 0x001fcc0007ffe0ff */
[----:B------:R-:W0:Y:S02]  /*2350*/  F2I.FTZ.U32.TRUNC.NTZ R11, R11 ;  /* 0x0000000b000b7305 */ /* 0x000e24000021f000 */
[----:B0-----:R-:W-:-:S04]  /*2360*/  IMAD.MOV R9, RZ, RZ, -R11 ;  /* 0x000000ffff097224 */ /* 0x001fc800078e0a0b */
        /* <DEDUP_REMOVED lines=15> */
.L_x_54:
[----:B------:R-:W-:Y:S01]  /*2460*/  IMAD.MOV.U32 R22, RZ, RZ, R2 ;  /* 0x000000ffff167224 */ /* 0x000fe200078e0002 */
[----:B------:R-:W-:Y:S01]  /*2470*/  MOV R17, RZ ;  /* 0x000000ff00117202 */ /* 0x000fe20000000f00 */
[----:B------:R-:W-:Y:S01]  /*2480*/  IMAD.MOV.U32 R18, RZ, RZ, R32 ;  /* 0x000000ffff127224 */ /* 0x000fe200078e0020 */
[----:B------:R-:W-:Y:S02]  /*2490*/  MOV R14, 0x24b0 ;  /* 0x000024b0000e7802 */ /* 0x000fe40000000f00 */
[----:B------:R-:W-:Y:S05]  /*24a0*/  CALL.REL.NOINC `($__internal_1_$__cuda_sm20_div_s64) ;  /* 0x0000002000287944 */ /* 0x000fea0003c00000 */
[----:B------:R-:W-:Y:S02]  /*24b0*/  IADD3 R9, PT, PT, -R10, RZ, RZ ;  /* 0x000000ff0a097210 */ /* 0x000fe40007ffe1ff */
[----:B------:R-:W-:-:S03]  /*24c0*/  MOV R33, R11 ;  /* 0x0000000b00217202 */ /* 0x000fc60000000f00 */
[----:B------:R-:W-:Y:S01]  /*24d0*/  IMAD R9, R32, R9, R2 ;  /* 0x0000000920097224 */ /* 0x000fe200078e0202 */
[----:B------:R-:W-:-:S07]  /*24e0*/  MOV R32, R10 ;  /* 0x0000000a00207202 */ /* 0x000fce0000000f00 */
.L_x_55:
[----:B------:R-:W-:Y:S01]  /*24f0*/  IABS R12, UR19 ;  /* 0x00000013000c7c13 */ /* 0x000fe20008000000 */
[----:B------:R-:W-:Y:S01]  /*2500*/  IMAD R29, R29, R8, RZ ;  /* 0x000000081d1d7224 */ /* 0x000fe200078e02ff */
[----:B------:R-:W-:Y:S01]  /*2510*/  IABS R10, R9 ;  /* 0x00000009000a7213 */ /* 0x000fe20000000000 */
[----:B------:R-:W-:Y:S01]  /*2520*/  BSSY.RECONVERGENT B0, `(.L_x_56) ;  /* 0x000003f000007945 */ /* 0x000fe20003800200 */
[----:B------:R-:W0:Y:S01]  /*2530*/  I2F.U32.RP R13, R12 ;  /* 0x0000000c000d7306 */ /* 0x000e220000209000 */
[----:B------:R-:W-:Y:S01]  /*2540*/  IABS R2, UR19 ;  /* 0x0000001300027c13 */ /* 0x000fe20008000000 */
[----:B------:R-:W-:Y:S01]  /*2550*/  IMAD R29, R7, R0, R29 ;  /* 0x00000000071d7224 */ /* 0x000fe200078e021d */
[----:B------:R-:W-:-:S04]  /*2560*/  LOP3.LUT R0, R9, UR19, RZ, 0x3c, !PT ;  /* 0x0000001309007c12 */ /* 0x000fc8000f8e3cff */
[----:B------:R-:W-:Y:S01]  /*2570*/  ISETP.GE.AND P0, PT, R0, RZ, PT ;  /* 0x000000ff0000720c */ /* 0x000fe20003f06270 */
[----:B0-----:R-:W0:Y:S02]  /*2580*/  MUFU.RCP R16, R13 ;  /* 0x0000000d00107308 */ /* 0x001e240000001000 */
[----:B0-----:R-:W-:-:S06]  /*2590*/  IADD3 R16, PT, PT, R16, 0xffffffe, RZ ;  /* 0x0ffffffe10107810 */ /* 0x001fcc0007ffe0ff */
[----:B------:R-:W0:Y:S02]  /*25a0*/  F2I.FTZ.U32.TRUNC.NTZ R17, R16 ;  /* 0x0000001000117305 */ /* 0x000e24000021f000 */
[----:B0-----:R-:W-:Y:S01]  /*25b0*/  IADD3 R11, PT, PT, RZ, -R17, RZ ;  /* 0x80000011ff0b7210 */ /* 0x001fe20007ffe0ff */
[----:B------:R-:W-:-:S04]  /*25c0*/  IMAD.MOV.U32 R16, RZ, RZ, RZ ;  /* 0x000000ffff107224 */ /* 0x000fc800078e00ff */
[----:B------:R-:W-:-:S04]  /*25d0*/  IMAD R11, R11, R12, RZ ;  /* 0x0000000c0b0b7224 */ /* 0x000fc800078e02ff */
[----:B------:R-:W-:Y:S01]  /*25e0*/  IMAD.HI.U32 R17, R17, R11, R16 ;  /* 0x0000000b11117227 */ /* 0x000fe200078e0010 */
[----:B------:R-:W-:-:S05]  /*25f0*/  IADD3 R11, PT, PT, RZ, -R2, RZ ;  /* 0x80000002ff0b7210 */ /* 0x000fca0007ffe0ff */
[----:B------:R-:W-:-:S04]  /*2600*/  IMAD.HI.U32 R2, R17, R10, RZ ;  /* 0x0000000a11027227 */ /* 0x000fc800078e00ff */
[----:B------:R-:W-:Y:S02]  /*2610*/  IMAD R11, R2, R11, R10 ;  /* 0x0000000b020b7224 */ /* 0x000fe400078e020a */
[----:B------:R-:W-:-:S03]  /*2620*/  IMAD.WIDE.U32 R16, R7, R8, RZ ;  /* 0x0000000807107225 */ /* 0x000fc600078e00ff */
[----:B------:R-:W-:-:S13]  /*2630*/  ISETP.GT.U32.AND P1, PT, R12, R11, PT ;  /* 0x0000000b0c00720c */ /* 0x000fda0003f24070 */
[----:B------:R-:W-:Y:S02]  /*2640*/  @!P1 IMAD.IADD R11, R11, 0x1, -R12 ;  /* 0x000000010b0b9824 */ /* 0x000fe400078e0a0c */
[----:B------:R-:W-:Y:S01]  /*2650*/  @!P1 VIADD R2, R2, 0x1 ;  /* 0x0000000102029836 */ /* 0x000fe20000000000 */
[----:B------:R-:W-:Y:S02]  /*2660*/  ISETP.NE.AND P1, PT, RZ, UR19, PT ;  /* 0x00000013ff007c0c */ /* 0x000fe4000bf25270 */
[----:B------:R-:W-:Y:S02]  /*2670*/  ISETP.GE.U32.AND P2, PT, R11, R12, PT ;  /* 0x0000000c0b00720c */ /* 0x000fe40003f46070 */
[----:B------:R-:W-:Y:S01]  /*2680*/  IADD3 R11, PT, PT, R17, R29, RZ ;  /* 0x0000001d110b7210 */ /* 0x000fe20007ffe0ff */
[----:B------:R-:W-:-:S04]  /*2690*/  IMAD.WIDE.U32 R28, R16, R34, RZ ;  /* 0x00000022101c7225 */ /* 0x000fc800078e00ff */
[----:B------:R-:W-:-:S04]  /*26a0*/  IMAD R11, R11, R34, RZ ;  /* 0x000000220b0b7224 */ /* 0x000fc800078e02ff */
[----:B------:R-:W-:Y:S02]  /*26b0*/  IMAD R11, R35, R16, R11 ;  /* 0x00000010230b7224 */ /* 0x000fe400078e020b */
[----:B------:R-:W-:Y:S02]  /*26c0*/  @P2 IADD3 R2, PT, PT, R2, 0x1, RZ ;  /* 0x0000000102022810 */ /* 0x000fe40007ffe0ff */
[----:B------:R-:W-:Y:S02]  /*26d0*/  IMAD.IADD R16, R29, 0x1, R11 ;  /* 0x000000011d107824 */ /* 0x000fe400078e020b */
[----:B------:R-:W-:Y:S02]  /*26e0*/  @!P0 IADD3 R2, PT, PT, -R2, RZ, RZ ;  /* 0x000000ff02028210 */ /* 0x000fe40007ffe1ff */
[----:B------:R-:W-:Y:S02]  /*26f0*/  @!P1 LOP3.LUT R2, RZ, UR19, RZ, 0x33, !PT ;  /* 0x00000013ff029c12 */ /* 0x000fe4000f8e33ff */
[----:B------:R-:W-:-:S04]  /*2700*/  LOP3.LUT R0, R33, R16, RZ, 0xfc, !PT ;  /* 0x0000001021007212 */ /* 0x000fc800078efcff */
[----:B------:R-:W-:Y:S01]  /*2710*/  ISETP.NE.U32.AND P0, PT, R0, RZ, PT ;  /* 0x000000ff0000720c */ /* 0x000fe20003f05070 */
[----:B------:R-:W-:-:S04]  /*2720*/  IMAD.MOV R0, RZ, RZ, -R2 ;  /* 0x000000ffff007224 */ /* 0x000fc800078e0a02 */
[----:B------:R-:W-:-:S08]  /*2730*/  IMAD R0, R0, UR19, R9 ;  /* 0x0000001300007c24 */ /* 0x000fd0000f8e0209 */
[----:B------:R-:W-:Y:S05]  /*2740*/  @P0 BRA `(.L_x_57) ;  /* 0x0000000000540947 */ /* 0x000fea0003800000 */
[----:B------:R-:W0:Y:S01]  /*2750*/  I2F.U32.RP R12, R28 ;  /* 0x0000001c000c7306 */ /* 0x000e220000209000 */
[----:B------:R-:W-:Y:S01]  /*2760*/  HFMA2 R10, -RZ, RZ, 0, 0 ;  /* 0x00000000ff0a7431 */ /* 0x000fe200000001ff */
[----:B------:R-:W-:-:S06]  /*2770*/  ISETP.NE.U32.AND P0, PT, R28, RZ, PT ;  /* 0x000000ff1c00720c */ /* 0x000fcc0003f05070 */
        /* <DEDUP_REMOVED lines=18> */
.L_x_57:
[----:B------:R-:W-:Y:S01]  /*28a0*/  IMAD.MOV.U32 R22, RZ, RZ, R32 ;  /* 0x000000ffff167224 */ /* 0x000fe200078e0020 */
[----:B------:R-:W-:Y:S01]  /*28b0*/  MOV R17, R33 ;  /* 0x0000002100117202 */ /* 0x000fe20000000f00 */
[----:B------:R-:W-:Y:S01]  /*28c0*/  IMAD.MOV.U32 R18, RZ, RZ, R28 ;  /* 0x000000ffff127224 */ /* 0x000fe200078e001c */
[----:B------:R-:W-:Y:S02]  /*28d0*/  MOV R14, 0x28f0 ;  /* 0x000028f0000e7802 */ /* 0x000fe40000000f00 */
[----:B------:R-:W-:Y:S05]  /*28e0*/  CALL.REL.NOINC `($__internal_1_$__cuda_sm20_div_s64) ;  /* 0x0000001c00187944 */ /* 0x000fea0003c00000 */
[----:B------:R-:W-:-:S05]  /*28f0*/  IADD3 R29, PT, PT, -R10, RZ, RZ ;  /* 0x000000ff0a1d7210 */ /* 0x000fca0007ffe1ff */
[----:B------:R-:W-:Y:S02]  /*2900*/  IMAD R29, R29, R28, R32 ;  /* 0x0000001c1d1d7224 */ /* 0x000fe400078e0220 */
.L_x_58:
[----:B------:R-:W-:Y:S05]  /*2910*/  BSYNC.RECONVERGENT B0 ;  /* 0x0000000000007941 */ /* 0x000fea0003800200 */
.L_x_56:
[----:B------:R-:W-:Y:S01]  /*2920*/  IABS R17, R8 ;  /* 0x0000000800117213 */ /* 0x000fe20000000000 */
[----:B------:R-:W0:Y:S01]  /*2930*/  LDCU.U8 UR8, c[0x0][0x549] ;  /* 0x0000a920ff0877ac */ /* 0x000e220008000000 */
[----:B------:R-:W-:Y:S02]  /*2940*/  IABS R14, R6 ;  /* 0x00000006000e7213 */ /* 0x000fe40000000000 */
[----:B------:R-:W1:Y:S01]  /*2950*/  I2F.U32.RP R9, R17 ;  /* 0x0000001100097306 */ /* 0x000e620000209000 */
[----:B------:R-:W-:Y:S01]  /*2960*/  IABS R12, R15 ;  /* 0x0000000f000c7213 */ /* 0x000fe20000000000 */
[----:B------:R-:W2:Y:S01]  /*2970*/  LDCU.64 UR4, c[0x0][0x430] ;  /* 0x00008600ff0477ac */ /* 0x000ea20008000a00 */
[----:B------:R-:W-:Y:S02]  /*2980*/  IABS R16, R7 ;  /* 0x0000000700107213 */ /* 0x000fe40000000000 */
[----:B------:R-:W-:Y:S02]  /*2990*/  IABS R13, R5 ;  /* 0x00000005000d7213 */ /* 0x000fe40000000000 */
[-C--:B------:R-:W-:Y:S01]  /*29a0*/  IABS R35, R8.reuse ;  /* 0x0000000800237213 */ /* 0x080fe20000000000 */
[----:B------:R-:W3:Y:S01]  /*29b0*/  I2F.U32.RP R18, R14 ;  /* 0x0000000e00127306 */ /* 0x000ee20000209000 */
[----:B------:R-:W-:-:S02]  /*29c0*/  LOP3.LUT R22, R29, R8, RZ, 0x3c, !PT ;  /* 0x000000081d167212 */ /* 0x000fc400078e3cff */
[----:B------:R-:W-:Y:S01]  /*29d0*/  ISETP.NE.AND P5, PT, R8, RZ, PT ;  /* 0x000000ff0800720c */ /* 0x000fe20003fa5270 */
[----:B------:R-:W-:Y:S01]  /*29e0*/  IMAD.MOV R35, RZ, RZ, -R35 ;  /* 0x000000ffff237224 */ /* 0x000fe200078e0a23 */
[----:B------:R-:W-:Y:S02]  /*29f0*/  ISETP.GE.AND P2, PT, R22, RZ, PT ;  /* 0x000000ff1600720c */ /* 0x000fe40003f46270 */
[----:B------:R-:W-:Y:S01]  /*2a00*/  IABS R22, R7 ;  /* 0x0000000700167213 */ /* 0x000fe20000000000 */
[----:B-1----:R-:W1:Y:S01]  /*2a10*/  MUFU.RCP R9, R9 ;  /* 0x0000000900097308 */ /* 0x002e620000001000 */
[----:B0-----:R-:W-:-:S03]  /*2a20*/  UISETP.NE.AND UP0, UPT, UR8, URZ, UPT ;  /* 0x000000ff0800728c */ /* 0x001fc6000bf05270 */
[----:B------:R-:W-:Y:S01]  /*2a30*/  IMAD.MOV R22, RZ, RZ, -R22 ;  /* 0x000000ffff167224 */ /* 0x000fe200078e0a16 */
[----:B--2---:R-:W-:Y:S02]  /*2a40*/  USEL UR8, UR4, 0x1, UP0 ;  /* 0x0000000104087887 */ /* 0x004fe40008000000 */
[----:B------:R-:W-:Y:S01]  /*2a50*/  UIMAD UR4, UR5, UR4, URZ ;  /* 0x00000004050472a4 */ /* 0x000fe2000f8e02ff */
[----:B---3--:R-:W0:Y:S01]  /*2a60*/  MUFU.RCP R36, R18 ;  /* 0x0000001200247308 */ /* 0x008e220000001000 */
[----:B------:R-:W-:Y:S02]  /*2a70*/  USHF.R.S32.HI UR12, URZ, 0x1f, UR8 ;  /* 0x0000001fff0c7899 */ /* 0x000fe40008011408 */
[----:B------:R-:W-:-:S05]  /*2a80*/  UIMAD UR5, UR8, UR5, URZ ;  /* 0x00000005080572a4 */ /* 0x000fca000f8e02ff */
[----:B------:R-:W-:Y:S01]  /*2a90*/  I2F.U32.RP R11, R12 ;  /* 0x0000000c000b7306 */ /* 0x000fe20000209000 */
[----:B-1----:R-:W-:-:S07]  /*2aa0*/  VIADD R26, R9, 0xffffffe ;  /* 0x0ffffffe091a7836 */ /* 0x002fce0000000000 */
[----:B------:R-:W1:Y:S01]  /*2ab0*/  F2I.FTZ.U32.TRUNC.NTZ R27, R26 ;  /* 0x0000001a001b7305 */ /* 0x000e62000021f000 */
[----:B0-----:R-:W-:-:S07]  /*2ac0*/  VIADD R36, R36, 0xffffffe ;  /* 0x0ffffffe24247836 */ /* 0x001fce0000000000 */
[----:B------:R0:W2:Y:S01]  /*2ad0*/  F2I.FTZ.U32.TRUNC.NTZ R37, R36 ;  /* 0x0000002400257305 */ /* 0x0000a2000021f000 */
[----:B-1----:R-:W-:-:S07]  /*2ae0*/  IMAD.MOV R18, RZ, RZ, -R27 ;  /* 0x000000ffff127224 */ /* 0x002fce00078e0a1b */
[----:B------:R1:W3:Y:S01]  /*2af0*/  MUFU.RCP R30, R11 ;  /* 0x0000000b001e7308 */ /* 0x0002e20000001000 */
[----:B------:R-:W-:Y:S02]  /*2b00*/  IMAD.MOV.U32 R26, RZ, RZ, RZ ;  /* 0x000000ffff1a7224 */ /* 0x000fe400078e00ff */
[----:B0-----:R-:W-:-:S05]  /*2b10*/  HFMA2 R36, -RZ, RZ, 0, 0 ;  /* 0x00000000ff247431 */ /* 0x001fca00000001ff */
[----:B------:R-:W0:Y:S01]  /*2b20*/  I2F.U32.RP R32, R16 ;  /* 0x0000001000207306 */ /* 0x000e220000209000 */
[----:B--2---:R-:W-:-:S04]  /*2b30*/  IMAD.MOV R33, RZ, RZ, -R37 ;  /* 0x000000ffff217224 */ /* 0x004fc800078e0a25 */
[----:B------:R-:W-:-:S03]  /*2b40*/  IMAD R33, R33, R14, RZ ;  /* 0x0000000e21217224 */ /* 0x000fc600078e02ff */
[----:B------:R-:W-:Y:S01]  /*2b50*/  I2F.U32.RP R9, R13 ;  /* 0x0000000d00097306 */ /* 0x000fe20000209000 */
[----:B-1----:R-:W-:Y:S01]  /*2b60*/  IMAD R11, R18, R17, RZ ;  /* 0x00000011120b7224 */ /* 0x002fe200078e02ff */
[----:B---3--:R-:W-:Y:S01]  /*2b70*/  IADD3 R30, PT, PT, R30, 0xffffffe, RZ ;  /* 0x0ffffffe1e1e7810 */ /* 0x008fe20007ffe0ff */
[----:B------:R-:W-:Y:S01]  /*2b80*/  IMAD.HI.U32 R33, R37, R33, R36 ;  /* 0x0000002125217227 */ /* 0x000fe200078e0024 */
[----:B------:R-:W-:-:S03]  /*2b90*/  IABS R18, R10 ;  /* 0x0000000a00127213 */ /* 0x000fc60000000000 */
[----:B------:R-:W-:Y:S01]  /*2ba0*/  IMAD.HI.U32 R11, R27, R11, R26 ;  /* 0x0000000b1b0b7227 */ /* 0x000fe200078e001a */
[----:B------:R-:W-:Y:S01]  /*2bb0*/  IABS R26, R29 ;  /* 0x0000001d001a7213 */ /* 0x000fe20000000000 */
[----:B------:R-:W1:Y:S01]  /*2bc0*/  F2I.FTZ.U32.TRUNC.NTZ R31, R30 ;  /* 0x0000001e001f7305 */ /* 0x000e62000021f000 */
[----:B------:R-:W-:Y:S01]  /*2bd0*/  IABS R27, R6 ;  /* 0x00000006001b7213 */ /* 0x000fe20000000000 */
[----:B------:R-:W-:-:S04]  /*2be0*/  IMAD.HI.U32 R20, R33, R18, RZ ;  /* 0x0000001221147227 */ /* 0x000fc800078e00ff */
[----:B------:R-:W-:Y:S02]  /*2bf0*/  IMAD.HI.U32 R28, R11, R26, RZ ;  /* 0x0000001a0b1c7227 */ /* 0x000fe400078e00ff */
[----:B0-----:R-:W0:Y:S02]  /*2c00*/  MUFU.RCP R32, R32 ;  /* 0x0000002000207308 */ /* 0x001e240000001000 */
[----:B------:R-:W-:Y:S02]  /*2c10*/  IMAD.MOV R27, RZ, RZ, -R27 ;  /* 0x000000ffff1b7224 */ /* 0x000fe400078e0a1b */
[----:B------:R-:W-:Y:S02]  /*2c20*/  IMAD R26, R28, R35, R26 ;  /* 0x000000231c1a7224 */ /* 0x000fe400078e021a */
[----:B------:R-:W-:Y:S01]  /*2c30*/  IMAD R27, R20, R27, R18 ;  /* 0x0000001b141b7224 */ /* 0x000fe200078e0212 */
[----:B-1----:R-:W-:Y:S01]  /*2c40*/  IADD3 R11, PT, PT, RZ, -R31, RZ ;  /* 0x8000001fff0b7210 */ /* 0x002fe20007ffe0ff */
[----:B------:R-:W1:Y:S01]  /*2c50*/  MUFU.RCP R9, R9 ;  /* 0x0000000900097308 */ /* 0x000e620000001000 */
[----:B------:R-:W-:Y:S01]  /*2c60*/  ISETP.GT.U32.AND P3, PT, R17, R26, PT ;  /* 0x0000001a1100720c */ /* 0x000fe20003f64070 */
[----:B------:R-:W-:Y:S01]  /*2c70*/  IMAD.MOV.U32 R30, RZ, RZ, RZ ;  /* 0x000000ffff1e7224 */ /* 0x000fe200078e00ff */
[----:B------:R-:W-:Y:S01]  /*2c80*/  ISETP.GT.U32.AND P1, PT, R14, R27, PT ;  /* 0x0000001b0e00720c */ /* 0x000fe20003f24070 */
[----:B------:R-:W-:Y:S01]  /*2c90*/  IMAD R18, R11, R12, RZ ;  /* 0x0000000c0b127224 */ /* 0x000fe200078e02ff */
[----:B------:R-:W-:-:S03]  /*2ca0*/  IABS R11, R2 ;  /* 0x00000002000b7213 */ /* 0x000fc60000000000 */
[----:B------:R-:W-:-:S04]  /*2cb0*/  IMAD.HI.U32 R18, R31, R18, R30 ;  /* 0x000000121f127227 */ /* 0x000fc800078e001e */
[----:B0-----:R-:W-:Y:S02]  /*2cc0*/  VIADD R32, R32, 0xffffffe ;  /* 0x0ffffffe20207836 */ /* 0x001fe40000000000 */
[----:B------:R-:W-:Y:S01]  /*2cd0*/  @!P3 IMAD.IADD R26, R26, 0x1, -R17 ;  /* 0x000000011a1ab824 */ /* 0x000fe200078e0a11 */
[----:B------:R-:W-:Y:S01]  /*2ce0*/  @!P3 IADD3 R28, PT, PT, R28, 0x1, RZ ;  /* 0x000000011c1cb810 */ /* 0x000fe20007ffe0ff */
[----:B------:R0:W2:Y:S01]  /*2cf0*/  F2I.FTZ.U32.TRUNC.NTZ R33, R32 ;  /* 0x0000002000217305 */ /* 0x0000a2000021f000 */
[----:B-1----:R-:W-:Y:S01]  /*2d00*/  IADD3 R30, PT, PT, R9, 0xffffffe, RZ ;  /* 0x0ffffffe091e7810 */ /* 0x002fe20007ffe0ff */
[----:B------:R-:W-:Y:S01]  /*2d10*/  IMAD.HI.U32 R18, R18, R11, RZ ;  /* 0x0000000b12127227 */ /* 0x000fe200078e00ff */
[----:B------:R-:W-:Y:S02]  /*2d20*/  @!P1 IADD3 R27, PT, PT, R27, -R14, RZ ;  /* 0x8000000e1b1b9210 */ /* 0x000fe40007ffe0ff */
[----:B------:R-:W-:Y:S01]  /*2d30*/  ISETP.GE.U32.AND P6, PT, R26, R17, PT ;  /* 0x000000111a00720c */ /* 0x000fe20003fc6070 */
[----:B------:R-:W-:Y:S01]  /*2d40*/  @!P1 VIADD R20, R20, 0x1 ;  /* 0x0000000114149836 */ /* 0x000fe20000000000 */
[----:B------:R-:W-:Y:S01]  /*2d50*/  LOP3.LUT R17, R10, R6, RZ, 0x3c, !PT ;  /* 0x000000060a117212 */ /* 0x000fe200078e3cff */
[----:B------:R1:W3:Y:S01]  /*2d60*/  F2I.FTZ.U32.TRUNC.NTZ R31, R30 ;  /* 0x0000001e001f7305 */ /* 0x0002e2000021f000 */
[----:B------:R-:W-:-:S02]  /*2d70*/  ISETP.GE.U32.AND P4, PT, R27, R14, PT ;  /* 0x0000000e1b00720c */ /* 0x000fc40003f86070 */
[----:B------:R-:W-:Y:S02]  /*2d80*/  IABS R9, R15 ;  /* 0x0000000f00097213 */ /* 0x000fe40000000000 */
[----:B------:R-:W-:Y:S02]  /*2d90*/  ISETP.GE.AND P0, PT, R17, RZ, PT ;  /* 0x000000ff1100720c */ /* 0x000fe40003f06270 */
[----:B------:R-:W-:Y:S01]  /*2da0*/  ISETP.NE.AND P3, PT, R6, RZ, PT ;  /* 0x000000ff0600720c */ /* 0x000fe20003f65270 */
[----:B------:R-:W-:Y:S01]  /*2db0*/  IMAD.MOV R9, RZ, RZ, -R9 ;  /* 0x000000ffff097224 */ /* 0x000fe200078e0a09 */
[----:B0-----:R-:W-:Y:S01]  /*2dc0*/  MOV R32, RZ ;  /* 0x000000ff00207202 */ /* 0x001fe20000000f00 */
[----:B--2---:R-:W-:Y:S02]  /*2dd0*/  IMAD.MOV R14, RZ, RZ, -R33 ;  /* 0x000000ffff0e7224 */ /* 0x004fe400078e0a21 */
[----:B------:R-:W-:Y:S02]  /*2de0*/  @P6 VIADD R28, R28, 0x1 ;  /* 0x000000011c1c6836 */ /* 0x000fe40000000000 */
[----:B------:R-:W-:-:S02]  /*2df0*/  IMAD R11, R18, R9, R11 ;  /* 0x00000009120b7224 */ /* 0x000fc400078e020b */
[----:B-1----:R-:W-:Y:S02]  /*2e00*/  HFMA2 R30, -RZ, RZ, 0, 0 ;  /* 0x00000000ff1e7431 */ /* 0x002fe400000001ff */
[----:B---3--:R-:W-:Y:S02]  /*2e10*/  IMAD.MOV R9, RZ, RZ, -R31 ;  /* 0x000000ffff097224 */ /* 0x008fe400078e0a1f */
[----:B------:R-:W-:Y:S01]  /*2e20*/  @P4 VIADD R20, R20, 0x1 ;  /* 0x0000000114144836 */ /* 0x000fe20000000000 */
[----:B------:R-:W-:Y:S01]  /*2e30*/  ISETP.GT.U32.AND P1, PT, R12, R11, PT ;  /* 0x0000000b0c00720c */ /* 0x000fe20003f24070 */
[----:B------:R-:W-:Y:S02]  /*2e40*/  IMAD R17, R14, R16, RZ ;  /* 0x000000100e117224 */ /* 0x000fe400078e02ff */
[----:B------:R-:W-:Y:S01]  /*2e50*/  @!P2 IMAD.MOV R28, RZ, RZ, -R28 ;  /* 0x000000ffff1ca224 */ /* 0x000fe200078e0a1c */
[----:B------:R-:W-:Y:S01]  /*2e60*/  @!P5 LOP3.LUT R28, RZ, R8, RZ, 0x33, !PT ;  /* 0x00000008ff1cd212 */ /* 0x000fe200078e33ff */
[----:B------:R-:W-:Y:S01]  /*2e70*/  IMAD R9, R9, R13, RZ ;  /* 0x0000000d09097224 */ /* 0x000fe200078e02ff */
[----:B------:R-:W-:Y:S01]  /*2e80*/  ISETP.NE.AND P2, PT, R15, RZ, PT ;  /* 0x000000ff0f00720c */ /* 0x000fe20003f45270 */
[----:B------:R-:W-:Y:S01]  /*2e90*/  @!P0 IMAD.MOV R20, RZ, RZ, -R20 ;  /* 0x000000ffff148224 */ /* 0x000fe200078e0a14 */
[----:B------:R-:W-:Y:S01]  /*2ea0*/  @!P3 LOP3.LUT R20, RZ, R6, RZ, 0x33, !PT ;  /* 0x00000006ff14b212 */ /* 0x000fe200078e33ff */
[----:B------:R-:W-:Y:S01]  /*2eb0*/  IMAD.HI.U32 R17, R33, R17, R32 ;  /* 0x0000001121117227 */ /* 0x000fe200078e0020 */
[----:B------:R-:W-:-:S02]  /*2ec0*/  IABS R26, R28 ;  /* 0x0000001c001a7213 */ /* 0x000fc40000000000 */
[----:B------:R-:W-:Y:S01]  /*2ed0*/  IABS R14, R20 ;  /* 0x00000014000e7213 */ /* 0x000fe20000000000 */
[----:B------:R-:W-:Y:S01]  /*2ee0*/  IMAD.HI.U32 R30, R31, R9, R30 ;  /* 0x000000091f1e7227 */ /* 0x000fe200078e001e */
[----:B------:R-:W-:Y:S02]  /*2ef0*/  IABS R9, R5 ;  /* 0x0000000500097213 */ /* 0x000fe40000000000 */
[----:B------:R-:W-:Y:S01]  /*2f00*/  ISETP.NE.AND P5, PT, R7, RZ, PT ;  /* 0x000000ff0700720c */ /* 0x000fe20003fa5270 */
[----:B------:R-:W-:Y:S01]  /*2f10*/  IMAD.HI.U32 R17, R17, R26, RZ ;  /* 0x0000001a11117227 */ /* 0x000fe200078e00ff */
[----:B------:R-:W-:-:S03]  /*2f20*/  IADD3 R9, PT, PT, RZ, -R9, RZ ;  /* 0x80000009ff097210 */ /* 0x000fc60007ffe0ff */
[----:B------:R-:W-:-:S04]  /*2f30*/  IMAD.HI.U32 R30, R30, R14, RZ ;  /* 0x0000000e1e1e7227 */ /* 0x000fc800078e00ff */
[----:B------:R-:W-:Y:S02]  /*2f40*/  IMAD R27, R17, R22, R26 ;  /* 0x00000016111b7224 */ /* 0x000fe400078e021a */
[----:B------:R-:W-:Y:S02]  /*2f50*/  @!P1 IMAD.IADD R11, R11, 0x1, -R12 ;  /* 0x000000010b0b9824 */ /* 0x000fe400078e0a0c */
[----:B------:R-:W-:Y:S01]  /*2f60*/  IMAD R14, R30, R9, R14 ;  /* 0x000000091e0e7224 */ /* 0x000fe200078e020e */
[----:B------:R-:W-:Y:S01]  /*2f70*/  ISETP.GT.U32.AND P3, PT, R16, R27, PT ;  /* 0x0000001b1000720c */ /* 0x000fe20003f64070 */
[----:B------:R-:W-:Y:S01]  /*2f80*/  @!P1 VIADD R18, R18, 0x1 ;  /* 0x0000000112129836 */ /* 0x000fe20000000000 */
[----:B------:R-:W-:Y:S01]  /*2f90*/  ISETP.GE.U32.AND P4, PT, R11, R12, PT ;  /* 0x0000000c0b00720c */ /* 0x000fe20003f86070 */
[----:B------:R-:W-:Y:S01]  /*2fa0*/  IMAD.MOV R9, RZ, RZ, -R28 ;  /* 0x000000ffff097224 */ /* 0x000fe200078e0a1c */
[----:B------:R-:W-:Y:S02]  /*2fb0*/  ISETP.GT.U32.AND P1, PT, R13, R14, PT ;  /* 0x0000000e0d00720c */ /* 0x000fe40003f24070 */
[----:B------:R-:W-:Y:S01]  /*2fc0*/  LOP3.LUT R11, R2, R15, RZ, 0x3c, !PT ;  /* 0x0000000f020b7212 */ /* 0x000fe200078e3cff */
[----:B------:R-:W-:Y:S01]  /*2fd0*/  IMAD R9, R8, R9, R29 ;  /* 0x0000000908097224 */ /* 0x000fe200078e021d */
[----:B------:R-:W-:-:S02]  /*2fe0*/  LOP3.LUT R8, R20, R5, RZ, 0x3c, !PT ;  /* 0x0000000514087212 */ /* 0x000fc400078e3cff */
[----:B------:R-:W-:Y:S02]  /*2ff0*/  ISETP.GE.AND P0, PT, R11, RZ, PT ;  /* 0x000000ff0b00720c */ /* 0x000fe40003f06270 */
[----:B------:R-:W-:Y:S01]  /*3000*/  LOP3.LUT R11, R28, R7, RZ, 0x3c, !PT ;  /* 0x000000071c0b7212 */ /* 0x000fe200078e3cff */
[----:B------:R-:W-:Y:S01]  /*3010*/  @!P3 IMAD.IADD R27, R27, 0x1, -R16 ;  /* 0x000000011b1bb824 */ /* 0x000fe200078e0a10 */
[----:B------:R-:W-:Y:S02]  /*3020*/  @!P3 IADD3 R17, PT, PT, R17, 0x1, RZ ;  /* 0x000000011111b810 */ /* 0x000fe40007ffe0ff */
[----:B------:R-:W-:Y:S01]  /*3030*/  @P4 IADD3 R18, PT, PT, R18, 0x1, RZ ;  /* 0x0000000112124810 */ /* 0x000fe20007ffe0ff */
[----:B------:R-:W-:Y:S01]  /*3040*/  @!P1 IMAD.IADD R14, R14, 0x1, -R13 ;  /* 0x000000010e0e9824 */ /* 0x000fe200078e0a0d */
[----:B------:R-:W-:Y:S01]  /*3050*/  ISETP.GE.U32.AND P6, PT, R27, R16, PT ;  /* 0x000000101b00720c */ /* 0x000fe20003fc6070 */
[----:B------:R-:W-:Y:S01]  /*3060*/  @!P1 VIADD R30, R30, 0x1 ;  /* 0x000000011e1e9836 */ /* 0x000fe20000000000 */
[----:B------:R-:W-:-:S02]  /*3070*/  ISETP.NE.AND P1, PT, R5, RZ, PT ;  /* 0x000000ff0500720c */ /* 0x000fc40003f25270 */
[----:B------:R-:W-:Y:S02]  /*3080*/  ISETP.GE.U32.AND P4, PT, R14, R13, PT ;  /* 0x0000000d0e00720c */ /* 0x000fe40003f86070 */
[----:B------:R-:W-:Y:S02]  /*3090*/  @!P0 IADD3 R18, PT, PT, -R18, RZ, RZ ;  /* 0x000000ff12128210 */ /* 0x000fe40007ffe1ff */
[----:B------:R-:W-:Y:S02]  /*30a0*/  @!P2 LOP3.LUT R18, RZ, R15, RZ, 0x33, !PT ;  /* 0x0000000fff12a212 */ /* 0x000fe400078e33ff */
[----:B------:R-:W-:Y:S02]  /*30b0*/  ISETP.GE.AND P2, PT, R11, RZ, PT ;  /* 0x000000ff0b00720c */ /* 0x000fe40003f46270 */
[----:B------:R-:W-:Y:S01]  /*30c0*/  ISETP.GE.AND P0, PT, R8, RZ, PT ;  /* 0x000000ff0800720c */ /* 0x000fe20003f06270 */
[----:B------:R-:W-:Y:S01]  /*30d0*/  IMAD.WIDE R12, R18, UR9, RZ ;  /* 0x00000009120c7c25 */ /* 0x000fe2000f8e02ff */
[----:B------:R-:W-:-:S03]  /*30e0*/  IADD3 R11, PT, PT, -R20, RZ, RZ ;  /* 0x000000ff140b7210 */ /* 0x000fc60007ffe1ff */
[----:B------:R-:W-:Y:S01]  /*30f0*/  @P6 VIADD R17, R17, 0x1 ;  /* 0x0000000111116836 */ /* 0x000fe20000000000 */
[----:B------:R-:W-:Y:S01]  /*3100*/  @P4 IADD3 R30, PT, PT, R30, 0x1, RZ ;  /* 0x000000011e1e4810 */ /* 0x000fe20007ffe0ff */
[----:B------:R-:W-:Y:S02]  /*3110*/  IMAD.MOV R18, RZ, RZ, -R18 ;  /* 0x000000ffff127224 */ /* 0x000fe400078e0a12 */
[----:B------:R-:W-:Y:S01]  /*3120*/  IMAD.WIDE.U32 R12, R0, UR8, R12 ;  /* 0x00000008000c7c25 */ /* 0x000fe2000f8e000c */
[----:B------:R-:W-:-:S03]  /*3130*/  UIMAD UR8, UR22, UR8, URZ ;  /* 0x00000008160872a4 */ /* 0x000fc6000f8e02ff */
[----:B------:R-:W-:Y:S01]  /*3140*/  @!P2 IMAD.MOV R17, RZ, RZ, -R17 ;  /* 0x000000ffff11a224 */ /* 0x000fe200078e0a11 */
[----:B------:R-:W-:Y:S01]  /*3150*/  @!P5 LOP3.LUT R17, RZ, R7, RZ, 0x33, !PT ;  /* 0x00000007ff11d212 */ /* 0x000fe200078e33ff */
[----:B------:R-:W-:Y:S01]  /*3160*/  @!P0 IMAD.MOV R30, RZ, RZ, -R30 ;  /* 0x000000ffff1e8224 */ /* 0x000fe200078e0a1e */
[----:B------:R-:W-:Y:S01]  /*3170*/  @!P1 LOP3.LUT R30, RZ, R5, RZ, 0x33, !PT ;  /* 0x00000005ff1e9212 */ /* 0x000fe200078e33ff */
[----:B------:R-:W-:Y:S01]  /*3180*/  IMAD R13, R0, UR12, R13 ;  /* 0x0000000c000d7c24 */ /* 0x000fe2000f8e020d */
[----:B------:R-:W-:Y:S01]  /*3190*/  UIMAD UR12, UR7, UR4, URZ ;  /* 0x00000004070c72a4 */ /* 0x000fe2000f8e02ff */
[----:B------:R-:W-:Y:S01]  /*31a0*/  IMAD R15, R15, R18, R2 ;  /* 0x000000120f0f7224 */ /* 0x000fe200078e0202 */
[----:B------:R-:W-:Y:S01]  /*31b0*/  IADD3 R0, PT, PT, -R30, RZ, RZ ;  /* 0x000000ff1e007210 */ /* 0x000fe20007ffe1ff */
[----:B------:R-:W-:Y:S02]  /*31c0*/  IMAD.MOV R2, RZ, RZ, -R17 ;  /* 0x000000ffff027224 */ /* 0x000fe400078e0a11 */
[----:B------:R-:W-:-:S04]  /*31d0*/  IMAD.WIDE R12, R15, UR4, R12 ;  /* 0x000000040f0c7c25 */ /* 0x000fc8000f8e020c */
[----:B------:R-:W-:Y:S01]  /*31e0*/  IMAD.WIDE R8, R9, UR5, RZ ;  /* 0x0000000509087c25 */ /* 0x000fe2000f8e02ff */
[----:B------:R-:W0:Y:S03]  /*31f0*/  LDCU.64 UR4, c[0x0][0x420] ;  /* 0x00008400ff0477ac */ /* 0x000e260008000a00 */
[----:B------:R-:W-:-:S04]  /*3200*/  IMAD.WIDE R14, R17, UR6, RZ ;  /* 0x00000006110e7c25 */ /* 0x000fc8000f8e02ff */
[----:B------:R-:W-:Y:S02]  /*3210*/  IMAD R11, R6, R11, R10 ;  /* 0x0000000b060b7224 */ /* 0x000fe400078e020a */
[----:B------:R-:W-:Y:S02]  /*3220*/  IMAD R2, R7, R2, R28 ;  /* 0x0000000207027224 */ /* 0x000fe400078e021c */
[----:B------:R-:W-:Y:S01]  /*3230*/  IMAD R5, R5, R0, R20 ;  /* 0x0000000005057224 */ /* 0x000fe200078e0214 */
[----:B------:R-:W-:Y:S01]  /*3240*/  IADD3 R0, P1, P0, R14, R12, R8 ;  /* 0x0000000c0e007210 */ /* 0x000fe2000783e008 */
[----:B------:R-:W-:-:S03]  /*3250*/  IMAD.WIDE R6, R11, UR8, RZ ;  /* 0x000000080b067c25 */ /* 0x000fc6000f8e02ff */
[----:B------:R-:W-:Y:S01]  /*3260*/  IADD3.X R9, PT, PT, R15, R13, R9, P1, P0 ;  /* 0x0000000d0f097210 */ /* 0x000fe20000fe0409 */
        /* <DEDUP_REMOVED lines=11> */
.L_x_53:
[----:B------:R-:W0:Y:S01]  /*3320*/  LDC.64 R2, c[0x0][0x420] ;  /* 0x00010800ff027b82 */ /* 0x000e220000000a00 */
[----:B------:R-:W-:-:S05]  /*3330*/  IADD3 R0, PT, PT, R21, UR20, RZ ;  /* 0x0000001415007c10 */ /* 0x000fca000fffe0ff */
[----:B0-----:R-:W-:-:S05]  /*3340*/  IMAD.WIDE.U32 R2, R0, 0x4, R2 ;  /* 0x0000000400027825 */ /* 0x001fca00078e0002 */
[----:B------:R0:W-:Y:S02]  /*3350*/  STG.E desc[UR10][R2.64], R23 ;  /* 0x0000001702007986 */ /* 0x0001e4000c10190a */
.L_x_52:
[----:B------:R-:W-:Y:S05]  /*3360*/  BSYNC.RECONVERGENT B1 ;  /* 0x0000000000017941 */ /* 0x000fea0003800200 */
.L_x_51:
[----:B------:R-:W2:Y:S01]  /*3370*/  LDCU UR6, c[0x0][0x534] ;  /* 0x0000a680ff0677ac */ /* 0x000ea20008000800 */
[C---:B01----:R-:W-:Y:S01]  /*3380*/  LOP3.LUT R3, R19.reuse, 0x1f, RZ, 0xc0, !PT ;  /* 0x0000001f13037812 */ /* 0x043fe200078ec0ff */
[----:B------:R-:W0:Y:S01]  /*3390*/  S2UR UR4, SR_CgaCtaId ;  /* 0x00000000000479c3 */ /* 0x000e220000008800 */
[----:B------:R-:W-:Y:S01]  /*33a0*/  IMAD.SHL.U32 R20, R19, 0x4, RZ ;  /* 0x0000000413147824 */ /* 0x000fe200078e00ff */
[----:B------:R-:W-:Y:S01]  /*33b0*/  UMOV UR5, 0x400 ;  /* 0x0000040000057882 */ /* 0x000fe20000000000 */
[----:B------:R-:W-:-:S03]  /*33c0*/  LOP3.LUT R0, R3, 0x20, RZ, 0xfc, !PT ;  /* 0x0000002003007812 */ /* 0x000fc600078efcff */
[----:B------:R-:W-:-:S04]  /*33d0*/  LOP3.LUT R20, R20, 0x7c, RZ, 0xc0, !PT ;  /* 0x0000007c14147812 */ /* 0x000fc800078ec0ff */
[----:B------:R-:W-:Y:S02]  /*33e0*/  LOP3.LUT R11, R20, 0x80, RZ, 0xfc, !PT ;  /* 0x00000080140b7812 */ /* 0x000fe400078efcff */
[----:B--2---:R-:W-:Y:S01]  /*33f0*/  ISETP.GE.AND P1, PT, R3, UR6, PT ;  /* 0x0000000603007c0c */ /* 0x004fe2000bf26270 */
[----:B------:R-:W-:Y:S01]  /*3400*/  UISETP.GE.AND UP0, UPT, UR6, 0x1, UPT ;  /* 0x000000010600788c */ /* 0x000fe2000bf06270 */
[----:B------:R-:W-:Y:S01]  /*3410*/  ISETP.GE.AND P0, PT, R0, UR6, PT ;  /* 0x0000000600007c0c */ /* 0x000fe2000bf06270 */
[C---:B------:R-:W-:Y:S01]  /*3420*/  IMAD.SHL.U32 R0, R19.reuse, 0x8, RZ ;  /* 0x0000000813007824 */ /* 0x040fe200078e00ff */
[C---:B------:R-:W-:Y:S02]  /*3430*/  ISETP.GT.U32.OR P1, PT, R19.reuse, 0x7f, P1 ;  /* 0x0000007f1300780c */ /* 0x040fe40000f24470 */
[----:B------:R-:W-:Y:S01]  /*3440*/  ISETP.GT.U32.OR P0, PT, R19, 0x7f, P0 ;  /* 0x0000007f1300780c */ /* 0x000fe20000704470 */
[----:B0-----:R-:W-:Y:S01]  /*3450*/  ULEA UR4, UR4, UR5, 0x18 ;  /* 0x0000000504047291 */ /* 0x001fe2000f8ec0ff */
[----:B------:R-:W-:-:S05]  /*3460*/  LOP3.LUT R0, R0, 0x1f00, RZ, 0xc0, !PT ;  /* 0x00001f0000007812 */ /* 0x000fca00078ec0ff */
[----:B------:R-:W-:-:S04]  /*3470*/  LEA R10, R21, UR4, 0x2 ;  /* 0x00000004150a7c11 */ /* 0x000fc8000f8e10ff */
[C---:B------:R-:W-:Y:S02]  /*3480*/  @!P1 FADD.FTZ R7, -R23.reuse, R25 ;  /* 0x0000001917079221 */ /* 0x040fe40000010100 */
[----:B------:R-:W-:Y:S01]  /*3490*/  @!P0 FADD.FTZ R9, -R23, R24 ;  /* 0x0000001817098221 */ /* 0x000fe20000010100 */
[--C-:B------:R-:W-:Y:S02]  /*34a0*/  @!P1 IMAD R4, R3, 0x14, R10.reuse ;  /* 0x0000001403049824 */ /* 0x100fe400078e020a */
[----:B------:R-:W-:Y:S01]  /*34b0*/  @!P1 FMUL.FTZ R7, R7, 1.4426950216293334961 ;  /* 0x3fb8aa3b07079820 */ /* 0x000fe20000410000 */
[----:B------:R-:W0:Y:S01]  /*34c0*/  LDC R23, c[0x0][0x44c] ;  /* 0x00011300ff177b82 */ /* 0x000e220000000800 */
[----:B------:R-:W-:Y:S01]  /*34d0*/  @!P0 FMUL.FTZ R9, R9, 1.4426950216293334961 ;  /* 0x3fb8aa3b09098820 */ /* 0x000fe20000410000 */
[C---:B------:R-:W-:Y:S02]  /*34e0*/  @!P0 IMAD R6, R3.reuse, 0x14, R10 ;  /* 0x0000001403068824 */ /* 0x040fe400078e020a */
[----:B------:R-:W-:Y:S01]  /*34f0*/  IMAD R24, R3, 0x4, R0 ;  /* 0x0000000403187824 */ /* 0x000fe200078e0200 */
[----:B------:R-:W1:Y:S01]  /*3500*/  @!P1 MUFU.EX2 R7, R7 ;  /* 0x0000000700079308 */ /* 0x000e620000000800 */
[----:B------:R-:W-:Y:S01]  /*3510*/  IMAD.MOV.U32 R0, RZ, RZ, RZ ;  /* 0x000000ffff007224 */ /* 0x000fe200078e00ff */
[----:B------:R-:W-:-:S06]  /*3520*/  CS2R R2, SRZ ;  /* 0x0000000000027805 */ /* 0x000fcc000001ff00 */
[----:B------:R-:W2:Y:S01]  /*3530*/  @!P0 MUFU.EX2 R9, R9 ;  /* 0x0000000900098308 */ /* 0x000ea20000000800 */
[----:B-1----:R1:W-:Y:S01]  /*3540*/  @!P1 STS [R4], R7 ;  /* 0x0000000704009388 */ /* 0x0023e20000000800 */
[----:B0-----:R-:W-:-:S03]  /*3550*/  IMAD R25, R23, UR20, RZ ;  /* 0x0000001417197c24 */ /* 0x001fc6000f8e02ff */
[----:B--2---:R0:W-:Y:S01]  /*3560*/  @!P0 STS [R6+0x280], R9 ;  /* 0x0002800906008388 */ /* 0x0041e20000000800 */
[----:B------:R-:W-:Y:S01]  /*3570*/  BAR.SYNC.DEFER_BLOCKING 0x0 ;  /* 0x0000000000007b1d */ /* 0x000fe20000010000 */
[----:B------:R-:W-:-:S04]  /*3580*/  IADD3 R24, P0, PT, R25, R24, RZ ;  /* 0x0000001819187210 */ /* 0x000fc80007f1e0ff */
[----:B------:R-:W-:Y:S02]  /*3590*/  LEA.HI.X.SX32 R25, R25, RZ, 0x1, P0 ;  /* 0x000000ff19197211 */ /* 0x000fe400000f0eff */
[----:B-1----:R-:W-:Y:S02]  /*35a0*/  CS2R R4, SRZ ;  /* 0x0000000000047805 */ /* 0x002fe4000001ff00 */
[----:B0-----:R-:W-:Y:S01]  /*35b0*/  CS2R R6, SRZ ;  /* 0x0000000000067805 */ /* 0x001fe2000001ff00 */
[----:B------:R-:W-:Y:S01]  /*35c0*/  IMAD.MOV.U32 R9, RZ, RZ, RZ ;  /* 0x000000ffff097224 */ /* 0x000fe200078e00ff */
[----:B------:R-:W-:Y:S06]  /*35d0*/  BRA.U !UP0, `(.L_x_59) ;  /* 0x0000000908807547 */ /* 0x000fec000b800000 */
        /* <DEDUP_REMOVED lines=14> */
[----:B------:R-:W-:Y:S01]  /*36c0*/  ULOP3.LUT UR7, UR6, 0x7ffffffc, URZ, 0xc0, !UPT ;  /* 0x7ffffffc06077892 */ /* 0x000fe2000f8ec0ff */
[----:B------:R-:W-:Y:S01]  /*36d0*/  VIADD R10, R10, 0x28 ;  /* 0x000000280a0a7836 */ /* 0x000fe20000000000 */
[----:B------:R-:W-:Y:S01]  /*36e0*/  ISETP.GE.AND P3, PT, R21, UR4, PT ;  /* 0x0000000415007c0c */ /* 0x000fe2000bf66270 */
[----:B------:R-:W-:Y:S01]  /*36f0*/  IMAD.MOV.U32 R0, RZ, RZ, RZ ;  /* 0x000000ffff007224 */ /* 0x000fe200078e00ff */
[----:B------:R-:W-:Y:S02]  /*3700*/  CS2R R2, SRZ ;  /* 0x0000000000027805 */ /* 0x000fe4000001ff00 */
[----:B------:R-:W-:Y:S02]  /*3710*/  CS2R R4, SRZ ;  /* 0x0000000000047805 */ /* 0x000fe4000001ff00 */
[----:B------:R-:W-:Y:S01]  /*3720*/  CS2R R6, SRZ ;  /* 0x0000000000067805 */ /* 0x000fe2000001ff00 */
[----:B------:R-:W-:Y:S01]  /*3730*/  IMAD.MOV.U32 R9, RZ, RZ, RZ ;  /* 0x000000ffff097224 */ /* 0x000fe200078e00ff */
[----:B------:R-:W0:Y:S01]  /*3740*/  LDCU UR5, c[0x0][0x440] ;  /* 0x00008800ff0577ac */ /* 0x000e220008000800 */
[----:B------:R-:W-:Y:S01]  /*3750*/  IMAD.U32 R22, RZ, RZ, UR7 ;  /* 0x00000007ff167e24 */ /* 0x000fe2000f8e00ff */
[----:B------:R-:W-:-:S12]  /*3760*/  UIADD3 UR6, UPT, UPT, -UR7, URZ, URZ ;  /* 0x000000ff07067290 */ /* 0x000fd8000fffe1ff */
.L_x_69:
[----:B--2---:R1:W2:Y:S01]  /*3770*/  LDS R8, [R10+-0x28] ;  /* 0xffffd8000a087984 */ /* 0x0042a20000000800 */
[----:B------:R-:W-:Y:S04]  /*3780*/  BSSY.RECONVERGENT B0, `(.L_x_61) ;  /* 0x000000a000007945 */ /* 0x000fe80003800200 */
[----:B----4-:R-:W-:Y:S05]  /*3790*/  @P3 BRA `(.L_x_62) ;  /* 0x0000000000203947 */ /* 0x010fea0003800000 */
[----:B0-----:R-:W-:Y:S02]  /*37a0*/  ISETP.GE.AND P1, PT, R20, UR5, PT ;  /* 0x0000000514007c0c */ /* 0x001fe4000bf26270 */
[----:B------:R-:W-:Y:S02]  /*37b0*/  CS2R R14, SRZ ;  /* 0x00000000000e7805 */ /* 0x000fe4000001ff00 */
[----:B------:R-:W-:Y:S02]  /*37c0*/  ISETP.GE.AND P0, PT, R11, UR5, PT ;  /* 0x000000050b007c0c */ /* 0x000fe4000bf06270 */
[----:B------:R-:W-:Y:S02]  /*37d0*/  CS2R R12, SRZ ;  /* 0x00000000000c7805 */ /* 0x000fe4000001ff00 */
[----:B------:R-:W-:Y:S02]  /*37e0*/  CS2R R18, SRZ ;  /* 0x0000000000127805 */ /* 0x000fe4000001ff00 */
[----:B------:R-:W-:Y:S03]  /*37f0*/  CS2R R16, SRZ ;  /* 0x0000000000107805 */ /* 0x000fe6000001ff00 */
[----:B------:R3:W5:Y:S04]  /*3800*/  @!P1 LDG.E.128 R12, desc[UR10][R24.64] ;  /* 0x0000000a180c9981 */ /* 0x000768000c1e1d00 */
[----:B------:R3:W5:Y:S02]  /*3810*/  @!P0 LDG.E.128 R16, desc[UR10][R24.64+0x200] ;  /* 0x0002000a18108981 */ /* 0x000764000c1e1d00 */
.L_x_62:
[----:B0-----:R-:W-:Y:S05]  /*3820*/  BSYNC.RECONVERGENT B0 ;  /* 0x0000000000007941 */ /* 0x001fea0003800200 */
.L_x_61:
[C---:B--2--5:R-:W-:Y:S01]  /*3830*/  FFMA.FTZ R9, R8.reuse, R12, R9 ;  /* 0x0000000c08097223 */ /* 0x064fe20000010009 */
[C---:B------:R-:W-:Y:S01]  /*3840*/  FFMA.FTZ R6, R8.reuse, R13, R6 ;  /* 0x0000000d08067223 */ /* 0x040fe20000010006 */
[C---:B------:R-:W-:Y:S01]  /*3850*/  FFMA.FTZ R7, R8.reuse, R14, R7 ;  /* 0x0000000e08077223 */ /* 0x040fe20000010007 */
[C---:B------:R-:W-:Y:S01]  /*3860*/  FFMA.FTZ R4, R8.reuse, R15, R4 ;  /* 0x0000000f08047223 */ /* 0x040fe20000010004 */
[C---:B------:R-:W-:Y:S01]  /*3870*/  FFMA.FTZ R5, R8.reuse, R16, R5 ;  /* 0x0000001008057223 */ /* 0x040fe20000010005 */
[C---:B------:R-:W-:Y:S01]  /*3880*/  FFMA.FTZ R2, R8.reuse, R17, R2 ;  /* 0x0000001108027223 */ /* 0x040fe20000010002 */
[----:B------:R-:W-:Y:S01]  /*3890*/  BSSY.RECONVERGENT B0, `(.L_x_63) ;  /* 0x000000e000007945 */ /* 0x000fe20003800200 */
[C---:B------:R-:W-:Y:S01]  /*38a0*/  FFMA.FTZ R3, R8.reuse, R18, R3 ;  /* 0x0000001208037223 */ /* 0x040fe20000010003 */
[----:B------:R-:W-:Y:S02]  /*38b0*/  FFMA.FTZ R0, R8, R19, R0 ;  /* 0x0000001308007223 */ /* 0x000fe40000010000 */
        /* <DEDUP_REMOVED lines=11> */
.L_x_64:
[----:B------:R-:W-:Y:S05]  /*3970*/  BSYNC.RECONVERGENT B0 ;  /* 0x0000000000007941 */ /* 0x000fea0003800200 */
.L_x_63:
[----:B------:R-:W2:Y:S01]  /*3980*/  LDS R8, [R10+-0x14] ;  /* 0xffffec000a087984 */ /* 0x000ea20000000800 */
[----:B------:R-:W-:Y:S01]  /*3990*/  BSSY.RECONVERGENT B0, `(.L_x_65) ;  /* 0x0000014000007945 */ /* 0x000fe20003800200 */
[C---:B--2--5:R-:W-:Y:S01]  /*39a0*/  FFMA.FTZ R9, R8.reuse, R12, R9 ;  /* 0x0000000c08097223 */ /* 0x064fe20000010009 */
        /* <DEDUP_REMOVED lines=12> */
[C---:B0-----:R-:W-:Y:S02]  /*3a70*/  LEA R26, P0, R23.reuse, R24, 0x3 ;  /* 0x00000018171a7211 */ /* 0x041fe400078018ff */
[----:B------:R-:W-:Y:S02]  /*3a80*/  CS2R R18, SRZ ;  /* 0x0000000000127805 */ /* 0x000fe4000001ff00 */
[----:B------:R-:W-:Y:S02]  /*3a90*/  CS2R R16, SRZ ;  /* 0x0000000000107805 */ /* 0x000fe4000001ff00 */
[----:B------:R-:W-:Y:S05]  /*3aa0*/  LEA.HI.X.SX32 R27, R23, R25, 0x3, P0 ;  /* 0x00000019171b7211 */ /* 0x000fea00000f1eff */
[----:B------:R2:W5:Y:S04]  /*3ab0*/  @!P2 LDG.E.128 R12, desc[UR10][R26.64] ;  /* 0x0000000a1a0ca981 */ /* 0x000568000c1e1d00 */
[----:B------:R2:W5:Y:S02]  /*3ac0*/  @!P1 LDG.E.128 R16, desc[UR10][R26.64+0x200] ;  /* 0x0002000a1a109981 */ /* 0x000564000c1e1d00 */
.L_x_66:
[----:B------:R-:W-:Y:S05]  /*3ad0*/  BSYNC.RECONVERGENT B0 ;  /* 0x0000000000007941 */ /* 0x000fea0003800200 */
.L_x_65:
        /* <DEDUP_REMOVED lines=17> */
[----:B0-2---:R-:W-:Y:S05]  /*3bf0*/  IMAD.WIDE R26, R23, 0xc, R24 ;  /* 0x0000000c171a7825 */ /* 0x005fea00078e0218 */
[----:B------:R4:W5:Y:S04]  /*3c00*/  @!P1 LDG.E.128 R12, desc[UR10][R26.64] ;  /* 0x0000000a1a0c9981 */ /* 0x000968000c1e1d00 */
[----:B------:R4:W5:Y:S02]  /*3c10*/  @!P0 LDG.E.128 R16, desc[UR10][R26.64+0x200] ;  /* 0x0002000a1a108981 */ /* 0x000964000c1e1d00 */
.L_x_68:
[----:B------:R-:W-:Y:S05]  /*3c20*/  BSYNC.RECONVERGENT B0 ;  /* 0x0000000000007941 */ /* 0x000fea0003800200 */
.L_x_67:
[----:B------:R1:W0:Y:S01]  /*3c30*/  LDS R8, [R10+0x14] ;  /* 0x000014000a087984 */ /* 0x0002220000000800 */
[----:B------:R-:W-:Y:S01]  /*3c40*/  UIADD3 UR6, UPT, UPT, UR6, 0x4, URZ ;  /* 0x0000000406067890 */ /* 0x000fe2000fffe0ff */
[C---:B---3--:R-:W-:Y:S03]  /*3c50*/  LEA R24, P0, R23.reuse, R24, 0x4 ;  /* 0x0000001817187211 */ /* 0x048fe600078020ff */
[----:B------:R-:W-:Y:S01]  /*3c60*/  UISETP.NE.AND UP0, UPT, UR6, URZ, UPT ;  /* 0x000000ff0600728c */ /* 0x000fe2000bf05270 */
[----:B------:R-:W-:Y:S02]  /*3c70*/  LEA.HI.X.SX32 R25, R23, R25, 0x4, P0 ;  /* 0x0000001917197211 */ /* 0x000fe400000f26ff */
[----:B-1----:R-:W-:Y:S01]  /*3c80*/  IADD3 R10, PT, PT, R10, 0x50, RZ ;  /* 0x000000500a0a7810 */ /* 0x002fe20007ffe0ff */
[C---:B0----5:R-:W-:Y:S01]  /*3c90*/  FFMA.FTZ R9, R8.reuse, R12, R9 ;  /* 0x0000000c08097223 */ /* 0x061fe20000010009 */
        /* <DEDUP_REMOVED lines=8> */
.L_x_60:
[----:B------:R-:W0:Y:S02]  /*3d20*/  LDCU UR8, c[0x0][0x534] ;  /* 0x0000a680ff0877ac */ /* 0x000e240008000800 */
[----:B0-----:R-:W-:-:S09]  /*3d30*/  ULOP3.LUT UP0, URZ, UR8, 0x3, URZ, 0xc0, !UPT ;  /* 0x0000000308ff7892 */ /* 0x001fd2000f80c0ff */
[----:B------:R-:W-:Y:S05]  /*3d40*/  BRA.U !UP0, `(.L_x_59) ;  /* 0x0000000108a47547 */ /* 0x000fea000b800000 */
[----:B------:R-:W0:Y:S01]  /*3d50*/  S2UR UR6, SR_CgaCtaId ;  /* 0x00000000000679c3 */ /* 0x000e220000008800 */
[----:B------:R-:W-:Y:S01]  /*3d60*/  UMOV UR7, 0x400 ;  /* 0x0000040000077882 */ /* 0x000fe20000000000 */
[----:B------:R-:W-:Y:S01]  /*3d70*/  IMAD R22, R22, 0x5, R21 ;  /* 0x0000000516167824 */ /* 0x000fe200078e0215 */
[----:B------:R-:W-:Y:S01]  /*3d80*/  IADD3 R24, P0, PT, R24, 0x200, RZ ;  /* 0x0000020018187810 */ /* 0x000fe20007f1e0ff */
[----:B------:R-:W-:Y:S01]  /*3d90*/  ULOP3.LUT UR8, UR8, 0x3, URZ, 0xc0, !UPT ;  /* 0x0000000308087892 */ /* 0x000fe2000f8ec0ff */
[----:B------:R-:W-:Y:S01]  /*3da0*/  ISETP.GE.AND P2, PT, R21, UR4, PT ;  /* 0x0000000415007c0c */ /* 0x000fe2000bf46270 */
[----:B--2-4-:R-:W-:Y:S01]  /*3db0*/  IMAD.WIDE R26, R23, 0x4, RZ ;  /* 0x00000004171a7825 */ /* 0x014fe200078e02ff */
[----:B------:R-:W-:Y:S01]  /*3dc0*/  IADD3.X R25, PT, PT, RZ, R25, RZ, P0, !PT ;  /* 0x00000019ff197210 */ /* 0x000fe200007fe4ff */
[----:B------:R-:W1:Y:S01]  /*3dd0*/  LDCU UR5, c[0x0][0x440] ;  /* 0x00008800ff0577ac */ /* 0x000e620008000800 */
[----:B------:R-:W-:Y:S02]  /*3de0*/  UIADD3 UR8, UPT, UPT, -UR8, URZ, URZ ;  /* 0x000000ff08087290 */ /* 0x000fe4000fffe1ff */
[----:B0-----:R-:W-:-:S06]  /*3df0*/  ULEA UR6, UR6, UR7, 0x18 ;  /* 0x0000000706067291 */ /* 0x001fcc000f8ec0ff */
[----:B-1----:R-:W-:-:S07]  /*3e00*/  LEA R10, R22, UR6, 0x2 ;  /* 0x00000006160a7c11 */ /* 0x002fce000f8e10ff */
.L_x_72:
        /* <DEDUP_REMOVED lines=16> */
.L_x_71:
[----:B------:R-:W-:Y:S05]  /*3f10*/  BSYNC.RECONVERGENT B0 ;  /* 0x0000000000007941 */ /* 0x000fea0003800200 */
.L_x_70:
        /* <DEDUP_REMOVED lines=12> */
.L_x_59:
[----:B------:R-:W-:-:S04]  /*3fe0*/  IADD3 R21, PT, PT, R21, UR20, RZ ;  /* 0x0000001415157c10 */ /* 0x000fc8000fffe0ff */
[----:B------:R-:W-:-:S13]  /*3ff0*/  ISETP.GE.AND P0, PT, R21, UR21, PT ;  /* 0x0000001515007c0c */ /* 0x000fda000bf06270 */
[----:B------:R-:W-:Y:S05]  /*4000*/  @P0 EXIT ;  /* 0x000000000000094d */ /* 0x000fea0003800000 */
[----:B------:R-:W-:Y:S01]  /*4010*/  IABS R14, UR22 ;  /* 0x00000016000e7c13 */ /* 0x000fe20008000000 */
[----:B------:R-:W0:Y:S01]  /*4020*/  LDC R13, c[0x0][0x434] ;  /* 0x00010d00ff0d7b82 */ /* 0x000e220000000800 */
[----:B------:R-:W-:Y:S01]  /*4030*/  IABS R16, R21 ;  /* 0x0000001500107213 */ /* 0x000fe20000000000 */
[----:B------:R-:W1:Y:S01]  /*4040*/  LDCU.128 UR4, c[0x0][0x400] ;  /* 0x00008000ff0477ac */ /* 0x000e620008000c00 */
[----:B------:R-:W3:Y:S01]  /*4050*/  I2F.RP R12, R14 ;  /* 0x0000000e000c7306 */ /* 0x000ee20000209400 */
[----:B------:R-:W-:Y:S01]  /*4060*/  IABS R10, UR22 ;  /* 0x00000016000a7c13 */ /* 0x000fe20008000000 */
[----:B------:R-:W5:Y:S01]  /*4070*/  LDCU.64 UR8, c[0x0][0x410] ;  /* 0x00008200ff0877ac */ /* 0x000f620008000a00 */
[----:B------:R-:W-:Y:S02]  /*4080*/  F2FP.BF16.F32.PACK_AB R6, R6, R9 ;  /* 0x000000090606723e */ /* 0x000fe400000010ff */
[----:B------:R-:W-:Y:S02]  /*4090*/  IADD3 R10, PT, PT, RZ, -R10, RZ ;  /* 0x8000000aff0a7210 */ /* 0x000fe40007ffe0ff */
[----:B------:R-:W-:-:S02]  /*40a0*/  F2FP.BF16.F32.PACK_AB R7, R4, R7 ;  /* 0x000000070407723e */ /* 0x000fc400000010ff */
[----:B------:R-:W-:Y:S02]  /*40b0*/  F2FP.BF16.F32.PACK_AB R2, R2, R5 ;  /* 0x000000050202723e */ /* 0x000fe400000010ff */
[----:B------:R-:W-:Y:S01]  /*40c0*/  F2FP.BF16.F32.PACK_AB R3, R0, R3 ;  /* 0x000000030003723e */ /* 0x000fe200000010ff */
[----:B---3--:R-:W3:Y:S02]  /*40d0*/  MUFU.RCP R18, R12 ;  /* 0x0000000c00127308 */ /* 0x008ee40000001000 */
[----:B---3--:R-:W-:Y:S01]  /*40e0*/  VIADD R18, R18, 0xffffffe ;  /* 0x0ffffffe12127836 */ /* 0x008fe20000000000 */
        /* <DEDUP_REMOVED lines=50> */
[----:B-----5:R-:W-:-:S03]  /*4410*/  IMAD.WIDE.U32 R16, R10, UR8, R16 ;  /* 0x000000080a107c25 */ /* 0x020fc6000f8e0010 */
        /* <DEDUP_REMOVED lines=19> */
        .weak           $__internal_1_$__cuda_sm20_div_s64
        .type           $__internal_1_$__cuda_sm20_div_s64,@function
        .size           $__internal_1_$__cuda_sm20_div_s64,(.L_x_7433 - $__internal_1_$__cuda_sm20_div_s64)
$__internal_1_$__cuda_sm20_div_s64:
        /* <DEDUP_REMOVED lines=29> */
[----:B------:R-:W-:Y:S01]  /*4720*/  IMAD.X R9, RZ, RZ, ~R9, P0 ;  /* 0x000000ffff097224 */ /* 0x000fe200000e0e09 */
[----:B------:R-:W-:-:S03]  /*4730*/  IADD3 R10, P0, PT, RZ, -R22, RZ ;  /* 0x80000016ff0a7210 */ /* 0x000fc60007f1e0ff */
[----:B------:R-:W-:Y:S01]  /*4740*/  IMAD.WIDE.U32 R30, P4, R31, R9, R30 ;  /* 0x000000091f1e7225 */ /* 0x000fe2000788001e */
[----:B------:R-:W-:-:S03]  /*4750*/  SEL R10, R10, R22, !P1 ;  /* 0x000000160a0a7207 */ /* 0x000fc60004800000 */
[----:B------:R-:W-:-:S04]  /*4760*/  IMAD.HI.U32 R20, P3, R12, R11, R30 ;  /* 0x0000000b0c147227 */ /* 0x000fc8000786001e */
[CC--:B------:R-:W-:Y:S02]  /*4770*/  IMAD R11, R12.reuse, R9.reuse, RZ ;  /* 0x000000090c0b7224 */ /* 0x0c0fe400078e02ff */
[----:B------:R-:W-:-:S03]  /*4780*/  IMAD.HI.U32 R9, R12, R9, RZ ;  /* 0x000000090c097227 */ /* 0x000fc600078e00ff */
[----:B------:R-:W-:Y:S01]  /*4790*/  IADD3 R11, P2, PT, R11, R20, RZ ;  /* 0x000000140b0b7210 */ /* 0x000fe20007f5e0ff */
[----:B------:R-:W-:Y:S01]  /*47a0*/  IMAD.X R12, R9, 0x1, R12, P4 ;  /* 0x00000001090c7824 */ /* 0x000fe200020e060c */
[-C--:B------:R-:W-:Y:S01]  /*47b0*/  IADD3.X R20, PT, PT, RZ, ~R17.reuse, RZ, P0, !PT ;  /* 0x80000011ff147210 */ /* 0x080fe200007fe4ff */
[----:B------:R-:W-:Y:S02]  /*47c0*/  IMAD.MOV.U32 R31, RZ, RZ, RZ ;  /* 0x000000ffff1f7224 */ /* 0x000fe400078e00ff */
[----:B------:R-:W-:Y:S01]  /*47d0*/  IMAD.HI.U32 R30, R11, R10, RZ ;  /* 0x0000000a0b1e7227 */ /* 0x000fe200078e00ff */
[----:B------:R-:W-:Y:S02]  /*47e0*/  SEL R9, R20, R17, !P1 ;  /* 0x0000001114097207 */ /* 0x000fe40004800000 */
[----:B------:R-:W-:-:S03]  /*47f0*/  IADD3.X R12, PT, PT, RZ, RZ, R12, P2, P3 ;  /* 0x000000ffff0c7210 */ /* 0x000fc600017e640c */
[----:B------:R-:W-:-:S04]  /*4800*/  IMAD.WIDE.U32 R30, R11, R9, R30 ;  /* 0x000000090b1e7225 */ /* 0x000fc800078e001e */
[C---:B------:R-:W-:Y:S02]  /*4810*/  IMAD R22, R12.reuse, R9, RZ ;  /* 0x000000090c167224 */ /* 0x040fe400078e02ff */
[----:B------:R-:W-:-:S04]  /*4820*/  IMAD.HI.U32 R13, P1, R12, R10, R30 ;  /* 0x0000000a0c0d7227 */ /* 0x000fc8000782001e */
[----:B------:R-:W-:Y:S01]  /*4830*/  IMAD.HI.U32 R11, R12, R9, RZ ;  /* 0x000000090c0b7227 */ /* 0x000fe200078e00ff */
[----:B------:R-:W-:-:S03]  /*4840*/  IADD3 R22, P0, PT, R22, R13, RZ ;  /* 0x0000000d16167210 */ /* 0x000fc60007f1e0ff */
[----:B------:R-:W-:Y:S02]  /*4850*/  IMAD.X R11, RZ, RZ, R11, P1 ;  /* 0x000000ffff0b7224 */ /* 0x000fe400008e060b */
[----:B------:R-:W-:-:S04]  /*4860*/  IMAD.WIDE.U32 R12, R22, R26, RZ ;  /* 0x0000001a160c7225 */ /* 0x000fc800078e00ff */
[----:B------:R-:W-:Y:S01]  /*4870*/  IMAD.X R20, RZ, RZ, R11, P0 ;  /* 0x000000ffff147224 */ /* 0x000fe200000e060b */
[----:B------:R-:W-:Y:S01]  /*4880*/  IADD3 R10, P0, PT, -R12, R10, RZ ;  /* 0x0000000a0c0a7210 */ /* 0x000fe20007f1e1ff */
[----:B------:R-:W-:-:S03]  /*4890*/  IMAD R11, R22, R27, R13 ;  /* 0x0000001b160b7224 */ /* 0x000fc600078e020d */
[-C--:B------:R-:W-:Y:S01]  /*48a0*/  ISETP.GE.U32.AND P2, PT, R10, R26.reuse, PT ;  /* 0x0000001a0a00720c */ /* 0x080fe20003f46070 */
[-C--:B------:R-:W-:Y:S01]  /*48b0*/  IMAD R12, R20, R26.reuse, R11 ;  /* 0x0000001a140c7224 */ /* 0x080fe200078e020b */
[----:B------:R-:W-:-:S04]  /*48c0*/  IADD3 R11, P1, PT, R10, -R26, RZ ;  /* 0x8000001a0a0b7210 */ /* 0x000fc80007f3e0ff */
[----:B------:R-:W-:Y:S02]  /*48d0*/  IADD3.X R9, PT, PT, ~R12, R9, RZ, P0, !PT ;  /* 0x000000090c097210 */ /* 0x000fe400007fe5ff */
[----:B------:R-:W-:Y:S02]  /*48e0*/  IADD3 R13, P0, PT, R22, 0x1, RZ ;  /* 0x00000001160d7810 */ /* 0x000fe40007f1e0ff */
[C---:B------:R-:W-:Y:S01]  /*48f0*/  ISETP.GE.U32.AND.EX P2, PT, R9.reuse, R27, PT, P2 ;  /* 0x0000001b0900720c */ /* 0x040fe20003f46120 */
[----:B------:R-:W-:Y:S02]  /*4900*/  IMAD.X R12, R9, 0x1, ~R27, P1 ;  /* 0x00000001090c7824 */ /* 0x000fe400008e0e1b */
[----:B------:R-:W-:Y:S01]  /*4910*/  IMAD.X R31, RZ, RZ, R20, P0 ;  /* 0x000000ffff1f7224 */ /* 0x000fe200000e0614 */
[----:B------:R-:W-:Y:S02]  /*4920*/  SEL R11, R11, R10, P2 ;  /* 0x0000000a0b0b7207 */ /* 0x000fe40001000000 */
[----:B------:R-:W-:-:S02]  /*4930*/  SEL R13, R13, R22, P2 ;  /* 0x000000160d0d7207 */ /* 0x000fc40001000000 */
[----:B------:R-:W-:Y:S02]  /*4940*/  SEL R9, R12, R9, P2 ;  /* 0x000000090c097207 */ /* 0x000fe40001000000 */
[----:B------:R-:W-:Y:S02]  /*4950*/  ISETP.GE.U32.AND P0, PT, R11, R26, PT ;  /* 0x0000001a0b00720c */ /* 0x000fe40003f06070 */
[----:B------:R-:W-:Y:S02]  /*4960*/  SEL R31, R31, R20, P2 ;  /* 0x000000141f1f7207 */ /* 0x000fe40001000000 */
[----:B------:R-:W-:Y:S02]  /*4970*/  IADD3 R10, P1, PT, R13, 0x1, RZ ;  /* 0x000000010d0a7810 */ /* 0x000fe40007f3e0ff */
[----:B------:R-:W-:Y:S02]  /*4980*/  ISETP.GE.U32.AND.EX P0, PT, R9, R27, PT, P0 ;  /* 0x0000001b0900720c */ /* 0x000fe40003f06100 */
[----:B------:R-:W-:Y:S01]  /*4990*/  LOP3.LUT R9, R16, R17, RZ, 0x3c, !PT ;  /* 0x0000001110097212 */ /* 0x000fe200078e3cff */
[----:B------:R-:W-:Y:S01]  /*49a0*/  IMAD.X R12, RZ, RZ, R31, P1 ;  /* 0x000000ffff0c7224 */ /* 0x000fe200008e061f */
[----:B------:R-:W-:Y:S01]  /*49b0*/  SEL R10, R10, R13, P0 ;  /* 0x0000000d0a0a7207 */ /* 0x000fe20000000000 */
[----:B------:R-:W-:Y:S01]  /*49c0*/  IMAD.MOV.U32 R13, RZ, RZ, 0x0 ;  /* 0x00000000ff0d7424 */ /* 0x000fe200078e00ff */
[----:B------:R-:W-:-:S02]  /*49d0*/  ISETP.GE.AND P2, PT, R9, RZ, PT ;  /* 0x000000ff0900720c */ /* 0x000fc40003f46270 */
[----:B------:R-:W-:Y:S02]  /*49e0*/  SEL R12, R12, R31, P0 ;  /* 0x0000001f0c0c7207 */ /* 0x000fe40000000000 */
[----:B------:R-:W-:Y:S02]  /*49f0*/  IADD3 R11, P1, PT, RZ, -R10, RZ ;  /* 0x8000000aff0b7210 */ /* 0x000fe40007f3e0ff */
[----:B------:R-:W-:Y:S02]  /*4a00*/  ISETP.NE.U32.AND P0, PT, R18, RZ, PT ;  /* 0x000000ff1200720c */ /* 0x000fe40003f05070 */
[-C--:B------:R-:W-:Y:S02]  /*4a10*/  IADD3.X R9, PT, PT, RZ, ~R12.reuse, RZ, P1, !PT ;  /* 0x8000000cff097210 */ /* 0x080fe40000ffe4ff */
[----:B------:R-:W-:Y:S02]  /*4a20*/  ISETP.NE.AND.EX P0, PT, R16, RZ, PT, P0 ;  /* 0x000000ff1000720c */ /* 0x000fe40003f05300 */
[----:B------:R-:W-:Y:S01]  /*4a30*/  SEL R9, R9, R12, !P2 ;  /* 0x0000000c09097207 */ /* 0x000fe20005000000 */
[----:B------:R-:W-:Y:S01]  /*4a40*/  IMAD.MOV.U32 R12, RZ, RZ, R14 ;  /* 0x000000ffff0c7224 */ /* 0x000fe200078e000e */
[----:B------:R-:W-:-:S04]  /*4a50*/  SEL R11, R11, R10, !P2 ;  /* 0x0000000a0b0b7207 */ /* 0x000fc80005000000 */
[----:B------:R-:W-:Y:S02]  /*4a60*/  SEL R10, R11, 0xffffffff, P0 ;  /* 0xffffffff0b0a7807 */ /* 0x000fe40000000000 */
[----:B------:R-:W-:Y:S01]  /*4a70*/  SEL R11, R9, 0xffffffff, P0 ;  /* 0xffffffff090b7807 */ /* 0x000fe20000000000 */
[----:B------:R-:W-:Y:S06]  /*4a80*/  RET.REL.NODEC R12 `(_ZN5flash32flash_fwd_splitkv_combine_kernelI23Flash_fwd_kernel_traitsILi256ELi64ELi64ELi4ELb0ELb0EN7cutlass10bfloat16_tE19Flash_kernel_traitsILi256ELi64ELi64ELi4ES3_EELi4ELi6ELb0EEEvNS_16Flash_fwd_paramsE) ;  /* 0xffffffb40c5c7950 */ /* 0x000fec0003c3ffff */
.L_x_73:
        /* <DEDUP_REMOVED lines=15> */
.L_x_7433:


//--------------------- .text._ZN5flash32flash_fwd_splitkv_combine_kernelI23Flash_fwd_kernel_traitsILi256ELi64ELi64ELi4ELb0ELb0EN7cutlass10bfloat16_tE19Flash_kernel_traitsILi256ELi64ELi64ELi4ES3_EELi4ELi5ELb0EEEvNS_16Flash_fwd_paramsE --------------------------
	.section	.text._ZN5flash32flash_fwd_splitkv_combine_kernelI23Flash_fwd_kernel_traitsILi256ELi64ELi64ELi4ELb0ELb0EN7cutlass10bfloat16_tE19Flash_kernel_traitsILi256ELi64ELi64ELi4ES3_EELi4ELi5ELb0EEEvNS_16Flash_fwd_paramsE,"ax",@progbits
	.align	128
        .global         _ZN5flash32flash_fwd_splitkv_combine_kernelI23Flash_fwd_kernel_traitsILi256ELi64ELi64ELi4ELb0ELb0EN7cutlass10bfloat16_tE19Flash_kernel_traitsILi256ELi64ELi64ELi4ES3_EELi4ELi5ELb0EEEvNS_16Flash_fwd_paramsE
        .type           _ZN5flash32flash_fwd_splitkv_combine_kernelI23Flash_fwd_kernel_traitsILi256ELi64ELi64ELi4ELb0ELb0EN7cutlass10bfloat16_tE19Flash_kernel_traitsILi256ELi64ELi64ELi4ES3_EELi4ELi5ELb0EEEvNS_16Flash_fwd_paramsE,@function
        .size           _ZN5flash32flash_fwd_splitkv_combine_kernelI23Flash_fwd_kernel_traitsILi256ELi64ELi64ELi4ELb0ELb0EN7cutlass10bfloat16_tE19Flash_kernel_traitsILi256ELi64ELi64ELi4ES3_EELi4ELi5ELb0EEEvNS_16Flash_fwd_paramsE,(.L_x_7434 - _ZN5flash32flash_fwd_splitkv_combine_kernelI23Flash_fwd_kernel_traitsILi256ELi64ELi64ELi4ELb0ELb0EN7cutlass10bfloat16_tE19Flash_kernel_traitsILi256ELi64ELi64ELi4ES3_EELi4ELi5ELb0EEEvNS_16Flash_fwd_paramsE)
        .other          _ZN5flash32flash_fwd_splitkv_combine_kernelI23Flash_fwd_kernel_traitsILi256ELi64ELi64ELi4ELb0ELb0EN7cutlass10bfloat16_tE19Flash_kernel_traitsILi256ELi64ELi64ELi4ES3_EELi4ELi5ELb0EEEvNS_16Flash_fwd_paramsE,@"STO_CUDA_ENTRY STV_DEFAULT"
_ZN5flash32flash_fwd_splitkv_combine_kernelI23Flash_fwd_kernel_traitsILi256ELi64ELi64ELi4ELb0ELb0EN7cutlass10bfloat16_tE19Flash_kernel_traitsILi256ELi64ELi64ELi4ES3_EELi4ELi5ELb0EEEvNS_16Flash_fwd_paramsE:
.text._ZN5flash32flash_fwd_splitkv_combine_kernelI23Flash_fwd_kernel_traitsILi256ELi64ELi64ELi4ELb0ELb0EN7cutlass10bfloat16_tE19Flash_kernel_traitsILi256ELi64ELi64ELi4ES3_EELi4ELi5ELb0EEEvNS_16Flash_fwd_paramsE:
[----:B------:R-:W-:Y:S01]  /*0000*/  LDC R1, c[0x0][0x37c] ;  /* 0x0000df00ff017b82 */ /* 0x000fe20000000800 */
[----:B------:R-:W0:Y:S07]  /*0010*/  LDCU UR8, c[0x0][0x3e0] ;  /* 0x00007c00ff0877ac */ /* 0x000e2e0008000800 */
[----:B------:R-:W1:Y:S01]  /*0020*/  S2UR UR13, SR_CTAID.X ;  /* 0x00000000000d79c3 */ /* 0x000e620000002500 */
[----:B------:R-:W0:Y:S02]  /*0030*/  LDCU.64 UR14, c[0x0][0x430] ;  /* 0x00008600ff0e77ac */ /* 0x000e240008000a00 */
[----:B0-----:R-:W-:-:S02]  /*0040*/  UIMAD UR8, UR8, UR15, URZ ;  /* 0x0000000f080872a4 */ /* 0x001fc4000f8e02ff */
[----:B-1----:R-:W-:Y:S02]  /*0050*/  USHF.L.U32 UR13, UR13, 0x2, URZ ;  /* 0x000000020d0d7899 */ /* 0x002fe400080006ff */
[----:B------:R-:W-:-:S04]  /*0060*/  UIMAD UR14, UR8, UR14, URZ ;  /* 0x0000000e080e72a4 */ /* 0x000fc8000f8e02ff */
[----:B------:R-:W-:-:S04]  /*0070*/  UISETP.LT.AND UP0, UPT, UR14, UR15, UPT ;  /* 0x0000000f0e00728c */ /* 0x000fc8000bf01270 */
[----:B------:R-:W-:Y:S02]  /*0080*/  USEL UR12, UR14, UR15, UP0 ;  /* 0x0000000f0e0c7287 */ /* 0x000fe40008000000 */
[----:B------:R-:W-:Y:S02]  /*0090*/  USHF.R.S32.HI UR15, URZ, 0x1f, UR14 ;  /* 0x0000001fff0f7899 */ /* 0x000fe4000801140e */
        /* <DEDUP_REMOVED lines=28> */
.L_x_74:
[----:B------:R-:W-:Y:S01]  /*0260*/  IMAD.U32 R22, RZ, RZ, UR14 ;  /* 0x0000000eff167e24 */ /* 0x000fe2000f8e00ff */
[----:B------:R-:W-:Y:S01]  /*0270*/  MOV R18, UR12 ;  /* 0x0000000c00127c02 */ /* 0x000fe20008000f00 */
[----:B------:R-:W-:Y:S01]  /*0280*/  IMAD.U32 R17, RZ, RZ, UR15 ;  /* 0x0000000fff117e24 */ /* 0x000fe2000f8e00ff */
[----:B------:R-:W-:Y:S02]  /*0290*/  MOV R16, UR7 ;  /* 0x0000000700107c02 */ /* 0x000fe40008000f00 */
[----:B------:R-:W-:Y:S02]  /*02a0*/  MOV R14, 0x2c0 ;  /* 0x000002c0000e7802 */ /* 0x000fe40000000f00 */
[----:B------:R-:W-:Y:S05]  /*02b0*/  CALL.REL.NOINC `($__internal_2_$__cuda_sm20_div_s64) ;  /* 0x0000004000307944 */ /* 0x000fea0003c00000 */
.L_x_75:
        /* <DEDUP_REMOVED lines=30> */
.L_x_77:
[----:B------:R-:W-:Y:S01]  /*04a0*/  IMAD.MOV.U32 R22, RZ, RZ, R10 ;  /* 0x000000ffff167224 */ /* 0x000fe200078e000a */
[----:B------:R-:W-:Y:S02]  /*04b0*/  MOV R17, R11 ;  /* 0x0000000b00117202 */ /* 0x000fe40000000f00 */
[----:B------:R-:W-:Y:S02]  /*04c0*/  MOV R14, 0x4e0 ;  /* 0x000004e0000e7802 */ /* 0x000fe40000000f00 */
[----:B------:R-:W-:Y:S05]  /*04d0*/  CALL.REL.NOINC `($__internal_2_$__cuda_sm20_div_s64) ;  /* 0x0000003c00a87944 */ /* 0x000fea0003c00000 */
[----:B------:R-:W-:Y:S02]  /*04e0*/  MOV R4, R10 ;  /* 0x0000000a00047202 */ /* 0x000fe40000000f00 */
[----:B------:R-:W-:Y:S02]  /*04f0*/  MOV R5, R11 ;  /* 0x0000000b00057202 */ /* 0x000fe40000000f00 */
.L_x_78:
[----:B------:R-:W-:Y:S05]  /*0500*/  BSYNC.RECONVERGENT B0 ;  /* 0x0000000000007941 */ /* 0x000fea0003800200 */
.L_x_76:
        /* <DEDUP_REMOVED lines=58> */
.L_x_80:
[----:B------:R-:W-:Y:S01]  /*08b0*/  IMAD.MOV.U32 R22, RZ, RZ, R18 ;  /* 0x000000ffff167224 */ /* 0x000fe200078e0012 */
[----:B------:R-:W-:Y:S01]  /*08c0*/  MOV R18, R8 ;  /* 0x0000000800127202 */ /* 0x000fe20000000f00 */
[----:B------:R-:W-:Y:S01]  /*08d0*/  IMAD.MOV.U32 R17, RZ, RZ, R16 ;  /* 0x000000ffff117224 */ /* 0x000fe200078e0010 */
[----:B------:R-:W-:Y:S02]  /*08e0*/  MOV R16, R0 ;  /* 0x0000000000107202 */ /* 0x000fe40000000f00 */
[----:B------:R-:W-:Y:S02]  /*08f0*/  MOV R14, 0x910 ;  /* 0x00000910000e7802 */ /* 0x000fe40000000f00 */
[----:B------:R-:W-:Y:S05]  /*0900*/  CALL.REL.NOINC `($__internal_2_$__cuda_sm20_div_s64) ;  /* 0x00000038009c7944 */ /* 0x000fea0003c00000 */
.L_x_81:
[----:B------:R-:W-:Y:S05]  /*0910*/  BSYNC.RECONVERGENT B0 ;  /* 0x0000000000007941 */ /* 0x000fea0003800200 */
.L_x_79:
        /* <DEDUP_REMOVED lines=21> */
[----:B------:R-:W-:Y:S01]  /*0a70*/  UIMAD UR4, UR6, UR4, UR5 ;  /* 0x00000004060472a4 */ /* 0x000fe2000f8e0205 */
[----:B------:R-:W0:Y:S03]  /*0a80*/  LDCU UR5, c[0x0][0x3e0] ;  /* 0x00007c00ff0577ac */ /* 0x000e260008000800 */
[----:B------:R-:W-:-:S11]  /*0a90*/  UISETP.GT.U32.AND UP1, UPT, UR6, UR4, UPT ;  /* 0x000000040600728c */ /* 0x000fd6000bf24070 */
[----:B------:R-:W-:Y:S02]  /*0aa0*/  @!UP1 UIADD3 UR4, UPT, UPT, UR4, -UR6, URZ ;  /* 0x8000000604049290 */ /* 0x000fe4000fffe0ff */
[----:B------:R-:W-:Y:S01]  /*0ab0*/  @!UP1 UIADD3 UR11, UPT, UPT, UR11, 0x1, URZ ;  /* 0x000000010b0b9890 */ /* 0x000fe2000fffe0ff */
[----:B0-----:R-:W-:Y:S01]  /*0ac0*/  IMAD.U32 R2, RZ, RZ, UR5 ;  /* 0x00000005ff027e24 */ /* 0x001fe2000f8e00ff */
[----:B------:R-:W-:Y:S02]  /*0ad0*/  UISETP.GE.U32.AND UP0, UPT, UR4, UR6, UPT ;  /* 0x000000060400728c */ /* 0x000fe4000bf06070 */
[----:B------:R-:W-:Y:S02]  /*0ae0*/  UISETP.GE.AND UP1, UPT, UR10, URZ, UPT ;  /* 0x000000ff0a00728c */ /* 0x000fe4000bf26270 */
[----:B------:R-:W-:Y:S01]  /*0af0*/  USHF.R.S32.HI UR4, URZ, 0x1f, UR9 ;  /* 0x0000001fff047899 */ /* 0x000fe20008011409 */
[----:B------:R-:W-:Y:S01]  /*0b00*/  IABS R2, R2 ;  /* 0x0000000200027213 */ /* 0x000fe20000000000 */
[----:B------:R-:W-:-:S02]  /*0b10*/  UISETP.NE.AND UP2, UPT, UR5, URZ, UPT ;  /* 0x000000ff0500728c */ /* 0x000fc4000bf45270 */
[----:B------:R-:W-:Y:S01]  /*0b20*/  ULOP3.LUT UR4, UR4, 0x1, URZ, 0xfc, !UPT ;  /* 0x0000000104047892 */ /* 0x000fe2000f8efcff */
[----:B------:R-:W-:Y:S02]  /*0b30*/  R2UR UR20, R2 ;  /* 0x00000000021472ca */ /* 0x000fe400000e0000 */
[----:B------:R-:W-:Y:S02]  /*0b40*/  @UP0 UIADD3 UR11, UPT, UPT, UR11, 0x1, URZ ;  /* 0x000000010b0b0890 */ /* 0x000fe4000fffe0ff */
[----:B------:R-:W-:Y:S02]  /*0b50*/  UISETP.NE.AND UP0, UPT, UR9, URZ, UPT ;  /* 0x000000ff0900728c */ /* 0x000fe4000bf05270 */
[----:B------:R-:W-:-:S07]  /*0b60*/  @!UP1 UIADD3 UR11, UPT, UPT, -UR11, URZ, URZ ;  /* 0x000000ff0b0b9290 */ /* 0x000fce000fffe1ff */
[----:B------:R-:W0:Y:S02]  /*0b70*/  I2F.RP R12, UR20 ;  /* 0x00000014000c7d06 */ /* 0x000e240008209400 */
[----:B------:R-:W-:-:S04]  /*0b80*/  @!UP0 ULOP3.LUT UR11, URZ, UR9, URZ, 0x33, !UPT ;  /* 0x00000009ff0b8292 */ /* 0x000fc8000f8e33ff */
[----:B------:R-:W-:Y:S02]  /*0b90*/  UIMAD UR6, UR11, UR4, URZ ;  /* 0x000000040b0672a4 */ /* 0x000fe4000f8e02ff */
[----:B------:R-:W-:-:S04]  /*0ba0*/  UIADD3 UR4, UPT, UPT, UR5, -0x1, URZ ;  /* 0xffffffff05047890 */ /* 0x000fc8000fffe0ff */
[----:B------:R-:W-:Y:S01]  /*0bb0*/  IABS R3, UR6 ;  /* 0x0000000600037c13 */ /* 0x000fe20008000000 */
[----:B0-----:R-:W0:Y:S03]  /*0bc0*/  MUFU.RCP R9, R12 ;  /* 0x0000000c00097308 */ /* 0x001e260000001000 */
[----:B------:R-:W-:-:S13]  /*0bd0*/  R2UR UR16, R3 ;  /* 0x00000000031072ca */ /* 0x000fda00000e0000 */
[----:B------:R-:W1:Y:S01]  /*0be0*/  I2F.RP R13, UR16 ;  /* 0x00000010000d7d06 */ /* 0x000e620008209400 */
[----:B------:R-:W-:Y:S01]  /*0bf0*/  UIADD3 UR10, UPT, UPT, UR4, UR16, URZ ;  /* 0x00000010040a7290 */ /* 0x000fe2000fffe0ff */
[----:B0-----:R-:W-:-:S05]  /*0c00*/  VIADD R9, R9, 0xffffffe ;  /* 0x0ffffffe09097836 */ /* 0x001fca0000000000 */
[----:B------:R-:W-:-:S05]  /*0c10*/  IMAD.U32 R3, RZ, RZ, UR10 ;  /* 0x0000000aff037e24 */ /* 0x000fca000f8e00ff */
[----:B------:R-:W-:Y:S01]  /*0c20*/  IABS R3, R3 ;  /* 0x0000000300037213 */ /* 0x000fe20000000000 */
[----:B-1----:R-:W0:Y:S03]  /*0c30*/  MUFU.RCP R2, R13 ;  /* 0x0000000d00027308 */ /* 0x002e260000001000 */
[----:B------:R-:W-:Y:S01]  /*0c40*/  R2UR UR21, R3 ;  /* 0x00000000031572ca */ /* 0x000fe200000e0000 */
[----:B0-----:R-:W-:-:S04]  /*0c50*/  VIADD R7, R2, 0xffffffe ;  /* 0x0ffffffe02077836 */ /* 0x001fc80000000000 */
        /* <DEDUP_REMOVED lines=16> */
[----:B------:R-:W-:-:S03]  /*0d60*/  ULOP3.LUT UR10, UR10, UR5, URZ, 0x3c, !UPT ;  /* 0x000000050a0a7292 */ /* 0x000fc6000f8e3cff */
[----:B------:R-:W-:Y:S01]  /*0d70*/  UMOV UR17, UR23 ;  /* 0x0000001700117c82 */ /* 0x000fe20008000000 */
[----:B------:R-:W-:Y:S01]  /*0d80*/  ISETP.LT.U32.AND P1, PT, R2, UR16, PT ;  /* 0x0000001002007c0c */ /* 0x000fe2000bf21070 */
[----:B------:R-:W-:Y:S01]  /*0d90*/  UIADD3 UR19, UPT, UPT, -UR17, URZ, URZ ;  /* 0x000000ff11137290 */ /* 0x000fe2000fffe1ff */
[----:B------:R-:W-:Y:S01]  /*0da0*/  ISETP.LE.AND P0, PT, RZ, UR22, PT ;  /* 0x00000016ff007c0c */ /* 0x000fe2000bf03270 */
[----:B------:R-:W0:Y:S02]  /*0db0*/  LDCU.U8 UR18, c[0x0][0x549] ;  /* 0x0000a920ff1277ac */ /* 0x000e240008000000 */
[----:B------:R-:W-:-:S04]  /*0dc0*/  UIMAD UR19, UR20, UR19, UR21 ;  /* 0x00000013141372a4 */ /* 0x000fc8000f8e0215 */
[----:B------:R-:W-:-:S04]  /*0dd0*/  UISETP.GT.U32.AND UP1, UPT, UR20, UR19, UPT ;  /* 0x000000131400728c */ /* 0x000fc8000bf24070 */
[----:B------:R-:W-:Y:S02]  /*0de0*/  @!P1 VIADD R2, R2, -UR16 ;  /* 0x8000001002029c36 */ /* 0x000fe40008000000 */
[----:B------:R-:W-:Y:S01]  /*0df0*/  @!P1 VIADD R7, R7, 0x1 ;  /* 0x0000000107079836 */ /* 0x000fe20000000000 */
[----:B------:R-:W-:Y:S02]  /*0e00*/  ISETP.NE.AND P1, PT, RZ, UR6, PT ;  /* 0x00000006ff007c0c */ /* 0x000fe4000bf25270 */
[----:B------:R-:W-:Y:S01]  /*0e10*/  ISETP.GE.U32.AND P2, PT, R2, UR16, PT ;  /* 0x0000001002007c0c */ /* 0x000fe2000bf46070 */
[----:B0-----:R-:W-:Y:S02]  /*0e20*/  UISETP.NE.AND UP0, UPT, UR18, URZ, UPT ;  /* 0x000000ff1200728c */ /* 0x001fe4000bf05270 */
[----:B------:R-:W-:Y:S02]  /*0e30*/  @!UP1 UIADD3 UR19, UPT, UPT, UR19, -UR20, URZ ;  /* 0x8000001413139290 */ /* 0x000fe4000fffe0ff */
[----:B------:R-:W-:-:S02]  /*0e40*/  USEL UR9, UR9, 0x1, !UP0 ;  /* 0x0000000109097887 */ /* 0x000fc4000c000000 */
[----:B------:R-:W-:Y:S02]  /*0e50*/  UISETP.GE.U32.AND UP3, UPT, UR19, UR20, UPT ;  /* 0x000000141300728c */ /* 0x000fe4000bf66070 */
[----:B------:R-:W-:-:S04]  /*0e60*/  UISETP.GE.AND UP0, UPT, UR10, URZ, UPT ;  /* 0x000000ff0a00728c */ /* 0x000fc8000bf06270 */
[----:B------:R-:W-:Y:S01]  /*0e70*/  @P2 VIADD R7, R7, 0x1 ;  /* 0x0000000107072836 */ /* 0x000fe20000000000 */
[----:B------:R-:W-:Y:S02]  /*0e80*/  @!UP1 UIADD3 UR17, UPT, UPT, UR17, 0x1, URZ ;  /* 0x0000000111119890 */ /* 0x000fe4000fffe0ff */
[----:B------:R-:W-:Y:S01]  /*0e90*/  UISETP.NE.AND UP1, UPT, UR11, URZ, UPT ;  /* 0x000000ff0b00728c */ /* 0x000fe2000bf25270 */
[----:B------:R-:W-:Y:S01]  /*0ea0*/  @!P0 IMAD.MOV R7, RZ, RZ, -R7 ;  /* 0x000000ffff078224 */ /* 0x000fe200078e0a07 */
[----:B------:R-:W-:Y:S01]  /*0eb0*/  @!P1 LOP3.LUT R7, RZ, UR16, RZ, 0x33, !PT ;  /* 0x00000010ff079c12 */ /* 0x000fe2000f8e33ff */
[----:B------:R-:W-:Y:S02]  /*0ec0*/  USHF.R.S32.HI UR11, URZ, 0x1f, UR6 ;  /* 0x0000001fff0b7899 */ /* 0x000fe40008011406 */
[----:B------:R-:W-:Y:S01]  /*0ed0*/  @UP3 UIADD3 UR17, UPT, UPT, UR17, 0x1, URZ ;  /* 0x0000000111113890 */ /* 0x000fe2000fffe0ff */
[----:B------:R-:W-:Y:S01]  /*0ee0*/  ISETP.LT.U32.AND P0, PT, R10, R7, PT ;  /* 0x000000070a00720c */ /* 0x000fe20003f01070 */
[----:B------:R-:W-:Y:S01]  /*0ef0*/  USEL UR10, URZ, 0x1, !UP1 ;  /* 0x00000001ff0a7887 */ /* 0x000fe2000c800000 */
[----:B------:R-:W-:Y:S01]  /*0f00*/  SHF.R.S32.HI R29, RZ, 0x1f, R7 ;  /* 0x0000001fff1d7819 */ /* 0x000fe20000011407 */
[----:B------:R-:W-:-:S02]  /*0f10*/  @!UP0 UIADD3 UR17, UPT, UPT, -UR17, URZ, URZ ;  /* 0x000000ff11118290 */ /* 0x000fc4000fffe1ff */
[----:B------:R-:W-:Y:S01]  /*0f20*/  ULOP3.LUT UR10, UR11, UR10, URZ, 0xfc, !UPT ;  /* 0x0000000a0b0a7292 */ /* 0x000fe2000f8efcff */
[----:B------:R-:W-:Y:S01]  /*0f30*/  ISETP.LT.AND.EX P0, PT, R11, R29, PT, P0 ;  /* 0x0000001d0b00720c */ /* 0x000fe20003f01300 */
[----:B------:R-:W-:-:S03]  /*0f40*/  @!UP2 ULOP3.LUT UR17, URZ, UR5, URZ, 0x33, !UPT ;  /* 0x00000005ff11a292 */ /* 0x000fc6000f8e33ff */
        /* <DEDUP_REMOVED lines=25> */
.L_x_83:
[----:B------:R-:W-:Y:S01]  /*10e0*/  IMAD.MOV.U32 R22, RZ, RZ, R10 ;  /* 0x000000ffff167224 */ /* 0x000fe200078e000a */
[----:B------:R-:W-:Y:S01]  /*10f0*/  MOV R18, R7 ;  /* 0x0000000700127202 */ /* 0x000fe20000000f00 */
[----:B------:R-:W-:Y:S01]  /*1100*/  IMAD.MOV.U32 R17, RZ, RZ, R11 ;  /* 0x000000ffff117224 */ /* 0x000fe200078e000b */
[----:B------:R-:W-:Y:S02]  /*1110*/  MOV R16, R29 ;  /* 0x0000001d00107202 */ /* 0x000fe40000000f00 */
[----:B------:R-:W-:Y:S02]  /*1120*/  MOV R14, 0x1140 ;  /* 0x00001140000e7802 */ /* 0x000fe40000000f00 */
[----:B------:R-:W-:Y:S05]  /*1130*/  CALL.REL.NOINC `($__internal_2_$__cuda_sm20_div_s64) ;  /* 0x0000003000907944 */ /* 0x000fea0003c00000 */
[----:B------:R-:W-:Y:S02]  /*1140*/  MOV R34, R10 ;  /* 0x0000000a00227202 */ /* 0x000fe40000000f00 */
[----:B------:R-:W-:Y:S02]  /*1150*/  MOV R35, R11 ;  /* 0x0000000b00237202 */ /* 0x000fe40000000f00 */
.L_x_84:
[----:B------:R-:W-:Y:S05]  /*1160*/  BSYNC.RECONVERGENT B0 ;  /* 0x0000000000007941 */ /* 0x000fea0003800200 */
.L_x_82:
        /* <DEDUP_REMOVED lines=38> */
[----:B------:R-:W-:Y:S01]  /*13d0*/  HFMA2 R10, -RZ, RZ, 0, 0 ;  /* 0x00000000ff0a7431 */ /* 0x000fe200000001ff */
[----:B------:R-:W-:-:S06]  /*13e0*/  ISETP.NE.U32.AND P0, PT, R6, RZ, PT ;  /* 0x000000ff0600720c */ /* 0x000fcc0003f05070 */
[----:B0-----:R-:W0:Y:S02]  /*13f0*/  MUFU.RCP R11, R5 ;  /* 0x00000005000b7308 */ /* 0x001e240000001000 */
[----:B0-----:R-:W-:-:S06]  /*1400*/  VIADD R11, R11, 0xffffffe ;  /* 0x0ffffffe0b0b7836 */ /* 0x001fcc0000000000 */
[----:B------:R-:W0:Y:S02]  /*1410*/  F2I.FTZ.U32.TRUNC.NTZ R11, R11 ;  /* 0x0000000b000b7305 */ /* 0x000e24000021f000 */
[----:B0-----:R-:W-:-:S04]  /*1420*/  IMAD.MOV R3, RZ, RZ, -R11 ;  /* 0x000000ffff037224 */ /* 0x001fc800078e0a0b */
[----:B------:R-:W-:-:S04]  /*1430*/  IMAD R3, R3, R6, RZ ;  /* 0x0000000603037224 */ /* 0x000fc800078e02ff */
[----:B------:R-:W-:Y:S01]  /*1440*/  IMAD.HI.U32 R3, R11, R3, R10 ;  /* 0x000000030b037227 */ /* 0x000fe200078e000a */
[----:B------:R-:W-:-:S05]  /*1450*/  MOV R11, RZ ;  /* 0x000000ff000b7202 */ /* 0x000fca0000000f00 */
        /* <DEDUP_REMOVED lines=10> */
.L_x_86:
[----:B------:R-:W-:Y:S01]  /*1500*/  IMAD.MOV.U32 R22, RZ, RZ, R4 ;  /* 0x000000ffff167224 */ /* 0x000fe200078e0004 */
[----:B------:R-:W-:Y:S01]  /*1510*/  MOV R17, R5 ;  /* 0x0000000500117202 */ /* 0x000fe20000000f00 */
[----:B------:R-:W-:Y:S01]  /*1520*/  IMAD.MOV.U32 R18, RZ, RZ, R6 ;  /* 0x000000ffff127224 */ /* 0x000fe200078e0006 */
[----:B------:R-:W-:Y:S02]  /*1530*/  MOV R14, 0x1550 ;  /* 0x00001550000e7802 */ /* 0x000fe40000000f00 */
[----:B------:R-:W-:Y:S05]  /*1540*/  CALL.REL.NOINC `($__internal_2_$__cuda_sm20_div_s64) ;  /* 0x0000002c008c7944 */ /* 0x000fea0003c00000 */
.L_x_87:
[----:B------:R-:W-:Y:S05]  /*1550*/  BSYNC.RECONVERGENT B0 ;  /* 0x0000000000007941 */ /* 0x000fea0003800200 */
.L_x_85:
[----:B------:R-:W0:Y:S01]  /*1560*/  LDC R3, c[0x0][0x434] ;  /* 0x00010d00ff037b82 */ /* 0x000e220000000800 */
[----:B------:R-:W1:Y:S01]  /*1570*/  S2R R19, SR_TID.X ;  /* 0x0000000000137919 */ /* 0x000e620000002100 */
[----:B------:R-:W2:Y:S01]  /*1580*/  LDCU UR17, c[0x0][0x534] ;  /* 0x0000a680ff1177ac */ /* 0x000ea20008000800 */
[----:B------:R-:W-:Y:S01]  /*1590*/  BSSY.RECONVERGENT B0, `(.L_x_88) ;  /* 0x0000043000007945 */ /* 0x000fe20003800200 */
[----:B------:R-:W-:Y:S01]  /*15a0*/  IMAD.MOV.U32 R18, RZ, RZ, -0x800000 ;  /* 0xff800000ff127424 */ /* 0x000fe200078e00ff */
[----:B------:R-:W3:Y:S01]  /*15b0*/  LDCU UR5, c[0x0][0x430] ;  /* 0x00008600ff0577ac */ /* 0x000ee20008000800 */
[----:B------:R-:W-:Y:S01]  /*15c0*/  IMAD.MOV.U32 R24, RZ, RZ, -0x800000 ;  /* 0xff800000ff187424 */ /* 0x000fe200078e00ff */
[----:B------:R-:W-:-:S04]  /*15d0*/  USHF.R.S32.HI UR10, URZ, 0x1f, UR8 ;  /* 0x0000001fff0a7899 */ /* 0x000fc80008011408 */
[----:B------:R-:W-:Y:S01]  /*15e0*/  ULOP3.LUT UR10, UR10, 0x1, URZ, 0xfc, !UPT ;  /* 0x000000010a0a7892 */ /* 0x000fe2000f8efcff */
[----:B0-----:R-:W-:-:S04]  /*15f0*/  IABS R5, R3 ;  /* 0x0000000300057213 */ /* 0x001fc80000000000 */
[----:B------:R-:W0:Y:S01]  /*1600*/  I2F.RP R14, R5 ;  /* 0x00000005000e7306 */ /* 0x000e220000209400 */
[C---:B-1----:R-:W-:Y:S02]  /*1610*/  ISETP.GT.U32.AND P1, PT, R19.reuse, 0x7f, PT ;  /* 0x0000007f1300780c */ /* 0x042fe40003f24070 */
[----:B------:R-:W-:Y:S02]  /*1620*/  LOP3.LUT R25, R19, 0x1f, RZ, 0xc0, !PT ;  /* 0x0000001f13197812 */ /* 0x000fe400078ec0ff */
[----:B------:R-:W-:-:S03]  /*1630*/  SHF.R.U32.HI R21, RZ, 0x5, R19 ;  /* 0x00000005ff157819 */ /* 0x000fc60000011613 */
[----:B0-----:R-:W0:Y:S02]  /*1640*/  MUFU.RCP R12, R14 ;  /* 0x0000000e000c7308 */ /* 0x001e240000001000 */
[----:B0-----:R-:W-:-:S06]  /*1650*/  VIADD R12, R12, 0xffffffe ;  /* 0x0ffffffe0c0c7836 */ /* 0x001fcc0000000000 */
[----:B------:R-:W0:Y:S02]  /*1660*/  F2I.FTZ.U32.TRUNC.NTZ R13, R12 ;  /* 0x0000000c000d7305 */ /* 0x000e24000021f000 */
[--C-:B0-----:R-:W-:Y:S02]  /*1670*/  IMAD.MOV R4, RZ, RZ, -R13.reuse ;  /* 0x000000ffff047224 */ /* 0x101fe400078e0a0d */
[----:B------:R-:W-:Y:S02]  /*1680*/  IMAD.MOV.U32 R12, RZ, RZ, RZ ;  /* 0x000000ffff0c7224 */ /* 0x000fe400078e00ff */
[----:B------:R-:W-:Y:S01]  /*1690*/  IMAD R9, R4, R5, RZ ;  /* 0x0000000504097224 */ /* 0x000fe200078e02ff */
[----:B------:R-:W-:Y:S02]  /*16a0*/  IABS R4, R2 ;  /* 0x0000000200047213 */ /* 0x000fe40000000000 */
[----:B------:R-:W-:Y:S01]  /*16b0*/  LOP3.LUT R2, R2, R3, RZ, 0x3c, !PT ;  /* 0x0000000302027212 */ /* 0x000fe200078e3cff */
[----:B------:R-:W-:Y:S01]  /*16c0*/  IMAD.HI.U32 R9, R13, R9, R12 ;  /* 0x000000090d097227 */ /* 0x000fe200078e000c */
[----:B------:R-:W-:Y:S01]  /*16d0*/  SHF.R.U32.HI R13, RZ, 0x2, R19 ;  /* 0x00000002ff0d7819 */ /* 0x000fe20000011613 */
[----:B------:R-:W0:Y:S01]  /*16e0*/  @!P1 S2R R12, SR_CgaCtaId ;  /* 0x00000000000c9919 */ /* 0x000e220000008800 */
[----:B------:R-:W-:-:S03]  /*16f0*/  ISETP.GE.AND P2, PT, R2, RZ, PT ;  /* 0x000000ff0200720c */ /* 0x000fc60003f46270 */
[----:B------:R-:W-:Y:S01]  /*1700*/  IMAD.HI.U32 R16, R9, R4, RZ ;  /* 0x0000000409107227 */ /* 0x000fe200078e00ff */
[----:B------:R-:W-:-:S03]  /*1710*/  @!P1 SHF.L.U32 R9, R19, 0x2, RZ ;  /* 0x0000000213099819 */ /* 0x000fc600000006ff */
[----:B------:R-:W-:Y:S01]  /*1720*/  IMAD.MOV R14, RZ, RZ, -R16 ;  /* 0x000000ffff0e7224 */ /* 0x000fe200078e0a10 */
[----:B------:R-:W-:-:S03]  /*1730*/  @!P1 LOP3.LUT R9, R9, 0xc, RZ, 0xc0, !PT ;  /* 0x0000000c09099812 */ /* 0x000fc600078ec0ff */
[C---:B------:R-:W-:Y:S02]  /*1740*/  IMAD R14, R5.reuse, R14, R4 ;  /* 0x0000000e050e7224 */ /* 0x040fe400078e0204 */
[----:B------:R-:W1:Y:S03]  /*1750*/  @!P1 S2R R4, SR_CgaCtaId ;  /* 0x0000000000049919 */ /* 0x000e660000008800 */
[----:B------:R-:W-:-:S13]  /*1760*/  ISETP.GT.U32.AND P0, PT, R5, R14, PT ;  /* 0x0000000e0500720c */ /* 0x000fda0003f04070 */
[-C--:B------:R-:W-:Y:S01]  /*1770*/  @!P0 IADD3 R14, PT, PT, R14, -R5.reuse, RZ ;  /* 0x800000050e0e8210 */ /* 0x080fe20007ffe0ff */
[----:B------:R-:W-:Y:S01]  /*1780*/  @!P0 VIADD R16, R16, 0x1 ;  /* 0x0000000110108836 */ /* 0x000fe20000000000 */
[----:B------:R-:W-:Y:S02]  /*1790*/  ISETP.NE.AND P0, PT, R3, RZ, PT ;  /* 0x000000ff0300720c */ /* 0x000fe40003f05270 */
[----:B------:R-:W-:Y:S02]  /*17a0*/  ISETP.GE.U32.AND P3, PT, R14, R5, PT ;  /* 0x000000050e00720c */ /* 0x000fe40003f66070 */
[----:B------:R-:W-:-:S04]  /*17b0*/  @!P1 MOV R5, 0x400 ;  /* 0x0000040000059802 */ /* 0x000fc80000000f00 */
[----:B0-----:R-:W-:-:S05]  /*17c0*/  @!P1 LEA R12, R12, R5, 0x18 ;  /* 0x000000050c0c9211 */ /* 0x001fca00078ec0ff */
[----:B------:R-:W-:Y:S01]  /*17d0*/  @!P1 IMAD R12, R13, 0x14, R12 ;  /* 0x000000140d0c9824 */ /* 0x000fe200078e020c */
[----:B-1----:R-:W-:Y:S01]  /*17e0*/  @!P1 LEA R2, R4, R5, 0x18 ;  /* 0x0000000504029211 */ /* 0x002fe200078ec0ff */
[----:B------:R-:W-:Y:S02]  /*17f0*/  @P3 VIADD R16, R16, 0x1 ;  /* 0x0000000110103836 */ /* 0x000fe40000000000 */
[----:B------:R-:W-:Y:S02]  /*1800*/  @!P1 IMAD.IADD R9, R12, 0x1, R9 ;  /* 0x000000010c099824 */ /* 0x000fe400078e0209 */
[----:B------:R-:W-:Y:S01]  /*1810*/  @!P2 IMAD.MOV R16, RZ, RZ, -R16 ;  /* 0x000000ffff10a224 */ /* 0x000fe200078e0a10 */
[----:B------:R-:W-:Y:S01]  /*1820*/  @!P0 LOP3.LUT R16, RZ, R3, RZ, 0x33, !PT ;  /* 0x00000003ff108212 */ /* 0x000fe200078e33ff */
[----:B------:R-:W-:Y:S01]  /*1830*/  @!P1 IMAD R2, R25, 0x14, R2 ;  /* 0x0000001419029824 */ /* 0x000fe200078e0202 */
[----:B--2---:R-:W-:Y:S01]  /*1840*/  ISETP.GE.AND P0, PT, R13, UR17, PT ;  /* 0x000000110d007c0c */ /* 0x004fe2000bf06270 */
[----:B---3--:R-:W-:-:S02]  /*1850*/  IMAD R3, R3, UR5, RZ ;  /* 0x0000000503037c24 */ /* 0x008fc4000f8e02ff */
[----:B------:R-:W-:Y:S01]  /*1860*/  IMAD R4, R16, UR10, RZ ;  /* 0x0000000a10047c24 */ /* 0x000fe2000f8e02ff */
[----:B------:R-:W0:Y:S01]  /*1870*/  LDCU.64 UR10, c[0x0][0x358] ;  /* 0x00006b00ff0a77ac */ /* 0x000e220008000a00 */
[----:B------:R-:W-:-:S03]  /*1880*/  @!P1 LEA R5, R21, R2, 0x2 ;  /* 0x0000000215059211 */ /* 0x000fc600078e10ff */
[----:B------:R-:W-:-:S05]  /*1890*/  IABS R17, R4 ;  /* 0x0000000400117213 */ /* 0x000fca0000000000 */
[----:B------:R-:W-:Y:S01]  /*18a0*/  VIADD R14, R17, UR4 ;  /* 0x00000004110e7c36 */ /* 0x000fe20008000000 */
[----:B------:R-:W-:Y:S06]  /*18b0*/  @P0 BRA `(.L_x_89) ;  /* 0x0000000000400947 */ /* 0x000fec0003800000 */
[----:B------:R-:W-:Y:S01]  /*18c0*/  UIADD3 UR5, UP0, UPT, UR14, -UR13, URZ ;  /* 0x8000000d0e057290 */ /* 0x000fe2000ff1e0ff */
[----:B------:R-:W-:-:S03]  /*18d0*/  LOP3.LUT R12, R19, 0x3, RZ, 0xc0, !PT ;  /* 0x00000003130c7812 */ /* 0x000fc600078ec0ff */
[----:B------:R-:W-:Y:S02]  /*18e0*/  UIADD3.X UR4, UPT, UPT, UR15, -0x1, URZ, UP0, !UPT ;  /* 0xffffffff0f047890 */ /* 0x000fe400087fe4ff */
[----:B------:R-:W-:-:S04]  /*18f0*/  ISETP.LT.U32.AND P0, PT, R12, UR5, PT ;  /* 0x000000050c007c0c */ /* 0x000fc8000bf01070 */
[----:B------:R-:W-:-:S05]  /*1900*/  IMAD.U32 R2, RZ, RZ, UR4 ;  /* 0x00000004ff027e24 */ /* 0x000fca000f8e00ff */
[----:B------:R-:W-:-:S13]  /*1910*/  ISETP.GT.AND.EX P0, PT, R2, RZ, PT, P0 ;  /* 0x000000ff0200720c */ /* 0x000fda0003f04300 */
[----:B------:R-:W-:Y:S05]  /*1920*/  @!P0 BRA `(.L_x_89) ;  /* 0x0000000000248947 */ /* 0x000fea0003800000 */
[----:B------:R-:W1:Y:S01]  /*1930*/  LDCU.64 UR4, c[0x0][0x428] ;  /* 0x00008500ff0477ac */ /* 0x000e620008000a00 */
[----:B------:R-:W-:Y:S01]  /*1940*/  IADD3 R22, P0, PT, R12, UR13, RZ ;  /* 0x0000000d0c167c10 */ /* 0x000fe2000ff1e0ff */
[----:B------:R-:W-:-:S04]  /*1950*/  IMAD R2, R13, UR15, RZ ;  /* 0x0000000f0d027c24 */ /* 0x000fc8000f8e02ff */
[----:B------:R-:W-:Y:S02]  /*1960*/  IMAD.X R23, RZ, RZ, RZ, P0 ;  /* 0x000000ffff177224 */ /* 0x000fe400000e06ff */
[----:B------:R-:W-:-:S05]  /*1970*/  IMAD.WIDE.U32 R12, R13, UR14, R22 ;  /* 0x0000000e0d0c7c25 */ /* 0x000fca000f8e0016 */
[----:B------:R-:W-:Y:S02]  /*1980*/  IADD3 R2, PT, PT, R13, R2, RZ ;  /* 0x000000020d027210 */ /* 0x000fe40007ffe0ff */
[----:B-1----:R-:W-:-:S04]  /*1990*/  LEA R22, P0, R12, UR4, 0x2 ;  /* 0x000000040c167c11 */ /* 0x002fc8000f8010ff */
[----:B------:R-:W-:-:S05]  /*19a0*/  LEA.HI.X R23, R12, UR5, R2, 0x2, P0 ;  /* 0x000000050c177c11 */ /* 0x000fca00080f1402 */
[----:B0-----:R1:W5:Y:S04]  /*19b0*/  LDG.E R18, desc[UR10][R22.64] ;  /* 0x0000000a16127981 */ /* 0x001368000c1e1900 */
.L_x_89:
[----:B0-----:R-:W-:Y:S05]  /*19c0*/  BSYNC.RECONVERGENT B0 ;  /* 0x0000000000007941 */ /* 0x001fea0003800200 */
.L_x_88:
[----:B-----5:R-:W-:Y:S01]  /*19d0*/  @!P1 STS [R9], R18 ;  /* 0x0000001209009388 */ /* 0x020fe20000000800 */
[----:B------:R-:W0:Y:S01]  /*19e0*/  LDC R15, c[0x0][0x3e0] ;  /* 0x0000f800ff0f7b82 */ /* 0x000e220000000800 */
[----:B------:R-:W-:-:S07]  /*19f0*/  IMAD.MOV.U32 R30, RZ, RZ, RZ ;  /* 0x000000ffff1e7224 */ /* 0x000fce00078e00ff */
[----:B------:R-:W-:Y:S01]  /*1a00*/  BAR.SYNC.DEFER_BLOCKING 0x0 ;  /* 0x0000000000007b1d */ /* 0x000fe20000010000 */
[----:B------:R-:W-:-:S05]  /*1a10*/  ISETP.NE.AND P5, PT, R4, RZ, PT ;  /* 0x000000ff0400720c */ /* 0x000fca0003fa5270 */
[----:B------:R-:W-:Y:S01]  /*1a20*/  BSSY.RECONVERGENT B1, `(.L_x_90) ;  /* 0x0000179000017945 */ /* 0x000fe20003800200 */
[----:B------:R-:W2:Y:S04]  /*1a30*/  @!P1 LDS R24, [R5] ;  /* 0x0000000005189984 */ /* 0x000ea80000000800 */
[----:B--2---:R-:W1:Y:S02]  /*1a40*/  SHFL.BFLY PT, R13, R24, 0x10, 0x1f ;  /* 0x0e001f00180d7f89 */ /* 0x004e6400000e0000 */
[----:B-1----:R-:W-:-:S05]  /*1a50*/  FMNMX.FTZ R22, R13, R24, !PT ;  /* 0x000000180d167209 */ /* 0x002fca0007810000 */
[----:B------:R-:W1:Y:S02]  /*1a60*/  SHFL.BFLY PT, R13, R22, 0x8, 0x1f ;  /* 0x0d001f00160d7f89 */ /* 0x000e6400000e0000 */
[----:B-1----:R-:W-:Y:S02]  /*1a70*/  FMNMX.FTZ R13, R22, R13, !PT ;  /* 0x0000000d160d7209 */ /* 0x002fe40007810000 */
[----:B------:R-:W1:Y:S03]  /*1a80*/  I2F.RP R22, R17 ;  /* 0x0000001100167306 */ /* 0x000e660000209400 */
[----:B------:R-:W2:Y:S05]  /*1a90*/  SHFL.BFLY PT, R20, R13, 0x4, 0x1f ;  /* 0x0c801f000d147f89 */ /* 0x000eaa00000e0000 */
[----:B-1----:R-:W1:Y:S01]  /*1aa0*/  MUFU.RCP R5, R22 ;  /* 0x0000001600057308 */ /* 0x002e620000001000 */
[----:B--2---:R-:W-:-:S02]  /*1ab0*/  FMNMX.FTZ R20, R13, R20, !PT ;  /* 0x000000140d147209 */ /* 0x004fc40007810000 */
[----:B0-----:R-:W-:-:S03]  /*1ac0*/  IABS R13, R15 ;  /* 0x0000000f000d7213 */ /* 0x001fc60000000000 */
[----:B------:R-:W0:Y:S02]  /*1ad0*/  SHFL.BFLY PT, R23, R20, 0x2, 0x1f ;  /* 0x0c401f0014177f89 */ /* 0x000e2400000e0000 */
[----:B------:R-:W2:Y:S01]  /*1ae0*/  I2F.RP R18, R13 ;  /* 0x0000000d00127306 */ /* 0x000ea20000209400 */
[----:B-1----:R-:W-:-:S07]  /*1af0*/  VIADD R5, R5, 0xffffffe ;  /* 0x0ffffffe05057836 */ /* 0x002fce0000000000 */
[----:B------:R-:W1:Y:S08]  /*1b00*/  F2I.FTZ.U32.TRUNC.NTZ R31, R5 ;  /* 0x00000005001f7305 */ /* 0x000e70000021f000 */
[----:B--2---:R-:W2:Y:S01]  /*1b10*/  MUFU.RCP R26, R18 ;  /* 0x00000012001a7308 */ /* 0x004ea20000001000 */
[----:B0-----:R-:W-:Y:S01]  /*1b20*/  FMNMX.FTZ R23, R20, R23, !PT ;  /* 0x0000001714177209 */ /* 0x001fe20007810000 */
[----:B-1----:R-:W-:Y:S01]  /*1b30*/  IMAD.MOV R20, RZ, RZ, -R31 ;  /* 0x000000ffff147224 */ /* 0x002fe200078e0a1f */
[----:B------:R-:W-:-:S03]  /*1b40*/  IABS R5, R14 ;  /* 0x0000000e00057213 */ /* 0x000fc60000000000 */
[----:B------:R-:W0:Y:S01]  /*1b50*/  SHFL.BFLY PT, R2, R23, 0x1, 0x1f ;  /* 0x0c201f0017027f89 */ /* 0x000e2200000e0000 */
[----:B------:R-:W-:Y:S02]  /*1b60*/  IMAD R20, R20, R17, RZ ;  /* 0x0000001114147224 */ /* 0x000fe400078e02ff */
[----:B--2---:R-:W-:Y:S02]  /*1b70*/  VIADD R26, R26, 0xffffffe ;  /* 0x0ffffffe1a1a7836 */ /* 0x004fe40000000000 */
[----:B------:R-:W-:Y:S02]  /*1b80*/  IMAD.HI.U32 R20, R31, R20, R30 ;  /* 0x000000141f147227 */ /* 0x000fe400078e001e */
[----:B------:R1:W-:Y:S04]  /*1b90*/  F2I.FTZ.U32.TRUNC.NTZ R27, R26 ;  /* 0x0000001a001b7305 */ /* 0x0003e8000021f000 */
[----:B------:R-:W-:Y:S01]  /*1ba0*/  IMAD.HI.U32 R20, R20, R5, RZ ;  /* 0x0000000514147227 */ /* 0x000fe200078e00ff */
[----:B0-----:R-:W-:-:S03]  /*1bb0*/  FMNMX.FTZ R2, R23, R2, !PT ;  /* 0x0000000217027209 */ /* 0x001fc60007810000 */
[----:B-1----:R-:W-:Y:S01]  /*1bc0*/  HFMA2 R26, -RZ, RZ, 0, 0 ;  /* 0x00000000ff1a7431 */ /* 0x002fe200000001ff */
[----:B------:R-:W-:-:S04]  /*1bd0*/  FSETP.NEU.FTZ.AND P0, PT, R2, -INF , PT ;  /* 0xff8000000200780b */ /* 0x000fc80003f1d000 */
[----:B------:R-:W-:-:S05]  /*1be0*/  FSEL R9, R2, RZ, P0 ;  /* 0x000000ff02097208 */ /* 0x000fca0000000000 */
[----:B------:R-:W-:-:S04]  /*1bf0*/  FADD.FTZ R12, -R9, R24 ;  /* 0x00000018090c7221 */ /* 0x000fc80000010100 */
[----:B------:R-:W-:-:S06]  /*1c00*/  FMUL.FTZ R12, R12, 1.4426950216293334961 ;  /* 0x3fb8aa3b0c0c7820 */ /* 0x000fcc0000410000 */
[----:B------:R-:W0:Y:S02]  /*1c10*/  MUFU.EX2 R12, R12 ;  /* 0x0000000c000c7308 */ /* 0x000e240000000800 */
[----:B0-----:R-:W0:Y:S02]  /*1c20*/  SHFL.BFLY PT, R33, R12, 0x10, 0x1f ;  /* 0x0e001f000c217f89 */ /* 0x001e2400000e0000 */
[----:B0-----:R-:W-:Y:S01]  /*1c30*/  FADD.FTZ R33, R12, R33 ;  /* 0x000000210c217221 */ /* 0x001fe20000010000 */
[----:B------:R-:W-:-:S04]  /*1c40*/  IMAD.MOV R12, RZ, RZ, -R27 ;  /* 0x000000ffff0c7224 */ /* 0x000fc800078e0a1b */
[----:B------:R-:W0:Y:S01]  /*1c50*/  SHFL.BFLY PT, R2, R33, 0x8, 0x1f ;  /* 0x0d001f0021027f89 */ /* 0x000e2200000e0000 */
[----:B------:R-:W-:-:S04]  /*1c60*/  IMAD R12, R12, R13, RZ ;  /* 0x0000000d0c0c7224 */ /* 0x000fc800078e02ff */
[----:B------:R-:W-:-:S06]  /*1c70*/  IMAD.HI.U32 R12, R27, R12, R26 ;  /* 0x0000000c1b0c7227 */ /* 0x000fcc00078e001a */
[----:B------:R-:W-:-:S04]  /*1c80*/  IMAD.HI.U32 R12, R12, R5, RZ ;  /* 0x000000050c0c7227 */ /* 0x000fc800078e00ff */
[----:B0-----:R-:W-:-:S05]  /*1c90*/  FADD.FTZ R2, R33, R2 ;  /* 0x0000000221027221 */ /* 0x001fca0000010000 */
[----:B------:R-:W0:Y:S02]  /*1ca0*/  SHFL.BFLY PT, R23, R2, 0x4, 0x1f ;  /* 0x0c801f0002177f89 */ /* 0x000e2400000e0000 */
[----:B0-----:R-:W-:Y:S01]  /*1cb0*/  FADD.FTZ R23, R2, R23 ;  /* 0x0000001702177221 */ /* 0x001fe20000010000 */
[----:B------:R-:W-:-:S04]  /*1cc0*/  IABS R2, R4 ;  /* 0x0000000400027213 */ /* 0x000fc80000000000 */
[----:B------:R-:W0:Y:S01]  /*1cd0*/  SHFL.BFLY PT, R18, R23, 0x2, 0x1f ;  /* 0x0c401f0017127f89 */ /* 0x000e2200000e0000 */
[----:B------:R-:W-:-:S04]  /*1ce0*/  IMAD.MOV R2, RZ, RZ, -R2 ;  /* 0x000000ffff027224 */ /* 0x000fc800078e0a02 */
[----:B------:R-:W-:-:S05]  /*1cf0*/  IMAD R2, R20, R2, R5 ;  /* 0x0000000214027224 */ /* 0x000fca00078e0205 */
[----:B------:R-:W-:-:S13]  /*1d00*/  ISETP.GT.U32.AND P2, PT, R17, R2, PT ;  /* 0x000000021100720c */ /* 0x000fda0003f44070 */
[----:B------:R-:W-:Y:S02]  /*1d10*/  @!P2 IMAD.IADD R2, R2, 0x1, -R17 ;  /* 0x000000010202a824 */ /* 0x000fe400078e0a11 */
[----:B0-----:R-:W-:Y:S01]  /*1d20*/  FADD.FTZ R23, R23, R18 ;  /* 0x0000001217177221 */ /* 0x001fe20000010000 */
[----:B------:R-:W-:Y:S01]  /*1d30*/  IMAD.MOV R18, RZ, RZ, -R12 ;  /* 0x000000ffff127224 */ /* 0x000fe200078e0a0c */
[----:B------:R-:W-:Y:S02]  /*1d40*/  @!P2 IADD3 R20, PT, PT, R20, 0x1, RZ ;  /* 0x000000011414a810 */ /* 0x000fe40007ffe0ff */
[-C--:B------:R-:W-:Y:S01]  /*1d50*/  ISETP.GE.U32.AND P1, PT, R2, R17.reuse, PT ;  /* 0x000000110200720c */ /* 0x080fe20003f26070 */
[----:B------:R-:W0:Y:S01]  /*1d60*/  SHFL.BFLY PT, R22, R23, 0x1, 0x1f ;  /* 0x0c201f0017167f89 */ /* 0x000e2200000e0000 */
[----:B------:R-:W-:Y:S01]  /*1d70*/  IMAD R18, R13, R18, R5 ;  /* 0x000000120d127224 */ /* 0x000fe200078e0205 */
[C---:B------:R-:W-:Y:S02]  /*1d80*/  LOP3.LUT R2, R14.reuse, R17, RZ, 0x3c, !PT ;  /* 0x000000110e027212 */ /* 0x040fe400078e3cff */
[----:B------:R-:W-:-:S02]  /*1d90*/  LOP3.LUT R14, R14, R15, RZ, 0x3c, !PT ;  /* 0x0000000f0e0e7212 */ /* 0x000fc400078e3cff */
[----:B------:R-:W-:Y:S02]  /*1da0*/  ISETP.GT.U32.AND P0, PT, R13, R18, PT ;  /* 0x000000120d00720c */ /* 0x000fe40003f04070 */
[----:B------:R-:W-:Y:S02]  /*1db0*/  ISETP.GE.AND P2, PT, R14, RZ, PT ;  /* 0x000000ff0e00720c */ /* 0x000fe40003f46270 */
[----:B------:R-:W-:Y:S02]  /*1dc0*/  ISETP.GE.AND P3, PT, R2, RZ, PT ;  /* 0x000000ff0200720c */ /* 0x000fe40003f66270 */
[----:B------:R-:W-:Y:S01]  /*1dd0*/  @P1 VIADD R20, R20, 0x1 ;  /* 0x0000000114141836 */ /* 0x000fe20000000000 */
[----:B------:R-:W-:Y:S01]  /*1de0*/  SHF.R.S32.HI R2, RZ, 0x1f, R4 ;  /* 0x0000001fff027819 */ /* 0x000fe20000011404 */
[----:B------:R-:W-:-:S05]  /*1df0*/  IMAD R4, R4, R3, RZ ;  /* 0x0000000304047224 */ /* 0x000fca00078e02ff */
[----:B------:R-:W-:Y:S02]  /*1e00*/  @!P0 IMAD.IADD R18, R18, 0x1, -R13 ;  /* 0x0000000112128824 */ /* 0x000fe400078e0a0d */
[----:B------:R-:W-:Y:S01]  /*1e10*/  @!P0 VIADD R12, R12, 0x1 ;  /* 0x000000010c0c8836 */ /* 0x000fe20000000000 */
[----:B------:R-:W-:Y:S01]  /*1e20*/  ISETP.NE.AND P0, PT, R15, RZ, PT ;  /* 0x000000ff0f00720c */ /* 0x000fe20003f05270 */
[----:B------:R-:W-:Y:S01]  /*1e30*/  @!P3 IMAD.MOV R20, RZ, RZ, -R20 ;  /* 0x000000ffff14b224 */ /* 0x000fe200078e0a14 */
[----:B------:R-:W-:Y:S01]  /*1e40*/  ISETP.GE.U32.AND P4, PT, R18, R13, PT ;  /* 0x0000000d1200720c */ /* 0x000fe20003f86070 */
[----:B0-----:R-:W-:Y:S01]  /*1e50*/  FADD.FTZ R22, R23, R22 ;  /* 0x0000001617167221 */ /* 0x001fe20000010000 */
[----:B------:R-:W-:Y:S01]  /*1e60*/  ISETP.NE.AND P3, PT, R16, RZ, PT ;  /* 0x000000ff1000720c */ /* 0x000fe20003f65270 */
[----:B------:R-:W-:Y:S01]  /*1e70*/  IMAD.MOV.U32 R23, RZ, RZ, 0x7f800000 ;  /* 0x7f800000ff177424 */ /* 0x000fe200078e00ff */
[----:B------:R-:W-:Y:S02]  /*1e80*/  @!P5 LOP3.LUT R20, RZ, R17, RZ, 0x33, !PT ;  /* 0x00000011ff14d212 */ /* 0x000fe400078e33ff */
[----:B------:R-:W-:-:S02]  /*1e90*/  FSETP.NE.FTZ.AND P1, PT, R22, RZ, PT ;  /* 0x000000ff1600720b */ /* 0x000fc40003f35000 */
[----:B------:R-:W-:Y:S02]  /*1ea0*/  SEL R13, RZ, 0x1, !P3 ;  /* 0x00000001ff0d7807 */ /* 0x000fe40005800000 */
[----:B------:R-:W-:Y:S02]  /*1eb0*/  SHF.R.S32.HI R5, RZ, 0x1f, R20 ;  /* 0x0000001fff057819 */ /* 0x000fe40000011414 */
[----:B------:R-:W-:Y:S02]  /*1ec0*/  LOP3.LUT R13, R2, R13, RZ, 0xfc, !PT ;  /* 0x0000000d020d7212 */ /* 0x000fe400078efcff */
[----:B------:R-:W-:-:S05]  /*1ed0*/  @P4 IADD3 R12, PT, PT, R12, 0x1, RZ ;  /* 0x000000010c0c4810 */ /* 0x000fca0007ffe0ff */
[----:B------:R-:W0:Y:S01]  /*1ee0*/  @P1 MUFU.LG2 R22, R22 ;  /* 0x0000001600161308 */ /* 0x000e220000000c00 */
[----:B------:R-:W-:Y:S01]  /*1ef0*/  @!P2 IMAD.MOV R12, RZ, RZ, -R12 ;  /* 0x000000ffff0ca224 */ /* 0x000fe200078e0a0c */
[----:B------:R-:W-:Y:S02]  /*1f00*/  @!P0 LOP3.LUT R12, RZ, R15, RZ, 0x33, !PT ;  /* 0x0000000fff0c8212 */ /* 0x000fe400078e33ff */
[----:B------:R-:W-:Y:S02]  /*1f10*/  LOP3.LUT P0, RZ, R19, 0x39f, RZ, 0xc0, !PT ;  /* 0x0000039f13ff7812 */ /* 0x000fe4000780c0ff */
[----:B------:R-:W-:Y:S01]  /*1f20*/  ISETP.LT.U32.AND P2, PT, R10, R20, PT ;  /* 0x000000140a00720c */ /* 0x000fe20003f41070 */
[----:B------:R-:W-:-:S03]  /*1f30*/  IMAD R2, R12, UR9, RZ ;  /* 0x000000090c027c24 */ /* 0x000fc6000f8e02ff */
[----:B------:R-:W-:Y:S01]  /*1f40*/  ISETP.LT.AND.EX P2, PT, R11, R5, PT, P2 ;  /* 0x000000050b00720c */ /* 0x000fe20003f41320 */
[----:B------:R-:W-:-:S03]  /*1f50*/  IMAD R3, R13, R2, RZ ;  /* 0x000000020d037224 */ /* 0x000fc600078e02ff */
[----:B------:R-:W-:Y:S01]  /*1f60*/  SEL R5, R10, R20, P2 ;  /* 0x000000140a057207 */ /* 0x000fe20001000000 */
[----:B0-----:R-:W-:Y:S02]  /*1f70*/  @P1 FFMA.FTZ R23, R22, 0.69314718246459960938, R9 ;  /* 0x3f31721816171823 */ /* 0x001fe40000010009 */
[----:B------:R-:W-:Y:S05]  /*1f80*/  @P0 BRA `(.L_x_91) ;  /* 0x0000001000880947 */ /* 0x000fea0003800000 */
        /* <DEDUP_REMOVED lines=28> */
[----:B------:R-:W-:Y:S01]  /*2150*/  MOV R10, RZ ;  /* 0x000000ff000a7202 */ /* 0x000fe20000000f00 */
[----:B------:R-:W-:Y:S01]  /*2160*/  HFMA2 R33, -RZ, RZ, 0, 0 ;  /* 0x00000000ff217431 */ /* 0x000fe200000001ff */
[----:B------:R-:W-:-:S05]  /*2170*/  ISETP.NE.U32.AND P0, PT, R32, RZ, PT ;  /* 0x000000ff2000720c */ /* 0x000fca0003f05070 */
        /* <DEDUP_REMOVED lines=19> */
.L_x_93:
[----:B------:R-:W-:Y:S01]  /*22b0*/  IMAD.MOV.U32 R22, RZ, RZ, R2 ;  /* 0x000000ffff167224 */ /* 0x000fe200078e0002 */
[----:B------:R-:W-:Y:S01]  /*22c0*/  MOV R17, RZ ;  /* 0x000000ff00117202 */ /* 0x000fe20000000f00 */
[----:B------:R-:W-:Y:S01]  /*22d0*/  IMAD.MOV.U32 R18, RZ, RZ, R32 ;  /* 0x000000ffff127224 */ /* 0x000fe200078e0020 */
[----:B------:R-:W-:Y:S02]  /*22e0*/  MOV R14, 0x2300 ;  /* 0x00002300000e7802 */ /* 0x000fe40000000f00 */
[----:B------:R-:W-:Y:S05]  /*22f0*/  CALL.REL.NOINC `($__internal_2_$__cuda_sm20_div_s64) ;  /* 0x0000002000207944 */ /* 0x000fea0003c00000 */
[----:B------:R-:W-:Y:S02]  /*2300*/  IADD3 R9, PT, PT, -R10, RZ, RZ ;  /* 0x000000ff0a097210 */ /* 0x000fe40007ffe1ff */
[----:B------:R-:W-:-:S03]  /*2310*/  MOV R33, R11 ;  /* 0x0000000b00217202 */ /* 0x000fc60000000f00 */
[----:B------:R-:W-:Y:S01]  /*2320*/  IMAD R9, R32, R9, R2 ;  /* 0x0000000920097224 */ /* 0x000fe200078e0202 */
[----:B------:R-:W-:-:S07]  /*2330*/  MOV R32, R10 ;  /* 0x0000000a00207202 */ /* 0x000fce0000000f00 */
.L_x_94:
        /* <DEDUP_REMOVED lines=59> */
.L_x_96:
[----:B------:R-:W-:Y:S01]  /*26f0*/  IMAD.MOV.U32 R22, RZ, RZ, R32 ;  /* 0x000000ffff167224 */ /* 0x000fe200078e0020 */
[----:B------:R-:W-:Y:S01]  /*2700*/  MOV R17, R33 ;  /* 0x0000002100117202 */ /* 0x000fe20000000f00 */
[----:B------:R-:W-:Y:S01]  /*2710*/  IMAD.MOV.U32 R18, RZ, RZ, R28 ;  /* 0x000000ffff127224 */ /* 0x000fe200078e001c */
[----:B------:R-:W-:Y:S02]  /*2720*/  MOV R14, 0x2740 ;  /* 0x00002740000e7802 */ /* 0x000fe40000000f00 */
[----:B------:R-:W-:Y:S05]  /*2730*/  CALL.REL.NOINC `($__internal_2_$__cuda_sm20_div_s64) ;  /* 0x0000001c00107944 */ /* 0x000fea0003c00000 */
[----:B------:R-:W-:-:S05]  /*2740*/  IADD3 R29, PT, PT, -R10, RZ, RZ ;  /* 0x000000ff0a1d7210 */ /* 0x000fca0007ffe1ff */
[----:B------:R-:W-:Y:S02]  /*2750*/  IMAD R29, R29, R28, R32 ;  /* 0x0000001c1d1d7224 */ /* 0x000fe400078e0220 */
.L_x_97:
[----:B------:R-:W-:Y:S05]  /*2760*/  BSYNC.RECONVERGENT B0 ;  /* 0x0000000000007941 */ /* 0x000fea0003800200 */
.L_x_95:
        /* <DEDUP_REMOVED lines=160> */
.L_x_92:
[----:B------:R-:W0:Y:S01]  /*3170*/  LDC.64 R2, c[0x0][0x420] ;  /* 0x00010800ff027b82 */ /* 0x000e220000000a00 */
[----:B------:R-:W-:-:S05]  /*3180*/  IADD3 R0, PT, PT, R21, UR13, RZ ;  /* 0x0000000d15007c10 */ /* 0x000fca000fffe0ff */
[----:B0-----:R-:W-:-:S05]  /*3190*/  IMAD.WIDE.U32 R2, R0, 0x4, R2 ;  /* 0x0000000400027825 */ /* 0x001fca00078e0002 */
[----:B------:R1:W-:Y:S02]  /*31a0*/  STG.E desc[UR10][R2.64], R23 ;  /* 0x0000001702007986 */ /* 0x0003e4000c10190a */
.L_x_91:
[----:B------:R-:W-:Y:S05]  /*31b0*/  BSYNC.RECONVERGENT B1 ;  /* 0x0000000000017941 */ /* 0x000fea0003800200 */
.L_x_90:
[----:B------:R-:W2:Y:S01]  /*31c0*/  LDCU UR6, c[0x0][0x534] ;  /* 0x0000a680ff0677ac */ /* 0x000ea20008000800 */
[----:B------:R-:W3:Y:S01]  /*31d0*/  LDC R8, c[0x0][0x44c] ;  /* 0x00011300ff087b82 */ /* 0x000ee20000000800 */
[----:B01----:R-:W-:Y:S01]  /*31e0*/  IMAD.SHL.U32 R2, R19, 0x8, RZ ;  /* 0x0000000813027824 */ /* 0x003fe200078e00ff */
[----:B------:R-:W-:Y:S04]  /*31f0*/  BSSY.RECONVERGENT B0, `(.L_x_98) ;  /* 0x000000e000007945 */ /* 0x000fe80003800200 */
[----:B------:R-:W-:Y:S02]  /*3200*/  LOP3.LUT R2, R2, 0x1f00, RZ, 0xc0, !PT ;  /* 0x00001f0002027812 */ /* 0x000fe400078ec0ff */
[----:B--2---:R-:W-:-:S04]  /*3210*/  ISETP.GE.AND P0, PT, R25, UR6, PT ;  /* 0x0000000619007c0c */ /* 0x004fc8000bf06270 */
[----:B------:R-:W-:-:S13]  /*3220*/  ISETP.GT.U32.OR P0, PT, R19, 0x7f, P0 ;  /* 0x0000007f1300780c */ /* 0x000fda0000704470 */
[----:B------:R-:W-:Y:S05]  /*3230*/  @P0 BRA `(.L_x_99) ;  /* 0x0000000000240947 */ /* 0x000fea0003800000 */
[----:B------:R-:W0:Y:S01]  /*3240*/  S2R R0, SR_CgaCtaId ;  /* 0x0000000000007919 */ /* 0x000e220000008800 */
[----:B------:R-:W-:Y:S01]  /*3250*/  FADD.FTZ R4, -R23, R24 ;  /* 0x0000001817047221 */ /* 0x000fe20000010100 */
[----:B------:R-:W-:-:S03]  /*3260*/  MOV R3, 0x400 ;  /* 0x0000040000037802 */ /* 0x000fc60000000f00 */
[----:B------:R-:W-:-:S06]  /*3270*/  FMUL.FTZ R4, R4, 1.4426950216293334961 ;  /* 0x3fb8aa3b04047820 */ /* 0x000fcc0000410000 */
[----:B------:R-:W1:Y:S01]  /*3280*/  MUFU.EX2 R4, R4 ;  /* 0x0000000400047308 */ /* 0x000e620000000800 */
[----:B0-----:R-:W-:-:S05]  /*3290*/  LEA R0, R0, R3, 0x18 ;  /* 0x0000000300007211 */ /* 0x001fca00078ec0ff */
[----:B------:R-:W-:-:S05]  /*32a0*/  IMAD R0, R25, 0x14, R0 ;  /* 0x0000001419007824 */ /* 0x000fca00078e0200 */
[----:B------:R-:W-:-:S05]  /*32b0*/  LEA R3, R21, R0, 0x2 ;  /* 0x0000000015037211 */ /* 0x000fca00078e10ff */
[----:B-1----:R0:W-:Y:S02]  /*32c0*/  STS [R3], R4 ;  /* 0x0000000403007388 */ /* 0x0021e40000000800 */
.L_x_99:
[----:B------:R-:W-:Y:S05]  /*32d0*/  BSYNC.RECONVERGENT B0 ;  /* 0x0000000000007941 */ /* 0x000fea0003800200 */
.L_x_98:
[----:B------:R-:W-:Y:S01]  /*32e0*/  BAR.SYNC.DEFER_BLOCKING 0x0 ;  /* 0x0000000000007b1d */ /* 0x000fe20000010000 */
[----:B------:R-:W-:Y:S01]  /*32f0*/  UISETP.GE.AND UP0, UPT, UR6, 0x1, UPT ;  /* 0x000000010600788c */ /* 0x000fe2000bf06270 */
[----:B------:R-:W-:Y:S01]  /*3300*/  IMAD R24, R25, 0x4, R2 ;  /* 0x0000000419187824 */ /* 0x000fe200078e0202 */
[----:B0-----:R-:W-:Y:S01]  /*3310*/  CS2R R2, SRZ ;  /* 0x0000000000027805 */ /* 0x001fe2000001ff00 */
[----:B------:R-:W-:Y:S01]  /*3320*/  IMAD.SHL.U32 R20, R19, 0x4, RZ ;  /* 0x0000000413147824 */ /* 0x000fe200078e00ff */
[----:B------:R-:W-:Y:S01]  /*3330*/  CS2R R4, SRZ ;  /* 0x0000000000047805 */ /* 0x000fe2000001ff00 */
[----:B---3--:R-:W-:Y:S01]  /*3340*/  IMAD R25, R8, UR13, RZ ;  /* 0x0000000d08197c24 */ /* 0x008fe2000f8e02ff */
[----:B------:R-:W-:Y:S01]  /*3350*/  CS2R R6, SRZ ;  /* 0x0000000000067805 */ /* 0x000fe2000001ff00 */
[----:B------:R-:W-:Y:S01]  /*3360*/  IMAD.MOV.U32 R0, RZ, RZ, RZ ;  /* 0x000000ffff007224 */ /* 0x000fe200078e00ff */
[----:B------:R-:W-:Y:S01]  /*3370*/  LOP3.LUT R20, R20, 0x7c, RZ, 0xc0, !PT ;  /* 0x0000007c14147812 */ /* 0x000fe200078ec0ff */
[----:B------:R-:W-:Y:S01]  /*3380*/  IMAD.MOV.U32 R9, RZ, RZ, RZ ;  /* 0x000000ffff097224 */ /* 0x000fe200078e00ff */
[----:B------:R-:W-:-:S02]  /*3390*/  IADD3 R24, P0, PT, R25, R24, RZ ;  /* 0x0000001819187210 */ /* 0x000fc40007f1e0ff */
[----:B------:R-:W-:Y:S02]  /*33a0*/  LOP3.LUT R11, R20, 0x80, RZ, 0xfc, !PT ;  /* 0x00000080140b7812 */ /* 0x000fe400078efcff */
        /* <DEDUP_REMOVED lines=17> */
[----:B------:R-:W-:Y:S01]  /*34c0*/  UMOV UR7, 0x400 ;  /* 0x0000040000077882 */ /* 0x000fe20000000000 */
[----:B------:R-:W-:Y:S01]  /*34d0*/  ULOP3.LUT UR12, UR6, 0x7ffffffc, URZ, 0xc0, !UPT ;  /* 0x7ffffffc060c7892 */ /* 0x000fe2000f8ec0ff */
[----:B------:R-:W-:Y:S01]  /*34e0*/  ISETP.GE.AND P3, PT, R21, UR4, PT ;  /* 0x0000000415007c0c */ /* 0x000fe2000bf66270 */
[----:B------:R-:W-:Y:S01]  /*34f0*/  IMAD.MOV.U32 R0, RZ, RZ, RZ ;  /* 0x000000ffff007224 */ /* 0x000fe200078e00ff */
        /* <DEDUP_REMOVED lines=10> */
.L_x_110:
        /* <DEDUP_REMOVED lines=11> */
.L_x_103:
[----:B------:R-:W-:Y:S05]  /*3650*/  BSYNC.RECONVERGENT B0 ;  /* 0x0000000000007941 */ /* 0x000fea0003800200 */
.L_x_102:
        /* <DEDUP_REMOVED lines=20> */
.L_x_105:
[----:B------:R-:W-:Y:S05]  /*37a0*/  BSYNC.RECONVERGENT B0 ;  /* 0x0000000000007941 */ /* 0x000fea0003800200 */
.L_x_104:
        /* <DEDUP_REMOVED lines=21> */
.L_x_107:
[----:B------:R-:W-:Y:S05]  /*3900*/  BSYNC.RECONVERGENT B0 ;  /* 0x0000000000007941 */ /* 0x000fea0003800200 */
.L_x_106:
        /* <DEDUP_REMOVED lines=20> */
.L_x_109:
[----:B------:R-:W-:Y:S05]  /*3a50*/  BSYNC.RECONVERGENT B0 ;  /* 0x0000000000007941 */ /* 0x000fea0003800200 */
.L_x_108:
        /* <DEDUP_REMOVED lines=15> */
.L_x_101:
        /* <DEDUP_REMOVED lines=9> */
[----:B---34-:R-:W-:Y:S01]  /*3be0*/  IMAD.WIDE R26, R23, 0x4, RZ ;  /* 0x00000004171a7825 */ /* 0x018fe200078e02ff */
[----:B------:R-:W-:Y:S01]  /*3bf0*/  IADD3.X R25, PT, PT, RZ, R25, RZ, P0, !PT ;  /* 0x00000019ff197210 */ /* 0x000fe200007fe4ff */
[----:B------:R-:W1:Y:S01]  /*3c00*/  LDCU UR5, c[0x0][0x440] ;  /* 0x00008800ff0577ac */ /* 0x000e620008000800 */
[----:B------:R-:W-:Y:S02]  /*3c10*/  UIADD3 UR12, UPT, UPT, -UR12, URZ, URZ ;  /* 0x000000ff0c0c7290 */ /* 0x000fe4000fffe1ff */
[----:B0-----:R-:W-:-:S06]  /*3c20*/  ULEA UR7, UR7, UR9, 0x18 ;  /* 0x0000000907077291 */ /* 0x001fcc000f8ec0ff */
[----:B-1----:R-:W-:-:S07]  /*3c30*/  LEA R10, R22, UR7, 0x2 ;  /* 0x00000007160a7c11 */ /* 0x002fce000f8e10ff */
.L_x_113:
        /* <DEDUP_REMOVED lines=16> */
.L_x_112:
[----:B------:R-:W-:Y:S05]  /*3d40*/  BSYNC.RECONVERGENT B0 ;  /* 0x0000000000007941 */ /* 0x000fea0003800200 */
.L_x_111:
        /* <DEDUP_REMOVED lines=12> */
.L_x_100:
        /* <DEDUP_REMOVED lines=11> */
[----:B------:R-:W-:Y:S01]  /*3ec0*/  IADD3 R10, PT, PT, RZ, -R10, RZ ;  /* 0x8000000aff0a7210 */ /* 0x000fe20007ffe0ff */
[----:B------:R-:W3:Y:S01]  /*3ed0*/  LDCU UR9, c[0x0][0x440] ;  /* 0x00008800ff0977ac */ /* 0x000ee20008000800 */
        /* <DEDUP_REMOVED lines=52> */
[-C--:B------:R-:W-:Y:S02]  /*4220*/  @!P0 LOP3.LUT R10, RZ, R13.reuse, RZ, 0x33, !PT ;  /* 0x0000000dff0a8212 */ /* 0x080fe400078e33ff */
[----:B---3--:R-:W-:Y:S02]  /*4230*/  ISETP.GE.AND P1, PT, R20, UR9, PT ;  /* 0x0000000914007c0c */ /* 0x008fe4000bf26270 */
[----:B------:R-:W-:Y:S01]  /*4240*/  SHF.R.S32.HI R12, RZ, 0x1f, R10 ;  /* 0x0000001fff0c7819 */ /* 0x000fe2000001140a */
[C---:B------:R-:W-:Y:S02]  /*4250*/  IMAD R14, R10.reuse, R13, R14 ;  /* 0x0000000d0a0e7224 */ /* 0x040fe400078e020e */
[----:B--2---:R-:W-:-:S03]  /*4260*/  IMAD.WIDE.U32 R16, R10, UR12, R16 ;  /* 0x0000000c0a107c25 */ /* 0x004fc6000f8e0010 */
[----:B------:R-:W-:Y:S01]  /*4270*/  IADD3 R14, PT, PT, R21, -R14, RZ ;  /* 0x8000000e150e7210 */ /* 0x000fe20007ffe0ff */
[----:B------:R-:W-:-:S03]  /*4280*/  IMAD R15, R12, UR12, RZ ;  /* 0x0000000c0c0f7c24 */ /* 0x000fc6000f8e02ff */
[----:B------:R-:W-:Y:S01]  /*4290*/  SHF.R.S32.HI R8, RZ, 0x1f, R14 ;  /* 0x0000001fff087819 */ /* 0x000fe2000001140e */
[----:B------:R-:W-:-:S04]  /*42a0*/  IMAD R15, R10, UR13, R15 ;  /* 0x0000000d0a0f7c24 */ /* 0x000fc8000f8e020f */
[----:B------:R-:W-:Y:S02]  /*42b0*/  IMAD.IADD R17, R17, 0x1, R15 ;  /* 0x0000000111117824 */ /* 0x000fe400078e020f */
[----:B------:R-:W-:Y:S02]  /*42c0*/  IMAD R13, R8, UR6, RZ ;  /* 0x00000006080d7c24 */ /* 0x000fe4000f8e02ff */
[----:B------:R-:W-:-:S04]  /*42d0*/  IMAD.WIDE.U32 R16, R14, UR6, R16 ;  /* 0x000000060e107c25 */ /* 0x000fc8000f8e0010 */
[----:B------:R-:W-:Y:S01]  /*42e0*/  IMAD R13, R14, UR7, R13 ;  /* 0x000000070e0d7c24 */ /* 0x000fe2000f8e020d */
[----:B------:R-:W-:-:S04]  /*42f0*/  IADD3 R8, P0, PT, R20, R16, RZ ;  /* 0x0000001014087210 */ /* 0x000fc80007f1e0ff */
        /* <DEDUP_REMOVED lines=8> */
        .weak           $__internal_2_$__cuda_sm20_div_s64
        .type           $__internal_2_$__cuda_sm20_div_s64,@function
        .size           $__internal_2_$__cuda_sm20_div_s64,(.L_x_7434 - $__internal_2_$__cuda_sm20_div_s64)
$__internal_2_$__cuda_sm20_div_s64:
        /* <DEDUP_REMOVED lines=83> */
[----:B------:R-:W-:Y:S06]  /*48b0*/  RET.REL.NODEC R12 `(_ZN5flash32flash_fwd_splitkv_combine_kernelI23Flash_fwd_kernel_traitsILi256ELi64ELi64ELi4ELb0ELb0EN7cutlass10bfloat16_tE19Flash_kernel_traitsILi256ELi64ELi64ELi4ES3_EELi4ELi5ELb0EEEvNS_16Flash_fwd_paramsE) ;  /* 0xffffffb40cd07950 */ /* 0x000fec0003c3ffff */
.L_x_114:
        /* <DEDUP_REMOVED lines=12> */
.L_x_7434:


//--------------------- .text._ZN5flash32flash_fwd_splitkv_combine_kernelI23Flash_fwd_kernel_traitsILi256ELi64ELi64ELi4ELb0ELb0EN7cutlass10bfloat16_tE19Flash_kernel_traitsILi256ELi64ELi64ELi4ES3_EELi4ELi4ELb0EEEvNS_16Flash_fwd_paramsE --------------------------
	.section	.text._ZN5flash32flash_fwd_splitkv_combine_kernelI23Flash_fwd_kernel_traitsILi256ELi64ELi64ELi4ELb0ELb0EN7cutlass10bfloat16_tE19Flash_kernel_traitsILi256ELi64ELi64ELi4ES3_EELi4ELi4ELb0EEEvNS_16Flash_fwd_paramsE,"ax",@progbits
	.align	128
        .global         _ZN5flash32flash_fwd_splitkv_combine_kernelI23Flash_fwd_kernel_traitsILi256ELi64ELi64ELi4ELb0ELb0EN7cutlass10bfloat16_tE19Flash_kernel_traitsILi256ELi64ELi64ELi4ES3_EELi4ELi4ELb0EEEvNS_16Flash_fwd_paramsE
        .type           _ZN5flash32flash_fwd_splitkv_combine_kernelI23Flash_fwd_kernel_traitsILi256ELi64ELi64ELi4ELb0ELb0EN7cutlass10bfloat16_tE19Flash_kernel_traitsILi256ELi64ELi64ELi4ES3_EELi4ELi4ELb0EEEvNS_16Flash_fwd_paramsE,@function
        .size           _ZN5flash32flash_fwd_splitkv_combine_kernelI23Flash_fwd_kernel_traitsILi256ELi64ELi64ELi4ELb0ELb0EN7cutlass10bfloat16_tE19Flash_kernel_traitsILi256ELi64ELi64ELi4ES3_EELi4ELi4ELb0EEEvNS_16Flash_fwd_paramsE,(.L_x_7435 - _ZN5flash32flash_fwd_splitkv_combine_kernelI23Flash_fwd_kernel_traitsILi256ELi64ELi64ELi4ELb0ELb0EN7cutlass10bfloat16_tE19Flash_kernel_traitsILi256ELi64ELi64ELi4ES3_EELi4ELi4ELb0EEEvNS_16Flash_fwd_paramsE)
        .other          _ZN5flash32flash_fwd_splitkv_combine_kernelI23Flash_fwd_kernel_traitsILi256ELi64ELi64ELi4ELb0ELb0EN7cutlass10bfloat16_tE19Flash_kernel_traitsILi256ELi64ELi64ELi4ES3_EELi4ELi4ELb0EEEvNS_16Flash_fwd_paramsE,@"STO_CUDA_ENTRY STV_DEFAULT"
_ZN5flash32flash_fwd_splitkv_combine_kernelI23Flash_fwd_kernel_traitsILi256ELi64ELi64ELi4ELb0ELb0EN7cutlass10bfloat16_tE19Flash_kernel_traitsILi256ELi64ELi64ELi4ES3_EELi4ELi4ELb0EEEvNS_16Flash_fwd_paramsE:
.text._ZN5flash32flash_fwd_splitkv_combine_kernelI23Flash_fwd_kernel_traitsILi256ELi64ELi64ELi4ELb0ELb0EN7cutlass10bfloat16_tE19Flash_kernel_traitsILi256ELi64ELi64ELi4ES3_EELi4ELi4ELb0EEEvNS_16Flash_fwd_paramsE:
        /* <DEDUP_REMOVED lines=38> */
.L_x_115:
[----:B------:R-:W-:Y:S01]  /*0260*/  IMAD.U32 R19, RZ, RZ, UR16 ;  /* 0x00000010ff137e24 */ /* 0x000fe2000f8e00ff */
[----:B------:R-:W-:Y:S01]  /*0270*/  MOV R17, UR14 ;  /* 0x0000000e00117c02 */ /* 0x000fe20008000f00 */
[----:B------:R-:W-:Y:S01]  /*0280*/  IMAD.U32 R18, RZ, RZ, UR17 ;  /* 0x00000011ff127e24 */ /* 0x000fe2000f8e00ff */
[----:B------:R-:W-:Y:S02]  /*0290*/  MOV R16, UR9 ;  /* 0x0000000900107c02 */ /* 0x000fe40008000f00 */
[----:B------:R-:W-:Y:S02]  /*02a0*/  MOV R15, 0x2c0 ;  /* 0x000002c0000f7802 */ /* 0x000fe40000000f00 */
[----:B------:R-:W-:Y:S05]  /*02b0*/  CALL.REL.NOINC `($__internal_3_$__cuda_sm20_div_s64) ;  /* 0x0000004000687944 */ /* 0x000fea0003c00000 */
[----:B------:R-:W-:-:S07]  /*02c0*/  MOV R11, R12 ;  /* 0x0000000c000b7202 */ /* 0x000fce0000000f00 */
.L_x_116:
        /* <DEDUP_REMOVED lines=30> */
.L_x_118:
[----:B------:R-:W-:Y:S01]  /*04b0*/  IMAD.MOV.U32 R19, RZ, RZ, R10 ;  /* 0x000000ffff137224 */ /* 0x000fe200078e000a */
[----:B------:R-:W-:Y:S01]  /*04c0*/  MOV R17, R3 ;  /* 0x0000000300117202 */ /* 0x000fe20000000f00 */
[----:B------:R-:W-:Y:S01]  /*04d0*/  IMAD.MOV.U32 R18, RZ, RZ, R11 ;  /* 0x000000ffff127224 */ /* 0x000fe200078e000b */
[----:B------:R-:W-:Y:S02]  /*04e0*/  MOV R16, R0 ;  /* 0x0000000000107202 */ /* 0x000fe40000000f00 */
[----:B------:R-:W-:Y:S02]  /*04f0*/  MOV R15, 0x510 ;  /* 0x00000510000f7802 */ /* 0x000fe40000000f00 */
[----:B------:R-:W-:Y:S05]  /*0500*/  CALL.REL.NOINC `($__internal_3_$__cuda_sm20_div_s64) ;  /* 0x0000003c00d47944 */ /* 0x000fea0003c00000 */
[----:B------:R-:W-:Y:S02]  /*0510*/  MOV R4, R10 ;  /* 0x0000000a00047202 */ /* 0x000fe40000000f00 */
[----:B------:R-:W-:Y:S02]  /*0520*/  MOV R5, R12 ;  /* 0x0000000c00057202 */ /* 0x000fe40000000f00 */
.L_x_119:
[----:B------:R-:W-:Y:S05]  /*0530*/  BSYNC.RECONVERGENT B0 ;  /* 0x0000000000007941 */ /* 0x000fea0003800200 */
.L_x_117:
        /* <DEDUP_REMOVED lines=57> */
.L_x_121:
[----:B------:R-:W-:Y:S01]  /*08d0*/  IMAD.MOV.U32 R19, RZ, RZ, R3 ;  /* 0x000000ffff137224 */ /* 0x000fe200078e0003 */
[----:B------:R-:W-:Y:S01]  /*08e0*/  MOV R17, R8 ;  /* 0x0000000800117202 */ /* 0x000fe20000000f00 */
[----:B------:R-:W-:Y:S01]  /*08f0*/  IMAD.MOV.U32 R18, RZ, RZ, R0 ;  /* 0x000000ffff127224 */ /* 0x000fe200078e0000 */
[----:B------:R-:W-:Y:S02]  /*0900*/  MOV R16, R2 ;  /* 0x0000000200107202 */ /* 0x000fe40000000f00 */
[----:B------:R-:W-:Y:S02]  /*0910*/  MOV R15, 0x930 ;  /* 0x00000930000f7802 */ /* 0x000fe40000000f00 */
[----:B------:R-:W-:Y:S05]  /*0920*/  CALL.REL.NOINC `($__internal_3_$__cuda_sm20_div_s64) ;  /* 0x0000003800cc7944 */ /* 0x000fea0003c00000 */
[----:B------:R-:W-:Y:S02]  /*0930*/  MOV R11, R12 ;  /* 0x0000000c000b7202 */ /* 0x000fe40000000f00 */
.L_x_122:
[----:B------:R-:W-:Y:S05]  /*0940*/  BSYNC.RECONVERGENT B0 ;  /* 0x0000000000007941 */ /* 0x000fea0003800200 */
.L_x_120:
        /* <DEDUP_REMOVED lines=46> */
[----:B0-----:R-:W-:-:S03]  /*0c30*/  VIADD R0, R0, 0xffffffe ;  /* 0x0ffffffe00007836 */ /* 0x001fc60000000000 */
[----:B------:R-:W-:-:S03]  /*0c40*/  ULOP3.LUT UR22, UR6, UR11, URZ, 0x3c, !UPT ;  /* 0x0000000b06167292 */ /* 0x000fc6000f8e3cff */
[----:B------:R-:W0:Y:S03]  /*0c50*/  F2I.FTZ.U32.TRUNC.NTZ R0, R0 ;  /* 0x0000000000007305 */ /* 0x000e26000021f000 */
[----:B------:R-:W-:-:S05]  /*0c60*/  ISETP.LE.AND P0, PT, RZ, UR22, PT ;  /* 0x00000016ff007c0c */ /* 0x000fca000bf03270 */
[----:B-1----:R-:W1:Y:S01]  /*0c70*/  MUFU.RCP R3, R3 ;  /* 0x0000000300037308 */ /* 0x002e620000001000 */
[----:B0-----:R-:W-:Y:S02]  /*0c80*/  R2UR UR19, R0 ;  /* 0x00000000001372ca */ /* 0x001fe400000e0000 */
[----:B------:R-:W-:-:S05]  /*0c90*/  IABS R0, UR7 ;  /* 0x0000000700007c13 */ /* 0x000fca0008000000 */
[----:B------:R-:W-:Y:S02]  /*0ca0*/  IMAD.MOV R0, RZ, RZ, -R0 ;  /* 0x000000ffff007224 */ /* 0x000fe400078e0a00 */
[----:B-1----:R-:W-:-:S04]  /*0cb0*/  VIADD R3, R3, 0xffffffe ;  /* 0x0ffffffe03037836 */ /* 0x002fc80000000000 */
[----:B------:R-:W-:Y:S01]  /*0cc0*/  UIADD3 UR12, UPT, UPT, URZ, -UR19, URZ ;  /* 0x80000013ff0c7290 */ /* 0x000fe2000fffe0ff */
[----:B------:R0:W1:Y:S03]  /*0cd0*/  F2I.FTZ.U32.TRUNC.NTZ R7, R3 ;  /* 0x0000000300077305 */ /* 0x000066000021f000 */
[----:B------:R-:W-:-:S04]  /*0ce0*/  UIMAD UR12, UR12, UR20, URZ ;  /* 0x000000140c0c72a4 */ /* 0x000fc8000f8e02ff */
[----:B------:R-:W-:-:S07]  /*0cf0*/  UIMAD.WIDE.U32 UR18, UR19, UR12, UR18 ;  /* 0x0000000c131272a5 */ /* 0x000fce000f8e0012 */
[----:B------:R-:W2:Y:S01]  /*0d00*/  LDCU.U8 UR12, c[0x0][0x549] ;  /* 0x0000a920ff0c77ac */ /* 0x000ea20008000000 */
[----:B0-----:R-:W-:Y:S02]  /*0d10*/  IMAD.U32 R3, RZ, RZ, UR6 ;  /* 0x00000006ff037e24 */ /* 0x001fe4000f8e00ff */
[----:B-1----:R-:W-:Y:S01]  /*0d20*/  IMAD.MOV R6, RZ, RZ, -R7 ;  /* 0x000000ffff067224 */ /* 0x002fe200078e0a07 */
[----:B------:R-:W-:Y:S02]  /*0d30*/  ULOP3.LUT UR6, UR6, UR5, URZ, 0x3c, !UPT ;  /* 0x0000000506067292 */ /* 0x000fe4000f8e3cff */
[----:B------:R-:W-:-:S04]  /*0d40*/  IABS R3, R3 ;  /* 0x0000000300037213 */ /* 0x000fc80000000000 */
[----:B------:R-:W-:Y:S01]  /*0d50*/  R2UR UR21, R3 ;  /* 0x00000000031572ca */ /* 0x000fe200000e0000 */
[----:B------:R-:W-:Y:S02]  /*0d60*/  IMAD R3, R6, UR11, RZ ;  /* 0x0000000b06037c24 */ /* 0x000fe4000f8e02ff */
[----:B------:R-:W-:-:S04]  /*0d70*/  IMAD.MOV.U32 R6, RZ, RZ, RZ ;  /* 0x000000ffff067224 */ /* 0x000fc800078e00ff */
[----:B------:R-:W-:Y:S01]  /*0d80*/  IMAD.HI.U32 R3, R7, R3, R6 ;  /* 0x0000000307037227 */ /* 0x000fe200078e0006 */
[----:B--2---:R-:W-:-:S04]  /*0d90*/  UISETP.NE.AND UP0, UPT, UR12, URZ, UPT ;  /* 0x000000ff0c00728c */ /* 0x004fc8000bf05270 */
[----:B------:R-:W-:Y:S01]  /*0da0*/  USEL UR13, UR13, 0x1, !UP0 ;  /* 0x000000010d0d7887 */ /* 0x000fe2000c000000 */
[----:B------:R-:W-:Y:S01]  /*0db0*/  IMAD.HI.U32 R3, R3, UR21, RZ ;  /* 0x0000001503037c27 */ /* 0x000fe2000f8e00ff */
[----:B------:R-:W-:Y:S02]  /*0dc0*/  UIMAD.WIDE.U32 UR18, UR19, UR21, URZ ;  /* 0x00000015131272a5 */ /* 0x000fe4000f8e00ff */
[----:B------:R-:W-:Y:S01]  /*0dd0*/  UISETP.GE.AND UP0, UPT, UR6, URZ, UPT ;  /* 0x000000ff0600728c */ /* 0x000fe2000bf06270 */
[----:B------:R-:W-:Y:S01]  /*0de0*/  IMAD R0, R3, R0, UR21 ;  /* 0x0000001503007e24 */ /* 0x000fe2000f8e0200 */
[----:B------:R-:W-:-:S04]  /*0df0*/  UIADD3 UR18, UPT, UPT, -UR19, URZ, URZ ;  /* 0x000000ff13127290 */ /* 0x000fc8000fffe1ff */
[----:B------:R-:W-:Y:S01]  /*0e00*/  ISETP.LT.U32.AND P1, PT, R0, UR11, PT ;  /* 0x0000000b00007c0c */ /* 0x000fe2000bf21070 */
[----:B------:R-:W-:-:S04]  /*0e10*/  UIMAD UR18, UR20, UR18, UR21 ;  /* 0x00000012141272a4 */ /* 0x000fc8000f8e0215 */
[----:B------:R-:W-:-:S08]  /*0e20*/  UISETP.GT.U32.AND UP1, UPT, UR20, UR18, UPT ;  /* 0x000000121400728c */ /* 0x000fd0000bf24070 */
[----:B------:R-:W-:Y:S02]  /*0e30*/  @!P1 VIADD R0, R0, -UR11 ;  /* 0x8000000b00009c36 */ /* 0x000fe40008000000 */
[----:B------:R-:W-:Y:S01]  /*0e40*/  @!P1 VIADD R3, R3, 0x1 ;  /* 0x0000000103039836 */ /* 0x000fe20000000000 */
[----:B------:R-:W-:Y:S01]  /*0e50*/  ISETP.NE.AND P1, PT, RZ, UR7, PT ;  /* 0x00000007ff007c0c */ /* 0x000fe2000bf25270 */
[----:B------:R-:W-:Y:S01]  /*0e60*/  @!UP1 UIADD3 UR18, UPT, UPT, UR18, -UR20, URZ ;  /* 0x8000001412129290 */ /* 0x000fe2000fffe0ff */
[----:B------:R-:W-:Y:S01]  /*0e70*/  ISETP.GE.U32.AND P2, PT, R0, UR11, PT ;  /* 0x0000000b00007c0c */ /* 0x000fe2000bf46070 */
[----:B------:R-:W-:Y:S02]  /*0e80*/  @!UP1 UIADD3 UR19, UPT, UPT, UR19, 0x1, URZ ;  /* 0x0000000113139890 */ /* 0x000fe4000fffe0ff */
[----:B------:R-:W-:Y:S02]  /*0e90*/  UISETP.GE.U32.AND UP3, UPT, UR18, UR20, UPT ;  /* 0x000000141200728c */ /* 0x000fe4000bf66070 */
[----:B------:R-:W-:-:S02]  /*0ea0*/  UISETP.NE.AND UP1, UPT, UR10, URZ, UPT ;  /* 0x000000ff0a00728c */ /* 0x000fc4000bf25270 */
[----:B------:R-:W-:Y:S02]  /*0eb0*/  USHF.R.S32.HI UR10, URZ, 0x1f, UR7 ;  /* 0x0000001fff0a7899 */ /* 0x000fe40008011407 */
[----:B------:R-:W-:-:S04]  /*0ec0*/  USEL UR6, URZ, 0x1, !UP1 ;  /* 0x00000001ff067887 */ /* 0x000fc8000c800000 */
[----:B------:R-:W-:Y:S01]  /*0ed0*/  @P2 VIADD R3, R3, 0x1 ;  /* 0x0000000103032836 */ /* 0x000fe20000000000 */
[----:B------:R-:W-:Y:S02]  /*0ee0*/  @UP3 UIADD3 UR19, UPT, UPT, UR19, 0x1, URZ ;  /* 0x0000000113133890 */ /* 0x000fe4000fffe0ff */
[----:B------:R-:W-:Y:S01]  /*0ef0*/  ULOP3.LUT UR6, UR10, UR6, URZ, 0xfc, !UPT ;  /* 0x000000060a067292 */ /* 0x000fe2000f8efcff */
[----:B------:R-:W-:Y:S01]  /*0f00*/  IMAD.MOV.U32 R7, RZ, RZ, R3 ;  /* 0x000000ffff077224 */ /* 0x000fe200078e0003 */
[----:B------:R-:W-:Y:S02]  /*0f10*/  @!UP0 UIADD3 UR19, UPT, UPT, -UR19, URZ, URZ ;  /* 0x000000ff13138290 */ /* 0x000fe4000fffe1ff */
[----:B------:R-:W-:Y:S01]  /*0f20*/  @!UP2 ULOP3.LUT UR19, URZ, UR5, URZ, 0x33, !UPT ;  /* 0x00000005ff13a292 */ /* 0x000fe2000f8e33ff */
        /* <DEDUP_REMOVED lines=30> */
.L_x_124:
        /* <DEDUP_REMOVED lines=8> */
.L_x_125:
[----:B------:R-:W-:Y:S05]  /*1190*/  BSYNC.RECONVERGENT B0 ;  /* 0x0000000000007941 */ /* 0x000fea0003800200 */
.L_x_123:
        /* <DEDUP_REMOVED lines=18> */
[----:B------:R-:W-:-:S05]  /*12c0*/  IMAD R6, R10, R6, R9 ;  /* 0x000000060a067224 */ /* 0x000fca00078e0209 */
[----:B------:R-:W-:-:S13]  /*12d0*/  ISETP.GT.U32.AND P1, PT, R11, R6, PT ;  /* 0x000000060b00720c */ /* 0x000fda0003f24070 */
[----:B------:R-:W-:Y:S02]  /*12e0*/  @!P1 IMAD.IADD R6, R6, 0x1, -R11 ;  /* 0x0000000106069824 */ /* 0x000fe400078e0a0b */
[----:B------:R-:W-:Y:S01]  /*12f0*/  @!P1 VIADD R10, R10, 0x1 ;  /* 0x000000010a0a9836 */ /* 0x000fe20000000000 */
[----:B------:R-:W-:Y:S02]  /*1300*/  ISETP.NE.AND P1, PT, RZ, UR8, PT ;  /* 0x00000008ff007c0c */ /* 0x000fe4000bf25270 */
[-C--:B------:R-:W-:Y:S02]  /*1310*/  ISETP.GE.U32.AND P2, PT, R6, R11.reuse, PT ;  /* 0x0000000b0600720c */ /* 0x080fe40003f46070 */
[----:B------:R-:W-:-:S04]  /*1320*/  LOP3.LUT R6, R3, R11, RZ, 0x3c, !PT ;  /* 0x0000000b03067212 */ /* 0x000fc800078e3cff */
[----:B------:R-:W-:-:S07]  /*1330*/  ISETP.GE.AND P0, PT, R6, RZ, PT ;  /* 0x000000ff0600720c */ /* 0x000fce0003f06270 */
[----:B------:R-:W-:-:S04]  /*1340*/  @P2 VIADD R10, R10, 0x1 ;  /* 0x000000010a0a2836 */ /* 0x000fc80000000000 */
[----:B------:R-:W-:-:S04]  /*1350*/  IMAD.MOV.U32 R6, RZ, RZ, R10 ;  /* 0x000000ffff067224 */ /* 0x000fc800078e000a */
        /* <DEDUP_REMOVED lines=30> */
.L_x_127:
[----:B------:R-:W-:Y:S01]  /*1540*/  IMAD.MOV.U32 R19, RZ, RZ, R4 ;  /* 0x000000ffff137224 */ /* 0x000fe200078e0004 */
[----:B------:R-:W-:Y:S01]  /*1550*/  MOV R18, R5 ;  /* 0x0000000500127202 */ /* 0x000fe20000000f00 */
[----:B------:R-:W-:Y:S01]  /*1560*/  IMAD.MOV.U32 R17, RZ, RZ, R6 ;  /* 0x000000ffff117224 */ /* 0x000fe200078e0006 */
[----:B------:R-:W-:Y:S02]  /*1570*/  MOV R15, 0x1590 ;  /* 0x00001590000f7802 */ /* 0x000fe40000000f00 */
[----:B------:R-:W-:Y:S05]  /*1580*/  CALL.REL.NOINC `($__internal_3_$__cuda_sm20_div_s64) ;  /* 0x0000002c00b47944 */ /* 0x000fea0003c00000 */
[----:B------:R-:W-:Y:S02]  /*1590*/  MOV R26, R10 ;  /* 0x0000000a001a7202 */ /* 0x000fe40000000f00 */
[----:B------:R-:W-:Y:S02]  /*15a0*/  MOV R27, R12 ;  /* 0x0000000c001b7202 */ /* 0x000fe40000000f00 */
.L_x_128:
[----:B------:R-:W-:Y:S05]  /*15b0*/  BSYNC.RECONVERGENT B0 ;  /* 0x0000000000007941 */ /* 0x000fea0003800200 */
.L_x_126:
[----:B------:R-:W0:Y:S01]  /*15c0*/  LDCU UR5, c[0x0][0x434] ;  /* 0x00008680ff0577ac */ /* 0x000e220008000800 */
[----:B------:R-:W1:Y:S01]  /*15d0*/  S2R R20, SR_TID.X ;  /* 0x0000000000147919 */ /* 0x000e620000002100 */
[----:B------:R-:W-:Y:S01]  /*15e0*/  BSSY.RECONVERGENT B0, `(.L_x_129) ;  /* 0x0000046000007945 */ /* 0x000fe20003800200 */
[----:B------:R-:W-:Y:S01]  /*15f0*/  IMAD.MOV.U32 R12, RZ, RZ, -0x800000 ;  /* 0xff800000ff0c7424 */ /* 0x000fe200078e00ff */
[----:B------:R-:W2:Y:S01]  /*1600*/  LDCU UR18, c[0x0][0x534] ;  /* 0x0000a680ff1277ac */ /* 0x000ea20008000800 */
[----:B------:R-:W-:Y:S01]  /*1610*/  IMAD.MOV.U32 R23, RZ, RZ, -0x800000 ;  /* 0xff800000ff177424 */ /* 0x000fe200078e00ff */
[----:B------:R-:W3:Y:S01]  /*1620*/  LDCU UR12, c[0x0][0x430] ;  /* 0x00008600ff0c77ac */ /* 0x000ee20008000800 */
[----:B------:R-:W-:-:S04]  /*1630*/  USHF.R.S32.HI UR10, URZ, 0x1f, UR8 ;  /* 0x0000001fff0a7899 */ /* 0x000fc80008011408 */
[----:B------:R-:W-:Y:S01]  /*1640*/  ULOP3.LUT UR10, UR10, 0x1, URZ, 0xfc, !UPT ;  /* 0x000000010a0a7892 */ /* 0x000fe2000f8efcff */
[----:B0-----:R-:W-:-:S05]  /*1650*/  IMAD.U32 R9, RZ, RZ, UR5 ;  /* 0x00000005ff097e24 */ /* 0x001fca000f8e00ff */
[----:B------:R-:W-:Y:S01]  /*1660*/  IABS R9, R9 ;  /* 0x0000000900097213 */ /* 0x000fe20000000000 */
[----:B---3--:R-:W-:-:S03]  /*1670*/  UIMAD UR12, UR5, UR12, URZ ;  /* 0x0000000c050c72a4 */ /* 0x008fc6000f8e02ff */
[----:B------:R-:W0:Y:S01]  /*1680*/  I2F.RP R10, R9 ;  /* 0x00000009000a7306 */ /* 0x000e220000209400 */
[C---:B-1----:R-:W-:Y:S02]  /*1690*/  ISETP.GT.U32.AND P1, PT, R20.reuse, 0x3f, PT ;  /* 0x0000003f1400780c */ /* 0x042fe40003f24070 */
[----:B------:R-:W-:Y:S02]  /*16a0*/  SHF.R.U32.HI R14, RZ, 0x2, R20 ;  /* 0x00000002ff0e7819 */ /* 0x000fe40000011614 */
[----:B------:R-:W-:-:S03]  /*16b0*/  LOP3.LUT R24, R20, 0xf, RZ, 0xc0, !PT ;  /* 0x0000000f14187812 */ /* 0x000fc600078ec0ff */
[----:B0-----:R-:W0:Y:S02]  /*16c0*/  MUFU.RCP R10, R10 ;  /* 0x0000000a000a7308 */ /* 0x001e240000001000 */
[----:B0-----:R-:W-:-:S06]  /*16d0*/  VIADD R10, R10, 0xffffffe ;  /* 0x0ffffffe0a0a7836 */ /* 0x001fcc0000000000 */
[----:B------:R-:W0:Y:S02]  /*16e0*/  F2I.FTZ.U32.TRUNC.NTZ R11, R10 ;  /* 0x0000000a000b7305 */ /* 0x000e24000021f000 */
[--C-:B0-----:R-:W-:Y:S02]  /*16f0*/  IMAD.MOV R4, RZ, RZ, -R11.reuse ;  /* 0x000000ffff047224 */ /* 0x101fe400078e0a0b */
[----:B------:R-:W-:Y:S02]  /*1700*/  IMAD.MOV.U32 R10, RZ, RZ, RZ ;  /* 0x000000ffff0a7224 */ /* 0x000fe400078e00ff */
[----:B------:R-:W-:Y:S01]  /*1710*/  IMAD R5, R4, R9, RZ ;  /* 0x0000000904057224 */ /* 0x000fe200078e02ff */
[----:B------:R-:W-:Y:S02]  /*1720*/  IABS R4, R3 ;  /* 0x0000000300047213 */ /* 0x000fe40000000000 */
[----:B------:R-:W-:Y:S01]  /*1730*/  LOP3.LUT R3, R3, UR5, RZ, 0x3c, !PT ;  /* 0x0000000503037c12 */ /* 0x000fe2000f8e3cff */
[----:B------:R-:W-:-:S03]  /*1740*/  IMAD.HI.U32 R5, R11, R5, R10 ;  /* 0x000000050b057227 */ /* 0x000fc600078e000a */
[----:B------:R-:W-:Y:S02]  /*1750*/  ISETP.GE.AND P2, PT, R3, RZ, PT ;  /* 0x000000ff0300720c */ /* 0x000fe40003f46270 */
[----:B------:R-:W-:Y:S01]  /*1760*/  @!P1 MOV R3, 0x400 ;  /* 0x0000040000039802 */ /* 0x000fe20000000f00 */
[----:B------:R-:W-:Y:S02]  /*1770*/  IMAD.HI.U32 R15, R5, R4, RZ ;  /* 0x00000004050f7227 */ /* 0x000fe400078e00ff */
[----:B------:R-:W0:Y:S02]  /*1780*/  @!P1 S2R R5, SR_CgaCtaId ;  /* 0x0000000000059919 */ /* 0x000e240000008800 */
[----:B------:R-:W-:-:S04]  /*1790*/  IMAD.MOV R10, RZ, RZ, -R15 ;  /* 0x000000ffff0a7224 */ /* 0x000fc800078e0a0f */
[C---:B------:R-:W-:Y:S02]  /*17a0*/  IMAD R10, R9.reuse, R10, R4 ;  /* 0x0000000a090a7224 */ /* 0x040fe400078e0204 */
[----:B------:R-:W1:Y:S03]  /*17b0*/  @!P1 S2R R4, SR_CgaCtaId ;  /* 0x0000000000049919 */ /* 0x000e660000008800 */
[----:B------:R-:W-:-:S13]  /*17c0*/  ISETP.GT.U32.AND P0, PT, R9, R10, PT ;  /* 0x0000000a0900720c */ /* 0x000fda0003f04070 */
[-C--:B------:R-:W-:Y:S01]  /*17d0*/  @!P0 IADD3 R10, PT, PT, R10, -R9.reuse, RZ ;  /* 0x800000090a0a8210 */ /* 0x080fe20007ffe0ff */
[----:B------:R-:W-:Y:S01]  /*17e0*/  @!P0 VIADD R15, R15, 0x1 ;  /* 0x000000010f0f8836 */ /* 0x000fe20000000000 */
[----:B------:R-:W-:Y:S02]  /*17f0*/  ISETP.NE.AND P0, PT, RZ, UR5, PT ;  /* 0x00000005ff007c0c */ /* 0x000fe4000bf05270 */
[----:B------:R-:W-:Y:S02]  /*1800*/  ISETP.GE.U32.AND P3, PT, R10, R9, PT ;  /* 0x000000090a00720c */ /* 0x000fe40003f66070 */
[----:B------:R-:W-:Y:S02]  /*1810*/  @!P1 MOV R9, 0x400 ;  /* 0x0000040000099802 */ /* 0x000fe40000000f00 */
[----:B0-----:R-:W-:Y:S02]  /*1820*/  @!P1 LEA R3, R5, R3, 0x18 ;  /* 0x0000000305039211 */ /* 0x001fe400078ec0ff */
[----:B------:R-:W-:-:S03]  /*1830*/  @!P1 SHF.L.U32 R5, R20, 0x2, RZ ;  /* 0x0000000214059819 */ /* 0x000fc600000006ff */
[----:B------:R-:W-:Y:S01]  /*1840*/  @!P1 IMAD R3, R14, 0x14, R3 ;  /* 0x000000140e039824 */ /* 0x000fe200078e0203 */
[----:B------:R-:W-:Y:S02]  /*1850*/  @!P1 LOP3.LUT R5, R5, 0xc, RZ, 0xc0, !PT ;  /* 0x0000000c05059812 */ /* 0x000fe400078ec0ff */
[----:B-1----:R-:W-:Y:S01]  /*1860*/  @!P1 LEA R4, R4, R9, 0x18 ;  /* 0x0000000904049211 */ /* 0x002fe200078ec0ff */
[----:B------:R-:W-:Y:S01]  /*1870*/  @P3 VIADD R15, R15, 0x1 ;  /* 0x000000010f0f3836 */ /* 0x000fe20000000000 */
[----:B------:R-:W-:Y:S01]  /*1880*/  SHF.R.U32.HI R9, RZ, 0x4, R20 ;  /* 0x00000004ff097819 */ /* 0x000fe20000011614 */
[----:B------:R-:W-:Y:S02]  /*1890*/  @!P1 IMAD.IADD R5, R3, 0x1, R5 ;  /* 0x0000000103059824 */ /* 0x000fe400078e0205 */
[----:B------:R-:W-:Y:S01]  /*18a0*/  @!P2 IMAD.MOV R15, RZ, RZ, -R15 ;  /* 0x000000ffff0fa224 */ /* 0x000fe200078e0a0f */
[----:B------:R-:W-:Y:S01]  /*18b0*/  @!P0 LOP3.LUT R15, RZ, UR5, RZ, 0x33, !PT ;  /* 0x00000005ff0f8c12 */ /* 0x000fe2000f8e33ff */
[----:B------:R-:W-:Y:S01]  /*18c0*/  @!P1 IMAD R4, R24, 0x14, R4 ;  /* 0x0000001418049824 */ /* 0x000fe200078e0204 */
[----:B--2---:R-:W-:-:S03]  /*18d0*/  ISETP.GE.AND P0, PT, R14, UR18, PT ;  /* 0x000000120e007c0c */ /* 0x004fc6000bf06270 */
        /* <DEDUP_REMOVED lines=22> */
.L_x_130:
[----:B0-----:R-:W-:Y:S05]  /*1a40*/  BSYNC.RECONVERGENT B0 ;  /* 0x0000000000007941 */ /* 0x001fea0003800200 */
.L_x_129:
[----:B-----5:R0:W-:Y:S01]  /*1a50*/  @!P1 STS [R5], R12 ;  /* 0x0000000c05009388 */ /* 0x0201e20000000800 */
[----:B------:R-:W0:Y:S01]  /*1a60*/  LDC R14, c[0x0][0x3e0] ;  /* 0x0000f800ff0e7b82 */ /* 0x000e220000000800 */
[----:B------:R-:W-:-:S07]  /*1a70*/  HFMA2 R32, -RZ, RZ, 0, 0 ;  /* 0x00000000ff207431 */ /* 0x000fce00000001ff */
[----:B------:R-:W-:Y:S01]  /*1a80*/  BAR.SYNC.DEFER_BLOCKING 0x0 ;  /* 0x0000000000007b1d */ /* 0x000fe20000010000 */
[----:B------:R-:W-:Y:S01]  /*1a90*/  ISETP.NE.AND P5, PT, R10, RZ, PT ;  /* 0x000000ff0a00720c */ /* 0x000fe20003fa5270 */
[----:B------:R-:W-:-:S04]  /*1aa0*/  IMAD.MOV.U32 R22, RZ, RZ, 0x7f800000 ;  /* 0x7f800000ff167424 */ /* 0x000fc800078e00ff */
[----:B------:R-:W-:Y:S01]  /*1ab0*/  BSSY.RECONVERGENT B1, `(.L_x_131) ;  /* 0x000017b000017945 */ /* 0x000fe20003800200 */
[----:B0-----:R-:W-:Y:S01]  /*1ac0*/  IABS R12, R14 ;  /* 0x0000000e000c7213 */ /* 0x001fe20000000000 */
[----:B------:R-:W0:Y:S01]  /*1ad0*/  I2F.RP R5, R16 ;  /* 0x0000001000057306 */ /* 0x000e220000209400 */
[----:B------:R-:W2:Y:S07]  /*1ae0*/  @!P1 LDS R23, [R4] ;  /* 0x0000000004179984 */ /* 0x000eae0000000800 */
[----:B-1----:R-:W1:Y:S08]  /*1af0*/  I2F.RP R28, R12 ;  /* 0x0000000c001c7306 */ /* 0x002e700000209400 */
[----:B0-----:R-:W0:Y:S08]  /*1b00*/  MUFU.RCP R5, R5 ;  /* 0x0000000500057308 */ /* 0x001e300000001000 */
[----:B-1----:R-:W1:Y:S01]  /*1b10*/  MUFU.RCP R28, R28 ;  /* 0x0000001c001c7308 */ /* 0x002e620000001000 */
[----:B0-----:R-:W-:-:S07]  /*1b20*/  VIADD R5, R5, 0xffffffe ;  /* 0x0ffffffe05057836 */ /* 0x001fce0000000000 */
[----:B------:R-:W0:Y:S01]  /*1b30*/  F2I.FTZ.U32.TRUNC.NTZ R33, R5 ;  /* 0x0000000500217305 */ /* 0x000e22000021f000 */
[----:B-1----:R-:W-:Y:S01]  /*1b40*/  VIADD R28, R28, 0xffffffe ;  /* 0x0ffffffe1c1c7836 */ /* 0x002fe20000000000 */
[----:B--2---:R-:W1:Y:S06]  /*1b50*/  SHFL.BFLY PT, R4, R23, 0x8, 0x1f ;  /* 0x0d001f0017047f89 */ /* 0x004e6c00000e0000 */
[----:B------:R2:W-:Y:S01]  /*1b60*/  F2I.FTZ.U32.TRUNC.NTZ R29, R28 ;  /* 0x0000001c001d7305 */ /* 0x0005e2000021f000 */
[----:B0-----:R-:W-:Y:S01]  /*1b70*/  IMAD.MOV R19, RZ, RZ, -R33 ;  /* 0x000000ffff137224 */ /* 0x001fe200078e0a21 */
[----:B------:R-:W-:-:S03]  /*1b80*/  IABS R5, R13 ;  /* 0x0000000d00057213 */ /* 0x000fc60000000000 */
[----:B------:R-:W-:Y:S02]  /*1b90*/  IMAD R19, R19, R16, RZ ;  /* 0x0000001013137224 */ /* 0x000fe400078e02ff */
[----:B--2---:R-:W-:Y:S02]  /*1ba0*/  IMAD.MOV.U32 R28, RZ, RZ, RZ ;  /* 0x000000ffff1c7224 */ /* 0x004fe400078e00ff */
[----:B------:R-:W-:Y:S01]  /*1bb0*/  IMAD.HI.U32 R19, R33, R19, R32 ;  /* 0x0000001321137227 */ /* 0x000fe200078e0020 */
[----:B-1----:R-:W-:-:S05]  /*1bc0*/  FMNMX.FTZ R4, R4, R23, !PT ;  /* 0x0000001704047209 */ /* 0x002fca0007810000 */
[----:B------:R-:W-:Y:S01]  /*1bd0*/  IMAD.HI.U32 R19, R19, R5, RZ ;  /* 0x0000000513137227 */ /* 0x000fe200078e00ff */
[----:B------:R-:W0:Y:S02]  /*1be0*/  SHFL.BFLY PT, R3, R4, 0x4, 0x1f ;  /* 0x0c801f0004037f89 */ /* 0x000e2400000e0000 */
[----:B0-----:R-:W-:-:S05]  /*1bf0*/  FMNMX.FTZ R3, R4, R3, !PT ;  /* 0x0000000304037209 */ /* 0x001fca0007810000 */
[----:B------:R-:W0:Y:S02]  /*1c00*/  SHFL.BFLY PT, R4, R3, 0x2, 0x1f ;  /* 0x0c401f0003047f89 */ /* 0x000e2400000e0000 */
[----:B0-----:R-:W-:-:S05]  /*1c10*/  FMNMX.FTZ R4, R3, R4, !PT ;  /* 0x0000000403047209 */ /* 0x001fca0007810000 */
[----:B------:R-:W0:Y:S02]  /*1c20*/  SHFL.BFLY PT, R3, R4, 0x1, 0x1f ;  /* 0x0c201f0004037f89 */ /* 0x000e2400000e0000 */
[----:B0-----:R-:W-:-:S04]  /*1c30*/  FMNMX.FTZ R3, R4, R3, !PT ;  /* 0x0000000304037209 */ /* 0x001fc80007810000 */
        /* <DEDUP_REMOVED lines=12> */
[----:B0-----:R-:W-:Y:S01]  /*1d00*/  FADD.FTZ R18, R3, R18 ;  /* 0x0000001203127221 */ /* 0x001fe20000010000 */
[----:B------:R-:W-:-:S04]  /*1d10*/  IABS R3, R10 ;  /* 0x0000000a00037213 */ /* 0x000fc80000000000 */
[----:B------:R-:W0:Y:S01]  /*1d20*/  SHFL.BFLY PT, R17, R18, 0x2, 0x1f ;  /* 0x0c401f0012117f89 */ /* 0x000e2200000e0000 */
[----:B------:R-:W-:-:S04]  /*1d30*/  IMAD.MOV R3, RZ, RZ, -R3 ;  /* 0x000000ffff037224 */ /* 0x000fc800078e0a03 */
[----:B------:R-:W-:-:S05]  /*1d40*/  IMAD R3, R19, R3, R5 ;  /* 0x0000000313037224 */ /* 0x000fca00078e0205 */
[----:B------:R-:W-:-:S13]  /*1d50*/  ISETP.GT.U32.AND P2, PT, R16, R3, PT ;  /* 0x000000031000720c */ /* 0x000fda0003f44070 */
[-C--:B------:R-:W-:Y:S01]  /*1d60*/  @!P2 IADD3 R3, PT, PT, R3, -R16.reuse, RZ ;  /* 0x800000100303a210 */ /* 0x080fe20007ffe0ff */
[----:B0-----:R-:W-:Y:S01]  /*1d70*/  FADD.FTZ R21, R18, R17 ;  /* 0x0000001112157221 */ /* 0x001fe20000010000 */
[----:B------:R-:W-:Y:S02]  /*1d80*/  IMAD.MOV R17, RZ, RZ, -R11 ;  /* 0x000000ffff117224 */ /* 0x000fe400078e0a0b */
[-C--:B------:R-:W-:Y:S01]  /*1d90*/  ISETP.GE.U32.AND P1, PT, R3, R16.reuse, PT ;  /* 0x000000100300720c */ /* 0x080fe20003f26070 */
[----:B------:R-:W-:Y:S01]  /*1da0*/  @!P2 VIADD R19, R19, 0x1 ;  /* 0x000000011313a836 */ /* 0x000fe20000000000 */
[----:B------:R-:W0:Y:S01]  /*1db0*/  SHFL.BFLY PT, R18, R21, 0x1, 0x1f ;  /* 0x0c201f0015127f89 */ /* 0x000e2200000e0000 */
[----:B------:R-:W-:Y:S01]  /*1dc0*/  IMAD R5, R12, R17, R5 ;  /* 0x000000110c057224 */ /* 0x000fe200078e0205 */
[C---:B------:R-:W-:Y:S02]  /*1dd0*/  LOP3.LUT R3, R13.reuse, R16, RZ, 0x3c, !PT ;  /* 0x000000100d037212 */ /* 0x040fe400078e3cff */
[----:B------:R-:W-:-:S02]  /*1de0*/  LOP3.LUT R13, R13, R14, RZ, 0x3c, !PT ;  /* 0x0000000e0d0d7212 */ /* 0x000fc400078e3cff */
[----:B------:R-:W-:Y:S02]  /*1df0*/  ISETP.GT.U32.AND P0, PT, R12, R5, PT ;  /* 0x000000050c00720c */ /* 0x000fe40003f04070 */
[----:B------:R-:W-:Y:S02]  /*1e00*/  ISETP.GE.AND P2, PT, R13, RZ, PT ;  /* 0x000000ff0d00720c */ /* 0x000fe40003f46270 */
[----:B------:R-:W-:Y:S01]  /*1e10*/  ISETP.GE.AND P3, PT, R3, RZ, PT ;  /* 0x000000ff0300720c */ /* 0x000fe20003f66270 */
[----:B------:R-:W-:Y:S01]  /*1e20*/  @P1 VIADD R19, R19, 0x1 ;  /* 0x0000000113131836 */ /* 0x000fe20000000000 */
[----:B------:R-:W-:-:S07]  /*1e30*/  SHF.R.S32.HI R13, RZ, 0x1f, R10 ;  /* 0x0000001fff0d7819 */ /* 0x000fce000001140a */
[----:B------:R-:W-:Y:S02]  /*1e40*/  @!P0 IMAD.IADD R5, R5, 0x1, -R12 ;  /* 0x0000000105058824 */ /* 0x000fe400078e0a0c */
[----:B------:R-:W-:Y:S01]  /*1e50*/  @!P0 VIADD R11, R11, 0x1 ;  /* 0x000000010b0b8836 */ /* 0x000fe20000000000 */
[----:B------:R-:W-:Y:S02]  /*1e60*/  ISETP.NE.AND P0, PT, R14, RZ, PT ;  /* 0x000000ff0e00720c */ /* 0x000fe40003f05270 */
[----:B------:R-:W-:Y:S01]  /*1e70*/  ISETP.GE.U32.AND P4, PT, R5, R12, PT ;  /* 0x0000000c0500720c */ /* 0x000fe20003f86070 */
[----:B0-----:R-:W-:Y:S01]  /*1e80*/  FADD.FTZ R18, R21, R18 ;  /* 0x0000001215127221 */ /* 0x001fe20000010000 */
[----:B------:R-:W-:-:S04]  /*1e90*/  MOV R5, R19 ;  /* 0x0000001300057202 */ /* 0x000fc80000000f00 */
[----:B------:R-:W-:Y:S01]  /*1ea0*/  FSETP.NE.FTZ.AND P1, PT, R18, RZ, PT ;  /* 0x000000ff1200720b */ /* 0x000fe20003f35000 */
[----:B------:R-:W-:Y:S01]  /*1eb0*/  @!P3 IMAD.MOV R5, RZ, RZ, -R5 ;  /* 0x000000ffff05b224 */ /* 0x000fe200078e0a05 */
[----:B------:R-:W-:Y:S02]  /*1ec0*/  ISETP.NE.AND P3, PT, R15, RZ, PT ;  /* 0x000000ff0f00720c */ /* 0x000fe40003f65270 */
[----:B------:R-:W-:-:S03]  /*1ed0*/  @!P5 LOP3.LUT R5, RZ, R16, RZ, 0x33, !PT ;  /* 0x00000010ff05d212 */ /* 0x000fc600078e33ff */
[----:B------:R-:W-:Y:S01]  /*1ee0*/  @P4 VIADD R11, R11, 0x1 ;  /* 0x000000010b0b4836 */ /* 0x000fe20000000000 */
[----:B------:R-:W-:-:S04]  /*1ef0*/  SHF.R.S32.HI R12, RZ, 0x1f, R5 ;  /* 0x0000001fff0c7819 */ /* 0x000fc80000011405 */
[----:B------:R-:W-:Y:S01]  /*1f00*/  MOV R3, R11 ;  /* 0x0000000b00037202 */ /* 0x000fe20000000f00 */
[----:B------:R-:W0:Y:S01]  /*1f10*/  @P1 MUFU.LG2 R18, R18 ;  /* 0x0000001200121308 */ /* 0x000e220000000c00 */
[----:B------:R-:W-:-:S03]  /*1f20*/  SEL R11, RZ, 0x1, !P3 ;  /* 0x00000001ff0b7807 */ /* 0x000fc60005800000 */
[----:B------:R-:W-:Y:S01]  /*1f30*/  @!P2 IMAD.MOV R3, RZ, RZ, -R3 ;  /* 0x000000ffff03a224 */ /* 0x000fe200078e0a03 */
[----:B------:R-:W-:Y:S02]  /*1f40*/  @!P0 LOP3.LUT R3, RZ, R14, RZ, 0x33, !PT ;  /* 0x0000000eff038212 */ /* 0x000fe400078e33ff */
[----:B------:R-:W-:Y:S02]  /*1f50*/  LOP3.LUT P0, RZ, R20, 0x3cf, RZ, 0xc0, !PT ;  /* 0x000003cf14ff7812 */ /* 0x000fe4000780c0ff */
[----:B------:R-:W-:Y:S01]  /*1f60*/  ISETP.LT.U32.AND P2, PT, R26, R5, PT ;  /* 0x000000051a00720c */ /* 0x000fe20003f41070 */
[----:B------:R-:W-:Y:S01]  /*1f70*/  IMAD R3, R3, UR13, RZ ;  /* 0x0000000d03037c24 */ /* 0x000fe2000f8e02ff */
[----:B------:R-:W-:Y:S02]  /*1f80*/  LOP3.LUT R11, R13, R11, RZ, 0xfc, !PT ;  /* 0x0000000b0d0b7212 */ /* 0x000fe400078efcff */
[----:B------:R-:W-:-:S03]  /*1f90*/  ISETP.LT.AND.EX P2, PT, R27, R12, PT, P2 ;  /* 0x0000000c1b00720c */ /* 0x000fc60003f41320 */
[----:B------:R-:W-:Y:S02]  /*1fa0*/  IMAD R3, R11, R3, RZ ;  /* 0x000000030b037224 */ /* 0x000fe400078e02ff */
[----:B0-----:R-:W-:Y:S01]  /*1fb0*/  @P1 FFMA.FTZ R22, R18, 0.69314718246459960938, R4 ;  /* 0x3f31721812161823 */ /* 0x001fe20000010004 */
[----:B------:R-:W-:Y:S01]  /*1fc0*/  SEL R5, R26, R5, P2 ;  /* 0x000000051a057207 */ /* 0x000fe20001000000 */
[----:B------:R-:W-:Y:S01]  /*1fd0*/  IMAD R4, R10, UR12, RZ ;  /* 0x0000000c0a047c24 */ /* 0x000fe2000f8e02ff */
        /* <DEDUP_REMOVED lines=12> */
[----:B------:R-:W-:Y:S01]  /*20a0*/  IADD3 R11, P1, PT, R14, 0x1, RZ ;  /* 0x000000010e0b7810 */ /* 0x000fe20007f3e0ff */
[----:B------:R-:W-:Y:S02]  /*20b0*/  IMAD R9, R10, UR14, RZ ;  /* 0x0000000e0a097c24 */ /* 0x000fe4000f8e02ff */
[C---:B------:R-:W-:Y:S01]  /*20c0*/  IMAD.WIDE.U32 R12, R14.reuse, UR14, RZ ;  /* 0x0000000e0e0c7c25 */ /* 0x040fe2000f8e00ff */
        /* <DEDUP_REMOVED lines=22> */
[----:B------:R-:W-:-:S05]  /*2230*/  LEA.HI R9, R20, UR15, RZ, 0x1c ;  /* 0x0000000f14097c11 */ /* 0x000fca000f8fe0ff */
        /* <DEDUP_REMOVED lines=12> */
[----:B------:R-:W-:Y:S01]  /*2300*/  HFMA2 R29, -RZ, RZ, 0, 0 ;  /* 0x00000000ff1d7431 */ /* 0x000fe200000001ff */
[----:B------:R-:W-:Y:S06]  /*2310*/  BRA `(.L_x_135) ;  /* 0x0000000000287947 */ /* 0x000fec0003800000 */
.L_x_134:
[----:B------:R-:W-:Y:S01]  /*2320*/  LEA.HI R25, R20, UR15, RZ, 0x1c ;  /* 0x0000000f14197c11 */ /* 0x000fe2000f8fe0ff */
[----:B------:R-:W-:Y:S01]  /*2330*/  IMAD.MOV.U32 R18, RZ, RZ, RZ ;  /* 0x000000ffff127224 */ /* 0x000fe200078e00ff */
[----:B------:R-:W-:Y:S02]  /*2340*/  MOV R17, R28 ;  /* 0x0000001c00117202 */ /* 0x000fe40000000f00 */
[----:B------:R-:W-:Y:S01]  /*2350*/  MOV R15, 0x2380 ;  /* 0x00002380000f7802 */ /* 0x000fe20000000f00 */
[----:B------:R-:W-:Y:S02]  /*2360*/  IMAD.MOV.U32 R19, RZ, RZ, R25 ;  /* 0x000000ffff137224 */ /* 0x000fe400078e0019 */
[----:B------:R-:W-:Y:S05]  /*2370*/  CALL.REL.NOINC `($__internal_3_$__cuda_sm20_div_s64) ;  /* 0x0000002000387944 */ /* 0x000fea0003c00000 */
[----:B------:R-:W-:Y:S02]  /*2380*/  IADD3 R9, PT, PT, -R10, RZ, RZ ;  /* 0x000000ff0a097210 */ /* 0x000fe40007ffe1ff */
[----:B------:R-:W-:-:S03]  /*2390*/  MOV R29, R12 ;  /* 0x0000000c001d7202 */ /* 0x000fc60000000f00 */
[----:B------:R-:W-:Y:S01]  /*23a0*/  IMAD R25, R28, R9, R25 ;  /* 0x000000091c197224 */ /* 0x000fe200078e0219 */
[----:B------:R-:W-:-:S07]  /*23b0*/  MOV R28, R10 ;  /* 0x0000000a001c7202 */ /* 0x000fce0000000f00 */
.L_x_135:
[----:B------:R-:W-:Y:S01]  /*23c0*/  IABS R12, UR14 ;  /* 0x0000000e000c7c13 */ /* 0x000fe20008000000 */
[----:B------:R-:W-:Y:S01]  /*23d0*/  IMAD R0, R0, R8, RZ ;  /* 0x0000000800007224 */ /* 0x000fe200078e02ff */
[----:B------:R-:W-:Y:S01]  /*23e0*/  IABS R9, UR14 ;  /* 0x0000000e00097c13 */ /* 0x000fe20008000000 */
[----:B------:R-:W-:Y:S01]  /*23f0*/  BSSY.RECONVERGENT B0, `(.L_x_136) ;  /* 0x0000042000007945 */ /* 0x000fe20003800200 */
[----:B------:R-:W0:Y:S01]  /*2400*/  I2F.U32.RP R16, R12 ;  /* 0x0000000c00107306 */ /* 0x000e220000209000 */
[----:B------:R-:W-:Y:S01]  /*2410*/  IABS R10, R25 ;  /* 0x00000019000a7213 */ /* 0x000fe20000000000 */
[----:B------:R-:W-:Y:S01]  /*2420*/  IMAD R0, R7, R2, R0 ;  /* 0x0000000207007224 */ /* 0x000fe200078e0200 */
[----:B------:R-:W-:Y:S02]  /*2430*/  IADD3 R9, PT, PT, RZ, -R9, RZ ;  /* 0x80000009ff097210 */ /* 0x000fe40007ffe0ff */
        /* <DEDUP_REMOVED lines=8> */
[----:B------:R-:W-:-:S04]  /*24c0*/  IMAD.HI.U32 R16, R17, R11, R16 ;  /* 0x0000000b11107227 */ /* 0x000fc800078e0010 */
[----:B------:R-:W-:Y:S02]  /*24d0*/  IMAD.MOV.U32 R11, RZ, RZ, R9 ;  /* 0x000000ffff0b7224 */ /* 0x000fe400078e0009 */
[----:B------:R-:W-:-:S04]  /*24e0*/  IMAD.HI.U32 R9, R16, R10, RZ ;  /* 0x0000000a10097227 */ /* 0x000fc800078e00ff */
[----:B------:R-:W-:Y:S02]  /*24f0*/  IMAD R10, R9, R11, R10 ;  /* 0x0000000b090a7224 */ /* 0x000fe400078e020a */
[----:B------:R-:W-:-:S03]  /*2500*/  IMAD.WIDE.U32 R16, R7, R8, RZ ;  /* 0x0000000807107225 */ /* 0x000fc600078e00ff */
[----:B------:R-:W-:Y:S01]  /*2510*/  ISETP.GT.U32.AND P1, PT, R12, R10, PT ;  /* 0x0000000a0c00720c */ /* 0x000fe20003f24070 */
[----:B------:R-:W-:Y:S02]  /*2520*/  IMAD.IADD R0, R17, 0x1, R0 ;  /* 0x0000000111007824 */ /* 0x000fe400078e0200 */
[----:B------:R-:W-:-:S04]  /*2530*/  IMAD.WIDE.U32 R32, R16, R30, RZ ;  /* 0x0000001e10207225 */ /* 0x000fc800078e00ff */
[----:B------:R-:W-:-:S04]  /*2540*/  IMAD R0, R0, R30, RZ ;  /* 0x0000001e00007224 */ /* 0x000fc800078e02ff */
[----:B------:R-:W-:Y:S02]  /*2550*/  IMAD R16, R31, R16, R0 ;  /* 0x000000101f107224 */ /* 0x000fe400078e0200 */
[-C--:B------:R-:W-:Y:S02]  /*2560*/  @!P1 IADD3 R10, PT, PT, R10, -R12.reuse, RZ ;  /* 0x8000000c0a0a9210 */ /* 0x080fe40007ffe0ff */
[----:B------:R-:W-:Y:S01]  /*2570*/  @!P1 IADD3 R9, PT, PT, R9, 0x1, RZ ;  /* 0x0000000109099810 */ /* 0x000fe20007ffe0ff */
[----:B------:R-:W-:Y:S01]  /*2580*/  IMAD.IADD R16, R33, 0x1, R16 ;  /* 0x0000000121107824 */ /* 0x000fe200078e0210 */
[----:B------:R-:W-:Y:S02]  /*2590*/  ISETP.GE.U32.AND P2, PT, R10, R12, PT ;  /* 0x0000000c0a00720c */ /* 0x000fe40003f46070 */
[----:B------:R-:W-:Y:S02]  /*25a0*/  ISETP.NE.AND P1, PT, RZ, UR14, PT ;  /* 0x0000000eff007c0c */ /* 0x000fe4000bf25270 */
[----:B------:R-:W-:-:S09]  /*25b0*/  LOP3.LUT R0, R29, R16, RZ, 0xfc, !PT ;  /* 0x000000101d007212 */ /* 0x000fd200078efcff */
[----:B------:R-:W-:-:S05]  /*25c0*/  @P2 VIADD R9, R9, 0x1 ;  /* 0x0000000109092836 */ /* 0x000fca0000000000 */
[----:B------:R-:W-:-:S04]  /*25d0*/  MOV R2, R9 ;  /* 0x0000000900027202 */ /* 0x000fc80000000f00 */
[----:B------:R-:W-:Y:S02]  /*25e0*/  @!P0 IADD3 R2, PT, PT, -R2, RZ, RZ ;  /* 0x000000ff02028210 */ /* 0x000fe40007ffe1ff */
[----:B------:R-:W-:Y:S02]  /*25f0*/  ISETP.NE.U32.AND P0, PT, R0, RZ, PT ;  /* 0x000000ff0000720c */ /* 0x000fe40003f05070 */
[----:B------:R-:W-:-:S05]  /*2600*/  @!P1 LOP3.LUT R2, RZ, UR14, RZ, 0x33, !PT ;  /* 0x0000000eff029c12 */ /* 0x000fca000f8e33ff */
[----:B------:R-:W-:-:S04]  /*2610*/  IMAD.MOV R0, RZ, RZ, -R2 ;  /* 0x000000ffff007224 */ /* 0x000fc800078e0a02 */
[----:B------:R-:W-:Y:S02]  /*2620*/  IMAD R0, R0, UR14, R25 ;  /* 0x0000000e00007c24 */ /* 0x000fe4000f8e0219 */
        /* <DEDUP_REMOVED lines=22> */
.L_x_137:
[----:B------:R-:W-:Y:S01]  /*2790*/  IMAD.MOV.U32 R19, RZ, RZ, R28 ;  /* 0x000000ffff137224 */ /* 0x000fe200078e001c */
[----:B------:R-:W-:Y:S01]  /*27a0*/  MOV R18, R29 ;  /* 0x0000001d00127202 */ /* 0x000fe20000000f00 */
[----:B------:R-:W-:Y:S01]  /*27b0*/  IMAD.MOV.U32 R17, RZ, RZ, R32 ;  /* 0x000000ffff117224 */ /* 0x000fe200078e0020 */
[----:B------:R-:W-:Y:S02]  /*27c0*/  MOV R15, 0x27e0 ;  /* 0x000027e0000f7802 */ /* 0x000fe40000000f00 */
[----:B------:R-:W-:Y:S05]  /*27d0*/  CALL.REL.NOINC `($__internal_3_$__cuda_sm20_div_s64) ;  /* 0x0000001c00207944 */ /* 0x000fea0003c00000 */
[----:B------:R-:W-:Y:S02]  /*27e0*/  IADD3 R11, PT, PT, -R10, RZ, RZ ;  /* 0x000000ff0a0b7210 */ /* 0x000fe40007ffe1ff */
[----:B------:R-:W-:-:S03]  /*27f0*/  MOV R9, R10 ;  /* 0x0000000a00097202 */ /* 0x000fc60000000f00 */
[----:B------:R-:W-:Y:S02]  /*2800*/  IMAD R28, R11, R32, R28 ;  /* 0x000000200b1c7224 */ /* 0x000fe400078e021c */
.L_x_138:
[----:B------:R-:W-:Y:S05]  /*2810*/  BSYNC.RECONVERGENT B0 ;  /* 0x0000000000007941 */ /* 0x000fea0003800200 */
.L_x_136:
[----:B------:R-:W-:Y:S01]  /*2820*/  IABS R19, R8 ;  /* 0x0000000800137213 */ /* 0x000fe20000000000 */
[----:B------:R-:W-:Y:S01]  /*2830*/  IMAD.MOV.U32 R32, RZ, RZ, RZ ;  /* 0x000000ffff207224 */ /* 0x000fe200078e00ff */
[----:B------:R-:W-:Y:S01]  /*2840*/  IABS R15, R6 ;  /* 0x00000006000f7213 */ /* 0x000fe20000000000 */
[----:B------:R-:W0:Y:S01]  /*2850*/  LDCU.U8 UR17, c[0x0][0x549] ;  /* 0x0000a920ff1177ac */ /* 0x000e220008000000 */
[----:B------:R-:W1:Y:S01]  /*2860*/  I2F.U32.RP R11, R19 ;  /* 0x00000013000b7306 */ /* 0x000e620000209000 */
[----:B------:R-:W-:Y:S02]  /*2870*/  IABS R12, R14 ;  /* 0x0000000e000c7213 */ /* 0x000fe40000000000 */
[----:B------:R-:W-:Y:S01]  /*2880*/  IABS R16, R7 ;  /* 0x0000000700107213 */ /* 0x000fe20000000000 */
[----:B------:R-:W2:Y:S01]  /*2890*/  LDCU.64 UR4, c[0x0][0x430] ;  /* 0x00008600ff0477ac */ /* 0x000ea20008000a00 */
[----:B------:R-:W-:Y:S02]  /*28a0*/  IABS R13, R5 ;  /* 0x00000005000d7213 */ /* 0x000fe40000000000 */
[----:B------:R-:W-:Y:S01]  /*28b0*/  IABS R18, R28 ;  /* 0x0000001c00127213 */ /* 0x000fe20000000000 */
[----:B------:R-:W3:Y:S01]  /*28c0*/  I2F.U32.RP R10, R15 ;  /* 0x0000000f000a7306 */ /* 0x000ee20000209000 */
[----:B------:R-:W-:Y:S01]  /*28d0*/  IABS R17, R8 ;  /* 0x0000000800117213 */ /* 0x000fe20000000000 */
[----:B------:R-:W-:Y:S01]  /*28e0*/  UIMAD UR18, UR7, UR12, URZ ;  /* 0x0000000c071272a4 */ /* 0x000fe2000f8e02ff */
[----:B------:R-:W-:-:S03]  /*28f0*/  ISETP.NE.AND P5, PT, R8, RZ, PT ;  /* 0x000000ff0800720c */ /* 0x000fc60003fa5270 */
[----:B------:R-:W-:Y:S02]  /*2900*/  IMAD.MOV R17, RZ, RZ, -R17 ;  /* 0x000000ffff117224 */ /* 0x000fe400078e0a11 */
[----:B-1----:R-:W1:Y:S01]  /*2910*/  MUFU.RCP R11, R11 ;  /* 0x0000000b000b7308 */ /* 0x002e620000001000 */
[----:B0-----:R-:W-:-:S04]  /*2920*/  UISETP.NE.AND UP0, UPT, UR17, URZ, UPT ;  /* 0x000000ff1100728c */ /* 0x001fc8000bf05270 */
[----:B--2---:R-:W-:-:S03]  /*2930*/  USEL UR4, UR4, 0x1, UP0 ;  /* 0x0000000104047887 */ /* 0x004fc60008000000 */
        /* <DEDUP_REMOVED lines=9> */
[----:B------:R-:W1:Y:S01]  /*29d0*/  MUFU.RCP R30, R30 ;  /* 0x0000001e001e7308 */ /* 0x000e620000001000 */
[----:B------:R-:W-:Y:S02]  /*29e0*/  IMAD R27, R27, R19, RZ ;  /* 0x000000131b1b7224 */ /* 0x000fe400078e02ff */
[----:B0-----:R-:W-:-:S05]  /*29f0*/  HFMA2 R10, -RZ, RZ, 0, 0 ;  /* 0x00000000ff0a7431 */ /* 0x001fca00000001ff */
[----:B------:R-:W0:Y:S01]  /*2a00*/  I2F.U32.RP R26, R16 ;  /* 0x00000010001a7306 */ /* 0x000e220000209000 */
[----:B--2---:R-:W-:Y:S01]  /*2a10*/  IADD3 R25, PT, PT, RZ, -R11, RZ ;  /* 0x8000000bff197210 */ /* 0x004fe20007ffe0ff */
[----:B------:R-:W-:-:S04]  /*2a20*/  IMAD.HI.U32 R27, R33, R27, R32 ;  /* 0x0000001b211b7227 */ /* 0x000fc800078e0020 */
[----:B------:R-:W-:Y:S02]  /*2a30*/  IMAD R25, R25, R15, RZ ;  /* 0x0000000f19197224 */ /* 0x000fe400078e02ff */
[----:B------:R-:W2:Y:S01]  /*2a40*/  I2F.U32.RP R21, R13 ;  /* 0x0000000d00157306 */ /* 0x000ea20000209000 */
[----:B-1----:R-:W-:Y:S02]  /*2a50*/  VIADD R30, R30, 0xffffffe ;  /* 0x0ffffffe1e1e7836 */ /* 0x002fe40000000000 */
[----:B------:R-:W-:Y:S01]  /*2a60*/  IMAD.HI.U32 R25, R11, R25, R10 ;  /* 0x000000190b197227 */ /* 0x000fe200078e000a */
[----:B------:R-:W-:Y:S02]  /*2a70*/  IABS R11, R9 ;  /* 0x00000009000b7213 */ /* 0x000fe40000000000 */
[----:B------:R-:W-:Y:S01]  /*2a80*/  IABS R10, R6 ;  /* 0x00000006000a7213 */ /* 0x000fe20000000000 */
[----:B------:R-:W-:Y:S01]  /*2a90*/  IMAD.HI.U32 R27, R27, R18, RZ ;  /* 0x000000121b1b7227 */ /* 0x000fe200078e00ff */
[----:B0-----:R-:W0:Y:S03]  /*2aa0*/  MUFU.RCP R26, R26 ;  /* 0x0000001a001a7308 */ /* 0x001e260000001000 */
[----:B------:R-:W-:-:S02]  /*2ab0*/  IMAD.MOV R10, RZ, RZ, -R10 ;  /* 0x000000ffff0a7224 */ /* 0x000fc400078e0a0a */
[----:B------:R-:W-:Y:S02]  /*2ac0*/  IMAD R17, R27, R17, R18 ;  /* 0x000000111b117224 */ /* 0x000fe400078e0212 */
[----:B------:R-:W-:Y:S01]  /*2ad0*/  IMAD.HI.U32 R25, R25, R11, RZ ;  /* 0x0000000b19197227 */ /* 0x000fe200078e00ff */
[----:B------:R-:W1:Y:S02]  /*2ae0*/  F2I.FTZ.U32.TRUNC.NTZ R31, R30 ;  /* 0x0000001e001f7305 */ /* 0x000e64000021f000 */
[----:B------:R-:W-:Y:S01]  /*2af0*/  ISETP.GT.U32.AND P3, PT, R19, R17, PT ;  /* 0x000000111300720c */ /* 0x000fe20003f64070 */
[----:B------:R-:W-:Y:S01]  /*2b00*/  IMAD R10, R25, R10, R11 ;  /* 0x0000000a190a7224 */ /* 0x000fe200078e020b */
[----:B------:R-:W-:-:S04]  /*2b10*/  LOP3.LUT R11, R28, R8, RZ, 0x3c, !PT ;  /* 0x000000081c0b7212 */ /* 0x000fc800078e3cff */
[----:B--2---:R-:W-:Y:S01]  /*2b20*/  MUFU.RCP R21, R21 ;  /* 0x0000001500157308 */ /* 0x004fe20000001000 */
[----:B------:R-:W-:Y:S01]  /*2b30*/  ISETP.GT.U32.AND P1, PT, R15, R10, PT ;  /* 0x0000000a0f00720c */ /* 0x000fe20003f24070 */
[----:B0-----:R-:W-:Y:S01]  /*2b40*/  VIADD R26, R26, 0xffffffe ;  /* 0x0ffffffe1a1a7836 */ /* 0x001fe20000000000 */
[----:B------:R-:W-:Y:S02]  /*2b50*/  ISETP.GE.AND P2, PT, R11, RZ, PT ;  /* 0x000000ff0b00720c */ /* 0x000fe40003f46270 */
[----:B-1----:R-:W-:-:S03]  /*2b60*/  IADD3 R18, PT, PT, RZ, -R31, RZ ;  /* 0x8000001fff127210 */ /* 0x002fc60007ffe0ff */
[----:B------:R-:W0:Y:S01]  /*2b70*/  F2I.FTZ.U32.TRUNC.NTZ R11, R26 ;  /* 0x0000001a000b7305 */ /* 0x000e22000021f000 */
[----:B------:R-:W-:Y:S01]  /*2b80*/  @!P3 IMAD.IADD R17, R17, 0x1, -R19 ;  /* 0x000000011111b824 */ /* 0x000fe200078e0a13 */
[----:B------:R-:W-:Y:S01]  /*2b90*/  @!P3 IADD3 R27, PT, PT, R27, 0x1, RZ ;  /* 0x000000011b1bb810 */ /* 0x000fe20007ffe0ff */
[----:B------:R-:W-:Y:S01]  /*2ba0*/  IMAD.MOV.U32 R30, RZ, RZ, RZ ;  /* 0x000000ffff1e7224 */ /* 0x000fe200078e00ff */
[----:B------:R-:W-:Y:S01]  /*2bb0*/  ISETP.NE.AND P3, PT, R6, RZ, PT ;  /* 0x000000ff0600720c */ /* 0x000fe20003f65270 */
[----:B------:R-:W-:Y:S01]  /*2bc0*/  IMAD R18, R18, R12, RZ ;  /* 0x0000000c12127224 */ /* 0x000fe200078e02ff */
[----:B------:R-:W-:Y:S02]  /*2bd0*/  @!P1 IADD3 R10, PT, PT, R10, -R15, RZ ;  /* 0x8000000f0a0a9210 */ /* 0x000fe40007ffe0ff */
[----:B------:R-:W-:Y:S01]  /*2be0*/  ISETP.GE.U32.AND P6, PT, R17, R19, PT ;  /* 0x000000131100720c */ /* 0x000fe20003fc6070 */
[----:B------:R-:W-:Y:S01]  /*2bf0*/  IMAD.HI.U32 R30, R31, R18, R30 ;  /* 0x000000121f1e7227 */ /* 0x000fe200078e001e */
[----:B------:R-:W-:-:S02]  /*2c00*/  LOP3.LUT R17, R9, R6, RZ, 0x3c, !PT ;  /* 0x0000000609117212 */ /* 0x000fc400078e3cff */
[----:B------:R-:W-:Y:S02]  /*2c10*/  ISETP.GE.U32.AND P4, PT, R10, R15, PT ;  /* 0x0000000f0a00720c */ /* 0x000fe40003f86070 */
[----:B------:R-:W-:Y:S01]  /*2c20*/  IABS R18, R2 ;  /* 0x0000000200127213 */ /* 0x000fe20000000000 */
[----:B0-----:R-:W-:Y:S01]  /*2c30*/  IMAD.MOV R10, RZ, RZ, -R11 ;  /* 0x000000ffff0a7224 */ /* 0x001fe200078e0a0b */
[----:B------:R-:W-:Y:S02]  /*2c40*/  IADD3 R26, PT, PT, R21, 0xffffffe, RZ ;  /* 0x0ffffffe151a7810 */ /* 0x000fe40007ffe0ff */
[----:B------:R-:W-:Y:S01]  /*2c50*/  IABS R21, R14 ;  /* 0x0000000e00157213 */ /* 0x000fe20000000000 */
[----:B------:R-:W-:Y:S01]  /*2c60*/  IMAD.HI.U32 R19, R30, R18, RZ ;  /* 0x000000121e137227 */ /* 0x000fe200078e00ff */
[----:B------:R-:W0:Y:S01]  /*2c70*/  F2I.FTZ.U32.TRUNC.NTZ R31, R26 ;  /* 0x0000001a001f7305 */ /* 0x000e22000021f000 */
[----:B------:R-:W-:Y:S02]  /*2c80*/  ISETP.GE.AND P0, PT, R17, RZ, PT ;  /* 0x000000ff1100720c */ /* 0x000fe40003f06270 */
[----:B------:R-:W-:Y:S01]  /*2c90*/  IMAD.MOV R21, RZ, RZ, -R21 ;  /* 0x000000ffff157224 */ /* 0x000fe200078e0a15 */
[----:B------:R-:W-:Y:S01]  /*2ca0*/  @!P1 IADD3 R25, PT, PT, R25, 0x1, RZ ;  /* 0x0000000119199810 */ /* 0x000fe20007ffe0ff */
[----:B------:R-:W-:-:S02]  /*2cb0*/  @P6 VIADD R27, R27, 0x1 ;  /* 0x000000011b1b6836 */ /* 0x000fc40000000000 */
[----:B------:R-:W-:Y:S02]  /*2cc0*/  IMAD R18, R19, R21, R18 ;  /* 0x0000001513127224 */ /* 0x000fe400078e0212 */
[----:B------:R-:W-:Y:S01]  /*2cd0*/  IMAD.MOV.U32 R17, RZ, RZ, R10 ;  /* 0x000000ffff117224 */ /* 0x000fe200078e000a */
[----:B------:R-:W-:Y:S01]  /*2ce0*/  @!P2 IADD3 R27, PT, PT, -R27, RZ, RZ ;  /* 0x000000ff1b1ba210 */ /* 0x000fe20007ffe1ff */
[----:B------:R-:W-:Y:S01]  /*2cf0*/  @P4 VIADD R25, R25, 0x1 ;  /* 0x0000000119194836 */ /* 0x000fe20000000000 */
[----:B------:R-:W-:Y:S01]  /*2d00*/  ISETP.GT.U32.AND P1, PT, R12, R18, PT ;  /* 0x000000120c00720c */ /* 0x000fe20003f24070 */
[----:B------:R-:W-:Y:S01]  /*2d10*/  IMAD.MOV.U32 R10, RZ, RZ, RZ ;  /* 0x000000ffff0a7224 */ /* 0x000fe200078e00ff */
[----:B------:R-:W-:Y:S01]  /*2d20*/  @!P5 LOP3.LUT R27, RZ, R8, RZ, 0x33, !PT ;  /* 0x00000008ff1bd212 */ /* 0x000fe200078e33ff */
[----:B0-----:R-:W-:Y:S01]  /*2d30*/  IMAD.MOV R15, RZ, RZ, -R31 ;  /* 0x000000ffff0f7224 */ /* 0x001fe200078e0a1f */
[----:B------:R-:W-:Y:S01]  /*2d40*/  ISETP.NE.AND P4, PT, R14, RZ, PT ;  /* 0x000000ff0e00720c */ /* 0x000fe20003f85270 */
[----:B------:R-:W-:Y:S01]  /*2d50*/  IMAD R17, R17, R16, RZ ;  /* 0x0000001011117224 */ /* 0x000fe200078e02ff */
[----:B------:R-:W-:Y:S01]  /*2d60*/  IABS R21, R27 ;  /* 0x0000001b00157213 */ /* 0x000fe20000000000 */
[----:B------:R-:W-:Y:S01]  /*2d70*/  IMAD R15, R15, R13, RZ ;  /* 0x0000000d0f0f7224 */ /* 0x000fe200078e02ff */
[----:B------:R-:W-:Y:S01]  /*2d80*/  ISETP.NE.AND P5, PT, R7, RZ, PT ;  /* 0x000000ff0700720c */ /* 0x000fe20003fa5270 */
[----:B------:R-:W-:-:S02]  /*2d90*/  IMAD.MOV.U32 R30, RZ, RZ, RZ ;  /* 0x000000ffff1e7224 */ /* 0x000fc400078e00ff */
[----:B------:R-:W-:Y:S01]  /*2da0*/  @!P0 IMAD.MOV R25, RZ, RZ, -R25 ;  /* 0x000000ffff198224 */ /* 0x000fe200078e0a19 */
[----:B------:R-:W-:Y:S01]  /*2db0*/  @!P3 LOP3.LUT R25, RZ, R6, RZ, 0x33, !PT ;  /* 0x00000006ff19b212 */ /* 0x000fe200078e33ff */
[----:B------:R-:W-:Y:S01]  /*2dc0*/  IMAD.HI.U32 R10, R11, R17, R10 ;  /* 0x000000110b0a7227 */ /* 0x000fe200078e000a */
[----:B------:R-:W-:Y:S02]  /*2dd0*/  IABS R17, R7 ;  /* 0x0000000700117213 */ /* 0x000fe40000000000 */
[----:B------:R-:W-:Y:S01]  /*2de0*/  IABS R11, R5 ;  /* 0x00000005000b7213 */ /* 0x000fe20000000000 */
[----:B------:R-:W-:Y:S01]  /*2df0*/  IMAD.HI.U32 R30, R31, R15, R30 ;  /* 0x0000000f1f1e7227 */ /* 0x000fe200078e001e */
[----:B------:R-:W-:Y:S02]  /*2e00*/  IABS R15, R25 ;  /* 0x00000019000f7213 */ /* 0x000fe40000000000 */
[----:B------:R-:W-:Y:S01]  /*2e10*/  IADD3 R17, PT, PT, RZ, -R17, RZ ;  /* 0x80000011ff117210 */ /* 0x000fe20007ffe0ff */
[----:B------:R-:W-:Y:S01]  /*2e20*/  IMAD.HI.U32 R10, R10, R21, RZ ;  /* 0x000000150a0a7227 */ /* 0x000fe200078e00ff */
[----:B------:R-:W-:-:S03]  /*2e30*/  @!P1 IADD3 R19, PT, PT, R19, 0x1, RZ ;  /* 0x0000000113139810 */ /* 0x000fc60007ffe0ff */
[----:B------:R-:W-:Y:S02]  /*2e40*/  IMAD.MOV R11, RZ, RZ, -R11 ;  /* 0x000000ffff0b7224 */ /* 0x000fe400078e0a0b */
[----:B------:R-:W-:-:S04]  /*2e50*/  IMAD.HI.U32 R30, R30, R15, RZ ;  /* 0x0000000f1e1e7227 */ /* 0x000fc800078e00ff */
[----:B------:R-:W-:Y:S02]  /*2e60*/  @!P1 IMAD.IADD R18, R18, 0x1, -R12 ;  /* 0x0000000112129824 */ /* 0x000fe400078e0a0c */
[----:B------:R-:W-:Y:S02]  /*2e70*/  IMAD R17, R10, R17, R21 ;  /* 0x000000110a117224 */ /* 0x000fe400078e0215 */
[----:B------:R-:W-:Y:S01]  /*2e80*/  IMAD R11, R30, R11, R15 ;  /* 0x0000000b1e0b7224 */ /* 0x000fe200078e020f */
[----:B------:R-:W-:Y:S02]  /*2e90*/  ISETP.GE.U32.AND P2, PT, R18, R12, PT ;  /* 0x0000000c1200720c */ /* 0x000fe40003f46070 */
[----:B------:R-:W-:Y:S02]  /*2ea0*/  ISETP.GT.U32.AND P3, PT, R16, R17, PT ;  /* 0x000000111000720c */ /* 0x000fe40003f64070 */
[----:B------:R-:W-:Y:S02]  /*2eb0*/  LOP3.LUT R12, R2, R14, RZ, 0x3c, !PT ;  /* 0x0000000e020c7212 */ /* 0x000fe400078e3cff */
[----:B------:R-:W-:-:S02]  /*2ec0*/  ISETP.GT.U32.AND P1, PT, R13, R11, PT ;  /* 0x0000000b0d00720c */ /* 0x000fc40003f24070 */
[----:B------:R-:W-:Y:S02]  /*2ed0*/  ISETP.GE.AND P0, PT, R12, RZ, PT ;  /* 0x000000ff0c00720c */ /* 0x000fe40003f06270 */
[----:B------:R-:W-:-:S03]  /*2ee0*/  LOP3.LUT R12, R27, R7, RZ, 0x3c, !PT ;  /* 0x000000071b0c7212 */ /* 0x000fc600078e3cff */
[----:B------:R-:W-:Y:S01]  /*2ef0*/  @P2 VIADD R19, R19, 0x1 ;  /* 0x0000000113132836 */ /* 0x000fe20000000000 */
[----:B------:R-:W-:Y:S01]  /*2f00*/  ISETP.GE.AND P2, PT, R12, RZ, PT ;  /* 0x000000ff0c00720c */ /* 0x000fe20003f46270 */
[----:B------:R-:W-:Y:S01]  /*2f10*/  @!P3 VIADD R10, R10, 0x1 ;  /* 0x000000010a0ab836 */ /* 0x000fe20000000000 */
[-C--:B------:R-:W-:Y:S02]  /*2f20*/  @!P3 IADD3 R17, PT, PT, R17, -R16.reuse, RZ ;  /* 0x800000101111b210 */ /* 0x080fe40007ffe0ff */
[----:B------:R-:W-:Y:S01]  /*2f30*/  LOP3.LUT R12, R25, R5, RZ, 0x3c, !PT ;  /* 0x00000005190c7212 */ /* 0x000fe200078e3cff */
[----:B------:R-:W-:Y:S01]  /*2f40*/  @!P1 IMAD.IADD R11, R11, 0x1, -R13 ;  /* 0x000000010b0b9824 */ /* 0x000fe200078e0a0d */
[----:B------:R-:W-:Y:S01]  /*2f50*/  ISETP.GE.U32.AND P6, PT, R17, R16, PT ;  /* 0x000000101100720c */ /* 0x000fe20003fc6070 */
[----:B------:R-:W-:Y:S01]  /*2f60*/  @!P0 IMAD.MOV R19, RZ, RZ, -R19 ;  /* 0x000000ffff138224 */ /* 0x000fe200078e0a13 */
[----:B------:R-:W-:Y:S01]  /*2f70*/  @!P4 LOP3.LUT R19, RZ, R14, RZ, 0x33, !PT ;  /* 0x0000000eff13c212 */ /* 0x000fe200078e33ff */
[----:B------:R-:W-:Y:S01]  /*2f80*/  @!P1 VIADD R30, R30, 0x1 ;  /* 0x000000011e1e9836 */ /* 0x000fe20000000000 */
[----:B------:R-:W-:-:S02]  /*2f90*/  ISETP.GE.U32.AND P4, PT, R11, R13, PT ;  /* 0x0000000d0b00720c */ /* 0x000fc40003f86070 */
[----:B------:R-:W-:Y:S01]  /*2fa0*/  ISETP.GE.AND P0, PT, R12, RZ, PT ;  /* 0x000000ff0c00720c */ /* 0x000fe20003f06270 */
[----:B------:R-:W-:Y:S01]  /*2fb0*/  IMAD.WIDE R16, R19, UR13, RZ ;  /* 0x0000000d13107c25 */ /* 0x000fe2000f8e02ff */
[----:B------:R-:W-:Y:S02]  /*2fc0*/  ISETP.NE.AND P3, PT, R5, RZ, PT ;  /* 0x000000ff0500720c */ /* 0x000fe40003f65270 */
[----:B------:R-:W-:Y:S01]  /*2fd0*/  IADD3 R11, PT, PT, -R27, RZ, RZ ;  /* 0x000000ff1b0b7210 */ /* 0x000fe20007ffe1ff */
[----:B------:R-:W-:Y:S02]  /*2fe0*/  IMAD.MOV R19, RZ, RZ, -R19 ;  /* 0x000000ffff137224 */ /* 0x000fe400078e0a13 */
[----:B------:R-:W-:Y:S01]  /*2ff0*/  @P6 IADD3 R10, PT, PT, R10, 0x1, RZ ;  /* 0x000000010a0a6810 */ /* 0x000fe20007ffe0ff */
[----:B------:R-:W-:-:S04]  /*3000*/  IMAD.WIDE.U32 R12, R0, UR4, R16 ;  /* 0x00000004000c7c25 */ /* 0x000fc8000f8e0010 */
[----:B------:R-:W-:Y:S02]  /*3010*/  @P4 VIADD R30, R30, 0x1 ;  /* 0x000000011e1e4836 */ /* 0x000fe40000000000 */
[----:B------:R-:W-:Y:S01]  /*3020*/  @!P2 IMAD.MOV R10, RZ, RZ, -R10 ;  /* 0x000000ffff0aa224 */ /* 0x000fe200078e0a0a */
[----:B------:R-:W-:Y:S01]  /*3030*/  @!P5 LOP3.LUT R10, RZ, R7, RZ, 0x33, !PT ;  /* 0x00000007ff0ad212 */ /* 0x000fe200078e33ff */
[----:B------:R-:W-:Y:S01]  /*3040*/  IMAD R11, R8, R11, R28 ;  /* 0x0000000b080b7224 */ /* 0x000fe200078e021c */
[----:B------:R-:W-:Y:S01]  /*3050*/  @!P0 IADD3 R30, PT, PT, -R30, RZ, RZ ;  /* 0x000000ff1e1e8210 */ /* 0x000fe20007ffe1ff */
[----:B------:R-:W-:Y:S01]  /*3060*/  IMAD R13, R0, UR17, R13 ;  /* 0x00000011000d7c24 */ /* 0x000fe2000f8e020d */
[----:B------:R-:W-:Y:S01]  /*3070*/  @!P3 LOP3.LUT R30, RZ, R5, RZ, 0x33, !PT ;  /* 0x00000005ff1eb212 */ /* 0x000fe200078e33ff */
[----:B------:R-:W-:Y:S01]  /*3080*/  IMAD R19, R14, R19, R2 ;  /* 0x000000130e137224 */ /* 0x000fe200078e0202 */
[----:B------:R-:W-:Y:S01]  /*3090*/  UIMAD UR17, UR8, UR4, URZ ;  /* 0x00000004081172a4 */ /* 0x000fe2000f8e02ff */
[----:B------:R-:W-:Y:S01]  /*30a0*/  IMAD.MOV R2, RZ, RZ, -R25 ;  /* 0x000000ffff027224 */ /* 0x000fe200078e0a19 */
[----:B------:R-:W-:Y:S01]  /*30b0*/  IADD3 R0, PT, PT, -R30, RZ, RZ ;  /* 0x000000ff1e007210 */ /* 0x000fe20007ffe1ff */
[----:B------:R-:W-:-:S02]  /*30c0*/  IMAD.MOV R8, RZ, RZ, -R10 ;  /* 0x000000ffff087224 */ /* 0x000fc400078e0a0a */
[----:B------:R-:W-:Y:S01]  /*30d0*/  IMAD.WIDE R14, R11, UR5, RZ ;  /* 0x000000050b0e7c25 */ /* 0x000fe2000f8e02ff */
[----:B------:R-:W0:Y:S03]  /*30e0*/  LDCU.64 UR4, c[0x0][0x420] ;  /* 0x00008400ff0477ac */ /* 0x000e260008000a00 */
[----:B------:R-:W-:-:S04]  /*30f0*/  IMAD.WIDE R12, R19, UR12, R12 ;  /* 0x0000000c130c7c25 */ /* 0x000fc8000f8e020c */
        /* <DEDUP_REMOVED lines=18> */
.L_x_133:
[----:B------:R-:W0:Y:S01]  /*3220*/  LDC.64 R2, c[0x0][0x420] ;  /* 0x00010800ff027b82 */ /* 0x000e220000000a00 */
[----:B------:R-:W-:-:S05]  /*3230*/  IADD3 R9, PT, PT, R9, UR15, RZ ;  /* 0x0000000f09097c10 */ /* 0x000fca000fffe0ff */
[----:B0-----:R-:W-:-:S05]  /*3240*/  IMAD.WIDE.U32 R2, R9, 0x4, R2 ;  /* 0x0000000409027825 */ /* 0x001fca00078e0002 */
[----:B------:R1:W-:Y:S02]  /*3250*/  STG.E desc[UR10][R2.64], R22 ;  /* 0x0000001602007986 */ /* 0x0003e4000c10190a */
.L_x_132:
[----:B------:R-:W-:Y:S05]  /*3260*/  BSYNC.RECONVERGENT B1 ;  /* 0x0000000000017941 */ /* 0x000fea0003800200 */
.L_x_131:
[----:B------:R-:W2:Y:S01]  /*3270*/  LDCU UR6, c[0x0][0x534] ;  /* 0x0000a680ff0677ac */ /* 0x000ea20008000800 */
[----:B------:R-:W3:Y:S01]  /*3280*/  LDC R9, c[0x0][0x44c] ;  /* 0x00011300ff097b82 */ /* 0x000ee20000000800 */
[----:B------:R-:W-:Y:S01]  /*3290*/  BSSY.RECONVERGENT B0, `(.L_x_139) ;  /* 0x0000011000007945 */ /* 0x000fe20003800200 */
[----:B------:R-:W-:Y:S01]  /*32a0*/  IMAD.SHL.U32 R21, R20, 0x4, RZ ;  /* 0x0000000414157824 */ /* 0x000fe200078e00ff */
[----:B--2---:R-:W-:-:S04]  /*32b0*/  ISETP.GE.AND P0, PT, R24, UR6, PT ;  /* 0x0000000618007c0c */ /* 0x004fc8000bf06270 */
[----:B------:R-:W-:-:S13]  /*32c0*/  ISETP.GT.U32.OR P0, PT, R20, 0x3f, P0 ;  /* 0x0000003f1400780c */ /* 0x000fda0000704470 */
[----:B------:R-:W-:Y:S05]  /*32d0*/  @P0 BRA `(.L_x_140) ;  /* 0x0000000000300947 */ /* 0x000fea0003800000 */
[----:B------:R-:W2:Y:S01]  /*32e0*/  S2R R0, SR_CgaCtaId ;  /* 0x0000000000007919 */ /* 0x000ea20000008800 */
[----:B01----:R-:W-:Y:S01]  /*32f0*/  FADD.FTZ R3, -R22, R23 ;  /* 0x0000001716037221 */ /* 0x003fe20000010100 */
[----:B------:R-:W-:Y:S02]  /*3300*/  MOV R4, 0x400 ;  /* 0x0000040000047802 */ /* 0x000fe40000000f00 */
[----:B------:R-:W-:Y:S01]  /*3310*/  LOP3.LUT R2, R20, 0xf, RZ, 0xc0, !PT ;  /* 0x0000000f14027812 */ /* 0x000fe200078ec0ff */
[----:B------:R-:W-:-:S06]  /*3320*/  FMUL.FTZ R3, R3, 1.4426950216293334961 ;  /* 0x3fb8aa3b03037820 */ /* 0x000fcc0000410000 */
[----:B------:R-:W0:Y:S01]  /*3330*/  MUFU.EX2 R3, R3 ;  /* 0x0000000300037308 */ /* 0x000e220000000800 */
[----:B--2---:R-:W-:Y:S02]  /*3340*/  LEA R4, R0, R4, 0x18 ;  /* 0x0000000400047211 */ /* 0x004fe400078ec0ff */
[----:B------:R-:W-:-:S03]  /*3350*/  SHF.R.U32.HI R0, RZ, 0x2, R20 ;  /* 0x00000002ff007819 */ /* 0x000fc60000011614 */
[----:B------:R-:W-:Y:S01]  /*3360*/  IMAD R2, R2, 0x14, R4 ;  /* 0x0000001402027824 */ /* 0x000fe200078e0204 */
[----:B------:R-:W-:-:S05]  /*3370*/  LOP3.LUT R0, R0, 0xfc, RZ, 0xc0, !PT ;  /* 0x000000fc00007812 */ /* 0x000fca00078ec0ff */
[----:B------:R-:W-:-:S05]  /*3380*/  IMAD.IADD R0, R2, 0x1, R0 ;  /* 0x0000000102007824 */ /* 0x000fca00078e0200 */
[----:B0-----:R2:W-:Y:S02]  /*3390*/  STS [R0], R3 ;  /* 0x0000000300007388 */ /* 0x0015e40000000800 */
.L_x_140:
[----:B------:R-:W-:Y:S05]  /*33a0*/  BSYNC.RECONVERGENT B0 ;  /* 0x0000000000007941 */ /* 0x000fea0003800200 */
.L_x_139:
[----:B------:R-:W-:Y:S01]  /*33b0*/  BAR.SYNC.DEFER_BLOCKING 0x0 ;  /* 0x0000000000007b1d */ /* 0x000fe20000010000 */
[----:B------:R-:W-:Y:S01]  /*33c0*/  IMAD.SHL.U32 R24, R20, 0x8, RZ ;  /* 0x0000000814187824 */ /* 0x000fe200078e00ff */
[----:B------:R-:W-:Y:S01]  /*33d0*/  LOP3.LUT R21, R21, 0x7c, RZ, 0xc0, !PT ;  /* 0x0000007c15157812 */ /* 0x000fe200078ec0ff */
[----:B------:R-:W-:Y:S01]  /*33e0*/  UISETP.GE.AND UP0, UPT, UR6, 0x1, UPT ;  /* 0x000000010600788c */ /* 0x000fe2000bf06270 */
[----:B---3--:R-:W-:Y:S01]  /*33f0*/  IMAD R10, R9, UR15, RZ ;  /* 0x0000000f090a7c24 */ /* 0x008fe2000f8e02ff */
[----:B------:R-:W-:Y:S01]  /*3400*/  SHF.R.U32.HI R20, RZ, 0x5, R20 ;  /* 0x00000005ff147819 */ /* 0x000fe20000011614 */
[----:B--2---:R-:W-:Y:S01]  /*3410*/  IMAD.MOV.U32 R0, RZ, RZ, RZ ;  /* 0x000000ffff007224 */ /* 0x004fe200078e00ff */
[----:B------:R-:W-:Y:S02]  /*3420*/  LOP3.LUT R24, R21, 0x1f00, R24, 0xf8, !PT ;  /* 0x00001f0015187812 */ /* 0x000fe400078ef818 */
[----:B01----:R-:W-:Y:S02]  /*3430*/  CS2R R2, SRZ ;  /* 0x0000000000027805 */ /* 0x003fe4000001ff00 */
[----:B------:R-:W-:-:S02]  /*3440*/  CS2R R4, SRZ ;  /* 0x0000000000047805 */ /* 0x000fc4000001ff00 */
[----:B------:R-:W-:Y:S02]  /*3450*/  CS2R R6, SRZ ;  /* 0x0000000000067805 */ /* 0x000fe4000001ff00 */
[C---:B------:R-:W-:Y:S01]  /*3460*/  IADD3 R24, P0, PT, R10.reuse, R24, RZ ;  /* 0x000000180a187210 */ /* 0x040fe20007f1e0ff */
[----:B------:R-:W-:Y:S01]  /*3470*/  IMAD.MOV.U32 R8, RZ, RZ, RZ ;  /* 0x000000ffff087224 */ /* 0x000fe200078e00ff */
[----:B------:R-:W-:Y:S02]  /*3480*/  LOP3.LUT R11, R21, 0x80, RZ, 0xfc, !PT ;  /* 0x00000080150b7812 */ /* 0x000fe400078efcff */
[----:B------:R-:W-:Y:S01]  /*3490*/  LEA.HI.X.SX32 R10, R10, RZ, 0x1, P0 ;  /* 0x000000ff0a0a7211 */ /* 0x000fe200000f0eff */
[----:B------:R-:W-:Y:S08]  /*34a0*/  BRA.U !UP0, `(.L_x_141) ;  /* 0x00000009088c7547 */ /* 0x000ff0000b800000 */
[----:B------:R-:W0:Y:S01]  /*34b0*/  LDCU.64 UR4, c[0x0][0x3f8] ;  /* 0x00007f00ff0477ac */ /* 0x000e220008000a00 */
[C---:B------:R-:W-:Y:S01]  /*34c0*/  SHF.L.U64.HI R10, R24.reuse, 0x2, R10 ;  /* 0x00000002180a7819 */ /* 0x040fe2000001020a */
[----:B------:R-:W-:Y:S01]  /*34d0*/  IMAD R23, R9, UR16, RZ ;  /* 0x0000001009177c24 */ /* 0x000fe2000f8e02ff */
[----:B------:R-:W-:Y:S01]  /*34e0*/  CS2R R18, SRZ ;  /* 0x0000000000127805 */ /* 0x000fe2000001ff00 */
[----:B------:R-:W-:Y:S01]  /*34f0*/  UISETP.GE.U32.AND UP0, UPT, UR6, 0x4, UPT ;  /* 0x000000040600788c */ /* 0x000fe2000bf06070 */
[----:B------:R-:W-:Y:S01]  /*3500*/  IMAD.MOV.U32 R22, RZ, RZ, RZ ;  /* 0x000000ffff167224 */ /* 0x000fe200078e00ff */
[----:B------:R-:W-:Y:S01]  /*3510*/  CS2R R16, SRZ ;  /* 0x0000000000107805 */ /* 0x000fe2000001ff00 */
[----:B------:R-:W-:Y:S01]  /*3520*/  IMAD.MOV.U32 R0, RZ, RZ, RZ ;  /* 0x000000ffff007224 */ /* 0x000fe200078e00ff */
[----:B------:R-:W-:Y:S02]  /*3530*/  CS2R R14, SRZ ;  /* 0x00000000000e7805 */ /* 0x000fe4000001ff00 */
[----:B------:R-:W-:Y:S01]  /*3540*/  CS2R R12, SRZ ;  /* 0x00000000000c7805 */ /* 0x000fe2000001ff00 */
[----:B------:R-:W-:Y:S01]  /*3550*/  UIADD3 UR7, UPT, UPT, UR16, -UR15, URZ ;  /* 0x8000000f10077290 */ /* 0x000fe2000fffe0ff */
[----:B0-----:R-:W-:Y:S01]  /*3560*/  LEA R24, P0, R24, UR4, 0x2 ;  /* 0x0000000418187c11 */ /* 0x001fe2000f8010ff */
[----:B------:R-:W-:-:S03]  /*3570*/  ULOP3.LUT UR4, UR6, 0x3, URZ, 0xc0, !UPT ;  /* 0x0000000306047892 */ /* 0x000fc6000f8ec0ff */
        /* <DEDUP_REMOVED lines=17> */
.L_x_151:
        /* <DEDUP_REMOVED lines=11> */
.L_x_144:
[----:B------:R-:W-:Y:S05]  /*3740*/  BSYNC.RECONVERGENT B0 ;  /* 0x0000000000007941 */ /* 0x000fea0003800200 */
.L_x_143:
        /* <DEDUP_REMOVED lines=20> */
.L_x_146:
[----:B------:R-:W-:Y:S05]  /*3890*/  BSYNC.RECONVERGENT B0 ;  /* 0x0000000000007941 */ /* 0x000fea0003800200 */
.L_x_145:
        /* <DEDUP_REMOVED lines=21> */
.L_x_148:
[----:B------:R-:W-:Y:S05]  /*39f0*/  BSYNC.RECONVERGENT B0 ;  /* 0x0000000000007941 */ /* 0x000fea0003800200 */
.L_x_147:
        /* <DEDUP_REMOVED lines=20> */
.L_x_150:
[----:B------:R-:W-:Y:S05]  /*3b40*/  BSYNC.RECONVERGENT B0 ;  /* 0x0000000000007941 */ /* 0x000fea0003800200 */
.L_x_149:
        /* <DEDUP_REMOVED lines=15> */
.L_x_142:
[----:B------:R-:W-:-:S09]  /*3c40*/  UISETP.NE.AND UP0, UPT, UR4, URZ, UPT ;  /* 0x000000ff0400728c */ /* 0x000fd2000bf05270 */
        /* <DEDUP_REMOVED lines=9> */
[----:B0-----:R-:W-:Y:S02]  /*3ce0*/  ULEA UR9, UR9, UR12, 0x18 ;  /* 0x0000000c09097291 */ /* 0x001fe4000f8ec0ff */
[----:B------:R-:W-:-:S04]  /*3cf0*/  UIADD3 UR12, UPT, UPT, -UR4, URZ, URZ ;  /* 0x000000ff040c7290 */ /* 0x000fc8000fffe1ff */
[----:B-1----:R-:W-:-:S08]  /*3d00*/  LEA R10, R22, UR9, 0x2 ;  /* 0x00000009160a7c11 */ /* 0x002fd0000f8e10ff */
.L_x_154:
        /* <DEDUP_REMOVED lines=16> */
.L_x_153:
[----:B------:R-:W-:Y:S05]  /*3e10*/  BSYNC.RECONVERGENT B0 ;  /* 0x0000000000007941 */ /* 0x000fea0003800200 */
.L_x_152:
[----:B------:R-:W-:Y:S01]  /*3e20*/  UISETP.NE.AND UP0, UPT, UR12, URZ, UPT ;  /* 0x000000ff0c00728c */ /* 0x000fe2000bf05270 */
[C---:B-1---5:R-:W-:Y:S01]  /*3e30*/  FFMA.FTZ R8, R9.reuse, R12, R8 ;  /* 0x0000000c09087223 */ /* 0x062fe20000010008 */
[C---:B------:R-:W-:Y:S01]  /*3e40*/  FFMA.FTZ R7, R9.reuse, R13, R7 ;  /* 0x0000000d09077223 */ /* 0x040fe20000010007 */
[C---:B------:R-:W-:Y:S01]  /*3e50*/  FFMA.FTZ R6, R9.reuse, R14, R6 ;  /* 0x0000000e09067223 */ /* 0x040fe20000010006 */
[C---:B------:R-:W-:Y:S01]  /*3e60*/  FFMA.FTZ R5, R9.reuse, R15, R5 ;  /* 0x0000000f09057223 */ /* 0x040fe20000010005 */
[----:B------:R-:W-:Y:S01]  /*3e70*/  FFMA.FTZ R4, R9, R16, R4 ;  /* 0x0000001009047223 */ /* 0x000fe20000010004 */
[----:B------:R-:W-:Y:S01]  /*3e80*/  IADD3.X R25, PT, PT, R27, R23, RZ, P3, !PT ;  /* 0x000000171b197210 */ /* 0x000fe20001ffe4ff */
[C---:B------:R-:W-:Y:S01]  /*3e90*/  FFMA.FTZ R3, R9.reuse, R17, R3 ;  /* 0x0000001109037223 */ /* 0x040fe20000010003 */
[C---:B------:R-:W-:Y:S01]  /*3ea0*/  FFMA.FTZ R2, R9.reuse, R18, R2 ;  /* 0x0000001209027223 */ /* 0x040fe20000010002 */
[----:B0-----:R-:W-:Y:S01]  /*3eb0*/  IADD3 R10, PT, PT, R10, 0x14, RZ ;  /* 0x000000140a0a7810 */ /* 0x001fe20007ffe0ff */
[----:B------:R-:W-:Y:S01]  /*3ec0*/  FFMA.FTZ R0, R9, R19, R0 ;  /* 0x0000001309007223 */ /* 0x000fe20000010000 */
[----:B------:R-:W-:Y:S06]  /*3ed0*/  BRA.U UP0, `(.L_x_154) ;  /* 0xfffffffd008c7547 */ /* 0x000fec000b83ffff */
.L_x_141:
        /* <DEDUP_REMOVED lines=13> */
[----:B------:R-:W-:Y:S01]  /*3fb0*/  F2FP.BF16.F32.PACK_AB R5, R5, R6 ;  /* 0x000000060505723e */ /* 0x000fe200000010ff */
[----:B------:R-:W-:Y:S01]  /*3fc0*/  IMAD.MOV.U32 R6, RZ, RZ, R7 ;  /* 0x000000ffff067224 */ /* 0x000fe200078e0007 */
[----:B------:R-:W-:-:S02]  /*3fd0*/  F2FP.BF16.F32.PACK_AB R4, R3, R4 ;  /* 0x000000040304723e */ /* 0x000fc400000010ff */
[----:B------:R-:W-:Y:S02]  /*3fe0*/  MOV R7, R5 ;  /* 0x0000000500077202 */ /* 0x000fe40000000f00 */
[----:B------:R-:W-:Y:S01]  /*3ff0*/  F2FP.BF16.F32.PACK_AB R5, R0, R2 ;  /* 0x000000020005723e */ /* 0x000fe200000010ff */
[----:B-----5:R-:W5:Y:S01]  /*4000*/  MUFU.RCP R18, R18 ;  /* 0x0000001200127308 */ /* 0x020f620000001000 */
[----:B0-----:R-:W-:Y:S01]  /*4010*/  IABS R12, R13 ;  /* 0x0000000d000c7213 */ /* 0x001fe20000000000 */
[----:B-----5:R-:W-:-:S06]  /*4020*/  VIADD R18, R18, 0xffffffe ;  /* 0x0ffffffe12127836 */ /* 0x020fcc0000000000 */
        /* <DEDUP_REMOVED lines=8> */
[----:B0-----:R-:W0:Y:S04]  /*40b0*/  MUFU.RCP R9, R9 ;  /* 0x0000000900097308 */ /* 0x001e280000001000 */
[----:B------:R-:W-:-:S13]  /*40c0*/  ISETP.GT.U32.AND P1, PT, R14, R10, PT ;  /* 0x0000000a0e00720c */ /* 0x000fda0003f24070 */
[----:B------:R-:W-:Y:S01]  /*40d0*/  @!P1 IMAD.IADD R10, R10, 0x1, -R14 ;  /* 0x000000010a0a9824 */ /* 0x000fe200078e0a0e */
[----:B0-----:R-:W-:Y:S01]  /*40e0*/  IADD3 R9, PT, PT, R9, 0xffffffe, RZ ;  /* 0x0ffffffe09097810 */ /* 0x001fe20007ffe0ff */
[----:B------:R-:W-:Y:S01]  /*40f0*/  @!P1 VIADD R15, R15, 0x1 ;  /* 0x000000010f0f9836 */ /* 0x000fe20000000000 */
[----:B------:R-:W-:Y:S02]  /*4100*/  ISETP.NE.AND P1, PT, RZ, UR8, PT ;  /* 0x00000008ff007c0c */ /* 0x000fe4000bf25270 */
[----:B------:R-:W-:Y:S01]  /*4110*/  ISETP.GE.U32.AND P2, PT, R10, R14, PT ;  /* 0x0000000e0a00720c */ /* 0x000fe20003f46070 */
[----:B------:R-:W0:Y:S01]  /*4120*/  F2I.FTZ.U32.TRUNC.NTZ R19, R9 ;  /* 0x0000000900137305 */ /* 0x000e22000021f000 */
[----:B------:R-:W-:-:S04]  /*4130*/  LOP3.LUT R10, R20, UR8, RZ, 0x3c, !PT ;  /* 0x00000008140a7c12 */ /* 0x000fc8000f8e3cff */
[----:B------:R-:W-:-:S07]  /*4140*/  ISETP.GE.AND P0, PT, R10, RZ, PT ;  /* 0x000000ff0a00720c */ /* 0x000fce0003f06270 */
[----:B------:R-:W-:Y:S01]  /*4150*/  @P2 VIADD R15, R15, 0x1 ;  /* 0x000000010f0f2836 */ /* 0x000fe20000000000 */
[----:B0-----:R-:W-:-:S05]  /*4160*/  IADD3 R10, PT, PT, RZ, -R19, RZ ;  /* 0x80000013ff0a7210 */ /* 0x001fca0007ffe0ff */
[----:B------:R-:W-:Y:S01]  /*4170*/  @!P0 IMAD.MOV R15, RZ, RZ, -R15 ;  /* 0x000000ffff0f8224 */ /* 0x000fe200078e0a0f */
[----:B------:R-:W-:Y:S01]  /*4180*/  @!P1 LOP3.LUT R15, RZ, UR8, RZ, 0x33, !PT ;  /* 0x00000008ff0f9c12 */ /* 0x000fe2000f8e33ff */
[----:B------:R-:W-:-:S04]  /*4190*/  IMAD R10, R10, R12, RZ ;  /* 0x0000000c0a0a7224 */ /* 0x000fc800078e02ff */
[----:B------:R-:W-:Y:S02]  /*41a0*/  IMAD R14, R15, UR8, RZ ;  /* 0x000000080f0e7c24 */ /* 0x000fe4000f8e02ff */
[----:B------:R-:W-:-:S04]  /*41b0*/  IMAD.HI.U32 R10, R19, R10, R18 ;  /* 0x0000000a130a7227 */ /* 0x000fc800078e0012 */
[----:B------:R-:W-:Y:S02]  /*41c0*/  IMAD.IADD R16, R20, 0x1, -R14 ;  /* 0x0000000114107824 */ /* 0x000fe400078e0a0e */
[----:B-1----:R-:W-:-:S03]  /*41d0*/  IMAD.WIDE.U32 R18, R15, UR4, RZ ;  /* 0x000000040f127c25 */ /* 0x002fc6000f8e00ff */
[----:B------:R-:W-:Y:S02]  /*41e0*/  IABS R9, R16 ;  /* 0x0000001000097213 */ /* 0x000fe40000000000 */
[----:B------:R-:W-:-:S03]  /*41f0*/  LOP3.LUT R16, R16, R13, RZ, 0x3c, !PT ;  /* 0x0000000d10107212 */ /* 0x000fc600078e3cff */
[----:B------:R-:W-:Y:S01]  /*4200*/  IMAD.HI.U32 R17, R10, R9, RZ ;  /* 0x000000090a117227 */ /* 0x000fe200078e00ff */
[----:B------:R-:W-:-:S03]  /*4210*/  ISETP.GE.AND P1, PT, R16, RZ, PT ;  /* 0x000000ff1000720c */ /* 0x000fc60003f26270 */
[----:B------:R-:W-:-:S04]  /*4220*/  IMAD.MOV R10, RZ, RZ, -R17 ;  /* 0x000000ffff0a7224 */ /* 0x000fc800078e0a11 */
[----:B------:R-:W-:-:S05]  /*4230*/  IMAD R9, R12, R10, R9 ;  /* 0x0000000a0c097224 */ /* 0x000fca00078e0209 */
[----:B------:R-:W-:-:S13]  /*4240*/  ISETP.GT.U32.AND P0, PT, R12, R9, PT ;  /* 0x000000090c00720c */ /* 0x000fda0003f04070 */
[-C--:B------:R-:W-:Y:S01]  /*4250*/  @!P0 IADD3 R9, PT, PT, R9, -R12.reuse, RZ ;  /* 0x8000000c09098210 */ /* 0x080fe20007ffe0ff */
[----:B------:R-:W-:Y:S01]  /*4260*/  @!P0 VIADD R17, R17, 0x1 ;  /* 0x0000000111118836 */ /* 0x000fe20000000000 */
[----:B------:R-:W-:Y:S02]  /*4270*/  ISETP.NE.AND P0, PT, R13, RZ, PT ;  /* 0x000000ff0d00720c */ /* 0x000fe40003f05270 */
[----:B------:R-:W-:Y:S02]  /*4280*/  ISETP.GE.U32.AND P2, PT, R9, R12, PT ;  /* 0x0000000c0900720c */ /* 0x000fe40003f46070 */
[----:B------:R-:W-:-:S05]  /*4290*/  SHF.R.S32.HI R9, RZ, 0x1f, R15 ;  /* 0x0000001fff097819 */ /* 0x000fca000001140f */
[----:B------:R-:W-:-:S04]  /*42a0*/  IMAD R9, R9, UR4, RZ ;  /* 0x0000000409097c24 */ /* 0x000fc8000f8e02ff */
[----:B------:R-:W-:Y:S01]  /*42b0*/  IMAD R9, R15, UR5, R9 ;  /* 0x000000050f097c24 */ /* 0x000fe2000f8e0209 */
[----:B------:R-:W0:Y:S01]  /*42c0*/  LDCU.64 UR4, c[0x0][0x3f0] ;  /* 0x00007e00ff0477ac */ /* 0x000e220008000a00 */
[----:B------:R-:W-:Y:S02]  /*42d0*/  @P2 VIADD R17, R17, 0x1 ;  /* 0x0000000111112836 */ /* 0x000fe40000000000 */
[----:B------:R-:W-:-:S03]  /*42e0*/  IMAD.IADD R19, R19, 0x1, R9 ;  /* 0x0000000113137824 */ /* 0x000fc600078e0209 */
[----:B------:R-:W-:Y:S02]  /*42f0*/  @!P1 IADD3 R17, PT, PT, -R17, RZ, RZ ;  /* 0x000000ff11119210 */ /* 0x000fe40007ffe1ff */
[-C--:B------:R-:W-:Y:S02]  /*4300*/  @!P0 LOP3.LUT R17, RZ, R13.reuse, RZ, 0x33, !PT ;  /* 0x0000000dff118212 */ /* 0x080fe400078e33ff */
[----:B---3--:R-:W-:Y:S02]  /*4310*/  ISETP.GE.AND P1, PT, R21, UR9, PT ;  /* 0x0000000915007c0c */ /* 0x008fe4000bf26270 */
[----:B------:R-:W-:Y:S01]  /*4320*/  SHF.R.S32.HI R10, RZ, 0x1f, R17 ;  /* 0x0000001fff0a7819 */ /* 0x000fe20000011411 */
[C---:B------:R-:W-:Y:S02]  /*4330*/  IMAD R13, R17.reuse, R13, R14 ;  /* 0x0000000d110d7224 */ /* 0x040fe400078e020e */
[----:B--2---:R-:W-:-:S04]  /*4340*/  IMAD.WIDE.U32 R18, R17, UR12, R18 ;  /* 0x0000000c11127c25 */ /* 0x004fc8000f8e0012 */
[----:B------:R-:W-:Y:S02]  /*4350*/  IMAD R10, R10, UR12, RZ ;  /* 0x0000000c0a0a7c24 */ /* 0x000fe4000f8e02ff */
[----:B------:R-:W-:Y:S02]  /*4360*/  IMAD.IADD R13, R20, 0x1, -R13 ;  /* 0x00000001140d7824 */ /* 0x000fe400078e0a0d */
[----:B------:R-:W-:-:S03]  /*4370*/  IMAD R10, R17, UR13, R10 ;  /* 0x0000000d110a7c24 */ /* 0x000fc6000f8e020a */
[----:B------:R-:W-:Y:S02]  /*4380*/  SHF.R.S32.HI R9, RZ, 0x1f, R13 ;  /* 0x0000001fff097819 */ /* 0x000fe4000001140d */
[----:B------:R-:W-:-:S03]  /*4390*/  IADD3 R19, PT, PT, R19, R10, RZ ;  /* 0x0000000a13137210 */ /* 0x000fc60007ffe0ff */
[----:B------:R-:W-:Y:S02]  /*43a0*/  IMAD R9, R9, UR6, RZ ;  /* 0x0000000609097c24 */ /* 0x000fe4000f8e02ff */
[----:B------:R-:W-:-:S04]  /*43b0*/  IMAD.WIDE.U32 R18, R13, UR6, R18 ;  /* 0x000000060d127c25 */ /* 0x000fc8000f8e0012 */
[----:B------:R-:W-:Y:S01]  /*43c0*/  IMAD R9, R13, UR7, R9 ;  /* 0x000000070d097c24 */ /* 0x000fe2000f8e0209 */
[----:B------:R-:W-:-:S05]  /*43d0*/  IADD3 R10, P0, PT, R21, R18, RZ ;  /* 0x00000012150a7210 */ /* 0x000fca0007f1e0ff */
[----:B------:R-:W-:Y:S01]  /*43e0*/  IMAD.X R9, R19, 0x1, R9, P0 ;  /* 0x0000000113097824 */ /* 0x000fe200000e0609 */
[----:B0-----:R-:W-:-:S04]  /*43f0*/  LEA R12, P0, R10, UR4, 0x1 ;  /* 0x000000040a0c7c11 */ /* 0x001fc8000f8008ff */
[----:B------:R-:W-:Y:S02]  /*4400*/  LEA.HI.X R13, R10, UR5, R9, 0x1, P0 ;  /* 0x000000050a0d7c11 */ /* 0x000fe400080f0c09 */
[----:B------:R-:W-:-:S03]  /*4410*/  ISETP.GE.AND P0, PT, R11, UR9, PT ;  /* 0x000000090b007c0c */ /* 0x000fc6000bf06270 */
[----:B------:R0:W-:Y:S10]  /*4420*/  @!P1 STG.E.64 desc[UR10][R12.64], R6 ;  /* 0x000000060c009986 */ /* 0x0001f4000c101b0a */
[----:B------:R-:W-:Y:S05]  /*4430*/  @P0 EXIT ;  /* 0x000000000000094d */ /* 0x000fea0003800000 */
[----:B------:R-:W-:Y:S01]  /*4440*/  STG.E.64 desc[UR10][R12.64+0x100], R4 ;  /* 0x000100040c007986 */ /* 0x000fe2000c101b0a */
[----:B------:R-:W-:Y:S05]  /*4450*/  EXIT ;  /* 0x000000000000794d */ /* 0x000fea0003800000 */
        .weak           $__internal_3_$__cuda_sm20_div_s64
        .type           $__internal_3_$__cuda_sm20_div_s64,@function
        .size           $__internal_3_$__cuda_sm20_div_s64,(.L_x_7435 - $__internal_3_$__cuda_sm20_div_s64)
$__internal_3_$__cuda_sm20_div_s64:
        /* <DEDUP_REMOVED lines=33> */
[C---:B------:R-:W-:Y:S02]  /*4670*/  IMAD R12, R11.reuse, R9, RZ ;  /* 0x000000090b0c7224 */ /* 0x040fe400078e02ff */
[----:B------:R-:W-:-:S04]  /*4680*/  IMAD.HI.U32 R13, P3, R11, R13, R34 ;  /* 0x0000000d0b0d7227 */ /* 0x000fc80007860022 */
[----:B------:R-:W-:Y:S01]  /*4690*/  IMAD.HI.U32 R9, R11, R9, RZ ;  /* 0x000000090b097227 */ /* 0x000fe200078e00ff */
[----:B------:R-:W-:Y:S02]  /*46a0*/  IADD3 R12, P2, PT, R12, R13, RZ ;  /* 0x0000000d0c0c7210 */ /* 0x000fe40007f5e0ff */
[----:B------:R-:W-:Y:S01]  /*46b0*/  IADD3.X R13, PT, PT, RZ, ~R18, RZ, P0, !PT ;  /* 0x80000012ff0d7210 */ /* 0x000fe200007fe4ff */
[----:B------:R-:W-:Y:S02]  /*46c0*/  IMAD.X R11, R9, 0x1, R11, P4 ;  /* 0x00000001090b7824 */ /* 0x000fe400020e060b */
[----:B------:R-:W-:Y:S01]  /*46d0*/  IMAD.HI.U32 R34, R12, R10, RZ ;  /* 0x0000000a0c227227 */ /* 0x000fe200078e00ff */
[----:B------:R-:W-:Y:S02]  /*46e0*/  SEL R9, R13, R18, !P1 ;  /* 0x000000120d097207 */ /* 0x000fe40004800000 */
[----:B------:R-:W-:Y:S01]  /*46f0*/  IADD3.X R11, PT, PT, RZ, RZ, R11, P2, P3 ;  /* 0x000000ffff0b7210 */ /* 0x000fe200017e640b */
[----:B------:R-:W-:-:S02]  /*4700*/  IMAD.MOV.U32 R35, RZ, RZ, RZ ;  /* 0x000000ffff237224 */ /* 0x000fc400078e00ff */
        /* <DEDUP_REMOVED lines=10> */
[CC--:B------:R-:W-:Y:S01]  /*47b0*/  ISETP.GE.U32.AND P2, PT, R10.reuse, R26.reuse, PT ;  /* 0x0000001a0a00720c */ /* 0x0c0fe20003f46070 */
[-C--:B------:R-:W-:Y:S01]  /*47c0*/  IMAD R11, R19, R26.reuse, R11 ;  /* 0x0000001a130b7224 */ /* 0x080fe200078e020b */
[----:B------:R-:W-:-:S04]  /*47d0*/  IADD3 R12, P1, PT, R10, -R26, RZ ;  /* 0x8000001a0a0c7210 */ /* 0x000fc80007f3e0ff */
[----:B------:R-:W-:Y:S02]  /*47e0*/  IADD3.X R9, PT, PT, ~R11, R9, RZ, P0, !PT ;  /* 0x000000090b097210 */ /* 0x000fe400007fe5ff */
[----:B------:R-:W-:Y:S02]  /*47f0*/  IADD3 R13, P0, PT, R21, 0x1, RZ ;  /* 0x00000001150d7810 */ /* 0x000fe40007f1e0ff */
[C---:B------:R-:W-:Y:S01]  /*4800*/  ISETP.GE.U32.AND.EX P2, PT, R9.reuse, R27, PT, P2 ;  /* 0x0000001b0900720c */ /* 0x040fe20003f46120 */
[----:B------:R-:W-:-:S03]  /*4810*/  IMAD.X R11, R9, 0x1, ~R27, P1 ;  /* 0x00000001090b7824 */ /* 0x000fc600008e0e1b */
[----:B------:R-:W-:Y:S01]  /*4820*/  SEL R12, R12, R10, P2 ;  /* 0x0000000a0c0c7207 */ /* 0x000fe20001000000 */
[----:B------:R-:W-:Y:S01]  /*4830*/  IMAD.X R10, RZ, RZ, R19, P0 ;  /* 0x000000ffff0a7224 */ /* 0x000fe200000e0613 */
[----:B------:R-:W-:Y:S02]  /*4840*/  SEL R13, R13, R21, P2 ;  /* 0x000000150d0d7207 */ /* 0x000fe40001000000 */
[----:B------:R-:W-:Y:S02]  /*4850*/  SEL R11, R11, R9, P2 ;  /* 0x000000090b0b7207 */ /* 0x000fe40001000000 */
[----:B------:R-:W-:Y:S02]  /*4860*/  ISETP.GE.U32.AND P0, PT, R12, R26, PT ;  /* 0x0000001a0c00720c */ /* 0x000fe40003f06070 */
[----:B------:R-:W-:Y:S02]  /*4870*/  SEL R10, R10, R19, P2 ;  /* 0x000000130a0a7207 */ /* 0x000fe40001000000 */
[----:B------:R-:W-:-:S02]  /*4880*/  IADD3 R9, P1, PT, R13, 0x1, RZ ;  /* 0x000000010d097810 */ /* 0x000fc40007f3e0ff */
[----:B------:R-:W-:Y:S02]  /*4890*/  ISETP.GE.U32.AND.EX P0, PT, R11, R27, PT, P0 ;  /* 0x0000001b0b00720c */ /* 0x000fe40003f06100 */
[----:B------:R-:W-:Y:S01]  /*48a0*/  LOP3.LUT R12, R16, R18, RZ, 0x3c, !PT ;  /* 0x00000012100c7212 */ /* 0x000fe200078e3cff */
[----:B------:R-:W-:Y:S01]  /*48b0*/  IMAD.X R11, RZ, RZ, R10, P1 ;  /* 0x000000ffff0b7224 */ /* 0x000fe200008e060a */
[----:B------:R-:W-:Y:S02]  /*48c0*/  SEL R9, R9, R13, P0 ;  /* 0x0000000d09097207 */ /* 0x000fe40000000000 */
[----:B------:R-:W-:Y:S02]  /*48d0*/  ISETP.GE.AND P2, PT, R12, RZ, PT ;  /* 0x000000ff0c00720c */ /* 0x000fe40003f46270 */
[----:B------:R-:W-:Y:S02]  /*48e0*/  SEL R11, R11, R10, P0 ;  /* 0x0000000a0b0b7207 */ /* 0x000fe40000000000 */
[----:B------:R-:W-:-:S02]  /*48f0*/  IADD3 R10, P1, PT, RZ, -R9, RZ ;  /* 0x80000009ff0a7210 */ /* 0x000fc40007f3e0ff */
[----:B------:R-:W-:Y:S01]  /*4900*/  ISETP.NE.U32.AND P0, PT, R17, RZ, PT ;  /* 0x000000ff1100720c */ /* 0x000fe20003f05070 */
[----:B------:R-:W-:Y:S01]  /*4910*/  IMAD.MOV.U32 R17, RZ, RZ, 0x0 ;  /* 0x00000000ff117424 */ /* 0x000fe200078e00ff */
[----:B------:R-:W-:Y:S02]  /*4920*/  IADD3.X R12, PT, PT, RZ, ~R11, RZ, P1, !PT ;  /* 0x8000000bff0c7210 */ /* 0x000fe40000ffe4ff */
[----:B------:R-:W-:Y:S01]  /*4930*/  ISETP.NE.AND.EX P0, PT, R16, RZ, PT, P0 ;  /* 0x000000ff1000720c */ /* 0x000fe20003f05300 */
[----:B------:R-:W-:Y:S01]  /*4940*/  IMAD.MOV.U32 R16, RZ, RZ, R15 ;  /* 0x000000ffff107224 */ /* 0x000fe200078e000f */
[----:B------:R-:W-:Y:S02]  /*4950*/  SEL R10, R10, R9, !P2 ;  /* 0x000000090a0a7207 */ /* 0x000fe40005000000 */
[----:B------:R-:W-:Y:S02]  /*4960*/  SEL R12, R12, R11, !P2 ;  /* 0x0000000b0c0c7207 */ /* 0x000fe40005000000 */
[----:B------:R-:W-:-:S02]  /*4970*/  SEL R10, R10, 0xffffffff, P0 ;  /* 0xffffffff0a0a7807 */ /* 0x000fc40000000000 */
[----:B------:R-:W-:Y:S01]  /*4980*/  SEL R12, R12, 0xffffffff, P0 ;  /* 0xffffffff0c0c7807 */ /* 0x000fe20000000000 */
[----:B------:R-:W-:Y:S06]  /*4990*/  RET.REL.NODEC R16 `(_ZN5flash32flash_fwd_splitkv_combine_kernelI23Flash_fwd_kernel_traitsILi256ELi64ELi64ELi4ELb0ELb0EN7cutlass10bfloat16_tE19Flash_kernel_traitsILi256ELi64ELi64ELi4ES3_EELi4ELi4ELb0EEEvNS_16Flash_fwd_paramsE) ;  /* 0xffffffb410987950 */ /* 0x000fec0003c3ffff */
.L_x_155:
        /* <DEDUP_REMOVED lines=14> */
.L_x_7435:


//--------------------- .text._ZN5flash32flash_fwd_splitkv_combine_kernelI23Flash_fwd_kernel_traitsILi256ELi64ELi64ELi4ELb0ELb0EN7cutlass10bfloat16_tE19Flash_kernel_traitsILi256ELi64ELi64ELi4ES3_EELi4ELi3ELb0EEEvNS_16Flash_fwd_paramsE --------------------------
	.section	.text._ZN5flash32flash_fwd_splitkv_combine_kernelI23Flash_fwd_kernel_traitsILi256ELi64ELi64ELi4ELb0ELb0EN7cutlass10bfloat16_tE19Flash_kernel_traitsILi256ELi64ELi64ELi4ES3_EELi4ELi3ELb0EEEvNS_16Flash_fwd_paramsE,"ax",@progbits
	.align	128
        .global         _ZN5flash32flash_fwd_splitkv_combine_kernelI23Flash_fwd_kernel_traitsILi256ELi64ELi64ELi4ELb0ELb0EN7cutlass10bfloat16_tE19Flash_kernel_traitsILi256ELi64ELi64ELi4ES3_EELi4ELi3ELb0EEEvNS_16Flash_fwd_paramsE
        .type           _ZN5flash32flash_fwd_splitkv_combine_kernelI23Flash_fwd_kernel_traitsILi256ELi64ELi64ELi4ELb0ELb0EN7cutlass10bfloat16_tE19Flash_kernel_traitsILi256ELi64ELi64ELi4ES3_EELi4ELi3ELb0EEEvNS_16Flash_fwd_paramsE,@function
        .size           _ZN5flash32flash_fwd_splitkv_combine_kernelI23Flash_fwd_kernel_traitsILi256ELi64ELi64ELi4ELb0ELb0EN7cutlass10bfloat16_tE19Flash_kernel_traitsILi256ELi64ELi64ELi4ES3_EELi4ELi3ELb0EEEvNS_16Flash_fwd_paramsE,(.L_x_7436 - _ZN5flash32flash_fwd_splitkv_combine_kernelI23Flash_fwd_kernel_traitsILi256ELi64ELi64ELi4ELb0ELb0EN7cutlass10bfloat16_tE19Flash_kernel_traitsILi256ELi64ELi64ELi4ES3_EELi4ELi3ELb0EEEvNS_16Flash_fwd_paramsE)
        .other          _ZN5flash32flash_fwd_splitkv_combine_kernelI23Flash_fwd_kernel_traitsILi256ELi64ELi64ELi4ELb0ELb0EN7cutlass10bfloat16_tE19Flash_kernel_traitsILi256ELi64ELi64ELi4ES3_EELi4ELi3ELb0EEEvNS_16Flash_fwd_paramsE,@"STO_CUDA_ENTRY STV_DEFAULT"
_ZN5flash32flash_fwd_splitkv_combine_kernelI23Flash_fwd_kernel_traitsILi256ELi64ELi64ELi4ELb0ELb0EN7cutlass10bfloat16_tE19Flash_kernel_traitsILi256ELi64ELi64ELi4ES3_EELi4ELi3ELb0EEEvNS_16Flash_fwd_paramsE:
.text._ZN5flash32flash_fwd_splitkv_combine_kernelI23Flash_fwd_kernel_traitsILi256ELi64ELi64ELi4ELb0ELb0EN7cutlass10bfloat16_tE19Flash_kernel_traitsILi256ELi64ELi64ELi4ES3_EELi4ELi3ELb0EEEvNS_16Flash_fwd_paramsE:
        /* <DEDUP_REMOVED lines=38> */
.L_x_156:
[----:B------:R-:W-:Y:S01]  /*0260*/  IMAD.U32 R19, RZ, RZ, UR16 ;  /* 0x00000010ff137e24 */ /* 0x000fe2000f8e00ff */
[----:B------:R-:W-:Y:S01]  /*0270*/  MOV R17, UR14 ;  /* 0x0000000e00117c02 */ /* 0x000fe20008000f00 */
[----:B------:R-:W-:Y:S01]  /*0280*/  IMAD.U32 R18, RZ, RZ, UR17 ;  /* 0x00000011ff127e24 */ /* 0x000fe2000f8e00ff */
[----:B------:R-:W-:Y:S02]  /*0290*/  MOV R16, UR9 ;  /* 0x0000000900107c02 */ /* 0x000fe40008000f00 */
[----:B------:R-:W-:Y:S02]  /*02a0*/  MOV R15, 0x2c0 ;  /* 0x000002c0000f7802 */ /* 0x000fe40000000f00 */
[----:B------:R-:W-:Y:S05]  /*02b0*/  CALL.REL.NOINC `($__internal_4_$__cuda_sm20_div_s64) ;  /* 0x0000004000587944 */ /* 0x000fea0003c00000 */
[----:B------:R-:W-:-:S07]  /*02c0*/  MOV R11, R12 ;  /* 0x0000000c000b7202 */ /* 0x000fce0000000f00 */
.L_x_157:
        /* <DEDUP_REMOVED lines=30> */
.L_x_159:
[----:B------:R-:W-:Y:S01]  /*04b0*/  IMAD.MOV.U32 R19, RZ, RZ, R10 ;  /* 0x000000ffff137224 */ /* 0x000fe200078e000a */
[----:B------:R-:W-:Y:S01]  /*04c0*/  MOV R17, R3 ;  /* 0x0000000300117202 */ /* 0x000fe20000000f00 */
[----:B------:R-:W-:Y:S01]  /*04d0*/  IMAD.MOV.U32 R18, RZ, RZ, R11 ;  /* 0x000000ffff127224 */ /* 0x000fe200078e000b */
[----:B------:R-:W-:Y:S02]  /*04e0*/  MOV R16, R0 ;  /* 0x0000000000107202 */ /* 0x000fe40000000f00 */
[----:B------:R-:W-:Y:S02]  /*04f0*/  MOV R15, 0x510 ;  /* 0x00000510000f7802 */ /* 0x000fe40000000f00 */
[----:B------:R-:W-:Y:S05]  /*0500*/  CALL.REL.NOINC `($__internal_4_$__cuda_sm20_div_s64) ;  /* 0x0000003c00c47944 */ /* 0x000fea0003c00000 */
[----:B------:R-:W-:Y:S02]  /*0510*/  MOV R4, R10 ;  /* 0x0000000a00047202 */ /* 0x000fe40000000f00 */
[----:B------:R-:W-:Y:S02]  /*0520*/  MOV R5, R12 ;  /* 0x0000000c00057202 */ /* 0x000fe40000000f00 */
.L_x_160:
[----:B------:R-:W-:Y:S05]  /*0530*/  BSYNC.RECONVERGENT B0 ;  /* 0x0000000000007941 */ /* 0x000fea0003800200 */
.L_x_158:
        /* <DEDUP_REMOVED lines=57> */
.L_x_162:
[----:B------:R-:W-:Y:S01]  /*08d0*/  IMAD.MOV.U32 R19, RZ, RZ, R3 ;  /* 0x000000ffff137224 */ /* 0x000fe200078e0003 */
[----:B------:R-:W-:Y:S01]  /*08e0*/  MOV R17, R8 ;  /* 0x0000000800117202 */ /* 0x000fe20000000f00 */
[----:B------:R-:W-:Y:S01]  /*08f0*/  IMAD.MOV.U32 R18, RZ, RZ, R0 ;  /* 0x000000ffff127224 */ /* 0x000fe200078e0000 */
[----:B------:R-:W-:Y:S02]  /*0900*/  MOV R16, R2 ;  /* 0x0000000200107202 */ /* 0x000fe40000000f00 */
[----:B------:R-:W-:Y:S02]  /*0910*/  MOV R15, 0x930 ;  /* 0x00000930000f7802 */ /* 0x000fe40000000f00 */
[----:B------:R-:W-:Y:S05]  /*0920*/  CALL.REL.NOINC `($__internal_4_$__cuda_sm20_div_s64) ;  /* 0x0000003800bc7944 */ /* 0x000fea0003c00000 */
[----:B------:R-:W-:Y:S02]  /*0930*/  MOV R11, R12 ;  /* 0x0000000c000b7202 */ /* 0x000fe40000000f00 */
.L_x_163:
[----:B------:R-:W-:Y:S05]  /*0940*/  BSYNC.RECONVERGENT B0 ;  /* 0x0000000000007941 */ /* 0x000fea0003800200 */
.L_x_161:
        /* <DEDUP_REMOVED lines=124> */
.L_x_165:
        /* <DEDUP_REMOVED lines=8> */
.L_x_166:
[----:B------:R-:W-:Y:S05]  /*1190*/  BSYNC.RECONVERGENT B0 ;  /* 0x0000000000007941 */ /* 0x000fea0003800200 */
.L_x_164:
        /* <DEDUP_REMOVED lines=58> */
.L_x_168:
[----:B------:R-:W-:Y:S01]  /*1540*/  IMAD.MOV.U32 R19, RZ, RZ, R4 ;  /* 0x000000ffff137224 */ /* 0x000fe200078e0004 */
[----:B------:R-:W-:Y:S01]  /*1550*/  MOV R18, R5 ;  /* 0x0000000500127202 */ /* 0x000fe20000000f00 */
[----:B------:R-:W-:Y:S01]  /*1560*/  IMAD.MOV.U32 R17, RZ, RZ, R6 ;  /* 0x000000ffff117224 */ /* 0x000fe200078e0006 */
[----:B------:R-:W-:Y:S02]  /*1570*/  MOV R15, 0x1590 ;  /* 0x00001590000f7802 */ /* 0x000fe40000000f00 */
[----:B------:R-:W-:Y:S05]  /*1580*/  CALL.REL.NOINC `($__internal_4_$__cuda_sm20_div_s64) ;  /* 0x0000002c00a47944 */ /* 0x000fea0003c00000 */
[----:B------:R-:W-:Y:S02]  /*1590*/  MOV R26, R10 ;  /* 0x0000000a001a7202 */ /* 0x000fe40000000f00 */
[----:B------:R-:W-:Y:S02]  /*15a0*/  MOV R27, R12 ;  /* 0x0000000c001b7202 */ /* 0x000fe40000000f00 */
.L_x_169:
[----:B------:R-:W-:Y:S05]  /*15b0*/  BSYNC.RECONVERGENT B0 ;  /* 0x0000000000007941 */ /* 0x000fea0003800200 */
.L_x_167:
        /* <DEDUP_REMOVED lines=72> */
.L_x_171:
[----:B0-----:R-:W-:Y:S05]  /*1a40*/  BSYNC.RECONVERGENT B0 ;  /* 0x0000000000007941 */ /* 0x001fea0003800200 */
.L_x_170:
[----:B-----5:R0:W-:Y:S01]  /*1a50*/  @!P1 STS [R5], R12 ;  /* 0x0000000c05009388 */ /* 0x0201e20000000800 */
[----:B------:R-:W0:Y:S01]  /*1a60*/  LDC R14, c[0x0][0x3e0] ;  /* 0x0000f800ff0e7b82 */ /* 0x000e220000000800 */
[----:B------:R-:W2:Y:S07]  /*1a70*/  I2F.RP R32, R16 ;  /* 0x0000001000207306 */ /* 0x000eae0000209400 */
[----:B------:R-:W-:Y:S01]  /*1a80*/  BAR.SYNC.DEFER_BLOCKING 0x0 ;  /* 0x0000000000007b1d */ /* 0x000fe20000010000 */
[----:B------:R-:W-:Y:S01]  /*1a90*/  ISETP.NE.AND P5, PT, R10, RZ, PT ;  /* 0x000000ff0a00720c */ /* 0x000fe20003fa5270 */
[----:B------:R-:W-:-:S04]  /*1aa0*/  IMAD.MOV.U32 R22, RZ, RZ, 0x7f800000 ;  /* 0x7f800000ff167424 */ /* 0x000fc800078e00ff */
[----:B------:R-:W-:Y:S01]  /*1ab0*/  BSSY.RECONVERGENT B1, `(.L_x_172) ;  /* 0x0000177000017945 */ /* 0x000fe20003800200 */
[----:B--2---:R-:W2:Y:S01]  /*1ac0*/  MUFU.RCP R32, R32 ;  /* 0x0000002000207308 */ /* 0x004ea20000001000 */
[----:B0-----:R-:W-:Y:S02]  /*1ad0*/  IABS R12, R14 ;  /* 0x0000000e000c7213 */ /* 0x001fe40000000000 */
[----:B------:R-:W-:Y:S01]  /*1ae0*/  IABS R5, R13 ;  /* 0x0000000d00057213 */ /* 0x000fe20000000000 */
[----:B------:R-:W0:Y:S04]  /*1af0*/  @!P1 LDS R23, [R4] ;  /* 0x0000000004179984 */ /* 0x000e280000000800 */
[----:B-1----:R-:W1:Y:S01]  /*1b00*/  I2F.RP R28, R12 ;  /* 0x0000000c001c7306 */ /* 0x002e620000209400 */
[----:B--2---:R-:W-:-:S07]  /*1b10*/  VIADD R32, R32, 0xffffffe ;  /* 0x0ffffffe20207836 */ /* 0x004fce0000000000 */
[----:B------:R2:W3:Y:S08]  /*1b20*/  F2I.FTZ.U32.TRUNC.NTZ R33, R32 ;  /* 0x0000002000217305 */ /* 0x0004f0000021f000 */
[----:B-1----:R-:W1:Y:S01]  /*1b30*/  MUFU.RCP R28, R28 ;  /* 0x0000001c001c7308 */ /* 0x002e620000001000 */
[----:B--2---:R-:W-:Y:S02]  /*1b40*/  HFMA2 R32, -RZ, RZ, 0, 0 ;  /* 0x00000000ff207431 */ /* 0x004fe400000001ff */
[----:B---3--:R-:W-:-:S04]  /*1b50*/  IMAD.MOV R19, RZ, RZ, -R33 ;  /* 0x000000ffff137224 */ /* 0x008fc800078e0a21 */
[----:B------:R-:W-:Y:S02]  /*1b60*/  IMAD R19, R19, R16, RZ ;  /* 0x0000001013137224 */ /* 0x000fe400078e02ff */
[----:B-1----:R-:W-:Y:S02]  /*1b70*/  VIADD R28, R28, 0xffffffe ;  /* 0x0ffffffe1c1c7836 */ /* 0x002fe40000000000 */
[----:B------:R-:W-:Y:S02]  /*1b80*/  IMAD.HI.U32 R19, R33, R19, R32 ;  /* 0x0000001321137227 */ /* 0x000fe400078e0020 */
[----:B------:R-:W1:Y:S01]  /*1b90*/  F2I.FTZ.U32.TRUNC.NTZ R29, R28 ;  /* 0x0000001c001d7305 */ /* 0x000e62000021f000 */
[----:B0-----:R-:W0:Y:S03]  /*1ba0*/  SHFL.BFLY PT, R3, R23, 0x4, 0x1f ;  /* 0x0c801f0017037f89 */ /* 0x001e2600000e0000 */
[----:B------:R-:W-:-:S04]  /*1bb0*/  IMAD.HI.U32 R19, R19, R5, RZ ;  /* 0x0000000513137227 */ /* 0x000fc800078e00ff */
[----:B-1----:R-:W-:Y:S02]  /*1bc0*/  IMAD.MOV R11, RZ, RZ, -R29 ;  /* 0x000000ffff0b7224 */ /* 0x002fe400078e0a1d */
[----:B------:R-:W-:Y:S02]  /*1bd0*/  IMAD.MOV.U32 R28, RZ, RZ, RZ ;  /* 0x000000ffff1c7224 */ /* 0x000fe400078e00ff */
[----:B------:R-:W-:-:S04]  /*1be0*/  IMAD R11, R11, R12, RZ ;  /* 0x0000000c0b0b7224 */ /* 0x000fc800078e02ff */
[----:B------:R-:W-:Y:S01]  /*1bf0*/  IMAD.HI.U32 R11, R29, R11, R28 ;  /* 0x0000000b1d0b7227 */ /* 0x000fe200078e001c */
[----:B0-----:R-:W-:-:S05]  /*1c00*/  FMNMX.FTZ R3, R3, R23, !PT ;  /* 0x0000001703037209 */ /* 0x001fca0007810000 */
[----:B------:R-:W-:Y:S01]  /*1c10*/  IMAD.HI.U32 R11, R11, R5, RZ ;  /* 0x000000050b0b7227 */ /* 0x000fe200078e00ff */
        /* <DEDUP_REMOVED lines=108> */
.L_x_175:
[----:B------:R-:W-:Y:S01]  /*22e0*/  LEA.HI R25, R20, UR15, RZ, 0x1d ;  /* 0x0000000f14197c11 */ /* 0x000fe2000f8fe8ff */
[----:B------:R-:W-:Y:S01]  /*22f0*/  IMAD.MOV.U32 R18, RZ, RZ, RZ ;  /* 0x000000ffff127224 */ /* 0x000fe200078e00ff */
[----:B------:R-:W-:Y:S02]  /*2300*/  MOV R17, R28 ;  /* 0x0000001c00117202 */ /* 0x000fe40000000f00 */
[----:B------:R-:W-:Y:S01]  /*2310*/  MOV R15, 0x2340 ;  /* 0x00002340000f7802 */ /* 0x000fe20000000f00 */
[----:B------:R-:W-:Y:S02]  /*2320*/  IMAD.MOV.U32 R19, RZ, RZ, R25 ;  /* 0x000000ffff137224 */ /* 0x000fe400078e0019 */
[----:B------:R-:W-:Y:S05]  /*2330*/  CALL.REL.NOINC `($__internal_4_$__cuda_sm20_div_s64) ;  /* 0x0000002000387944 */ /* 0x000fea0003c00000 */
[----:B------:R-:W-:Y:S02]  /*2340*/  IADD3 R9, PT, PT, -R10, RZ, RZ ;  /* 0x000000ff0a097210 */ /* 0x000fe40007ffe1ff */
[----:B------:R-:W-:-:S03]  /*2350*/  MOV R29, R12 ;  /* 0x0000000c001d7202 */ /* 0x000fc60000000f00 */
[----:B------:R-:W-:Y:S01]  /*2360*/  IMAD R25, R28, R9, R25 ;  /* 0x000000091c197224 */ /* 0x000fe200078e0219 */
[----:B------:R-:W-:-:S07]  /*2370*/  MOV R28, R10 ;  /* 0x0000000a001c7202 */ /* 0x000fce0000000f00 */
.L_x_176:
        /* <DEDUP_REMOVED lines=61> */
.L_x_178:
[----:B------:R-:W-:Y:S01]  /*2750*/  IMAD.MOV.U32 R19, RZ, RZ, R28 ;  /* 0x000000ffff137224 */ /* 0x000fe200078e001c */
[----:B------:R-:W-:Y:S01]  /*2760*/  MOV R18, R29 ;  /* 0x0000001d00127202 */ /* 0x000fe20000000f00 */
[----:B------:R-:W-:Y:S01]  /*2770*/  IMAD.MOV.U32 R17, RZ, RZ, R32 ;  /* 0x000000ffff117224 */ /* 0x000fe200078e0020 */
[----:B------:R-:W-:Y:S02]  /*2780*/  MOV R15, 0x27a0 ;  /* 0x000027a0000f7802 */ /* 0x000fe40000000f00 */
[----:B------:R-:W-:Y:S05]  /*2790*/  CALL.REL.NOINC `($__internal_4_$__cuda_sm20_div_s64) ;  /* 0x0000001c00207944 */ /* 0x000fea0003c00000 */
[----:B------:R-:W-:Y:S02]  /*27a0*/  IADD3 R11, PT, PT, -R10, RZ, RZ ;  /* 0x000000ff0a0b7210 */ /* 0x000fe40007ffe1ff */
[----:B------:R-:W-:-:S03]  /*27b0*/  MOV R9, R10 ;  /* 0x0000000a00097202 */ /* 0x000fc60000000f00 */
[----:B------:R-:W-:Y:S02]  /*27c0*/  IMAD R28, R11, R32, R28 ;  /* 0x000000200b1c7224 */ /* 0x000fe400078e021c */
.L_x_179:
[----:B------:R-:W-:Y:S05]  /*27d0*/  BSYNC.RECONVERGENT B0 ;  /* 0x0000000000007941 */ /* 0x000fea0003800200 */
.L_x_177:
        /* <DEDUP_REMOVED lines=160> */
.L_x_174:
[----:B------:R-:W0:Y:S01]  /*31e0*/  LDC.64 R2, c[0x0][0x420] ;  /* 0x00010800ff027b82 */ /* 0x000e220000000a00 */
[----:B------:R-:W-:-:S05]  /*31f0*/  IADD3 R9, PT, PT, R9, UR15, RZ ;  /* 0x0000000f09097c10 */ /* 0x000fca000fffe0ff */
[----:B0-----:R-:W-:-:S05]  /*3200*/  IMAD.WIDE.U32 R2, R9, 0x4, R2 ;  /* 0x0000000409027825 */ /* 0x001fca00078e0002 */
[----:B------:R1:W-:Y:S02]  /*3210*/  STG.E desc[UR10][R2.64], R22 ;  /* 0x0000001602007986 */ /* 0x0003e4000c10190a */
.L_x_173:
[----:B------:R-:W-:Y:S05]  /*3220*/  BSYNC.RECONVERGENT B1 ;  /* 0x0000000000017941 */ /* 0x000fea0003800200 */
.L_x_172:
        /* <DEDUP_REMOVED lines=8> */
[----:B------:R-:W-:Y:S01]  /*32b0*/  FADD.FTZ R4, -R22, R23 ;  /* 0x0000001716047221 */ /* 0x000fe20000010100 */
[----:B01----:R-:W-:Y:S02]  /*32c0*/  MOV R2, 0x400 ;  /* 0x0000040000027802 */ /* 0x003fe40000000f00 */
        /* <DEDUP_REMOVED lines=9> */
.L_x_181:
[----:B------:R-:W-:Y:S05]  /*3360*/  BSYNC.RECONVERGENT B0 ;  /* 0x0000000000007941 */ /* 0x000fea0003800200 */
.L_x_180:
        /* <DEDUP_REMOVED lines=46> */
.L_x_192:
        /* <DEDUP_REMOVED lines=11> */
.L_x_185:
[----:B------:R-:W-:Y:S05]  /*3700*/  BSYNC.RECONVERGENT B0 ;  /* 0x0000000000007941 */ /* 0x000fea0003800200 */
.L_x_184:
        /* <DEDUP_REMOVED lines=20> */
.L_x_187:
[----:B------:R-:W-:Y:S05]  /*3850*/  BSYNC.RECONVERGENT B0 ;  /* 0x0000000000007941 */ /* 0x000fea0003800200 */
.L_x_186:
        /* <DEDUP_REMOVED lines=21> */
.L_x_189:
[----:B------:R-:W-:Y:S05]  /*39b0*/  BSYNC.RECONVERGENT B0 ;  /* 0x0000000000007941 */ /* 0x000fea0003800200 */
.L_x_188:
        /* <DEDUP_REMOVED lines=20> */
.L_x_191:
[----:B------:R-:W-:Y:S05]  /*3b00*/  BSYNC.RECONVERGENT B0 ;  /* 0x0000000000007941 */ /* 0x000fea0003800200 */
.L_x_190:
        /* <DEDUP_REMOVED lines=15> */
.L_x_183:
        /* <DEDUP_REMOVED lines=13> */
.L_x_195:
        /* <DEDUP_REMOVED lines=16> */
.L_x_194:
[----:B------:R-:W-:Y:S05]  /*3dd0*/  BSYNC.RECONVERGENT B0 ;  /* 0x0000000000007941 */ /* 0x000fea0003800200 */
.L_x_193:
        /* <DEDUP_REMOVED lines=12> */
.L_x_182:
        /* <DEDUP_REMOVED lines=88> */
        .weak           $__internal_4_$__cuda_sm20_div_s64
        .type           $__internal_4_$__cuda_sm20_div_s64,@function
        .size           $__internal_4_$__cuda_sm20_div_s64,(.L_x_7436 - $__internal_4_$__cuda_sm20_div_s64)
$__internal_4_$__cuda_sm20_div_s64:
        /* <DEDUP_REMOVED lines=83> */
[----:B------:R-:W-:Y:S06]  /*4950*/  RET.REL.NODEC R16 `(_ZN5flash32flash_fwd_splitkv_combine_kernelI23Flash_fwd_kernel_traitsILi256ELi64ELi64ELi4ELb0ELb0EN7cutlass10bfloat16_tE19Flash_kernel_traitsILi256ELi64ELi64ELi4ES3_EELi4ELi3ELb0EEEvNS_16Flash_fwd_paramsE) ;  /* 0xffffffb410a87950 */ /* 0x000fec0003c3ffff */
.L_x_196:
        /* <DEDUP_REMOVED lines=10> */
.L_x_7436:


//--------------------- .text._ZN5flash32flash_fwd_splitkv_combine_kernelI23Flash_fwd_kernel_traitsILi256ELi64ELi64ELi4ELb0ELb0EN7cutlass10bfloat16_tE19Flash_kernel_traitsILi256ELi64ELi64ELi4ES3_EELi4ELi2ELb0EEEvNS_16Flash_fwd_paramsE --------------------------
	.section	.text._ZN5flash32flash_fwd_splitkv_combine_kernelI23Flash_fwd_kernel_traitsILi256ELi64ELi64ELi4ELb0ELb0EN7cutlass10bfloat16_tE19Flash_kernel_traitsILi256ELi64ELi64ELi4ES3_EELi4ELi2ELb0EEEvNS_16Flash_fwd_paramsE,"ax",@progbits
	.align	128
        .global         _ZN5flash32flash_fwd_splitkv_combine_kernelI23Flash_fwd_kernel_traitsILi256ELi64ELi64ELi4ELb0ELb0EN7cutlass10bfloat16_tE19Flash_kernel_traitsILi256ELi64ELi64ELi4ES3_EELi4ELi2ELb0EEEvNS_16Flash_fwd_paramsE
        .type           _ZN5flash32flash_fwd_splitkv_combine_kernelI23Flash_fwd_kernel_traitsILi256ELi64ELi64ELi4ELb0ELb0EN7cutlass10bfloat16_tE19Flash_kernel_traitsILi256ELi64ELi64ELi4ES3_EELi4ELi2ELb0EEEvNS_16Flash_fwd_paramsE,@function
        .size           _ZN5flash32flash_fwd_splitkv_combine_kernelI23Flash_fwd_kernel_traitsILi256ELi64ELi64ELi4ELb0ELb0EN7cutlass10bfloat16_tE19Flash_kernel_traitsILi256ELi64ELi64ELi4ES3_EELi4ELi2ELb0EEEvNS_16Flash_fwd_paramsE,(.L_x_7437 - _ZN5flash32flash_fwd_splitkv_combine_kernelI23Flash_fwd_kernel_traitsILi256ELi64ELi64ELi4ELb0ELb0EN7cutlass10bfloat16_tE19Flash_kernel_traitsILi256ELi64ELi64ELi4ES3_EELi4ELi2ELb0EEEvNS_16Flash_fwd_paramsE)
        .other          _ZN5flash32flash_fwd_splitkv_combine_kernelI23Flash_fwd_kernel_traitsILi256ELi64ELi64ELi4ELb0ELb0EN7cutlass10bfloat16_tE19Flash_kernel_traitsILi256ELi64ELi64ELi4ES3_EELi4ELi2ELb0EEEvNS_16Flash_fwd_paramsE,@"STO_CUDA_ENTRY STV_DEFAULT"
_ZN5flash32flash_fwd_splitkv_combine_kernelI23Flash_fwd_kernel_traitsILi256ELi64ELi64ELi4ELb0ELb0EN7cutlass10bfloat16_tE19Flash_kernel_traitsILi256ELi64ELi64ELi4ES3_EELi4ELi2ELb0EEEvNS_16Flash_fwd_paramsE:
.text._ZN5flash32flash_fwd_splitkv_combine_kernelI23Flash_fwd_kernel_traitsILi256ELi64ELi64ELi4ELb0ELb0EN7cutlass10bfloat16_tE19Flash_kernel_traitsILi256ELi64ELi64ELi4ES3_EELi4ELi2ELb0EEEvNS_16Flash_fwd_paramsE:
        /* <DEDUP_REMOVED lines=38> */
.L_x_197:
[----:B------:R-:W-:Y:S01]  /*0260*/  IMAD.U32 R23, RZ, RZ, UR21 ;  /* 0x00000015ff177e24 */ /* 0x000fe2000f8e00ff */
[----:B------:R-:W-:Y:S01]  /*0270*/  MOV R16, UR19 ;  /* 0x0000001300107c02 */ /* 0x000fe20008000f00 */
[----:B------:R-:W-:Y:S01]  /*0280*/  IMAD.U32 R15, RZ, RZ, UR15 ;  /* 0x0000000fff0f7e24 */ /* 0x000fe2000f8e00ff */
[----:B------:R-:W-:Y:S02]  /*0290*/  MOV R13, UR14 ;  /* 0x0000000e000d7c02 */ /* 0x000fe40008000f00 */
[----:B------:R-:W-:Y:S02]  /*02a0*/  MOV R14, 0x2c0 ;  /* 0x000002c0000e7802 */ /* 0x000fe40000000f00 */
[----:B------:R-:W-:Y:S05]  /*02b0*/  CALL.REL.NOINC `($__internal_5_$__cuda_sm20_div_s64) ;  /* 0x0000004000107944 */ /* 0x000fea0003c00000 */
[----:B------:R-:W-:-:S07]  /*02c0*/  MOV R10, R0 ;  /* 0x00000000000a7202 */ /* 0x000fce0000000f00 */
.L_x_198:
        /* <DEDUP_REMOVED lines=30> */
.L_x_200:
[----:B------:R-:W-:Y:S01]  /*04b0*/  IMAD.MOV.U32 R23, RZ, RZ, R10 ;  /* 0x000000ffff177224 */ /* 0x000fe200078e000a */
[----:B------:R-:W-:Y:S02]  /*04c0*/  MOV R15, R11 ;  /* 0x0000000b000f7202 */ /* 0x000fe40000000f00 */
[----:B------:R-:W-:Y:S02]  /*04d0*/  MOV R14, 0x4f0 ;  /* 0x000004f0000e7802 */ /* 0x000fe40000000f00 */
[----:B------:R-:W-:Y:S05]  /*04e0*/  CALL.REL.NOINC `($__internal_5_$__cuda_sm20_div_s64) ;  /* 0x0000003c00847944 */ /* 0x000fea0003c00000 */
[----:B------:R-:W-:Y:S02]  /*04f0*/  MOV R6, R0 ;  /* 0x0000000000067202 */ /* 0x000fe40000000f00 */
[----:B------:R-:W-:Y:S02]  /*0500*/  MOV R7, R11 ;  /* 0x0000000b00077202 */ /* 0x000fe40000000f00 */
.L_x_201:
[----:B------:R-:W-:Y:S05]  /*0510*/  BSYNC.RECONVERGENT B0 ;  /* 0x0000000000007941 */ /* 0x000fea0003800200 */
.L_x_199:
        /* <DEDUP_REMOVED lines=58> */
.L_x_203:
[----:B------:R-:W-:Y:S01]  /*08c0*/  IMAD.MOV.U32 R23, RZ, RZ, R16 ;  /* 0x000000ffff177224 */ /* 0x000fe200078e0010 */
[----:B------:R-:W-:Y:S01]  /*08d0*/  MOV R16, R10 ;  /* 0x0000000a00107202 */ /* 0x000fe20000000f00 */
[----:B------:R-:W-:Y:S01]  /*08e0*/  IMAD.MOV.U32 R15, RZ, RZ, R13 ;  /* 0x000000ffff0f7224 */ /* 0x000fe200078e000d */
[----:B------:R-:W-:Y:S02]  /*08f0*/  MOV R13, R4 ;  /* 0x00000004000d7202 */ /* 0x000fe40000000f00 */
[----:B------:R-:W-:Y:S02]  /*0900*/  MOV R14, 0x920 ;  /* 0x00000920000e7802 */ /* 0x000fe40000000f00 */
[----:B------:R-:W-:Y:S05]  /*0910*/  CALL.REL.NOINC `($__internal_5_$__cuda_sm20_div_s64) ;  /* 0x0000003800787944 */ /* 0x000fea0003c00000 */
[----:B------:R-:W-:Y:S02]  /*0920*/  MOV R14, R0 ;  /* 0x00000000000e7202 */ /* 0x000fe40000000f00 */
[----:B------:R-:W-:Y:S02]  /*0930*/  MOV R15, R11 ;  /* 0x0000000b000f7202 */ /* 0x000fe40000000f00 */
.L_x_204:
[----:B------:R-:W-:Y:S05]  /*0940*/  BSYNC.RECONVERGENT B0 ;  /* 0x0000000000007941 */ /* 0x000fea0003800200 */
.L_x_202:
        /* <DEDUP_REMOVED lines=67> */
[----:B------:R-:W-:Y:S01]  /*0d80*/  IMAD R0, R9, R0, UR12 ;  /* 0x0000000c09007e24 */ /* 0x000fe2000f8e0200 */
[----:B------:R-:W-:Y:S02]  /*0d90*/  ULOP3.LUT UR16, UR6, UR13, URZ, 0x3c, !UPT ;  /* 0x0000000d06107292 */ /* 0x000fe4000f8e3cff */
[----:B------:R-:W-:Y:S02]  /*0da0*/  UIADD3 UR10, UPT, UPT, -UR17, URZ, URZ ;  /* 0x000000ff110a7290 */ /* 0x000fe4000fffe1ff */
[----:B------:R-:W-:Y:S01]  /*0db0*/  ISETP.LT.U32.AND P1, PT, R0, UR13, PT ;  /* 0x0000000d00007c0c */ /* 0x000fe2000bf21070 */
[----:B------:R-:W0:Y:S01]  /*0dc0*/  LDCU.U8 UR9, c[0x0][0x549] ;  /* 0x0000a920ff0977ac */ /* 0x000e220008000000 */
[----:B------:R-:W-:Y:S01]  /*0dd0*/  ISETP.LE.AND P0, PT, RZ, UR16, PT ;  /* 0x00000010ff007c0c */ /* 0x000fe2000bf03270 */
[----:B------:R-:W-:Y:S02]  /*0de0*/  UIMAD UR10, UR11, UR10, UR12 ;  /* 0x0000000a0b0a72a4 */ /* 0x000fe4000f8e020c */
[----:B------:R-:W-:-:S02]  /*0df0*/  ULOP3.LUT UR6, UR6, UR4, URZ, 0x3c, !UPT ;  /* 0x0000000406067292 */ /* 0x000fc4000f8e3cff */
[----:B------:R-:W-:-:S06]  /*0e00*/  UISETP.GT.U32.AND UP1, UPT, UR11, UR10, UPT ;  /* 0x0000000a0b00728c */ /* 0x000fcc000bf24070 */
[----:B------:R-:W-:Y:S02]  /*0e10*/  @!P1 VIADD R0, R0, -UR13 ;  /* 0x8000000d00009c36 */ /* 0x000fe40008000000 */
[----:B------:R-:W-:Y:S01]  /*0e20*/  @!P1 VIADD R9, R9, 0x1 ;  /* 0x0000000109099836 */ /* 0x000fe20000000000 */
[----:B------:R-:W-:Y:S02]  /*0e30*/  ISETP.NE.AND P1, PT, RZ, UR7, PT ;  /* 0x00000007ff007c0c */ /* 0x000fe4000bf25270 */
[----:B------:R-:W-:Y:S01]  /*0e40*/  ISETP.GE.U32.AND P2, PT, R0, UR13, PT ;  /* 0x0000000d00007c0c */ /* 0x000fe2000bf46070 */
[----:B0-----:R-:W-:Y:S02]  /*0e50*/  UISETP.NE.AND UP0, UPT, UR9, URZ, UPT ;  /* 0x000000ff0900728c */ /* 0x001fe4000bf05270 */
[----:B------:R-:W-:Y:S02]  /*0e60*/  @!UP1 UIADD3 UR10, UPT, UPT, UR10, -UR11, URZ ;  /* 0x8000000b0a0a9290 */ /* 0x000fe4000fffe0ff */
[----:B------:R-:W-:-:S02]  /*0e70*/  @!UP1 UIADD3 UR17, UPT, UPT, UR17, 0x1, URZ ;  /* 0x0000000111119890 */ /* 0x000fc4000fffe0ff */
[----:B------:R-:W-:Y:S02]  /*0e80*/  UISETP.GE.U32.AND UP3, UPT, UR10, UR11, UPT ;  /* 0x0000000b0a00728c */ /* 0x000fe4000bf66070 */
[----:B------:R-:W-:Y:S02]  /*0e90*/  UISETP.GE.AND UP1, UPT, UR6, URZ, UPT ;  /* 0x000000ff0600728c */ /* 0x000fe4000bf26270 */
[----:B------:R-:W-:Y:S02]  /*0ea0*/  USEL UR9, UR5, 0x1, !UP0 ;  /* 0x0000000105097887 */ /* 0x000fe4000c000000 */
[----:B------:R-:W-:Y:S01]  /*0eb0*/  @P2 VIADD R9, R9, 0x1 ;  /* 0x0000000109092836 */ /* 0x000fe20000000000 */
[----:B------:R-:W-:-:S03]  /*0ec0*/  USHF.R.S32.HI UR6, URZ, 0x1f, UR7 ;  /* 0x0000001fff067899 */ /* 0x000fc60008011407 */
[----:B------:R-:W-:Y:S01]  /*0ed0*/  @!P0 IMAD.MOV R9, RZ, RZ, -R9 ;  /* 0x000000ffff098224 */ /* 0x000fe200078e0a09 */
[----:B------:R-:W-:Y:S01]  /*0ee0*/  @!P1 LOP3.LUT R9, RZ, UR13, RZ, 0x33, !PT ;  /* 0x0000000dff099c12 */ /* 0x000fe2000f8e33ff */
[----:B------:R-:W-:Y:S02]  /*0ef0*/  @UP3 UIADD3 UR17, UPT, UPT, UR17, 0x1, URZ ;  /* 0x0000000111113890 */ /* 0x000fe4000fffe0ff */
[----:B------:R-:W-:Y:S01]  /*0f00*/  UISETP.NE.AND UP3, UPT, UR8, URZ, UPT ;  /* 0x000000ff0800728c */ /* 0x000fe2000bf65270 */
[----:B------:R-:W-:Y:S01]  /*0f10*/  ISETP.LT.U32.AND P0, PT, R14, R9, PT ;  /* 0x000000090e00720c */ /* 0x000fe20003f01070 */
[----:B------:R-:W-:Y:S01]  /*0f20*/  @!UP1 UIADD3 UR17, UPT, UPT, -UR17, URZ, URZ ;  /* 0x000000ff11119290 */ /* 0x000fe2000fffe1ff */
[----:B------:R-:W-:Y:S01]  /*0f30*/  SHF.R.S32.HI R3, RZ, 0x1f, R9 ;  /* 0x0000001fff037819 */ /* 0x000fe20000011409 */
[----:B------:R-:W-:Y:S02]  /*0f40*/  USEL UR5, URZ, 0x1, !UP3 ;  /* 0x00000001ff057887 */ /* 0x000fe4000d800000 */
[----:B------:R-:W-:Y:S01]  /*0f50*/  @!UP2 ULOP3.LUT UR17, URZ, UR4, URZ, 0x33, !UPT ;  /* 0x00000004ff11a292 */ /* 0x000fe2000f8e33ff */
[----:B------:R-:W-:Y:S01]  /*0f60*/  ISETP.LT.AND.EX P0, PT, R15, R3, PT, P0 ;  /* 0x000000030f00720c */ /* 0x000fe20003f01300 */
[----:B------:R-:W-:-:S03]  /*0f70*/  ULOP3.LUT UR6, UR6, UR5, URZ, 0xfc, !UPT ;  /* 0x0000000506067292 */ /* 0x000fc6000f8efcff */
        /* <DEDUP_REMOVED lines=25> */
.L_x_206:
[----:B------:R-:W-:Y:S01]  /*1110*/  IMAD.MOV.U32 R23, RZ, RZ, R14 ;  /* 0x000000ffff177224 */ /* 0x000fe200078e000e */
[----:B------:R-:W-:Y:S01]  /*1120*/  MOV R16, R9 ;  /* 0x0000000900107202 */ /* 0x000fe20000000f00 */
[----:B------:R-:W-:Y:S01]  /*1130*/  IMAD.MOV.U32 R13, RZ, RZ, R3 ;  /* 0x000000ffff0d7224 */ /* 0x000fe200078e0003 */
[----:B------:R-:W-:Y:S02]  /*1140*/  MOV R14, 0x1160 ;  /* 0x00001160000e7802 */ /* 0x000fe40000000f00 */
[----:B------:R-:W-:Y:S05]  /*1150*/  CALL.REL.NOINC `($__internal_5_$__cuda_sm20_div_s64) ;  /* 0x0000003000687944 */ /* 0x000fea0003c00000 */
[----:B------:R-:W-:Y:S02]  /*1160*/  MOV R28, R0 ;  /* 0x00000000001c7202 */ /* 0x000fe40000000f00 */
[----:B------:R-:W-:Y:S02]  /*1170*/  MOV R29, R11 ;  /* 0x0000000b001d7202 */ /* 0x000fe40000000f00 */
.L_x_207:
[----:B------:R-:W-:Y:S05]  /*1180*/  BSYNC.RECONVERGENT B0 ;  /* 0x0000000000007941 */ /* 0x000fea0003800200 */
.L_x_205:
        /* <DEDUP_REMOVED lines=26> */
[----:B------:R-:W-:-:S06]  /*1330*/  @P2 VIADD R8, R8, 0x1 ;  /* 0x0000000108082836 */ /* 0x000fcc0000000000 */
        /* <DEDUP_REMOVED lines=30> */
.L_x_209:
[----:B------:R-:W-:Y:S01]  /*1520*/  IMAD.MOV.U32 R23, RZ, RZ, R6 ;  /* 0x000000ffff177224 */ /* 0x000fe200078e0006 */
[----:B------:R-:W-:Y:S01]  /*1530*/  MOV R15, R7 ;  /* 0x00000007000f7202 */ /* 0x000fe20000000f00 */
[----:B------:R-:W-:Y:S01]  /*1540*/  IMAD.MOV.U32 R16, RZ, RZ, R8 ;  /* 0x000000ffff107224 */ /* 0x000fe200078e0008 */
[----:B------:R-:W-:Y:S02]  /*1550*/  MOV R14, 0x1570 ;  /* 0x00001570000e7802 */ /* 0x000fe40000000f00 */
[----:B------:R-:W-:Y:S05]  /*1560*/  CALL.REL.NOINC `($__internal_5_$__cuda_sm20_div_s64) ;  /* 0x0000002c00647944 */ /* 0x000fea0003c00000 */
[----:B------:R-:W-:Y:S02]  /*1570*/  MOV R24, R0 ;  /* 0x0000000000187202 */ /* 0x000fe40000000f00 */
[----:B------:R-:W-:Y:S02]  /*1580*/  MOV R25, R11 ;  /* 0x0000000b00197202 */ /* 0x000fe40000000f00 */
.L_x_210:
[----:B------:R-:W-:Y:S05]  /*1590*/  BSYNC.RECONVERGENT B0 ;  /* 0x0000000000007941 */ /* 0x000fea0003800200 */
.L_x_208:
[----:B------:R-:W0:Y:S01]  /*15a0*/  LDCU UR8, c[0x0][0x434] ;  /* 0x00008680ff0877ac */ /* 0x000e220008000800 */
[----:B------:R-:W1:Y:S01]  /*15b0*/  S2R R20, SR_TID.X ;  /* 0x0000000000147919 */ /* 0x000e620000002100 */
[----:B------:R-:W-:Y:S01]  /*15c0*/  BSSY.RECONVERGENT B0, `(.L_x_211) ;  /* 0x000004f000007945 */ /* 0x000fe20003800200 */
[----:B------:R-:W-:Y:S01]  /*15d0*/  USHF.R.S32.HI UR4, URZ, 0x1f, UR22 ;  /* 0x0000001fff047899 */ /* 0x000fe20008011416 */
[----:B------:R-:W2:Y:S03]  /*15e0*/  LDCU UR5, c[0x0][0x534] ;  /* 0x0000a680ff0577ac */ /* 0x000ea60008000800 */
[----:B------:R-:W-:Y:S01]  /*15f0*/  ULOP3.LUT UR4, UR4, 0x1, URZ, 0xfc, !UPT ;  /* 0x0000000104047892 */ /* 0x000fe2000f8efcff */
[----:B------:R-:W3:Y:S01]  /*1600*/  LDCU.64 UR10, c[0x0][0x358] ;  /* 0x00006b00ff0a77ac */ /* 0x000ee20008000a00 */
[----:B0-----:R-:W-:-:S04]  /*1610*/  IABS R6, UR8 ;  /* 0x0000000800067c13 */ /* 0x001fc80008000000 */
[----:B------:R-:W0:Y:S08]  /*1620*/  I2F.RP R11, R6 ;  /* 0x00000006000b7306 */ /* 0x000e300000209400 */
[----:B0-----:R-:W0:Y:S02]  /*1630*/  MUFU.RCP R12, R11 ;  /* 0x0000000b000c7308 */ /* 0x001e240000001000 */
[----:B0-----:R-:W-:-:S06]  /*1640*/  VIADD R12, R12, 0xffffffe ;  /* 0x0ffffffe0c0c7836 */ /* 0x001fcc0000000000 */
[----:B------:R0:W4:Y:S02]  /*1650*/  F2I.FTZ.U32.TRUNC.NTZ R13, R12 ;  /* 0x0000000c000d7305 */ /* 0x000124000021f000 */
[----:B0-----:R-:W-:Y:S02]  /*1660*/  HFMA2 R12, -RZ, RZ, 0, 0 ;  /* 0x00000000ff0c7431 */ /* 0x001fe400000001ff */
[----:B----4-:R-:W-:-:S04]  /*1670*/  IMAD.MOV R0, RZ, RZ, -R13 ;  /* 0x000000ffff007224 */ /* 0x010fc800078e0a0d */
[----:B------:R-:W-:Y:S01]  /*1680*/  IMAD R5, R0, R6, RZ ;  /* 0x0000000600057224 */ /* 0x000fe200078e02ff */
[----:B------:R-:W-:Y:S02]  /*1690*/  IABS R0, R2 ;  /* 0x0000000200007213 */ /* 0x000fe40000000000 */
[----:B------:R-:W-:Y:S01]  /*16a0*/  LOP3.LUT R2, R2, UR8, RZ, 0x3c, !PT ;  /* 0x0000000802027c12 */ /* 0x000fe2000f8e3cff */
[----:B------:R-:W-:-:S03]  /*16b0*/  IMAD.HI.U32 R5, R13, R5, R12 ;  /* 0x000000050d057227 */ /* 0x000fc600078e000c */
[----:B------:R-:W-:-:S03]  /*16c0*/  ISETP.GE.AND P1, PT, R2, RZ, PT ;  /* 0x000000ff0200720c */ /* 0x000fc60003f26270 */
[----:B------:R-:W-:-:S04]  /*16d0*/  IMAD.HI.U32 R7, R5, R0, RZ ;  /* 0x0000000005077227 */ /* 0x000fc800078e00ff */
[----:B------:R-:W-:-:S04]  /*16e0*/  IMAD.MOV R5, RZ, RZ, -R7 ;  /* 0x000000ffff057224 */ /* 0x000fc800078e0a07 */
[C---:B------:R-:W-:Y:S02]  /*16f0*/  IMAD R5, R6.reuse, R5, R0 ;  /* 0x0000000506057224 */ /* 0x040fe400078e0200 */
[----:B------:R-:W0:Y:S03]  /*1700*/  LDC R0, c[0x0][0x3e0] ;  /* 0x0000f800ff007b82 */ /* 0x000e260000000800 */
[----:B------:R-:W-:-:S13]  /*1710*/  ISETP.GT.U32.AND P0, PT, R6, R5, PT ;  /* 0x000000050600720c */ /* 0x000fda0003f04070 */
[----:B------:R-:W-:Y:S01]  /*1720*/  @!P0 IMAD.IADD R5, R5, 0x1, -R6 ;  /* 0x0000000105058824 */ /* 0x000fe200078e0a06 */
[----:B------:R-:W-:Y:S02]  /*1730*/  @!P0 IADD3 R7, PT, PT, R7, 0x1, RZ ;  /* 0x0000000107078810 */ /* 0x000fe40007ffe0ff */
[----:B------:R-:W-:Y:S02]  /*1740*/  ISETP.NE.AND P0, PT, RZ, UR8, PT ;  /* 0x00000008ff007c0c */ /* 0x000fe4000bf05270 */
[----:B------:R-:W-:Y:S02]  /*1750*/  ISETP.GE.U32.AND P2, PT, R5, R6, PT ;  /* 0x000000060500720c */ /* 0x000fe40003f46070 */
[----:B0-----:R-:W-:-:S04]  /*1760*/  IABS R2, R0 ;  /* 0x0000000000027213 */ /* 0x001fc80000000000 */
[----:B------:R-:W0:Y:S07]  /*1770*/  I2F.RP R16, R2 ;  /* 0x0000000200107306 */ /* 0x000e2e0000209400 */
[----:B------:R-:W-:-:S05]  /*1780*/  @P2 VIADD R7, R7, 0x1 ;  /* 0x0000000107072836 */ /* 0x000fca0000000000 */
[----:B------:R-:W-:Y:S02]  /*1790*/  @!P1 IADD3 R7, PT, PT, -R7, RZ, RZ ;  /* 0x000000ff07079210 */ /* 0x000fe40007ffe1ff */
[----:B------:R-:W-:Y:S01]  /*17a0*/  @!P0 LOP3.LUT R7, RZ, UR8, RZ, 0x33, !PT ;  /* 0x00000008ff078c12 */ /* 0x000fe2000f8e33ff */
[----:B0-----:R-:W0:Y:S04]  /*17b0*/  MUFU.RCP R16, R16 ;  /* 0x0000001000107308 */ /* 0x001e280000001000 */
[----:B------:R-:W-:Y:S01]  /*17c0*/  IMAD R6, R7, UR4, RZ ;  /* 0x0000000407067c24 */ /* 0x000fe2000f8e02ff */
[----:B------:R-:W4:Y:S04]  /*17d0*/  LDCU UR4, c[0x0][0x430] ;  /* 0x00008600ff0477ac */ /* 0x000f280008000800 */
[----:B------:R-:W-:-:S02]  /*17e0*/  IABS R14, R6 ;  /* 0x00000006000e7213 */ /* 0x000fc40000000000 */
[----:B------:R-:W-:Y:S02]  /*17f0*/  IABS R15, R6 ;  /* 0x00000006000f7213 */ /* 0x000fe40000000000 */
[----:B------:R-:W5:Y:S01]  /*1800*/  I2F.RP R11, R14 ;  /* 0x0000000e000b7306 */ /* 0x000f620000209400 */
[----:B------:R-:W-:Y:S02]  /*1810*/  VIADD R5, R14, UR18 ;  /* 0x000000120e057c36 */ /* 0x000fe40008000000 */
[----:B------:R-:W-:Y:S01]  /*1820*/  IMAD.MOV R15, RZ, RZ, -R15 ;  /* 0x000000ffff0f7224 */ /* 0x000fe200078e0a0f */
[----:B0-----:R-:W-:Y:S02]  /*1830*/  IADD3 R16, PT, PT, R16, 0xffffffe, RZ ;  /* 0x0ffffffe10107810 */ /* 0x001fe40007ffe0ff */
[----:B------:R-:W-:Y:S02]  /*1840*/  IABS R12, R5 ;  /* 0x00000005000c7213 */ /* 0x000fe40000000000 */
[----:B------:R-:W0:Y:S01]  /*1850*/  F2I.FTZ.U32.TRUNC.NTZ R17, R16 ;  /* 0x0000001000117305 */ /* 0x000e22000021f000 */
[----:B----4-:R-:W-:-:S07]  /*1860*/  UIMAD UR8, UR8, UR4, URZ ;  /* 0x00000004080872a4 */ /* 0x010fce000f8e02ff */
[----:B-----5:R-:W4:Y:S01]  /*1870*/  MUFU.RCP R22, R11 ;  /* 0x0000000b00167308 */ /* 0x020f220000001000 */
[----:B0-----:R-:W-:Y:S02]  /*1880*/  IMAD.MOV R13, RZ, RZ, -R17 ;  /* 0x000000ffff0d7224 */ /* 0x001fe400078e0a11 */
[----:B------:R-:W-:Y:S02]  /*1890*/  IMAD.MOV.U32 R16, RZ, RZ, RZ ;  /* 0x000000ffff107224 */ /* 0x000fe400078e00ff */
[----:B------:R-:W-:Y:S02]  /*18a0*/  IMAD R13, R13, R2, RZ ;  /* 0x000000020d0d7224 */ /* 0x000fe400078e02ff */
[----:B----4-:R-:W-:Y:S01]  /*18b0*/  VIADD R22, R22, 0xffffffe ;  /* 0x0ffffffe16167836 */ /* 0x010fe20000000000 */
[----:B-1----:R-:W-:-:S03]  /*18c0*/  SHF.R.U32.HI R11, RZ, 0x2, R20 ;  /* 0x00000002ff0b7819 */ /* 0x002fc60000011614 */
[----:B------:R-:W0:Y:S01]  /*18d0*/  F2I.FTZ.U32.TRUNC.NTZ R23, R22 ;  /* 0x0000001600177305 */ /* 0x000e22000021f000 */
[----:B--2---:R-:W-:Y:S02]  /*18e0*/  ISETP.GE.AND P0, PT, R11, UR5, PT ;  /* 0x000000050b007c0c */ /* 0x004fe4000bf06270 */
[----:B0-----:R-:W-:Y:S02]  /*18f0*/  IADD3 R19, PT, PT, RZ, -R23, RZ ;  /* 0x80000017ff137210 */ /* 0x001fe40007ffe0ff */
[----:B------:R-:W-:-:S03]  /*1900*/  MOV R22, RZ ;  /* 0x000000ff00167202 */ /* 0x000fc60000000f00 */
[----:B------:R-:W-:-:S04]  /*1910*/  IMAD R19, R19, R14, RZ ;  /* 0x0000000e13137224 */ /* 0x000fc800078e02ff */
[----:B------:R-:W-:-:S06]  /*1920*/  IMAD.HI.U32 R19, R23, R19, R22 ;  /* 0x0000001317137227 */ /* 0x000fcc00078e0016 */
[----:B------:R-:W-:-:S04]  /*1930*/  IMAD.HI.U32 R19, R19, R12, RZ ;  /* 0x0000000c13137227 */ /* 0x000fc800078e00ff */
[----:B------:R-:W-:-:S05]  /*1940*/  IMAD R15, R19, R15, R12 ;  /* 0x0000000f130f7224 */ /* 0x000fca00078e020c */
[----:B------:R-:W-:-:S13]  /*1950*/  ISETP.GT.U32.AND P2, PT, R14, R15, PT ;  /* 0x0000000f0e00720c */ /* 0x000fda0003f44070 */
[----:B------:R-:W-:-:S04]  /*1960*/  @!P2 IADD3 R15, PT, PT, R15, -R14, RZ ;  /* 0x8000000e0f0fa210 */ /* 0x000fc80007ffe0ff */
[----:B------:R-:W-:Y:S01]  /*1970*/  ISETP.GE.U32.AND P1, PT, R15, R14, PT ;  /* 0x0000000e0f00720c */ /* 0x000fe20003f26070 */
[----:B------:R-:W-:Y:S01]  /*1980*/  IMAD.HI.U32 R15, R17, R13, R16 ;  /* 0x0000000d110f7227 */ /* 0x000fe200078e0010 */
[----:B------:R-:W-:Y:S01]  /*1990*/  MOV R17, 0xff800000 ;  /* 0xff80000000117802 */ /* 0x000fe20000000f00 */
[----:B---3--:R-:W-:Y:S10]  /*19a0*/  @P0 BRA `(.L_x_212) ;  /* 0x0000000000400947 */ /* 0x008ff40003800000 */
[----:B------:R-:W-:Y:S01]  /*19b0*/  UIADD3 UR5, UP1, UPT, UR21, -UR20, URZ ;  /* 0x8000001415057290 */ /* 0x000fe2000ff3e0ff */
[----:B------:R-:W-:-:S03]  /*19c0*/  LOP3.LUT R16, R20, 0x3, RZ, 0xc0, !PT ;  /* 0x0000000314107812 */ /* 0x000fc600078ec0ff */
[----:B------:R-:W-:Y:S02]  /*19d0*/  UIADD3.X UR4, UPT, UPT, UR15, -0x1, URZ, UP1, !UPT ;  /* 0xffffffff0f047890 */ /* 0x000fe40008ffe4ff */
[----:B------:R-:W-:-:S04]  /*19e0*/  ISETP.LT.U32.AND P0, PT, R16, UR5, PT ;  /* 0x0000000510007c0c */ /* 0x000fc8000bf01070 */
[----:B------:R-:W-:-:S05]  /*19f0*/  IMAD.U32 R13, RZ, RZ, UR4 ;  /* 0x00000004ff0d7e24 */ /* 0x000fca000f8e00ff */
[----:B------:R-:W-:-:S13]  /*1a00*/  ISETP.GT.AND.EX P0, PT, R13, RZ, PT, P0 ;  /* 0x000000ff0d00720c */ /* 0x000fda0003f04300 */
[----:B------:R-:W-:Y:S05]  /*1a10*/  @!P0 BRA `(.L_x_212) ;  /* 0x0000000000248947 */ /* 0x000fea0003800000 */
[----:B------:R-:W0:Y:S01]  /*1a20*/  LDCU.64 UR4, c[0x0][0x428] ;  /* 0x00008500ff0477ac */ /* 0x000e220008000a00 */
[----:B------:R-:W-:Y:S01]  /*1a30*/  IADD3 R16, P0, PT, R16, UR20, RZ ;  /* 0x0000001410107c10 */ /* 0x000fe2000ff1e0ff */
[----:B------:R-:W-:-:S04]  /*1a40*/  IMAD R13, R11, UR15, RZ ;  /* 0x0000000f0b0d7c24 */ /* 0x000fc8000f8e02ff */
[----:B------:R-:W-:Y:S02]  /*1a50*/  IMAD.X R17, RZ, RZ, RZ, P0 ;  /* 0x000000ffff117224 */ /* 0x000fe400000e06ff */
[----:B------:R-:W-:-:S05]  /*1a60*/  IMAD.WIDE.U32 R16, R11, UR21, R16 ;  /* 0x000000150b107c25 */ /* 0x000fca000f8e0010 */
[----:B------:R-:W-:Y:S02]  /*1a70*/  IADD3 R13, PT, PT, R17, R13, RZ ;  /* 0x0000000d110d7210 */ /* 0x000fe40007ffe0ff */
[----:B0-----:R-:W-:-:S04]  /*1a80*/  LEA R22, P0, R16, UR4, 0x2 ;  /* 0x0000000410167c11 */ /* 0x001fc8000f8010ff */
[----:B------:R-:W-:-:S05]  /*1a90*/  LEA.HI.X R23, R16, UR5, R13, 0x2, P0 ;  /* 0x0000000510177c11 */ /* 0x000fca00080f140d */
[----:B------:R0:W5:Y:S04]  /*1aa0*/  LDG.E R17, desc[UR10][R22.64] ;  /* 0x0000000a16117981 */ /* 0x000168000c1e1900 */
.L_x_212:
[----:B------:R-:W-:Y:S05]  /*1ab0*/  BSYNC.RECONVERGENT B0 ;  /* 0x0000000000007941 */ /* 0x000fea0003800200 */
.L_x_211:
[----:B------:R-:W1:Y:S01]  /*1ac0*/  S2R R21, SR_CgaCtaId ;  /* 0x0000000000157919 */ /* 0x000e620000008800 */
[----:B------:R-:W-:Y:S01]  /*1ad0*/  ISETP.GT.U32.AND P0, PT, R20, 0xf, PT ;  /* 0x0000000f1400780c */ /* 0x000fe20003f04070 */
[----:B0-----:R-:W-:Y:S01]  /*1ae0*/  IMAD.MOV.U32 R22, RZ, RZ, -0x800000 ;  /* 0xff800000ff167424 */ /* 0x001fe200078e00ff */
[----:B------:R-:W-:Y:S01]  /*1af0*/  MOV R16, 0x400 ;  /* 0x0000040000107802 */ /* 0x000fe20000000f00 */
[----:B------:R-:W-:Y:S01]  /*1b00*/  @!P2 VIADD R19, R19, 0x1 ;  /* 0x000000011313a836 */ /* 0x000fe20000000000 */
[----:B------:R-:W-:Y:S01]  /*1b10*/  ISETP.NE.AND P5, PT, R6, RZ, PT ;  /* 0x000000ff0600720c */ /* 0x000fe20003fa5270 */
[----:B------:R-:W-:Y:S02]  /*1b20*/  BSSY.RECONVERGENT B1, `(.L_x_213) ;  /* 0x0000163000017945 */ /* 0x000fe40003800200 */
[----:B------:R-:W-:-:S06]  /*1b30*/  @P1 VIADD R19, R19, 0x1 ;  /* 0x0000000113131836 */ /* 0x000fcc0000000000 */
[----:B------:R-:W-:-:S05]  /*1b40*/  @!P0 IMAD.SHL.U32 R13, R20, 0x4, RZ ;  /* 0x00000004140d8824 */ /* 0x000fca00078e00ff */
[----:B------:R-:W-:Y:S02]  /*1b50*/  @!P0 LOP3.LUT R13, R13, 0xc, RZ, 0xc0, !PT ;  /* 0x0000000c0d0d8812 */ /* 0x000fe400078ec0ff */
[----:B-1----:R-:W-:Y:S02]  /*1b60*/  LEA R21, R21, R16, 0x18 ;  /* 0x0000001015157211 */ /* 0x002fe400078ec0ff */
[----:B------:R-:W-:-:S03]  /*1b70*/  LOP3.LUT R16, R20, 0x3, RZ, 0xc0, !PT ;  /* 0x0000000314107812 */ /* 0x000fc600078ec0ff */
[C-C-:B------:R-:W-:Y:S02]  /*1b80*/  @!P0 IMAD R18, R11.reuse, 0x14, R21.reuse ;  /* 0x000000140b128824 */ /* 0x140fe400078e0215 */
[----:B------:R-:W-:Y:S02]  /*1b90*/  IMAD R16, R16, 0x14, R21 ;  /* 0x0000001410107824 */ /* 0x000fe400078e0215 */
[----:B------:R-:W-:Y:S02]  /*1ba0*/  @!P0 IMAD.IADD R18, R18, 0x1, R13 ;  /* 0x0000000112128824 */ /* 0x000fe400078e020d */
[----:B------:R-:W-:-:S03]  /*1bb0*/  IMAD R16, R11, 0x4, R16 ;  /* 0x000000040b107824 */ /* 0x000fc600078e0210 */
[----:B-----5:R0:W-:Y:S01]  /*1bc0*/  @!P0 STS [R18], R17 ;  /* 0x0000001112008388 */ /* 0x0201e20000000800 */
[----:B------:R-:W-:Y:S01]  /*1bd0*/  BAR.SYNC.DEFER_BLOCKING 0x0 ;  /* 0x0000000000007b1d */ /* 0x000fe20000010000 */
[----:B0-----:R-:W-:-:S05]  /*1be0*/  IMAD.HI.U32 R18, R15, R12, RZ ;  /* 0x0000000c0f127227 */ /* 0x001fca00078e00ff */
[----:B------:R-:W0:Y:S01]  /*1bf0*/  @!P0 LDS R22, [R16] ;  /* 0x0000000010168984 */ /* 0x000e220000000800 */
[----:B------:R-:W-:-:S04]  /*1c00*/  IMAD.MOV R15, RZ, RZ, -R18 ;  /* 0x000000ffff0f7224 */ /* 0x000fc800078e0a12 */
[----:B------:R-:W-:Y:S01]  /*1c10*/  IMAD R15, R2, R15, R12 ;  /* 0x0000000f020f7224 */ /* 0x000fe200078e020c */
[C---:B------:R-:W-:Y:S02]  /*1c20*/  LOP3.LUT R12, R5.reuse, R14, RZ, 0x3c, !PT ;  /* 0x0000000e050c7212 */ /* 0x040fe400078e3cff */
[----:B------:R-:W-:Y:S02]  /*1c30*/  LOP3.LUT R5, R5, R0, RZ, 0x3c, !PT ;  /* 0x0000000005057212 */ /* 0x000fe400078e3cff */
[----:B------:R-:W-:Y:S02]  /*1c40*/  ISETP.GE.AND P3, PT, R12, RZ, PT ;  /* 0x000000ff0c00720c */ /* 0x000fe40003f66270 */
[----:B------:R-:W-:Y:S01]  /*1c50*/  ISETP.GE.AND P2, PT, R5, RZ, PT ;  /* 0x000000ff0500720c */ /* 0x000fe20003f46270 */
[----:B------:R-:W-:Y:S02]  /*1c60*/  IMAD.MOV.U32 R5, RZ, RZ, R19 ;  /* 0x000000ffff057224 */ /* 0x000fe400078e0013 */
[----:B------:R-:W-:-:S08]  /*1c70*/  IMAD.MOV.U32 R19, RZ, RZ, 0x7f800000 ;  /* 0x7f800000ff137424 */ /* 0x000fd000078e00ff */
[----:B------:R-:W-:Y:S01]  /*1c80*/  @!P3 IMAD.MOV R5, RZ, RZ, -R5 ;  /* 0x000000ffff05b224 */ /* 0x000fe200078e0a05 */
[----:B------:R-:W-:Y:S02]  /*1c90*/  ISETP.NE.AND P3, PT, R7, RZ, PT ;  /* 0x000000ff0700720c */ /* 0x000fe40003f65270 */
[----:B------:R-:W-:-:S04]  /*1ca0*/  @!P5 LOP3.LUT R5, RZ, R14, RZ, 0x33, !PT ;  /* 0x0000000eff05d212 */ /* 0x000fc800078e33ff */
[----:B------:R-:W-:Y:S01]  /*1cb0*/  SHF.R.S32.HI R7, RZ, 0x1f, R5 ;  /* 0x0000001fff077819 */ /* 0x000fe20000011405 */
[----:B0-----:R-:W0:Y:S02]  /*1cc0*/  SHFL.BFLY PT, R13, R22, 0x2, 0x1f ;  /* 0x0c401f00160d7f89 */ /* 0x001e2400000e0000 */
[----:B0-----:R-:W-:-:S05]  /*1cd0*/  FMNMX.FTZ R30, R13, R22, !PT ;  /* 0x000000160d1e7209 */ /* 0x001fca0007810000 */
[----:B------:R-:W0:Y:S02]  /*1ce0*/  SHFL.BFLY PT, R13, R30, 0x1, 0x1f ;  /* 0x0c201f001e0d7f89 */ /* 0x000e2400000e0000 */
[----:B0-----:R-:W-:-:S04]  /*1cf0*/  FMNMX.FTZ R13, R30, R13, !PT ;  /* 0x0000000d1e0d7209 */ /* 0x001fc80007810000 */
[----:B------:R-:W-:-:S04]  /*1d00*/  FSETP.NEU.FTZ.AND P0, PT, R13, -INF , PT ;  /* 0xff8000000d00780b */ /* 0x000fc80003f1d000 */
[----:B------:R-:W-:Y:S02]  /*1d10*/  FSEL R13, R13, RZ, P0 ;  /* 0x000000ff0d0d7208 */ /* 0x000fe40000000000 */
[----:B------:R-:W-:-:S03]  /*1d20*/  ISETP.GT.U32.AND P0, PT, R2, R15, PT ;  /* 0x0000000f0200720c */ /* 0x000fc60003f04070 */
[----:B------:R-:W-:-:S04]  /*1d30*/  FADD.FTZ R26, -R13, R22 ;  /* 0x000000160d1a7221 */ /* 0x000fc80000010100 */
[----:B------:R-:W-:-:S06]  /*1d40*/  FMUL.FTZ R26, R26, 1.4426950216293334961 ;  /* 0x3fb8aa3b1a1a7820 */ /* 0x000fcc0000410000 */
[----:B------:R-:W0:Y:S01]  /*1d50*/  MUFU.EX2 R26, R26 ;  /* 0x0000001a001a7308 */ /* 0x000e220000000800 */
[----:B------:R-:W-:Y:S02]  /*1d60*/  @!P0 IMAD.IADD R15, R15, 0x1, -R2 ;  /* 0x000000010f0f8824 */ /* 0x000fe400078e0a02 */
[----:B------:R-:W-:Y:S01]  /*1d70*/  @!P0 VIADD R18, R18, 0x1 ;  /* 0x0000000112128836 */ /* 0x000fe20000000000 */
[----:B------:R-:W-:Y:S02]  /*1d80*/  ISETP.NE.AND P0, PT, R0, RZ, PT ;  /* 0x000000ff0000720c */ /* 0x000fe40003f05270 */
[----:B------:R-:W-:Y:S02]  /*1d90*/  ISETP.GE.U32.AND P4, PT, R15, R2, PT ;  /* 0x000000020f00720c */ /* 0x000fe40003f86070 */
[----:B------:R-:W-:Y:S02]  /*1da0*/  SEL R15, RZ, 0x1, !P3 ;  /* 0x00000001ff0f7807 */ /* 0x000fe40005800000 */
[----:B------:R-:W-:Y:S01]  /*1db0*/  SHF.R.S32.HI R2, RZ, 0x1f, R6 ;  /* 0x0000001fff027819 */ /* 0x000fe20000011406 */
[----:B------:R-:W-:-:S03]  /*1dc0*/  IMAD R6, R6, UR8, RZ ;  /* 0x0000000806067c24 */ /* 0x000fc6000f8e02ff */
[----:B------:R-:W-:Y:S01]  /*1dd0*/  LOP3.LUT R15, R2, R15, RZ, 0xfc, !PT ;  /* 0x0000000f020f7212 */ /* 0x000fe200078efcff */
[----:B0-----:R-:W0:Y:S04]  /*1de0*/  SHFL.BFLY PT, R17, R26, 0x2, 0x1f ;  /* 0x0c401f001a117f89 */ /* 0x001e2800000e0000 */
[----:B------:R-:W-:-:S04]  /*1df0*/  @P4 VIADD R18, R18, 0x1 ;  /* 0x0000000112124836 */ /* 0x000fc80000000000 */
[----:B------:R-:W-:Y:S01]  /*1e00*/  @!P2 IMAD.MOV R18, RZ, RZ, -R18 ;  /* 0x000000ffff12a224 */ /* 0x000fe200078e0a12 */
[----:B------:R-:W-:Y:S02]  /*1e10*/  @!P0 LOP3.LUT R18, RZ, R0, RZ, 0x33, !PT ;  /* 0x00000000ff128212 */ /* 0x000fe400078e33ff */
[----:B------:R-:W-:Y:S02]  /*1e20*/  LOP3.LUT P0, RZ, R20, 0x3f3, RZ, 0xc0, !PT ;  /* 0x000003f314ff7812 */ /* 0x000fe4000780c0ff */
[----:B------:R-:W-:Y:S01]  /*1e30*/  ISETP.LT.U32.AND P2, PT, R24, R5, PT ;  /* 0x000000051800720c */ /* 0x000fe20003f41070 */
[----:B------:R-:W-:-:S03]  /*1e40*/  IMAD R2, R18, UR9, RZ ;  /* 0x0000000912027c24 */ /* 0x000fc6000f8e02ff */
[----:B------:R-:W-:-:S04]  /*1e50*/  ISETP.LT.AND.EX P2, PT, R25, R7, PT, P2 ;  /* 0x000000071900720c */ /* 0x000fc80003f41320 */
[----:B------:R-:W-:Y:S01]  /*1e60*/  SEL R7, R24, R5, P2 ;  /* 0x0000000518077207 */ /* 0x000fe20001000000 */
[----:B------:R-:W-:Y:S02]  /*1e70*/  IMAD R5, R15, R2, RZ ;  /* 0x000000020f057224 */ /* 0x000fe400078e02ff */
[----:B0-----:R-:W-:-:S05]  /*1e80*/  FADD.FTZ R17, R26, R17 ;  /* 0x000000111a117221 */ /* 0x001fca0000010000 */
[----:B------:R-:W0:Y:S02]  /*1e90*/  SHFL.BFLY PT, R16, R17, 0x1, 0x1f ;  /* 0x0c201f0011107f89 */ /* 0x000e2400000e0000 */
[----:B0-----:R-:W-:-:S05]  /*1ea0*/  FADD.FTZ R16, R17, R16 ;  /* 0x0000001011107221 */ /* 0x001fca0000010000 */
[----:B------:R-:W-:-:S13]  /*1eb0*/  FSETP.NE.FTZ.AND P1, PT, R16, RZ, PT ;  /* 0x000000ff1000720b */ /* 0x000fda0003f35000 */
[----:B------:R-:W0:Y:S02]  /*1ec0*/  @P1 MUFU.LG2 R16, R16 ;  /* 0x0000001000101308 */ /* 0x000e240000000c00 */
[----:B0-----:R-:W-:Y:S01]  /*1ed0*/  @P1 FFMA.FTZ R19, R16, 0.69314718246459960938, R13 ;  /* 0x3f31721810131823 */ /* 0x001fe2000001000d */
        /* <DEDUP_REMOVED lines=13> */
[----:B------:R-:W-:-:S03]  /*1fb0*/  IMAD R15, R11, UR19, RZ ;  /* 0x000000130b0f7c24 */ /* 0x000fc6000f8e02ff */
        /* <DEDUP_REMOVED lines=16> */
[----:B------:R-:W-:Y:S01]  /*20c0*/  LEA.HI R11, R20, UR20, RZ, 0x1e ;  /* 0x00000014140b7c11 */ /* 0x000fe2000f8ff0ff */
[----:B------:R-:W-:Y:S01]  /*20d0*/  HFMA2 R27, -RZ, RZ, 0, 0 ;  /* 0x00000000ff1b7431 */ /* 0x000fe200000001ff */
[----:B------:R-:W-:-:S04]  /*20e0*/  ISETP.NE.U32.AND P0, PT, R26, RZ, PT ;  /* 0x000000ff1a00720c */ /* 0x000fc80003f05070 */
[----:B0-----:R-:W0:Y:S02]  /*20f0*/  MUFU.RCP R14, R15 ;  /* 0x0000000f000e7308 */ /* 0x001e240000001000 */
[----:B0-----:R-:W-:-:S06]  /*2100*/  VIADD R14, R14, 0xffffffe ;  /* 0x0ffffffe0e0e7836 */ /* 0x001fcc0000000000 */
        /* <DEDUP_REMOVED lines=17> */
.L_x_216:
[----:B------:R-:W-:Y:S01]  /*2220*/  LEA.HI R23, R20, UR20, RZ, 0x1e ;  /* 0x0000001414177c11 */ /* 0x000fe2000f8ff0ff */
[----:B------:R-:W-:Y:S01]  /*2230*/  IMAD.MOV.U32 R15, RZ, RZ, RZ ;  /* 0x000000ffff0f7224 */ /* 0x000fe200078e00ff */
[----:B------:R-:W-:Y:S01]  /*2240*/  MOV R14, 0x2270 ;  /* 0x00002270000e7802 */ /* 0x000fe20000000f00 */
[----:B------:R-:W-:Y:S02]  /*2250*/  IMAD.MOV.U32 R16, RZ, RZ, R26 ;  /* 0x000000ffff107224 */ /* 0x000fe400078e001a */
[----:B------:R-:W-:Y:S05]  /*2260*/  CALL.REL.NOINC `($__internal_5_$__cuda_sm20_div_s64) ;  /* 0x0000002000247944 */ /* 0x000fea0003c00000 */
[----:B------:R-:W-:Y:S02]  /*2270*/  IADD3 R12, PT, PT, -R0, RZ, RZ ;  /* 0x000000ff000c7210 */ /* 0x000fe40007ffe1ff */
[----:B------:R-:W-:-:S03]  /*2280*/  MOV R27, R11 ;  /* 0x0000000b001b7202 */ /* 0x000fc60000000f00 */
[----:B------:R-:W-:Y:S01]  /*2290*/  IMAD R23, R26, R12, R23 ;  /* 0x0000000c1a177224 */ /* 0x000fe200078e0217 */
[----:B------:R-:W-:-:S07]  /*22a0*/  MOV R26, R0 ;  /* 0x00000000001a7202 */ /* 0x000fce0000000f00 */
.L_x_217:
[----:B------:R-:W-:Y:S01]  /*22b0*/  IABS R13, UR19 ;  /* 0x00000013000d7c13 */ /* 0x000fe20008000000 */
[----:B------:R-:W-:Y:S01]  /*22c0*/  IMAD R3, R3, R10, RZ ;  /* 0x0000000a03037224 */ /* 0x000fe200078e02ff */
[----:B------:R-:W-:Y:S01]  /*22d0*/  MOV R14, RZ ;  /* 0x000000ff000e7202 */ /* 0x000fe20000000f00 */
[----:B------:R-:W-:Y:S01]  /*22e0*/  BSSY.RECONVERGENT B0, `(.L_x_218) ;  /* 0x0000040000007945 */ /* 0x000fe20003800200 */
[----:B------:R-:W0:Y:S01]  /*22f0*/  I2F.U32.RP R16, R13 ;  /* 0x0000000d00107306 */ /* 0x000e220000209000 */
[----:B------:R-:W-:Y:S01]  /*2300*/  IABS R0, UR19 ;  /* 0x0000001300007c13 */ /* 0x000fe20008000000 */
[----:B------:R-:W-:Y:S01]  /*2310*/  IMAD R3, R9, R4, R3 ;  /* 0x0000000409037224 */ /* 0x000fe200078e0203 */
[----:B------:R-:W-:Y:S02]  /*2320*/  IABS R11, R23 ;  /* 0x00000017000b7213 */ /* 0x000fe40000000000 */
[----:B------:R-:W-:-:S04]  /*2330*/  LOP3.LUT R4, R23, UR19, RZ, 0x3c, !PT ;  /* 0x0000001317047c12 */ /* 0x000fc8000f8e3cff */
[----:B------:R-:W-:Y:S01]  /*2340*/  ISETP.GE.AND P0, PT, R4, RZ, PT ;  /* 0x000000ff0400720c */ /* 0x000fe20003f06270 */
[----:B0-----:R-:W0:Y:S02]  /*2350*/  MUFU.RCP R15, R16 ;  /* 0x00000010000f7308 */ /* 0x001e240000001000 */
[----:B0-----:R-:W-:-:S06]  /*2360*/  VIADD R15, R15, 0xffffffe ;  /* 0x0ffffffe0f0f7836 */ /* 0x001fcc0000000000 */
[----:B------:R-:W0:Y:S02]  /*2370*/  F2I.FTZ.U32.TRUNC.NTZ R15, R15 ;  /* 0x0000000f000f7305 */ /* 0x000e24000021f000 */
[----:B0-----:R-:W-:-:S04]  /*2380*/  IMAD.MOV R12, RZ, RZ, -R15 ;  /* 0x000000ffff0c7224 */ /* 0x001fc800078e0a0f */
[----:B------:R-:W-:-:S04]  /*2390*/  IMAD R12, R12, R13, RZ ;  /* 0x0000000d0c0c7224 */ /* 0x000fc800078e02ff */
[----:B------:R-:W-:-:S04]  /*23a0*/  IMAD.HI.U32 R14, R15, R12, R14 ;  /* 0x0000000c0f0e7227 */ /* 0x000fc800078e000e */
[----:B------:R-:W-:Y:S02]  /*23b0*/  IMAD.MOV R12, RZ, RZ, -R0 ;  /* 0x000000ffff0c7224 */ /* 0x000fe400078e0a00 */
        /* <DEDUP_REMOVED lines=9> */
[----:B------:R-:W-:Y:S02]  /*2450*/  @!P1 IADD3 R0, PT, PT, R0, 0x1, RZ ;  /* 0x0000000100009810 */ /* 0x000fe40007ffe0ff */
[----:B------:R-:W-:Y:S01]  /*2460*/  ISETP.GE.U32.AND P2, PT, R12, R13, PT ;  /* 0x0000000d0c00720c */ /* 0x000fe20003f46070 */
[----:B------:R-:W-:Y:S01]  /*2470*/  IMAD.IADD R13, R31, 0x1, R3 ;  /* 0x000000011f0d7824 */ /* 0x000fe200078e0203 */
[----:B------:R-:W-:-:S11]  /*2480*/  ISETP.NE.AND P1, PT, RZ, UR19, PT ;  /* 0x00000013ff007c0c */ /* 0x000fd6000bf25270 */
[----:B------:R-:W-:-:S05]  /*2490*/  @P2 VIADD R0, R0, 0x1 ;  /* 0x0000000100002836 */ /* 0x000fca0000000000 */
[----:B------:R-:W-:Y:S02]  /*24a0*/  MOV R4, R0 ;  /* 0x0000000000047202 */ /* 0x000fe40000000f00 */
[----:B------:R-:W-:Y:S02]  /*24b0*/  LOP3.LUT R0, R27, R13, RZ, 0xfc, !PT ;  /* 0x0000000d1b007212 */ /* 0x000fe400078efcff */
[----:B------:R-:W-:Y:S02]  /*24c0*/  @!P0 IADD3 R4, PT, PT, -R4, RZ, RZ ;  /* 0x000000ff04048210 */ /* 0x000fe40007ffe1ff */
[----:B------:R-:W-:Y:S02]  /*24d0*/  ISETP.NE.U32.AND P0, PT, R0, RZ, PT ;  /* 0x000000ff0000720c */ /* 0x000fe40003f05070 */
[----:B------:R-:W-:-:S04]  /*24e0*/  @!P1 LOP3.LUT R4, RZ, UR19, RZ, 0x33, !PT ;  /* 0x00000013ff049c12 */ /* 0x000fc8000f8e33ff */
[----:B------:R-:W-:-:S05]  /*24f0*/  IADD3 R0, PT, PT, -R4, RZ, RZ ;  /* 0x000000ff04007210 */ /* 0x000fca0007ffe1ff */
        /* <DEDUP_REMOVED lines=23> */
.L_x_219:
[----:B------:R-:W-:Y:S01]  /*2670*/  IMAD.MOV.U32 R23, RZ, RZ, R26 ;  /* 0x000000ffff177224 */ /* 0x000fe200078e001a */
[----:B------:R-:W-:Y:S01]  /*2680*/  MOV R15, R27 ;  /* 0x0000001b000f7202 */ /* 0x000fe20000000f00 */
[----:B------:R-:W-:Y:S01]  /*2690*/  IMAD.MOV.U32 R16, RZ, RZ, R30 ;  /* 0x000000ffff107224 */ /* 0x000fe200078e001e */
[----:B------:R-:W-:Y:S02]  /*26a0*/  MOV R14, 0x26c0 ;  /* 0x000026c0000e7802 */ /* 0x000fe40000000f00 */
[----:B------:R-:W-:Y:S05]  /*26b0*/  CALL.REL.NOINC `($__internal_5_$__cuda_sm20_div_s64) ;  /* 0x0000001c00107944 */ /* 0x000fea0003c00000 */
[----:B------:R-:W-:-:S05]  /*26c0*/  IADD3 R27, PT, PT, -R0, RZ, RZ ;  /* 0x000000ff001b7210 */ /* 0x000fca0007ffe1ff */
[----:B------:R-:W-:Y:S02]  /*26d0*/  IMAD R27, R27, R30, R26 ;  /* 0x0000001e1b1b7224 */ /* 0x000fe400078e021a */
.L_x_220:
[----:B------:R-:W-:Y:S05]  /*26e0*/  BSYNC.RECONVERGENT B0 ;  /* 0x0000000000007941 */ /* 0x000fea0003800200 */
.L_x_218:
[----:B------:R-:W-:Y:S01]  /*26f0*/  IABS R21, R10 ;  /* 0x0000000a00157213 */ /* 0x000fe20000000000 */
[----:B------:R-:W0:Y:S01]  /*2700*/  LDCU UR12, c[0x0][0x430] ;  /* 0x00008600ff0c77ac */ /* 0x000e220008000800 */
[----:B------:R-:W-:Y:S02]  /*2710*/  IABS R18, R8 ;  /* 0x0000000800127213 */ /* 0x000fe40000000000 */
[----:B------:R-:W1:Y:S01]  /*2720*/  I2F.U32.RP R23, R21 ;  /* 0x0000001500177306 */ /* 0x000e620000209000 */
[----:B------:R-:W-:Y:S01]  /*2730*/  IABS R12, R9 ;  /* 0x00000009000c7213 */ /* 0x000fe20000000000 */
[----:B------:R-:W2:Y:S01]  /*2740*/  LDCU UR4, c[0x0][0x434] ;  /* 0x00008680ff0477ac */ /* 0x000ea20008000800 */
[----:B------:R-:W-:Y:S02]  /*2750*/  IABS R11, R7 ;  /* 0x00000007000b7213 */ /* 0x000fe40000000000 */
[----:B------:R-:W-:Y:S01]  /*2760*/  ISETP.NE.AND P5, PT, R9, RZ, PT ;  /* 0x000000ff0900720c */ /* 0x000fe20003fa5270 */
[----:B------:R-:W-:-:S02]  /*2770*/  UIMAD UR13, UR7, UR8, URZ ;  /* 0x00000008070d72a4 */ /* 0x000fc4000f8e02ff */
[----:B------:R-:W3:Y:S01]  /*2780*/  I2F.U32.RP R16, R18 ;  /* 0x0000001200107306 */ /* 0x000ee20000209000 */
[----:B0-----:R-:W-:-:S07]  /*2790*/  USEL UR12, UR12, 0x1, UP0 ;  /* 0x000000010c0c7887 */ /* 0x001fce0008000000 */
[----:B-1----:R-:W0:Y:S01]  /*27a0*/  MUFU.RCP R14, R23 ;  /* 0x00000017000e7308 */ /* 0x002e220000001000 */
[----:B------:R-:W-:Y:S02]  /*27b0*/  USHF.R.S32.HI UR5, URZ, 0x1f, UR12 ;  /* 0x0000001fff057899 */ /* 0x000fe4000801140c */
[----:B--2---:R-:W-:-:S05]  /*27c0*/  UIMAD UR4, UR12, UR4, URZ ;  /* 0x000000040c0472a4 */ /* 0x004fca000f8e02ff */
[----:B------:R-:W1:Y:S08]  /*27d0*/  I2F.U32.RP R17, R12 ;  /* 0x0000000c00117306 */ /* 0x000e700000209000 */
[----:B---3--:R-:W2:Y:S01]  /*27e0*/  MUFU.RCP R24, R16 ;  /* 0x0000001000187308 */ /* 0x008ea20000001000 */
[----:B0-----:R-:W-:-:S07]  /*27f0*/  VIADD R14, R14, 0xffffffe ;  /* 0x0ffffffe0e0e7836 */ /* 0x001fce0000000000 */
[----:B-1----:R-:W0:Y:S08]  /*2800*/  MUFU.RCP R13, R17 ;  /* 0x00000011000d7308 */ /* 0x002e300000001000 */
[----:B------:R-:W1:Y:S01]  /*2810*/  F2I.FTZ.U32.TRUNC.NTZ R15, R14 ;  /* 0x0000000e000f7305 */ /* 0x000e62000021f000 */
[----:B--2---:R-:W-:-:S07]  /*2820*/  VIADD R24, R24, 0xffffffe ;  /* 0x0ffffffe18187836 */ /* 0x004fce0000000000 */
[----:B------:R2:W3:Y:S01]  /*2830*/  F2I.FTZ.U32.TRUNC.NTZ R25, R24 ;  /* 0x0000001800197305 */ /* 0x0004e2000021f000 */
[----:B0-----:R-:W-:Y:S01]  /*2840*/  VIADD R30, R13, 0xffffffe ;  /* 0x0ffffffe0d1e7836 */ /* 0x001fe20000000000 */
[----:B-1----:R-:W-:Y:S01]  /*2850*/  IADD3 R13, PT, PT, RZ, -R15, RZ ;  /* 0x8000000fff0d7210 */ /* 0x002fe20007ffe0ff */
[----:B------:R-:W-:-:S05]  /*2860*/  IMAD.MOV.U32 R14, RZ, RZ, RZ ;  /* 0x000000ffff0e7224 */ /* 0x000fca00078e00ff */
[----:B------:R-:W0:Y:S01]  /*2870*/  F2I.FTZ.U32.TRUNC.NTZ R31, R30 ;  /* 0x0000001e001f7305 */ /* 0x000e22000021f000 */
[----:B------:R-:W-:Y:S02]  /*2880*/  IMAD R13, R13, R21, RZ ;  /* 0x000000150d0d7224 */ /* 0x000fe400078e02ff */
[----:B--2---:R-:W-:Y:S02]  /*2890*/  IMAD.MOV.U32 R24, RZ, RZ, RZ ;  /* 0x000000ffff187224 */ /* 0x004fe400078e00ff */
[----:B------:R-:W-:Y:S01]  /*28a0*/  IMAD.HI.U32 R13, R15, R13, R14 ;  /* 0x0000000d0f0d7227 */ /* 0x000fe200078e000e */
[----:B---3--:R-:W-:Y:S02]  /*28b0*/  IADD3 R15, PT, PT, RZ, -R25, RZ ;  /* 0x80000019ff0f7210 */ /* 0x008fe40007ffe0ff */
[----:B------:R-:W1:Y:S03]  /*28c0*/  I2F.U32.RP R29, R11 ;  /* 0x0000000b001d7306 */ /* 0x000e660000209000 */
[----:B------:R-:W-:-:S02]  /*28d0*/  IMAD R15, R15, R18, RZ ;  /* 0x000000120f0f7224 */ /* 0x000fc400078e02ff */
[----:B0-----:R-:W-:Y:S02]  /*28e0*/  IMAD.MOV R17, RZ, RZ, -R31 ;  /* 0x000000ffff117224 */ /* 0x001fe400078e0a1f */
[----:B------:R-:W-:Y:S01]  /*28f0*/  IMAD.HI.U32 R26, R25, R15, R24 ;  /* 0x0000000f191a7227 */ /* 0x000fe200078e0018 */
[----:B------:R-:W-:Y:S02]  /*2900*/  IABS R24, R27 ;  /* 0x0000001b00187213 */ /* 0x000fe40000000000 */
[----:B------:R-:W-:Y:S01]  /*2910*/  IABS R15, R10 ;  /* 0x0000000a000f7213 */ /* 0x000fe20000000000 */
[----:B------:R-:W-:Y:S02]  /*2920*/  IMAD R14, R17, R12, RZ ;  /* 0x0000000c110e7224 */ /* 0x000fe400078e02ff */
[----:B------:R-:W-:Y:S01]  /*2930*/  IMAD.HI.U32 R16, R13, R24, RZ ;  /* 0x000000180d107227 */ /* 0x000fe200078e00ff */
[----:B------:R-:W-:Y:S01]  /*2940*/  IADD3 R15, PT, PT, RZ, -R15, RZ ;  /* 0x8000000fff0f7210 */ /* 0x000fe20007ffe0ff */
[----:B-1----:R-:W0:Y:S02]  /*2950*/  MUFU.RCP R29, R29 ;  /* 0x0000001d001d7308 */ /* 0x002e240000001000 */
[----:B------:R-:W-:-:S02]  /*2960*/  IMAD.MOV.U32 R30, RZ, RZ, RZ ;  /* 0x000000ffff1e7224 */ /* 0x000fc400078e00ff */
[----:B------:R-:W-:Y:S02]  /*2970*/  IMAD R24, R16, R15, R24 ;  /* 0x0000000f10187224 */ /* 0x000fe400078e0218 */
[----:B------:R-:W1:Y:S01]  /*2980*/  LDC R15, c[0x0][0x3e0] ;  /* 0x0000f800ff0f7b82 */ /* 0x000e620000000800 */
[----:B------:R-:W-:Y:S02]  /*2990*/  IMAD.HI.U32 R14, R31, R14, R30 ;  /* 0x0000000e1f0e7227 */ /* 0x000fe400078e001e */
[----:B------:R-:W-:Y:S02]  /*29a0*/  ISETP.GT.U32.AND P1, PT, R21, R24, PT ;  /* 0x000000181500720c */ /* 0x000fe40003f24070 */
[----:B0-----:R-:W-:-:S11]  /*29b0*/  VIADD R29, R29, 0xffffffe ;  /* 0x0ffffffe1d1d7836 */ /* 0x001fd60000000000 */
[----:B------:R-:W-:Y:S01]  /*29c0*/  @!P1 IMAD.IADD R24, R24, 0x1, -R21 ;  /* 0x0000000118189824 */ /* 0x000fe200078e0a15 */
[----:B------:R-:W-:Y:S01]  /*29d0*/  @!P1 IADD3 R16, PT, PT, R16, 0x1, RZ ;  /* 0x0000000110109810 */ /* 0x000fe20007ffe0ff */
[----:B------:R-:W0:Y:S01]  /*29e0*/  F2I.FTZ.U32.TRUNC.NTZ R29, R29 ;  /* 0x0000001d001d7305 */ /* 0x000e22000021f000 */
[----:B------:R-:W-:Y:S02]  /*29f0*/  ISETP.NE.AND P1, PT, R10, RZ, PT ;  /* 0x000000ff0a00720c */ /* 0x000fe40003f25270 */
[----:B------:R-:W-:Y:S02]  /*2a00*/  ISETP.GE.U32.AND P3, PT, R24, R21, PT ;  /* 0x000000151800720c */ /* 0x000fe40003f66070 */
[----:B------:R-:W-:Y:S02]  /*2a10*/  IABS R24, R8 ;  /* 0x0000000800187213 */ /* 0x000fe40000000000 */
[----:B-1----:R-:W-:Y:S02]  /*2a20*/  ISETP.LT.U32.AND P0, PT, R15, 0x1, PT ;  /* 0x000000010f00780c */ /* 0x002fe40003f01070 */
[----:B------:R-:W-:Y:S01]  /*2a30*/  IABS R21, R0 ;  /* 0x0000000000157213 */ /* 0x000fe20000000000 */
[----:B------:R-:W-:Y:S01]  /*2a40*/  IMAD.MOV R24, RZ, RZ, -R24 ;  /* 0x000000ffff187224 */ /* 0x000fe200078e0a18 */
[----:B------:R-:W-:-:S03]  /*2a50*/  ISETP.LT.AND.EX P0, PT, R2, RZ, PT, P0 ;  /* 0x000000ff0200720c */ /* 0x000fc60003f01300 */
[----:B------:R-:W-:Y:S01]  /*2a60*/  IMAD.HI.U32 R23, R26, R21, RZ ;  /* 0x000000151a177227 */ /* 0x000fe200078e00ff */
[----:B------:R-:W-:-:S03]  /*2a70*/  SEL R15, R15, 0x1, P0 ;  /* 0x000000010f0f7807 */ /* 0x000fc60000000000 */
[----:B------:R-:W-:Y:S01]  /*2a80*/  IMAD R21, R23, R24, R21 ;  /* 0x0000001817157224 */ /* 0x000fe200078e0215 */
[----:B------:R-:W-:Y:S01]  /*2a90*/  IABS R17, R15 ;  /* 0x0000000f00117213 */ /* 0x000fe20000000000 */
[----:B------:R-:W-:Y:S01]  /*2aa0*/  @P3 VIADD R16, R16, 0x1 ;  /* 0x0000000110103836 */ /* 0x000fe20000000000 */
[----:B------:R-:W-:Y:S01]  /*2ab0*/  LOP3.LUT R24, R27, R10, RZ, 0x3c, !PT ;  /* 0x0000000a1b187212 */ /* 0x000fe200078e3cff */
[----:B0-----:R-:W-:Y:S01]  /*2ac0*/  IMAD.MOV R28, RZ, RZ, -R29 ;  /* 0x000000ffff1c7224 */ /* 0x001fe200078e0a1d */
[----:B------:R-:W0:Y:S01]  /*2ad0*/  I2F.U32.RP R2, R17 ;  /* 0x0000001100027306 */ /* 0x000e220000209000 */
[----:B------:R-:W-:Y:S02]  /*2ae0*/  ISETP.GT.U32.AND P2, PT, R18, R21, PT ;  /* 0x000000151200720c */ /* 0x000fe40003f44070 */
[----:B------:R-:W-:Y:S01]  /*2af0*/  ISETP.GE.AND P0, PT, R24, RZ, PT ;  /* 0x000000ff1800720c */ /* 0x000fe20003f06270 */
[----:B------:R-:W-:Y:S02]  /*2b00*/  IMAD R13, R28, R11, RZ ;  /* 0x0000000b1c0d7224 */ /* 0x000fe400078e02ff */
[----:B------:R-:W-:-:S04]  /*2b10*/  IMAD.MOV.U32 R28, RZ, RZ, RZ ;  /* 0x000000ffff1c7224 */ /* 0x000fc800078e00ff */
[----:B------:R-:W-:-:S04]  /*2b20*/  IMAD.HI.U32 R13, R29, R13, R28 ;  /* 0x0000000d1d0d7227 */ /* 0x000fc800078e001c */
[----:B------:R-:W-:Y:S01]  /*2b30*/  @!P2 IADD3 R21, PT, PT, R21, -R18, RZ ;  /* 0x800000121515a210 */ /* 0x000fe20007ffe0ff */
[----:B0-----:R-:W0:Y:S01]  /*2b40*/  MUFU.RCP R2, R2 ;  /* 0x0000000200027308 */ /* 0x001e220000001000 */
[----:B------:R-:W-:Y:S01]  /*2b50*/  @!P0 IMAD.MOV R16, RZ, RZ, -R16 ;  /* 0x000000ffff108224 */ /* 0x000fe200078e0a10 */
[----:B------:R-:W-:Y:S01]  /*2b60*/  @!P1 LOP3.LUT R16, RZ, R10, RZ, 0x33, !PT ;  /* 0x0000000aff109212 */ /* 0x000fe200078e33ff */
[----:B------:R-:W-:Y:S01]  /*2b70*/  @!P2 VIADD R23, R23, 0x1 ;  /* 0x000000011717a836 */ /* 0x000fe20000000000 */
[----:B------:R-:W-:Y:S02]  /*2b80*/  ISETP.GE.U32.AND P0, PT, R21, R18, PT ;  /* 0x000000121500720c */ /* 0x000fe40003f06070 */
[----:B------:R-:W-:Y:S02]  /*2b90*/  IABS R18, R9 ;  /* 0x0000000900127213 */ /* 0x000fe40000000000 */
[----:B------:R-:W-:Y:S02]  /*2ba0*/  IABS R21, R16 ;  /* 0x0000001000157213 */ /* 0x000fe40000000000 */
[----:B------:R-:W-:Y:S01]  /*2bb0*/  ISETP.NE.AND P2, PT, R8, RZ, PT ;  /* 0x000000ff0800720c */ /* 0x000fe20003f45270 */
[----:B------:R-:W-:-:S02]  /*2bc0*/  IMAD.MOV R18, RZ, RZ, -R18 ;  /* 0x000000ffff127224 */ /* 0x000fc400078e0a12 */
[----:B------:R-:W-:-:S04]  /*2bd0*/  IMAD.HI.U32 R14, R14, R21, RZ ;  /* 0x000000150e0e7227 */ /* 0x000fc800078e00ff */
[----:B0-----:R-:W-:Y:S01]  /*2be0*/  VIADD R24, R2, 0xffffffe ;  /* 0x0ffffffe02187836 */ /* 0x001fe20000000000 */
[----:B------:R-:W-:Y:S01]  /*2bf0*/  @P0 IADD3 R23, PT, PT, R23, 0x1, RZ ;  /* 0x0000000117170810 */ /* 0x000fe20007ffe0ff */
[----:B------:R-:W-:Y:S01]  /*2c00*/  IMAD R21, R14, R18, R21 ;  /* 0x000000120e157224 */ /* 0x000fe200078e0215 */
[----:B------:R-:W-:Y:S01]  /*2c10*/  LOP3.LUT R18, R0, R8, RZ, 0x3c, !PT ;  /* 0x0000000800127212 */ /* 0x000fe200078e3cff */
[----:B------:R0:W1:Y:S03]  /*2c20*/  F2I.FTZ.U32.TRUNC.NTZ R25, R24 ;  /* 0x0000001800197305 */ /* 0x000066000021f000 */
[----:B------:R-:W-:Y:S02]  /*2c30*/  ISETP.GE.AND P1, PT, R18, RZ, PT ;  /* 0x000000ff1200720c */ /* 0x000fe40003f26270 */
[----:B------:R-:W-:Y:S02]  /*2c40*/  IABS R18, R4 ;  /* 0x0000000400127213 */ /* 0x000fe40000000000 */
[----:B------:R-:W-:Y:S01]  /*2c50*/  ISETP.GT.U32.AND P3, PT, R12, R21, PT ;  /* 0x000000150c00720c */ /* 0x000fe20003f64070 */
[----:B0-----:R-:W-:-:S02]  /*2c60*/  HFMA2 R24, -RZ, RZ, 0, 0 ;  /* 0x00000000ff187431 */ /* 0x001fc400000001ff */
[----:B-1----:R-:W-:-:S06]  /*2c70*/  IMAD.MOV R2, RZ, RZ, -R25 ;  /* 0x000000ffff027224 */ /* 0x002fcc00078e0a19 */
[----:B------:R-:W-:Y:S01]  /*2c80*/  @!P1 IMAD.MOV R23, RZ, RZ, -R23 ;  /* 0x000000ffff179224 */ /* 0x000fe200078e0a17 */
[----:B------:R-:W-:Y:S01]  /*2c90*/  @!P2 LOP3.LUT R23, RZ, R8, RZ, 0x33, !PT ;  /* 0x00000008ff17a212 */ /* 0x000fe200078e33ff */
[----:B------:R-:W-:Y:S01]  /*2ca0*/  IMAD R29, R2, R17, RZ ;  /* 0x00000011021d7224 */ /* 0x000fe200078e02ff */
[----:B------:R-:W-:Y:S01]  /*2cb0*/  IABS R2, R15 ;  /* 0x0000000f00027213 */ /* 0x000fe20000000000 */
[----:B------:R-:W-:Y:S01]  /*2cc0*/  @!P3 IMAD.IADD R21, R21, 0x1, -R12 ;  /* 0x000000011515b824 */ /* 0x000fe200078e0a0c */
[----:B------:R-:W-:Y:S01]  /*2cd0*/  @!P3 IADD3 R14, PT, PT, R14, 0x1, RZ ;  /* 0x000000010e0eb810 */ /* 0x000fe20007ffe0ff */
[----:B------:R-:W-:Y:S01]  /*2ce0*/  IMAD.HI.U32 R29, R25, R29, R24 ;  /* 0x0000001d191d7227 */ /* 0x000fe200078e0018 */
[----:B------:R-:W-:Y:S02]  /*2cf0*/  ISETP.NE.AND P3, PT, R7, RZ, PT ;  /* 0x000000ff0700720c */ /* 0x000fe40003f65270 */
[----:B------:R-:W-:Y:S01]  /*2d00*/  ISETP.GE.U32.AND P6, PT, R21, R12, PT ;  /* 0x0000000c1500720c */ /* 0x000fe20003fc6070 */
[----:B------:R-:W-:Y:S01]  /*2d10*/  IMAD.MOV R2, RZ, RZ, -R2 ;  /* 0x000000ffff027224 */ /* 0x000fe200078e0a02 */
[----:B------:R-:W-:Y:S01]  /*2d20*/  IABS R12, R7 ;  /* 0x00000007000c7213 */ /* 0x000fe20000000000 */
[----:B------:R-:W-:-:S04]  /*2d30*/  IMAD.HI.U32 R29, R29, R18, RZ ;  /* 0x000000121d1d7227 */ /* 0x000fc800078e00ff */
[----:B------:R-:W-:Y:S01]  /*2d40*/  IMAD R2, R29, R2, R18 ;  /* 0x000000021d027224 */ /* 0x000fe200078e0212 */
[----:B------:R-:W-:Y:S01]  /*2d50*/  IABS R18, R23 ;  /* 0x0000001700127213 */ /* 0x000fe20000000000 */
[----:B------:R-:W-:-:S03]  /*2d60*/  IMAD.MOV R12, RZ, RZ, -R12 ;  /* 0x000000ffff0c7224 */ /* 0x000fc600078e0a0c */
[----:B------:R-:W-:Y:S01]  /*2d70*/  ISETP.GT.U32.AND P0, PT, R17, R2, PT ;  /* 0x000000021100720c */ /* 0x000fe20003f04070 */
[----:B------:R-:W-:-:S04]  /*2d80*/  IMAD.HI.U32 R13, R13, R18, RZ ;  /* 0x000000120d0d7227 */ /* 0x000fc800078e00ff */
[----:B------:R-:W-:Y:S02]  /*2d90*/  IMAD R12, R13, R12, R18 ;  /* 0x0000000c0d0c7224 */ /* 0x000fe400078e0212 */
[----:B------:R-:W-:-:S06]  /*2da0*/  @P6 VIADD R14, R14, 0x1 ;  /* 0x000000010e0e6836 */ /* 0x000fcc0000000000 */
[-C--:B------:R-:W-:Y:S01]  /*2db0*/  @!P0 IADD3 R2, PT, PT, R2, -R17.reuse, RZ ;  /* 0x8000001102028210 */ /* 0x080fe20007ffe0ff */
[----:B------:R-:W-:Y:S01]  /*2dc0*/  @!P0 VIADD R29, R29, 0x1 ;  /* 0x000000011d1d8836 */ /* 0x000fe20000000000 */
[----:B------:R-:W-:Y:S02]  /*2dd0*/  ISETP.NE.AND P0, PT, R15, RZ, PT ;  /* 0x000000ff0f00720c */ /* 0x000fe40003f05270 */
[----:B------:R-:W-:Y:S02]  /*2de0*/  ISETP.GE.U32.AND P1, PT, R2, R17, PT ;  /* 0x000000110200720c */ /* 0x000fe40003f26070 */
[----:B------:R-:W-:-:S04]  /*2df0*/  LOP3.LUT R2, R4, R15, RZ, 0x3c, !PT ;  /* 0x0000000f04027212 */ /* 0x000fc800078e3cff */
[----:B------:R-:W-:Y:S02]  /*2e00*/  ISETP.GE.AND P2, PT, R2, RZ, PT ;  /* 0x000000ff0200720c */ /* 0x000fe40003f46270 */
[----:B------:R-:W-:-:S05]  /*2e10*/  LOP3.LUT R2, R16, R9, RZ, 0x3c, !PT ;  /* 0x0000000910027212 */ /* 0x000fca00078e3cff */
[----:B------:R-:W-:Y:S02]  /*2e20*/  @P1 IADD3 R29, PT, PT, R29, 0x1, RZ ;  /* 0x000000011d1d1810 */ /* 0x000fe40007ffe0ff */
[----:B------:R-:W-:-:S04]  /*2e30*/  ISETP.GT.U32.AND P1, PT, R11, R12, PT ;  /* 0x0000000c0b00720c */ /* 0x000fc80003f24070 */
[----:B------:R-:W-:Y:S01]  /*2e40*/  @!P2 IMAD.MOV R29, RZ, RZ, -R29 ;  /* 0x000000ffff1da224 */ /* 0x000fe200078e0a1d */
[----:B------:R-:W-:Y:S02]  /*2e50*/  ISETP.GE.AND P2, PT, R2, RZ, PT ;  /* 0x000000ff0200720c */ /* 0x000fe40003f46270 */
[----:B------:R-:W-:Y:S02]  /*2e60*/  LOP3.LUT R2, R23, R7, RZ, 0x3c, !PT ;  /* 0x0000000717027212 */ /* 0x000fe400078e3cff */
[----:B------:R-:W-:Y:S02]  /*2e70*/  @!P0 LOP3.LUT R29, RZ, R15, RZ, 0x33, !PT ;  /* 0x0000000fff1d8212 */ /* 0x000fe400078e33ff */
[----:B------:R-:W-:Y:S01]  /*2e80*/  ISETP.GE.AND P0, PT, R2, RZ, PT ;  /* 0x000000ff0200720c */ /* 0x000fe20003f06270 */
[----:B------:R-:W-:Y:S02]  /*2e90*/  IMAD.MOV R2, RZ, RZ, -R16 ;  /* 0x000000ffff027224 */ /* 0x000fe400078e0a10 */
[----:B------:R-:W-:-:S02]  /*2ea0*/  @!P1 IMAD.IADD R12, R12, 0x1, -R11 ;  /* 0x000000010c0c9824 */ /* 0x000fc400078e0a0b */
[C---:B------:R-:W-:Y:S01]  /*2eb0*/  IMAD.WIDE R24, R29.reuse, UR9, RZ ;  /* 0x000000091d187c25 */ /* 0x040fe2000f8e02ff */
[----:B------:R-:W-:Y:S02]  /*2ec0*/  IADD3 R29, PT, PT, -R29, RZ, RZ ;  /* 0x000000ff1d1d7210 */ /* 0x000fe40007ffe1ff */
[----:B------:R-:W-:Y:S01]  /*2ed0*/  ISETP.GE.U32.AND P4, PT, R12, R11, PT ;  /* 0x0000000b0c00720c */ /* 0x000fe20003f86070 */
[----:B------:R-:W-:Y:S01]  /*2ee0*/  @!P1 VIADD R13, R13, 0x1 ;  /* 0x000000010d0d9836 */ /* 0x000fe20000000000 */
[----:B------:R-:W-:Y:S01]  /*2ef0*/  @!P2 IADD3 R14, PT, PT, -R14, RZ, RZ ;  /* 0x000000ff0e0ea210 */ /* 0x000fe20007ffe1ff */
[C---:B------:R-:W-:Y:S01]  /*2f00*/  IMAD.WIDE.U32 R24, R3.reuse, UR12, R24 ;  /* 0x0000000c03187c25 */ /* 0x040fe2000f8e0018 */
[----:B------:R-:W-:Y:S01]  /*2f10*/  @!P5 LOP3.LUT R14, RZ, R9, RZ, 0x33, !PT ;  /* 0x00000009ff0ed212 */ /* 0x000fe200078e33ff */
[----:B------:R-:W-:Y:S02]  /*2f20*/  UIMAD UR12, UR22, UR12, URZ ;  /* 0x0000000c160c72a4 */ /* 0x000fe4000f8e02ff */
[----:B------:R-:W-:Y:S01]  /*2f30*/  IMAD R2, R10, R2, R27 ;  /* 0x000000020a027224 */ /* 0x000fe200078e021b */
[----:B------:R-:W-:Y:S01]  /*2f40*/  IADD3 R10, PT, PT, -R14, RZ, RZ ;  /* 0x000000ff0e0a7210 */ /* 0x000fe20007ffe1ff */
[----:B------:R-:W-:-:S02]  /*2f50*/  IMAD R25, R3, UR5, R25 ;  /* 0x0000000503197c24 */ /* 0x000fc4000f8e0219 */
[----:B------:R-:W-:Y:S02]  /*2f60*/  IMAD R29, R15, R29, R4 ;  /* 0x0000001d0f1d7224 */ /* 0x000fe400078e0204 */
[----:B------:R-:W-:Y:S02]  /*2f70*/  @P4 VIADD R13, R13, 0x1 ;  /* 0x000000010d0d4836 */ /* 0x000fe40000000000 */
[----:B------:R-:W-:Y:S02]  /*2f80*/  IMAD.MOV R3, RZ, RZ, -R23 ;  /* 0x000000ffff037224 */ /* 0x000fe400078e0a17 */
[----:B------:R-:W-:Y:S01]  /*2f90*/  @!P0 IMAD.MOV R13, RZ, RZ, -R13 ;  /* 0x000000ffff0d8224 */ /* 0x000fe200078e0a0d */
[----:B------:R-:W-:Y:S01]  /*2fa0*/  @!P3 LOP3.LUT R13, RZ, R7, RZ, 0x33, !PT ;  /* 0x00000007ff0db212 */ /* 0x000fe200078e33ff */
[----:B------:R-:W-:-:S04]  /*2fb0*/  IMAD.WIDE R24, R29, UR8, R24 ;  /* 0x000000081d187c25 */ /* 0x000fc8000f8e0218 */
[----:B------:R-:W-:Y:S01]  /*2fc0*/  IMAD.WIDE R26, R2, UR4, RZ ;  /* 0x00000004021a7c25 */ /* 0x000fe2000f8e02ff */
[----:B------:R-:W0:Y:S03]  /*2fd0*/  LDCU.64 UR4, c[0x0][0x420] ;  /* 0x00008400ff0477ac */ /* 0x000e260008000a00 */
[----:B------:R-:W-:-:S04]  /*2fe0*/  IMAD.WIDE R14, R14, UR6, RZ ;  /* 0x000000060e0e7c25 */ /* 0x000fc8000f8e02ff */
[----:B------:R-:W-:Y:S02]  /*2ff0*/  IMAD.MOV R4, RZ, RZ, -R13 ;  /* 0x000000ffff047224 */ /* 0x000fe400078e0a0d */
        /* <DEDUP_REMOVED lines=17> */
.L_x_215:
[----:B------:R-:W0:Y:S01]  /*3110*/  LDC.64 R2, c[0x0][0x420] ;  /* 0x00010800ff027b82 */ /* 0x000e220000000a00 */
[----:B------:R-:W-:-:S05]  /*3120*/  IADD3 R11, PT, PT, R11, UR20, RZ ;  /* 0x000000140b0b7c10 */ /* 0x000fca000fffe0ff */
[----:B0-----:R-:W-:-:S05]  /*3130*/  IMAD.WIDE.U32 R2, R11, 0x4, R2 ;  /* 0x000000040b027825 */ /* 0x001fca00078e0002 */
[----:B------:R1:W-:Y:S02]  /*3140*/  STG.E desc[UR10][R2.64], R19 ;  /* 0x0000001302007986 */ /* 0x0003e4000c10190a */
.L_x_214:
[----:B------:R-:W-:Y:S05]  /*3150*/  BSYNC.RECONVERGENT B1 ;  /* 0x0000000000017941 */ /* 0x000fea0003800200 */
.L_x_213:
[----:B------:R-:W2:Y:S01]  /*3160*/  LDCU UR6, c[0x0][0x534] ;  /* 0x0000a680ff0677ac */ /* 0x000ea20008000800 */
[C---:B01----:R-:W-:Y:S01]  /*3170*/  LOP3.LUT R2, R20.reuse, 0x3, RZ, 0xc0, !PT ;  /* 0x0000000314027812 */ /* 0x043fe200078ec0ff */
[----:B------:R-:W0:Y:S01]  /*3180*/  LDC R8, c[0x0][0x44c] ;  /* 0x00011300ff087b82 */ /* 0x000e220000000800 */
[----:B------:R-:W-:Y:S01]  /*3190*/  BSSY.RECONVERGENT B0, `(.L_x_221) ;  /* 0x000000f000007945 */ /* 0x000fe20003800200 */
[----:B------:R-:W-:Y:S01]  /*31a0*/  IMAD.SHL.U32 R21, R20, 0x4, RZ ;  /* 0x0000000414157824 */ /* 0x000fe200078e00ff */
[----:B--2---:R-:W-:-:S04]  /*31b0*/  ISETP.GE.AND P0, PT, R2, UR6, PT ;  /* 0x0000000602007c0c */ /* 0x004fc8000bf06270 */
[----:B------:R-:W-:-:S13]  /*31c0*/  ISETP.GT.U32.OR P0, PT, R20, 0xf, P0 ;  /* 0x0000000f1400780c */ /* 0x000fda0000704470 */
[----:B------:R-:W-:Y:S05]  /*31d0*/  @P0 BRA `(.L_x_222) ;  /* 0x0000000000280947 */ /* 0x000fea0003800000 */
[----:B------:R-:W1:Y:S01]  /*31e0*/  S2R R0, SR_CgaCtaId ;  /* 0x0000000000007919 */ /* 0x000e620000008800 */
[----:B------:R-:W-:Y:S01]  /*31f0*/  FADD.FTZ R4, -R19, R22 ;  /* 0x0000001613047221 */ /* 0x000fe20000010100 */
[----:B------:R-:W-:-:S03]  /*3200*/  MOV R3, 0x400 ;  /* 0x0000040000037802 */ /* 0x000fc60000000f00 */
[----:B------:R-:W-:-:S06]  /*3210*/  FMUL.FTZ R4, R4, 1.4426950216293334961 ;  /* 0x3fb8aa3b04047820 */ /* 0x000fcc0000410000 */
[----:B------:R-:W2:Y:S01]  /*3220*/  MUFU.EX2 R4, R4 ;  /* 0x0000000400047308 */ /* 0x000ea20000000800 */
[----:B-1----:R-:W-:Y:S02]  /*3230*/  LEA R3, R0, R3, 0x18 ;  /* 0x0000000300037211 */ /* 0x002fe400078ec0ff */
[----:B------:R-:W-:-:S03]  /*3240*/  LOP3.LUT R0, R20, 0x3fc, RZ, 0xc0, !PT ;  /* 0x000003fc14007812 */ /* 0x000fc600078ec0ff */
[----:B------:R-:W-:-:S05]  /*3250*/  IMAD R3, R2, 0x14, R3 ;  /* 0x0000001402037824 */ /* 0x000fca00078e0203 */
[----:B------:R-:W-:-:S05]  /*3260*/  IADD3 R3, PT, PT, R3, R0, RZ ;  /* 0x0000000003037210 */ /* 0x000fca0007ffe0ff */
[----:B--2---:R1:W-:Y:S02]  /*3270*/  STS [R3], R4 ;  /* 0x0000000403007388 */ /* 0x0043e40000000800 */
.L_x_222:
[----:B------:R-:W-:Y:S05]  /*3280*/  BSYNC.RECONVERGENT B0 ;  /* 0x0000000000007941 */ /* 0x000fea0003800200 */
.L_x_221:
[----:B------:R-:W-:Y:S01]  /*3290*/  BAR.SYNC.DEFER_BLOCKING 0x0 ;  /* 0x0000000000007b1d */ /* 0x000fe20000010000 */
[----:B------:R-:W-:Y:S01]  /*32a0*/  IMAD.SHL.U32 R2, R20, 0x8, RZ ;  /* 0x0000000814027824 */ /* 0x000fe200078e00ff */
[----:B------:R-:W-:Y:S01]  /*32b0*/  LOP3.LUT R21, R21, 0x7c, RZ, 0xc0, !PT ;  /* 0x0000007c15157812 */ /* 0x000fe200078ec0ff */
[----:B------:R-:W-:Y:S01]  /*32c0*/  UISETP.GE.AND UP0, UPT, UR6, 0x1, UPT ;  /* 0x000000010600788c */ /* 0x000fe2000bf06270 */
[----:B0-----:R-:W-:Y:S01]  /*32d0*/  IMAD R10, R8, UR20, RZ ;  /* 0x00000014080a7c24 */ /* 0x001fe2000f8e02ff */
[----:B------:R-:W-:Y:S01]  /*32e0*/  SHF.R.U32.HI R20, RZ, 0x5, R20 ;  /* 0x00000005ff147819 */ /* 0x000fe20000011614 */
[----:B------:R-:W-:Y:S01]  /*32f0*/  IMAD.MOV.U32 R0, RZ, RZ, RZ ;  /* 0x000000ffff007224 */ /* 0x000fe200078e00ff */
[----:B------:R-:W-:Y:S02]  /*3300*/  LOP3.LUT R13, R21, 0x1f00, R2, 0xf8, !PT ;  /* 0x00001f00150d7812 */ /* 0x000fe400078ef802 */
[----:B-1----:R-:W-:Y:S02]  /*3310*/  CS2R R2, SRZ ;  /* 0x0000000000027805 */ /* 0x002fe4000001ff00 */
        /* <DEDUP_REMOVED lines=15> */
[----:B------:R-:W-:Y:S01]  /*3410*/  CS2R R14, SRZ ;  /* 0x00000000000e7805 */ /* 0x000fe2000001ff00 */
[----:B------:R-:W-:Y:S01]  /*3420*/  UIADD3 UR7, UPT, UPT, UR21, -UR20, URZ ;  /* 0x8000001415077290 */ /* 0x000fe2000fffe0ff */
[----:B0-----:R-:W-:-:S02]  /*3430*/  LEA R24, P0, R13, UR4, 0x2 ;  /* 0x000000040d187c11 */ /* 0x001fc4000f8010ff */
[----:B------:R-:W-:Y:S01]  /*3440*/  CS2R R12, SRZ ;  /* 0x00000000000c7805 */ /* 0x000fe2000001ff00 */
[----:B------:R-:W-:Y:S01]  /*3450*/  ULOP3.LUT UR4, UR6, 0x3, URZ, 0xc0, !UPT ;  /* 0x0000000306047892 */ /* 0x000fe2000f8ec0ff */
[----:B------:R-:W-:Y:S01]  /*3460*/  IADD3.X R25, PT, PT, R10, UR5, RZ, P0, !PT ;  /* 0x000000050a197c10 */ /* 0x000fe200087fe4ff */
[----:B------:R-:W-:Y:S10]  /*3470*/  BRA.U !UP0, `(.L_x_224) ;  /* 0x0000000508a87547 */ /* 0x000ff4000b800000 */
        /* <DEDUP_REMOVED lines=15> */
.L_x_233:
[----:B------:R-:W-:Y:S04]  /*3570*/  BSSY.RECONVERGENT B0, `(.L_x_225) ;  /* 0x000000a000007945 */ /* 0x000fe80003800200 */
[----:B--23--:R-:W-:Y:S05]  /*3580*/  @P3 BRA `(.L_x_226) ;  /* 0x0000000000203947 */ /* 0x00cfea0003800000 */
        /* <DEDUP_REMOVED lines=8> */
.L_x_226:
[----:B------:R-:W-:Y:S05]  /*3610*/  BSYNC.RECONVERGENT B0 ;  /* 0x0000000000007941 */ /* 0x000fea0003800200 */
.L_x_225:
[----:B------:R-:W1:Y:S01]  /*3620*/  LDS R8, [R10+-0x28] ;  /* 0xffffd8000a087984 */ /* 0x000e620000000800 */
[----:B------:R-:W-:Y:S01]  /*3630*/  BSSY.RECONVERGENT B0, `(.L_x_227) ;  /* 0x0000014000007945 */ /* 0x000fe20003800200 */
        /* <DEDUP_REMOVED lines=19> */
.L_x_228:
[----:B------:R-:W-:Y:S05]  /*3770*/  BSYNC.RECONVERGENT B0 ;  /* 0x0000000000007941 */ /* 0x000fea0003800200 */
.L_x_227:
        /* <DEDUP_REMOVED lines=21> */
.L_x_230:
[----:B------:R-:W-:Y:S05]  /*38d0*/  BSYNC.RECONVERGENT B0 ;  /* 0x0000000000007941 */ /* 0x000fea0003800200 */
.L_x_229:
[----:B------:R-:W3:Y:S01]  /*38e0*/  LDS R8, [R10] ;  /* 0x000000000a087984 */ /* 0x000ee20000000800 */
        /* <DEDUP_REMOVED lines=16> */
[----:B-12---:R-:W-:Y:S05]  /*39f0*/  IMAD.WIDE R26, R22, 0xc, R24 ;  /* 0x0000000c161a7825 */ /* 0x006fea00078e0218 */
[----:B------:R3:W5:Y:S04]  /*3a00*/  @!P1 LDG.E.128 R12, desc[UR10][R26.64] ;  /* 0x0000000a1a0c9981 */ /* 0x000768000c1e1d00 */
[----:B------:R3:W5:Y:S02]  /*3a10*/  @!P0 LDG.E.128 R16, desc[UR10][R26.64+0x200] ;  /* 0x0002000a1a108981 */ /* 0x000764000c1e1d00 */
.L_x_232:
[----:B------:R-:W-:Y:S05]  /*3a20*/  BSYNC.RECONVERGENT B0 ;  /* 0x0000000000007941 */ /* 0x000fea0003800200 */
.L_x_231:
[----:B------:R4:W1:Y:S01]  /*3a30*/  LDS R8, [R10+0x14] ;  /* 0x000014000a087984 */ /* 0x0008620000000800 */
[----:B------:R-:W-:Y:S01]  /*3a40*/  UIADD3 UR8, UPT, UPT, UR8, 0x4, URZ ;  /* 0x0000000408087890 */ /* 0x000fe2000fffe0ff */
[C---:B0-----:R-:W-:Y:S03]  /*3a50*/  LEA R24, P0, R22.reuse, R24, 0x4 ;  /* 0x0000001816187211 */ /* 0x041fe600078020ff */
[----:B------:R-:W-:Y:S01]  /*3a60*/  UISETP.NE.AND UP0, UPT, UR8, URZ, UPT ;  /* 0x000000ff0800728c */ /* 0x000fe2000bf05270 */
[----:B------:R-:W-:Y:S02]  /*3a70*/  LEA.HI.X.SX32 R25, R22, R25, 0x4, P0 ;  /* 0x0000001916197211 */ /* 0x000fe400000f26ff */
[----:B----4-:R-:W-:Y:S01]  /*3a80*/  IADD3 R10, PT, PT, R10, 0x50, RZ ;  /* 0x000000500a0a7810 */ /* 0x010fe20007ffe0ff */
        /* <DEDUP_REMOVED lines=9> */
.L_x_224:
[----:B------:R-:W-:-:S09]  /*3b20*/  UISETP.NE.AND UP0, UPT, UR4, URZ, UPT ;  /* 0x000000ff0400728c */ /* 0x000fd2000bf05270 */
[----:B------:R-:W-:Y:S05]  /*3b30*/  BRA.U !UP0, `(.L_x_223) ;  /* 0x0000000108947547 */ /* 0x000fea000b800000 */
[----:B------:R-:W0:Y:S01]  /*3b40*/  S2UR UR8, SR_CgaCtaId ;  /* 0x00000000000879c3 */ /* 0x000e220000008800 */
[----:B------:R-:W-:Y:S01]  /*3b50*/  UMOV UR9, 0x400 ;  /* 0x0000040000097882 */ /* 0x000fe20000000000 */
[----:B------:R-:W-:Y:S01]  /*3b60*/  IMAD R23, R23, 0x5, R20 ;  /* 0x0000000517177824 */ /* 0x000fe200078e0214 */
[----:B------:R-:W-:Y:S01]  /*3b70*/  IADD3 R24, P0, PT, R24, 0x200, RZ ;  /* 0x0000020018187810 */ /* 0x000fe20007f1e0ff */
[----:B--23--:R-:W-:Y:S01]  /*3b80*/  IMAD.WIDE R26, R22, 0x4, RZ ;  /* 0x00000004161a7825 */ /* 0x00cfe200078e02ff */
[----:B------:R-:W-:Y:S01]  /*3b90*/  ISETP.GE.AND P2, PT, R20, UR7, PT ;  /* 0x0000000714007c0c */ /* 0x000fe2000bf46270 */
[----:B------:R-:W1:Y:S01]  /*3ba0*/  LDCU UR5, c[0x0][0x440] ;  /* 0x00008800ff0577ac */ /* 0x000e620008000800 */
[----:B------:R-:W-:Y:S01]  /*3bb0*/  IADD3.X R25, PT, PT, RZ, R25, RZ, P0, !PT ;  /* 0x00000019ff197210 */ /* 0x000fe200007fe4ff */
[----:B0-----:R-:W-:Y:S02]  /*3bc0*/  ULEA UR8, UR8, UR9, 0x18 ;  /* 0x0000000908087291 */ /* 0x001fe4000f8ec0ff */
[----:B------:R-:W-:-:S04]  /*3bd0*/  UIADD3 UR9, UPT, UPT, -UR4, URZ, URZ ;  /* 0x000000ff04097290 */ /* 0x000fc8000fffe1ff */
[----:B-1----:R-:W-:-:S08]  /*3be0*/  LEA R10, R23, UR8, 0x2 ;  /* 0x00000008170a7c11 */ /* 0x002fd0000f8e10ff */
.L_x_236:
[----:B------:R-:W-:Y:S04]  /*3bf0*/  BSSY.RECONVERGENT B0, `(.L_x_234) ;  /* 0x000000a000007945 */ /* 0x000fe80003800200 */
[----:B------:R-:W-:Y:S05]  /*3c00*/  @P2 BRA `(.L_x_235) ;  /* 0x0000000000202947 */ /* 0x000fea0003800000 */
        /* <DEDUP_REMOVED lines=8> */
.L_x_235:
[----:B------:R-:W-:Y:S05]  /*3c90*/  BSYNC.RECONVERGENT B0 ;  /* 0x0000000000007941 */ /* 0x000fea0003800200 */
.L_x_234:
[----:B------:R1:W2:Y:S01]  /*3ca0*/  LDS R8, [R10] ;  /* 0x000000000a087984 */ /* 0x0002a20000000800 */
[----:B------:R-:W-:Y:S01]  /*3cb0*/  UIADD3 UR9, UPT, UPT, UR9, 0x1, URZ ;  /* 0x0000000109097890 */ /* 0x000fe2000fffe0ff */
[----:B0-----:R-:W-:Y:S03]  /*3cc0*/  IADD3 R24, P0, PT, R26, R24, RZ ;  /* 0x000000181a187210 */ /* 0x001fe60007f1e0ff */
[----:B------:R-:W-:Y:S01]  /*3cd0*/  UISETP.NE.AND UP0, UPT, UR9, URZ, UPT ;  /* 0x000000ff0900728c */ /* 0x000fe2000bf05270 */
[----:B------:R-:W-:Y:S02]  /*3ce0*/  IADD3.X R25, PT, PT, R27, R25, RZ, P0, !PT ;  /* 0x000000191b197210 */ /* 0x000fe400007fe4ff */
[----:B-1----:R-:W-:Y:S01]  /*3cf0*/  IADD3 R10, PT, PT, R10, 0x14, RZ ;  /* 0x000000140a0a7810 */ /* 0x002fe20007ffe0ff */
        /* <DEDUP_REMOVED lines=9> */
.L_x_223:
[----:B------:R-:W-:-:S04]  /*3d90*/  IADD3 R17, PT, PT, R20, UR20, RZ ;  /* 0x0000001414117c10 */ /* 0x000fc8000fffe0ff */
[----:B------:R-:W-:-:S13]  /*3da0*/  ISETP.GE.AND P0, PT, R17, UR21, PT ;  /* 0x0000001511007c0c */ /* 0x000fda000bf06270 */
[----:B------:R-:W-:Y:S05]  /*3db0*/  @P0 EXIT ;  /* 0x000000000000094d */ /* 0x000fea0003800000 */
[----:B------:R-:W-:Y:S01]  /*3dc0*/  IABS R14, UR22 ;  /* 0x00000016000e7c13 */ /* 0x000fe20008000000 */
[----:B------:R-:W0:Y:S01]  /*3dd0*/  LDC R13, c[0x0][0x434] ;  /* 0x00010d00ff0d7b82 */ /* 0x000e220000000800 */
[----:B------:R-:W-:Y:S01]  /*3de0*/  IABS R16, R17 ;  /* 0x0000001100107213 */ /* 0x000fe20000000000 */
[----:B------:R-:W1:Y:S01]  /*3df0*/  LDCU.128 UR4, c[0x0][0x400] ;  /* 0x00008000ff0477ac */ /* 0x000e620008000c00 */
[----:B------:R-:W4:Y:S01]  /*3e00*/  I2F.RP R12, R14 ;  /* 0x0000000e000c7306 */ /* 0x000f220000209400 */
[----:B------:R-:W-:Y:S01]  /*3e10*/  IABS R10, UR22 ;  /* 0x00000016000a7c13 */ /* 0x000fe20008000000 */
[----:B------:R-:W5:Y:S01]  /*3e20*/  LDCU.64 UR8, c[0x0][0x410] ;  /* 0x00008200ff0877ac */ /* 0x000f620008000a00 */
[----:B------:R-:W-:Y:S02]  /*3e30*/  F2FP.BF16.F32.PACK_AB R6, R6, R9 ;  /* 0x000000090606723e */ /* 0x000fe400000010ff */
[----:B------:R-:W-:Y:S02]  /*3e40*/  IADD3 R10, PT, PT, RZ, -R10, RZ ;  /* 0x8000000aff0a7210 */ /* 0x000fe40007ffe0ff */
[----:B------:R-:W-:-:S02]  /*3e50*/  F2FP.BF16.F32.PACK_AB R7, R4, R7 ;  /* 0x000000070407723e */ /* 0x000fc400000010ff */
[----:B------:R-:W-:Y:S02]  /*3e60*/  F2FP.BF16.F32.PACK_AB R2, R2, R5 ;  /* 0x000000050202723e */ /* 0x000fe400000010ff */
[----:B------:R-:W-:Y:S01]  /*3e70*/  F2FP.BF16.F32.PACK_AB R3, R0, R3 ;  /* 0x000000030003723e */ /* 0x000fe200000010ff */
[----:B----4-:R-:W4:Y:S02]  /*3e80*/  MUFU.RCP R18, R12 ;  /* 0x0000000c00127308 */ /* 0x010f240000001000 */
[----:B----4-:R-:W-:Y:S01]  /*3e90*/  VIADD R18, R18, 0xffffffe ;  /* 0x0ffffffe12127836 */ /* 0x010fe20000000000 */
        /* <DEDUP_REMOVED lines=17> */
[----:B------:R-:W-:Y:S02]  /*3fb0*/  ISETP.GE.U32.AND P2, PT, R19, R14, PT ;  /* 0x0000000e1300720c */ /* 0x000fe40003f46070 */
[----:B------:R0:W4:Y:S11]  /*3fc0*/  F2I.FTZ.U32.TRUNC.NTZ R19, R18 ;  /* 0x0000001200137305 */ /* 0x000136000021f000 */
[----:B------:R-:W-:-:S04]  /*3fd0*/  @P2 VIADD R15, R15, 0x1 ;  /* 0x000000010f0f2836 */ /* 0x000fc80000000000 */
[----:B------:R-:W-:Y:S01]  /*3fe0*/  @!P0 IMAD.MOV R15, RZ, RZ, -R15 ;  /* 0x000000ffff0f8224 */ /* 0x000fe200078e0a0f */
[----:B------:R-:W-:Y:S01]  /*3ff0*/  @!P1 LOP3.LUT R15, RZ, UR22, RZ, 0x33, !PT ;  /* 0x00000016ff0f9c12 */ /* 0x000fe2000f8e33ff */
[----:B0-----:R-:W-:Y:S01]  /*4000*/  IMAD.MOV.U32 R18, RZ, RZ, RZ ;  /* 0x000000ffff127224 */ /* 0x001fe200078e00ff */
[----:B----4-:R-:W-:-:S03]  /*4010*/  IADD3 R23, PT, PT, RZ, -R19, RZ ;  /* 0x80000013ff177210 */ /* 0x010fc60007ffe0ff */
[----:B------:R-:W-:Y:S02]  /*4020*/  IMAD R14, R15, UR22, RZ ;  /* 0x000000160f0e7c24 */ /* 0x000fe4000f8e02ff */
[----:B------:R-:W-:Y:S02]  /*4030*/  IMAD R10, R23, R12, RZ ;  /* 0x0000000c170a7224 */ /* 0x000fe400078e02ff */
[----:B------:R-:W-:Y:S02]  /*4040*/  IMAD.IADD R16, R17, 0x1, -R14 ;  /* 0x0000000111107824 */ /* 0x000fe400078e0a0e */
[----:B------:R-:W-:-:S03]  /*4050*/  IMAD.HI.U32 R10, R19, R10, R18 ;  /* 0x0000000a130a7227 */ /* 0x000fc600078e0012 */
        /* <DEDUP_REMOVED lines=42> */
        .weak           $__internal_5_$__cuda_sm20_div_s64
        .type           $__internal_5_$__cuda_sm20_div_s64,@function
        .size           $__internal_5_$__cuda_sm20_div_s64,(.L_x_7437 - $__internal_5_$__cuda_sm20_div_s64)
$__internal_5_$__cuda_sm20_div_s64:
        /* <DEDUP_REMOVED lines=17> */
[----:B------:R-:W-:-:S04]  /*4410*/  IMAD.HI.U32 R18, R33, R0, RZ ;  /* 0x0000000021127227 */ /* 0x000fc800078e00ff */
[----:B------:R-:W-:-:S04]  /*4420*/  IMAD.HI.U32 R11, P1, R33, R11, R34 ;  /* 0x0000000b210b7227 */ /* 0x000fc80007820022 */
[----:B------:R-:W-:Y:S02]  /*4430*/  IMAD R0, R33, R0, RZ ;  /* 0x0000000021007224 */ /* 0x000fe400078e02ff */
[----:B------:R-:W-:-:S03]  /*4440*/  IMAD.X R18, R18, 0x1, R33, P0 ;  /* 0x0000000112127824 */ /* 0x000fc600000e0621 */
[----:B------:R-:W-:-:S04]  /*4450*/  IADD3 R33, P0, PT, R0, R11, RZ ;  /* 0x0000000b00217210 */ /* 0x000fc80007f1e0ff */
[----:B------:R-:W-:Y:S01]  /*4460*/  IADD3.X R18, PT, PT, RZ, RZ, R18, P0, P1 ;  /* 0x000000ffff127210 */ /* 0x000fe200007e2412 */
[----:B------:R-:W-:Y:S01]  /*4470*/  IMAD.WIDE.U32 R34, R33, R24, RZ ;  /* 0x0000001821227225 */ /* 0x000fe200078e00ff */
[----:B------:R-:W-:-:S03]  /*4480*/  ISETP.GE.AND P1, PT, R15, RZ, PT ;  /* 0x000000ff0f00720c */ /* 0x000fc60003f26270 */
[----:B------:R-:W-:Y:S01]  /*4490*/  IMAD R11, R33, R25, R35 ;  /* 0x00000019210b7224 */ /* 0x000fe200078e0223 */
[----:B------:R-:W-:-:S03]  /*44a0*/  IADD3 R17, P0, PT, RZ, -R34, RZ ;  /* 0x80000022ff117210 */ /* 0x000fc60007f1e0ff */
[----:B------:R-:W-:Y:S02]  /*44b0*/  IMAD R11, R18, R24, R11 ;  /* 0x00000018120b7224 */ /* 0x000fe400078e020b */
[----:B------:R-:W-:-:S03]  /*44c0*/  IMAD.HI.U32 R32, R33, R17, RZ ;  /* 0x0000001121207227 */ /* 0x000fc600078e00ff */
[----:B------:R-:W-:-:S05]  /*44d0*/  IADD3.X R11, PT, PT, RZ, ~R11, RZ, P0, !PT ;  /* 0x8000000bff0b7210 */ /* 0x000fca00007fe4ff */
[----:B------:R-:W-:-:S04]  /*44e0*/  IMAD.WIDE.U32 R32, P0, R33, R11, R32 ;  /* 0x0000000b21207225 */ /* 0x000fc80007800020 */
[----:B------:R-:W-:-:S04]  /*44f0*/  IMAD.HI.U32 R12, P3, R18, R17, R32 ;  /* 0x00000011120c7227 */ /* 0x000fc80007860020 */
[----:B------:R-:W-:-:S04]  /*4500*/  IMAD.HI.U32 R17, R18, R11, RZ ;  /* 0x0000000b12117227 */ /* 0x000fc800078e00ff */
[----:B------:R-:W-:Y:S02]  /*4510*/  IMAD.X R0, R17, 0x1, R18, P0 ;  /* 0x0000000111007824 */ /* 0x000fe400000e0612 */
[----:B------:R-:W-:Y:S01]  /*4520*/  IMAD R11, R18, R11, RZ ;  /* 0x0000000b120b7224 */ /* 0x000fe200078e02ff */
[----:B------:R-:W-:Y:S01]  /*4530*/  IADD3 R18, P0, PT, RZ, -R23, RZ ;  /* 0x80000017ff127210 */ /* 0x000fe20007f1e0ff */
[----:B------:R-:W-:-:S03]  /*4540*/  IMAD.MOV.U32 R33, RZ, RZ, RZ ;  /* 0x000000ffff217224 */ /* 0x000fc600078e00ff */
        /* <DEDUP_REMOVED lines=8> */
[----:B------:R-:W-:-:S04]  /*45d0*/  IMAD.HI.U32 R17, P2, R0, R21, R32 ;  /* 0x0000001500117227 */ /* 0x000fc80007840020 */
[----:B------:R-:W-:Y:S01]  /*45e0*/  IMAD.HI.U32 R0, R0, R11, RZ ;  /* 0x0000000b00007227 */ /* 0x000fe200078e00ff */
[----:B------:R-:W-:-:S03]  /*45f0*/  IADD3 R18, P1, PT, R18, R17, RZ ;  /* 0x0000001112127210 */ /* 0x000fc60007f3e0ff */
[----:B------:R-:W-:Y:S02]  /*4600*/  IMAD.X R0, RZ, RZ, R0, P2 ;  /* 0x000000ffff007224 */ /* 0x000fe400010e0600 */
[----:B------:R-:W-:-:S03]  /*4610*/  IMAD.WIDE.U32 R32, R18, R24, RZ ;  /* 0x0000001812207225 */ /* 0x000fc600078e00ff */
[----:B------:R-:W-:Y:S01]  /*4620*/  IADD3.X R0, PT, PT, RZ, R0, RZ, P1, !PT ;  /* 0x00000000ff007210 */ /* 0x000fe20000ffe4ff */
[----:B------:R-:W-:Y:S01]  /*4630*/  IMAD R17, R18, R25, R33 ;  /* 0x0000001912117224 */ /* 0x000fe200078e0221 */
[----:B------:R-:W-:-:S03]  /*4640*/  IADD3 R12, P0, PT, -R32, R21, RZ ;  /* 0x00000015200c7210 */ /* 0x000fc60007f1e1ff */
[-C--:B------:R-:W-:Y:S01]  /*4650*/  IMAD R32, R0, R24.reuse, R17 ;  /* 0x0000001800207224 */ /* 0x080fe200078e0211 */
[CC--:B------:R-:W-:Y:S02]  /*4660*/  ISETP.GE.U32.AND P2, PT, R12.reuse, R24.reuse, PT ;  /* 0x000000180c00720c */ /* 0x0c0fe40003f46070 */
[----:B------:R-:W-:Y:S01]  /*4670*/  IADD3 R17, P1, PT, R12, -R24, RZ ;  /* 0x800000180c117210 */ /* 0x000fe20007f3e0ff */
[----:B------:R-:W-:-:S05]  /*4680*/  IMAD.X R11, R11, 0x1, ~R32, P0 ;  /* 0x000000010b0b7824 */ /* 0x000fca00000e0e20 */
[----:B------:R-:W-:-:S04]  /*4690*/  ISETP.GE.U32.AND.EX P2, PT, R11, R25, PT, P2 ;  /* 0x000000190b00720c */ /* 0x000fc80003f46120 */
[----:B------:R-:W-:Y:S01]  /*46a0*/  SEL R17, R17, R12, P2 ;  /* 0x0000000c11117207 */ /* 0x000fe20001000000 */
[----:B------:R-:W-:-:S03]  /*46b0*/  IMAD.X R12, R11, 0x1, ~R25, P1 ;  /* 0x000000010b0c7824 */ /* 0x000fc600008e0e19 */
[----:B------:R-:W-:Y:S02]  /*46c0*/  ISETP.GE.U32.AND P0, PT, R17, R24, PT ;  /* 0x000000181100720c */ /* 0x000fe40003f06070 */
[----:B------:R-:W-:Y:S02]  /*46d0*/  IADD3 R17, P1, PT, R18, 0x1, RZ ;  /* 0x0000000112117810 */ /* 0x000fe40007f3e0ff */
[----:B------:R-:W-:Y:S02]  /*46e0*/  SEL R11, R12, R11, P2 ;  /* 0x0000000b0c0b7207 */ /* 0x000fe40001000000 */
[----:B------:R-:W-:Y:S01]  /*46f0*/  SEL R18, R17, R18, P2 ;  /* 0x0000001211127207 */ /* 0x000fe20001000000 */
[----:B------:R-:W-:Y:S01]  /*4700*/  IMAD.X R17, RZ, RZ, R0, P1 ;  /* 0x000000ffff117224 */ /* 0x000fe200008e0600 */
[----:B------:R-:W-:Y:S02]  /*4710*/  ISETP.GE.U32.AND.EX P1, PT, R11, R25, PT, P0 ;  /* 0x000000190b00720c */ /* 0x000fe40003f26100 */
[----:B------:R-:W-:-:S02]  /*4720*/  IADD3 R11, P0, PT, R18, 0x1, RZ ;  /* 0x00000001120b7810 */ /* 0x000fc40007f1e0ff */
[----:B------:R-:W-:Y:S02]  /*4730*/  SEL R17, R17, R0, P2 ;  /* 0x0000000011117207 */ /* 0x000fe40001000000 */
[----:B------:R-:W-:Y:S02]  /*4740*/  SEL R11, R11, R18, P1 ;  /* 0x000000120b0b7207 */ /* 0x000fe40000800000 */
[----:B------:R-:W-:Y:S02]  /*4750*/  IADD3.X R0, PT, PT, RZ, R17, RZ, P0, !PT ;  /* 0x00000011ff007210 */ /* 0x000fe400007fe4ff */
[----:B------:R-:W-:Y:S01]  /*4760*/  LOP3.LUT R12, R13, R15, RZ, 0x3c, !PT ;  /* 0x0000000f0d0c7212 */ /* 0x000fe200078e3cff */
[----:B------:R-:W-:Y:S01]  /*4770*/  IMAD.MOV.U32 R15, RZ, RZ, 0x0 ;  /* 0x00000000ff0f7424 */ /* 0x000fe200078e00ff */
[----:B------:R-:W-:Y:S02]  /*4780*/  SEL R17, R0, R17, P1 ;  /* 0x0000001100117207 */ /* 0x000fe40000800000 */
[----:B------:R-:W-:-:S02]  /*4790*/  IADD3 R0, P1, PT, RZ, -R11, RZ ;  /* 0x8000000bff007210 */ /* 0x000fc40007f3e0ff */
[----:B------:R-:W-:Y:S02]  /*47a0*/  ISETP.GE.AND P2, PT, R12, RZ, PT ;  /* 0x000000ff0c00720c */ /* 0x000fe40003f46270 */
[----:B------:R-:W-:Y:S01]  /*47b0*/  ISETP.NE.U32.AND P0, PT, R16, RZ, PT ;  /* 0x000000ff1000720c */ /* 0x000fe20003f05070 */
[----:B------:R-:W-:Y:S01]  /*47c0*/  IMAD.X R12, RZ, RZ, ~R17, P1 ;  /* 0x000000ffff0c7224 */ /* 0x000fe200008e0e11 */
[----:B------:R-:W-:Y:S02]  /*47d0*/  SEL R0, R0, R11, !P2 ;  /* 0x0000000b00007207 */ /* 0x000fe40005000000 */
[----:B------:R-:W-:Y:S02]  /*47e0*/  ISETP.NE.AND.EX P0, PT, R13, RZ, PT, P0 ;  /* 0x000000ff0d00720c */ /* 0x000fe40003f05300 */
[----:B------:R-:W-:Y:S02]  /*47f0*/  SEL R12, R12, R17, !P2 ;  /* 0x000000110c0c7207 */ /* 0x000fe40005000000 */
[----:B------:R-:W-:-:S02]  /*4800*/  SEL R0, R0, 0xffffffff, P0 ;  /* 0xffffffff00007807 */ /* 0x000fc40000000000 */
[----:B------:R-:W-:Y:S01]  /*4810*/  SEL R11, R12, 0xffffffff, P0 ;  /* 0xffffffff0c0b7807 */ /* 0x000fe20000000000 */
[----:B------:R-:W-:Y:S06]  /*4820*/  RET.REL.NODEC R14 `(_ZN5flash32flash_fwd_splitkv_combine_kernelI23Flash_fwd_kernel_traitsILi256ELi64ELi64ELi4ELb0ELb0EN7cutlass10bfloat16_tE19Flash_kernel_traitsILi256ELi64ELi64ELi4ES3_EELi4ELi2ELb0EEEvNS_16Flash_fwd_paramsE) ;  /* 0xffffffb40ef47950 */ /* 0x000fec0003c3ffff */
.L_x_237:
        /* <DEDUP_REMOVED lines=13> */
.L_x_7437:


//--------------------- .text._ZN5flash32flash_fwd_splitkv_combine_kernelI23Flash_fwd_kernel_traitsILi256ELi64ELi64ELi4ELb0ELb0EN7cutlass10bfloat16_tE19Flash_kernel_traitsILi256ELi64ELi64ELi4ES3_EELi4ELi1ELb0EEEvNS_16Flash_fwd_paramsE --------------------------
	.section	.text._ZN5flash32flash_fwd_splitkv_combine_kernelI23Flash_fwd_kernel_traitsILi256ELi64ELi64ELi4ELb0ELb0EN7cutlass10bfloat16_tE19Flash_kernel_traitsILi256ELi64ELi64ELi4ES3_EELi4ELi1ELb0EEEvNS_16Flash_fwd_paramsE,"ax",@progbits
	.align	128
        .global         _ZN5flash32flash_fwd_splitkv_combine_kernelI23Flash_fwd_kernel_traitsILi256ELi64ELi64ELi4ELb0ELb0EN7cutlass10bfloat16_tE19Flash_kernel_traitsILi256ELi64ELi64ELi4ES3_EELi4ELi1ELb0EEEvNS_16Flash_fwd_paramsE
        .type           _ZN5flash32flash_fwd_splitkv_combine_kernelI23Flash_fwd_kernel_traitsILi256ELi64ELi64ELi4ELb0ELb0EN7cutlass10bfloat16_tE19Flash_kernel_traitsILi256ELi64ELi64ELi4ES3_EELi4ELi1ELb0EEEvNS_16Flash_fwd_paramsE,@function
        .size           _ZN5flash32flash_fwd_splitkv_combine_kernelI23Flash_fwd_kernel_traitsILi256ELi64ELi64ELi4ELb0ELb0EN7cutlass10bfloat16_tE19Flash_kernel_traitsILi256ELi64ELi64ELi4ES3_EELi4ELi1ELb0EEEvNS_16Flash_fwd_paramsE,(.L_x_7438 - _ZN5flash32flash_fwd_splitkv_combine_kernelI23Flash_fwd_kernel_traitsILi256ELi64ELi64ELi4ELb0ELb0EN7cutlass10bfloat16_tE19Flash_kernel_traitsILi256ELi64ELi64ELi4ES3_EELi4ELi1ELb0EEEvNS_16Flash_fwd_paramsE)
        .other          _ZN5flash32flash_fwd_splitkv_combine_kernelI23Flash_fwd_kernel_traitsILi256ELi64ELi64ELi4ELb0ELb0EN7cutlass10bfloat16_tE19Flash_kernel_traitsILi256ELi64ELi64ELi4ES3_EELi4ELi1ELb0EEEvNS_16Flash_fwd_paramsE,@"STO_CUDA_ENTRY STV_DEFAULT"
_ZN5flash32flash_fwd_splitkv_combine_kernelI23Flash_fwd_kernel_traitsILi256ELi64ELi64ELi4ELb0ELb0EN7cutlass10bfloat16_tE19Flash_kernel_traitsILi256ELi64ELi64ELi4ES3_EELi4ELi1ELb0EEEvNS_16Flash_fwd_paramsE:
.text._ZN5flash32flash_fwd_splitkv_combine_kernelI23Flash_fwd_kernel_traitsILi256ELi64ELi64ELi4ELb0ELb0EN7cutlass10bfloat16_tE19Flash_kernel_traitsILi256ELi64ELi64ELi4ES3_EELi4ELi1ELb0EEEvNS_16Flash_fwd_paramsE:
        /* <DEDUP_REMOVED lines=38> */
.L_x_238:
[----:B------:R-:W-:Y:S01]  /*0260*/  IMAD.U32 R19, RZ, RZ, UR16 ;  /* 0x00000010ff137e24 */ /* 0x000fe2000f8e00ff */
[----:B------:R-:W-:Y:S01]  /*0270*/  MOV R17, UR14 ;  /* 0x0000000e00117c02 */ /* 0x000fe20008000f00 */
[----:B------:R-:W-:Y:S01]  /*0280*/  IMAD.U32 R18, RZ, RZ, UR17 ;  /* 0x00000011ff127e24 */ /* 0x000fe2000f8e00ff */
[----:B------:R-:W-:Y:S02]  /*0290*/  MOV R16, UR9 ;  /* 0x0000000900107c02 */ /* 0x000fe40008000f00 */
[----:B------:R-:W-:Y:S02]  /*02a0*/  MOV R15, 0x2c0 ;  /* 0x000002c0000f7802 */ /* 0x000fe40000000f00 */
[----:B------:R-:W-:Y:S05]  /*02b0*/  CALL.REL.NOINC `($__internal_6_$__cuda_sm20_div_s64) ;  /* 0x0000004000387944 */ /* 0x000fea0003c00000 */
[----:B------:R-:W-:-:S07]  /*02c0*/  MOV R11, R12 ;  /* 0x0000000c000b7202 */ /* 0x000fce0000000f00 */
.L_x_239:
        /* <DEDUP_REMOVED lines=30> */
.L_x_241:
[----:B------:R-:W-:Y:S01]  /*04b0*/  IMAD.MOV.U32 R19, RZ, RZ, R10 ;  /* 0x000000ffff137224 */ /* 0x000fe200078e000a */
[----:B------:R-:W-:Y:S01]  /*04c0*/  MOV R17, R3 ;  /* 0x0000000300117202 */ /* 0x000fe20000000f00 */
[----:B------:R-:W-:Y:S01]  /*04d0*/  IMAD.MOV.U32 R18, RZ, RZ, R11 ;  /* 0x000000ffff127224 */ /* 0x000fe200078e000b */
[----:B------:R-:W-:Y:S02]  /*04e0*/  MOV R16, R0 ;  /* 0x0000000000107202 */ /* 0x000fe40000000f00 */
[----:B------:R-:W-:Y:S02]  /*04f0*/  MOV R15, 0x510 ;  /* 0x00000510000f7802 */ /* 0x000fe40000000f00 */
[----:B------:R-:W-:Y:S05]  /*0500*/  CALL.REL.NOINC `($__internal_6_$__cuda_sm20_div_s64) ;  /* 0x0000003c00a47944 */ /* 0x000fea0003c00000 */
[----:B------:R-:W-:Y:S02]  /*0510*/  MOV R4, R10 ;  /* 0x0000000a00047202 */ /* 0x000fe40000000f00 */
[----:B------:R-:W-:Y:S02]  /*0520*/  MOV R5, R12 ;  /* 0x0000000c00057202 */ /* 0x000fe40000000f00 */
.L_x_242:
[----:B------:R-:W-:Y:S05]  /*0530*/  BSYNC.RECONVERGENT B0 ;  /* 0x0000000000007941 */ /* 0x000fea0003800200 */
.L_x_240:
        /* <DEDUP_REMOVED lines=57> */
.L_x_244:
[----:B------:R-:W-:Y:S01]  /*08d0*/  IMAD.MOV.U32 R19, RZ, RZ, R3 ;  /* 0x000000ffff137224 */ /* 0x000fe200078e0003 */
[----:B------:R-:W-:Y:S01]  /*08e0*/  MOV R17, R8 ;  /* 0x0000000800117202 */ /* 0x000fe20000000f00 */
[----:B------:R-:W-:Y:S01]  /*08f0*/  IMAD.MOV.U32 R18, RZ, RZ, R0 ;  /* 0x000000ffff127224 */ /* 0x000fe200078e0000 */
[----:B------:R-:W-:Y:S02]  /*0900*/  MOV R16, R2 ;  /* 0x0000000200107202 */ /* 0x000fe40000000f00 */
[----:B------:R-:W-:Y:S02]  /*0910*/  MOV R15, 0x930 ;  /* 0x00000930000f7802 */ /* 0x000fe40000000f00 */
[----:B------:R-:W-:Y:S05]  /*0920*/  CALL.REL.NOINC `($__internal_6_$__cuda_sm20_div_s64) ;  /* 0x00000038009c7944 */ /* 0x000fea0003c00000 */
[----:B------:R-:W-:Y:S02]  /*0930*/  MOV R11, R12 ;  /* 0x0000000c000b7202 */ /* 0x000fe40000000f00 */
.L_x_245:
[----:B------:R-:W-:Y:S05]  /*0940*/  BSYNC.RECONVERGENT B0 ;  /* 0x0000000000007941 */ /* 0x000fea0003800200 */
.L_x_243:
        /* <DEDUP_REMOVED lines=124> */
.L_x_247:
        /* <DEDUP_REMOVED lines=8> */
.L_x_248:
[----:B------:R-:W-:Y:S05]  /*1190*/  BSYNC.RECONVERGENT B0 ;  /* 0x0000000000007941 */ /* 0x000fea0003800200 */
.L_x_246:
        /* <DEDUP_REMOVED lines=58> */
.L_x_250:
[----:B------:R-:W-:Y:S01]  /*1540*/  IMAD.MOV.U32 R19, RZ, RZ, R4 ;  /* 0x000000ffff137224 */ /* 0x000fe200078e0004 */
[----:B------:R-:W-:Y:S01]  /*1550*/  MOV R18, R5 ;  /* 0x0000000500127202 */ /* 0x000fe20000000f00 */
[----:B------:R-:W-:Y:S01]  /*1560*/  IMAD.MOV.U32 R17, RZ, RZ, R6 ;  /* 0x000000ffff117224 */ /* 0x000fe200078e0006 */
[----:B------:R-:W-:Y:S02]  /*1570*/  MOV R15, 0x1590 ;  /* 0x00001590000f7802 */ /* 0x000fe40000000f00 */
[----:B------:R-:W-:Y:S05]  /*1580*/  CALL.REL.NOINC `($__internal_6_$__cuda_sm20_div_s64) ;  /* 0x0000002c00847944 */ /* 0x000fea0003c00000 */
[----:B------:R-:W-:Y:S02]  /*1590*/  MOV R26, R10 ;  /* 0x0000000a001a7202 */ /* 0x000fe40000000f00 */
[----:B------:R-:W-:Y:S02]  /*15a0*/  MOV R27, R12 ;  /* 0x0000000c001b7202 */ /* 0x000fe40000000f00 */
.L_x_251:
[----:B------:R-:W-:Y:S05]  /*15b0*/  BSYNC.RECONVERGENT B0 ;  /* 0x0000000000007941 */ /* 0x000fea0003800200 */
.L_x_249:
[----:B------:R-:W0:Y:S01]  /*15c0*/  LDCU UR5, c[0x0][0x434] ;  /* 0x00008680ff0577ac */ /* 0x000e220008000800 */
[----:B------:R-:W1:Y:S01]  /*15d0*/  S2R R20, SR_TID.X ;  /* 0x0000000000147919 */ /* 0x000e620000002100 */
[----:B------:R-:W2:Y:S01]  /*15e0*/  LDC R14, c[0x0][0x3e0] ;  /* 0x0000f800ff0e7b82 */ /* 0x000ea20000000800 */
[----:B------:R-:W-:Y:S01]  /*15f0*/  BSSY.RECONVERGENT B0, `(.L_x_252) ;  /* 0x0000046000007945 */ /* 0x000fe20003800200 */
[----:B------:R-:W3:Y:S01]  /*1600*/  LDCU UR18, c[0x0][0x534] ;  /* 0x0000a680ff1277ac */ /* 0x000ee20008000800 */
[----:B------:R-:W-:Y:S02]  /*1610*/  IMAD.MOV.U32 R16, RZ, RZ, -0x800000 ;  /* 0xff800000ff107424 */ /* 0x000fe400078e00ff */
[----:B------:R-:W-:Y:S01]  /*1620*/  IMAD.MOV.U32 R23, RZ, RZ, -0x800000 ;  /* 0xff800000ff177424 */ /* 0x000fe200078e00ff */
[----:B------:R-:W4:Y:S01]  /*1630*/  LDCU UR12, c[0x0][0x430] ;  /* 0x00008600ff0c77ac */ /* 0x000f220008000800 */
[----:B------:R-:W-:-:S04]  /*1640*/  USHF.R.S32.HI UR10, URZ, 0x1f, UR8 ;  /* 0x0000001fff0a7899 */ /* 0x000fc80008011408 */
[----:B------:R-:W-:Y:S01]  /*1650*/  ULOP3.LUT UR10, UR10, 0x1, URZ, 0xfc, !UPT ;  /* 0x000000010a0a7892 */ /* 0x000fe2000f8efcff */
[----:B0-----:R-:W-:-:S05]  /*1660*/  IMAD.U32 R5, RZ, RZ, UR5 ;  /* 0x00000005ff057e24 */ /* 0x001fca000f8e00ff */
[----:B------:R-:W-:Y:S01]  /*1670*/  IABS R5, R5 ;  /* 0x0000000500057213 */ /* 0x000fe20000000000 */
[----:B----4-:R-:W-:-:S03]  /*1680*/  UIMAD UR12, UR5, UR12, URZ ;  /* 0x0000000c050c72a4 */ /* 0x010fc6000f8e02ff */
[----:B------:R-:W0:Y:S01]  /*1690*/  I2F.RP R10, R5 ;  /* 0x00000005000a7306 */ /* 0x000e220000209400 */
[C---:B-1----:R-:W-:Y:S02]  /*16a0*/  ISETP.GT.U32.AND P1, PT, R20.reuse, 0x7, PT ;  /* 0x000000071400780c */ /* 0x042fe40003f24070 */
[----:B------:R-:W-:Y:S02]  /*16b0*/  SHF.R.U32.HI R17, RZ, 0x2, R20 ;  /* 0x00000002ff117819 */ /* 0x000fe40000011614 */
[----:B------:R-:W-:-:S03]  /*16c0*/  LOP3.LUT R24, R20, 0x1, RZ, 0xc0, !PT ;  /* 0x0000000114187812 */ /* 0x000fc600078ec0ff */
[----:B0-----:R-:W0:Y:S06]  /*16d0*/  MUFU.RCP R10, R10 ;  /* 0x0000000a000a7308 */ /* 0x001e2c0000001000 */
[----:B------:R-:W-:-:S04]  /*16e0*/  @!P1 SHF.L.U32 R12, R20, 0x2, RZ ;  /* 0x00000002140c9819 */ /* 0x000fc800000006ff */
[----:B------:R-:W-:Y:S01]  /*16f0*/  @!P1 LOP3.LUT R12, R12, 0xc, RZ, 0xc0, !PT ;  /* 0x0000000c0c0c9812 */ /* 0x000fe200078ec0ff */
[----:B0-----:R-:W-:-:S04]  /*1700*/  VIADD R10, R10, 0xffffffe ;  /* 0x0ffffffe0a0a7836 */ /* 0x001fc80000000000 */
        /* <DEDUP_REMOVED lines=21> */
[----:B------:R-:W-:-:S03]  /*1860*/  SHF.R.U32.HI R9, RZ, 0x1, R20 ;  /* 0x00000001ff097819 */ /* 0x000fc60000011614 */
[----:B------:R-:W-:Y:S01]  /*1870*/  @!P1 IMAD R3, R17, 0x14, R3 ;  /* 0x0000001411039824 */ /* 0x000fe200078e0203 */
[----:B-1----:R-:W-:-:S03]  /*1880*/  @!P1 LEA R4, R4, R5, 0x18 ;  /* 0x0000000504049211 */ /* 0x002fc600078ec0ff */
[----:B------:R-:W-:Y:S02]  /*1890*/  @P3 VIADD R11, R11, 0x1 ;  /* 0x000000010b0b3836 */ /* 0x000fe40000000000 */
[----:B------:R-:W-:Y:S02]  /*18a0*/  @!P1 IMAD.IADD R12, R3, 0x1, R12 ;  /* 0x00000001030c9824 */ /* 0x000fe400078e020c */
[----:B------:R-:W-:Y:S01]  /*18b0*/  @!P2 IMAD.MOV R11, RZ, RZ, -R11 ;  /* 0x000000ffff0ba224 */ /* 0x000fe200078e0a0b */
[----:B------:R-:W-:Y:S01]  /*18c0*/  @!P0 LOP3.LUT R11, RZ, UR5, RZ, 0x33, !PT ;  /* 0x00000005ff0b8c12 */ /* 0x000fe2000f8e33ff */
[----:B------:R-:W-:Y:S01]  /*18d0*/  @!P1 IMAD R4, R24, 0x14, R4 ;  /* 0x0000001418049824 */ /* 0x000fe200078e0204 */
[----:B---3--:R-:W-:-:S03]  /*18e0*/  ISETP.GE.AND P0, PT, R17, UR18, PT ;  /* 0x0000001211007c0c */ /* 0x008fc6000bf06270 */
[----:B------:R-:W-:Y:S01]  /*18f0*/  IMAD R10, R11, UR10, RZ ;  /* 0x0000000a0b0a7c24 */ /* 0x000fe2000f8e02ff */
[----:B------:R-:W0:Y:S01]  /*1900*/  LDCU.64 UR10, c[0x0][0x358] ;  /* 0x00006b00ff0a77ac */ /* 0x000e220008000a00 */
[----:B------:R-:W-:-:S03]  /*1910*/  @!P1 LEA R4, R9, R4, 0x2 ;  /* 0x0000000409049211 */ /* 0x000fc600078e10ff */
[----:B------:R-:W-:-:S05]  /*1920*/  IABS R15, R10 ;  /* 0x0000000a000f7213 */ /* 0x000fca0000000000 */
[----:B------:R-:W-:Y:S01]  /*1930*/  VIADD R5, R15, UR4 ;  /* 0x000000040f057c36 */ /* 0x000fe20008000000 */
[----:B--2---:R-:W-:Y:S06]  /*1940*/  @P0 BRA `(.L_x_253) ;  /* 0x0000000000400947 */ /* 0x004fec0003800000 */
        /* <DEDUP_REMOVED lines=16> */
.L_x_253:
[----:B0-----:R-:W-:Y:S05]  /*1a50*/  BSYNC.RECONVERGENT B0 ;  /* 0x0000000000007941 */ /* 0x001fea0003800200 */
.L_x_252:
[----:B-----5:R0:W-:Y:S01]  /*1a60*/  @!P1 STS [R12], R16 ;  /* 0x000000100c009388 */ /* 0x0201e20000000800 */
[----:B------:R-:W-:Y:S01]  /*1a70*/  IABS R3, R14 ;  /* 0x0000000e00037213 */ /* 0x000fe20000000000 */
[----:B------:R-:W-:Y:S01]  /*1a80*/  BSSY.RECONVERGENT B1, `(.L_x_254) ;  /* 0x0000172000017945 */ /* 0x000fe20003800200 */
[----:B-1----:R-:W-:Y:S01]  /*1a90*/  IABS R19, R10 ;  /* 0x0000000a00137213 */ /* 0x002fe20000000000 */
[----:B------:R-:W-:Y:S01]  /*1aa0*/  BAR.SYNC.DEFER_BLOCKING 0x0 ;  /* 0x0000000000007b1d */ /* 0x000fe20000010000 */
[----:B------:R-:W-:Y:S01]  /*1ab0*/  ISETP.NE.AND P5, PT, R10, RZ, PT ;  /* 0x000000ff0a00720c */ /* 0x000fe20003fa5270 */
[----:B------:R-:W-:Y:S02]  /*1ac0*/  IMAD.MOV.U32 R22, RZ, RZ, 0x7f800000 ;  /* 0x7f800000ff167424 */ /* 0x000fe400078e00ff */
[----:B------:R-:W-:Y:S02]  /*1ad0*/  IMAD.MOV R19, RZ, RZ, -R19 ;  /* 0x000000ffff137224 */ /* 0x000fe400078e0a13 */
[----:B------:R-:W1:Y:S08]  /*1ae0*/  I2F.RP R28, R3 ;  /* 0x00000003001c7306 */ /* 0x000e700000209400 */
[----:B0-----:R-:W0:Y:S01]  /*1af0*/  I2F.RP R12, R15 ;  /* 0x0000000f000c7306 */ /* 0x001e220000209400 */
[----:B------:R-:W2:Y:S07]  /*1b00*/  @!P1 LDS R23, [R4] ;  /* 0x0000000004179984 */ /* 0x000eae0000000800 */
[----:B-1----:R-:W1:Y:S08]  /*1b10*/  MUFU.RCP R28, R28 ;  /* 0x0000001c001c7308 */ /* 0x002e700000001000 */
[----:B0-----:R-:W0:Y:S01]  /*1b20*/  MUFU.RCP R12, R12 ;  /* 0x0000000c000c7308 */ /* 0x001e220000001000 */
[----:B-1----:R-:W-:-:S07]  /*1b30*/  VIADD R28, R28, 0xffffffe ;  /* 0x0ffffffe1c1c7836 */ /* 0x002fce0000000000 */
[----:B------:R-:W1:Y:S01]  /*1b40*/  F2I.FTZ.U32.TRUNC.NTZ R29, R28 ;  /* 0x0000001c001d7305 */ /* 0x000e62000021f000 */
[----:B0-----:R-:W-:-:S07]  /*1b50*/  VIADD R12, R12, 0xffffffe ;  /* 0x0ffffffe0c0c7836 */ /* 0x001fce0000000000 */
[----:B------:R0:W3:Y:S01]  /*1b60*/  F2I.FTZ.U32.TRUNC.NTZ R13, R12 ;  /* 0x0000000c000d7305 */ /* 0x0000e2000021f000 */
[----:B--2---:R-:W2:Y:S01]  /*1b70*/  SHFL.BFLY PT, R4, R23, 0x1, 0x1f ;  /* 0x0c201f0017047f89 */ /* 0x004ea200000e0000 */
[----:B-1----:R-:W-:Y:S02]  /*1b80*/  IMAD.MOV R18, RZ, RZ, -R29 ;  /* 0x000000ffff127224 */ /* 0x002fe400078e0a1d */
[----:B------:R-:W-:Y:S02]  /*1b90*/  IMAD.MOV.U32 R28, RZ, RZ, RZ ;  /* 0x000000ffff1c7224 */ /* 0x000fe400078e00ff */
[----:B------:R-:W-:Y:S02]  /*1ba0*/  IMAD R18, R18, R3, RZ ;  /* 0x0000000312127224 */ /* 0x000fe400078e02ff */
[----:B0-----:R-:W-:Y:S02]  /*1bb0*/  HFMA2 R12, -RZ, RZ, 0, 0 ;  /* 0x00000000ff0c7431 */ /* 0x001fe400000001ff */
[----:B---3--:R-:W-:-:S02]  /*1bc0*/  IMAD.MOV R21, RZ, RZ, -R13 ;  /* 0x000000ffff157224 */ /* 0x008fc400078e0a0d */
[----:B------:R-:W-:-:S04]  /*1bd0*/  IMAD.HI.U32 R18, R29, R18, R28 ;  /* 0x000000121d127227 */ /* 0x000fc800078e001c */
[----:B------:R-:W-:-:S04]  /*1be0*/  IMAD R21, R21, R15, RZ ;  /* 0x0000000f15157224 */ /* 0x000fc800078e02ff */
[----:B------:R-:W-:Y:S01]  /*1bf0*/  IMAD.HI.U32 R21, R13, R21, R12 ;  /* 0x000000150d157227 */ /* 0x000fe200078e000c */
[----:B------:R-:W-:Y:S02]  /*1c00*/  IABS R13, R5 ;  /* 0x00000005000d7213 */ /* 0x000fe40000000000 */
[----:B--2---:R-:W-:-:S03]  /*1c10*/  FMNMX.FTZ R4, R4, R23, !PT ;  /* 0x0000001704047209 */ /* 0x004fc60007810000 */
[----:B------:R-:W-:Y:S01]  /*1c20*/  IMAD.HI.U32 R21, R21, R13, RZ ;  /* 0x0000000d15157227 */ /* 0x000fe200078e00ff */
[----:B------:R-:W-:-:S03]  /*1c30*/  FSETP.NEU.FTZ.AND P0, PT, R4, -INF , PT ;  /* 0xff8000000400780b */ /* 0x000fc60003f1d000 */
[----:B------:R-:W-:Y:S01]  /*1c40*/  IMAD.HI.U32 R18, R18, R13, RZ ;  /* 0x0000000d12127227 */ /* 0x000fe200078e00ff */
[----:B------:R-:W-:-:S03]  /*1c50*/  FSEL R4, R4, RZ, P0 ;  /* 0x000000ff04047208 */ /* 0x000fc60000000000 */
[----:B------:R-:W-:Y:S02]  /*1c60*/  IMAD R19, R21, R19, R13 ;  /* 0x0000001315137224 */ /* 0x000fe400078e020d */
[----:B------:R-:W-:Y:S02]  /*1c70*/  IMAD.MOV R12, RZ, RZ, -R18 ;  /* 0x000000ffff0c7224 */ /* 0x000fe400078e0a12 */
[----:B------:R-:W-:Y:S01]  /*1c80*/  FADD.FTZ R17, -R4, R23 ;  /* 0x0000001704117221 */ /* 0x000fe20000010100 */
[----:B------:R-:W-:Y:S01]  /*1c90*/  ISETP.GT.U32.AND P2, PT, R15, R19, PT ;  /* 0x000000130f00720c */ /* 0x000fe20003f44070 */
[----:B------:R-:W-:Y:S02]  /*1ca0*/  IMAD R12, R3, R12, R13 ;  /* 0x0000000c030c7224 */ /* 0x000fe400078e020d */
[----:B------:R-:W-:Y:S01]  /*1cb0*/  FMUL.FTZ R17, R17, 1.4426950216293334961 ;  /* 0x3fb8aa3b11117820 */ /* 0x000fe20000410000 */
[C---:B------:R-:W-:Y:S02]  /*1cc0*/  LOP3.LUT R13, R5.reuse, R15, RZ, 0x3c, !PT ;  /* 0x0000000f050d7212 */ /* 0x040fe400078e3cff */
[----:B------:R-:W-:-:S02]  /*1cd0*/  LOP3.LUT R5, R5, R14, RZ, 0x3c, !PT ;  /* 0x0000000e05057212 */ /* 0x000fc400078e3cff */
[----:B------:R-:W-:Y:S01]  /*1ce0*/  ISETP.GT.U32.AND P0, PT, R3, R12, PT ;  /* 0x0000000c0300720c */ /* 0x000fe20003f04070 */
[----:B------:R-:W0:Y:S01]  /*1cf0*/  MUFU.EX2 R17, R17 ;  /* 0x0000001100117308 */ /* 0x000e220000000800 */
[----:B------:R-:W-:Y:S02]  /*1d00*/  ISETP.GE.AND P3, PT, R13, RZ, PT ;  /* 0x000000ff0d00720c */ /* 0x000fe40003f66270 */
[----:B------:R-:W-:Y:S02]  /*1d10*/  SHF.R.S32.HI R13, RZ, 0x1f, R10 ;  /* 0x0000001fff0d7819 */ /* 0x000fe4000001140a */
[-C--:B------:R-:W-:Y:S01]  /*1d20*/  @!P2 IADD3 R19, PT, PT, R19, -R15.reuse, RZ ;  /* 0x8000000f1313a210 */ /* 0x080fe20007ffe0ff */
[----:B------:R-:W-:Y:S01]  /*1d30*/  @!P2 VIADD R21, R21, 0x1 ;  /* 0x000000011515a836 */ /* 0x000fe20000000000 */
[----:B------:R-:W-:Y:S02]  /*1d40*/  ISETP.GE.AND P2, PT, R5, RZ, PT ;  /* 0x000000ff0500720c */ /* 0x000fe40003f46270 */
[----:B------:R-:W-:-:S03]  /*1d50*/  ISETP.GE.U32.AND P1, PT, R19, R15, PT ;  /* 0x0000000f1300720c */ /* 0x000fc60003f26070 */
[----:B------:R-:W-:Y:S02]  /*1d60*/  @!P0 IMAD.IADD R12, R12, 0x1, -R3 ;  /* 0x000000010c0c8824 */ /* 0x000fe400078e0a03 */
[----:B------:R-:W-:Y:S01]  /*1d70*/  @!P0 VIADD R18, R18, 0x1 ;  /* 0x0000000112128836 */ /* 0x000fe20000000000 */
[----:B------:R-:W-:Y:S01]  /*1d80*/  ISETP.NE.AND P0, PT, R14, RZ, PT ;  /* 0x000000ff0e00720c */ /* 0x000fe20003f05270 */
[----:B0-----:R-:W0:Y:S01]  /*1d90*/  SHFL.BFLY PT, R16, R17, 0x1, 0x1f ;  /* 0x0c201f0011107f89 */ /* 0x001e2200000e0000 */
[----:B------:R-:W-:-:S05]  /*1da0*/  ISETP.GE.U32.AND P4, PT, R12, R3, PT ;  /* 0x000000030c00720c */ /* 0x000fca0003f86070 */
[----:B------:R-:W-:-:S05]  /*1db0*/  @P1 VIADD R21, R21, 0x1 ;  /* 0x0000000115151836 */ /* 0x000fca0000000000 */
[----:B------:R-:W-:-:S03]  /*1dc0*/  MOV R5, R21 ;  /* 0x0000001500057202 */ /* 0x000fc60000000f00 */
[----:B------:R-:W-:Y:S02]  /*1dd0*/  @P4 VIADD R18, R18, 0x1 ;  /* 0x0000000112124836 */ /* 0x000fe40000000000 */
[----:B------:R-:W-:Y:S01]  /*1de0*/  @!P3 IMAD.MOV R5, RZ, RZ, -R5 ;  /* 0x000000ffff05b224 */ /* 0x000fe200078e0a05 */
[----:B------:R-:W-:Y:S02]  /*1df0*/  ISETP.NE.AND P3, PT, R11, RZ, PT ;  /* 0x000000ff0b00720c */ /* 0x000fe40003f65270 */
[----:B------:R-:W-:Y:S02]  /*1e00*/  MOV R3, R18 ;  /* 0x0000001200037202 */ /* 0x000fe40000000f00 */
[----:B------:R-:W-:Y:S02]  /*1e10*/  @!P5 LOP3.LUT R5, RZ, R15, RZ, 0x33, !PT ;  /* 0x0000000fff05d212 */ /* 0x000fe400078e33ff */
[----:B------:R-:W-:Y:S01]  /*1e20*/  SEL R11, RZ, 0x1, !P3 ;  /* 0x00000001ff0b7807 */ /* 0x000fe20005800000 */
[----:B0-----:R-:W-:Y:S01]  /*1e30*/  FADD.FTZ R16, R17, R16 ;  /* 0x0000001011107221 */ /* 0x001fe20000010000 */
[----:B------:R-:W-:Y:S01]  /*1e40*/  @!P2 IMAD.MOV R3, RZ, RZ, -R3 ;  /* 0x000000ffff03a224 */ /* 0x000fe200078e0a03 */
[----:B------:R-:W-:-:S02]  /*1e50*/  @!P0 LOP3.LUT R3, RZ, R14, RZ, 0x33, !PT ;  /* 0x0000000eff038212 */ /* 0x000fc400078e33ff */
[----:B------:R-:W-:Y:S02]  /*1e60*/  LOP3.LUT P0, RZ, R20, 0x3f9, RZ, 0xc0, !PT ;  /* 0x000003f914ff7812 */ /* 0x000fe4000780c0ff */
[----:B------:R-:W-:Y:S01]  /*1e70*/  FSETP.NE.FTZ.AND P1, PT, R16, RZ, PT ;  /* 0x000000ff1000720b */ /* 0x000fe20003f35000 */
[----:B------:R-:W-:Y:S01]  /*1e80*/  IMAD R3, R3, UR13, RZ ;  /* 0x0000000d03037c24 */ /* 0x000fe2000f8e02ff */
[----:B------:R-:W-:Y:S02]  /*1e90*/  ISETP.LT.U32.AND P2, PT, R26, R5, PT ;  /* 0x000000051a00720c */ /* 0x000fe40003f41070 */
[----:B------:R-:W-:Y:S02]  /*1ea0*/  SHF.R.S32.HI R12, RZ, 0x1f, R5 ;  /* 0x0000001fff0c7819 */ /* 0x000fe40000011405 */
[----:B------:R-:W-:Y:S02]  /*1eb0*/  LOP3.LUT R11, R13, R11, RZ, 0xfc, !PT ;  /* 0x0000000b0d0b7212 */ /* 0x000fe400078efcff */
[----:B------:R-:W-:-:S03]  /*1ec0*/  ISETP.LT.AND.EX P2, PT, R27, R12, PT, P2 ;  /* 0x0000000c1b00720c */ /* 0x000fc60003f41320 */
[----:B------:R-:W-:Y:S01]  /*1ed0*/  IMAD R3, R11, R3, RZ ;  /* 0x000000030b037224 */ /* 0x000fe200078e02ff */
[----:B------:R-:W-:Y:S01]  /*1ee0*/  SEL R5, R26, R5, P2 ;  /* 0x000000051a057207 */ /* 0x000fe20001000000 */
[----:B------:R-:W0:Y:S02]  /*1ef0*/  @P1 MUFU.LG2 R16, R16 ;  /* 0x0000001000101308 */ /* 0x000e240000000c00 */
[----:B0-----:R-:W-:Y:S01]  /*1f00*/  @P1 FFMA.FTZ R22, R16, 0.69314718246459960938, R4 ;  /* 0x3f31721810161823 */ /* 0x001fe20000010004 */
        /* <DEDUP_REMOVED lines=53> */
.L_x_257:
[----:B------:R-:W-:Y:S01]  /*2260*/  LEA.HI R25, R20, UR15, RZ, 0x1f ;  /* 0x0000000f14197c11 */ /* 0x000fe2000f8ff8ff */
[----:B------:R-:W-:Y:S01]  /*2270*/  IMAD.MOV.U32 R18, RZ, RZ, RZ ;  /* 0x000000ffff127224 */ /* 0x000fe200078e00ff */
[----:B------:R-:W-:Y:S02]  /*2280*/  MOV R17, R28 ;  /* 0x0000001c00117202 */ /* 0x000fe40000000f00 */
[----:B------:R-:W-:Y:S01]  /*2290*/  MOV R15, 0x22c0 ;  /* 0x000022c0000f7802 */ /* 0x000fe20000000f00 */
[----:B------:R-:W-:Y:S02]  /*22a0*/  IMAD.MOV.U32 R19, RZ, RZ, R25 ;  /* 0x000000ffff137224 */ /* 0x000fe400078e0019 */
[----:B------:R-:W-:Y:S05]  /*22b0*/  CALL.REL.NOINC `($__internal_6_$__cuda_sm20_div_s64) ;  /* 0x0000002000387944 */ /* 0x000fea0003c00000 */
[----:B------:R-:W-:Y:S02]  /*22c0*/  IADD3 R9, PT, PT, -R10, RZ, RZ ;  /* 0x000000ff0a097210 */ /* 0x000fe40007ffe1ff */
[----:B------:R-:W-:-:S03]  /*22d0*/  MOV R29, R12 ;  /* 0x0000000c001d7202 */ /* 0x000fc60000000f00 */
[----:B------:R-:W-:Y:S01]  /*22e0*/  IMAD R25, R28, R9, R25 ;  /* 0x000000091c197224 */ /* 0x000fe200078e0219 */
[----:B------:R-:W-:-:S07]  /*22f0*/  MOV R28, R10 ;  /* 0x0000000a001c7202 */ /* 0x000fce0000000f00 */
.L_x_258:
        /* <DEDUP_REMOVED lines=61> */
.L_x_260:
[----:B------:R-:W-:Y:S01]  /*26d0*/  IMAD.MOV.U32 R19, RZ, RZ, R28 ;  /* 0x000000ffff137224 */ /* 0x000fe200078e001c */
[----:B------:R-:W-:Y:S01]  /*26e0*/  MOV R18, R29 ;  /* 0x0000001d00127202 */ /* 0x000fe20000000f00 */
[----:B------:R-:W-:Y:S01]  /*26f0*/  IMAD.MOV.U32 R17, RZ, RZ, R32 ;  /* 0x000000ffff117224 */ /* 0x000fe200078e0020 */
[----:B------:R-:W-:Y:S02]  /*2700*/  MOV R15, 0x2720 ;  /* 0x00002720000f7802 */ /* 0x000fe40000000f00 */
[----:B------:R-:W-:Y:S05]  /*2710*/  CALL.REL.NOINC `($__internal_6_$__cuda_sm20_div_s64) ;  /* 0x0000001c00207944 */ /* 0x000fea0003c00000 */
[----:B------:R-:W-:Y:S02]  /*2720*/  IADD3 R11, PT, PT, -R10, RZ, RZ ;  /* 0x000000ff0a0b7210 */ /* 0x000fe40007ffe1ff */
[----:B------:R-:W-:-:S03]  /*2730*/  MOV R9, R10 ;  /* 0x0000000a00097202 */ /* 0x000fc60000000f00 */
[----:B------:R-:W-:Y:S02]  /*2740*/  IMAD R28, R11, R32, R28 ;  /* 0x000000200b1c7224 */ /* 0x000fe400078e021c */
.L_x_261:
[----:B------:R-:W-:Y:S05]  /*2750*/  BSYNC.RECONVERGENT B0 ;  /* 0x0000000000007941 */ /* 0x000fea0003800200 */
.L_x_259:
        /* <DEDUP_REMOVED lines=160> */
.L_x_256:
[----:B------:R-:W0:Y:S01]  /*3160*/  LDC.64 R2, c[0x0][0x420] ;  /* 0x00010800ff027b82 */ /* 0x000e220000000a00 */
[----:B------:R-:W-:-:S05]  /*3170*/  IADD3 R9, PT, PT, R9, UR15, RZ ;  /* 0x0000000f09097c10 */ /* 0x000fca000fffe0ff */
[----:B0-----:R-:W-:-:S05]  /*3180*/  IMAD.WIDE.U32 R2, R9, 0x4, R2 ;  /* 0x0000000409027825 */ /* 0x001fca00078e0002 */
[----:B------:R1:W-:Y:S02]  /*3190*/  STG.E desc[UR10][R2.64], R22 ;  /* 0x0000001602007986 */ /* 0x0003e4000c10190a */
.L_x_255:
[----:B------:R-:W-:Y:S05]  /*31a0*/  BSYNC.RECONVERGENT B1 ;  /* 0x0000000000017941 */ /* 0x000fea0003800200 */
.L_x_254:
        /* <DEDUP_REMOVED lines=13> */
[----:B--2---:R-:W-:Y:S01]  /*3280*/  LEA R0, R0, R2, 0x18 ;  /* 0x0000000200007211 */ /* 0x004fe200078ec0ff */
[----:B------:R-:W-:-:S04]  /*3290*/  IMAD.SHL.U32 R2, R20, 0x2, RZ ;  /* 0x0000000214027824 */ /* 0x000fc800078e00ff */
[----:B------:R-:W-:Y:S01]  /*32a0*/  IMAD R0, R3, 0x14, R0 ;  /* 0x0000001403007824 */ /* 0x000fe200078e0200 */
[----:B------:R-:W-:-:S04]  /*32b0*/  LOP3.LUT R2, R2, 0x7fc, RZ, 0xc0, !PT ;  /* 0x000007fc02027812 */ /* 0x000fc800078ec0ff */
[----:B------:R-:W-:-:S05]  /*32c0*/  IADD3 R0, PT, PT, R0, R2, RZ ;  /* 0x0000000200007210 */ /* 0x000fca0007ffe0ff */
[----:B0-----:R2:W-:Y:S02]  /*32d0*/  STS [R0], R4 ;  /* 0x0000000400007388 */ /* 0x0015e40000000800 */
.L_x_263:
[----:B------:R-:W-:Y:S05]  /*32e0*/  BSYNC.RECONVERGENT B0 ;  /* 0x0000000000007941 */ /* 0x000fea0003800200 */
.L_x_262:
        /* <DEDUP_REMOVED lines=46> */
.L_x_274:
        /* <DEDUP_REMOVED lines=11> */
.L_x_267:
[----:B------:R-:W-:Y:S05]  /*3680*/  BSYNC.RECONVERGENT B0 ;  /* 0x0000000000007941 */ /* 0x000fea0003800200 */
.L_x_266:
        /* <DEDUP_REMOVED lines=20> */
.L_x_269:
[----:B------:R-:W-:Y:S05]  /*37d0*/  BSYNC.RECONVERGENT B0 ;  /* 0x0000000000007941 */ /* 0x000fea0003800200 */
.L_x_268:
        /* <DEDUP_REMOVED lines=21> */
.L_x_271:
[----:B------:R-:W-:Y:S05]  /*3930*/  BSYNC.RECONVERGENT B0 ;  /* 0x0000000000007941 */ /* 0x000fea0003800200 */
.L_x_270:
        /* <DEDUP_REMOVED lines=20> */
.L_x_273:
[----:B------:R-:W-:Y:S05]  /*3a80*/  BSYNC.RECONVERGENT B0 ;  /* 0x0000000000007941 */ /* 0x000fea0003800200 */
.L_x_272:
        /* <DEDUP_REMOVED lines=15> */
.L_x_265:
        /* <DEDUP_REMOVED lines=13> */
.L_x_277:
        /* <DEDUP_REMOVED lines=16> */
.L_x_276:
[----:B------:R-:W-:Y:S05]  /*3d50*/  BSYNC.RECONVERGENT B0 ;  /* 0x0000000000007941 */ /* 0x000fea0003800200 */
.L_x_275:
        /* <DEDUP_REMOVED lines=12> */
.L_x_264:
        /* <DEDUP_REMOVED lines=88> */
        .weak           $__internal_6_$__cuda_sm20_div_s64
        .type           $__internal_6_$__cuda_sm20_div_s64,@function
        .size           $__internal_6_$__cuda_sm20_div_s64,(.L_x_7438 - $__internal_6_$__cuda_sm20_div_s64)
$__internal_6_$__cuda_sm20_div_s64:
        /* <DEDUP_REMOVED lines=83> */
[----:B------:R-:W-:Y:S06]  /*48d0*/  RET.REL.NODEC R16 `(_ZN5flash32flash_fwd_splitkv_combine_kernelI23Flash_fwd_kernel_traitsILi256ELi64ELi64ELi4ELb0ELb0EN7cutlass10bfloat16_tE19Flash_kernel_traitsILi256ELi64ELi64ELi4ES3_EELi4ELi1ELb0EEEvNS_16Flash_fwd_paramsE) ;  /* 0xffffffb410c87950 */ /* 0x000fec0003c3ffff */
.L_x_278:
        /* <DEDUP_REMOVED lines=10> */
.L_x_7438:


//--------------------- .text._ZN5flash32flash_fwd_splitkv_combine_kernelI23Flash_fwd_kernel_traitsILi256ELi64ELi64ELi4ELb0ELb0EN7cutlass10bfloat16_tE19Flash_kernel_traitsILi256ELi64ELi64ELi4ES3_EELi4ELi7ELb1EEEvNS_16Flash_fwd_paramsE --------------------------
	.section	.text._ZN5flash32flash_fwd_splitkv_combine_kernelI23Flash_fwd_kernel_traitsILi256ELi64ELi64ELi4ELb0ELb0EN7cutlass10bfloat16_tE19Flash_kernel_traitsILi256ELi64ELi64ELi4ES3_EELi4ELi7ELb1EEEvNS_16Flash_fwd_paramsE,"ax",@progbits
	.align	128
        .global         _ZN5flash32flash_fwd_splitkv_combine_kernelI23Flash_fwd_kernel_traitsILi256ELi64ELi64ELi4ELb0ELb0EN7cutlass10bfloat16_tE19Flash_kernel_traitsILi256ELi64ELi64ELi4ES3_EELi4ELi7ELb1EEEvNS_16Flash_fwd_paramsE
        .type           _ZN5flash32flash_fwd_splitkv_combine_kernelI23Flash_fwd_kernel_traitsILi256ELi64ELi64ELi4ELb0ELb0EN7cutlass10bfloat16_tE19Flash_kernel_traitsILi256ELi64ELi64ELi4ES3_EELi4ELi7ELb1EEEvNS_16Flash_fwd_paramsE,@function
        .size           _ZN5flash32flash_fwd_splitkv_combine_kernelI23Flash_fwd_kernel_traitsILi256ELi64ELi64ELi4ELb0ELb0EN7cutlass10bfloat16_tE19Flash_kernel_traitsILi256ELi64ELi64ELi4ES3_EELi4ELi7ELb1EEEvNS_16Flash_fwd_paramsE,(.L_x_7439 - _ZN5flash32flash_fwd_splitkv_combine_kernelI23Flash_fwd_kernel_traitsILi256ELi64ELi64ELi4ELb0ELb0EN7cutlass10bfloat16_tE19Flash_kernel_traitsILi256ELi64ELi64ELi4ES3_EELi4ELi7ELb1EEEvNS_16Flash_fwd_paramsE)
        .other          _ZN5flash32flash_fwd_splitkv_combine_kernelI23Flash_fwd_kernel_traitsILi256ELi64ELi64ELi4ELb0ELb0EN7cutlass10bfloat16_tE19Flash_kernel_traitsILi256ELi64ELi64ELi4ES3_EELi4ELi7ELb1EEEvNS_16Flash_fwd_paramsE,@"STO_CUDA_ENTRY STV_DEFAULT"
_ZN5flash32flash_fwd_splitkv_combine_kernelI23Flash_fwd_kernel_traitsILi256ELi64ELi64ELi4ELb0ELb0EN7cutlass10bfloat16_tE19Flash_kernel_traitsILi256ELi64ELi64ELi4ES3_EELi4ELi7ELb1EEEvNS_16Flash_fwd_paramsE:
.text._ZN5flash32flash_fwd_splitkv_combine_kernelI23Flash_fwd_kernel_traitsILi256ELi64ELi64ELi4ELb0ELb0EN7cutlass10bfloat16_tE19Flash_kernel_traitsILi256ELi64ELi64ELi4ES3_EELi4ELi7ELb1EEEvNS_16Flash_fwd_paramsE:
        /* <DEDUP_REMOVED lines=38> */
.L_x_279:
[----:B------:R-:W-:Y:S01]  /*0260*/  IMAD.U32 R16, RZ, RZ, UR20 ;  /* 0x00000014ff107e24 */ /* 0x000fe2000f8e00ff */
[----:B------:R-:W-:Y:S01]  /*0270*/  MOV R14, UR18 ;  /* 0x00000012000e7c02 */ /* 0x000fe20008000f00 */
[----:B------:R-:W-:Y:S01]  /*0280*/  IMAD.U32 R15, RZ, RZ, UR14 ;  /* 0x0000000eff0f7e24 */ /* 0x000fe2000f8e00ff */
[----:B------:R-:W-:Y:S02]  /*0290*/  MOV R13, UR5 ;  /* 0x00000005000d7c02 */ /* 0x000fe40008000f00 */
[----:B------:R-:W-:Y:S02]  /*02a0*/  MOV R12, 0x2c0 ;  /* 0x000002c0000c7802 */ /* 0x000fe40000000f00 */
[----:B------:R-:W-:Y:S05]  /*02b0*/  CALL.REL.NOINC `($__internal_7_$__cuda_sm20_div_s64) ;  /* 0x0000004000a47944 */ /* 0x000fea0003c00000 */
[----:B------:R-:W-:Y:S02]  /*02c0*/  MOV R16, R0 ;  /* 0x0000000000107202 */ /* 0x000fe40000000f00 */
[----:B------:R-:W-:-:S07]  /*02d0*/  MOV R17, R15 ;  /* 0x0000000f00117202 */ /* 0x000fce0000000f00 */
.L_x_280:
        /* <DEDUP_REMOVED lines=30> */
.L_x_282:
[----:B------:R-:W-:Y:S02]  /*04c0*/  MOV R15, R17 ;  /* 0x00000011000f7202 */ /* 0x000fe40000000f00 */
[----:B------:R-:W-:Y:S02]  /*04d0*/  MOV R12, 0x4f0 ;  /* 0x000004f0000c7802 */ /* 0x000fe40000000f00 */
[----:B------:R-:W-:Y:S05]  /*04e0*/  CALL.REL.NOINC `($__internal_7_$__cuda_sm20_div_s64) ;  /* 0x0000004000187944 */ /* 0x000fea0003c00000 */
[----:B------:R-:W-:Y:S02]  /*04f0*/  MOV R6, R0 ;  /* 0x0000000000067202 */ /* 0x000fe40000000f00 */
[----:B------:R-:W-:Y:S02]  /*0500*/  MOV R7, R15 ;  /* 0x0000000f00077202 */ /* 0x000fe40000000f00 */
.L_x_283:
[----:B------:R-:W-:Y:S05]  /*0510*/  BSYNC.RECONVERGENT B0 ;  /* 0x0000000000007941 */ /* 0x000fea0003800200 */
.L_x_281:
        /* <DEDUP_REMOVED lines=59> */
.L_x_285:
[----:B------:R-:W-:Y:S01]  /*08d0*/  IMAD.MOV.U32 R16, RZ, RZ, R14 ;  /* 0x000000ffff107224 */ /* 0x000fe200078e000e */
[----:B------:R-:W-:Y:S01]  /*08e0*/  MOV R14, R10 ;  /* 0x0000000a000e7202 */ /* 0x000fe20000000f00 */
[----:B------:R-:W-:Y:S01]  /*08f0*/  IMAD.MOV.U32 R15, RZ, RZ, R13 ;  /* 0x000000ffff0f7224 */ /* 0x000fe200078e000d */
[----:B------:R-:W-:Y:S02]  /*0900*/  MOV R13, R4 ;  /* 0x00000004000d7202 */ /* 0x000fe40000000f00 */
[----:B------:R-:W-:Y:S02]  /*0910*/  MOV R12, 0x930 ;  /* 0x00000930000c7802 */ /* 0x000fe40000000f00 */
[----:B------:R-:W-:Y:S05]  /*0920*/  CALL.REL.NOINC `($__internal_7_$__cuda_sm20_div_s64) ;  /* 0x0000003c00087944 */ /* 0x000fea0003c00000 */
[----:B------:R-:W-:Y:S02]  /*0930*/  MOV R14, R0 ;  /* 0x00000000000e7202 */ /* 0x000fe40000000f00 */
.L_x_286:
[----:B------:R-:W-:Y:S05]  /*0940*/  BSYNC.RECONVERGENT B0 ;  /* 0x0000000000007941 */ /* 0x000fea0003800200 */
.L_x_284:
        /* <DEDUP_REMOVED lines=125> */
.L_x_288:
[----:B------:R-:W-:Y:S01]  /*1120*/  IMAD.MOV.U32 R16, RZ, RZ, R14 ;  /* 0x000000ffff107224 */ /* 0x000fe200078e000e */
[----:B------:R-:W-:Y:S01]  /*1130*/  MOV R14, R9 ;  /* 0x00000009000e7202 */ /* 0x000fe20000000f00 */
[----:B------:R-:W-:Y:S01]  /*1140*/  IMAD.MOV.U32 R13, RZ, RZ, R3 ;  /* 0x000000ffff0d7224 */ /* 0x000fe200078e0003 */
[----:B------:R-:W-:Y:S02]  /*1150*/  MOV R12, 0x1170 ;  /* 0x00001170000c7802 */ /* 0x000fe40000000f00 */
[----:B------:R-:W-:Y:S05]  /*1160*/  CALL.REL.NOINC `($__internal_7_$__cuda_sm20_div_s64) ;  /* 0x0000003000f87944 */ /* 0x000fea0003c00000 */
[----:B------:R-:W-:Y:S02]  /*1170*/  MOV R34, R0 ;  /* 0x0000000000227202 */ /* 0x000fe40000000f00 */
[----:B------:R-:W-:Y:S02]  /*1180*/  MOV R35, R15 ;  /* 0x0000000f00237202 */ /* 0x000fe40000000f00 */
.L_x_289:
[----:B------:R-:W-:Y:S05]  /*1190*/  BSYNC.RECONVERGENT B0 ;  /* 0x0000000000007941 */ /* 0x000fea0003800200 */
.L_x_287:
        /* <DEDUP_REMOVED lines=57> */
.L_x_291:
[----:B------:R-:W-:Y:S01]  /*1530*/  IMAD.MOV.U32 R16, RZ, RZ, R6 ;  /* 0x000000ffff107224 */ /* 0x000fe200078e0006 */
[----:B------:R-:W-:Y:S01]  /*1540*/  MOV R15, R7 ;  /* 0x00000007000f7202 */ /* 0x000fe20000000f00 */
[----:B------:R-:W-:Y:S01]  /*1550*/  IMAD.MOV.U32 R14, RZ, RZ, R8 ;  /* 0x000000ffff0e7224 */ /* 0x000fe200078e0008 */
[----:B------:R-:W-:Y:S02]  /*1560*/  MOV R12, 0x1580 ;  /* 0x00001580000c7802 */ /* 0x000fe40000000f00 */
[----:B------:R-:W-:Y:S05]  /*1570*/  CALL.REL.NOINC `($__internal_7_$__cuda_sm20_div_s64) ;  /* 0x0000002c00f47944 */ /* 0x000fea0003c00000 */
[----:B------:R-:W-:Y:S02]  /*1580*/  MOV R28, R0 ;  /* 0x00000000001c7202 */ /* 0x000fe40000000f00 */
[----:B------:R-:W-:Y:S02]  /*1590*/  MOV R29, R15 ;  /* 0x0000000f001d7202 */ /* 0x000fe40000000f00 */
.L_x_292:
[----:B------:R-:W-:Y:S05]  /*15a0*/  BSYNC.RECONVERGENT B0 ;  /* 0x0000000000007941 */ /* 0x000fea0003800200 */
.L_x_290:
        /* <DEDUP_REMOVED lines=73> */
[----:B------:R-:W-:-:S04]  /*1a40*/  IMAD.MOV.U32 R14, RZ, RZ, RZ ;  /* 0x000000ffff0e7224 */ /* 0x000fc800078e00ff */
[----:B------:R-:W-:Y:S01]  /*1a50*/  LEA R15, R19, UR4, 0x2 ;  /* 0x00000004130f7c11 */ /* 0x000fe2000f8e10ff */
[----:B------:R-:W-:Y:S02]  /*1a60*/  @!P2 VIADD R7, R7, UR4 ;  /* 0x000000040707ac36 */ /* 0x000fe40008000000 */
[----:B------:R-:W-:Y:S02]  /*1a70*/  @!P1 VIADD R17, R17, UR4 ;  /* 0x0000000411119c36 */ /* 0x000fe40008000000 */
[----:B------:R-:W-:Y:S02]  /*1a80*/  @!P0 VIADD R13, R13, UR4 ;  /* 0x000000040d0d8c36 */ /* 0x000fe40008000000 */
[C---:B------:R-:W-:Y:S02]  /*1a90*/  IMAD R15, R20.reuse, 0x14, R15 ;  /* 0x00000014140f7824 */ /* 0x040fe400078e020f */
[C---:B------:R-:W-:Y:S02]  /*1aa0*/  @!P2 IMAD R7, R20.reuse, 0x14, R7 ;  /* 0x000000141407a824 */ /* 0x040fe400078e0207 */
[----:B------:R-:W-:-:S02]  /*1ab0*/  @!P1 IMAD R6, R20, 0x14, R17 ;  /* 0x0000001414069824 */ /* 0x000fc400078e0211 */
[----:B------:R-:W-:Y:S01]  /*1ac0*/  @!P0 IMAD R13, R20, 0x14, R13 ;  /* 0x00000014140d8824 */ /* 0x000fe200078e020d */
[----:B------:R-:W-:-:S04]  /*1ad0*/  SHF.R.U32.HI R20, RZ, 0x5, R18 ;  /* 0x00000005ff147819 */ /* 0x000fc80000011612 */
[----:B------:R-:W-:Y:S01]  /*1ae0*/  LEA R12, R20, UR4, 0x2 ;  /* 0x00000004140c7c11 */ /* 0x000fe2000f8e10ff */
[----:B------:R-:W-:-:S04]  /*1af0*/  USHF.R.S32.HI UR4, URZ, 0x1f, UR21 ;  /* 0x0000001fff047899 */ /* 0x000fc80008011415 */
[----:B------:R-:W-:Y:S01]  /*1b00*/  IMAD R25, R27, 0x14, R12 ;  /* 0x000000141b197824 */ /* 0x000fe200078e020c */
[----:B------:R-:W-:Y:S01]  /*1b10*/  ULOP3.LUT UR4, UR4, 0x1, URZ, 0xfc, !UPT ;  /* 0x0000000104047892 */ /* 0x000fe2000f8efcff */
[----:B--2---:R-:W-:Y:S04]  /*1b20*/  @!P3 STS [R15], R16 ;  /* 0x000000100f00b388 */ /* 0x004fe80000000800 */
[----:B---3--:R-:W-:Y:S04]  /*1b30*/  @!P2 STS [R7+0x280], R2 ;  /* 0x000280020700a388 */ /* 0x008fe80000000800 */
[----:B----4-:R-:W-:Y:S04]  /*1b40*/  @!P1 STS [R6+0x500], R11 ;  /* 0x0005000b06009388 */ /* 0x010fe80000000800 */
[----:B------:R0:W-:Y:S01]  /*1b50*/  @!P0 STS [R13+0x780], R0 ;  /* 0x000780000d008388 */ /* 0x0001e20000000800 */
[----:B------:R-:W-:Y:S08]  /*1b60*/  BAR.SYNC.DEFER_BLOCKING 0x0 ;  /* 0x0000000000007b1d */ /* 0x000ff00000010000 */
[----:B0-----:R-:W0:Y:S01]  /*1b70*/  LDC R0, c[0x0][0x434] ;  /* 0x00010d00ff007b82 */ /* 0x001e220000000800 */
[----:B------:R-:W-:Y:S04]  /*1b80*/  @!P4 LDS R26, [R25] ;  /* 0x00000000191ac984 */ /* 0x000fe80000000800 */
[----:B------:R-:W-:Y:S04]  /*1b90*/  @!P4 LDS R23, [R25+0x280] ;  /* 0x000280001917c984 */ /* 0x000fe80000000800 */
[----:B------:R-:W1:Y:S04]  /*1ba0*/  @!P4 LDS R24, [R25+0x500] ;  /* 0x000500001918c984 */ /* 0x000e680000000800 */
[----:B------:R-:W2:Y:S01]  /*1bb0*/  @!P4 LDS R22, [R25+0x780] ;  /* 0x000780001916c984 */ /* 0x000ea20000000800 */
[----:B0-----:R-:W-:-:S04]  /*1bc0*/  IABS R2, R0 ;  /* 0x0000000000027213 */ /* 0x001fc80000000000 */
[----:B------:R-:W0:Y:S08]  /*1bd0*/  I2F.RP R13, R2 ;  /* 0x00000002000d7306 */ /* 0x000e300000209400 */
[----:B0-----:R-:W0:Y:S01]  /*1be0*/  MUFU.RCP R15, R13 ;  /* 0x0000000d000f7308 */ /* 0x001e220000001000 */
[----:B-1----:R-:W-:-:S04]  /*1bf0*/  FMNMX3.FTZ R7, R26, R23, R24, !PT ;  /* 0x000000171a077276 */ /* 0x002fc80007810018 */
[----:B--2---:R-:W-:-:S05]  /*1c00*/  FMNMX.FTZ R7, R7, R22, !PT ;  /* 0x0000001607077209 */ /* 0x004fca0007810000 */
[----:B------:R-:W1:Y:S01]  /*1c10*/  SHFL.BFLY PT, R6, R7, 0x10, 0x1f ;  /* 0x0e001f0007067f89 */ /* 0x000e6200000e0000 */
[----:B0-----:R-:W-:-:S06]  /*1c20*/  IADD3 R15, PT, PT, R15, 0xffffffe, RZ ;  /* 0x0ffffffe0f0f7810 */ /* 0x001fcc0007ffe0ff */
[----:B------:R-:W0:Y:S01]  /*1c30*/  F2I.FTZ.U32.TRUNC.NTZ R15, R15 ;  /* 0x0000000f000f7305 */ /* 0x000e22000021f000 */
        /* <DEDUP_REMOVED lines=38> */
[----:B0-----:R-:W-:Y:S02]  /*1ea0*/  FADD.FTZ R12, R12, R11 ;  /* 0x0000000b0c0c7221 */ /* 0x001fe40000010000 */
[----:B------:R-:W0:Y:S02]  /*1eb0*/  LDC R11, c[0x0][0x3e0] ;  /* 0x0000f800ff0b7b82 */ /* 0x000e240000000800 */
[----:B-1----:R-:W-:Y:S01]  /*1ec0*/  FADD.FTZ R5, R12, R7 ;  /* 0x000000070c057221 */ /* 0x002fe20000010000 */
[----:B------:R-:W-:-:S05]  /*1ed0*/  IMAD.MOV.U32 R12, RZ, RZ, R14 ;  /* 0x000000ffff0c7224 */ /* 0x000fca00078e000e */
[----:B------:R-:W-:Y:S01]  /*1ee0*/  @!P1 IADD3 R12, PT, PT, -R12, RZ, RZ ;  /* 0x000000ff0c0c9210 */ /* 0x000fe20007ffe1ff */
[----:B--2---:R-:W-:Y:S01]  /*1ef0*/  FADD.FTZ R30, R5, R30 ;  /* 0x0000001e051e7221 */ /* 0x004fe20000010000 */
[----:B------:R-:W-:-:S04]  /*1f00*/  @!P0 LOP3.LUT R12, RZ, R0, RZ, 0x33, !PT ;  /* 0x00000000ff0c8212 */ /* 0x000fc800078e33ff */
[----:B------:R-:W1:Y:S01]  /*1f10*/  SHFL.BFLY PT, R19, R30, 0x10, 0x1f ;  /* 0x0e001f001e137f89 */ /* 0x000e6200000e0000 */
[----:B------:R-:W-:Y:S01]  /*1f20*/  IMAD R6, R12, UR4, RZ ;  /* 0x000000040c067c24 */ /* 0x000fe2000f8e02ff */
[----:B------:R-:W2:Y:S01]  /*1f30*/  LDCU UR4, c[0x0][0x430] ;  /* 0x00008600ff0477ac */ /* 0x000ea20008000800 */
[----:B0-----:R-:W-:-:S03]  /*1f40*/  IABS R7, R11 ;  /* 0x0000000b00077213 */ /* 0x001fc60000000000 */
[----:B------:R-:W-:Y:S01]  /*1f50*/  IABS R14, R6 ;  /* 0x00000006000e7213 */ /* 0x000fe20000000000 */
[----:B------:R-:W0:Y:S01]  /*1f60*/  I2F.RP R21, R7 ;  /* 0x0000000700157306 */ /* 0x000e220000209400 */
[----:B------:R-:W-:-:S07]  /*1f70*/  ISETP.NE.AND P5, PT, R6, RZ, PT ;  /* 0x000000ff0600720c */ /* 0x000fce0003fa5270 */
[----:B------:R-:W3:Y:S01]  /*1f80*/  I2F.RP R32, R14 ;  /* 0x0000000e00207306 */ /* 0x000ee20000209400 */
[----:B-1----:R-:W-:-:S07]  /*1f90*/  FADD.FTZ R19, R30, R19 ;  /* 0x000000131e137221 */ /* 0x002fce0000010000 */
[----:B0-----:R-:W0:Y:S01]  /*1fa0*/  MUFU.RCP R30, R21 ;  /* 0x00000015001e7308 */ /* 0x001e220000001000 */
[----:B------:R-:W1:Y:S07]  /*1fb0*/  SHFL.BFLY PT, R16, R19, 0x8, 0x1f ;  /* 0x0d001f0013107f89 */ /* 0x000e6e00000e0000 */
[----:B---3--:R-:W3:Y:S01]  /*1fc0*/  MUFU.RCP R2, R32 ;  /* 0x0000002000027308 */ /* 0x008ee20000001000 */
[----:B0-----:R-:W-:-:S07]  /*1fd0*/  VIADD R30, R30, 0xffffffe ;  /* 0x0ffffffe1e1e7836 */ /* 0x001fce0000000000 */
[----:B------:R-:W0:Y:S01]  /*1fe0*/  F2I.FTZ.U32.TRUNC.NTZ R31, R30 ;  /* 0x0000001e001f7305 */ /* 0x000e22000021f000 */
[----:B---3--:R-:W-:Y:S02]  /*1ff0*/  VIADD R17, R2, 0xffffffe ;  /* 0x0ffffffe02117836 */ /* 0x008fe40000000000 */
[----:B-1----:R-:W-:-:S05]  /*2000*/  FADD.FTZ R16, R19, R16 ;  /* 0x0000001013107221 */ /* 0x002fca0000010000 */
[----:B------:R-:W1:Y:S01]  /*2010*/  F2I.FTZ.U32.TRUNC.NTZ R17, R17 ;  /* 0x0000001100117305 */ /* 0x000e62000021f000 */
[----:B------:R-:W3:Y:S01]  /*2020*/  SHFL.BFLY PT, R15, R16, 0x4, 0x1f ;  /* 0x0c801f00100f7f89 */ /* 0x000ee200000e0000 */
[----:B0-----:R-:W-:Y:S01]  /*2030*/  IADD3 R2, PT, PT, RZ, -R31, RZ ;  /* 0x8000001fff027210 */ /* 0x001fe20007ffe0ff */
[----:B------:R-:W-:-:S04]  /*2040*/  IMAD.MOV.U32 R30, RZ, RZ, RZ ;  /* 0x000000ffff1e7224 */ /* 0x000fc800078e00ff */
[----:B------:R-:W-:Y:S02]  /*2050*/  IMAD R19, R2, R7, RZ ;  /* 0x0000000702137224 */ /* 0x000fe400078e02ff */
[----:B------:R-:W-:Y:S02]  /*2060*/  VIADD R2, R14, UR17 ;  /* 0x000000110e027c36 */ /* 0x000fe40008000000 */
[----:B------:R-:W-:-:S03]  /*2070*/  IMAD.HI.U32 R19, R31, R19, R30 ;  /* 0x000000131f137227 */ /* 0x000fc600078e001e */
[----:B------:R-:W-:Y:S01]  /*2080*/  IABS R30, R2 ;  /* 0x00000002001e7213 */ /* 0x000fe20000000000 */
[----:B-1----:R-:W-:-:S04]  /*2090*/  IMAD.MOV R5, RZ, RZ, -R17 ;  /* 0x000000ffff057224 */ /* 0x002fc800078e0a11 */
[----:B------:R-:W-:Y:S02]  /*20a0*/  IMAD R5, R5, R14, RZ ;  /* 0x0000000e05057224 */ /* 0x000fe400078e02ff */
[----:B------:R-:W-:-:S04]  /*20b0*/  IMAD.HI.U32 R19, R19, R30, RZ ;  /* 0x0000001e13137227 */ /* 0x000fc800078e00ff */
[----:B---3--:R-:W-:Y:S01]  /*20c0*/  FADD.FTZ R15, R16, R15 ;  /* 0x0000000f100f7221 */ /* 0x008fe20000010000 */
[----:B------:R-:W-:-:S04]  /*20d0*/  IMAD.MOV.U32 R16, RZ, RZ, RZ ;  /* 0x000000ffff107224 */ /* 0x000fc800078e00ff */
[----:B------:R-:W-:Y:S01]  /*20e0*/  IMAD.HI.U32 R5, R17, R5, R16 ;  /* 0x0000000511057227 */ /* 0x000fe200078e0010 */
[----:B------:R-:W-:Y:S01]  /*20f0*/  IABS R17, R6 ;  /* 0x0000000600117213 */ /* 0x000fe20000000000 */
[----:B------:R-:W0:Y:S03]  /*2100*/  SHFL.BFLY PT, R16, R15, 0x2, 0x1f ;  /* 0x0c401f000f107f89 */ /* 0x000e2600000e0000 */
[----:B------:R-:W-:Y:S01]  /*2110*/  IADD3 R17, PT, PT, RZ, -R17, RZ ;  /* 0x80000011ff117210 */ /* 0x000fe20007ffe0ff */
[----:B------:R-:W-:-:S04]  /*2120*/  IMAD.HI.U32 R5, R5, R30, RZ ;  /* 0x0000001e05057227 */ /* 0x000fc800078e00ff */
[----:B------:R-:W-:Y:S02]  /*2130*/  IMAD R21, R5, R17, R30 ;  /* 0x0000001105157224 */ /* 0x000fe400078e021e */
[----:B------:R-:W-:-:S03]  /*2140*/  IMAD.MOV R17, RZ, RZ, -R19 ;  /* 0x000000ffff117224 */ /* 0x000fc600078e0a13 */
[----:B------:R-:W-:Y:S01]  /*2150*/  ISETP.GT.U32.AND P3, PT, R14, R21, PT ;  /* 0x000000150e00720c */ /* 0x000fe20003f64070 */
[----:B------:R-:W-:-:S05]  /*2160*/  IMAD R30, R7, R17, R30 ;  /* 0x00000011071e7224 */ /* 0x000fca00078e021e */
[----:B------:R-:W-:Y:S01]  /*2170*/  ISETP.GT.U32.AND P1, PT, R7, R30, PT ;  /* 0x0000001e0700720c */ /* 0x000fe20003f24070 */
[----:B0-----:R-:W-:-:S06]  /*2180*/  FADD.FTZ R16, R15, R16 ;  /* 0x000000100f107221 */ /* 0x001fcc0000010000 */
[----:B------:R-:W-:Y:S01]  /*2190*/  @!P3 IMAD.IADD R21, R21, 0x1, -R14 ;  /* 0x000000011515b824 */ /* 0x000fe200078e0a0e */
[----:B------:R-:W0:Y:S01]  /*21a0*/  LDC.U8 R15, c[0x0][0x549] ;  /* 0x00015240ff0f7b82 */ /* 0x000e220000000000 */
[----:B------:R-:W-:Y:S01]  /*21b0*/  @!P3 IADD3 R5, PT, PT, R5, 0x1, RZ ;  /* 0x000000010505b810 */ /* 0x000fe20007ffe0ff */
[----:B------:R-:W1:Y:S02]  /*21c0*/  SHFL.BFLY PT, R17, R16, 0x1, 0x1f ;  /* 0x0c201f0010117f89 */ /* 0x000e6400000e0000 */
[-C--:B------:R-:W-:Y:S01]  /*21d0*/  ISETP.GE.U32.AND P2, PT, R21, R14.reuse, PT ;  /* 0x0000000e1500720c */ /* 0x080fe20003f46070 */
[----:B------:R-:W-:Y:S01]  /*21e0*/  @!P1 IMAD.IADD R30, R30, 0x1, -R7 ;  /* 0x000000011e1e9824 */ /* 0x000fe200078e0a07 */
[C---:B------:R-:W-:Y:S01]  /*21f0*/  LOP3.LUT R21, R2.reuse, R14, RZ, 0x3c, !PT ;  /* 0x0000000e02157212 */ /* 0x040fe200078e3cff */
[----:B------:R-:W-:Y:S01]  /*2200*/  @!P1 VIADD R19, R19, 0x1 ;  /* 0x0000000113139836 */ /* 0x000fe20000000000 */
[----:B------:R-:W-:Y:S02]  /*2210*/  LOP3.LUT R2, R2, R11, RZ, 0x3c, !PT ;  /* 0x0000000b02027212 */ /* 0x000fe400078e3cff */
[----:B------:R-:W-:-:S02]  /*2220*/  ISETP.GE.U32.AND P4, PT, R30, R7, PT ;  /* 0x000000071e00720c */ /* 0x000fc40003f86070 */
[----:B------:R-:W-:Y:S01]  /*2230*/  ISETP.GE.AND P0, PT, R21, RZ, PT ;  /* 0x000000ff1500720c */ /* 0x000fe20003f06270 */
[----:B------:R-:W-:Y:S01]  /*2240*/  IMAD.MOV.U32 R21, RZ, RZ, 0x7f800000 ;  /* 0x7f800000ff157424 */ /* 0x000fe200078e00ff */
[----:B------:R-:W-:Y:S02]  /*2250*/  ISETP.GE.AND P3, PT, R2, RZ, PT ;  /* 0x000000ff0200720c */ /* 0x000fe40003f66270 */
[----:B------:R-:W-:Y:S01]  /*2260*/  ISETP.NE.AND P1, PT, R11, RZ, PT ;  /* 0x000000ff0b00720c */ /* 0x000fe20003f25270 */
[----:B------:R-:W-:-:S06]  /*2270*/  @P2 VIADD R5, R5, 0x1 ;  /* 0x0000000105052836 */ /* 0x000fcc0000000000 */
[----:B------:R-:W-:Y:S01]  /*2280*/  @P4 VIADD R19, R19, 0x1 ;  /* 0x0000000113134836 */ /* 0x000fe20000000000 */
[----:B------:R-:W-:Y:S01]  /*2290*/  ISETP.NE.AND P4, PT, R12, RZ, PT ;  /* 0x000000ff0c00720c */ /* 0x000fe20003f85270 */
[----:B-1----:R-:W-:Y:S01]  /*22a0*/  FADD.FTZ R17, R16, R17 ;  /* 0x0000001110117221 */ /* 0x002fe20000010000 */
[----:B------:R-:W-:Y:S01]  /*22b0*/  @!P0 IADD3 R5, PT, PT, -R5, RZ, RZ ;  /* 0x000000ff05058210 */ /* 0x000fe20007ffe1ff */
[----:B------:R-:W-:Y:S01]  /*22c0*/  @!P3 IMAD.MOV R19, RZ, RZ, -R19 ;  /* 0x000000ffff13b224 */ /* 0x000fe200078e0a13 */
[----:B0-----:R-:W-:Y:S02]  /*22d0*/  ISETP.NE.AND P0, PT, R15, RZ, PT ;  /* 0x000000ff0f00720c */ /* 0x001fe40003f05270 */
[----:B------:R-:W-:Y:S02]  /*22e0*/  FSETP.NE.FTZ.AND P2, PT, R17, RZ, PT ;  /* 0x000000ff1100720b */ /* 0x000fe40003f55000 */
[----:B------:R-:W-:Y:S02]  /*22f0*/  @!P1 LOP3.LUT R19, RZ, R11, RZ, 0x33, !PT ;  /* 0x0000000bff139212 */ /* 0x000fe400078e33ff */
[----:B------:R-:W-:-:S02]  /*2300*/  @!P5 LOP3.LUT R5, RZ, R14, RZ, 0x33, !PT ;  /* 0x0000000eff05d212 */ /* 0x000fc400078e33ff */
[----:B------:R-:W-:Y:S02]  /*2310*/  LOP3.LUT P1, RZ, R18, 0x39f, RZ, 0xc0, !PT ;  /* 0x0000039f12ff7812 */ /* 0x000fe4000782c0ff */
[----:B------:R-:W-:Y:S02]  /*2320*/  SEL R12, R0, 0x1, !P0 ;  /* 0x00000001000c7807 */ /* 0x000fe40004000000 */
[----:B------:R-:W-:Y:S02]  /*2330*/  ISETP.LT.U32.AND P0, PT, R28, R5, PT ;  /* 0x000000051c00720c */ /* 0x000fe40003f01070 */
[----:B------:R-:W-:Y:S01]  /*2340*/  SHF.R.S32.HI R7, RZ, 0x1f, R5 ;  /* 0x0000001fff077819 */ /* 0x000fe20000011405 */
[----:B------:R-:W0:Y:S01]  /*2350*/  @P2 MUFU.LG2 R2, R17 ;  /* 0x0000001100022308 */ /* 0x000e220000000c00 */
[----:B------:R-:W-:Y:S01]  /*2360*/  SEL R15, RZ, 0x1, !P4 ;  /* 0x00000001ff0f7807 */ /* 0x000fe20006000000 */
[----:B------:R-:W-:Y:S01]  /*2370*/  IMAD R12, R19, R12, RZ ;  /* 0x0000000c130c7224 */ /* 0x000fe200078e02ff */
[----:B------:R-:W-:-:S02]  /*2380*/  SHF.R.S32.HI R14, RZ, 0x1f, R6 ;  /* 0x0000001fff0e7819 */ /* 0x000fc40000011406 */
[----:B------:R-:W-:Y:S01]  /*2390*/  ISETP.LT.AND.EX P0, PT, R29, R7, PT, P0 ;  /* 0x000000071d00720c */ /* 0x000fe20003f01300 */
[----:B--2---:R-:W-:Y:S01]  /*23a0*/  IMAD R7, R0, UR4, RZ ;  /* 0x0000000400077c24 */ /* 0x004fe2000f8e02ff */
[----:B------:R-:W-:-:S03]  /*23b0*/  LOP3.LUT R15, R14, R15, RZ, 0xfc, !PT ;  /* 0x0000000f0e0f7212 */ /* 0x000fc600078efcff */
        /* <DEDUP_REMOVED lines=56> */
.L_x_296:
[----:B------:R-:W-:Y:S01]  /*2740*/  IMAD.MOV.U32 R16, RZ, RZ, R30 ;  /* 0x000000ffff107224 */ /* 0x000fe200078e001e */
[----:B------:R-:W-:Y:S01]  /*2750*/  MOV R15, RZ ;  /* 0x000000ff000f7202 */ /* 0x000fe20000000f00 */
[----:B------:R-:W-:Y:S01]  /*2760*/  IMAD.MOV.U32 R14, RZ, RZ, R32 ;  /* 0x000000ffff0e7224 */ /* 0x000fe200078e0020 */
[----:B------:R-:W-:Y:S02]  /*2770*/  MOV R12, 0x2790 ;  /* 0x00002790000c7802 */ /* 0x000fe40000000f00 */
[----:B------:R-:W-:Y:S05]  /*2780*/  CALL.REL.NOINC `($__internal_7_$__cuda_sm20_div_s64) ;  /* 0x0000001c00707944 */ /* 0x000fea0003c00000 */
[----:B------:R-:W-:Y:S02]  /*2790*/  IADD3 R13, PT, PT, -R0, RZ, RZ ;  /* 0x000000ff000d7210 */ /* 0x000fe40007ffe1ff */
[----:B------:R-:W-:-:S03]  /*27a0*/  MOV R31, R15 ;  /* 0x0000000f001f7202 */ /* 0x000fc60000000f00 */
[----:B------:R-:W-:Y:S01]  /*27b0*/  IMAD R2, R32, R13, R30 ;  /* 0x0000000d20027224 */ /* 0x000fe200078e021e */
[----:B------:R-:W-:-:S07]  /*27c0*/  MOV R30, R0 ;  /* 0x00000000001e7202 */ /* 0x000fce0000000f00 */
.L_x_297:
        /* <DEDUP_REMOVED lines=60> */
.L_x_299:
[----:B------:R-:W-:Y:S01]  /*2b90*/  IMAD.MOV.U32 R16, RZ, RZ, R30 ;  /* 0x000000ffff107224 */ /* 0x000fe200078e001e */
[----:B------:R-:W-:Y:S01]  /*2ba0*/  MOV R15, R31 ;  /* 0x0000001f000f7202 */ /* 0x000fe20000000f00 */
[----:B------:R-:W-:Y:S01]  /*2bb0*/  IMAD.MOV.U32 R14, RZ, RZ, R32 ;  /* 0x000000ffff0e7224 */ /* 0x000fe200078e0020 */
[----:B------:R-:W-:Y:S02]  /*2bc0*/  MOV R12, 0x2be0 ;  /* 0x00002be0000c7802 */ /* 0x000fe40000000f00 */
[----:B------:R-:W-:Y:S05]  /*2bd0*/  CALL.REL.NOINC `($__internal_7_$__cuda_sm20_div_s64) ;  /* 0x00000018005c7944 */ /* 0x000fea0003c00000 */
[----:B------:R-:W-:-:S05]  /*2be0*/  IADD3 R31, PT, PT, -R0, RZ, RZ ;  /* 0x000000ff001f7210 */ /* 0x000fca0007ffe1ff */
[----:B------:R-:W-:Y:S02]  /*2bf0*/  IMAD R31, R31, R32, R30 ;  /* 0x000000201f1f7224 */ /* 0x000fe400078e021e */
.L_x_300:
[----:B------:R-:W-:Y:S05]  /*2c00*/  BSYNC.RECONVERGENT B0 ;  /* 0x0000000000007941 */ /* 0x000fea0003800200 */
.L_x_298:
        /* <DEDUP_REMOVED lines=161> */
.L_x_295:
[----:B------:R-:W0:Y:S01]  /*3620*/  LDC.64 R2, c[0x0][0x420] ;  /* 0x00010800ff027b82 */ /* 0x000e220000000a00 */
[----:B------:R-:W-:-:S05]  /*3630*/  IADD3 R0, PT, PT, R20, UR19, RZ ;  /* 0x0000001314007c10 */ /* 0x000fca000fffe0ff */
[----:B0-----:R-:W-:-:S05]  /*3640*/  IMAD.WIDE.U32 R2, R0, 0x4, R2 ;  /* 0x0000000400027825 */ /* 0x001fca00078e0002 */
[----:B------:R1:W-:Y:S02]  /*3650*/  STG.E desc[UR10][R2.64], R21 ;  /* 0x0000001502007986 */ /* 0x0003e4000c10190a */
.L_x_294:
[----:B------:R-:W-:Y:S05]  /*3660*/  BSYNC.RECONVERGENT B1 ;  /* 0x0000000000017941 */ /* 0x000fea0003800200 */
.L_x_293:
[----:B------:R-:W2:Y:S01]  /*3670*/  LDCU UR6, c[0x0][0x534] ;  /* 0x0000a680ff0677ac */ /* 0x000ea20008000800 */
[----:B------:R-:W-:Y:S01]  /*3680*/  LOP3.LUT R0, R27, 0x20, RZ, 0xfc, !PT ;  /* 0x000000201b007812 */ /* 0x000fe200078efcff */
[----:B------:R-:W-:Y:S02]  /*3690*/  IMAD.SHL.U32 R11, R18, 0x4, RZ ;  /* 0x00000004120b7824 */ /* 0x000fe400078e00ff */
[----:B------:R-:W-:-:S03]  /*36a0*/  IMAD.MOV.U32 R9, RZ, RZ, RZ ;  /* 0x000000ffff097224 */ /* 0x000fc600078e00ff */
[----:B------:R-:W-:Y:S02]  /*36b0*/  LOP3.LUT R11, R11, 0x7c, RZ, 0xc0, !PT ;  /* 0x0000007c0b0b7812 */ /* 0x000fe400078ec0ff */
[----:B--2---:R-:W-:Y:S01]  /*36c0*/  ISETP.GE.AND P2, PT, R0, UR6, PT ;  /* 0x0000000600007c0c */ /* 0x004fe2000bf46270 */
[----:B------:R-:W-:Y:S01]  /*36d0*/  UISETP.GE.AND UP0, UPT, UR6, 0x1, UPT ;  /* 0x000000010600788c */ /* 0x000fe2000bf06270 */
[C---:B------:R-:W-:Y:S02]  /*36e0*/  ISETP.GE.AND P3, PT, R27.reuse, UR6, PT ;  /* 0x000000061b007c0c */ /* 0x040fe4000bf66270 */
[C---:B------:R-:W-:Y:S02]  /*36f0*/  LOP3.LUT R0, R27.reuse, 0x40, RZ, 0xfc, !PT ;  /* 0x000000401b007812 */ /* 0x040fe400078efcff */
[----:B------:R-:W-:Y:S02]  /*3700*/  LOP3.LUT R27, R27, 0x60, RZ, 0xfc, !PT ;  /* 0x000000601b1b7812 */ /* 0x000fe400078efcff */
[----:B------:R-:W-:Y:S01]  /*3710*/  ISETP.GE.AND P1, PT, R0, UR6, PT ;  /* 0x0000000600007c0c */ /* 0x000fe2000bf26270 */
[----:B------:R-:W-:Y:S01]  /*3720*/  IMAD.MOV.U32 R0, RZ, RZ, RZ ;  /* 0x000000ffff007224 */ /* 0x000fe200078e00ff */
[----:B------:R-:W-:-:S02]  /*3730*/  ISETP.GE.AND P0, PT, R27, UR6, PT ;  /* 0x000000061b007c0c */ /* 0x000fc4000bf06270 */
[C---:B------:R-:W-:Y:S02]  /*3740*/  ISETP.GT.U32.OR P3, PT, R18.reuse, 0x7f, P3 ;  /* 0x0000007f1200780c */ /* 0x040fe40001f64470 */
[C---:B------:R-:W-:Y:S02]  /*3750*/  ISETP.GT.U32.OR P2, PT, R18.reuse, 0x7f, P2 ;  /* 0x0000007f1200780c */ /* 0x040fe40001744470 */
[C---:B------:R-:W-:Y:S02]  /*3760*/  ISETP.GT.U32.OR P1, PT, R18.reuse, 0x7f, P1 ;  /* 0x0000007f1200780c */ /* 0x040fe40000f24470 */
[C---:B------:R-:W-:Y:S01]  /*3770*/  ISETP.GT.U32.OR P0, PT, R18.reuse, 0x7f, P0 ;  /* 0x0000007f1200780c */ /* 0x040fe20000704470 */
[----:B------:R-:W-:-:S05]  /*3780*/  IMAD.SHL.U32 R18, R18, 0x8, RZ ;  /* 0x0000000812127824 */ /* 0x000fca00078e00ff */
[----:B------:R-:W-:Y:S01]  /*3790*/  LOP3.LUT R13, R11, 0x1f00, R18, 0xf8, !PT ;  /* 0x00001f000b0d7812 */ /* 0x000fe200078ef812 */
[C---:B01----:R-:W-:Y:S02]  /*37a0*/  @!P3 FADD.FTZ R2, -R21.reuse, R26 ;  /* 0x0000001a1502b221 */ /* 0x043fe40000010100 */
[C---:B------:R-:W-:Y:S02]  /*37b0*/  @!P2 FADD.FTZ R4, -R21.reuse, R23 ;  /* 0x000000171504a221 */ /* 0x040fe40000010100 */
[C---:B------:R-:W-:Y:S01]  /*37c0*/  @!P1 FADD.FTZ R24, -R21.reuse, R24 ;  /* 0x0000001815189221 */ /* 0x040fe20000010100 */
[----:B------:R-:W-:Y:S01]  /*37d0*/  @!P3 FMUL.FTZ R2, R2, 1.4426950216293334961 ;  /* 0x3fb8aa3b0202b820 */ /* 0x000fe20000410000 */
[----:B------:R-:W-:Y:S01]  /*37e0*/  @!P0 FADD.FTZ R21, -R21, R22 ;  /* 0x0000001615158221 */ /* 0x000fe20000010100 */
[----:B------:R-:W-:Y:S01]  /*37f0*/  @!P2 FMUL.FTZ R4, R4, 1.4426950216293334961 ;  /* 0x3fb8aa3b0404a820 */ /* 0x000fe20000410000 */
[----:B------:R-:W-:Y:S01]  /*3800*/  @!P1 FMUL.FTZ R10, R24, 1.4426950216293334961 ;  /* 0x3fb8aa3b180a9820 */ /* 0x000fe20000410000 */
[----:B------:R-:W0:Y:S01]  /*3810*/  LDC R22, c[0x0][0x44c] ;  /* 0x00011300ff167b82 */ /* 0x000e220000000800 */
[----:B------:R-:W-:Y:S01]  /*3820*/  @!P0 FMUL.FTZ R6, R21, 1.4426950216293334961 ;  /* 0x3fb8aa3b15068820 */ /* 0x000fe20000410000 */
[----:B------:R-:W1:Y:S08]  /*3830*/  @!P3 MUFU.EX2 R2, R2 ;  /* 0x000000020002b308 */ /* 0x000e700000000800 */
[----:B------:R-:W2:Y:S08]  /*3840*/  @!P2 MUFU.EX2 R4, R4 ;  /* 0x000000040004a308 */ /* 0x000eb00000000800 */
[----:B------:R-:W3:Y:S01]  /*3850*/  @!P1 MUFU.EX2 R10, R10 ;  /* 0x0000000a000a9308 */ /* 0x000ee20000000800 */
[----:B-1----:R1:W-:Y:S01]  /*3860*/  @!P3 STS [R25], R2 ;  /* 0x000000021900b388 */ /* 0x0023e20000000800 */
[----:B0-----:R-:W-:-:S06]  /*3870*/  IMAD R8, R22, UR19, RZ ;  /* 0x0000001316087c24 */ /* 0x001fcc000f8e02ff */
[----:B------:R-:W0:Y:S01]  /*3880*/  @!P0 MUFU.EX2 R6, R6 ;  /* 0x0000000600068308 */ /* 0x000e220000000800 */
[----:B--2---:R2:W-:Y:S04]  /*3890*/  @!P2 STS [R25+0x280], R4 ;  /* 0x000280041900a388 */ /* 0x0045e80000000800 */
[----:B---3--:R-:W-:Y:S04]  /*38a0*/  @!P1 STS [R25+0x500], R10 ;  /* 0x0005000a19009388 */ /* 0x008fe80000000800 */
[----:B0-----:R0:W-:Y:S01]  /*38b0*/  @!P0 STS [R25+0x780], R6 ;  /* 0x0007800619008388 */ /* 0x0011e20000000800 */
[----:B------:R-:W-:Y:S01]  /*38c0*/  BAR.SYNC.DEFER_BLOCKING 0x0 ;  /* 0x0000000000007b1d */ /* 0x000fe20000010000 */
[----:B------:R-:W-:-:S02]  /*38d0*/  IADD3 R13, P0, PT, R8, R13, RZ ;  /* 0x0000000d080d7210 */ /* 0x000fc40007f1e0ff */
[----:B-1----:R-:W-:Y:S02]  /*38e0*/  CS2R R2, SRZ ;  /* 0x0000000000027805 */ /* 0x002fe4000001ff00 */
[----:B--2---:R-:W-:Y:S02]  /*38f0*/  CS2R R4, SRZ ;  /* 0x0000000000047805 */ /* 0x004fe4000001ff00 */
[----:B------:R-:W-:Y:S02]  /*3900*/  LEA.HI.X.SX32 R8, R8, RZ, 0x1, P0 ;  /* 0x000000ff08087211 */ /* 0x000fe400000f0eff */
[----:B0-----:R-:W-:Y:S01]  /*3910*/  CS2R R6, SRZ ;  /* 0x0000000000067805 */ /* 0x001fe2000001ff00 */
[----:B------:R-:W-:Y:S06]  /*3920*/  BRA.U !UP0, `(.L_x_301) ;  /* 0x0000000508bc7547 */ /* 0x000fec000b800000 */
        /* <DEDUP_REMOVED lines=10> */
[----:B0-----:R-:W-:Y:S01]  /*39d0*/  LEA R24, P0, R13, UR4, 0x2 ;  /* 0x000000040d187c11 */ /* 0x001fe2000f8010ff */
[----:B------:R-:W-:Y:S01]  /*39e0*/  ULOP3.LUT UR4, UR6, 0x3, URZ, 0xc0, !UPT ;  /* 0x0000000306047892 */ /* 0x000fe2000f8ec0ff */
[----:B------:R-:W-:-:S02]  /*39f0*/  CS2R R12, SRZ ;  /* 0x00000000000c7805 */ /* 0x000fc4000001ff00 */
[----:B------:R-:W-:Y:S01]  /*3a00*/  IADD3.X R25, PT, PT, R8, UR5, RZ, P0, !PT ;  /* 0x0000000508197c10 */ /* 0x000fe200087fe4ff */
[----:B------:R-:W-:Y:S01]  /*3a10*/  UISETP.NE.AND UP0, UPT, UR4, URZ, UPT ;  /* 0x000000ff0400728c */ /* 0x000fe2000bf05270 */
[----:B------:R-:W-:Y:S10]  /*3a20*/  BRA.U !UP1, `(.L_x_302) ;  /* 0x00000005090c7547 */ /* 0x000ff4000b800000 */
        /* <DEDUP_REMOVED lines=8> */
[----:B------:R-:W-:-:S02]  /*3ab0*/  IMAD.MOV.U32 R9, RZ, RZ, RZ ;  /* 0x000000ffff097224 */ /* 0x000fc400078e00ff */
[----:B------:R-:W-:Y:S01]  /*3ac0*/  IMAD.U32 R21, RZ, RZ, UR8 ;  /* 0x00000008ff157e24 */ /* 0x000fe2000f8e00ff */
[----:B0-----:R-:W-:Y:S02]  /*3ad0*/  ULEA UR5, UR5, UR6, 0x18 ;  /* 0x0000000605057291 */ /* 0x001fe4000f8ec0ff */
[----:B------:R-:W-:-:S04]  /*3ae0*/  UIADD3 UR6, UPT, UPT, -UR8, URZ, URZ ;  /* 0x000000ff08067290 */ /* 0x000fc8000fffe1ff */
[----:B------:R-:W-:-:S05]  /*3af0*/  LEA R10, R20, UR5, 0x2 ;  /* 0x00000005140a7c11 */ /* 0x000fca000f8e10ff */
[----:B------:R-:W-:-:S07]  /*3b00*/  VIADD R10, R10, 0x28 ;  /* 0x000000280a0a7836 */ /* 0x000fce0000000000 */
.L_x_303:
[----:B------:R-:W2:Y:S01]  /*3b10*/  @!P1 LDG.E.128 R12, desc[UR10][R24.64] ;  /* 0x0000000a180c9981 */ /* 0x000ea2000c1e1d00 */
[C-C-:B------:R-:W-:Y:S01]  /*3b20*/  @!P1 IMAD.WIDE R26, R22.reuse, 0x4, R24.reuse ;  /* 0x00000004161a9825 */ /* 0x140fe200078e0218 */
[----:B------:R-:W-:Y:S02]  /*3b30*/  UIADD3 UR6, UPT, UPT, UR6, 0x4, URZ ;  /* 0x0000000406067890 */ /* 0x000fe4000fffe0ff */
[----:B------:R-:W2:Y:S01]  /*3b40*/  LDS R8, [R10+-0x28] ;  /* 0xffffd8000a087984 */ /* 0x000ea20000000800 */
[----:B------:R-:W-:Y:S01]  /*3b50*/  @!P1 IMAD.WIDE R28, R22, 0x8, R24 ;  /* 0x00000008161c9825 */ /* 0x000fe200078e0218 */
[----:B------:R-:W-:Y:S02]  /*3b60*/  UISETP.NE.AND UP1, UPT, UR6, URZ, UPT ;  /* 0x000000ff0600728c */ /* 0x000fe4000bf25270 */
[----:B------:R-:W3:Y:S01]  /*3b70*/  @!P1 LDG.E.128 R16, desc[UR10][R24.64+0x200] ;  /* 0x0002000a18109981 */ /* 0x000ee2000c1e1d00 */
[C---:B--2---:R-:W-:Y:S01]  /*3b80*/  FFMA.FTZ R9, R8.reuse, R12, R9 ;  /* 0x0000000c08097223 */ /* 0x044fe20000010009 */
[C---:B------:R-:W-:Y:S01]  /*3b90*/  FFMA.FTZ R6, R8.reuse, R13, R6 ;  /* 0x0000000d08067223 */ /* 0x040fe20000010006 */
[C---:B------:R-:W-:Y:S01]  /*3ba0*/  FFMA.FTZ R7, R8.reuse, R14, R7 ;  /* 0x0000000e08077223 */ /* 0x040fe20000010007 */
[C---:B------:R-:W-:Y:S02]  /*3bb0*/  FFMA.FTZ R4, R8.reuse, R15, R4 ;  /* 0x0000000f08047223 */ /* 0x040fe40000010004 */
[----:B------:R-:W2:Y:S01]  /*3bc0*/  @!P1 LDG.E.128 R12, desc[UR10][R26.64] ;  /* 0x0000000a1a0c9981 */ /* 0x000ea2000c1e1d00 */
[C---:B---3--:R-:W-:Y:S01]  /*3bd0*/  FFMA.FTZ R5, R8.reuse, R16, R5 ;  /* 0x0000001008057223 */ /* 0x048fe20000010005 */
[C---:B------:R-:W-:Y:S01]  /*3be0*/  FFMA.FTZ R2, R8.reuse, R17, R2 ;  /* 0x0000001108027223 */ /* 0x040fe20000010002 */
[C---:B------:R-:W-:Y:S01]  /*3bf0*/  FFMA.FTZ R3, R8.reuse, R18, R3 ;  /* 0x0000001208037223 */ /* 0x040fe20000010003 */
[----:B------:R-:W-:Y:S02]  /*3c00*/  FFMA.FTZ R0, R8, R19, R0 ;  /* 0x0000001308007223 */ /* 0x000fe40000010000 */
[----:B------:R-:W2:Y:S04]  /*3c10*/  LDS R8, [R10+-0x14] ;  /* 0xffffec000a087984 */ /* 0x000ea80000000800 */
[----:B------:R0:W3:Y:S02]  /*3c20*/  @!P1 LDG.E.128 R16, desc[UR10][R26.64+0x200] ;  /* 0x0002000a1a109981 */ /* 0x0000e4000c1e1d00 */
[C---:B0-----:R-:W-:Y:S01]  /*3c30*/  @!P1 IMAD.WIDE R26, R22.reuse, 0xc, R24 ;  /* 0x0000000c161a9825 */ /* 0x041fe200078e0218 */
[C---:B------:R-:W-:Y:S04]  /*3c40*/  LEA R24, P0, R22.reuse, R24, 0x4 ;  /* 0x0000001816187211 */ /* 0x040fe800078020ff */
[----:B------:R-:W-:Y:S01]  /*3c50*/  LEA.HI.X.SX32 R25, R22, R25, 0x4, P0 ;  /* 0x0000001916197211 */ /* 0x000fe200000f26ff */
        /* <DEDUP_REMOVED lines=9> */
[----:B------:R-:W2:Y:S04]  /*3cf0*/  LDS R8, [R10] ;  /* 0x000000000a087984 */ /* 0x000ea80000000800 */
        /* <DEDUP_REMOVED lines=10> */
[----:B------:R-:W3:Y:S04]  /*3da0*/  @!P1 LDG.E.128 R16, desc[UR10][R26.64+0x200] ;  /* 0x0002000a1a109981 */ /* 0x000ee8000c1e1d00 */
[----:B------:R0:W2:Y:S02]  /*3db0*/  LDS R8, [R10+0x14] ;  /* 0x000014000a087984 */ /* 0x0000a40000000800 */
[----:B0-----:R-:W-:Y:S01]  /*3dc0*/  IADD3 R10, PT, PT, R10, 0x50, RZ ;  /* 0x000000500a0a7810 */ /* 0x001fe20007ffe0ff */
[C---:B--2---:R-:W-:Y:S01]  /*3dd0*/  FFMA.FTZ R9, R8.reuse, R12, R9 ;  /* 0x0000000c08097223 */ /* 0x044fe20000010009 */
[C---:B------:R-:W-:Y:S01]  /*3de0*/  FFMA.FTZ R6, R8.reuse, R13, R6 ;  /* 0x0000000d08067223 */ /* 0x040fe20000010006 */
[C---:B------:R-:W-:Y:S01]  /*3df0*/  FFMA.FTZ R7, R8.reuse, R14, R7 ;  /* 0x0000000e08077223 */ /* 0x040fe20000010007 */
[C---:B------:R-:W-:Y:S01]  /*3e00*/  FFMA.FTZ R4, R8.reuse, R15, R4 ;  /* 0x0000000f08047223 */ /* 0x040fe20000010004 */
[C---:B---3--:R-:W-:Y:S01]  /*3e10*/  FFMA.FTZ R5, R8.reuse, R16, R5 ;  /* 0x0000001008057223 */ /* 0x048fe20000010005 */
[C---:B------:R-:W-:Y:S01]  /*3e20*/  FFMA.FTZ R2, R8.reuse, R17, R2 ;  /* 0x0000001108027223 */ /* 0x040fe20000010002 */
[C---:B------:R-:W-:Y:S01]  /*3e30*/  FFMA.FTZ R3, R8.reuse, R18, R3 ;  /* 0x0000001208037223 */ /* 0x040fe20000010003 */
[----:B------:R-:W-:Y:S01]  /*3e40*/  FFMA.FTZ R0, R8, R19, R0 ;  /* 0x0000001308007223 */ /* 0x000fe20000010000 */
[----:B------:R-:W-:Y:S09]  /*3e50*/  BRA.U UP1, `(.L_x_303) ;  /* 0xfffffffd012c7547 */ /* 0x000ff2000b83ffff */
.L_x_302:
[----:B------:R-:W-:Y:S05]  /*3e60*/  BRA.U !UP0, `(.L_x_301) ;  /* 0x00000001086c7547 */ /* 0x000fea000b800000 */
[----:B------:R-:W0:Y:S01]  /*3e70*/  S2UR UR5, SR_CgaCtaId ;  /* 0x00000000000579c3 */ /* 0x000e220000008800 */
[----:B------:R-:W-:Y:S01]  /*3e80*/  UMOV UR6, 0x400 ;  /* 0x0000040000067882 */ /* 0x000fe20000000000 */
[----:B------:R-:W-:Y:S01]  /*3e90*/  IMAD R21, R21, 0x5, R20 ;  /* 0x0000000515157824 */ /* 0x000fe200078e0214 */
[----:B------:R-:W-:Y:S01]  /*3ea0*/  IADD3 R24, P1, PT, R24, 0x200, RZ ;  /* 0x0000020018187810 */ /* 0x000fe20007f3e0ff */
[----:B------:R-:W-:Y:S01]  /*3eb0*/  IMAD.WIDE R22, R22, 0x4, RZ ;  /* 0x0000000416167825 */ /* 0x000fe200078e02ff */
[----:B------:R-:W-:Y:S01]  /*3ec0*/  ISETP.GE.AND P0, PT, R20, UR7, PT ;  /* 0x0000000714007c0c */ /* 0x000fe2000bf06270 */
[----:B------:R-:W-:Y:S01]  /*3ed0*/  UIADD3 UR4, UPT, UPT, -UR4, URZ, URZ ;  /* 0x000000ff04047290 */ /* 0x000fe2000fffe1ff */
[----:B------:R-:W-:Y:S01]  /*3ee0*/  IADD3.X R25, PT, PT, RZ, R25, RZ, P1, !PT ;  /* 0x00000019ff197210 */ /* 0x000fe20000ffe4ff */
[----:B0-----:R-:W-:-:S06]  /*3ef0*/  ULEA UR5, UR5, UR6, 0x18 ;  /* 0x0000000605057291 */ /* 0x001fcc000f8ec0ff */
[----:B------:R-:W-:-:S07]  /*3f00*/  LEA R10, R21, UR5, 0x2 ;  /* 0x00000005150a7c11 */ /* 0x000fce000f8e10ff */
.L_x_304:
[----:B------:R-:W2:Y:S01]  /*3f10*/  @!P0 LDG.E.128 R12, desc[UR10][R24.64+-0x200] ;  /* 0xfffe000a180c8981 */ /* 0x000ea2000c1e1d00 */
[----:B------:R-:W-:Y:S03]  /*3f20*/  UIADD3 UR4, UPT, UPT, UR4, 0x1, URZ ;  /* 0x0000000104047890 */ /* 0x000fe6000fffe0ff */
[----:B------:R0:W3:Y:S01]  /*3f30*/  @!P0 LDG.E.128 R16, desc[UR10][R24.64] ;  /* 0x0000000a18108981 */ /* 0x0000e2000c1e1d00 */
[----:B------:R-:W-:Y:S03]  /*3f40*/  UISETP.NE.AND UP0, UPT, UR4, URZ, UPT ;  /* 0x000000ff0400728c */ /* 0x000fe6000bf05270 */
[----:B------:R1:W2:Y:S01]  /*3f50*/  LDS R8, [R10] ;  /* 0x000000000a087984 */ /* 0x0002a20000000800 */
[----:B0-----:R-:W-:Y:S02]  /*3f60*/  IADD3 R24, P1, PT, R22, R24, RZ ;  /* 0x0000001816187210 */ /* 0x001fe40007f3e0ff */
[----:B-1----:R-:W-:Y:S02]  /*3f70*/  IADD3 R10, PT, PT, R10, 0x14, RZ ;  /* 0x000000140a0a7810 */ /* 0x002fe40007ffe0ff */
[----:B------:R-:W-:Y:S01]  /*3f80*/  IADD3.X R25, PT, PT, R23, R25, RZ, P1, !PT ;  /* 0x0000001917197210 */ /* 0x000fe20000ffe4ff */
        /* <DEDUP_REMOVED lines=9> */
.L_x_301:
[----:B------:R-:W-:-:S04]  /*4020*/  IADD3 R20, PT, PT, R20, UR19, RZ ;  /* 0x0000001314147c10 */ /* 0x000fc8000fffe0ff */
[----:B------:R-:W-:-:S13]  /*4030*/  ISETP.GE.AND P0, PT, R20, UR20, PT ;  /* 0x0000001414007c0c */ /* 0x000fda000bf06270 */
[----:B------:R-:W-:Y:S05]  /*4040*/  @P0 EXIT ;  /* 0x000000000000094d */ /* 0x000fea0003800000 */
[----:B------:R-:W-:Y:S01]  /*4050*/  IABS R14, UR21 ;  /* 0x00000015000e7c13 */ /* 0x000fe20008000000 */
[----:B------:R-:W0:Y:S01]  /*4060*/  LDC R13, c[0x0][0x434] ;  /* 0x00010d00ff0d7b82 */ /* 0x000e220000000800 */
[----:B------:R-:W-:Y:S01]  /*4070*/  IABS R16, R20 ;  /* 0x0000001400107213 */ /* 0x000fe20000000000 */
[----:B------:R-:W1:Y:S01]  /*4080*/  LDCU.128 UR4, c[0x0][0x400] ;  /* 0x00008000ff0477ac */ /* 0x000e620008000c00 */
[----:B------:R-:W2:Y:S01]  /*4090*/  I2F.RP R12, R14 ;  /* 0x0000000e000c7306 */ /* 0x000ea20000209400 */
[----:B------:R-:W-:Y:S01]  /*40a0*/  IABS R10, UR21 ;  /* 0x00000015000a7c13 */ /* 0x000fe20008000000 */
[----:B------:R-:W3:Y:S01]  /*40b0*/  LDCU.64 UR8, c[0x0][0x410] ;  /* 0x00008200ff0877ac */ /* 0x000ee20008000a00 */
[----:B------:R-:W-:-:S03]  /*40c0*/  F2FP.BF16.F32.PACK_AB R6, R6, R9 ;  /* 0x000000090606723e */ /* 0x000fc600000010ff */
[----:B------:R-:W-:Y:S01]  /*40d0*/  IMAD.MOV R10, RZ, RZ, -R10 ;  /* 0x000000ffff0a7224 */ /* 0x000fe200078e0a0a */
[----:B------:R-:W-:Y:S02]  /*40e0*/  F2FP.BF16.F32.PACK_AB R7, R4, R7 ;  /* 0x000000070407723e */ /* 0x000fe400000010ff */
[----:B------:R-:W-:Y:S02]  /*40f0*/  F2FP.BF16.F32.PACK_AB R2, R2, R5 ;  /* 0x000000050202723e */ /* 0x000fe400000010ff */
[----:B------:R-:W-:Y:S01]  /*4100*/  F2FP.BF16.F32.PACK_AB R3, R0, R3 ;  /* 0x000000030003723e */ /* 0x000fe200000010ff */
[----:B--2---:R-:W2:Y:S02]  /*4110*/  MUFU.RCP R18, R12 ;  /* 0x0000000c00127308 */ /* 0x004ea40000001000 */
[----:B--2---:R-:W-:Y:S01]  /*4120*/  VIADD R18, R18, 0xffffffe ;  /* 0x0ffffffe12127836 */ /* 0x004fe20000000000 */
[----:B0-----:R-:W-:-:S05]  /*4130*/  IABS R12, R13 ;  /* 0x0000000d000c7213 */ /* 0x001fca0000000000 */
[----:B------:R0:W2:Y:S02]  /*4140*/  F2I.FTZ.U32.TRUNC.NTZ R19, R18 ;  /* 0x0000001200137305 */ /* 0x0000a4000021f000 */
[----:B0-----:R-:W-:Y:S02]  /*4150*/  HFMA2 R18, -RZ, RZ, 0, 0 ;  /* 0x00000000ff127431 */ /* 0x001fe400000001ff */
[----:B--2---:R-:W-:-:S04]  /*4160*/  IMAD.MOV R8, RZ, RZ, -R19 ;  /* 0x000000ffff087224 */ /* 0x004fc800078e0a13 */
        /* <DEDUP_REMOVED lines=10> */
[----:B------:R-:W-:Y:S01]  /*4210*/  @!P1 IADD3 R15, PT, PT, R15, 0x1, RZ ;  /* 0x000000010f0f9810 */ /* 0x000fe20007ffe0ff */
[----:B0-----:R-:W-:Y:S01]  /*4220*/  VIADD R18, R8, 0xffffffe ;  /* 0x0ffffffe08127836 */ /* 0x001fe20000000000 */
[----:B------:R-:W-:Y:S02]  /*4230*/  ISETP.NE.AND P1, PT, RZ, UR21, PT ;  /* 0x00000015ff007c0c */ /* 0x000fe4000bf25270 */
[----:B------:R-:W-:Y:S01]  /*4240*/  ISETP.GE.U32.AND P2, PT, R17, R14, PT ;  /* 0x0000000e1100720c */ /* 0x000fe20003f46070 */
[----:B------:R-:W0:-:S12]  /*4250*/  F2I.FTZ.U32.TRUNC.NTZ R19, R18 ;  /* 0x0000001200137305 */ /* 0x000e18000021f000 */
[----:B------:R-:W-:Y:S02]  /*4260*/  @P2 VIADD R15, R15, 0x1 ;  /* 0x000000010f0f2836 */ /* 0x000fe40000000000 */
[----:B0-----:R-:W-:Y:S01]  /*4270*/  IMAD.MOV R17, RZ, RZ, -R19 ;  /* 0x000000ffff117224 */ /* 0x001fe200078e0a13 */
[----:B------:R-:W-:Y:S02]  /*4280*/  MOV R18, RZ ;  /* 0x000000ff00127202 */ /* 0x000fe40000000f00 */
[----:B------:R-:W-:Y:S01]  /*4290*/  @!P0 IADD3 R15, PT, PT, -R15, RZ, RZ ;  /* 0x000000ff0f0f8210 */ /* 0x000fe20007ffe1ff */
[----:B------:R-:W-:Y:S01]  /*42a0*/  IMAD R10, R17, R12, RZ ;  /* 0x0000000c110a7224 */ /* 0x000fe200078e02ff */
[----:B------:R-:W-:-:S03]  /*42b0*/  @!P1 LOP3.LUT R15, RZ, UR21, RZ, 0x33, !PT ;  /* 0x00000015ff0f9c12 */ /* 0x000fc6000f8e33ff */
[----:B------:R-:W-:-:S04]  /*42c0*/  IMAD.HI.U32 R10, R19, R10, R18 ;  /* 0x0000000a130a7227 */ /* 0x000fc800078e0012 */
[----:B------:R-:W-:-:S04]  /*42d0*/  IMAD R14, R15, UR21, RZ ;  /* 0x000000150f0e7c24 */ /* 0x000fc8000f8e02ff */
[----:B------:R-:W-:-:S05]  /*42e0*/  IMAD.IADD R16, R20, 0x1, -R14 ;  /* 0x0000000114107824 */ /* 0x000fca00078e0a0e */
[----:B------:R-:W-:Y:S02]  /*42f0*/  IABS R8, R16 ;  /* 0x0000001000087213 */ /* 0x000fe40000000000 */
[----:B------:R-:W-:-:S03]  /*4300*/  LOP3.LUT R16, R16, R13, RZ, 0x3c, !PT ;  /* 0x0000000d10107212 */ /* 0x000fc600078e3cff */
[----:B------:R-:W-:Y:S01]  /*4310*/  IMAD.HI.U32 R10, R10, R8, RZ ;  /* 0x000000080a0a7227 */ /* 0x000fe200078e00ff */
[----:B------:R-:W-:-:S03]  /*4320*/  ISETP.GE.AND P1, PT, R16, RZ, PT ;  /* 0x000000ff1000720c */ /* 0x000fc60003f26270 */
[----:B------:R-:W-:-:S04]  /*4330*/  IMAD.MOV R17, RZ, RZ, -R10 ;  /* 0x000000ffff117224 */ /* 0x000fc800078e0a0a */
[----:B------:R-:W-:Y:S01]  /*4340*/  IMAD R17, R12, R17, R8 ;  /* 0x000000110c117224 */ /* 0x000fe200078e0208 */
[----:B------:R-:W-:-:S04]  /*4350*/  SHF.R.S32.HI R8, RZ, 0x1f, R15 ;  /* 0x0000001fff087819 */ /* 0x000fc8000001140f */
[----:B------:R-:W-:Y:S01]  /*4360*/  ISETP.GT.U32.AND P0, PT, R12, R17, PT ;  /* 0x000000110c00720c */ /* 0x000fe20003f04070 */
[----:B-1----:R-:W-:-:S04]  /*4370*/  IMAD R8, R8, UR4, RZ ;  /* 0x0000000408087c24 */ /* 0x002fc8000f8e02ff */
[----:B------:R-:W-:-:S08]  /*4380*/  IMAD R8, R15, UR5, R8 ;  /* 0x000000050f087c24 */ /* 0x000fd0000f8e0208 */
[----:B------:R-:W-:Y:S01]  /*4390*/  @!P0 IMAD.IADD R17, R17, 0x1, -R12 ;  /* 0x0000000111118824 */ /* 0x000fe200078e0a0c */
[----:B------:R-:W-:Y:S02]  /*43a0*/  @!P0 IADD3 R10, PT, PT, R10, 0x1, RZ ;  /* 0x000000010a0a8810 */ /* 0x000fe40007ffe0ff */
[----:B------:R-:W-:Y:S02]  /*43b0*/  ISETP.NE.AND P0, PT, R13, RZ, PT ;  /* 0x000000ff0d00720c */ /* 0x000fe40003f05270 */
[----:B------:R-:W-:Y:S01]  /*43c0*/  ISETP.GE.U32.AND P2, PT, R17, R12, PT ;  /* 0x0000000c1100720c */ /* 0x000fe20003f46070 */
[----:B------:R-:W-:Y:S01]  /*43d0*/  IMAD.WIDE.U32 R16, R15, UR4, RZ ;  /* 0x000000040f107c25 */ /* 0x000fe2000f8e00ff */
[----:B------:R-:W0:Y:S03]  /*43e0*/  LDCU.64 UR4, c[0x0][0x3f0] ;  /* 0x00007e00ff0477ac */ /* 0x000e260008000a00 */
[----:B------:R-:W-:-:S08]  /*43f0*/  IMAD.IADD R17, R17, 0x1, R8 ;  /* 0x0000000111117824 */ /* 0x000fd000078e0208 */
[----:B------:R-:W-:-:S05]  /*4400*/  @P2 VIADD R10, R10, 0x1 ;  /* 0x000000010a0a2836 */ /* 0x000fca0000000000 */
[----:B------:R-:W-:Y:S02]  /*4410*/  @!P1 IADD3 R10, PT, PT, -R10, RZ, RZ ;  /* 0x000000ff0a0a9210 */ /* 0x000fe40007ffe1ff */
[----:B------:R-:W-:-:S04]  /*4420*/  @!P0 LOP3.LUT R10, RZ, R13, RZ, 0x33, !PT ;  /* 0x0000000dff0a8212 */ /* 0x000fc800078e33ff */
[----:B------:R-:W-:Y:S01]  /*4430*/  SHF.R.S32.HI R12, RZ, 0x1f, R10 ;  /* 0x0000001fff0c7819 */ /* 0x000fe2000001140a */
[C---:B------:R-:W-:Y:S02]  /*4440*/  IMAD R13, R10.reuse, R13, R14 ;  /* 0x0000000d0a0d7224 */ /* 0x040fe400078e020e */
[----:B---3--:R-:W-:-:S03]  /*4450*/  IMAD.WIDE.U32 R16, R10, UR8, R16 ;  /* 0x000000080a107c25 */ /* 0x008fc6000f8e0010 */
        /* <DEDUP_REMOVED lines=11> */
[----:B------:R-:W-:-:S05]  /*4510*/  LEA.HI.X R9, R11, UR5, R10, 0x1, P0 ;  /* 0x000000050b097c11 */ /* 0x000fca00080f0c0a */
[----:B------:R-:W-:Y:S04]  /*4520*/  STG.E.64 desc[UR10][R8.64], R6 ;  /* 0x0000000608007986 */ /* 0x000fe8000c101b0a */
[----:B------:R-:W-:Y:S01]  /*4530*/  STG.E.64 desc[UR10][R8.64+0x100], R2 ;  /* 0x0001000208007986 */ /* 0x000fe2000c101b0a */
[----:B------:R-:W-:Y:S05]  /*4540*/  EXIT ;  /* 0x000000000000794d */ /* 0x000fea0003800000 */
        .weak           $__internal_7_$__cuda_sm20_div_s64
        .type           $__internal_7_$__cuda_sm20_div_s64,@function
        .size           $__internal_7_$__cuda_sm20_div_s64,(.L_x_7439 - $__internal_7_$__cuda_sm20_div_s64)
$__internal_7_$__cuda_sm20_div_s64:
        /* <DEDUP_REMOVED lines=83> */
[----:B------:R-:W-:Y:S06]  /*4a80*/  RET.REL.NODEC R16 `(_ZN5flash32flash_fwd_splitkv_combine_kernelI23Flash_fwd_kernel_traitsILi256ELi64ELi64ELi4ELb0ELb0EN7cutlass10bfloat16_tE19Flash_kernel_traitsILi256ELi64ELi64ELi4ES3_EELi4ELi7ELb1EEEvNS_16Flash_fwd_paramsE) ;  /* 0xffffffb4105c7950 */ /* 0x000fec0003c3ffff */
.L_x_305:
        /* <DEDUP_REMOVED lines=15> */
.L_x_7439:


//--------------------- .text._ZN5flash32flash_fwd_splitkv_combine_kernelI23Flash_fwd_kernel_traitsILi256ELi64ELi64ELi4ELb0ELb0EN7cutlass10bfloat16_tE19Flash_kernel_traitsILi256ELi64ELi64ELi4ES3_EELi4ELi6ELb1EEEvNS_16Flash_fwd_paramsE --------------------------
	.section	.text._ZN5flash32flash_fwd_splitkv_combine_kernelI23Flash_fwd_kernel_traitsILi256ELi64ELi64ELi4ELb0ELb0EN7cutlass10bfloat16_tE19Flash_kernel_traitsILi256ELi64ELi64ELi4ES3_EELi4ELi6ELb1EEEvNS_16Flash_fwd_paramsE,"ax",@progbits
	.align	128
        .global         _ZN5flash32flash_fwd_splitkv_combine_kernelI23Flash_fwd_kernel_traitsILi256ELi64ELi64ELi4ELb0ELb0EN7cutlass10bfloat16_tE19Flash_kernel_traitsILi256ELi64ELi64ELi4ES3_EELi4ELi6ELb1EEEvNS_16Flash_fwd_paramsE
        .type           _ZN5flash32flash_fwd_splitkv_combine_kernelI23Flash_fwd_kernel_traitsILi256ELi64ELi64ELi4ELb0ELb0EN7cutlass10bfloat16_tE19Flash_kernel_traitsILi256ELi64ELi64ELi4ES3_EELi4ELi6ELb1EEEvNS_16Flash_fwd_paramsE,@function
        .size           _ZN5flash32flash_fwd_splitkv_combine_kernelI23Flash_fwd_kernel_traitsILi256ELi64ELi64ELi4ELb0ELb0EN7cutlass10bfloat16_tE19Flash_kernel_traitsILi256ELi64ELi64ELi4ES3_EELi4ELi6ELb1EEEvNS_16Flash_fwd_paramsE,(.L_x_7440 - _ZN5flash32flash_fwd_splitkv_combine_kernelI23Flash_fwd_kernel_traitsILi256ELi64ELi64ELi4ELb0ELb0EN7cutlass10bfloat16_tE19Flash_kernel_traitsILi256ELi64ELi64ELi4ES3_EELi4ELi6ELb1EEEvNS_16Flash_fwd_paramsE)
        .other          _ZN5flash32flash_fwd_splitkv_combine_kernelI23Flash_fwd_kernel_traitsILi256ELi64ELi64ELi4ELb0ELb0EN7cutlass10bfloat16_tE19Flash_kernel_traitsILi256ELi64ELi64ELi4ES3_EELi4ELi6ELb1EEEvNS_16Flash_fwd_paramsE,@"STO_CUDA_ENTRY STV_DEFAULT"
_ZN5flash32flash_fwd_splitkv_combine_kernelI23Flash_fwd_kernel_traitsILi256ELi64ELi64ELi4ELb0ELb0EN7cutlass10bfloat16_tE19Flash_kernel_traitsILi256ELi64ELi64ELi4ES3_EELi4ELi6ELb1EEEvNS_16Flash_fwd_paramsE:
.text._ZN5flash32flash_fwd_splitkv_combine_kernelI23Flash_fwd_kernel_traitsILi256ELi64ELi64ELi4ELb0ELb0EN7cutlass10bfloat16_tE19Flash_kernel_traitsILi256ELi64ELi64ELi4ES3_EELi4ELi6ELb1EEEvNS_16Flash_fwd_paramsE:
[----:B------:R-:W-:Y:S08]  /*0000*/  LDC R1, c[0x0][0x37c] ;  /* 0x0000df00ff017b82 */ /* 0x000ff00000000800 */
[----:B------:R-:W0:Y:S01]  /*0010*/  LDC.64 R22, c[0x0][0x430] ;  /* 0x00010c00ff167b82 */ /* 0x000e220000000a00 */
[----:B------:R-:W0:Y:S07]  /*0020*/  LDCU UR4, c[0x0][0x3e0] ;  /* 0x00007c00ff0477ac */ /* 0x000e2e0008000800 */
[----:B------:R-:W1:Y:S01]  /*0030*/  S2UR UR6, SR_CTAID.X ;  /* 0x00000000000679c3 */ /* 0x000e620000002500 */
[----:B0-----:R-:W-:-:S04]  /*0040*/  IMAD R21, R23, UR4, RZ ;  /* 0x0000000417157c24 */ /* 0x001fc8000f8e02ff */
[----:B------:R-:W-:Y:S01]  /*0050*/  IMAD R22, R21, R22, RZ ;  /* 0x0000001615167224 */ /* 0x000fe200078e02ff */
[----:B-1----:R-:W-:-:S04]  /*0060*/  USHF.L.U32 UR6, UR6, 0x2, URZ ;  /* 0x0000000206067899 */ /* 0x002fc800080006ff */
[----:B------:R-:W-:Y:S02]  /*0070*/  VIMNMX R31, PT, PT, R22, R23, PT ;  /* 0x00000017161f7248 */ /* 0x000fe40003fe0100 */
[----:B------:R-:W-:Y:S02]  /*0080*/  SHF.R.S32.HI R2, RZ, 0x1f, R22 ;  /* 0x0000001fff027819 */ /* 0x000fe40000011416 */
[----:B------:R-:W-:-:S04]  /*0090*/  SHF.R.S32.HI R15, RZ, 0x1f, R31 ;  /* 0x0000001fff0f7819 */ /* 0x000fc8000001141f */
[----:B------:R-:W-:-:S04]  /*00a0*/  LOP3.LUT R0, R2, R15, RZ, 0xfc, !PT ;  /* 0x0000000f02007212 */ /* 0x000fc800078efcff */
[----:B------:R-:W-:-:S13]  /*00b0*/  ISETP.NE.U32.AND P0, PT, R0, RZ, PT ;  /* 0x000000ff0000720c */ /* 0x000fda0003f05070 */
[----:B------:R-:W-:Y:S05]  /*00c0*/  @P0 BRA `(.L_x_306) ;  /* 0x0000000000500947 */ /* 0x000fea0003800000 */
[----:B------:R-:W0:Y:S01]  /*00d0*/  I2F.U32.RP R6, R31 ;  /* 0x0000001f00067306 */ /* 0x000e220000209000 */
[----:B------:R-:W-:Y:S01]  /*00e0*/  IMAD.MOV R0, RZ, RZ, -R31 ;  /* 0x000000ffff007224 */ /* 0x000fe200078e0a1f */
[----:B------:R-:W-:Y:S02]  /*00f0*/  ISETP.NE.U32.AND P0, PT, R31, RZ, PT ;  /* 0x000000ff1f00720c */ /* 0x000fe40003f05070 */
[----:B------:R-:W-:-:S04]  /*0100*/  MOV R13, RZ ;  /* 0x000000ff000d7202 */ /* 0x000fc80000000f00 */
[----:B0-----:R-:W0:Y:S02]  /*0110*/  MUFU.RCP R4, R6 ;  /* 0x0000000600047308 */ /* 0x001e240000001000 */
[----:B0-----:R-:W-:-:S06]  /*0120*/  VIADD R4, R4, 0xffffffe ;  /* 0x0ffffffe04047836 */ /* 0x001fcc0000000000 */
[----:B------:R0:W1:Y:S02]  /*0130*/  F2I.FTZ.U32.TRUNC.NTZ R5, R4 ;  /* 0x0000000400057305 */ /* 0x000064000021f000 */
[----:B0-----:R-:W-:Y:S02]  /*0140*/  HFMA2 R4, -RZ, RZ, 0, 0 ;  /* 0x00000000ff047431 */ /* 0x001fe400000001ff */
[----:B-1----:R-:W-:-:S04]  /*0150*/  IMAD R3, R0, R5, RZ ;  /* 0x0000000500037224 */ /* 0x002fc800078e02ff */
[----:B------:R-:W-:-:S06]  /*0160*/  IMAD.HI.U32 R3, R5, R3, R4 ;  /* 0x0000000305037227 */ /* 0x000fcc00078e0004 */
[----:B------:R-:W-:-:S04]  /*0170*/  IMAD.HI.U32 R12, R3, R22, RZ ;  /* 0x00000016030c7227 */ /* 0x000fc800078e00ff */
[----:B------:R-:W-:-:S04]  /*0180*/  IMAD.MOV R0, RZ, RZ, -R12 ;  /* 0x000000ffff007224 */ /* 0x000fc800078e0a0c */
[----:B------:R-:W-:-:S05]  /*0190*/  IMAD R0, R31, R0, R22 ;  /* 0x000000001f007224 */ /* 0x000fca00078e0216 */
[----:B------:R-:W-:-:S13]  /*01a0*/  ISETP.GE.U32.AND P2, PT, R0, R31, PT ;  /* 0x0000001f0000720c */ /* 0x000fda0003f46070 */
[----:B------:R-:W-:Y:S01]  /*01b0*/  @P2 IADD3 R0, PT, PT, -R31, R0, RZ ;  /* 0x000000001f002210 */ /* 0x000fe20007ffe1ff */
[----:B------:R-:W-:-:S03]  /*01c0*/  @P2 VIADD R12, R12, 0x1 ;  /* 0x000000010c0c2836 */ /* 0x000fc60000000000 */
[----:B------:R-:W-:-:S13]  /*01d0*/  ISETP.GE.U32.AND P1, PT, R0, R31, PT ;  /* 0x0000001f0000720c */ /* 0x000fda0003f26070 */
[----:B------:R-:W-:Y:S02]  /*01e0*/  @P1 IADD3 R12, PT, PT, R12, 0x1, RZ ;  /* 0x000000010c0c1810 */ /* 0x000fe40007ffe0ff */
[----:B------:R-:W-:Y:S01]  /*01f0*/  @!P0 LOP3.LUT R12, RZ, R31, RZ, 0x33, !PT ;  /* 0x0000001fff0c8212 */ /* 0x000fe200078e33ff */
[----:B------:R-:W-:Y:S06]  /*0200*/  BRA `(.L_x_307) ;  /* 0x00000000001c7947 */ /* 0x000fec0003800000 */
.L_x_306:
[----:B------:R-:W-:Y:S01]  /*0210*/  IMAD.MOV.U32 R27, RZ, RZ, R22 ;  /* 0x000000ffff1b7224 */ /* 0x000fe200078e0016 */
[----:B------:R-:W-:Y:S01]  /*0220*/  MOV R18, R31 ;  /* 0x0000001f00127202 */ /* 0x000fe20000000f00 */
[----:B------:R-:W-:Y:S01]  /*0230*/  IMAD.MOV.U32 R19, RZ, RZ, R2 ;  /* 0x000000ffff137224 */ /* 0x000fe200078e0002 */
[----:B------:R-:W-:Y:S02]  /*0240*/  MOV R17, R15 ;  /* 0x0000000f00117202 */ /* 0x000fe40000000f00 */
[----:B------:R-:W-:Y:S02]  /*0250*/  MOV R16, 0x270 ;  /* 0x0000027000107802 */ /* 0x000fe40000000f00 */
[----:B------:R-:W-:Y:S05]  /*0260*/  CALL.REL.NOINC `($__internal_8_$__cuda_sm20_div_s64) ;  /* 0x0000003c00807944 */ /* 0x000fea0003c00000 */
[----:B------:R-:W-:-:S07]  /*0270*/  MOV R12, R0 ;  /* 0x00000000000c7202 */ /* 0x000fce0000000f00 */
.L_x_307:
        /* <DEDUP_REMOVED lines=30> */
.L_x_309:
[----:B------:R-:W-:Y:S01]  /*0460*/  IMAD.MOV.U32 R27, RZ, RZ, R12 ;  /* 0x000000ffff1b7224 */ /* 0x000fe200078e000c */
[----:B------:R-:W-:Y:S02]  /*0470*/  MOV R19, R13 ;  /* 0x0000000d00137202 */ /* 0x000fe40000000f00 */
[----:B------:R-:W-:Y:S02]  /*0480*/  MOV R16, 0x4a0 ;  /* 0x000004a000107802 */ /* 0x000fe40000000f00 */
[----:B------:R-:W-:Y:S05]  /*0490*/  CALL.REL.NOINC `($__internal_8_$__cuda_sm20_div_s64) ;  /* 0x0000003800f47944 */ /* 0x000fea0003c00000 */
[----:B------:R-:W-:Y:S02]  /*04a0*/  MOV R28, R0 ;  /* 0x00000000001c7202 */ /* 0x000fe40000000f00 */
[----:B------:R-:W-:Y:S02]  /*04b0*/  MOV R29, R13 ;  /* 0x0000000d001d7202 */ /* 0x000fe40000000f00 */
.L_x_310:
[----:B------:R-:W-:Y:S05]  /*04c0*/  BSYNC.RECONVERGENT B0 ;  /* 0x0000000000007941 */ /* 0x000fea0003800200 */
.L_x_308:
[----:B------:R-:W0:Y:S01]  /*04d0*/  LDC R4, c[0x0][0x434] ;  /* 0x00010d00ff047b82 */ /* 0x000e220000000800 */
[----:B------:R-:W-:Y:S01]  /*04e0*/  BSSY.RECONVERGENT B0, `(.L_x_311) ;  /* 0x000003c000007945 */ /* 0x000fe20003800200 */
[----:B0-----:R-:W-:-:S04]  /*04f0*/  IABS R6, R4 ;  /* 0x0000000400067213 */ /* 0x001fc80000000000 */
[----:B------:R-:W0:Y:S01]  /*0500*/  I2F.RP R7, R6 ;  /* 0x0000000600077306 */ /* 0x000e220000209400 */
[----:B------:R-:W-:-:S04]  /*0510*/  IADD3 R3, PT, PT, R4, -0x1, R6 ;  /* 0xffffffff04037810 */ /* 0x000fc80007ffe006 */
[----:B------:R-:W-:-:S03]  /*0520*/  IABS R0, R3 ;  /* 0x0000000300007213 */ /* 0x000fc60000000000 */
[----:B0-----:R-:W0:Y:S02]  /*0530*/  MUFU.RCP R8, R7 ;  /* 0x0000000700087308 */ /* 0x001e240000001000 */
[----:B0-----:R-:W-:-:S06]  /*0540*/  VIADD R8, R8, 0xffffffe ;  /* 0x0ffffffe08087836 */ /* 0x001fcc0000000000 */
[----:B------:R-:W0:Y:S02]  /*0550*/  F2I.FTZ.U32.TRUNC.NTZ R9, R8 ;  /* 0x0000000800097305 */ /* 0x000e24000021f000 */
[----:B0-----:R-:W-:Y:S02]  /*0560*/  IMAD.MOV R5, RZ, RZ, -R9 ;  /* 0x000000ffff057224 */ /* 0x001fe400078e0a09 */
[----:B------:R-:W-:Y:S02]  /*0570*/  IMAD.MOV.U32 R8, RZ, RZ, RZ ;  /* 0x000000ffff087224 */ /* 0x000fe400078e00ff */
[----:B------:R-:W-:-:S04]  /*0580*/  IMAD R5, R5, R6, RZ ;  /* 0x0000000605057224 */ /* 0x000fc800078e02ff */
[----:B------:R-:W-:-:S06]  /*0590*/  IMAD.HI.U32 R5, R9, R5, R8 ;  /* 0x0000000509057227 */ /* 0x000fcc00078e0008 */
[----:B------:R-:W-:-:S04]  /*05a0*/  IMAD.HI.U32 R7, R5, R0, RZ ;  /* 0x0000000005077227 */ /* 0x000fc800078e00ff */
[----:B------:R-:W-:-:S04]  /*05b0*/  IMAD.MOV R5, RZ, RZ, -R7 ;  /* 0x000000ffff057224 */ /* 0x000fc800078e0a07 */
[----:B------:R-:W-:Y:S01]  /*05c0*/  IMAD R5, R6, R5, R0 ;  /* 0x0000000506057224 */ /* 0x000fe200078e0200 */
[----:B------:R-:W-:-:S04]  /*05d0*/  LOP3.LUT R0, R3, R6, RZ, 0x3c, !PT ;  /* 0x0000000603007212 */ /* 0x000fc800078e3cff */
[----:B------:R-:W-:Y:S02]  /*05e0*/  ISETP.GT.U32.AND P1, PT, R6, R5, PT ;  /* 0x000000050600720c */ /* 0x000fe40003f24070 */
[----:B------:R-:W-:-:S11]  /*05f0*/  ISETP.GE.AND P0, PT, R0, RZ, PT ;  /* 0x000000ff0000720c */ /* 0x000fd60003f06270 */
[----:B------:R-:W-:Y:S02]  /*0600*/  @!P1 IMAD.IADD R5, R5, 0x1, -R6 ;  /* 0x0000000105059824 */ /* 0x000fe400078e0a06 */
[----:B------:R-:W-:Y:S01]  /*0610*/  @!P1 VIADD R7, R7, 0x1 ;  /* 0x0000000107079836 */ /* 0x000fe20000000000 */
[----:B------:R-:W-:Y:S02]  /*0620*/  ISETP.NE.AND P1, PT, R4, RZ, PT ;  /* 0x000000ff0400720c */ /* 0x000fe40003f25270 */
        /* <DEDUP_REMOVED lines=32> */
.L_x_312:
[----:B------:R-:W-:Y:S01]  /*0830*/  IMAD.MOV.U32 R27, RZ, RZ, R18 ;  /* 0x000000ffff1b7224 */ /* 0x000fe200078e0012 */
[----:B------:R-:W-:Y:S01]  /*0840*/  MOV R18, R10 ;  /* 0x0000000a00127202 */ /* 0x000fe20000000f00 */
[----:B------:R-:W-:Y:S01]  /*0850*/  IMAD.MOV.U32 R19, RZ, RZ, R17 ;  /* 0x000000ffff137224 */ /* 0x000fe200078e0011 */
[----:B------:R-:W-:Y:S02]  /*0860*/  MOV R17, R11 ;  /* 0x0000000b00117202 */ /* 0x000fe40000000f00 */
[----:B------:R-:W-:Y:S02]  /*0870*/  MOV R16, 0x890 ;  /* 0x0000089000107802 */ /* 0x000fe40000000f00 */
[----:B------:R-:W-:Y:S05]  /*0880*/  CALL.REL.NOINC `($__internal_8_$__cuda_sm20_div_s64) ;  /* 0x0000003400f87944 */ /* 0x000fea0003c00000 */
[----:B------:R-:W-:Y:S02]  /*0890*/  MOV R12, R0 ;  /* 0x00000000000c7202 */ /* 0x000fe40000000f00 */
.L_x_313:
[----:B------:R-:W-:Y:S05]  /*08a0*/  BSYNC.RECONVERGENT B0 ;  /* 0x0000000000007941 */ /* 0x000fea0003800200 */
.L_x_311:
[----:B------:R-:W0:Y:S01]  /*08b0*/  LDC R24, c[0x0][0x434] ;  /* 0x00010d00ff187b82 */ /* 0x000e220000000800 */
[----:B------:R-:W-:Y:S01]  /*08c0*/  IMAD.MOV.U32 R6, RZ, RZ, RZ ;  /* 0x000000ffff067224 */ /* 0x000fe200078e00ff */
[----:B------:R-:W-:Y:S01]  /*08d0*/  BSSY.RECONVERGENT B0, `(.L_x_314) ;  /* 0x0000077000007945 */ /* 0x000fe20003800200 */
[----:B0-----:R-:W-:-:S04]  /*08e0*/  IABS R5, R24 ;  /* 0x0000001800057213 */ /* 0x001fc80000000000 */
[----:B------:R-:W0:Y:S08]  /*08f0*/  I2F.RP R9, R5 ;  /* 0x0000000500097306 */ /* 0x000e300000209400 */
[----:B0-----:R-:W0:Y:S02]  /*0900*/  MUFU.RCP R8, R9 ;  /* 0x0000000900087308 */ /* 0x001e240000001000 */
[----:B0-----:R-:W-:Y:S01]  /*0910*/  VIADD R8, R8, 0xffffffe ;  /* 0x0ffffffe08087836 */ /* 0x001fe20000000000 */
[----:B------:R-:W-:-:S05]  /*0920*/  SHF.R.S32.HI R9, RZ, 0x1f, R24 ;  /* 0x0000001fff097819 */ /* 0x000fca0000011418 */
[----:B------:R-:W0:Y:S01]  /*0930*/  F2I.FTZ.U32.TRUNC.NTZ R7, R8 ;  /* 0x0000000800077305 */ /* 0x000e22000021f000 */
[----:B------:R-:W-:Y:S01]  /*0940*/  LOP3.LUT R9, R9, 0x1, RZ, 0xfc, !PT ;  /* 0x0000000109097812 */ /* 0x000fe200078efcff */
[----:B0-----:R-:W-:-:S04]  /*0950*/  IMAD.MOV R0, RZ, RZ, -R7 ;  /* 0x000000ffff007224 */ /* 0x001fc800078e0a07 */
[----:B------:R-:W-:Y:S01]  /*0960*/  IMAD R4, R0, R5, RZ ;  /* 0x0000000500047224 */ /* 0x000fe200078e02ff */
[----:B------:R-:W-:Y:S02]  /*0970*/  IABS R0, R3 ;  /* 0x0000000300007213 */ /* 0x000fe40000000000 */
[----:B------:R-:W-:Y:S01]  /*0980*/  LOP3.LUT R3, R3, R24, RZ, 0x3c, !PT ;  /* 0x0000001803037212 */ /* 0x000fe200078e3cff */
[----:B------:R-:W-:-:S03]  /*0990*/  IMAD.HI.U32 R7, R7, R4, R6 ;  /* 0x0000000407077227 */ /* 0x000fc600078e0006 */
[----:B------:R-:W-:Y:S01]  /*09a0*/  ISETP.GE.AND P2, PT, R3, RZ, PT ;  /* 0x000000ff0300720c */ /* 0x000fe20003f46270 */
[----:B------:R-:W-:-:S04]  /*09b0*/  IMAD.MOV.U32 R6, RZ, RZ, R0 ;  /* 0x000000ffff067224 */ /* 0x000fc800078e0000 */
[----:B------:R-:W-:-:S04]  /*09c0*/  IMAD.HI.U32 R4, R7, R6, RZ ;  /* 0x0000000607047227 */ /* 0x000fc800078e00ff */
[----:B------:R-:W-:-:S04]  /*09d0*/  IMAD.MOV R0, RZ, RZ, -R4 ;  /* 0x000000ffff007224 */ /* 0x000fc800078e0a04 */
[----:B------:R-:W-:-:S05]  /*09e0*/  IMAD R0, R5, R0, R6 ;  /* 0x0000000005007224 */ /* 0x000fca00078e0206 */
[----:B------:R-:W-:-:S13]  /*09f0*/  ISETP.GT.U32.AND P1, PT, R5, R0, PT ;  /* 0x000000000500720c */ /* 0x000fda0003f24070 */
[----:B------:R-:W-:Y:S02]  /*0a00*/  @!P1 IMAD.IADD R0, R0, 0x1, -R5 ;  /* 0x0000000100009824 */ /* 0x000fe400078e0a05 */
[----:B------:R-:W-:Y:S01]  /*0a10*/  @!P1 VIADD R4, R4, 0x1 ;  /* 0x0000000104049836 */ /* 0x000fe20000000000 */
[----:B------:R-:W-:Y:S02]  /*0a20*/  ISETP.NE.AND P1, PT, R24, RZ, PT ;  /* 0x000000ff1800720c */ /* 0x000fe40003f25270 */
[----:B------:R-:W-:Y:S02]  /*0a30*/  ISETP.GE.U32.AND P0, PT, R0, R5, PT ;  /* 0x000000050000720c */ /* 0x000fe40003f06070 */
[----:B------:R-:W0:Y:S11]  /*0a40*/  LDC R0, c[0x0][0x3e0] ;  /* 0x0000f800ff007b82 */ /* 0x000e360000000800 */
[----:B------:R-:W-:-:S04]  /*0a50*/  @P0 VIADD R4, R4, 0x1 ;  /* 0x0000000104040836 */ /* 0x000fc80000000000 */
[----:B------:R-:W-:Y:S01]  /*0a60*/  @!P2 IMAD.MOV R4, RZ, RZ, -R4 ;  /* 0x000000ffff04a224 */ /* 0x000fe200078e0a04 */
[----:B------:R-:W-:-:S04]  /*0a70*/  @!P1 LOP3.LUT R4, RZ, R24, RZ, 0x33, !PT ;  /* 0x00000018ff049212 */ /* 0x000fc800078e33ff */
[C---:B------:R-:W-:Y:S01]  /*0a80*/  ISETP.NE.AND P4, PT, R4.reuse, RZ, PT ;  /* 0x000000ff0400720c */ /* 0x040fe20003f85270 */
[----:B------:R-:W-:Y:S01]  /*0a90*/  IMAD R9, R4, R9, RZ ;  /* 0x0000000904097224 */ /* 0x000fe200078e02ff */
[----:B0-----:R-:W-:-:S04]  /*0aa0*/  IABS R6, R0 ;  /* 0x0000000000067213 */ /* 0x001fc80000000000 */
[-C--:B------:R-:W-:Y:S01]  /*0ab0*/  IABS R8, R9.reuse ;  /* 0x0000000900087213 */ /* 0x080fe20000000000 */
[----:B------:R-:W0:Y:S01]  /*0ac0*/  I2F.RP R16, R6 ;  /* 0x0000000600107306 */ /* 0x000e220000209400 */
[----:B------:R-:W-:Y:S02]  /*0ad0*/  IABS R19, R9 ;  /* 0x0000000900137213 */ /* 0x000fe40000000000 */
[----:B------:R-:W-:-:S03]  /*0ae0*/  ISETP.NE.AND P5, PT, R0, RZ, PT ;  /* 0x000000ff0000720c */ /* 0x000fc60003fa5270 */
[----:B------:R-:W-:Y:S02]  /*0af0*/  IMAD.MOV R19, RZ, RZ, -R19 ;  /* 0x000000ffff137224 */ /* 0x000fe400078e0a13 */
[----:B------:R-:W1:Y:S08]  /*0b00*/  I2F.RP R7, R8 ;  /* 0x0000000800077306 */ /* 0x000e700000209400 */
[----:B0-----:R-:W0:Y:S08]  /*0b10*/  MUFU.RCP R26, R16 ;  /* 0x00000010001a7308 */ /* 0x001e300000001000 */
[----:B-1----:R-:W1:Y:S01]  /*0b20*/  MUFU.RCP R3, R7 ;  /* 0x0000000700037308 */ /* 0x002e620000001000 */
[----:B0-----:R-:W-:-:S07]  /*0b30*/  VIADD R26, R26, 0xffffffe ;  /* 0x0ffffffe1a1a7836 */ /* 0x001fce0000000000 */
[----:B------:R0:W-:Y:S01]  /*0b40*/  F2I.FTZ.U32.TRUNC.NTZ R27, R26 ;  /* 0x0000001a001b7305 */ /* 0x0001e2000021f000 */
[----:B-1----:R-:W-:Y:S02]  /*0b50*/  VIADD R32, R3, 0xffffffe ;  /* 0x0ffffffe03207836 */ /* 0x002fe40000000000 */
[----:B------:R-:W-:-:S05]  /*0b60*/  VIADD R3, R0, 0xffffffff ;  /* 0xffffffff00037836 */ /* 0x000fca0000000000 */
[----:B------:R-:W1:Y:S01]  /*0b70*/  F2I.FTZ.U32.TRUNC.NTZ R33, R32 ;  /* 0x0000002000217305 */ /* 0x000e62000021f000 */
[----:B------:R-:W-:-:S04]  /*0b80*/  IADD3 R7, PT, PT, R3, R8, RZ ;  /* 0x0000000803077210 */ /* 0x000fc80007ffe0ff */
[----:B------:R-:W-:Y:S01]  /*0b90*/  IABS R17, R7 ;  /* 0x0000000700117213 */ /* 0x000fe20000000000 */
[----:B0-----:R-:W-:Y:S01]  /*0ba0*/  IMAD.MOV.U32 R26, RZ, RZ, RZ ;  /* 0x000000ffff1a7224 */ /* 0x001fe200078e00ff */
[C---:B------:R-:W-:Y:S02]  /*0bb0*/  LOP3.LUT R16, R7.reuse, R8, RZ, 0x3c, !PT ;  /* 0x0000000807107212 */ /* 0x040fe400078e3cff */
[----:B------:R-:W-:Y:S02]  /*0bc0*/  LOP3.LUT R7, R7, R0, RZ, 0x3c, !PT ;  /* 0x0000000007077212 */ /* 0x000fe400078e3cff */
[----:B------:R-:W-:Y:S01]  /*0bd0*/  ISETP.GE.AND P0, PT, R16, RZ, PT ;  /* 0x000000ff1000720c */ /* 0x000fe20003f06270 */
[----:B-1----:R-:W-:Y:S01]  /*0be0*/  IMAD.MOV R5, RZ, RZ, -R33 ;  /* 0x000000ffff057224 */ /* 0x002fe200078e0a21 */
[----:B------:R-:W0:Y:S01]  /*0bf0*/  LDC.U8 R16, c[0x0][0x549] ;  /* 0x00015240ff107b82 */ /* 0x000e220000000000 */
[----:B------:R-:W-:Y:S02]  /*0c00*/  IMAD.MOV.U32 R32, RZ, RZ, RZ ;  /* 0x000000ffff207224 */ /* 0x000fe400078e00ff */
[----:B------:R-:W-:-:S02]  /*0c10*/  IMAD R14, R5, R8, RZ ;  /* 0x00000008050e7224 */ /* 0x000fc400078e02ff */
[----:B------:R-:W-:Y:S02]  /*0c20*/  IMAD.MOV R5, RZ, RZ, -R27 ;  /* 0x000000ffff057224 */ /* 0x000fe400078e0a1b */
[----:B------:R-:W-:-:S04]  /*0c30*/  IMAD.HI.U32 R14, R33, R14, R32 ;  /* 0x0000000e210e7227 */ /* 0x000fc800078e0020 */
[----:B------:R-:W-:Y:S02]  /*0c40*/  IMAD R5, R5, R6, RZ ;  /* 0x0000000605057224 */ /* 0x000fe400078e02ff */
[----:B------:R-:W-:-:S04]  /*0c50*/  IMAD.HI.U32 R14, R14, R17, RZ ;  /* 0x000000110e0e7227 */ /* 0x000fc800078e00ff */
[----:B------:R-:W-:Y:S02]  /*0c60*/  IMAD R19, R14, R19, R17 ;  /* 0x000000130e137224 */ /* 0x000fe400078e0211 */
[----:B------:R-:W-:-:S03]  /*0c70*/  IMAD.HI.U32 R26, R27, R5, R26 ;  /* 0x000000051b1a7227 */ /* 0x000fc600078e001a */
[----:B------:R-:W-:-:S03]  /*0c80*/  ISETP.GT.U32.AND P1, PT, R8, R19, PT ;  /* 0x000000130800720c */ /* 0x000fc60003f24070 */
[----:B------:R-:W-:-:S04]  /*0c90*/  IMAD.HI.U32 R5, R26, R17, RZ ;  /* 0x000000111a057227 */ /* 0x000fc800078e00ff */
[----:B------:R-:W-:-:S04]  /*0ca0*/  IMAD.MOV R18, RZ, RZ, -R5 ;  /* 0x000000ffff127224 */ /* 0x000fc800078e0a05 */
[----:B------:R-:W-:Y:S02]  /*0cb0*/  IMAD R17, R6, R18, R17 ;  /* 0x0000001206117224 */ /* 0x000fe400078e0211 */
[----:B------:R-:W-:Y:S02]  /*0cc0*/  @!P1 IMAD.IADD R19, R19, 0x1, -R8 ;  /* 0x0000000113139824 */ /* 0x000fe400078e0a08 */
[----:B------:R-:W-:Y:S01]  /*0cd0*/  @!P1 VIADD R14, R14, 0x1 ;  /* 0x000000010e0e9836 */ /* 0x000fe20000000000 */
[----:B------:R-:W-:Y:S02]  /*0ce0*/  ISETP.GT.U32.AND P2, PT, R6, R17, PT ;  /* 0x000000110600720c */ /* 0x000fe40003f44070 */
[----:B------:R-:W-:Y:S02]  /*0cf0*/  ISETP.GE.U32.AND P3, PT, R19, R8, PT ;  /* 0x000000081300720c */ /* 0x000fe40003f66070 */
[----:B------:R-:W-:-:S09]  /*0d00*/  ISETP.NE.AND P1, PT, R9, RZ, PT ;  /* 0x000000ff0900720c */ /* 0x000fd20003f25270 */
[----:B------:R-:W-:Y:S02]  /*0d10*/  @!P2 IMAD.IADD R17, R17, 0x1, -R6 ;  /* 0x000000011111a824 */ /* 0x000fe400078e0a06 */
[----:B------:R-:W-:Y:S01]  /*0d20*/  @P3 IADD3 R14, PT, PT, R14, 0x1, RZ ;  /* 0x000000010e0e3810 */ /* 0x000fe20007ffe0ff */
[----:B------:R-:W-:Y:S01]  /*0d30*/  @!P2 VIADD R5, R5, 0x1 ;  /* 0x000000010505a836 */ /* 0x000fe20000000000 */
[----:B------:R-:W-:Y:S02]  /*0d40*/  ISETP.GE.AND P3, PT, R7, RZ, PT ;  /* 0x000000ff0700720c */ /* 0x000fe40003f66270 */
[----:B0-----:R-:W-:Y:S01]  /*0d50*/  ISETP.NE.AND P2, PT, R16, RZ, PT ;  /* 0x000000ff1000720c */ /* 0x001fe20003f45270 */
[----:B------:R-:W-:Y:S01]  /*0d60*/  @!P0 IMAD.MOV R14, RZ, RZ, -R14 ;  /* 0x000000ffff0e8224 */ /* 0x000fe200078e0a0e */
[----:B------:R-:W-:Y:S02]  /*0d70*/  @!P1 LOP3.LUT R14, RZ, R8, RZ, 0x33, !PT ;  /* 0x00000008ff0e9212 */ /* 0x000fe400078e33ff */
[----:B------:R-:W-:-:S02]  /*0d80*/  ISETP.GE.U32.AND P1, PT, R17, R6, PT ;  /* 0x000000061100720c */ /* 0x000fc40003f26070 */
[----:B------:R-:W-:Y:S02]  /*0d90*/  ISETP.LT.U32.AND P0, PT, R12, R14, PT ;  /* 0x0000000e0c00720c */ /* 0x000fe40003f01070 */
[----:B------:R-:W-:Y:S02]  /*0da0*/  SHF.R.S32.HI R17, RZ, 0x1f, R14 ;  /* 0x0000001fff117819 */ /* 0x000fe4000001140e */
[----:B------:R-:W-:Y:S02]  /*0db0*/  SEL R24, R24, 0x1, !P2 ;  /* 0x0000000118187807 */ /* 0x000fe40005000000 */
[----:B------:R-:W-:-:S04]  /*0dc0*/  ISETP.LT.AND.EX P0, PT, R13, R17, PT, P0 ;  /* 0x000000110d00720c */ /* 0x000fc80003f01300 */
[----:B------:R-:W-:Y:S01]  /*0dd0*/  SEL R7, R13, R17, P0 ;  /* 0x000000110d077207 */ /* 0x000fe20000000000 */
[----:B------:R-:W-:Y:S01]  /*0de0*/  @P1 VIADD R5, R5, 0x1 ;  /* 0x0000000105051836 */ /* 0x000fe20000000000 */
[----:B------:R-:W-:Y:S02]  /*0df0*/  SHF.R.S32.HI R17, RZ, 0x1f, R9 ;  /* 0x0000001fff117819 */ /* 0x000fe40000011409 */
[----:B------:R-:W-:Y:S01]  /*0e00*/  LOP3.LUT R6, R13, R7, RZ, 0xfc, !PT ;  /* 0x000000070d067212 */ /* 0x000fe200078efcff */
[----:B------:R-:W-:Y:S01]  /*0e10*/  @!P3 IMAD.MOV R5, RZ, RZ, -R5 ;  /* 0x000000ffff05b224 */ /* 0x000fe200078e0a05 */
[----:B------:R-:W-:Y:S02]  /*0e20*/  @!P5 LOP3.LUT R5, RZ, R0, RZ, 0x33, !PT ;  /* 0x00000000ff05d212 */ /* 0x000fe400078e33ff */
[----:B------:R-:W-:Y:S02]  /*0e30*/  ISETP.NE.U32.AND P1, PT, R6, RZ, PT ;  /* 0x000000ff0600720c */ /* 0x000fe40003f25070 */
[----:B------:R-:W-:-:S02]  /*0e40*/  SEL R6, RZ, 0x1, !P4 ;  /* 0x00000001ff067807 */ /* 0x000fc40006000000 */
[----:B------:R-:W-:Y:S02]  /*0e50*/  SEL R8, R12, R14, P0 ;  /* 0x0000000e0c087207 */ /* 0x000fe40000000000 */
[----:B------:R-:W-:-:S07]  /*0e60*/  LOP3.LUT R6, R17, R6, RZ, 0xfc, !PT ;  /* 0x0000000611067212 */ /* 0x000fce00078efcff */
        /* <DEDUP_REMOVED lines=21> */
.L_x_315:
[----:B------:R-:W-:Y:S01]  /*0fc0*/  IMAD.MOV.U32 R27, RZ, RZ, R12 ;  /* 0x000000ffff1b7224 */ /* 0x000fe200078e000c */
[----:B------:R-:W-:Y:S01]  /*0fd0*/  MOV R18, R8 ;  /* 0x0000000800127202 */ /* 0x000fe20000000f00 */
[----:B------:R-:W-:Y:S01]  /*0fe0*/  IMAD.MOV.U32 R19, RZ, RZ, R13 ;  /* 0x000000ffff137224 */ /* 0x000fe200078e000d */
[----:B------:R-:W-:Y:S02]  /*0ff0*/  MOV R17, R7 ;  /* 0x0000000700117202 */ /* 0x000fe40000000f00 */
[----:B------:R-:W-:Y:S02]  /*1000*/  MOV R16, 0x1020 ;  /* 0x0000102000107802 */ /* 0x000fe40000000f00 */
[----:B------:R-:W-:Y:S05]  /*1010*/  CALL.REL.NOINC `($__internal_8_$__cuda_sm20_div_s64) ;  /* 0x0000003000147944 */ /* 0x000fea0003c00000 */
[----:B------:R-:W-:Y:S02]  /*1020*/  MOV R36, R0 ;  /* 0x0000000000247202 */ /* 0x000fe40000000f00 */
[----:B------:R-:W-:Y:S02]  /*1030*/  MOV R37, R13 ;  /* 0x0000000d00257202 */ /* 0x000fe40000000f00 */
.L_x_316:
[----:B------:R-:W-:Y:S05]  /*1040*/  BSYNC.RECONVERGENT B0 ;  /* 0x0000000000007941 */ /* 0x000fea0003800200 */
.L_x_314:
[-C--:B------:R-:W-:Y:S01]  /*1050*/  IABS R17, R21.reuse ;  /* 0x0000001500117213 */ /* 0x080fe20000000000 */
[----:B------:R-:W0:Y:S01]  /*1060*/  LDC R4, c[0x0][0x434] ;  /* 0x00010d00ff047b82 */ /* 0x000e220000000800 */
[----:B------:R-:W-:Y:S01]  /*1070*/  IABS R0, R21 ;  /* 0x0000001500007213 */ /* 0x000fe20000000000 */
[----:B------:R-:W-:Y:S01]  /*1080*/  IMAD R5, R5, R24, RZ ;  /* 0x0000001805057224 */ /* 0x000fe200078e02ff */
[----:B------:R-:W1:Y:S01]  /*1090*/  I2F.RP R14, R17 ;  /* 0x00000011000e7306 */ /* 0x000e620000209400 */
[----:B------:R-:W-:Y:S02]  /*10a0*/  BSSY.RECONVERGENT B0, `(.L_x_317) ;  /* 0x000003b000007945 */ /* 0x000fe40003800200 */
[----:B------:R-:W-:Y:S02]  /*10b0*/  IMAD.MOV R0, RZ, RZ, -R0 ;  /* 0x000000ffff007224 */ /* 0x000fe400078e0a00 */
[----:B------:R-:W-:-:S03]  /*10c0*/  IMAD R6, R6, R5, RZ ;  /* 0x0000000506067224 */ /* 0x000fc600078e02ff */
        /* <DEDUP_REMOVED lines=10> */
[----:B------:R-:W-:-:S05]  /*1170*/  IMAD R0, R13, R0, R12 ;  /* 0x000000000d007224 */ /* 0x000fca00078e020c */
[----:B------:R-:W-:-:S13]  /*1180*/  ISETP.GT.U32.AND P1, PT, R17, R0, PT ;  /* 0x000000001100720c */ /* 0x000fda0003f24070 */
[----:B------:R-:W-:Y:S02]  /*1190*/  @!P1 IMAD.IADD R0, R0, 0x1, -R17 ;  /* 0x0000000100009824 */ /* 0x000fe400078e0a11 */
[----:B------:R-:W-:Y:S01]  /*11a0*/  @!P1 VIADD R13, R13, 0x1 ;  /* 0x000000010d0d9836 */ /* 0x000fe20000000000 */
[----:B------:R-:W-:Y:S02]  /*11b0*/  ISETP.NE.AND P1, PT, R21, RZ, PT ;  /* 0x000000ff1500720c */ /* 0x000fe40003f25270 */
        /* <DEDUP_REMOVED lines=34> */
.L_x_318:
[----:B------:R-:W-:Y:S01]  /*13e0*/  IMAD.MOV.U32 R27, RZ, RZ, R28 ;  /* 0x000000ffff1b7224 */ /* 0x000fe200078e001c */
[----:B------:R-:W-:Y:S01]  /*13f0*/  MOV R19, R29 ;  /* 0x0000001d00137202 */ /* 0x000fe20000000f00 */
[----:B------:R-:W-:Y:S01]  /*1400*/  IMAD.MOV.U32 R18, RZ, RZ, R5 ;  /* 0x000000ffff127224 */ /* 0x000fe200078e0005 */
[----:B------:R-:W-:Y:S02]  /*1410*/  MOV R16, 0x1430 ;  /* 0x0000143000107802 */ /* 0x000fe40000000f00 */
[----:B------:R-:W-:Y:S05]  /*1420*/  CALL.REL.NOINC `($__internal_8_$__cuda_sm20_div_s64) ;  /* 0x0000002c00107944 */ /* 0x000fea0003c00000 */
[----:B------:R-:W-:Y:S02]  /*1430*/  MOV R18, R0 ;  /* 0x0000000000127202 */ /* 0x000fe40000000f00 */
[----:B------:R-:W-:Y:S02]  /*1440*/  MOV R19, R13 ;  /* 0x0000000d00137202 */ /* 0x000fe40000000f00 */
.L_x_319:
[----:B------:R-:W-:Y:S05]  /*1450*/  BSYNC.RECONVERGENT B0 ;  /* 0x0000000000007941 */ /* 0x000fea0003800200 */
.L_x_317:
[----:B------:R-:W0:Y:S01]  /*1460*/  LDC R17, c[0x0][0x434] ;  /* 0x00010d00ff117b82 */ /* 0x000e220000000800 */
[----:B------:R-:W1:Y:S01]  /*1470*/  LDCU UR4, c[0x0][0x534] ;  /* 0x0000a680ff0477ac */ /* 0x000e620008000800 */
[----:B------:R-:W2:Y:S01]  /*1480*/  LDCU.64 UR10, c[0x0][0x358] ;  /* 0x00006b00ff0a77ac */ /* 0x000ea20008000a00 */
[----:B0-----:R-:W-:-:S04]  /*1490*/  IABS R0, R17 ;  /* 0x0000001100007213 */ /* 0x001fc80000000000 */
[----:B------:R-:W0:Y:S08]  /*14a0*/  I2F.RP R14, R0 ;  /* 0x00000000000e7306 */ /* 0x000e300000209400 */
[----:B0-----:R-:W0:Y:S02]  /*14b0*/  MUFU.RCP R26, R14 ;  /* 0x0000000e001a7308 */ /* 0x001e240000001000 */
[----:B0-----:R-:W-:Y:S01]  /*14c0*/  VIADD R26, R26, 0xffffffe ;  /* 0x0ffffffe1a1a7836 */ /* 0x001fe20000000000 */
[----:B------:R-:W0:Y:S05]  /*14d0*/  LDC R14, c[0x0][0x3e0] ;  /* 0x0000f800ff0e7b82 */ /* 0x000e2a0000000800 */
[----:B------:R-:W3:Y:S02]  /*14e0*/  F2I.FTZ.U32.TRUNC.NTZ R27, R26 ;  /* 0x0000001a001b7305 */ /* 0x000ee4000021f000 */
[----:B---3--:R-:W-:-:S02]  /*14f0*/  IMAD.MOV R12, RZ, RZ, -R27 ;  /* 0x000000ffff0c7224 */ /* 0x008fc400078e0a1b */
[----:B------:R-:W-:Y:S02]  /*1500*/  IMAD.MOV.U32 R26, RZ, RZ, RZ ;  /* 0x000000ffff1a7224 */ /* 0x000fe400078e00ff */
[----:B------:R-:W-:Y:S01]  /*1510*/  IMAD R13, R12, R0, RZ ;  /* 0x000000000c0d7224 */ /* 0x000fe200078e02ff */
[----:B------:R-:W-:Y:S02]  /*1520*/  IABS R12, R4 ;  /* 0x00000004000c7213 */ /* 0x000fe40000000000 */
[----:B------:R-:W-:Y:S01]  /*1530*/  LOP3.LUT R4, R4, R17, RZ, 0x3c, !PT ;  /* 0x0000001104047212 */ /* 0x000fe200078e3cff */
[----:B------:R-:W-:Y:S01]  /*1540*/  IMAD.HI.U32 R13, R27, R13, R26 ;  /* 0x0000000d1b0d7227 */ /* 0x000fe200078e001a */
[----:B0-----:R-:W-:Y:S02]  /*1550*/  IABS R27, R14 ;  /* 0x0000000e001b7213 */ /* 0x001fe40000000000 */
[----:B------:R-:W-:Y:S02]  /*1560*/  ISETP.GE.AND P1, PT, R4, RZ, PT ;  /* 0x000000ff0400720c */ /* 0x000fe40003f26270 */
[----:B------:R-:W0:Y:S01]  /*1570*/  I2F.RP R26, R27 ;  /* 0x0000001b001a7306 */ /* 0x000e220000209400 */
[----:B------:R-:W-:-:S04]  /*1580*/  IMAD.HI.U32 R13, R13, R12, RZ ;  /* 0x0000000c0d0d7227 */ /* 0x000fc800078e00ff */
[----:B------:R-:W-:-:S04]  /*1590*/  IMAD.MOV R23, RZ, RZ, -R13 ;  /* 0x000000ffff177224 */ /* 0x000fc800078e0a0d */
[----:B------:R-:W-:-:S05]  /*15a0*/  IMAD R23, R0, R23, R12 ;  /* 0x0000001700177224 */ /* 0x000fca00078e020c */
[----:B------:R-:W-:Y:S01]  /*15b0*/  ISETP.GT.U32.AND P0, PT, R0, R23, PT ;  /* 0x000000170000720c */ /* 0x000fe20003f04070 */
[----:B0-----:R-:W0:-:S12]  /*15c0*/  MUFU.RCP R32, R26 ;  /* 0x0000001a00207308 */ /* 0x001e180000001000 */
[----:B------:R-:W-:Y:S02]  /*15d0*/  @!P0 IMAD.IADD R23, R23, 0x1, -R0 ;  /* 0x0000000117178824 */ /* 0x000fe400078e0a00 */
[----:B------:R-:W-:Y:S01]  /*15e0*/  @!P0 VIADD R13, R13, 0x1 ;  /* 0x000000010d0d8836 */ /* 0x000fe20000000000 */
[----:B------:R-:W-:Y:S02]  /*15f0*/  ISETP.NE.AND P0, PT, R17, RZ, PT ;  /* 0x000000ff1100720c */ /* 0x000fe40003f05270 */
[----:B------:R-:W-:Y:S01]  /*1600*/  ISETP.GE.U32.AND P2, PT, R23, R0, PT ;  /* 0x000000001700720c */ /* 0x000fe20003f46070 */
[----:B0-----:R-:W-:Y:S01]  /*1610*/  VIADD R32, R32, 0xffffffe ;  /* 0x0ffffffe20207836 */ /* 0x001fe20000000000 */
[----:B------:R-:W0:Y:S03]  /*1620*/  S2R R23, SR_TID.X ;  /* 0x0000000000177919 */ /* 0x000e260000002100 */
[----:B------:R-:W3:Y:S08]  /*1630*/  F2I.FTZ.U32.TRUNC.NTZ R33, R32 ;  /* 0x0000002000217305 */ /* 0x000ef0000021f000 */
[----:B------:R-:W-:-:S04]  /*1640*/  @P2 VIADD R13, R13, 0x1 ;  /* 0x000000010d0d2836 */ /* 0x000fc80000000000 */
[----:B------:R-:W-:Y:S01]  /*1650*/  IMAD.MOV.U32 R4, RZ, RZ, R13 ;  /* 0x000000ffff047224 */ /* 0x000fe200078e000d */
[----:B------:R-:W-:Y:S01]  /*1660*/  SHF.R.S32.HI R13, RZ, 0x1f, R21 ;  /* 0x0000001fff0d7819 */ /* 0x000fe20000011415 */
[----:B---3--:R-:W-:Y:S02]  /*1670*/  IMAD.MOV R12, RZ, RZ, -R33 ;  /* 0x000000ffff0c7224 */ /* 0x008fe400078e0a21 */
[----:B------:R-:W-:Y:S01]  /*1680*/  @!P1 IMAD.MOV R4, RZ, RZ, -R4 ;  /* 0x000000ffff049224 */ /* 0x000fe200078e0a04 */
[----:B------:R-:W-:Y:S01]  /*1690*/  LOP3.LUT R13, R13, 0x1, RZ, 0xfc, !PT ;  /* 0x000000010d0d7812 */ /* 0x000fe200078efcff */
[----:B------:R-:W-:Y:S01]  /*16a0*/  IMAD.MOV.U32 R32, RZ, RZ, RZ ;  /* 0x000000ffff207224 */ /* 0x000fe200078e00ff */
[----:B------:R-:W-:-:S05]  /*16b0*/  @!P0 LOP3.LUT R4, RZ, R17, RZ, 0x33, !PT ;  /* 0x00000011ff048212 */ /* 0x000fca00078e33ff */
[----:B------:R-:W-:Y:S01]  /*16c0*/  IMAD R0, R4, R13, RZ ;  /* 0x0000000d04007224 */ /* 0x000fe200078e02ff */
[----:B0-----:R-:W-:-:S04]  /*16d0*/  ISETP.GT.U32.AND P2, PT, R23, 0xff, PT ;  /* 0x000000ff1700780c */ /* 0x001fc80003f44070 */
[----:B------:R-:W-:-:S04]  /*16e0*/  IABS R16, R0 ;  /* 0x0000000000107213 */ /* 0x000fc80000000000 */
[----:B------:R-:W0:Y:S01]  /*16f0*/  I2F.RP R20, R16 ;  /* 0x0000001000147306 */ /* 0x000e220000209400 */
[----:B------:R-:W-:Y:S02]  /*1700*/  IMAD.IADD R25, R3, 0x1, R16 ;  /* 0x0000000103197824 */ /* 0x000fe400078e0210 */
[----:B------:R-:W-:Y:S01]  /*1710*/  IMAD R3, R12, R27, RZ ;  /* 0x0000001b0c037224 */ /* 0x000fe200078e02ff */
[----:B------:R-:W-:-:S03]  /*1720*/  IADD3 R12, P0, PT, R22, -UR6, RZ ;  /* 0x80000006160c7c10 */ /* 0x000fc6000ff1e0ff */
[----:B------:R-:W-:Y:S01]  /*1730*/  IMAD.HI.U32 R3, R33, R3, R32 ;  /* 0x0000000321037227 */ /* 0x000fe200078e0020 */
[----:B0-----:R-:W0:Y:S02]  /*1740*/  MUFU.RCP R28, R20 ;  /* 0x00000014001c7308 */ /* 0x001e240000001000 */
[----:B0-----:R-:W-:Y:S02]  /*1750*/  IADD3 R28, PT, PT, R28, 0xffffffe, RZ ;  /* 0x0ffffffe1c1c7810 */ /* 0x001fe40007ffe0ff */
[----:B------:R-:W-:-:S04]  /*1760*/  IABS R20, R25 ;  /* 0x0000001900147213 */ /* 0x000fc80000000000 */
[----:B------:R-:W0:Y:S01]  /*1770*/  F2I.FTZ.U32.TRUNC.NTZ R29, R28 ;  /* 0x0000001c001d7305 */ /* 0x000e22000021f000 */
[----:B------:R-:W-:Y:S01]  /*1780*/  IMAD.HI.U32 R26, R3, R20, RZ ;  /* 0x00000014031a7227 */ /* 0x000fe200078e00ff */
[----:B------:R-:W-:-:S04]  /*1790*/  LOP3.LUT R3, R23, 0x3, RZ, 0xc0, !PT ;  /* 0x0000000317037812 */ /* 0x000fc800078ec0ff */
[----:B------:R-:W-:Y:S02]  /*17a0*/  ISETP.GT.U32.AND P3, PT, R12, R3, PT ;  /* 0x000000030c00720c */ /* 0x000fe40003f64070 */
[----:B------:R-:W-:-:S04]  /*17b0*/  IADD3.X R12, PT, PT, R2, -0x1, RZ, P0, !PT ;  /* 0xffffffff020c7810 */ /* 0x000fc800007fe4ff */
[----:B------:R-:W-:Y:S01]  /*17c0*/  ISETP.GT.AND.EX P3, PT, R12, RZ, PT, P3 ;  /* 0x000000ff0c00720c */ /* 0x000fe20003f64330 */
[----:B0-----:R-:W-:Y:S02]  /*17d0*/  IMAD.MOV R13, RZ, RZ, -R29 ;  /* 0x000000ffff0d7224 */ /* 0x001fe400078e0a1d */
[----:B------:R-:W-:Y:S02]  /*17e0*/  IMAD.MOV.U32 R28, RZ, RZ, RZ ;  /* 0x000000ffff1c7224 */ /* 0x000fe400078e00ff */
[----:B------:R-:W-:-:S04]  /*17f0*/  IMAD R13, R13, R16, RZ ;  /* 0x000000100d0d7224 */ /* 0x000fc800078e02ff */
[----:B------:R-:W-:Y:S01]  /*1800*/  IMAD.HI.U32 R33, R29, R13, R28 ;  /* 0x0000000d1d217227 */ /* 0x000fe200078e001c */
[----:B------:R-:W-:-:S03]  /*1810*/  SHF.R.U32.HI R29, RZ, 0x2, R23 ;  /* 0x00000002ff1d7819 */ /* 0x000fc60000011617 */
[----:B------:R-:W-:Y:S01]  /*1820*/  IMAD.MOV R28, RZ, RZ, -R26 ;  /* 0x000000ffff1c7224 */ /* 0x000fe200078e0a1a */
[----:B-1----:R-:W-:-:S03]  /*1830*/  ISETP.GE.OR P5, PT, R29, UR4, !P3 ;  /* 0x000000041d007c0c */ /* 0x002fc6000dfa6670 */
[----:B------:R-:W-:-:S05]  /*1840*/  IMAD R28, R27, R28, R20 ;  /* 0x0000001c1b1c7224 */ /* 0x000fca00078e0214 */
[----:B------:R-:W-:-:S05]  /*1850*/  ISETP.GT.U32.AND P0, PT, R27, R28, PT ;  /* 0x0000001c1b00720c */ /* 0x000fca0003f04070 */
[----:B------:R-:W0:Y:S01]  /*1860*/  @!P5 LDC.64 R12, c[0x0][0x428] ;  /* 0x00010a00ff0cdb82 */ /* 0x000e220000000a00 */
[----:B------:R-:W-:-:S04]  /*1870*/  @!P5 IADD3 R34, P1, PT, R3, UR6, RZ ;  /* 0x000000060322dc10 */ /* 0x000fc8000ff3e0ff */
[----:B------:R-:W-:-:S03]  /*1880*/  @!P5 IADD3.X R35, PT, PT, RZ, RZ, RZ, P1, !PT ;  /* 0x000000ffff23d210 */ /* 0x000fc60000ffe4ff */
[----:B------:R-:W-:Y:S02]  /*1890*/  @!P0 IMAD.IADD R28, R28, 0x1, -R27 ;  /* 0x000000011c1c8824 */ /* 0x000fe400078e0a1b */
[----:B------:R-:W-:-:S03]  /*18a0*/  @!P5 IMAD.WIDE.U32 R34, R22, R29, R34 ;  /* 0x0000001d1622d225 */ /* 0x000fc600078e0022 */
[----:B------:R-:W-:Y:S01]  /*18b0*/  ISETP.GE.U32.AND P4, PT, R28, R27, PT ;  /* 0x0000001b1c00720c */ /* 0x000fe20003f86070 */
[----:B------:R-:W-:Y:S01]  /*18c0*/  IMAD.HI.U32 R28, R33, R20, RZ ;  /* 0x00000014211c7227 */ /* 0x000fe200078e00ff */
[----:B------:R-:W-:-:S05]  /*18d0*/  IABS R27, R0 ;  /* 0x00000000001b7213 */ /* 0x000fca0000000000 */
[----:B------:R-:W-:Y:S01]  /*18e0*/  IMAD.MOV R27, RZ, RZ, -R27 ;  /* 0x000000ffff1b7224 */ /* 0x000fe200078e0a1b */
[----:B0-----:R-:W-:Y:S01]  /*18f0*/  @!P5 LEA R32, P1, R34, R12, 0x2 ;  /* 0x0000000c2220d211 */ /* 0x001fe200078210ff */
[C---:B------:R-:W-:Y:S02]  /*1900*/  @!P5 IMAD R12, R29.reuse, R2, R35 ;  /* 0x000000021d0cd224 */ /* 0x040fe400078e0223 */
[----:B------:R-:W-:Y:S02]  /*1910*/  VIADD R35, R29, 0x20 ;  /* 0x000000201d237836 */ /* 0x000fe40000000000 */
[----:B------:R-:W-:Y:S01]  /*1920*/  IMAD R27, R28, R27, R20 ;  /* 0x0000001b1c1b7224 */ /* 0x000fe200078e0214 */
[----:B------:R-:W-:Y:S01]  /*1930*/  @!P5 LEA.HI.X R33, R34, R13, R12, 0x2, P1 ;  /* 0x0000000d2221d211 */ /* 0x000fe200008f140c */
[----:B------:R-:W-:Y:S01]  /*1940*/  IMAD.MOV.U32 R12, RZ, RZ, -0x800000 ;  /* 0xff800000ff0c7424 */ /* 0x000fe200078e00ff */
[----:B------:R-:W-:Y:S01]  /*1950*/  ISETP.GE.OR P3, PT, R35, UR4, !P3 ;  /* 0x0000000423007c0c */ /* 0x000fe2000df66670 */
[----:B------:R-:W0:Y:S01]  /*1960*/  @!P2 S2R R13, SR_CgaCtaId ;  /* 0x00000000000da919 */ /* 0x000e220000008800 */
[----:B------:R-:W-:Y:S01]  /*1970*/  @!P2 MOV R20, 0x400 ;  /* 0x000004000014a802 */ /* 0x000fe20000000f00 */
[----:B------:R-:W-:Y:S01]  /*1980*/  @!P0 VIADD R26, R26, 0x1 ;  /* 0x000000011a1a8836 */ /* 0x000fe20000000000 */
[----:B------:R-:W1:Y:S01]  /*1990*/  LDCU UR4, c[0x0][0x430] ;  /* 0x00008600ff0477ac */ /* 0x000e620008000800 */
[----:B--2---:R2:W3:Y:S08]  /*19a0*/  @!P5 LDG.E R12, desc[UR10][R32.64] ;  /* 0x0000000a200cd981 */ /* 0x0044f0000c1e1900 */
[----:B------:R-:W-:-:S05]  /*19b0*/  @!P3 IADD3 R38, P1, PT, R3, UR6, RZ ;  /* 0x000000060326bc10 */ /* 0x000fca000ff3e0ff */
[----:B------:R-:W-:Y:S02]  /*19c0*/  @!P3 IMAD.X R39, RZ, RZ, RZ, P1 ;  /* 0x000000ffff27b224 */ /* 0x000fe400008e06ff */
[----:B------:R-:W-:-:S04]  /*19d0*/  @!P3 IMAD.WIDE.U32 R38, R22, R35, R38 ;  /* 0x000000231626b225 */ /* 0x000fc800078e0026 */
[----:B------:R-:W-:Y:S02]  /*19e0*/  @!P3 IMAD R30, R35, R2, R39 ;  /* 0x00000002231eb224 */ /* 0x000fe400078e0227 */
[----:B------:R-:W4:Y:S01]  /*19f0*/  @!P3 LDC.64 R2, c[0x0][0x428] ;  /* 0x00010a00ff02bb82 */ /* 0x000f220000000a00 */
[----:B0-----:R-:W-:Y:S01]  /*1a00*/  @!P2 LEA R13, R13, R20, 0x18 ;  /* 0x000000140d0da211 */ /* 0x001fe200078ec0ff */
[----:B------:R-:W-:-:S05]  /*1a10*/  @!P2 IMAD.SHL.U32 R20, R23, 0x4, RZ ;  /* 0x000000041714a824 */ /* 0x000fca00078e00ff */
[----:B------:R-:W-:-:S05]  /*1a20*/  @!P2 LOP3.LUT R20, R20, 0xc, RZ, 0xc0, !PT ;  /* 0x0000000c1414a812 */ /* 0x000fca00078ec0ff */
[----:B------:R-:W-:Y:S01]  /*1a30*/  @!P2 IMAD.IADD R20, R20, 0x1, R13 ;  /* 0x000000011414a824 */ /* 0x000fe200078e020d */
[----:B----4-:R-:W-:Y:S01]  /*1a40*/  @!P3 LEA R34, P1, R38, R2, 0x2 ;  /* 0x000000022622b211 */ /* 0x010fe200078210ff */
[----:B------:R-:W-:-:S03]  /*1a50*/  IMAD.MOV.U32 R2, RZ, RZ, -0x800000 ;  /* 0xff800000ff027424 */ /* 0x000fc600078e00ff */
[----:B------:R-:W-:-:S05]  /*1a60*/  @!P3 LEA.HI.X R35, R38, R3, R30, 0x2, P1 ;  /* 0x000000032623b211 */ /* 0x000fca00008f141e */
[----:B------:R-:W4:Y:S01]  /*1a70*/  @!P3 LDG.E R2, desc[UR10][R34.64] ;  /* 0x0000000a2202b981 */ /* 0x000f22000c1e1900 */
[----:B------:R-:W-:Y:S01]  /*1a80*/  ISETP.GT.U32.AND P1, PT, R23, 0x7f, PT ;  /* 0x0000007f1700780c */ /* 0x000fe20003f24070 */
[----:B--2---:R-:W-:Y:S01]  /*1a90*/  @!P2 IMAD R33, R29, 0x14, R20 ;  /* 0x000000141d21a824 */ /* 0x004fe200078e0214 */
[----:B------:R-:W-:Y:S01]  /*1aa0*/  ISETP.NE.AND P0, PT, R14, RZ, PT ;  /* 0x000000ff0e00720c */ /* 0x000fe20003f05270 */
[----:B------:R-:W-:Y:S01]  /*1ab0*/  @P4 VIADD R26, R26, 0x1 ;  /* 0x000000011a1a4836 */ /* 0x000fe20000000000 */
[----:B------:R-:W-:Y:S01]  /*1ac0*/  ISETP.NE.AND P5, PT, R0, RZ, PT ;  /* 0x000000ff0000720c */ /* 0x000fe20003fa5270 */
[----:B------:R-:W-:Y:S08]  /*1ad0*/  BSSY.RECONVERGENT B1, `(.L_x_320) ;  /* 0x0000176000017945 */ /* 0x000ff00003800200 */
[----:B------:R-:W0:Y:S01]  /*1ae0*/  @!P1 S2R R32, SR_CgaCtaId ;  /* 0x0000000000209919 */ /* 0x000e220000008800 */
[----:B------:R-:W-:-:S02]  /*1af0*/  @!P1 MOV R3, 0x400 ;  /* 0x0000040000039802 */ /* 0x000fc40000000f00 */
[----:B------:R-:W-:Y:S01]  /*1b00*/  @!P1 MOV R20, 0x400 ;  /* 0x0000040000149802 */ /* 0x000fe20000000f00 */
[----:B------:R-:W2:Y:S01]  /*1b10*/  @!P1 S2R R13, SR_CgaCtaId ;  /* 0x00000000000d9919 */ /* 0x000ea20000008800 */
[C---:B------:R-:W-:Y:S02]  /*1b20*/  @!P1 LOP3.LUT R30, R23.reuse, 0x1f, RZ, 0xc0, !PT ;  /* 0x0000001f171e9812 */ /* 0x040fe400078ec0ff */
[----:B0-----:R-:W-:Y:S02]  /*1b30*/  @!P1 LEA R32, R32, R3, 0x18 ;  /* 0x0000000320209211 */ /* 0x001fe400078ec0ff */
[----:B------:R-:W-:Y:S02]  /*1b40*/  @!P1 SHF.L.U32 R3, R23, 0x2, RZ ;  /* 0x0000000217039819 */ /* 0x000fe400000006ff */
[----:B--2---:R-:W-:Y:S02]  /*1b50*/  @!P1 LEA R13, R13, R20, 0x18 ;  /* 0x000000140d0d9211 */ /* 0x004fe400078ec0ff */
[----:B------:R-:W-:-:S02]  /*1b60*/  @!P1 LOP3.LUT R3, R3, 0xc, RZ, 0xc0, !PT ;  /* 0x0000000c03039812 */ /* 0x000fc400078ec0ff */
[----:B------:R-:W-:-:S03]  /*1b70*/  SHF.R.U32.HI R20, RZ, 0x5, R23 ;  /* 0x00000005ff147819 */ /* 0x000fc60000011617 */
[----:B------:R-:W-:Y:S02]  /*1b80*/  @!P1 IMAD.IADD R32, R3, 0x1, R32 ;  /* 0x0000000103209824 */ /* 0x000fe400078e0220 */
[----:B------:R-:W-:Y:S02]  /*1b90*/  @!P1 IMAD R13, R20, 0x4, R13 ;  /* 0x00000004140d9824 */ /* 0x000fe400078e020d */
[----:B------:R-:W-:Y:S02]  /*1ba0*/  @!P1 IMAD R3, R29, 0x14, R32 ;  /* 0x000000141d039824 */ /* 0x000fe400078e0220 */
[----:B------:R-:W-:Y:S02]  /*1bb0*/  @!P1 IMAD R13, R30, 0x14, R13 ;  /* 0x000000141e0d9824 */ /* 0x000fe400078e020d */
[----:B------:R-:W-:Y:S02]  /*1bc0*/  IMAD.MOV.U32 R30, RZ, RZ, -0x800000 ;  /* 0xff800000ff1e7424 */ /* 0x000fe400078e00ff */
[----:B------:R-:W-:Y:S01]  /*1bd0*/  IMAD.MOV.U32 R29, RZ, RZ, -0x800000 ;  /* 0xff800000ff1d7424 */ /* 0x000fe200078e00ff */
[----:B---3--:R-:W-:Y:S01]  /*1be0*/  @!P2 STS [R33], R12 ;  /* 0x0000000c2100a388 */ /* 0x008fe20000000800 */
[----:B------:R-:W-:-:S13]  /*1bf0*/  ISETP.GT.U32.AND P2, PT, R16, R27, PT ;  /* 0x0000001b1000720c */ /* 0x000fda0003f44070 */
[----:B------:R-:W-:Y:S02]  /*1c00*/  @!P2 IMAD.IADD R27, R27, 0x1, -R16 ;  /* 0x000000011b1ba824 */ /* 0x000fe400078e0a10 */
[----:B------:R-:W-:Y:S01]  /*1c10*/  @!P2 VIADD R28, R28, 0x1 ;  /* 0x000000011c1ca836 */ /* 0x000fe20000000000 */
[----:B----4-:R-:W-:Y:S01]  /*1c20*/  @!P1 STS [R3+0x280], R2 ;  /* 0x0002800203009388 */ /* 0x010fe20000000800 */
[----:B------:R-:W-:Y:S06]  /*1c30*/  BAR.SYNC.DEFER_BLOCKING 0x0 ;  /* 0x0000000000007b1d */ /* 0x000fec0000010000 */
[----:B------:R-:W-:Y:S04]  /*1c40*/  @!P1 LDS R30, [R13] ;  /* 0x000000000d1e9984 */ /* 0x000fe80000000800 */
[----:B------:R-:W0:Y:S02]  /*1c50*/  @!P1 LDS R29, [R13+0x280] ;  /* 0x000280000d1d9984 */ /* 0x000e240000000800 */
[----:B0-----:R-:W-:-:S05]  /*1c60*/  FMNMX.FTZ R35, R29, R30, !PT ;  /* 0x0000001e1d237209 */ /* 0x001fca0007810000 */
[----:B------:R-:W0:Y:S02]  /*1c70*/  SHFL.BFLY PT, R34, R35, 0x10, 0x1f ;  /* 0x0e001f0023227f89 */ /* 0x000e2400000e0000 */
        /* <DEDUP_REMOVED lines=8> */
[----:B0-----:R-:W-:-:S04]  /*1d00*/  FMNMX.FTZ R2, R3, R2, !PT ;  /* 0x0000000203027209 */ /* 0x001fc80007810000 */
[----:B------:R-:W-:-:S04]  /*1d10*/  FSETP.NEU.FTZ.AND P1, PT, R2, -INF , PT ;  /* 0xff8000000200780b */ /* 0x000fc80003f3d000 */
[----:B------:R-:W-:Y:S02]  /*1d20*/  FSEL R12, R2, RZ, P1 ;  /* 0x000000ff020c7208 */ /* 0x000fe40000800000 */
[-C--:B------:R-:W-:Y:S02]  /*1d30*/  ISETP.GE.U32.AND P1, PT, R27, R16.reuse, PT ;  /* 0x000000101b00720c */ /* 0x080fe40003f26070 */
[C---:B------:R-:W-:Y:S01]  /*1d40*/  LOP3.LUT R27, R25.reuse, R16, RZ, 0x3c, !PT ;  /* 0x00000010191b7212 */ /* 0x040fe200078e3cff */
[C---:B------:R-:W-:Y:S01]  /*1d50*/  FADD.FTZ R2, -R12.reuse, R30 ;  /* 0x0000001e0c027221 */ /* 0x040fe20000010100 */
[----:B------:R-:W-:Y:S01]  /*1d60*/  FADD.FTZ R35, -R12, R29 ;  /* 0x0000001d0c237221 */ /* 0x000fe20000010100 */
[----:B------:R-:W-:Y:S02]  /*1d70*/  LOP3.LUT R25, R25, R14, RZ, 0x3c, !PT ;  /* 0x0000000e19197212 */ /* 0x000fe400078e3cff */
[----:B------:R-:W-:Y:S01]  /*1d80*/  FMUL.FTZ R2, R2, 1.4426950216293334961 ;  /* 0x3fb8aa3b02027820 */ /* 0x000fe20000410000 */
[----:B------:R-:W-:Y:S01]  /*1d90*/  FMUL.FTZ R35, R35, 1.4426950216293334961 ;  /* 0x3fb8aa3b23237820 */ /* 0x000fe20000410000 */
[----:B------:R-:W-:-:S02]  /*1da0*/  ISETP.GE.AND P2, PT, R25, RZ, PT ;  /* 0x000000ff1900720c */ /* 0x000fc40003f46270 */
[----:B------:R-:W-:Y:S01]  /*1db0*/  ISETP.GE.AND P3, PT, R27, RZ, PT ;  /* 0x000000ff1b00720c */ /* 0x000fe20003f66270 */
[----:B------:R-:W-:Y:S01]  /*1dc0*/  MUFU.EX2 R33, R35 ;  /* 0x0000002300217308 */ /* 0x000fe20000000800 */
[----:B------:R-:W-:Y:S01]  /*1dd0*/  @P1 VIADD R28, R28, 0x1 ;  /* 0x000000011c1c1836 */ /* 0x000fe20000000000 */
[----:B------:R-:W-:-:S06]  /*1de0*/  SHF.R.S32.HI R27, RZ, 0x1f, R0 ;  /* 0x0000001fff1b7819 */ /* 0x000fcc0000011400 */
[----:B------:R-:W0:Y:S02]  /*1df0*/  MUFU.EX2 R2, R2 ;  /* 0x0000000200027308 */ /* 0x000e240000000800 */
[----:B------:R-:W-:Y:S01]  /*1e00*/  @!P2 IMAD.MOV R26, RZ, RZ, -R26 ;  /* 0x000000ffff1aa224 */ /* 0x000fe200078e0a1a */
[----:B------:R-:W-:Y:S02]  /*1e10*/  @!P0 LOP3.LUT R26, RZ, R14, RZ, 0x33, !PT ;  /* 0x0000000eff1a8212 */ /* 0x000fe400078e33ff */
[----:B------:R-:W-:Y:S01]  /*1e20*/  LOP3.LUT P0, RZ, R23, 0x39f, RZ, 0xc0, !PT ;  /* 0x0000039f17ff7812 */ /* 0x000fe2000780c0ff */
[----:B0-----:R-:W-:-:S05]  /*1e30*/  FADD.FTZ R33, R2, R33 ;  /* 0x0000002102217221 */ /* 0x001fca0000010000 */
[----:B------:R-:W0:Y:S02]  /*1e40*/  SHFL.BFLY PT, R34, R33, 0x10, 0x1f ;  /* 0x0e001f0021227f89 */ /* 0x000e2400000e0000 */
[----:B0-----:R-:W-:-:S05]  /*1e50*/  FADD.FTZ R34, R33, R34 ;  /* 0x0000002221227221 */ /* 0x001fca0000010000 */
[----:B------:R-:W0:Y:S02]  /*1e60*/  SHFL.BFLY PT, R13, R34, 0x8, 0x1f ;  /* 0x0d001f00220d7f89 */ /* 0x000e2400000e0000 */
[----:B0-----:R-:W-:-:S05]  /*1e70*/  FADD.FTZ R13, R34, R13 ;  /* 0x0000000d220d7221 */ /* 0x001fca0000010000 */
[----:B------:R-:W0:Y:S02]  /*1e80*/  SHFL.BFLY PT, R32, R13, 0x4, 0x1f ;  /* 0x0c801f000d207f89 */ /* 0x000e2400000e0000 */
[----:B0-----:R-:W-:Y:S01]  /*1e90*/  FADD.FTZ R32, R13, R32 ;  /* 0x000000200d207221 */ /* 0x001fe20000010000 */
[----:B------:R-:W-:Y:S01]  /*1ea0*/  MOV R13, R28 ;  /* 0x0000001c000d7202 */ /* 0x000fe20000000f00 */
[----:B------:R-:W-:-:S03]  /*1eb0*/  IMAD.MOV.U32 R28, RZ, RZ, 0x7f800000 ;  /* 0x7f800000ff1c7424 */ /* 0x000fc600078e00ff */
[----:B------:R-:W0:Y:S01]  /*1ec0*/  SHFL.BFLY PT, R3, R32, 0x2, 0x1f ;  /* 0x0c401f0020037f89 */ /* 0x000e2200000e0000 */
[----:B------:R-:W-:Y:S01]  /*1ed0*/  @!P3 IMAD.MOV R13, RZ, RZ, -R13 ;  /* 0x000000ffff0db224 */ /* 0x000fe200078e0a0d */
[----:B------:R-:W-:Y:S02]  /*1ee0*/  @!P5 LOP3.LUT R13, RZ, R16, RZ, 0x33, !PT ;  /* 0x00000010ff0dd212 */ /* 0x000fe400078e33ff */
[----:B------:R-:W-:Y:S02]  /*1ef0*/  ISETP.NE.AND P3, PT, R4, RZ, PT ;  /* 0x000000ff0400720c */ /* 0x000fe40003f65270 */
[----:B------:R-:W-:Y:S02]  /*1f00*/  ISETP.LT.U32.AND P2, PT, R18, R13, PT ;  /* 0x0000000d1200720c */ /* 0x000fe40003f41070 */
[----:B------:R-:W-:-:S04]  /*1f10*/  SEL R16, RZ, 0x1, !P3 ;  /* 0x00000001ff107807 */ /* 0x000fc80005800000 */
[----:B------:R-:W-:Y:S01]  /*1f20*/  LOP3.LUT R16, R27, R16, RZ, 0xfc, !PT ;  /* 0x000000101b107212 */ /* 0x000fe200078efcff */
[----:B0-----:R-:W-:-:S05]  /*1f30*/  FADD.FTZ R3, R32, R3 ;  /* 0x0000000320037221 */ /* 0x001fca0000010000 */
[----:B------:R-:W0:Y:S02]  /*1f40*/  SHFL.BFLY PT, R2, R3, 0x1, 0x1f ;  /* 0x0c201f0003027f89 */ /* 0x000e2400000e0000 */
[----:B0-----:R-:W-:Y:S01]  /*1f50*/  FADD.FTZ R2, R3, R2 ;  /* 0x0000000203027221 */ /* 0x001fe20000010000 */
[----:B------:R-:W-:-:S04]  /*1f60*/  SHF.R.S32.HI R3, RZ, 0x1f, R13 ;  /* 0x0000001fff037819 */ /* 0x000fc8000001140d */
[----:B------:R-:W-:Y:S02]  /*1f70*/  FSETP.NE.FTZ.AND P1, PT, R2, RZ, PT ;  /* 0x000000ff0200720b */ /* 0x000fe40003f35000 */
[----:B------:R-:W-:Y:S01]  /*1f80*/  ISETP.LT.AND.EX P2, PT, R19, R3, PT, P2 ;  /* 0x000000031300720c */ /* 0x000fe20003f41320 */
[----:B-1----:R-:W-:Y:S02]  /*1f90*/  IMAD R3, R17, UR4, RZ ;  /* 0x0000000411037c24 */ /* 0x002fe4000f8e02ff */
[----:B------:R-:W-:Y:S01]  /*1fa0*/  IMAD R17, R26, R24, RZ ;  /* 0x000000181a117224 */ /* 0x000fe200078e02ff */
[----:B------:R-:W-:Y:S01]  /*1fb0*/  SEL R4, R18, R13, P2 ;  /* 0x0000000d12047207 */ /* 0x000fe20001000000 */
[----:B------:R-:W-:-:S06]  /*1fc0*/  IMAD R3, R0, R3, RZ ;  /* 0x0000000300037224 */ /* 0x000fcc00078e02ff */
[----:B------:R0:W1:Y:S02]  /*1fd0*/  @P1 MUFU.LG2 R25, R2 ;  /* 0x0000000200191308 */ /* 0x0000640000000c00 */
[----:B0-----:R-:W-:Y:S02]  /*1fe0*/  IMAD R2, R16, R17, RZ ;  /* 0x0000001110027224 */ /* 0x001fe400078e02ff */
[----:B-1----:R-:W-:Y:S01]  /*1ff0*/  @P1 FFMA.FTZ R28, R25, 0.69314718246459960938, R12 ;  /* 0x3f317218191c1823 */ /* 0x002fe2000001000c */
[----:B------:R-:W-:Y:S06]  /*2000*/  @P0 BRA `(.L_x_321) ;  /* 0x0000001000880947 */ /* 0x000fec0003800000 */
[----:B------:R-:W0:Y:S02]  /*2010*/  LDCU.U8 UR4, c[0x0][0x548] ;  /* 0x0000a900ff0477ac */ /* 0x000e240008000000 */
[----:B0-----:R-:W-:-:S09]  /*2020*/  UISETP.NE.AND UP0, UPT, UR4, URZ, UPT ;  /* 0x000000ff0400728c */ /* 0x001fd2000bf05270 */
[----:B------:R-:W-:Y:S05]  /*2030*/  BRA.U !UP0, `(.L_x_322) ;  /* 0x00000011086c7547 */ /* 0x000fea000b800000 */
[----:B------:R-:W-:Y:S01]  /*2040*/  VIADD R27, R20, UR6 ;  /* 0x00000006141b7c36 */ /* 0x000fe20008000000 */
[----:B------:R-:W-:Y:S02]  /*2050*/  ISETP.LT.U32.AND P0, PT, R14, 0x1, PT ;  /* 0x000000010e00780c */ /* 0x000fe40003f01070 */
[----:B------:R-:W-:Y:S02]  /*2060*/  SHF.R.S32.HI R0, RZ, 0x1f, R14 ;  /* 0x0000001fff007819 */ /* 0x000fe4000001140e */
[----:B------:R-:W-:Y:S02]  /*2070*/  ISETP.GE.AND P1, PT, R27, R22, PT ;  /* 0x000000161b00720c */ /* 0x000fe40003f26270 */
[----:B------:R-:W-:-:S04]  /*2080*/  ISETP.LT.AND.EX P0, PT, R0, RZ, PT, P0 ;  /* 0x000000ff0000720c */ /* 0x000fc80003f01300 */
[----:B------:R-:W-:Y:S02]  /*2090*/  SEL R14, R14, 0x1, P0 ;  /* 0x000000010e0e7807 */ /* 0x000fe40000000000 */
[----:B------:R-:W-:-:S05]  /*20a0*/  SEL R0, R0, RZ, P0 ;  /* 0x000000ff00007207 */ /* 0x000fca0000000000 */
[----:B------:R-:W-:Y:S05]  /*20b0*/  @P1 BRA `(.L_x_321) ;  /* 0x00000010005c1947 */ /* 0x000fea0003800000 */
[----:B------:R-:W-:Y:S01]  /*20c0*/  IADD3 R13, P1, PT, R14, 0x1, RZ ;  /* 0x000000010e0d7810 */ /* 0x000fe20007f3e0ff */
[----:B------:R-:W-:-:S03]  /*20d0*/  IMAD R12, R0, R31, RZ ;  /* 0x0000001f000c7224 */ /* 0x000fc600078e02ff */
[----:B------:R-:W-:Y:S01]  /*20e0*/  ISETP.GE.U32.AND P0, PT, R13, 0x3, PT ;  /* 0x000000030d00780c */ /* 0x000fe20003f06070 */
[----:B------:R-:W-:Y:S01]  /*20f0*/  IMAD R15, R15, R14, R12 ;  /* 0x0000000e0f0f7224 */ /* 0x000fe200078e020c */
[----:B------:R-:W-:Y:S01]  /*2100*/  IADD3.X R16, PT, PT, RZ, R0, RZ, P1, !PT ;  /* 0x00000000ff107210 */ /* 0x000fe20000ffe4ff */
[----:B------:R-:W-:-:S03]  /*2110*/  IMAD.WIDE.U32 R12, R14, R31, RZ ;  /* 0x0000001f0e0c7225 */ /* 0x000fc600078e00ff */
        /* <DEDUP_REMOVED lines=33> */
.L_x_323:
[----:B------:R-:W-:Y:S01]  /*2330*/  IMAD.MOV.U32 R19, RZ, RZ, RZ ;  /* 0x000000ffff137224 */ /* 0x000fe200078e00ff */
[----:B------:R-:W-:Y:S02]  /*2340*/  MOV R18, R38 ;  /* 0x0000002600127202 */ /* 0x000fe40000000f00 */
[----:B------:R-:W-:Y:S02]  /*2350*/  MOV R16, 0x2370 ;  /* 0x0000237000107802 */ /* 0x000fe40000000f00 */
[----:B------:R-:W-:Y:S05]  /*2360*/  CALL.REL.NOINC `($__internal_8_$__cuda_sm20_div_s64) ;  /* 0x0000001c00407944 */ /* 0x000fea0003c00000 */
[----:B------:R-:W-:Y:S02]  /*2370*/  IADD3 R12, PT, PT, -R0, RZ, RZ ;  /* 0x000000ff000c7210 */ /* 0x000fe40007ffe1ff */
[----:B------:R-:W-:-:S03]  /*2380*/  MOV R39, R13 ;  /* 0x0000000d00277202 */ /* 0x000fc60000000f00 */
[----:B------:R-:W-:Y:S01]  /*2390*/  IMAD R12, R38, R12, R27 ;  /* 0x0000000c260c7224 */ /* 0x000fe200078e021b */
[----:B------:R-:W-:-:S07]  /*23a0*/  MOV R38, R0 ;  /* 0x0000000000267202 */ /* 0x000fce0000000f00 */
.L_x_324:
[-C--:B------:R-:W-:Y:S01]  /*23b0*/  IABS R16, R31.reuse ;  /* 0x0000001f00107213 */ /* 0x080fe20000000000 */
[----:B------:R-:W-:Y:S01]  /*23c0*/  IMAD R7, R7, R10, RZ ;  /* 0x0000000a07077224 */ /* 0x000fe200078e02ff */
[----:B------:R-:W-:Y:S01]  /*23d0*/  IABS R15, R12 ;  /* 0x0000000c000f7213 */ /* 0x000fe20000000000 */
[----:B------:R-:W-:Y:S01]  /*23e0*/  BSSY.RECONVERGENT B0, `(.L_x_325) ;  /* 0x0000040000007945 */ /* 0x000fe20003800200 */
[----:B------:R-:W0:Y:S01]  /*23f0*/  I2F.U32.RP R17, R16 ;  /* 0x0000001000117306 */ /* 0x000e220000209000 */
[----:B------:R-:W-:Y:S01]  /*2400*/  IABS R13, R31 ;  /* 0x0000001f000d7213 */ /* 0x000fe20000000000 */
[----:B------:R-:W-:Y:S01]  /*2410*/  IMAD R7, R8, R11, R7 ;  /* 0x0000000b08077224 */ /* 0x000fe200078e0207 */
[----:B------:R-:W-:-:S03]  /*2420*/  LOP3.LUT R11, R12, R31, RZ, 0x3c, !PT ;  /* 0x0000001f0c0b7212 */ /* 0x000fc600078e3cff */
[----:B------:R-:W-:Y:S01]  /*2430*/  IMAD.MOV R13, RZ, RZ, -R13 ;  /* 0x000000ffff0d7224 */ /* 0x000fe200078e0a0d */
[----:B------:R-:W-:Y:S01]  /*2440*/  ISETP.GE.AND P0, PT, R11, RZ, PT ;  /* 0x000000ff0b00720c */ /* 0x000fe20003f06270 */
        /* <DEDUP_REMOVED lines=9> */
[----:B------:R-:W-:Y:S02]  /*24e0*/  IMAD R13, R0, R13, R15 ;  /* 0x0000000d000d7224 */ /* 0x000fe400078e020f */
[----:B------:R-:W-:Y:S02]  /*24f0*/  IMAD.IADD R7, R19, 0x1, R7 ;  /* 0x0000000113077824 */ /* 0x000fe400078e0207 */
[----:B------:R-:W-:Y:S01]  /*2500*/  IMAD.WIDE.U32 R40, R18, R36, RZ ;  /* 0x0000002412287225 */ /* 0x000fe200078e00ff */
[----:B------:R-:W-:-:S03]  /*2510*/  ISETP.GT.U32.AND P1, PT, R16, R13, PT ;  /* 0x0000000d1000720c */ /* 0x000fc60003f24070 */
[----:B------:R-:W-:-:S04]  /*2520*/  IMAD R7, R7, R36, RZ ;  /* 0x0000002407077224 */ /* 0x000fc800078e02ff */
[----:B------:R-:W-:-:S04]  /*2530*/  IMAD R17, R37, R18, R7 ;  /* 0x0000001225117224 */ /* 0x000fc800078e0207 */
[----:B------:R-:W-:Y:S02]  /*2540*/  IMAD.IADD R17, R41, 0x1, R17 ;  /* 0x0000000129117824 */ /* 0x000fe400078e0211 */
[-C--:B------:R-:W-:Y:S02]  /*2550*/  @!P1 IADD3 R13, PT, PT, R13, -R16.reuse, RZ ;  /* 0x800000100d0d9210 */ /* 0x080fe40007ffe0ff */
[----:B------:R-:W-:Y:S02]  /*2560*/  @!P1 IADD3 R0, PT, PT, R0, 0x1, RZ ;  /* 0x0000000100009810 */ /* 0x000fe40007ffe0ff */
[----:B------:R-:W-:Y:S02]  /*2570*/  ISETP.GE.U32.AND P2, PT, R13, R16, PT ;  /* 0x000000100d00720c */ /* 0x000fe40003f46070 */
[----:B------:R-:W-:-:S11]  /*2580*/  ISETP.NE.AND P1, PT, R31, RZ, PT ;  /* 0x000000ff1f00720c */ /* 0x000fd60003f25270 */
[----:B------:R-:W-:-:S05]  /*2590*/  @P2 VIADD R0, R0, 0x1 ;  /* 0x0000000100002836 */ /* 0x000fca0000000000 */
[----:B------:R-:W-:Y:S02]  /*25a0*/  MOV R7, R0 ;  /* 0x0000000000077202 */ /* 0x000fe40000000f00 */
[----:B------:R-:W-:Y:S02]  /*25b0*/  LOP3.LUT R0, R39, R17, RZ, 0xfc, !PT ;  /* 0x0000001127007212 */ /* 0x000fe400078efcff */
[----:B------:R-:W-:Y:S02]  /*25c0*/  @!P0 IADD3 R7, PT, PT, -R7, RZ, RZ ;  /* 0x000000ff07078210 */ /* 0x000fe40007ffe1ff */
[----:B------:R-:W-:Y:S02]  /*25d0*/  ISETP.NE.U32.AND P0, PT, R0, RZ, PT ;  /* 0x000000ff0000720c */ /* 0x000fe40003f05070 */
[----:B------:R-:W-:-:S04]  /*25e0*/  @!P1 LOP3.LUT R7, RZ, R31, RZ, 0x33, !PT ;  /* 0x0000001fff079212 */ /* 0x000fc800078e33ff */
[----:B------:R-:W-:-:S05]  /*25f0*/  IADD3 R0, PT, PT, -R7, RZ, RZ ;  /* 0x000000ff07007210 */ /* 0x000fca0007ffe1ff */
[----:B------:R-:W-:Y:S02]  /*2600*/  IMAD R31, R31, R0, R12 ;  /* 0x000000001f1f7224 */ /* 0x000fe400078e020c */
        /* <DEDUP_REMOVED lines=22> */
.L_x_326:
[----:B------:R-:W-:Y:S01]  /*2770*/  IMAD.MOV.U32 R27, RZ, RZ, R38 ;  /* 0x000000ffff1b7224 */ /* 0x000fe200078e0026 */
[----:B------:R-:W-:Y:S01]  /*2780*/  MOV R19, R39 ;  /* 0x0000002700137202 */ /* 0x000fe20000000f00 */
[----:B------:R-:W-:Y:S01]  /*2790*/  IMAD.MOV.U32 R18, RZ, RZ, R40 ;  /* 0x000000ffff127224 */ /* 0x000fe200078e0028 */
[----:B------:R-:W-:Y:S02]  /*27a0*/  MOV R16, 0x27c0 ;  /* 0x000027c000107802 */ /* 0x000fe40000000f00 */
[----:B------:R-:W-:Y:S05]  /*27b0*/  CALL.REL.NOINC `($__internal_8_$__cuda_sm20_div_s64) ;  /* 0x00000018002c7944 */ /* 0x000fea0003c00000 */
[----:B------:R-:W-:-:S05]  /*27c0*/  IADD3 R39, PT, PT, -R0, RZ, RZ ;  /* 0x000000ff00277210 */ /* 0x000fca0007ffe1ff */
[----:B------:R-:W-:Y:S02]  /*27d0*/  IMAD R39, R39, R40, R38 ;  /* 0x0000002827277224 */ /* 0x000fe400078e0226 */
.L_x_327:
[----:B------:R-:W-:Y:S05]  /*27e0*/  BSYNC.RECONVERGENT B0 ;  /* 0x0000000000007941 */ /* 0x000fea0003800200 */
.L_x_325:
        /* <DEDUP_REMOVED lines=10> */
[----:B------:R-:W0:Y:S01]  /*2890*/  I2F.U32.RP R34, R15 ;  /* 0x0000000f00227306 */ /* 0x000e220000209000 */
[----:B--2---:R-:W-:Y:S02]  /*28a0*/  USEL UR8, UR4, 0x1, UP0 ;  /* 0x0000000104087887 */ /* 0x004fe40008000000 */
[----:B------:R-:W-:-:S05]  /*28b0*/  UIMAD UR7, UR5, UR4, URZ ;  /* 0x00000004050772a4 */ /* 0x000fca000f8e02ff */
[----:B------:R-:W-:Y:S01]  /*28c0*/  I2F.U32.RP R25, R13 ;  /* 0x0000000d00197306 */ /* 0x000fe20000209000 */
[----:B------:R-:W-:Y:S02]  /*28d0*/  USHF.R.S32.HI UR4, URZ, 0x1f, UR8 ;  /* 0x0000001fff047899 */ /* 0x000fe40008011408 */
[----:B------:R-:W-:-:S05]  /*28e0*/  UIMAD UR5, UR8, UR5, URZ ;  /* 0x00000005080572a4 */ /* 0x000fca000f8e02ff */
[----:B-1----:R-:W1:Y:S08]  /*28f0*/  MUFU.RCP R11, R11 ;  /* 0x0000000b000b7308 */ /* 0x002e700000001000 */
[----:B---3--:R-:W2:Y:S08]  /*2900*/  MUFU.RCP R26, R35 ;  /* 0x00000023001a7308 */ /* 0x008eb00000001000 */
[----:B0-----:R-:W0:Y:S01]  /*2910*/  MUFU.RCP R19, R34 ;  /* 0x0000002200137308 */ /* 0x001e220000001000 */
[----:B-1----:R-:W-:-:S07]  /*2920*/  VIADD R32, R11, 0xffffffe ;  /* 0x0ffffffe0b207836 */ /* 0x002fce0000000000 */
[----:B------:R-:W1:Y:S01]  /*2930*/  MUFU.RCP R18, R25 ;  /* 0x0000001900127308 */ /* 0x000e620000001000 */
[----:B--2---:R-:W-:-:S07]  /*2940*/  VIADD R26, R26, 0xffffffe ;  /* 0x0ffffffe1a1a7836 */ /* 0x004fce0000000000 */
[----:B------:R-:W2:Y:S01]  /*2950*/  F2I.FTZ.U32.TRUNC.NTZ R33, R32 ;  /* 0x0000002000217305 */ /* 0x000ea2000021f000 */
[----:B0-----:R-:W-:Y:S01]  /*2960*/  IADD3 R19, PT, PT, R19, 0xffffffe, RZ ;  /* 0x0ffffffe13137810 */ /* 0x001fe20007ffe0ff */
[----:B------:R-:W-:-:S06]  /*2970*/  HFMA2 R34, -RZ, RZ, 0, 0 ;  /* 0x00000000ff227431 */ /* 0x000fcc00000001ff */
[----:B------:R-:W0:Y:S01]  /*2980*/  F2I.FTZ.U32.TRUNC.NTZ R27, R26 ;  /* 0x0000001a001b7305 */ /* 0x000e22000021f000 */
[----:B-1----:R-:W-:Y:S02]  /*2990*/  VIADD R18, R18, 0xffffffe ;  /* 0x0ffffffe12127836 */ /* 0x002fe40000000000 */
[----:B--2---:R-:W-:-:S05]  /*29a0*/  IMAD.MOV R12, RZ, RZ, -R33 ;  /* 0x000000ffff0c7224 */ /* 0x004fca00078e0a21 */
[----:B------:R-:W1:Y:S01]  /*29b0*/  F2I.FTZ.U32.TRUNC.NTZ R19, R19 ;  /* 0x0000001300137305 */ /* 0x000e62000021f000 */
[----:B------:R-:W-:Y:S02]  /*29c0*/  IMAD.MOV.U32 R32, RZ, RZ, RZ ;  /* 0x000000ffff207224 */ /* 0x000fe400078e00ff */
[----:B------:R-:W-:Y:S01]  /*29d0*/  IMAD R25, R12, R17, RZ ;  /* 0x000000110c197224 */ /* 0x000fe200078e02ff */
[----:B0-----:R-:W-:-:S04]  /*29e0*/  IADD3 R11, PT, PT, RZ, -R27, RZ ;  /* 0x8000001bff0b7210 */ /* 0x001fc80007ffe0ff */
[----:B------:R0:W2:Y:S01]  /*29f0*/  F2I.FTZ.U32.TRUNC.NTZ R35, R18 ;  /* 0x0000001200237305 */ /* 0x0000a2000021f000 */
[----:B------:R-:W-:-:S04]  /*2a00*/  IMAD.HI.U32 R25, R33, R25, R32 ;  /* 0x0000001921197227 */ /* 0x000fc800078e0020 */
[----:B------:R-:W-:Y:S02]  /*2a10*/  IMAD R11, R11, R16, RZ ;  /* 0x000000100b0b7224 */ /* 0x000fe400078e02ff */
[----:B------:R-:W-:Y:S01]  /*2a20*/  IMAD.MOV.U32 R26, RZ, RZ, RZ ;  /* 0x000000ffff1a7224 */ /* 0x000fe200078e00ff */
[----:B-1----:R-:W-:-:S03]  /*2a30*/  IADD3 R32, PT, PT, RZ, -R19, RZ ;  /* 0x80000013ff207210 */ /* 0x002fc60007ffe0ff */
[----:B------:R-:W-:Y:S01]  /*2a40*/  IMAD.HI.U32 R26, R27, R11, R26 ;  /* 0x0000000b1b1a7227 */ /* 0x000fe200078e001a */
[----:B------:R-:W-:-:S03]  /*2a50*/  IABS R27, R0 ;  /* 0x00000000001b7213 */ /* 0x000fc60000000000 */
[----:B------:R-:W-:Y:S01]  /*2a60*/  IMAD R11, R32, R15, RZ ;  /* 0x0000000f200b7224 */ /* 0x000fe200078e02ff */
[----:B------:R-:W-:Y:S01]  /*2a70*/  IABS R32, R39 ;  /* 0x0000002700207213 */ /* 0x000fe20000000000 */
[----:B0-----:R-:W-:Y:S02]  /*2a80*/  IMAD.MOV.U32 R18, RZ, RZ, RZ ;  /* 0x000000ffff127224 */ /* 0x001fe400078e00ff */
[----:B--2---:R-:W-:Y:S02]  /*2a90*/  IMAD.MOV R12, RZ, RZ, -R35 ;  /* 0x000000ffff0c7224 */ /* 0x004fe400078e0a23 */
[----:B------:R-:W-:-:S04]  /*2aa0*/  IMAD.HI.U32 R18, R19, R11, R18 ;  /* 0x0000000b13127227 */ /* 0x000fc800078e0012 */
[----:B------:R-:W-:Y:S01]  /*2ab0*/  IMAD R11, R12, R13, RZ ;  /* 0x0000000d0c0b7224 */ /* 0x000fe200078e02ff */
[----:B------:R-:W-:Y:S01]  /*2ac0*/  IABS R12, R10 ;  /* 0x0000000a000c7213 */ /* 0x000fe20000000000 */
[----:B------:R-:W-:-:S04]  /*2ad0*/  IMAD.HI.U32 R25, R25, R32, RZ ;  /* 0x0000002019197227 */ /* 0x000fc800078e00ff */
[----:B------:R-:W-:Y:S01]  /*2ae0*/  IMAD.HI.U32 R34, R35, R11, R34 ;  /* 0x0000000b23227227 */ /* 0x000fe200078e0022 */
[----:B------:R-:W-:-:S03]  /*2af0*/  IABS R11, R14 ;  /* 0x0000000e000b7213 */ /* 0x000fc60000000000 */
[----:B------:R-:W-:Y:S01]  /*2b00*/  IMAD.MOV R12, RZ, RZ, -R12 ;  /* 0x000000ffff0c7224 */ /* 0x000fe200078e0a0c */
[----:B------:R-:W0:Y:S03]  /*2b10*/  I2F.U32.RP R33, R11 ;  /* 0x0000000b00217306 */ /* 0x000e260000209000 */
[----:B------:R-:W-:Y:S01]  /*2b20*/  IMAD R12, R25, R12, R32 ;  /* 0x0000000c190c7224 */ /* 0x000fe200078e0220 */
[----:B------:R-:W-:-:S04]  /*2b30*/  IABS R32, R5 ;  /* 0x0000000500207213 */ /* 0x000fc80000000000 */
[----:B------:R-:W-:Y:S01]  /*2b40*/  ISETP.GT.U32.AND P1, PT, R17, R12, PT ;  /* 0x0000000c1100720c */ /* 0x000fe20003f24070 */
[----:B------:R-:W-:Y:S01]  /*2b50*/  IMAD.MOV R32, RZ, RZ, -R32 ;  /* 0x000000ffff207224 */ /* 0x000fe200078e0a20 */
[----:B0-----:R-:W0:Y:S11]  /*2b60*/  MUFU.RCP R19, R33 ;  /* 0x0000002100137308 */ /* 0x001e360000001000 */
[----:B------:R-:W-:-:S02]  /*2b70*/  @!P1 IMAD.IADD R12, R12, 0x1, -R17 ;  /* 0x000000010c0c9824 */ /* 0x000fc400078e0a11 */
[----:B------:R-:W-:-:S03]  /*2b80*/  @!P1 VIADD R25, R25, 0x1 ;  /* 0x0000000119199836 */ /* 0x000fc60000000000 */
[----:B------:R-:W-:Y:S01]  /*2b90*/  ISETP.GE.U32.AND P3, PT, R12, R17, PT ;  /* 0x000000110c00720c */ /* 0x000fe20003f66070 */
[----:B------:R-:W-:Y:S01]  /*2ba0*/  IMAD.HI.U32 R17, R18, R27, RZ ;  /* 0x0000001b12117227 */ /* 0x000fe200078e00ff */
[----:B------:R-:W-:-:S03]  /*2bb0*/  LOP3.LUT R18, R39, R10, RZ, 0x3c, !PT ;  /* 0x0000000a27127212 */ /* 0x000fc600078e3cff */
[----:B------:R-:W-:Y:S01]  /*2bc0*/  IMAD R32, R17, R32, R27 ;  /* 0x0000002011207224 */ /* 0x000fe200078e021b */
[----:B0-----:R-:W-:Y:S02]  /*2bd0*/  IADD3 R19, PT, PT, R19, 0xffffffe, RZ ;  /* 0x0ffffffe13137810 */ /* 0x001fe40007ffe0ff */
[----:B------:R-:W-:Y:S02]  /*2be0*/  ISETP.GE.AND P0, PT, R18, RZ, PT ;  /* 0x000000ff1200720c */ /* 0x000fe40003f06270 */
[----:B------:R-:W-:Y:S02]  /*2bf0*/  ISETP.GT.U32.AND P1, PT, R15, R32, PT ;  /* 0x000000200f00720c */ /* 0x000fe40003f24070 */
[----:B------:R-:W0:Y:S01]  /*2c00*/  F2I.FTZ.U32.TRUNC.NTZ R19, R19 ;  /* 0x0000001300137305 */ /* 0x000e22000021f000 */
[----:B------:R-:W-:Y:S01]  /*2c10*/  @P3 VIADD R25, R25, 0x1 ;  /* 0x0000000119193836 */ /* 0x000fe20000000000 */
[----:B------:R-:W-:-:S07]  /*2c20*/  MOV R18, RZ ;  /* 0x000000ff00127202 */ /* 0x000fce0000000f00 */
[----:B------:R-:W-:Y:S02]  /*2c30*/  @!P0 IADD3 R25, PT, PT, -R25, RZ, RZ ;  /* 0x000000ff19198210 */ /* 0x000fe40007ffe1ff */
[----:B------:R-:W-:Y:S01]  /*2c40*/  @!P1 IMAD.IADD R32, R32, 0x1, -R15 ;  /* 0x0000000120209824 */ /* 0x000fe200078e0a0f */
[----:B------:R-:W-:Y:S02]  /*2c50*/  @!P2 LOP3.LUT R25, RZ, R10, RZ, 0x33, !PT ;  /* 0x0000000aff19a212 */ /* 0x000fe400078e33ff */
[----:B------:R-:W-:Y:S01]  /*2c60*/  ISETP.NE.AND P2, PT, R5, RZ, PT ;  /* 0x000000ff0500720c */ /* 0x000fe20003f45270 */
[----:B0-----:R-:W-:Y:S01]  /*2c70*/  IMAD.MOV R12, RZ, RZ, -R19 ;  /* 0x000000ffff0c7224 */ /* 0x001fe200078e0a13 */
[----:B------:R-:W-:Y:S02]  /*2c80*/  ISETP.GE.U32.AND P3, PT, R32, R15, PT ;  /* 0x0000000f2000720c */ /* 0x000fe40003f66070 */
[----:B------:R-:W-:Y:S01]  /*2c90*/  LOP3.LUT R15, R0, R5, RZ, 0x3c, !PT ;  /* 0x00000005000f7212 */ /* 0x000fe200078e3cff */
[----:B------:R-:W-:Y:S01]  /*2ca0*/  IMAD R27, R12, R11, RZ ;  /* 0x0000000b0c1b7224 */ /* 0x000fe200078e02ff */
[----:B------:R-:W-:Y:S01]  /*2cb0*/  @!P1 IADD3 R17, PT, PT, R17, 0x1, RZ ;  /* 0x0000000111119810 */ /* 0x000fe20007ffe0ff */
[----:B------:R-:W-:Y:S01]  /*2cc0*/  IMAD.MOV R12, RZ, RZ, -R25 ;  /* 0x000000ffff0c7224 */ /* 0x000fe200078e0a19 */
[----:B------:R-:W-:Y:S01]  /*2cd0*/  ISETP.GE.AND P0, PT, R15, RZ, PT ;  /* 0x000000ff0f00720c */ /* 0x000fe20003f06270 */
[----:B------:R-:W-:Y:S01]  /*2ce0*/  IMAD.HI.U32 R27, R19, R27, R18 ;  /* 0x0000001b131b7227 */ /* 0x000fe200078e0012 */
[----:B------:R-:W-:-:S02]  /*2cf0*/  IABS R18, R7 ;  /* 0x0000000700127213 */ /* 0x000fc40000000000 */
[----:B------:R-:W-:Y:S01]  /*2d00*/  IABS R15, R25 ;  /* 0x00000019000f7213 */ /* 0x000fe20000000000 */
[----:B------:R-:W-:Y:S01]  /*2d10*/  IMAD R39, R10, R12, R39 ;  /* 0x0000000c0a277224 */ /* 0x000fe200078e0227 */
[----:B------:R-:W-:Y:S01]  /*2d20*/  IABS R10, R14 ;  /* 0x0000000e000a7213 */ /* 0x000fe20000000000 */
[----:B------:R-:W-:Y:S01]  /*2d30*/  IMAD.HI.U32 R27, R27, R18, RZ ;  /* 0x000000121b1b7227 */ /* 0x000fe200078e00ff */
[----:B------:R-:W-:Y:S02]  /*2d40*/  IABS R12, R8 ;  /* 0x00000008000c7213 */ /* 0x000fe40000000000 */
[----:B------:R-:W-:Y:S01]  /*2d50*/  @P3 IADD3 R17, PT, PT, R17, 0x1, RZ ;  /* 0x0000000111113810 */ /* 0x000fe20007ffe0ff */
[----:B------:R-:W-:Y:S02]  /*2d60*/  IMAD.MOV R10, RZ, RZ, -R10 ;  /* 0x000000ffff0a7224 */ /* 0x000fe400078e0a0a */
[----:B------:R-:W-:Y:S02]  /*2d70*/  IMAD.MOV R12, RZ, RZ, -R12 ;  /* 0x000000ffff0c7224 */ /* 0x000fe400078e0a0c */
[----:B------:R-:W-:Y:S01]  /*2d80*/  @!P0 IMAD.MOV R17, RZ, RZ, -R17 ;  /* 0x000000ffff118224 */ /* 0x000fe200078e0a11 */
[----:B------:R-:W-:Y:S01]  /*2d90*/  @!P2 LOP3.LUT R17, RZ, R5, RZ, 0x33, !PT ;  /* 0x00000005ff11a212 */ /* 0x000fe200078e33ff */
[----:B------:R-:W-:-:S04]  /*2da0*/  IMAD.HI.U32 R26, R26, R15, RZ ;  /* 0x0000000f1a1a7227 */ /* 0x000fc800078e00ff */
[----:B------:R-:W-:Y:S02]  /*2db0*/  IMAD R10, R27, R10, R18 ;  /* 0x0000000a1b0a7224 */ /* 0x000fe400078e0212 */
[----:B------:R-:W-:Y:S01]  /*2dc0*/  IMAD R19, R26, R12, R15 ;  /* 0x0000000c1a137224 */ /* 0x000fe200078e020f */
[----:B------:R-:W-:Y:S02]  /*2dd0*/  IABS R12, R4 ;  /* 0x00000004000c7213 */ /* 0x000fe40000000000 */
[----:B------:R-:W-:Y:S02]  /*2de0*/  IABS R15, R17 ;  /* 0x00000011000f7213 */ /* 0x000fe40000000000 */
[----:B------:R-:W-:Y:S01]  /*2df0*/  ISETP.GT.U32.AND P4, PT, R11, R10, PT ;  /* 0x0000000a0b00720c */ /* 0x000fe20003f84070 */
[----:B------:R-:W-:Y:S01]  /*2e00*/  IMAD.MOV R12, RZ, RZ, -R12 ;  /* 0x000000ffff0c7224 */ /* 0x000fe200078e0a0c */
[----:B------:R-:W-:Y:S01]  /*2e10*/  ISETP.GT.U32.AND P3, PT, R16, R19, PT ;  /* 0x000000131000720c */ /* 0x000fe20003f64070 */
[----:B------:R-:W-:-:S04]  /*2e20*/  IMAD.HI.U32 R34, R34, R15, RZ ;  /* 0x0000000f22227227 */ /* 0x000fc800078e00ff */
[----:B------:R-:W-:-:S05]  /*2e30*/  IMAD R12, R34, R12, R15 ;  /* 0x0000000c220c7224 */ /* 0x000fca00078e020f */
[----:B------:R-:W-:Y:S01]  /*2e40*/  ISETP.GT.U32.AND P1, PT, R13, R12, PT ;  /* 0x0000000c0d00720c */ /* 0x000fe20003f24070 */
[----:B------:R-:W-:Y:S01]  /*2e50*/  @!P4 VIADD R27, R27, 0x1 ;  /* 0x000000011b1bc836 */ /* 0x000fe20000000000 */
[-C--:B------:R-:W-:Y:S02]  /*2e60*/  @!P4 IADD3 R10, PT, PT, R10, -R11.reuse, RZ ;  /* 0x8000000b0a0ac210 */ /* 0x080fe40007ffe0ff */
[----:B------:R-:W-:Y:S02]  /*2e70*/  ISETP.NE.AND P4, PT, R14, RZ, PT ;  /* 0x000000ff0e00720c */ /* 0x000fe40003f85270 */
[----:B------:R-:W-:Y:S02]  /*2e80*/  ISETP.GE.U32.AND P2, PT, R10, R11, PT ;  /* 0x0000000b0a00720c */ /* 0x000fe40003f46070 */
[----:B------:R-:W-:Y:S02]  /*2e90*/  LOP3.LUT R10, R7, R14, RZ, 0x3c, !PT ;  /* 0x0000000e070a7212 */ /* 0x000fe400078e3cff */
[----:B------:R-:W-:-:S02]  /*2ea0*/  @!P3 IADD3 R19, PT, PT, R19, -R16, RZ ;  /* 0x800000101313b210 */ /* 0x000fc40007ffe0ff */
[----:B------:R-:W-:Y:S01]  /*2eb0*/  ISETP.GE.AND P0, PT, R10, RZ, PT ;  /* 0x000000ff0a00720c */ /* 0x000fe20003f06270 */
[----:B------:R-:W-:Y:S01]  /*2ec0*/  @!P1 IMAD.IADD R12, R12, 0x1, -R13 ;  /* 0x000000010c0c9824 */ /* 0x000fe200078e0a0d */
[----:B------:R-:W-:Y:S01]  /*2ed0*/  LOP3.LUT R10, R25, R8, RZ, 0x3c, !PT ;  /* 0x00000008190a7212 */ /* 0x000fe200078e3cff */
[----:B------:R-:W-:Y:S01]  /*2ee0*/  @!P1 VIADD R34, R34, 0x1 ;  /* 0x0000000122229836 */ /* 0x000fe20000000000 */
[----:B------:R-:W-:Y:S02]  /*2ef0*/  ISETP.GE.U32.AND P6, PT, R19, R16, PT ;  /* 0x000000101300720c */ /* 0x000fe40003fc6070 */
[----:B------:R-:W-:Y:S01]  /*2f00*/  ISETP.GE.U32.AND P5, PT, R12, R13, PT ;  /* 0x0000000d0c00720c */ /* 0x000fe20003fa6070 */
[----:B------:R-:W-:Y:S01]  /*2f10*/  @P2 VIADD R27, R27, 0x1 ;  /* 0x000000011b1b2836 */ /* 0x000fe20000000000 */
[----:B------:R-:W-:Y:S02]  /*2f20*/  ISETP.GE.AND P2, PT, R10, RZ, PT ;  /* 0x000000ff0a00720c */ /* 0x000fe40003f46270 */
[----:B------:R-:W-:-:S02]  /*2f30*/  LOP3.LUT R10, R17, R4, RZ, 0x3c, !PT ;  /* 0x00000004110a7212 */ /* 0x000fc400078e3cff */
[----:B------:R-:W-:Y:S01]  /*2f40*/  @!P3 IADD3 R26, PT, PT, R26, 0x1, RZ ;  /* 0x000000011a1ab810 */ /* 0x000fe20007ffe0ff */
[----:B------:R-:W-:Y:S01]  /*2f50*/  @!P0 IMAD.MOV R27, RZ, RZ, -R27 ;  /* 0x000000ffff1b8224 */ /* 0x000fe200078e0a1b */
[----:B------:R-:W-:Y:S02]  /*2f60*/  ISETP.GE.AND P0, PT, R10, RZ, PT ;  /* 0x000000ff0a00720c */ /* 0x000fe40003f06270 */
[----:B------:R-:W-:Y:S02]  /*2f70*/  @!P4 LOP3.LUT R27, RZ, R14, RZ, 0x33, !PT ;  /* 0x0000000eff1bc212 */ /* 0x000fe400078e33ff */
[----:B------:R-:W-:Y:S01]  /*2f80*/  ISETP.NE.AND P4, PT, R4, RZ, PT ;  /* 0x000000ff0400720c */ /* 0x000fe20003f85270 */
[----:B------:R-:W-:Y:S01]  /*2f90*/  @P5 VIADD R34, R34, 0x1 ;  /* 0x0000000122225836 */ /* 0x000fe20000000000 */
[----:B------:R-:W-:Y:S01]  /*2fa0*/  ISETP.NE.AND P3, PT, R8, RZ, PT ;  /* 0x000000ff0800720c */ /* 0x000fe20003f65270 */
[----:B------:R-:W-:Y:S01]  /*2fb0*/  IMAD.MOV R10, RZ, RZ, -R27 ;  /* 0x000000ffff0a7224 */ /* 0x000fe200078e0a1b */
[----:B------:R-:W-:Y:S01]  /*2fc0*/  @P6 IADD3 R26, PT, PT, R26, 0x1, RZ ;  /* 0x000000011a1a6810 */ /* 0x000fe20007ffe0ff */
[----:B------:R-:W-:-:S03]  /*2fd0*/  IMAD.WIDE R12, R27, R24, RZ ;  /* 0x000000181b0c7225 */ /* 0x000fc600078e02ff */
[----:B------:R-:W-:Y:S01]  /*2fe0*/  @!P2 IADD3 R26, PT, PT, -R26, RZ, RZ ;  /* 0x000000ff1a1aa210 */ /* 0x000fe20007ffe1ff */
[----:B------:R-:W-:Y:S01]  /*2ff0*/  IMAD R10, R14, R10, R7 ;  /* 0x0000000a0e0a7224 */ /* 0x000fe200078e0207 */
[----:B------:R-:W-:Y:S01]  /*3000*/  @!P0 IADD3 R34, PT, PT, -R34, RZ, RZ ;  /* 0x000000ff22228210 */ /* 0x000fe20007ffe1ff */
[----:B------:R-:W-:Y:S02]  /*3010*/  IMAD.MOV R7, RZ, RZ, -R17 ;  /* 0x000000ffff077224 */ /* 0x000fe400078e0a11 */
[----:B------:R-:W-:Y:S01]  /*3020*/  @!P4 LOP3.LUT R34, RZ, R4, RZ, 0x33, !PT ;  /* 0x00000004ff22c212 */ /* 0x000fe200078e33ff */
[----:B------:R-:W-:Y:S01]  /*3030*/  IMAD.WIDE.U32 R12, R31, UR8, R12 ;  /* 0x000000081f0c7c25 */ /* 0x000fe2000f8e000c */
[----:B------:R-:W-:-:S03]  /*3040*/  @!P3 LOP3.LUT R26, RZ, R8, RZ, 0x33, !PT ;  /* 0x00000008ff1ab212 */ /* 0x000fc600078e33ff */
[----:B------:R-:W-:Y:S01]  /*3050*/  IMAD R7, R5, R7, R0 ;  /* 0x0000000705077224 */ /* 0x000fe200078e0200 */
[----:B------:R-:W-:Y:S01]  /*3060*/  IADD3 R0, PT, PT, -R34, RZ, RZ ;  /* 0x000000ff22007210 */ /* 0x000fe20007ffe1ff */
[----:B------:R-:W-:Y:S02]  /*3070*/  IMAD R13, R31, UR4, R13 ;  /* 0x000000041f0d7c24 */ /* 0x000fe4000f8e020d */
[----:B------:R-:W-:Y:S02]  /*3080*/  IMAD.MOV R11, RZ, RZ, -R26 ;  /* 0x000000ffff0b7224 */ /* 0x000fe400078e0a1a */
[----:B------:R-:W-:Y:S02]  /*3090*/  IMAD R0, R4, R0, R17 ;  /* 0x0000000004007224 */ /* 0x000fe400078e0211 */
[----:B------:R-:W-:-:S04]  /*30a0*/  IMAD.WIDE R12, R10, UR7, R12 ;  /* 0x000000070a0c7c25 */ /* 0x000fc8000f8e020c */
[----:B------:R-:W-:Y:S01]  /*30b0*/  IMAD.WIDE R14, R39, UR5, RZ ;  /* 0x00000005270e7c25 */ /* 0x000fe2000f8e02ff */
[----:B------:R-:W0:Y:S03]  /*30c0*/  LDCU.64 UR4, c[0x0][0x420] ;  /* 0x00008400ff0477ac */ /* 0x000e260008000a00 */
[----:B------:R-:W-:-:S04]  /*30d0*/  IMAD.WIDE R26, R26, R6, RZ ;  /* 0x000000061a1a7225 */ /* 0x000fc800078e02ff */
[----:B------:R-:W-:Y:S01]  /*30e0*/  IMAD R4, R21, UR8, RZ ;  /* 0x0000000815047c24 */ /* 0x000fe2000f8e02ff */
[----:B------:R-:W-:Y:S01]  /*30f0*/  IADD3 R5, P1, P0, R26, R12, R14 ;  /* 0x0000000c1a057210 */ /* 0x000fe2000783e00e */
[----:B------:R-:W-:Y:S02]  /*3100*/  IMAD R11, R8, R11, R25 ;  /* 0x0000000b080b7224 */ /* 0x000fe400078e0219 */
[----:B------:R-:W-:Y:S01]  /*3110*/  IMAD R6, R9, UR7, RZ ;  /* 0x0000000709067c24 */ /* 0x000fe2000f8e02ff */
[----:B------:R-:W-:Y:S01]  /*3120*/  IADD3.X R13, PT, PT, R27, R13, R15, P1, P0 ;  /* 0x0000000d1b0d7210 */ /* 0x000fe20000fe040f */
[----:B------:R-:W-:-:S04]  /*3130*/  IMAD.WIDE R8, R7, R4, RZ ;  /* 0x0000000407087225 */ /* 0x000fc800078e02ff */
[----:B------:R-:W-:-:S04]  /*3140*/  IMAD.WIDE R6, R11, R6, RZ ;  /* 0x000000060b067225 */ /* 0x000fc800078e02ff */
        /* <DEDUP_REMOVED lines=10> */
.L_x_322:
[----:B------:R-:W0:Y:S01]  /*31f0*/  LDC.64 R2, c[0x0][0x420] ;  /* 0x00010800ff027b82 */ /* 0x000e220000000a00 */
[----:B------:R-:W-:-:S05]  /*3200*/  IADD3 R0, PT, PT, R20, UR6, RZ ;  /* 0x0000000614007c10 */ /* 0x000fca000fffe0ff */
[----:B0-----:R-:W-:-:S05]  /*3210*/  IMAD.WIDE.U32 R2, R0, 0x4, R2 ;  /* 0x0000000400027825 */ /* 0x001fca00078e0002 */
[----:B------:R1:W-:Y:S02]  /*3220*/  STG.E desc[UR10][R2.64], R28 ;  /* 0x0000001c02007986 */ /* 0x0003e4000c10190a */
.L_x_321:
[----:B------:R-:W-:Y:S05]  /*3230*/  BSYNC.RECONVERGENT B1 ;  /* 0x0000000000017941 */ /* 0x000fea0003800200 */
.L_x_320:
[----:B------:R-:W2:Y:S01]  /*3240*/  LDCU UR7, c[0x0][0x534] ;  /* 0x0000a680ff0777ac */ /* 0x000ea20008000800 */
[C---:B-1----:R-:W-:Y:S01]  /*3250*/  LOP3.LUT R3, R23.reuse, 0x1f, RZ, 0xc0, !PT ;  /* 0x0000001f17037812 */ /* 0x042fe200078ec0ff */
[----:B------:R-:W1:Y:S01]  /*3260*/  S2UR UR4, SR_CgaCtaId ;  /* 0x00000000000479c3 */ /* 0x000e620000008800 */
[----:B------:R-:W-:Y:S01]  /*3270*/  IMAD.SHL.U32 R11, R23, 0x4, RZ ;  /* 0x00000004170b7824 */ /* 0x000fe200078e00ff */
[----:B------:R-:W-:Y:S01]  /*3280*/  UMOV UR5, 0x400 ;  /* 0x0000040000057882 */ /* 0x000fe20000000000 */
[----:B------:R-:W-:Y:S01]  /*3290*/  LOP3.LUT R0, R3, 0x20, RZ, 0xfc, !PT ;  /* 0x0000002003007812 */ /* 0x000fe200078efcff */
[----:B------:R-:W-:Y:S02]  /*32a0*/  IMAD.SHL.U32 R26, R23, 0x8, RZ ;  /* 0x00000008171a7824 */ /* 0x000fe400078e00ff */
[----:B------:R-:W-:Y:S01]  /*32b0*/  LOP3.LUT R11, R11, 0x7c, RZ, 0xc0, !PT ;  /* 0x0000007c0b0b7812 */ /* 0x000fe200078ec0ff */
[----:B------:R-:W-:Y:S01]  /*32c0*/  IMAD.MOV.U32 R9, RZ, RZ, RZ ;  /* 0x000000ffff097224 */ /* 0x000fe200078e00ff */
[----:B------:R-:W3:Y:S02]  /*32d0*/  LDC R13, c[0x0][0x44c] ;  /* 0x00011300ff0d7b82 */ /* 0x000ee40000000800 */
[----:B------:R-:W-:-:S02]  /*32e0*/  LOP3.LUT R26, R11, 0x1f00, R26, 0xf8, !PT ;  /* 0x00001f000b1a7812 */ /* 0x000fc400078ef81a */
[----:B--2---:R-:W-:Y:S01]  /*32f0*/  ISETP.GE.AND P1, PT, R3, UR7, PT ;  /* 0x0000000703007c0c */ /* 0x004fe2000bf26270 */
[----:B------:R-:W-:Y:S01]  /*3300*/  UISETP.GE.AND UP0, UPT, UR7, 0x1, UPT ;  /* 0x000000010700788c */ /* 0x000fe2000bf06270 */
[----:B------:R-:W-:Y:S01]  /*3310*/  ISETP.GE.AND P0, PT, R0, UR7, PT ;  /* 0x0000000700007c0c */ /* 0x000fe2000bf06270 */
[----:B------:R-:W-:Y:S01]  /*3320*/  IMAD.MOV.U32 R0, RZ, RZ, RZ ;  /* 0x000000ffff007224 */ /* 0x000fe200078e00ff */
[C---:B------:R-:W-:Y:S02]  /*3330*/  ISETP.GT.U32.OR P1, PT, R23.reuse, 0x7f, P1 ;  /* 0x0000007f1700780c */ /* 0x040fe40000f24470 */
[----:B------:R-:W-:Y:S01]  /*3340*/  ISETP.GT.U32.OR P0, PT, R23, 0x7f, P0 ;  /* 0x0000007f1700780c */ /* 0x000fe20000704470 */
[----:B-1----:R-:W-:-:S06]  /*3350*/  ULEA UR4, UR4, UR5, 0x18 ;  /* 0x0000000504047291 */ /* 0x002fcc000f8ec0ff */
[----:B------:R-:W-:Y:S01]  /*3360*/  LEA R10, R20, UR4, 0x2 ;  /* 0x00000004140a7c11 */ /* 0x000fe2000f8e10ff */
[----:B---3--:R-:W-:-:S03]  /*3370*/  IMAD R27, R13, UR6, RZ ;  /* 0x000000060d1b7c24 */ /* 0x008fc6000f8e02ff */
[C---:B0-----:R-:W-:Y:S02]  /*3380*/  @!P1 FADD.FTZ R5, -R28.reuse, R30 ;  /* 0x0000001e1c059221 */ /* 0x041fe40000010100 */
[----:B------:R-:W-:Y:S01]  /*3390*/  @!P0 FADD.FTZ R6, -R28, R29 ;  /* 0x0000001d1c068221 */ /* 0x000fe20000010100 */
[--C-:B------:R-:W-:Y:S02]  /*33a0*/  @!P1 IMAD R4, R3, 0x14, R10.reuse ;  /* 0x0000001403049824 */ /* 0x100fe400078e020a */
[----:B------:R-:W-:Y:S01]  /*33b0*/  @!P1 FMUL.FTZ R5, R5, 1.4426950216293334961 ;  /* 0x3fb8aa3b05059820 */ /* 0x000fe20000410000 */
[----:B------:R-:W-:Y:S02]  /*33c0*/  @!P0 IMAD R7, R3, 0x14, R10 ;  /* 0x0000001403078824 */ /* 0x000fe400078e020a */
[----:B------:R-:W-:Y:S01]  /*33d0*/  @!P0 FMUL.FTZ R6, R6, 1.4426950216293334961 ;  /* 0x3fb8aa3b06068820 */ /* 0x000fe20000410000 */
[----:B------:R-:W-:Y:S02]  /*33e0*/  CS2R R2, SRZ ;  /* 0x0000000000027805 */ /* 0x000fe4000001ff00 */
[----:B------:R-:W0:Y:S08]  /*33f0*/  @!P1 MUFU.EX2 R5, R5 ;  /* 0x0000000500059308 */ /* 0x000e300000000800 */
[----:B------:R-:W1:Y:S01]  /*3400*/  @!P0 MUFU.EX2 R6, R6 ;  /* 0x0000000600068308 */ /* 0x000e620000000800 */
[----:B0-----:R0:W-:Y:S04]  /*3410*/  @!P1 STS [R4], R5 ;  /* 0x0000000504009388 */ /* 0x0011e80000000800 */
[----:B-1----:R1:W-:Y:S01]  /*3420*/  @!P0 STS [R7+0x280], R6 ;  /* 0x0002800607008388 */ /* 0x0023e20000000800 */
[----:B------:R-:W-:Y:S01]  /*3430*/  BAR.SYNC.DEFER_BLOCKING 0x0 ;  /* 0x0000000000007b1d */ /* 0x000fe20000010000 */
[----:B------:R-:W-:-:S04]  /*3440*/  IADD3 R26, P0, PT, R27, R26, RZ ;  /* 0x0000001a1b1a7210 */ /* 0x000fc80007f1e0ff */
[----:B------:R-:W-:Y:S02]  /*3450*/  LEA.HI.X.SX32 R27, R27, RZ, 0x1, P0 ;  /* 0x000000ff1b1b7211 */ /* 0x000fe400000f0eff */
[----:B0-----:R-:W-:Y:S02]  /*3460*/  CS2R R4, SRZ ;  /* 0x0000000000047805 */ /* 0x001fe4000001ff00 */
[----:B-1----:R-:W-:Y:S01]  /*3470*/  CS2R R6, SRZ ;  /* 0x0000000000067805 */ /* 0x002fe2000001ff00 */
[----:B------:R-:W-:Y:S06]  /*3480*/  BRA.U !UP0, `(.L_x_328) ;  /* 0x0000000508ac7547 */ /* 0x000fec000b800000 */
[----:B------:R-:W0:Y:S01]  /*3490*/  LDCU.64 UR4, c[0x0][0x3f8] ;  /* 0x00007f00ff0477ac */ /* 0x000e220008000a00 */
[----:B------:R-:W-:Y:S01]  /*34a0*/  SHF.L.U64.HI R27, R26, 0x2, R27 ;  /* 0x000000021a1b7819 */ /* 0x000fe2000001021b */
[C---:B------:R-:W-:Y:S01]  /*34b0*/  IMAD R24, R22.reuse, R13, RZ ;  /* 0x0000000d16187224 */ /* 0x040fe200078e02ff */
[----:B------:R-:W-:Y:S01]  /*34c0*/  CS2R R18, SRZ ;  /* 0x0000000000127805 */ /* 0x000fe2000001ff00 */
[----:B------:R-:W-:Y:S01]  /*34d0*/  UISETP.GE.U32.AND UP1, UPT, UR7, 0x4, UPT ;  /* 0x000000040700788c */ /* 0x000fe2000bf26070 */
[----:B------:R-:W-:Y:S01]  /*34e0*/  VIADD R25, R22, -UR6 ;  /* 0x8000000616197c36 */ /* 0x000fe20008000000 */
[----:B------:R-:W-:Y:S01]  /*34f0*/  CS2R R16, SRZ ;  /* 0x0000000000107805 */ /* 0x000fe2000001ff00 */
[----:B------:R-:W-:Y:S01]  /*3500*/  IMAD.MOV.U32 R23, RZ, RZ, RZ ;  /* 0x000000ffff177224 */ /* 0x000fe200078e00ff */
[----:B------:R-:W-:Y:S01]  /*3510*/  CS2R R14, SRZ ;  /* 0x00000000000e7805 */ /* 0x000fe2000001ff00 */
[----:B------:R-:W-:Y:S01]  /*3520*/  IMAD.MOV.U32 R0, RZ, RZ, RZ ;  /* 0x000000ffff007224 */ /* 0x000fe200078e00ff */
[----:B------:R-:W-:-:S02]  /*3530*/  CS2R R12, SRZ ;  /* 0x00000000000c7805 */ /* 0x000fc4000001ff00 */
[----:B0-----:R-:W-:Y:S01]  /*3540*/  LEA R26, P0, R26, UR4, 0x2 ;  /* 0x000000041a1a7c11 */ /* 0x001fe2000f8010ff */
[----:B------:R-:W-:-:S03]  /*3550*/  ULOP3.LUT UR4, UR7, 0x3, URZ, 0xc0, !UPT ;  /* 0x0000000307047892 */ /* 0x000fc6000f8ec0ff */
[----:B------:R-:W-:Y:S01]  /*3560*/  IADD3.X R27, PT, PT, R27, UR5, RZ, P0, !PT ;  /* 0x000000051b1b7c10 */ /* 0x000fe200087fe4ff */
[----:B------:R-:W-:Y:S01]  /*3570*/  UISETP.NE.AND UP0, UPT, UR4, URZ, UPT ;  /* 0x000000ff0400728c */ /* 0x000fe2000bf05270 */
[----:B------:R-:W-:Y:S10]  /*3580*/  BRA.U !UP1, `(.L_x_329) ;  /* 0x0000000109fc7547 */ /* 0x000ff4000b800000 */
[----:B------:R-:W-:Y:S01]  /*3590*/  ULOP3.LUT UR7, UR7, 0x7ffffffc, URZ, 0xc0, !UPT ;  /* 0x7ffffffc07077892 */ /* 0x000fe2000f8ec0ff */
[----:B------:R-:W-:Y:S01]  /*35a0*/  VIADD R10, R10, 0x28 ;  /* 0x000000280a0a7836 */ /* 0x000fe20000000000 */
[----:B------:R-:W-:Y:S01]  /*35b0*/  ISETP.GE.AND P1, PT, R20, R25, PT ;  /* 0x000000191400720c */ /* 0x000fe20003f26270 */
[----:B------:R-:W-:Y:S01]  /*35c0*/  IMAD.MOV.U32 R0, RZ, RZ, RZ ;  /* 0x000000ffff007224 */ /* 0x000fe200078e00ff */
[----:B------:R-:W-:Y:S02]  /*35d0*/  CS2R R2, SRZ ;  /* 0x0000000000027805 */ /* 0x000fe4000001ff00 */
[----:B------:R-:W-:Y:S02]  /*35e0*/  CS2R R4, SRZ ;  /* 0x0000000000047805 */ /* 0x000fe4000001ff00 */
[----:B------:R-:W-:Y:S01]  /*35f0*/  CS2R R6, SRZ ;  /* 0x0000000000067805 */ /* 0x000fe2000001ff00 */
[----:B------:R-:W-:Y:S01]  /*3600*/  IMAD.MOV.U32 R9, RZ, RZ, RZ ;  /* 0x000000ffff097224 */ /* 0x000fe200078e00ff */
[----:B------:R-:W-:Y:S01]  /*3610*/  UIADD3 UR5, UPT, UPT, -UR7, URZ, URZ ;  /* 0x000000ff07057290 */ /* 0x000fe2000fffe1ff */
[----:B------:R-:W-:-:S11]  /*3620*/  IMAD.U32 R23, RZ, RZ, UR7 ;  /* 0x00000007ff177e24 */ /* 0x000fd6000f8e00ff */
.L_x_330:
        /* <DEDUP_REMOVED lines=53> */
.L_x_329:
[----:B------:R-:W-:Y:S05]  /*3980*/  BRA.U !UP0, `(.L_x_328) ;  /* 0x00000001086c7547 */ /* 0x000fea000b800000 */
[----:B------:R-:W0:Y:S01]  /*3990*/  S2UR UR5, SR_CgaCtaId ;  /* 0x00000000000579c3 */ /* 0x000e220000008800 */
[----:B------:R-:W-:Y:S01]  /*39a0*/  UMOV UR7, 0x400 ;  /* 0x0000040000077882 */ /* 0x000fe20000000000 */
[----:B------:R-:W-:Y:S01]  /*39b0*/  IMAD R23, R23, 0x5, R20 ;  /* 0x0000000517177824 */ /* 0x000fe200078e0214 */
[----:B------:R-:W-:Y:S01]  /*39c0*/  IADD3 R26, P1, PT, R26, 0x200, RZ ;  /* 0x000002001a1a7810 */ /* 0x000fe20007f3e0ff */
[----:B------:R-:W-:Y:S01]  /*39d0*/  UIADD3 UR4, UPT, UPT, -UR4, URZ, URZ ;  /* 0x000000ff04047290 */ /* 0x000fe2000fffe1ff */
[----:B------:R-:W-:Y:S01]  /*39e0*/  ISETP.GE.AND P0, PT, R20, R25, PT ;  /* 0x000000191400720c */ /* 0x000fe20003f06270 */
[----:B------:R-:W-:Y:S01]  /*39f0*/  IMAD.WIDE R24, R24, 0x4, RZ ;  /* 0x0000000418187825 */ /* 0x000fe200078e02ff */
[----:B------:R-:W-:Y:S01]  /*3a00*/  IADD3.X R27, PT, PT, RZ, R27, RZ, P1, !PT ;  /* 0x0000001bff1b7210 */ /* 0x000fe20000ffe4ff */
[----:B0-----:R-:W-:-:S06]  /*3a10*/  ULEA UR5, UR5, UR7, 0x18 ;  /* 0x0000000705057291 */ /* 0x001fcc000f8ec0ff */
[----:B------:R-:W-:-:S07]  /*3a20*/  LEA R10, R23, UR5, 0x2 ;  /* 0x00000005170a7c11 */ /* 0x000fce000f8e10ff */
.L_x_331:
        /* <DEDUP_REMOVED lines=17> */
.L_x_328:
[----:B------:R-:W-:-:S04]  /*3b40*/  IADD3 R20, PT, PT, R20, UR6, RZ ;  /* 0x0000000614147c10 */ /* 0x000fc8000fffe0ff */
[----:B------:R-:W-:-:S13]  /*3b50*/  ISETP.GE.AND P0, PT, R20, R22, PT ;  /* 0x000000161400720c */ /* 0x000fda0003f06270 */
[----:B------:R-:W-:Y:S05]  /*3b60*/  @P0 EXIT ;  /* 0x000000000000094d */ /* 0x000fea0003800000 */
[-C--:B------:R-:W-:Y:S01]  /*3b70*/  IABS R14, R21.reuse ;  /* 0x00000015000e7213 */ /* 0x080fe20000000000 */
[----:B------:R-:W0:Y:S01]  /*3b80*/  LDC R10, c[0x0][0x434] ;  /* 0x00010d00ff0a7b82 */ /* 0x000e220000000800 */
[----:B------:R-:W-:Y:S01]  /*3b90*/  IABS R16, R20 ;  /* 0x0000001400107213 */ /* 0x000fe20000000000 */
[----:B------:R-:W1:Y:S01]  /*3ba0*/  LDCU.128 UR4, c[0x0][0x400] ;  /* 0x00008000ff0477ac */ /* 0x000e620008000c00 */
[----:B------:R-:W2:Y:S01]  /*3bb0*/  I2F.RP R12, R14 ;  /* 0x0000000e000c7306 */ /* 0x000ea20000209400 */
[----:B------:R-:W-:Y:S01]  /*3bc0*/  IABS R15, R21 ;  /* 0x00000015000f7213 */ /* 0x000fe20000000000 */
[----:B------:R-:W3:Y:S01]  /*3bd0*/  LDCU.64 UR8, c[0x0][0x410] ;  /* 0x00008200ff0877ac */ /* 0x000ee20008000a00 */
[----:B------:R-:W-:-:S03]  /*3be0*/  F2FP.BF16.F32.PACK_AB R6, R6, R9 ;  /* 0x000000090606723e */ /* 0x000fc600000010ff */
[----:B------:R-:W-:Y:S01]  /*3bf0*/  IMAD.MOV R15, RZ, RZ, -R15 ;  /* 0x000000ffff0f7224 */ /* 0x000fe200078e0a0f */
[----:B------:R-:W-:Y:S02]  /*3c00*/  F2FP.BF16.F32.PACK_AB R7, R4, R7 ;  /* 0x000000070407723e */ /* 0x000fe400000010ff */
[----:B------:R-:W-:Y:S02]  /*3c10*/  F2FP.BF16.F32.PACK_AB R2, R2, R5 ;  /* 0x000000050202723e */ /* 0x000fe400000010ff */
[----:B------:R-:W-:Y:S01]  /*3c20*/  F2FP.BF16.F32.PACK_AB R3, R0, R3 ;  /* 0x000000030003723e */ /* 0x000fe200000010ff */
[----:B--2---:R-:W2:Y:S02]  /*3c30*/  MUFU.RCP R18, R12 ;  /* 0x0000000c00127308 */ /* 0x004ea40000001000 */
[----:B--2---:R-:W-:-:S06]  /*3c40*/  VIADD R18, R18, 0xffffffe ;  /* 0x0ffffffe12127836 */ /* 0x004fcc0000000000 */
[----:B------:R2:W4:Y:S02]  /*3c50*/  F2I.FTZ.U32.TRUNC.NTZ R19, R18 ;  /* 0x0000001200137305 */ /* 0x000524000021f000 */
[----:B--2---:R-:W-:Y:S02]  /*3c60*/  HFMA2 R18, -RZ, RZ, 0, 0 ;  /* 0x00000000ff127431 */ /* 0x004fe400000001ff */
[----:B----4-:R-:W-:-:S04]  /*3c70*/  IMAD.MOV R8, RZ, RZ, -R19 ;  /* 0x000000ffff087224 */ /* 0x010fc800078e0a13 */
[----:B------:R-:W-:Y:S01]  /*3c80*/  IMAD R13, R8, R14, RZ ;  /* 0x0000000e080d7224 */ /* 0x000fe200078e02ff */
[----:B0-----:R-:W-:-:S03]  /*3c90*/  IABS R8, R10 ;  /* 0x0000000a00087213 */ /* 0x001fc60000000000 */
[----:B------:R-:W-:-:S06]  /*3ca0*/  IMAD.HI.U32 R13, R19, R13, R18 ;  /* 0x0000000d130d7227 */ /* 0x000fcc00078e0012 */
[----:B------:R-:W-:Y:S02]  /*3cb0*/  IMAD.HI.U32 R12, R13, R16, RZ ;  /* 0x000000100d0c7227 */ /* 0x000fe400078e00ff */
[----:B------:R-:W0:Y:S02]  /*3cc0*/  I2F.RP R13, R8 ;  /* 0x00000008000d7306 */ /* 0x000e240000209400 */
[----:B------:R-:W-:-:S05]  /*3cd0*/  IMAD R15, R12, R15, R16 ;  /* 0x0000000f0c0f7224 */ /* 0x000fca00078e0210 */
[----:B------:R-:W-:Y:S01]  /*3ce0*/  ISETP.GT.U32.AND P1, PT, R14, R15, PT ;  /* 0x0000000f0e00720c */ /* 0x000fe20003f24070 */
[----:B0-----:R-:W0:-:S12]  /*3cf0*/  MUFU.RCP R13, R13 ;  /* 0x0000000d000d7308 */ /* 0x001e180000001000 */
[----:B------:R-:W-:Y:S01]  /*3d00*/  @!P1 IMAD.IADD R15, R15, 0x1, -R14 ;  /* 0x000000010f0f9824 */ /* 0x000fe200078e0a0e */
[----:B------:R-:W-:Y:S02]  /*3d10*/  @!P1 IADD3 R12, PT, PT, R12, 0x1, RZ ;  /* 0x000000010c0c9810 */ /* 0x000fe40007ffe0ff */
[----:B------:R-:W-:Y:S02]  /*3d20*/  ISETP.NE.AND P1, PT, R21, RZ, PT ;  /* 0x000000ff1500720c */ /* 0x000fe40003f25270 */
[----:B------:R-:W-:Y:S02]  /*3d30*/  ISETP.GE.U32.AND P2, PT, R15, R14, PT ;  /* 0x0000000e0f00720c */ /* 0x000fe40003f46070 */
[----:B------:R-:W-:-:S04]  /*3d40*/  LOP3.LUT R14, R20, R21, RZ, 0x3c, !PT ;  /* 0x00000015140e7212 */ /* 0x000fc800078e3cff */
[----:B------:R-:W-:Y:S01]  /*3d50*/  ISETP.GE.AND P0, PT, R14, RZ, PT ;  /* 0x000000ff0e00720c */ /* 0x000fe20003f06270 */
[----:B0-----:R-:W-:-:S04]  /*3d60*/  VIADD R14, R13, 0xffffffe ;  /* 0x0ffffffe0d0e7836 */ /* 0x001fc80000000000 */
[----:B------:R-:W0:Y:S02]  /*3d70*/  F2I.FTZ.U32.TRUNC.NTZ R15, R14 ;  /* 0x0000000e000f7305 */ /* 0x000e24000021f000 */
[----:B------:R-:W-:-:S06]  /*3d80*/  @P2 VIADD R12, R12, 0x1 ;  /* 0x000000010c0c2836 */ /* 0x000fcc0000000000 */
[----:B------:R-:W-:Y:S02]  /*3d90*/  @!P0 IADD3 R12, PT, PT, -R12, RZ, RZ ;  /* 0x000000ff0c0c8210 */ /* 0x000fe40007ffe1ff */
[----:B------:R-:W-:Y:S01]  /*3da0*/  @!P1 LOP3.LUT R12, RZ, R21, RZ, 0x33, !PT ;  /* 0x00000015ff0c9212 */ /* 0x000fe200078e33ff */
[----:B0-----:R-:W-:Y:S01]  /*3db0*/  IMAD.MOV R13, RZ, RZ, -R15 ;  /* 0x000000ffff0d7224 */ /* 0x001fe200078e0a0f */
[----:B------:R-:W-:-:S03]  /*3dc0*/  MOV R14, RZ ;  /* 0x000000ff000e7202 */ /* 0x000fc60000000f00 */
[----:B------:R-:W-:Y:S02]  /*3dd0*/  IMAD R21, R21, R12, RZ ;  /* 0x0000000c15157224 */ /* 0x000fe400078e02ff */
[----:B------:R-:W-:Y:S02]  /*3de0*/  IMAD R17, R13, R8, RZ ;  /* 0x000000080d117224 */ /* 0x000fe400078e02ff */
[----:B------:R-:W-:Y:S02]  /*3df0*/  IMAD.IADD R19, R20, 0x1, -R21 ;  /* 0x0000000114137824 */ /* 0x000fe400078e0a15 */
[----:B------:R-:W-:-:S03]  /*3e00*/  IMAD.HI.U32 R17, R15, R17, R14 ;  /* 0x000000110f117227 */ /* 0x000fc600078e000e */
[----:B------:R-:W-:Y:S02]  /*3e10*/  IABS R13, R19 ;  /* 0x00000013000d7213 */ /* 0x000fe40000000000 */
[----:B------:R-:W-:-:S03]  /*3e20*/  LOP3.LUT R19, R19, R10, RZ, 0x3c, !PT ;  /* 0x0000000a13137212 */ /* 0x000fc600078e3cff */
[----:B------:R-:W-:Y:S01]  /*3e30*/  IMAD.HI.U32 R17, R17, R13, RZ ;  /* 0x0000000d11117227 */ /* 0x000fe200078e00ff */
[----:B------:R-:W-:-:S03]  /*3e40*/  ISETP.GE.AND P1, PT, R19, RZ, PT ;  /* 0x000000ff1300720c */ /* 0x000fc60003f26270 */
[----:B------:R-:W-:-:S04]  /*3e50*/  IMAD.MOV R14, RZ, RZ, -R17 ;  /* 0x000000ffff0e7224 */ /* 0x000fc800078e0a11 */
[----:B------:R-:W-:Y:S02]  /*3e60*/  IMAD R13, R8, R14, R13 ;  /* 0x0000000e080d7224 */ /* 0x000fe400078e020d */
[----:B-1----:R-:W-:-:S03]  /*3e70*/  IMAD.WIDE.U32 R14, R12, UR4, RZ ;  /* 0x000000040c0e7c25 */ /* 0x002fc6000f8e00ff */
[----:B------:R-:W-:-:S13]  /*3e80*/  ISETP.GT.U32.AND P0, PT, R8, R13, PT ;  /* 0x0000000d0800720c */ /* 0x000fda0003f04070 */
[----:B------:R-:W-:Y:S01]  /*3e90*/  @!P0 IMAD.IADD R13, R13, 0x1, -R8 ;  /* 0x000000010d0d8824 */ /* 0x000fe200078e0a08 */
[----:B------:R-:W-:Y:S02]  /*3ea0*/  @!P0 IADD3 R17, PT, PT, R17, 0x1, RZ ;  /* 0x0000000111118810 */ /* 0x000fe40007ffe0ff */
        /* <DEDUP_REMOVED lines=28> */
        .weak           $__internal_8_$__cuda_sm20_div_s64
        .type           $__internal_8_$__cuda_sm20_div_s64,@function
        .size           $__internal_8_$__cuda_sm20_div_s64,(.L_x_7440 - $__internal_8_$__cuda_sm20_div_s64)
$__internal_8_$__cuda_sm20_div_s64:
        /* <DEDUP_REMOVED lines=26> */
[----:B------:R-:W-:Y:S01]  /*4210*/  IADD3 R12, P0, PT, RZ, -R42, RZ ;  /* 0x8000002aff0c7210 */ /* 0x000fe20007f1e0ff */
[----:B------:R-:W-:Y:S02]  /*4220*/  IMAD.MOV.U32 R43, RZ, RZ, RZ ;  /* 0x000000ffff2b7224 */ /* 0x000fe400078e00ff */
[----:B------:R-:W-:Y:S02]  /*4230*/  IMAD R0, R13, R32, R0 ;  /* 0x000000200d007224 */ /* 0x000fe400078e0200 */
[----:B------:R-:W-:-:S04]  /*4240*/  IMAD.HI.U32 R34, R35, R12, RZ ;  /* 0x0000000c23227227 */ /* 0x000fc800078e00ff */
[----:B------:R-:W-:-:S04]  /*4250*/  IMAD.X R0, RZ, RZ, ~R0, P0 ;  /* 0x000000ffff007224 */ /* 0x000fc800000e0e00 */
[----:B------:R-:W-:-:S04]  /*4260*/  IMAD.WIDE.U32 R34, P0, R35, R0, R34 ;  /* 0x0000000023227225 */ /* 0x000fc80007800022 */
[----:B------:R-:W-:-:S04]  /*4270*/  IMAD.HI.U32 R26, R13, R0, RZ ;  /* 0x000000000d1a7227 */ /* 0x000fc800078e00ff */
[----:B------:R-:W-:Y:S01]  /*4280*/  IMAD.HI.U32 R12, P3, R13, R12, R34 ;  /* 0x0000000c0d0c7227 */ /* 0x000fe20007860022 */
[----:B------:R-:W-:-:S03]  /*4290*/  IADD3.X R35, PT, PT, R26, R13, RZ, P0, !PT ;  /* 0x0000000d1a237210 */ /* 0x000fc600007fe4ff */
[----:B------:R-:W-:Y:S01]  /*42a0*/  IMAD R13, R13, R0, RZ ;  /* 0x000000000d0d7224 */ /* 0x000fe200078e02ff */
[----:B------:R-:W-:-:S04]  /*42b0*/  IADD3 R0, P0, PT, RZ, -R27, RZ ;  /* 0x8000001bff007210 */ /* 0x000fc80007f1e0ff */
[----:B------:R-:W-:Y:S01]  /*42c0*/  IADD3 R13, P2, PT, R13, R12, RZ ;  /* 0x0000000c0d0d7210 */ /* 0x000fe20007f5e0ff */
[----:B------:R-:W-:Y:S01]  /*42d0*/  IMAD.X R12, RZ, RZ, ~R19, P0 ;  /* 0x000000ffff0c7224 */ /* 0x000fe200000e0e13 */
[----:B------:R-:W-:Y:S02]  /*42e0*/  SEL R0, R0, R27, !P1 ;  /* 0x0000001b00007207 */ /* 0x000fe40004800000 */
[----:B------:R-:W-:Y:S02]  /*42f0*/  IADD3.X R35, PT, PT, RZ, RZ, R35, P2, P3 ;  /* 0x000000ffff237210 */ /* 0x000fe400017e6423 */
[----:B------:R-:W-:Y:S01]  /*4300*/  SEL R12, R12, R19, !P1 ;  /* 0x000000130c0c7207 */ /* 0x000fe20004800000 */
[----:B------:R-:W-:-:S04]  /*4310*/  IMAD.HI.U32 R42, R13, R0, RZ ;  /* 0x000000000d2a7227 */ /* 0x000fc800078e00ff */
[-C--:B------:R-:W-:Y:S02]  /*4320*/  IMAD R26, R35, R12.reuse, RZ ;  /* 0x0000000c231a7224 */ /* 0x080fe400078e02ff */
[----:B------:R-:W-:-:S04]  /*4330*/  IMAD.WIDE.U32 R42, R13, R12, R42 ;  /* 0x0000000c0d2a7225 */ /* 0x000fc800078e002a */
[----:B------:R-:W-:-:S05]  /*4340*/  IMAD.HI.U32 R13, P2, R35, R0, R42 ;  /* 0x00000000230d7227 */ /* 0x000fca000784002a */
[----:B------:R-:W-:-:S05]  /*4350*/  IADD3 R26, P1, PT, R26, R13, RZ ;  /* 0x0000000d1a1a7210 */ /* 0x000fca0007f3e0ff */
[----:B------:R-:W-:-:S04]  /*4360*/  IMAD.WIDE.U32 R42, R26, R32, RZ ;  /* 0x000000201a2a7225 */ /* 0x000fc800078e00ff */
[----:B------:R-:W-:Y:S01]  /*4370*/  IMAD R25, R26, R33, R43 ;  /* 0x000000211a197224 */ /* 0x000fe200078e022b */
[----:B------:R-:W-:Y:S01]  /*4380*/  IADD3 R13, P0, PT, -R42, R0, RZ ;  /* 0x000000002a0d7210 */ /* 0x000fe20007f1e1ff */
[----:B------:R-:W-:-:S04]  /*4390*/  IMAD.HI.U32 R0, R35, R12, RZ ;  /* 0x0000000c23007227 */ /* 0x000fc800078e00ff */
[----:B------:R-:W-:Y:S01]  /*43a0*/  IMAD.X R0, RZ, RZ, R0, P2 ;  /* 0x000000ffff007224 */ /* 0x000fe200010e0600 */
[----:B------:R-:W-:-:S03]  /*43b0*/  ISETP.GE.U32.AND P2, PT, R13, R32, PT ;  /* 0x000000200d00720c */ /* 0x000fc60003f46070 */
[----:B------:R-:W-:-:S04]  /*43c0*/  IMAD.X R0, RZ, RZ, R0, P1 ;  /* 0x000000ffff007224 */ /* 0x000fc800008e0600 */
[----:B------:R-:W-:-:S05]  /*43d0*/  IMAD R25, R0, R32, R25 ;  /* 0x0000002000197224 */ /* 0x000fca00078e0219 */
[----:B------:R-:W-:Y:S02]  /*43e0*/  IADD3.X R25, PT, PT, ~R25, R12, RZ, P0, !PT ;  /* 0x0000000c19197210 */ /* 0x000fe400007fe5ff */
[----:B------:R-:W-:Y:S02]  /*43f0*/  IADD3 R12, P0, PT, R13, -R32, RZ ;  /* 0x800000200d0c7210 */ /* 0x000fe40007f1e0ff */
[----:B------:R-:W-:-:S04]  /*4400*/  ISETP.GE.U32.AND.EX P2, PT, R25, R33, PT, P2 ;  /* 0x000000211900720c */ /* 0x000fc80003f46120 */
[----:B------:R-:W-:Y:S01]  /*4410*/  SEL R13, R12, R13, P2 ;  /* 0x0000000d0c0d7207 */ /* 0x000fe20001000000 */
[----:B------:R-:W-:-:S03]  /*4420*/  IMAD.X R12, R25, 0x1, ~R33, P0 ;  /* 0x00000001190c7824 */ /* 0x000fc600000e0e21 */
[----:B------:R-:W-:Y:S01]  /*4430*/  ISETP.GE.U32.AND P1, PT, R13, R32, PT ;  /* 0x000000200d00720c */ /* 0x000fe20003f26070 */
[----:B------:R-:W-:Y:S01]  /*4440*/  IMAD.MOV.U32 R32, RZ, RZ, R16 ;  /* 0x000000ffff207224 */ /* 0x000fe200078e0010 */
[----:B------:R-:W-:Y:S02]  /*4450*/  IADD3 R13, P0, PT, R26, 0x1, RZ ;  /* 0x000000011a0d7810 */ /* 0x000fe40007f1e0ff */
[----:B------:R-:W-:Y:S02]  /*4460*/  SEL R25, R12, R25, P2 ;  /* 0x000000190c197207 */ /* 0x000fe40001000000 */
[----:B------:R-:W-:Y:S01]  /*4470*/  SEL R26, R13, R26, P2 ;  /* 0x0000001a0d1a7207 */ /* 0x000fe20001000000 */
[----:B------:R-:W-:Y:S01]  /*4480*/  IMAD.X R13, RZ, RZ, R0, P0 ;  /* 0x000000ffff0d7224 */ /* 0x000fe200000e0600 */
[----:B------:R-:W-:Y:S01]  /*4490*/  ISETP.GE.U32.AND.EX P1, PT, R25, R33, PT, P1 ;  /* 0x000000211900720c */ /* 0x000fe20003f26110 */
[----:B------:R-:W-:Y:S01]  /*44a0*/  IMAD.MOV.U32 R33, RZ, RZ, 0x0 ;  /* 0x00000000ff217424 */ /* 0x000fe200078e00ff */
[----:B------:R-:W-:-:S02]  /*44b0*/  IADD3 R25, P0, PT, R26, 0x1, RZ ;  /* 0x000000011a197810 */ /* 0x000fc40007f1e0ff */
[----:B------:R-:W-:Y:S02]  /*44c0*/  SEL R13, R13, R0, P2 ;  /* 0x000000000d0d7207 */ /* 0x000fe40001000000 */
[----:B------:R-:W-:Y:S02]  /*44d0*/  SEL R25, R25, R26, P1 ;  /* 0x0000001a19197207 */ /* 0x000fe40000800000 */
[----:B------:R-:W-:Y:S01]  /*44e0*/  LOP3.LUT R12, R17, R19, RZ, 0x3c, !PT ;  /* 0x00000013110c7212 */ /* 0x000fe200078e3cff */
[----:B------:R-:W-:Y:S01]  /*44f0*/  IMAD.X R0, RZ, RZ, R13, P0 ;  /* 0x000000ffff007224 */ /* 0x000fe200000e060d */
[----:B------:R-:W-:Y:S02]  /*4500*/  ISETP.NE.U32.AND P0, PT, R18, RZ, PT ;  /* 0x000000ff1200720c */ /* 0x000fe40003f05070 */
[----:B------:R-:W-:Y:S02]  /*4510*/  ISETP.GE.AND P2, PT, R12, RZ, PT ;  /* 0x000000ff0c00720c */ /* 0x000fe40003f46270 */
[----:B------:R-:W-:-:S02]  /*4520*/  SEL R13, R0, R13, P1 ;  /* 0x0000000d000d7207 */ /* 0x000fc40000800000 */
[----:B------:R-:W-:Y:S02]  /*4530*/  IADD3 R0, P1, PT, RZ, -R25, RZ ;  /* 0x80000019ff007210 */ /* 0x000fe40007f3e0ff */
[----:B------:R-:W-:Y:S02]  /*4540*/  ISETP.NE.AND.EX P0, PT, R17, RZ, PT, P0 ;  /* 0x000000ff1100720c */ /* 0x000fe40003f05300 */
[----:B------:R-:W-:Y:S02]  /*4550*/  IADD3.X R12, PT, PT, RZ, ~R13, RZ, P1, !PT ;  /* 0x8000000dff0c7210 */ /* 0x000fe40000ffe4ff */
[----:B------:R-:W-:Y:S02]  /*4560*/  SEL R0, R0, R25, !P2 ;  /* 0x0000001900007207 */ /* 0x000fe40005000000 */
[----:B------:R-:W-:Y:S02]  /*4570*/  SEL R12, R12, R13, !P2 ;  /* 0x0000000d0c0c7207 */ /* 0x000fe40005000000 */
[----:B------:R-:W-:-:S02]  /*4580*/  SEL R0, R0, 0xffffffff, P0 ;  /* 0xffffffff00007807 */ /* 0x000fc40000000000 */
[----:B------:R-:W-:Y:S01]  /*4590*/  SEL R13, R12, 0xffffffff, P0 ;  /* 0xffffffff0c0d7807 */ /* 0x000fe20000000000 */
[----:B------:R-:W-:Y:S06]  /*45a0*/  RET.REL.NODEC R32 `(_ZN5flash32flash_fwd_splitkv_combine_kernelI23Flash_fwd_kernel_traitsILi256ELi64ELi64ELi4ELb0ELb0EN7cutlass10bfloat16_tE19Flash_kernel_traitsILi256ELi64ELi64ELi4ES3_EELi4ELi6ELb1EEEvNS_16Flash_fwd_paramsE) ;  /* 0xffffffb820947950 */ /* 0x000fec0003c3ffff */
.L_x_332:
        /* <DEDUP_REMOVED lines=13> */
.L_x_7440:


//--------------------- .text._ZN5flash32flash_fwd_splitkv_combine_kernelI23Flash_fwd_kernel_traitsILi256ELi64ELi64ELi4ELb0ELb0EN7cutlass10bfloat16_tE19Flash_kernel_traitsILi256ELi64ELi64ELi4ES3_EELi4ELi5ELb1EEEvNS_16Flash_fwd_paramsE --------------------------
	.section	.text._ZN5flash32flash_fwd_splitkv_combine_kernelI23Flash_fwd_kernel_traitsILi256ELi64ELi64ELi4ELb0ELb0EN7cutlass10bfloat16_tE19Flash_kernel_traitsILi256ELi64ELi64ELi4ES3_EELi4ELi5ELb1EEEvNS_16Flash_fwd_paramsE,"ax",@progbits
	.align	128
        .global         _ZN5flash32flash_fwd_splitkv_combine_kernelI23Flash_fwd_kernel_traitsILi256ELi64ELi64ELi4ELb0ELb0EN7cutlass10bfloat16_tE19Flash_kernel_traitsILi256ELi64ELi64ELi4ES3_EELi4ELi5ELb1EEEvNS_16Flash_fwd_paramsE
        .type           _ZN5flash32flash_fwd_splitkv_combine_kernelI23Flash_fwd_kernel_traitsILi256ELi64ELi64ELi4ELb0ELb0EN7cutlass10bfloat16_tE19Flash_kernel_traitsILi256ELi64ELi64ELi4ES3_EELi4ELi5ELb1EEEvNS_16Flash_fwd_paramsE,@function
        .size           _ZN5flash32flash_fwd_splitkv_combine_kernelI23Flash_fwd_kernel_traitsILi256ELi64ELi64ELi4ELb0ELb0EN7cutlass10bfloat16_tE19Flash_kernel_traitsILi256ELi64ELi64ELi4ES3_EELi4ELi5ELb1EEEvNS_16Flash_fwd_paramsE,(.L_x_7441 - _ZN5flash32flash_fwd_splitkv_combine_kernelI23Flash_fwd_kernel_traitsILi256ELi64ELi64ELi4ELb0ELb0EN7cutlass10bfloat16_tE19Flash_kernel_traitsILi256ELi64ELi64ELi4ES3_EELi4ELi5ELb1EEEvNS_16Flash_fwd_paramsE)
        .other          _ZN5flash32flash_fwd_splitkv_combine_kernelI23Flash_fwd_kernel_traitsILi256ELi64ELi64ELi4ELb0ELb0EN7cutlass10bfloat16_tE19Flash_kernel_traitsILi256ELi64ELi64ELi4ES3_EELi4ELi5ELb1EEEvNS_16Flash_fwd_paramsE,@"STO_CUDA_ENTRY STV_DEFAULT"
_ZN5flash32flash_fwd_splitkv_combine_kernelI23Flash_fwd_kernel_traitsILi256ELi64ELi64ELi4ELb0ELb0EN7cutlass10bfloat16_tE19Flash_kernel_traitsILi256ELi64ELi64ELi4ES3_EELi4ELi5ELb1EEEvNS_16Flash_fwd_paramsE:
.text._ZN5flash32flash_fwd_splitkv_combine_kernelI23Flash_fwd_kernel_traitsILi256ELi64ELi64ELi4ELb0ELb0EN7cutlass10bfloat16_tE19Flash_kernel_traitsILi256ELi64ELi64ELi4ES3_EELi4ELi5ELb1EEEvNS_16Flash_fwd_paramsE:
        /* <DEDUP_REMOVED lines=33> */
.L_x_333:
[----:B------:R-:W-:Y:S01]  /*0210*/  IMAD.MOV.U32 R27, RZ, RZ, R22 ;  /* 0x000000ffff1b7224 */ /* 0x000fe200078e0016 */
[----:B------:R-:W-:Y:S01]  /*0220*/  MOV R24, R31 ;  /* 0x0000001f00187202 */ /* 0x000fe20000000f00 */
[----:B------:R-:W-:Y:S01]  /*0230*/  IMAD.MOV.U32 R19, RZ, RZ, R3 ;  /* 0x000000ffff137224 */ /* 0x000fe200078e0003 */
[----:B------:R-:W-:Y:S02]  /*0240*/  MOV R17, R16 ;  /* 0x0000001000117202 */ /* 0x000fe40000000f00 */
[----:B------:R-:W-:Y:S02]  /*0250*/  MOV R18, 0x270 ;  /* 0x0000027000127802 */ /* 0x000fe40000000f00 */
[----:B------:R-:W-:Y:S05]  /*0260*/  CALL.REL.NOINC `($__internal_9_$__cuda_sm20_div_s64) ;  /* 0x0000003c00247944 */ /* 0x000fea0003c00000 */
[----:B------:R-:W-:-:S07]  /*0270*/  MOV R12, R2 ;  /* 0x00000002000c7202 */ /* 0x000fce0000000f00 */
.L_x_334:
        /* <DEDUP_REMOVED lines=30> */
.L_x_336:
[----:B------:R-:W-:Y:S01]  /*0460*/  IMAD.MOV.U32 R27, RZ, RZ, R12 ;  /* 0x000000ffff1b7224 */ /* 0x000fe200078e000c */
[----:B------:R-:W-:Y:S02]  /*0470*/  MOV R19, R13 ;  /* 0x0000000d00137202 */ /* 0x000fe40000000f00 */
[----:B------:R-:W-:Y:S02]  /*0480*/  MOV R18, 0x4a0 ;  /* 0x000004a000127802 */ /* 0x000fe40000000f00 */
[----:B------:R-:W-:Y:S05]  /*0490*/  CALL.REL.NOINC `($__internal_9_$__cuda_sm20_div_s64) ;  /* 0x0000003800987944 */ /* 0x000fea0003c00000 */
[----:B------:R-:W-:Y:S02]  /*04a0*/  MOV R28, R2 ;  /* 0x00000002001c7202 */ /* 0x000fe40000000f00 */
[----:B------:R-:W-:Y:S02]  /*04b0*/  MOV R29, R13 ;  /* 0x0000000d001d7202 */ /* 0x000fe40000000f00 */
.L_x_337:
[----:B------:R-:W-:Y:S05]  /*04c0*/  BSYNC.RECONVERGENT B0 ;  /* 0x0000000000007941 */ /* 0x000fea0003800200 */
.L_x_335:
[----:B------:R-:W0:Y:S01]  /*04d0*/  LDC R4, c[0x0][0x434] ;  /* 0x00010d00ff047b82 */ /* 0x000e220000000800 */
[----:B------:R-:W-:Y:S01]  /*04e0*/  BSSY.RECONVERGENT B0, `(.L_x_338) ;  /* 0x000003e000007945 */ /* 0x000fe20003800200 */
[----:B0-----:R-:W-:-:S04]  /*04f0*/  IABS R7, R4 ;  /* 0x0000000400077213 */ /* 0x001fc80000000000 */
[----:B------:R-:W0:Y:S01]  /*0500*/  I2F.RP R10, R7 ;  /* 0x00000007000a7306 */ /* 0x000e220000209400 */
[----:B------:R-:W-:-:S07]  /*0510*/  IADD3 R0, PT, PT, R4, -0x1, R7 ;  /* 0xffffffff04007810 */ /* 0x000fce0007ffe007 */
[----:B0-----:R-:W0:Y:S02]  /*0520*/  MUFU.RCP R8, R10 ;  /* 0x0000000a00087308 */ /* 0x001e240000001000 */
[----:B0-----:R-:W-:-:S06]  /*0530*/  VIADD R8, R8, 0xffffffe ;  /* 0x0ffffffe08087836 */ /* 0x001fcc0000000000 */
[----:B------:R-:W0:Y:S02]  /*0540*/  F2I.FTZ.U32.TRUNC.NTZ R9, R8 ;  /* 0x0000000800097305 */ /* 0x000e24000021f000 */
[----:B0-----:R-:W-:Y:S02]  /*0550*/  IMAD.MOV R2, RZ, RZ, -R9 ;  /* 0x000000ffff027224 */ /* 0x001fe400078e0a09 */
[----:B------:R-:W-:Y:S02]  /*0560*/  IMAD.MOV.U32 R8, RZ, RZ, RZ ;  /* 0x000000ffff087224 */ /* 0x000fe400078e00ff */
[----:B------:R-:W-:Y:S01]  /*0570*/  IMAD R5, R2, R7, RZ ;  /* 0x0000000702057224 */ /* 0x000fe200078e02ff */
[----:B------:R-:W-:-:S03]  /*0580*/  IABS R2, R0 ;  /* 0x0000000000027213 */ /* 0x000fc60000000000 */
[----:B------:R-:W-:-:S04]  /*0590*/  IMAD.HI.U32 R6, R9, R5, R8 ;  /* 0x0000000509067227 */ /* 0x000fc800078e0008 */
        /* <DEDUP_REMOVED lines=42> */
.L_x_339:
[----:B------:R-:W-:Y:S01]  /*0840*/  IMAD.MOV.U32 R27, RZ, RZ, R24 ;  /* 0x000000ffff1b7224 */ /* 0x000fe200078e0018 */
[----:B------:R-:W-:Y:S01]  /*0850*/  MOV R24, R11 ;  /* 0x0000000b00187202 */ /* 0x000fe20000000f00 */
[----:B------:R-:W-:Y:S01]  /*0860*/  IMAD.MOV.U32 R19, RZ, RZ, R17 ;  /* 0x000000ffff137224 */ /* 0x000fe200078e0011 */
[----:B------:R-:W-:Y:S02]  /*0870*/  MOV R17, R12 ;  /* 0x0000000c00117202 */ /* 0x000fe40000000f00 */
[----:B------:R-:W-:Y:S02]  /*0880*/  MOV R18, 0x8a0 ;  /* 0x000008a000127802 */ /* 0x000fe40000000f00 */
[----:B------:R-:W-:Y:S05]  /*0890*/  CALL.REL.NOINC `($__internal_9_$__cuda_sm20_div_s64) ;  /* 0x0000003400987944 */ /* 0x000fea0003c00000 */
[----:B------:R-:W-:Y:S02]  /*08a0*/  MOV R18, R2 ;  /* 0x0000000200127202 */ /* 0x000fe40000000f00 */
[----:B------:R-:W-:Y:S02]  /*08b0*/  MOV R19, R13 ;  /* 0x0000000d00137202 */ /* 0x000fe40000000f00 */
.L_x_340:
[----:B------:R-:W-:Y:S05]  /*08c0*/  BSYNC.RECONVERGENT B0 ;  /* 0x0000000000007941 */ /* 0x000fea0003800200 */
.L_x_338:
[----:B------:R-:W0:Y:S01]  /*08d0*/  LDC R23, c[0x0][0x434] ;  /* 0x00010d00ff177b82 */ /* 0x000e220000000800 */
[----:B------:R-:W-:Y:S01]  /*08e0*/  IMAD.MOV.U32 R6, RZ, RZ, RZ ;  /* 0x000000ffff067224 */ /* 0x000fe200078e00ff */
[----:B------:R-:W-:Y:S01]  /*08f0*/  BSSY.RECONVERGENT B0, `(.L_x_341) ;  /* 0x0000078000007945 */ /* 0x000fe20003800200 */
[----:B0-----:R-:W-:-:S04]  /*0900*/  IABS R5, R23 ;  /* 0x0000001700057213 */ /* 0x001fc80000000000 */
[----:B------:R-:W0:Y:S08]  /*0910*/  I2F.RP R9, R5 ;  /* 0x0000000500097306 */ /* 0x000e300000209400 */
[----:B0-----:R-:W0:Y:S02]  /*0920*/  MUFU.RCP R8, R9 ;  /* 0x0000000900087308 */ /* 0x001e240000001000 */
[----:B0-----:R-:W-:-:S06]  /*0930*/  VIADD R8, R8, 0xffffffe ;  /* 0x0ffffffe08087836 */ /* 0x001fcc0000000000 */
[----:B------:R-:W0:Y:S02]  /*0940*/  F2I.FTZ.U32.TRUNC.NTZ R7, R8 ;  /* 0x0000000800077305 */ /* 0x000e24000021f000 */
[----:B0-----:R-:W-:-:S04]  /*0950*/  IMAD.MOV R2, RZ, RZ, -R7 ;  /* 0x000000ffff027224 */ /* 0x001fc800078e0a07 */
[----:B------:R-:W-:Y:S01]  /*0960*/  IMAD R4, R2, R5, RZ ;  /* 0x0000000502047224 */ /* 0x000fe200078e02ff */
[----:B------:R-:W-:Y:S02]  /*0970*/  IABS R2, R0 ;  /* 0x0000000000027213 */ /* 0x000fe40000000000 */
[----:B------:R-:W-:Y:S01]  /*0980*/  LOP3.LUT R0, R0, R23, RZ, 0x3c, !PT ;  /* 0x0000001700007212 */ /* 0x000fe200078e3cff */
[----:B------:R-:W-:-:S03]  /*0990*/  IMAD.HI.U32 R7, R7, R4, R6 ;  /* 0x0000000407077227 */ /* 0x000fc600078e0006 */
[----:B------:R-:W-:Y:S01]  /*09a0*/  ISETP.GE.AND P2, PT, R0, RZ, PT ;  /* 0x000000ff0000720c */ /* 0x000fe20003f46270 */
[----:B------:R-:W-:Y:S01]  /*09b0*/  IMAD.MOV.U32 R6, RZ, RZ, R2 ;  /* 0x000000ffff067224 */ /* 0x000fe200078e0002 */
[----:B------:R-:W0:Y:S03]  /*09c0*/  LDC R0, c[0x0][0x3e0] ;  /* 0x0000f800ff007b82 */ /* 0x000e260000000800 */
[----:B------:R-:W-:-:S04]  /*09d0*/  IMAD.HI.U32 R4, R7, R6, RZ ;  /* 0x0000000607047227 */ /* 0x000fc800078e00ff */
[----:B------:R-:W-:-:S04]  /*09e0*/  IMAD.MOV R2, RZ, RZ, -R4 ;  /* 0x000000ffff027224 */ /* 0x000fc800078e0a04 */
[----:B------:R-:W-:-:S05]  /*09f0*/  IMAD R2, R5, R2, R6 ;  /* 0x0000000205027224 */ /* 0x000fca00078e0206 */
[----:B------:R-:W-:Y:S02]  /*0a00*/  ISETP.GT.U32.AND P1, PT, R5, R2, PT ;  /* 0x000000020500720c */ /* 0x000fe40003f24070 */
[----:B0-----:R-:W-:Y:S02]  /*0a10*/  IABS R6, R0 ;  /* 0x0000000000067213 */ /* 0x001fe40000000000 */
[----:B------:R-:W-:Y:S02]  /*0a20*/  ISETP.NE.AND P5, PT, R0, RZ, PT ;  /* 0x000000ff0000720c */ /* 0x000fe40003fa5270 */
[----:B------:R-:W0:Y:S07]  /*0a30*/  I2F.RP R9, R6 ;  /* 0x0000000600097306 */ /* 0x000e2e0000209400 */
[----:B------:R-:W-:-:S02]  /*0a40*/  @!P1 IMAD.IADD R2, R2, 0x1, -R5 ;  /* 0x0000000102029824 */ /* 0x000fc400078e0a05 */
[----:B------:R-:W-:Y:S01]  /*0a50*/  @!P1 VIADD R4, R4, 0x1 ;  /* 0x0000000104049836 */ /* 0x000fe20000000000 */
[----:B------:R-:W-:Y:S02]  /*0a60*/  ISETP.NE.AND P1, PT, R23, RZ, PT ;  /* 0x000000ff1700720c */ /* 0x000fe40003f25270 */
[----:B------:R-:W-:Y:S02]  /*0a70*/  ISETP.GE.U32.AND P0, PT, R2, R5, PT ;  /* 0x000000050200720c */ /* 0x000fe40003f06070 */
[----:B------:R-:W-:-:S04]  /*0a80*/  SHF.R.S32.HI R5, RZ, 0x1f, R23 ;  /* 0x0000001fff057819 */ /* 0x000fc80000011417 */
[----:B------:R-:W-:Y:S01]  /*0a90*/  LOP3.LUT R5, R5, 0x1, RZ, 0xfc, !PT ;  /* 0x0000000105057812 */ /* 0x000fe200078efcff */
[----:B0-----:R-:W0:Y:S06]  /*0aa0*/  MUFU.RCP R24, R9 ;  /* 0x0000000900187308 */ /* 0x001e2c0000001000 */
[----:B------:R-:W-:-:S04]  /*0ab0*/  @P0 VIADD R4, R4, 0x1 ;  /* 0x0000000104040836 */ /* 0x000fc80000000000 */
[----:B------:R-:W-:-:S05]  /*0ac0*/  IMAD.MOV.U32 R2, RZ, RZ, R4 ;  /* 0x000000ffff027224 */ /* 0x000fca00078e0004 */
[----:B------:R-:W-:Y:S02]  /*0ad0*/  @!P2 IADD3 R2, PT, PT, -R2, RZ, RZ ;  /* 0x000000ff0202a210 */ /* 0x000fe40007ffe1ff */
[----:B------:R-:W-:Y:S01]  /*0ae0*/  @!P1 LOP3.LUT R2, RZ, R23, RZ, 0x33, !PT ;  /* 0x00000017ff029212 */ /* 0x000fe200078e33ff */
[----:B0-----:R-:W-:-:S03]  /*0af0*/  VIADD R24, R24, 0xffffffe ;  /* 0x0ffffffe18187836 */ /* 0x001fc60000000000 */
[C---:B------:R-:W-:Y:S01]  /*0b00*/  ISETP.NE.AND P4, PT, R2.reuse, RZ, PT ;  /* 0x000000ff0200720c */ /* 0x040fe20003f85270 */
[----:B------:R-:W-:Y:S01]  /*0b10*/  IMAD R10, R2, R5, RZ ;  /* 0x00000005020a7224 */ /* 0x000fe200078e02ff */
[----:B------:R0:W-:Y:S04]  /*0b20*/  F2I.FTZ.U32.TRUNC.NTZ R25, R24 ;  /* 0x0000001800197305 */ /* 0x0001e8000021f000 */
[-C--:B------:R-:W-:Y:S02]  /*0b30*/  IABS R8, R10.reuse ;  /* 0x0000000a00087213 */ /* 0x080fe40000000000 */
[----:B------:R-:W-:Y:S02]  /*0b40*/  IABS R13, R10 ;  /* 0x0000000a000d7213 */ /* 0x000fe40000000000 */
[----:B------:R-:W1:Y:S01]  /*0b50*/  I2F.RP R7, R8 ;  /* 0x0000000800077306 */ /* 0x000e620000209400 */
[----:B------:R-:W-:-:S02]  /*0b60*/  SHF.R.S32.HI R2, RZ, 0x1f, R10 ;  /* 0x0000001fff027819 */ /* 0x000fc4000001140a */
[----:B------:R-:W-:Y:S01]  /*0b70*/  IADD3 R13, PT, PT, RZ, -R13, RZ ;  /* 0x8000000dff0d7210 */ /* 0x000fe20007ffe0ff */
[----:B0-----:R-:W-:-:S04]  /*0b80*/  IMAD.MOV.U32 R24, RZ, RZ, RZ ;  /* 0x000000ffff187224 */ /* 0x001fc800078e00ff */
[----:B-1----:R-:W0:Y:S02]  /*0b90*/  MUFU.RCP R4, R7 ;  /* 0x0000000700047308 */ /* 0x002e240000001000 */
[----:B0-----:R-:W-:Y:S02]  /*0ba0*/  VIADD R26, R4, 0xffffffe ;  /* 0x0ffffffe041a7836 */ /* 0x001fe40000000000 */
[----:B------:R-:W-:-:S04]  /*0bb0*/  VIADD R4, R0, 0xffffffff ;  /* 0xffffffff00047836 */ /* 0x000fc80000000000 */
[----:B------:R-:W0:Y:S01]  /*0bc0*/  F2I.FTZ.U32.TRUNC.NTZ R27, R26 ;  /* 0x0000001a001b7305 */ /* 0x000e22000021f000 */
[----:B------:R-:W-:-:S05]  /*0bd0*/  IMAD.IADD R7, R4, 0x1, R8 ;  /* 0x0000000104077824 */ /* 0x000fca00078e0208 */
[----:B------:R-:W-:Y:S02]  /*0be0*/  IABS R9, R7 ;  /* 0x0000000700097213 */ /* 0x000fe40000000000 */
[C---:B------:R-:W-:Y:S02]  /*0bf0*/  LOP3.LUT R15, R7.reuse, R8, RZ, 0x3c, !PT ;  /* 0x00000008070f7212 */ /* 0x040fe400078e3cff */
[----:B------:R-:W-:Y:S02]  /*0c00*/  LOP3.LUT R7, R7, R0, RZ, 0x3c, !PT ;  /* 0x0000000007077212 */ /* 0x000fe400078e3cff */
[----:B------:R-:W-:Y:S01]  /*0c10*/  ISETP.GE.AND P0, PT, R15, RZ, PT ;  /* 0x000000ff0f00720c */ /* 0x000fe20003f06270 */
[----:B0-----:R-:W-:Y:S02]  /*0c20*/  IMAD.MOV R5, RZ, RZ, -R27 ;  /* 0x000000ffff057224 */ /* 0x001fe400078e0a1b */
        /* <DEDUP_REMOVED lines=9> */
[----:B------:R-:W-:-:S10]  /*0cc0*/  IMAD.HI.U32 R5, R24, R9, RZ ;  /* 0x0000000918057227 */ /* 0x000fd400078e00ff */
[----:B------:R-:W-:Y:S02]  /*0cd0*/  @!P1 IMAD.IADD R13, R13, 0x1, -R8 ;  /* 0x000000010d0d9824 */ /* 0x000fe400078e0a08 */
[----:B------:R-:W-:Y:S01]  /*0ce0*/  @!P1 VIADD R14, R14, 0x1 ;  /* 0x000000010e0e9836 */ /* 0x000fe20000000000 */
[----:B------:R-:W-:Y:S02]  /*0cf0*/  ISETP.NE.AND P1, PT, R10, RZ, PT ;  /* 0x000000ff0a00720c */ /* 0x000fe40003f25270 */
[----:B------:R-:W-:Y:S01]  /*0d00*/  ISETP.GE.U32.AND P3, PT, R13, R8, PT ;  /* 0x000000080d00720c */ /* 0x000fe20003f66070 */
[----:B------:R-:W-:-:S04]  /*0d10*/  IMAD.MOV R13, RZ, RZ, -R5 ;  /* 0x000000ffff0d7224 */ /* 0x000fc800078e0a05 */
[C---:B------:R-:W-:Y:S02]  /*0d20*/  IMAD R13, R6.reuse, R13, R9 ;  /* 0x0000000d060d7224 */ /* 0x040fe400078e0209 */
[----:B------:R-:W0:Y:S03]  /*0d30*/  LDC.U8 R9, c[0x0][0x549] ;  /* 0x00015240ff097b82 */ /* 0x000e260000000000 */
[----:B------:R-:W-:-:S03]  /*0d40*/  ISETP.GT.U32.AND P2, PT, R6, R13, PT ;  /* 0x0000000d0600720c */ /* 0x000fc60003f44070 */
[----:B------:R-:W-:Y:S01]  /*0d50*/  @P3 VIADD R14, R14, 0x1 ;  /* 0x000000010e0e3836 */ /* 0x000fe20000000000 */
[----:B------:R-:W-:Y:S02]  /*0d60*/  ISETP.GE.AND P3, PT, R7, RZ, PT ;  /* 0x000000ff0700720c */ /* 0x000fe40003f66270 */
[----:B------:R-:W-:Y:S02]  /*0d70*/  SEL R7, RZ, 0x1, !P4 ;  /* 0x00000001ff077807 */ /* 0x000fe40006000000 */
[----:B------:R-:W-:Y:S02]  /*0d80*/  @!P0 IADD3 R14, PT, PT, -R14, RZ, RZ ;  /* 0x000000ff0e0e8210 */ /* 0x000fe40007ffe1ff */
[----:B------:R-:W-:Y:S02]  /*0d90*/  @!P1 LOP3.LUT R14, RZ, R8, RZ, 0x33, !PT ;  /* 0x00000008ff0e9212 */ /* 0x000fe400078e33ff */
[----:B------:R-:W-:Y:S01]  /*0da0*/  LOP3.LUT R7, R2, R7, RZ, 0xfc, !PT ;  /* 0x0000000702077212 */ /* 0x000fe200078efcff */
[----:B------:R-:W-:Y:S01]  /*0db0*/  @!P2 IMAD.IADD R13, R13, 0x1, -R6 ;  /* 0x000000010d0da824 */ /* 0x000fe200078e0a06 */
[----:B------:R-:W-:Y:S01]  /*0dc0*/  ISETP.LT.U32.AND P0, PT, R18, R14, PT ;  /* 0x0000000e1200720c */ /* 0x000fe20003f01070 */
[----:B------:R-:W-:-:S03]  /*0dd0*/  @!P2 VIADD R5, R5, 0x1 ;  /* 0x000000010505a836 */ /* 0x000fc60000000000 */
[----:B------:R-:W-:Y:S02]  /*0de0*/  ISETP.GE.U32.AND P1, PT, R13, R6, PT ;  /* 0x000000060d00720c */ /* 0x000fe40003f26070 */
[----:B------:R-:W-:Y:S02]  /*0df0*/  SHF.R.S32.HI R13, RZ, 0x1f, R14 ;  /* 0x0000001fff0d7819 */ /* 0x000fe4000001140e */
[----:B0-----:R-:W-:Y:S02]  /*0e00*/  ISETP.NE.AND P2, PT, R9, RZ, PT ;  /* 0x000000ff0900720c */ /* 0x001fe40003f45270 */
[-C--:B------:R-:W-:Y:S02]  /*0e10*/  ISETP.LT.AND.EX P0, PT, R19, R13.reuse, PT, P0 ;  /* 0x0000000d1300720c */ /* 0x080fe40003f01300 */
[----:B------:R-:W-:Y:S02]  /*0e20*/  SEL R23, R23, 0x1, !P2 ;  /* 0x0000000117177807 */ /* 0x000fe40005000000 */
[----:B------:R-:W-:-:S02]  /*0e30*/  SEL R8, R19, R13, P0 ;  /* 0x0000000d13087207 */ /* 0x000fc40000000000 */
[----:B------:R-:W-:Y:S01]  /*0e40*/  SEL R9, R18, R14, P0 ;  /* 0x0000000e12097207 */ /* 0x000fe20000000000 */
[----:B------:R-:W-:Y:S01]  /*0e50*/  @P1 VIADD R5, R5, 0x1 ;  /* 0x0000000105051836 */ /* 0x000fe20000000000 */
[----:B------:R-:W-:-:S04]  /*0e60*/  LOP3.LUT R6, R19, R8, RZ, 0xfc, !PT ;  /* 0x0000000813067212 */ /* 0x000fc800078efcff */
[----:B------:R-:W-:Y:S01]  /*0e70*/  ISETP.NE.U32.AND P1, PT, R6, RZ, PT ;  /* 0x000000ff0600720c */ /* 0x000fe20003f25070 */
[----:B------:R-:W-:-:S04]  /*0e80*/  IMAD.MOV.U32 R6, RZ, RZ, R5 ;  /* 0x000000ffff067224 */ /* 0x000fc800078e0005 */
[----:B------:R-:W-:Y:S01]  /*0e90*/  @!P3 IMAD.MOV R6, RZ, RZ, -R6 ;  /* 0x000000ffff06b224 */ /* 0x000fe200078e0a06 */
[----:B------:R-:W-:-:S07]  /*0ea0*/  @!P5 LOP3.LUT R6, RZ, R0, RZ, 0x33, !PT ;  /* 0x00000000ff06d212 */ /* 0x000fce00078e33ff */
        /* <DEDUP_REMOVED lines=21> */
.L_x_342:
[----:B------:R-:W-:Y:S01]  /*1000*/  IMAD.MOV.U32 R27, RZ, RZ, R18 ;  /* 0x000000ffff1b7224 */ /* 0x000fe200078e0012 */
[----:B------:R-:W-:Y:S01]  /*1010*/  MOV R24, R9 ;  /* 0x0000000900187202 */ /* 0x000fe20000000f00 */
[----:B------:R-:W-:Y:S01]  /*1020*/  IMAD.MOV.U32 R17, RZ, RZ, R8 ;  /* 0x000000ffff117224 */ /* 0x000fe200078e0008 */
[----:B------:R-:W-:Y:S02]  /*1030*/  MOV R18, 0x1050 ;  /* 0x0000105000127802 */ /* 0x000fe40000000f00 */
[----:B------:R-:W-:Y:S05]  /*1040*/  CALL.REL.NOINC `($__internal_9_$__cuda_sm20_div_s64) ;  /* 0x0000002c00ac7944 */ /* 0x000fea0003c00000 */
[----:B------:R-:W-:Y:S02]  /*1050*/  MOV R36, R2 ;  /* 0x0000000200247202 */ /* 0x000fe40000000f00 */
[----:B------:R-:W-:Y:S02]  /*1060*/  MOV R37, R13 ;  /* 0x0000000d00257202 */ /* 0x000fe40000000f00 */
.L_x_343:
[----:B------:R-:W-:Y:S05]  /*1070*/  BSYNC.RECONVERGENT B0 ;  /* 0x0000000000007941 */ /* 0x000fea0003800200 */
.L_x_341:
        /* <DEDUP_REMOVED lines=58> */
.L_x_345:
[----:B------:R-:W-:Y:S01]  /*1420*/  IMAD.MOV.U32 R27, RZ, RZ, R28 ;  /* 0x000000ffff1b7224 */ /* 0x000fe200078e001c */
[----:B------:R-:W-:Y:S01]  /*1430*/  MOV R19, R29 ;  /* 0x0000001d00137202 */ /* 0x000fe20000000f00 */
[----:B------:R-:W-:Y:S01]  /*1440*/  IMAD.MOV.U32 R24, RZ, RZ, R6 ;  /* 0x000000ffff187224 */ /* 0x000fe200078e0006 */
[----:B------:R-:W-:Y:S02]  /*1450*/  MOV R18, 0x1470 ;  /* 0x0000147000127802 */ /* 0x000fe40000000f00 */
[----:B------:R-:W-:Y:S05]  /*1460*/  CALL.REL.NOINC `($__internal_9_$__cuda_sm20_div_s64) ;  /* 0x0000002800a47944 */ /* 0x000fea0003c00000 */
[----:B------:R-:W-:Y:S02]  /*1470*/  MOV R18, R2 ;  /* 0x0000000200127202 */ /* 0x000fe40000000f00 */
[----:B------:R-:W-:Y:S02]  /*1480*/  MOV R19, R13 ;  /* 0x0000000d00137202 */ /* 0x000fe40000000f00 */
.L_x_346:
[----:B------:R-:W-:Y:S05]  /*1490*/  BSYNC.RECONVERGENT B0 ;  /* 0x0000000000007941 */ /* 0x000fea0003800200 */
.L_x_344:
[----:B------:R-:W0:Y:S01]  /*14a0*/  LDC R27, c[0x0][0x434] ;  /* 0x00010d00ff1b7b82 */ /* 0x000e220000000800 */
[----:B------:R-:W-:Y:S01]  /*14b0*/  HFMA2 R14, -RZ, RZ, 0, 0 ;  /* 0x00000000ff0e7431 */ /* 0x000fe200000001ff */
[----:B------:R-:W1:Y:S01]  /*14c0*/  LDCU UR5, c[0x0][0x534] ;  /* 0x0000a680ff0577ac */ /* 0x000e620008000800 */
[----:B------:R-:W-:Y:S01]  /*14d0*/  BSSY.RECONVERGENT B0, `(.L_x_347) ;  /* 0x000004e000007945 */ /* 0x000fe20003800200 */
[----:B------:R-:W2:Y:S01]  /*14e0*/  LDCU UR4, c[0x0][0x430] ;  /* 0x00008600ff0477ac */ /* 0x000ea20008000800 */
[----:B------:R-:W3:Y:S01]  /*14f0*/  LDCU.64 UR10, c[0x0][0x358] ;  /* 0x00006b00ff0a77ac */ /* 0x000ee20008000a00 */
        /* <DEDUP_REMOVED lines=9> */
[----:B------:R-:W-:Y:S02]  /*1590*/  IMAD.HI.U32 R5, R15, R5, R14 ;  /* 0x000000050f057227 */ /* 0x000fe400078e000e */
[----:B------:R-:W0:Y:S01]  /*15a0*/  LDC R15, c[0x0][0x3e0] ;  /* 0x0000f800ff0f7b82 */ /* 0x000e220000000800 */
[----:B------:R-:W-:Y:S02]  /*15b0*/  ISETP.GE.AND P1, PT, R0, RZ, PT ;  /* 0x000000ff0000720c */ /* 0x000fe40003f26270 */
[----:B------:R-:W4:Y:S01]  /*15c0*/  S2R R0, SR_TID.X ;  /* 0x0000000000007919 */ /* 0x000f220000002100 */
[----:B------:R-:W-:-:S04]  /*15d0*/  IMAD.HI.U32 R14, R5, R2, RZ ;  /* 0x00000002050e7227 */ /* 0x000fc800078e00ff */
[----:B------:R-:W-:-:S04]  /*15e0*/  IMAD.MOV R5, RZ, RZ, -R14 ;  /* 0x000000ffff057224 */ /* 0x000fc800078e0a0e */
[----:B------:R-:W-:Y:S01]  /*15f0*/  IMAD R2, R13, R5, R2 ;  /* 0x000000050d027224 */ /* 0x000fe200078e0202 */
[----:B------:R-:W-:-:S04]  /*1600*/  SHF.R.S32.HI R5, RZ, 0x1f, R21 ;  /* 0x0000001fff057819 */ /* 0x000fc80000011415 */
[----:B------:R-:W-:Y:S02]  /*1610*/  ISETP.GT.U32.AND P0, PT, R13, R2, PT ;  /* 0x000000020d00720c */ /* 0x000fe40003f04070 */
[----:B------:R-:W-:-:S11]  /*1620*/  LOP3.LUT R5, R5, 0x1, RZ, 0xfc, !PT ;  /* 0x0000000105057812 */ /* 0x000fd600078efcff */
[----:B------:R-:W-:Y:S01]  /*1630*/  @!P0 IMAD.IADD R2, R2, 0x1, -R13 ;  /* 0x0000000102028824 */ /* 0x000fe200078e0a0d */
[----:B------:R-:W-:Y:S02]  /*1640*/  @!P0 IADD3 R14, PT, PT, R14, 0x1, RZ ;  /* 0x000000010e0e8810 */ /* 0x000fe40007ffe0ff */
[----:B------:R-:W-:Y:S02]  /*1650*/  ISETP.NE.AND P0, PT, R27, RZ, PT ;  /* 0x000000ff1b00720c */ /* 0x000fe40003f05270 */
[----:B------:R-:W-:Y:S02]  /*1660*/  ISETP.GE.U32.AND P2, PT, R2, R13, PT ;  /* 0x0000000d0200720c */ /* 0x000fe40003f46070 */
[----:B0-----:R-:W-:Y:S02]  /*1670*/  IABS R13, R15 ;  /* 0x0000000f000d7213 */ /* 0x001fe40000000000 */
[----:B----4-:R-:W-:Y:S02]  /*1680*/  ISETP.GT.U32.AND P4, PT, R0, 0x7f, PT ;  /* 0x0000007f0000780c */ /* 0x010fe40003f84070 */
[----:B------:R-:W0:Y:S07]  /*1690*/  I2F.RP R2, R13 ;  /* 0x0000000d00027306 */ /* 0x000e2e0000209400 */
[----:B------:R-:W-:-:S04]  /*16a0*/  @P2 VIADD R14, R14, 0x1 ;  /* 0x000000010e0e2836 */ /* 0x000fc80000000000 */
[----:B------:R-:W-:Y:S01]  /*16b0*/  @!P1 IMAD.MOV R14, RZ, RZ, -R14 ;  /* 0x000000ffff0e9224 */ /* 0x000fe200078e0a0e */
[----:B------:R-:W-:Y:S01]  /*16c0*/  @!P0 LOP3.LUT R14, RZ, R27, RZ, 0x33, !PT ;  /* 0x0000001bff0e8212 */ /* 0x000fe200078e33ff */
[----:B0-----:R-:W-:Y:S04]  /*16d0*/  MUFU.RCP R2, R2 ;  /* 0x0000000200027308 */ /* 0x001fe80000001000 */
[----:B------:R-:W-:-:S05]  /*16e0*/  IMAD R5, R14, R5, RZ ;  /* 0x000000050e057224 */ /* 0x000fca00078e02ff */
[----:B------:R-:W-:-:S04]  /*16f0*/  IABS R17, R5 ;  /* 0x0000000500117213 */ /* 0x000fc80000000000 */
[----:B------:R-:W0:Y:S01]  /*1700*/  I2F.RP R20, R17 ;  /* 0x0000001100147306 */ /* 0x000e220000209400 */
[----:B------:R-:W-:Y:S01]  /*1710*/  IMAD.IADD R26, R4, 0x1, R17 ;  /* 0x00000001041a7824 */ /* 0x000fe200078e0211 */
[----:B------:R-:W-:-:S04]  /*1720*/  IABS R4, R5 ;  /* 0x0000000500047213 */ /* 0x000fc80000000000 */
[----:B------:R-:W-:Y:S01]  /*1730*/  IABS R25, R26 ;  /* 0x0000001a00197213 */ /* 0x000fe20000000000 */
[----:B------:R-:W-:Y:S01]  /*1740*/  IMAD.MOV R4, RZ, RZ, -R4 ;  /* 0x000000ffff047224 */ /* 0x000fe200078e0a04 */
[----:B0-----:R-:W0:Y:S02]  /*1750*/  MUFU.RCP R32, R20 ;  /* 0x0000001400207308 */ /* 0x001e240000001000 */
[----:B0-----:R-:W-:Y:S02]  /*1760*/  IADD3 R32, PT, PT, R32, 0xffffffe, RZ ;  /* 0x0ffffffe20207810 */ /* 0x001fe40007ffe0ff */
[----:B------:R-:W-:-:S04]  /*1770*/  SHF.R.U32.HI R20, RZ, 0x2, R0 ;  /* 0x00000002ff147819 */ /* 0x000fc80000011600 */
[----:B------:R-:W0:Y:S01]  /*1780*/  F2I.FTZ.U32.TRUNC.NTZ R33, R32 ;  /* 0x0000002000217305 */ /* 0x000e22000021f000 */
[----:B-1----:R-:W-:Y:S01]  /*1790*/  ISETP.GE.AND P0, PT, R20, UR5, PT ;  /* 0x0000000514007c0c */ /* 0x002fe2000bf06270 */
[----:B0-----:R-:W-:Y:S01]  /*17a0*/  IMAD.MOV R28, RZ, RZ, -R33 ;  /* 0x000000ffff1c7224 */ /* 0x001fe200078e0a21 */
[----:B------:R-:W-:-:S03]  /*17b0*/  MOV R32, RZ ;  /* 0x000000ff00207202 */ /* 0x000fc60000000f00 */
[----:B------:R-:W-:-:S04]  /*17c0*/  IMAD R28, R28, R17, RZ ;  /* 0x000000111c1c7224 */ /* 0x000fc800078e02ff */
[----:B------:R-:W-:Y:S01]  /*17d0*/  IMAD.HI.U32 R28, R33, R28, R32 ;  /* 0x0000001c211c7227 */ /* 0x000fe200078e0020 */
[----:B------:R-:W-:-:S04]  /*17e0*/  IADD3 R32, PT, PT, R2, 0xffffffe, RZ ;  /* 0x0ffffffe02207810 */ /* 0x000fc80007ffe0ff */
[----:B------:R-:W0:Y:S01]  /*17f0*/  F2I.FTZ.U32.TRUNC.NTZ R33, R32 ;  /* 0x0000002000217305 */ /* 0x000e22000021f000 */
[----:B------:R-:W-:-:S04]  /*1800*/  IMAD.HI.U32 R28, R28, R25, RZ ;  /* 0x000000191c1c7227 */ /* 0x000fc800078e00ff */
[----:B------:R-:W-:-:S05]  /*1810*/  IMAD R4, R28, R4, R25 ;  /* 0x000000041c047224 */ /* 0x000fca00078e0219 */
[----:B------:R-:W-:Y:S01]  /*1820*/  ISETP.GT.U32.AND P2, PT, R17, R4, PT ;  /* 0x000000041100720c */ /* 0x000fe20003f44070 */
[----:B0-----:R-:W-:Y:S02]  /*1830*/  IMAD.MOV R2, RZ, RZ, -R33 ;  /* 0x000000ffff027224 */ /* 0x001fe400078e0a21 */
[----:B------:R-:W-:Y:S02]  /*1840*/  IMAD.MOV.U32 R32, RZ, RZ, RZ ;  /* 0x000000ffff207224 */ /* 0x000fe400078e00ff */
[----:B------:R-:W-:Y:S01]  /*1850*/  IMAD R29, R2, R13, RZ ;  /* 0x0000000d021d7224 */ /* 0x000fe200078e02ff */
[----:B------:R-:W-:-:S07]  /*1860*/  MOV R2, 0xff800000 ;  /* 0xff80000000027802 */ /* 0x000fce0000000f00 */
[----:B------:R-:W-:Y:S01]  /*1870*/  @!P2 IADD3 R4, PT, PT, R4, -R17, RZ ;  /* 0x800000110404a210 */ /* 0x000fe20007ffe0ff */
[----:B------:R-:W-:-:S03]  /*1880*/  IMAD.HI.U32 R24, R33, R29, R32 ;  /* 0x0000001d21187227 */ /* 0x000fc600078e0020 */
[----:B------:R-:W-:Y:S01]  /*1890*/  ISETP.GE.U32.AND P1, PT, R4, R17, PT ;  /* 0x000000110400720c */ /* 0x000fe20003f26070 */
[----:B--2---:R-:W-:Y:S01]  /*18a0*/  IMAD R4, R27, UR4, RZ ;  /* 0x000000041b047c24 */ /* 0x004fe2000f8e02ff */
[----:B---3--:R-:W-:Y:S11]  /*18b0*/  @P0 BRA `(.L_x_348) ;  /* 0x00000000003c0947 */ /* 0x008ff60003800000 */
[----:B------:R-:W-:Y:S02]  /*18c0*/  LOP3.LUT R29, R0, 0x3, RZ, 0xc0, !PT ;  /* 0x00000003001d7812 */ /* 0x000fe400078ec0ff */
[----:B------:R-:W-:-:S04]  /*18d0*/  IADD3 R30, P3, PT, R22, -UR6, RZ ;  /* 0x80000006161e7c10 */ /* 0x000fc8000ff7e0ff */
[----:B------:R-:W-:Y:S02]  /*18e0*/  ISETP.GT.U32.AND P0, PT, R30, R29, PT ;  /* 0x0000001d1e00720c */ /* 0x000fe40003f04070 */
[----:B------:R-:W-:-:S04]  /*18f0*/  IADD3.X R27, PT, PT, R3, -0x1, RZ, P3, !PT ;  /* 0xffffffff031b7810 */ /* 0x000fc80001ffe4ff */
[----:B------:R-:W-:-:S13]  /*1900*/  ISETP.GT.AND.EX P0, PT, R27, RZ, PT, P0 ;  /* 0x000000ff1b00720c */ /* 0x000fda0003f04300 */
[----:B------:R-:W-:Y:S05]  /*1910*/  @!P0 BRA `(.L_x_348) ;  /* 0x0000000000248947 */ /* 0x000fea0003800000 */
[----:B------:R-:W0:Y:S01]  /*1920*/  LDCU.64 UR4, c[0x0][0x428] ;  /* 0x00008500ff0477ac */ /* 0x000e220008000a00 */
[----:B------:R-:W-:Y:S01]  /*1930*/  IADD3 R32, P0, PT, R29, UR6, RZ ;  /* 0x000000061d207c10 */ /* 0x000fe2000ff1e0ff */
[----:B------:R-:W-:-:S04]  /*1940*/  IMAD R3, R3, R20, RZ ;  /* 0x0000001403037224 */ /* 0x000fc800078e02ff */
[----:B------:R-:W-:Y:S02]  /*1950*/  IMAD.X R33, RZ, RZ, RZ, P0 ;  /* 0x000000ffff217224 */ /* 0x000fe400000e06ff */
[----:B------:R-:W-:-:S05]  /*1960*/  IMAD.WIDE.U32 R32, R22, R20, R32 ;  /* 0x0000001416207225 */ /* 0x000fca00078e0020 */
[----:B------:R-:W-:Y:S02]  /*1970*/  IADD3 R3, PT, PT, R33, R3, RZ ;  /* 0x0000000321037210 */ /* 0x000fe40007ffe0ff */
[----:B0-----:R-:W-:-:S04]  /*1980*/  LEA R2, P0, R32, UR4, 0x2 ;  /* 0x0000000420027c11 */ /* 0x001fc8000f8010ff */
[----:B------:R-:W-:-:S05]  /*1990*/  LEA.HI.X R3, R32, UR5, R3, 0x2, P0 ;  /* 0x0000000520037c11 */ /* 0x000fca00080f1403 */
[----:B------:R0:W5:Y:S04]  /*19a0*/  LDG.E R2, desc[UR10][R2.64] ;  /* 0x0000000a02027981 */ /* 0x000168000c1e1900 */
.L_x_348:
[----:B------:R-:W-:Y:S05]  /*19b0*/  BSYNC.RECONVERGENT B0 ;  /* 0x0000000000007941 */ /* 0x000fea0003800200 */
.L_x_347:
[----:B------:R-:W1:Y:S01]  /*19c0*/  @!P4 S2R R27, SR_CgaCtaId ;  /* 0x00000000001bc919 */ /* 0x000e620000008800 */
[----:B------:R-:W-:Y:S01]  /*19d0*/  @!P4 MOV R30, 0x400 ;  /* 0x00000400001ec802 */ /* 0x000fe20000000f00 */
[----:B------:R-:W-:Y:S01]  /*19e0*/  IMAD.MOV.U32 R29, RZ, RZ, -0x800000 ;  /* 0xff800000ff1d7424 */ /* 0x000fe200078e00ff */
[C---:B------:R-:W-:Y:S01]  /*19f0*/  ISETP.NE.AND P5, PT, R5.reuse, RZ, PT ;  /* 0x000000ff0500720c */ /* 0x040fe20003fa5270 */
[----:B0-----:R-:W0:Y:S01]  /*1a00*/  @!P4 S2R R3, SR_CgaCtaId ;  /* 0x000000000003c919 */ /* 0x001e220000008800 */
[----:B------:R-:W-:Y:S01]  /*1a10*/  @!P2 VIADD R28, R28, 0x1 ;  /* 0x000000011c1ca836 */ /* 0x000fe20000000000 */
[----:B------:R-:W-:Y:S01]  /*1a20*/  BSSY.RECONVERGENT B1, `(.L_x_349) ;  /* 0x000016d000017945 */ /* 0x000fe20003800200 */
[----:B------:R-:W-:Y:S02]  /*1a30*/  IMAD R4, R5, R4, RZ ;  /* 0x0000000405047224 */ /* 0x000fe400078e02ff */
[----:B------:R-:W-:Y:S01]  /*1a40*/  @P1 VIADD R28, R28, 0x1 ;  /* 0x000000011c1c1836 */ /* 0x000fe20000000000 */
[----:B-1----:R-:W-:-:S02]  /*1a50*/  @!P4 LEA R27, R27, R30, 0x18 ;  /* 0x0000001e1b1bc211 */ /* 0x002fc400078ec0ff */
[----:B0-----:R-:W-:-:S03]  /*1a60*/  @!P4 LEA R3, R3, R30, 0x18 ;  /* 0x0000001e0303c211 */ /* 0x001fc600078ec0ff */
[----:B------:R-:W-:Y:S01]  /*1a70*/  @!P4 IMAD R27, R20, 0x14, R27 ;  /* 0x00000014141bc824 */ /* 0x000fe200078e021b */
[C---:B------:R-:W-:Y:S01]  /*1a80*/  LOP3.LUT R30, R0.reuse, 0x1f, RZ, 0xc0, !PT ;  /* 0x0000001f001e7812 */ /* 0x040fe200078ec0ff */
[----:B------:R-:W-:-:S04]  /*1a90*/  @!P4 IMAD.SHL.U32 R20, R0, 0x4, RZ ;  /* 0x000000040014c824 */ /* 0x000fc800078e00ff */
[----:B------:R-:W-:Y:S01]  /*1aa0*/  @!P4 IMAD R3, R30, 0x14, R3 ;  /* 0x000000141e03c824 */ /* 0x000fe200078e0203 */
[----:B------:R-:W-:-:S05]  /*1ab0*/  @!P4 LOP3.LUT R20, R20, 0xc, RZ, 0xc0, !PT ;  /* 0x0000000c1414c812 */ /* 0x000fca00078ec0ff */
[----:B------:R-:W-:Y:S01]  /*1ac0*/  @!P4 IMAD.IADD R27, R27, 0x1, R20 ;  /* 0x000000011b1bc824 */ /* 0x000fe200078e0214 */
[----:B------:R-:W-:-:S04]  /*1ad0*/  SHF.R.U32.HI R20, RZ, 0x5, R0 ;  /* 0x00000005ff147819 */ /* 0x000fc80000011600 */
[----:B-----5:R0:W-:Y:S01]  /*1ae0*/  @!P4 STS [R27], R2 ;  /* 0x000000021b00c388 */ /* 0x0201e20000000800 */
[----:B------:R-:W-:Y:S01]  /*1af0*/  @!P4 IMAD R35, R20, 0x4, R3 ;  /* 0x000000041423c824 */ /* 0x000fe200078e0203 */
[----:B------:R-:W-:Y:S01]  /*1b00*/  BAR.SYNC.DEFER_BLOCKING 0x0 ;  /* 0x0000000000007b1d */ /* 0x000fe20000010000 */
[----:B0-----:R-:W-:-:S05]  /*1b10*/  IMAD.HI.U32 R27, R24, R25, RZ ;  /* 0x00000019181b7227 */ /* 0x001fca00078e00ff */
[----:B------:R-:W0:Y:S01]  /*1b20*/  @!P4 LDS R29, [R35] ;  /* 0x00000000231dc984 */ /* 0x000e220000000800 */
[----:B------:R-:W-:-:S04]  /*1b30*/  IMAD.MOV R24, RZ, RZ, -R27 ;  /* 0x000000ffff187224 */ /* 0x000fc800078e0a1b */
[----:B------:R-:W-:Y:S01]  /*1b40*/  IMAD R24, R13, R24, R25 ;  /* 0x000000180d187224 */ /* 0x000fe200078e0219 */
[----:B0-----:R-:W0:Y:S02]  /*1b50*/  SHFL.BFLY PT, R34, R29, 0x10, 0x1f ;  /* 0x0e001f001d227f89 */ /* 0x001e2400000e0000 */
        /* <DEDUP_REMOVED lines=19> */
[C---:B------:R-:W-:Y:S02]  /*1c90*/  LOP3.LUT R13, R26.reuse, R17, RZ, 0x3c, !PT ;  /* 0x000000111a0d7212 */ /* 0x040fe400078e3cff */
[----:B------:R-:W-:-:S02]  /*1ca0*/  LOP3.LUT R26, R26, R15, RZ, 0x3c, !PT ;  /* 0x0000000f1a1a7212 */ /* 0x000fc400078e3cff */
[----:B------:R-:W-:Y:S01]  /*1cb0*/  ISETP.GE.AND P3, PT, R13, RZ, PT ;  /* 0x000000ff0d00720c */ /* 0x000fe20003f66270 */
[----:B------:R-:W-:Y:S01]  /*1cc0*/  IMAD.MOV.U32 R13, RZ, RZ, R28 ;  /* 0x000000ffff0d7224 */ /* 0x000fe200078e001c */
[----:B------:R-:W-:Y:S01]  /*1cd0*/  ISETP.GE.AND P2, PT, R26, RZ, PT ;  /* 0x000000ff1a00720c */ /* 0x000fe20003f46270 */
[----:B------:R-:W-:Y:S01]  /*1ce0*/  IMAD.MOV.U32 R28, RZ, RZ, 0x7f800000 ;  /* 0x7f800000ff1c7424 */ /* 0x000fe200078e00ff */
[----:B0-----:R-:W0:Y:S03]  /*1cf0*/  SHFL.BFLY PT, R38, R35, 0x10, 0x1f ;  /* 0x0e001f0023267f89 */ /* 0x001e2600000e0000 */
[----:B------:R-:W-:-:S06]  /*1d00*/  @P4 VIADD R27, R27, 0x1 ;  /* 0x000000011b1b4836 */ /* 0x000fcc0000000000 */
[----:B------:R-:W-:Y:S01]  /*1d10*/  @!P3 IMAD.MOV R13, RZ, RZ, -R13 ;  /* 0x000000ffff0db224 */ /* 0x000fe200078e0a0d */
[----:B------:R-:W-:Y:S01]  /*1d20*/  @!P5 LOP3.LUT R13, RZ, R17, RZ, 0x33, !PT ;  /* 0x00000011ff0dd212 */ /* 0x000fe200078e33ff */
[----:B------:R-:W-:Y:S01]  /*1d30*/  @!P2 IMAD.MOV R27, RZ, RZ, -R27 ;  /* 0x000000ffff1ba224 */ /* 0x000fe200078e0a1b */
[----:B------:R-:W-:Y:S02]  /*1d40*/  @!P0 LOP3.LUT R27, RZ, R15, RZ, 0x33, !PT ;  /* 0x0000000fff1b8212 */ /* 0x000fe400078e33ff */
[----:B------:R-:W-:Y:S02]  /*1d50*/  LOP3.LUT P0, RZ, R0, 0x39f, RZ, 0xc0, !PT ;  /* 0x0000039f00ff7812 */ /* 0x000fe4000780c0ff */
[----:B------:R-:W-:Y:S02]  /*1d60*/  ISETP.NE.AND P3, PT, R14, RZ, PT ;  /* 0x000000ff0e00720c */ /* 0x000fe40003f65270 */
[----:B------:R-:W-:Y:S02]  /*1d70*/  ISETP.LT.U32.AND P2, PT, R18, R13, PT ;  /* 0x0000000d1200720c */ /* 0x000fe40003f41070 */
[----:B------:R-:W-:-:S02]  /*1d80*/  SEL R14, RZ, 0x1, !P3 ;  /* 0x00000001ff0e7807 */ /* 0x000fc40005800000 */
[----:B------:R-:W-:Y:S01]  /*1d90*/  SHF.R.S32.HI R25, RZ, 0x1f, R13 ;  /* 0x0000001fff197819 */ /* 0x000fe2000001140d */
[----:B0-----:R-:W-:-:S03]  /*1da0*/  FADD.FTZ R38, R35, R38 ;  /* 0x0000002623267221 */ /* 0x001fc60000010000 */
[----:B------:R-:W-:Y:S02]  /*1db0*/  ISETP.LT.AND.EX P2, PT, R19, R25, PT, P2 ;  /* 0x000000191300720c */ /* 0x000fe40003f41320 */
[----:B------:R-:W0:Y:S02]  /*1dc0*/  SHFL.BFLY PT, R33, R38, 0x8, 0x1f ;  /* 0x0d001f0026217f89 */ /* 0x000e2400000e0000 */
[----:B0-----:R-:W-:-:S05]  /*1dd0*/  FADD.FTZ R33, R38, R33 ;  /* 0x0000002126217221 */ /* 0x001fca0000010000 */
[----:B------:R-:W0:Y:S02]  /*1de0*/  SHFL.BFLY PT, R32, R33, 0x4, 0x1f ;  /* 0x0c801f0021207f89 */ /* 0x000e2400000e0000 */
[----:B0-----:R-:W-:Y:S01]  /*1df0*/  FADD.FTZ R32, R33, R32 ;  /* 0x0000002021207221 */ /* 0x001fe20000010000 */
[----:B------:R-:W-:Y:S02]  /*1e00*/  SHF.R.S32.HI R33, RZ, 0x1f, R5 ;  /* 0x0000001fff217819 */ /* 0x000fe40000011405 */
[----:B------:R-:W-:Y:S02]  /*1e10*/  SEL R5, R18, R13, P2 ;  /* 0x0000000d12057207 */ /* 0x000fe40001000000 */
[----:B------:R-:W0:Y:S01]  /*1e20*/  SHFL.BFLY PT, R3, R32, 0x2, 0x1f ;  /* 0x0c401f0020037f89 */ /* 0x000e2200000e0000 */
[----:B------:R-:W-:Y:S01]  /*1e30*/  LOP3.LUT R14, R33, R14, RZ, 0xfc, !PT ;  /* 0x0000000e210e7212 */ /* 0x000fe200078efcff */
[----:B0-----:R-:W-:-:S05]  /*1e40*/  FADD.FTZ R34, R32, R3 ;  /* 0x0000000320227221 */ /* 0x001fca0000010000 */
[----:B------:R-:W0:Y:S02]  /*1e50*/  SHFL.BFLY PT, R3, R34, 0x1, 0x1f ;  /* 0x0c201f0022037f89 */ /* 0x000e2400000e0000 */
[----:B0-----:R-:W-:-:S05]  /*1e60*/  FADD.FTZ R3, R34, R3 ;  /* 0x0000000322037221 */ /* 0x001fca0000010000 */
[----:B------:R-:W-:-:S13]  /*1e70*/  FSETP.NE.FTZ.AND P1, PT, R3, RZ, PT ;  /* 0x000000ff0300720b */ /* 0x000fda0003f35000 */
[----:B------:R0:W1:Y:S02]  /*1e80*/  @P1 MUFU.LG2 R17, R3 ;  /* 0x0000000300111308 */ /* 0x0000640000000c00 */
[----:B0-----:R-:W-:Y:S02]  /*1e90*/  IMAD R3, R27, R23, RZ ;  /* 0x000000171b037224 */ /* 0x001fe400078e02ff */
[----:B-1----:R-:W-:Y:S02]  /*1ea0*/  @P1 FFMA.FTZ R28, R17, 0.69314718246459960938, R2 ;  /* 0x3f317218111c1823 */ /* 0x002fe40000010002 */
[----:B------:R-:W-:Y:S01]  /*1eb0*/  IMAD R3, R14, R3, RZ ;  /* 0x000000030e037224 */ /* 0x000fe200078e02ff */
[----:B------:R-:W-:Y:S05]  /*1ec0*/  @P0 BRA `(.L_x_350) ;  /* 0x0000001000880947 */ /* 0x000fea0003800000 */
        /* <DEDUP_REMOVED lines=50> */
.L_x_352:
[----:B------:R-:W-:Y:S01]  /*21f0*/  IMAD.MOV.U32 R19, RZ, RZ, RZ ;  /* 0x000000ffff137224 */ /* 0x000fe200078e00ff */
[----:B------:R-:W-:Y:S02]  /*2200*/  MOV R24, R38 ;  /* 0x0000002600187202 */ /* 0x000fe40000000f00 */
[----:B------:R-:W-:Y:S02]  /*2210*/  MOV R18, 0x2230 ;  /* 0x0000223000127802 */ /* 0x000fe40000000f00 */
[----:B------:R-:W-:Y:S05]  /*2220*/  CALL.REL.NOINC `($__internal_9_$__cuda_sm20_div_s64) ;  /* 0x0000001c00347944 */ /* 0x000fea0003c00000 */
[----:B------:R-:W-:Y:S02]  /*2230*/  IADD3 R14, PT, PT, -R2, RZ, RZ ;  /* 0x000000ff020e7210 */ /* 0x000fe40007ffe1ff */
[----:B------:R-:W-:-:S03]  /*2240*/  MOV R39, R13 ;  /* 0x0000000d00277202 */ /* 0x000fc60000000f00 */
[----:B------:R-:W-:Y:S01]  /*2250*/  IMAD R14, R38, R14, R27 ;  /* 0x0000000e260e7224 */ /* 0x000fe200078e021b */
[----:B------:R-:W-:-:S07]  /*2260*/  MOV R38, R2 ;  /* 0x0000000200267202 */ /* 0x000fce0000000f00 */
.L_x_353:
[----:B------:R-:W-:Y:S01]  /*2270*/  IABS R17, R31 ;  /* 0x0000001f00117213 */ /* 0x000fe20000000000 */
[----:B------:R-:W-:Y:S01]  /*2280*/  IMAD R8, R8, R11, RZ ;  /* 0x0000000b08087224 */ /* 0x000fe200078e02ff */
[----:B------:R-:W-:Y:S01]  /*2290*/  IABS R16, R14 ;  /* 0x0000000e00107213 */ /* 0x000fe20000000000 */
[----:B------:R-:W-:Y:S01]  /*22a0*/  BSSY.RECONVERGENT B0, `(.L_x_354) ;  /* 0x0000040000007945 */ /* 0x000fe20003800200 */
[----:B------:R-:W0:Y:S01]  /*22b0*/  I2F.U32.RP R18, R17 ;  /* 0x0000001100127306 */ /* 0x000e220000209000 */
[----:B------:R-:W-:-:S05]  /*22c0*/  IABS R13, R31 ;  /* 0x0000001f000d7213 */ /* 0x000fca0000000000 */
[----:B------:R-:W-:Y:S02]  /*22d0*/  IMAD.MOV R13, RZ, RZ, -R13 ;  /* 0x000000ffff0d7224 */ /* 0x000fe400078e0a0d */
[----:B0-----:R-:W0:Y:S02]  /*22e0*/  MUFU.RCP R24, R18 ;  /* 0x0000001200187308 */ /* 0x001e240000001000 */
[----:B0-----:R-:W-:-:S06]  /*22f0*/  VIADD R24, R24, 0xffffffe ;  /* 0x0ffffffe18187836 */ /* 0x001fcc0000000000 */
[----:B------:R-:W0:Y:S02]  /*2300*/  F2I.FTZ.U32.TRUNC.NTZ R25, R24 ;  /* 0x0000001800197305 */ /* 0x000e24000021f000 */
[----:B0-----:R-:W-:Y:S01]  /*2310*/  IMAD.MOV R2, RZ, RZ, -R25 ;  /* 0x000000ffff027224 */ /* 0x001fe200078e0a19 */
[----:B------:R-:W-:-:S03]  /*2320*/  MOV R24, RZ ;  /* 0x000000ff00187202 */ /* 0x000fc60000000f00 */
[----:B------:R-:W-:-:S04]  /*2330*/  IMAD R19, R2, R17, RZ ;  /* 0x0000001102137224 */ /* 0x000fc800078e02ff */
[----:B------:R-:W-:-:S06]  /*2340*/  IMAD.HI.U32 R19, R25, R19, R24 ;  /* 0x0000001319137227 */ /* 0x000fcc00078e0018 */
[----:B------:R-:W-:-:S04]  /*2350*/  IMAD.HI.U32 R2, R19, R16, RZ ;  /* 0x0000001013027227 */ /* 0x000fc800078e00ff */
[----:B------:R-:W-:Y:S02]  /*2360*/  IMAD R16, R2, R13, R16 ;  /* 0x0000000d02107224 */ /* 0x000fe400078e0210 */
[----:B------:R-:W-:-:S03]  /*2370*/  IMAD.WIDE.U32 R18, R9, R11, RZ ;  /* 0x0000000b09127225 */ /* 0x000fc600078e00ff */
[----:B------:R-:W-:Y:S01]  /*2380*/  ISETP.GT.U32.AND P1, PT, R17, R16, PT ;  /* 0x000000101100720c */ /* 0x000fe20003f24070 */
[----:B------:R-:W-:Y:S01]  /*2390*/  IMAD R13, R9, R12, R8 ;  /* 0x0000000c090d7224 */ /* 0x000fe200078e0208 */
[----:B------:R-:W-:Y:S01]  /*23a0*/  LOP3.LUT R8, R14, R31, RZ, 0x3c, !PT ;  /* 0x0000001f0e087212 */ /* 0x000fe200078e3cff */
[----:B------:R-:W-:-:S03]  /*23b0*/  IMAD.WIDE.U32 R40, R18, R36, RZ ;  /* 0x0000002412287225 */ /* 0x000fc600078e00ff */
[----:B------:R-:W-:Y:S01]  /*23c0*/  ISETP.GE.AND P0, PT, R8, RZ, PT ;  /* 0x000000ff0800720c */ /* 0x000fe20003f06270 */
[----:B------:R-:W-:-:S04]  /*23d0*/  IMAD.IADD R13, R19, 0x1, R13 ;  /* 0x00000001130d7824 */ /* 0x000fc800078e020d */
[----:B------:R-:W-:Y:S02]  /*23e0*/  IMAD R13, R13, R36, RZ ;  /* 0x000000240d0d7224 */ /* 0x000fe400078e02ff */
[-C--:B------:R-:W-:Y:S02]  /*23f0*/  @!P1 IADD3 R16, PT, PT, R16, -R17.reuse, RZ ;  /* 0x8000001110109210 */ /* 0x080fe40007ffe0ff */
[----:B------:R-:W-:Y:S01]  /*2400*/  @!P1 IADD3 R2, PT, PT, R2, 0x1, RZ ;  /* 0x0000000102029810 */ /* 0x000fe20007ffe0ff */
[----:B------:R-:W-:Y:S01]  /*2410*/  IMAD R13, R37, R18, R13 ;  /* 0x00000012250d7224 */ /* 0x000fe200078e020d */
[----:B------:R-:W-:Y:S02]  /*2420*/  ISETP.GE.U32.AND P2, PT, R16, R17, PT ;  /* 0x000000111000720c */ /* 0x000fe40003f46070 */
[----:B------:R-:W-:Y:S01]  /*2430*/  ISETP.NE.AND P1, PT, R31, RZ, PT ;  /* 0x000000ff1f00720c */ /* 0x000fe20003f25270 */
[----:B------:R-:W-:-:S10]  /*2440*/  IMAD.IADD R17, R41, 0x1, R13 ;  /* 0x0000000129117824 */ /* 0x000fd400078e020d */
        /* <DEDUP_REMOVED lines=30> */
.L_x_355:
[----:B------:R-:W-:Y:S01]  /*2630*/  IMAD.MOV.U32 R27, RZ, RZ, R38 ;  /* 0x000000ffff1b7224 */ /* 0x000fe200078e0026 */
[----:B------:R-:W-:Y:S01]  /*2640*/  MOV R19, R39 ;  /* 0x0000002700137202 */ /* 0x000fe20000000f00 */
[----:B------:R-:W-:Y:S01]  /*2650*/  IMAD.MOV.U32 R24, RZ, RZ, R40 ;  /* 0x000000ffff187224 */ /* 0x000fe200078e0028 */
[----:B------:R-:W-:Y:S02]  /*2660*/  MOV R18, 0x2680 ;  /* 0x0000268000127802 */ /* 0x000fe40000000f00 */
[----:B------:R-:W-:Y:S05]  /*2670*/  CALL.REL.NOINC `($__internal_9_$__cuda_sm20_div_s64) ;  /* 0x0000001800207944 */ /* 0x000fea0003c00000 */
[----:B------:R-:W-:-:S05]  /*2680*/  IADD3 R13, PT, PT, -R2, RZ, RZ ;  /* 0x000000ff020d7210 */ /* 0x000fca0007ffe1ff */
[----:B------:R-:W-:Y:S02]  /*2690*/  IMAD R38, R13, R40, R38 ;  /* 0x000000280d267224 */ /* 0x000fe400078e0226 */
.L_x_356:
[----:B------:R-:W-:Y:S05]  /*26a0*/  BSYNC.RECONVERGENT B0 ;  /* 0x0000000000007941 */ /* 0x000fea0003800200 */
.L_x_354:
        /* <DEDUP_REMOVED lines=10> */
[----:B------:R-:W-:Y:S01]  /*2750*/  I2F.U32.RP R34, R14 ;  /* 0x0000000e00227306 */ /* 0x000fe20000209000 */
[----:B--2---:R-:W-:Y:S02]  /*2760*/  USEL UR8, UR4, 0x1, UP0 ;  /* 0x0000000104087887 */ /* 0x004fe40008000000 */
[----:B------:R-:W-:-:S05]  /*2770*/  UIMAD UR7, UR5, UR4, URZ ;  /* 0x00000004050772a4 */ /* 0x000fca000f8e02ff */
[----:B-1----:R-:W0:Y:S01]  /*2780*/  MUFU.RCP R12, R12 ;  /* 0x0000000c000c7308 */ /* 0x002e220000001000 */
[----:B------:R-:W-:Y:S02]  /*2790*/  USHF.R.S32.HI UR4, URZ, 0x1f, UR8 ;  /* 0x0000001fff047899 */ /* 0x000fe40008011408 */
[----:B------:R-:W-:-:S05]  /*27a0*/  UIMAD UR5, UR8, UR5, URZ ;  /* 0x00000005080572a4 */ /* 0x000fca000f8e02ff */
[----:B---3--:R-:W1:Y:S08]  /*27b0*/  MUFU.RCP R26, R36 ;  /* 0x00000024001a7308 */ /* 0x008e700000001000 */
[----:B------:R-:W2:Y:S01]  /*27c0*/  I2F.U32.RP R35, R16 ;  /* 0x0000001000237306 */ /* 0x000ea20000209000 */
[----:B0-----:R-:W-:-:S07]  /*27d0*/  VIADD R32, R12, 0xffffffe ;  /* 0x0ffffffe0c207836 */ /* 0x001fce0000000000 */
[----:B------:R-:W0:Y:S01]  /*27e0*/  MUFU.RCP R19, R34 ;  /* 0x0000002200137308 */ /* 0x000e220000001000 */
[----:B-1----:R-:W-:Y:S01]  /*27f0*/  VIADD R26, R26, 0xffffffe ;  /* 0x0ffffffe1a1a7836 */ /* 0x002fe20000000000 */
[----:B------:R-:W-:-:S06]  /*2800*/  IABS R36, R38 ;  /* 0x0000002600247213 */ /* 0x000fcc0000000000 */
[----:B--2---:R-:W1:Y:S08]  /*2810*/  MUFU.RCP R24, R35 ;  /* 0x0000002300187308 */ /* 0x004e700000001000 */
[----:B------:R-:W2:Y:S01]  /*2820*/  F2I.FTZ.U32.TRUNC.NTZ R33, R32 ;  /* 0x0000002000217305 */ /* 0x000ea2000021f000 */
[----:B0-----:R-:W-:Y:S02]  /*2830*/  VIADD R19, R19, 0xffffffe ;  /* 0x0ffffffe13137836 */ /* 0x001fe40000000000 */
[----:B------:R-:W-:-:S05]  /*2840*/  HFMA2 R34, -RZ, RZ, 0, 0 ;  /* 0x00000000ff227431 */ /* 0x000fca00000001ff */
[----:B------:R-:W0:Y:S01]  /*2850*/  F2I.FTZ.U32.TRUNC.NTZ R27, R26 ;  /* 0x0000001a001b7305 */ /* 0x000e22000021f000 */
[----:B-1----:R-:W-:Y:S01]  /*2860*/  IADD3 R24, PT, PT, R24, 0xffffffe, RZ ;  /* 0x0ffffffe18187810 */ /* 0x002fe20007ffe0ff */
[----:B--2---:R-:W-:-:S06]  /*2870*/  IMAD.MOV R13, RZ, RZ, -R33 ;  /* 0x000000ffff0d7224 */ /* 0x004fcc00078e0a21 */
[----:B------:R-:W1:Y:S01]  /*2880*/  F2I.FTZ.U32.TRUNC.NTZ R35, R19 ;  /* 0x0000001300237305 */ /* 0x000e62000021f000 */
[----:B------:R-:W-:Y:S02]  /*2890*/  IMAD.MOV.U32 R32, RZ, RZ, RZ ;  /* 0x000000ffff207224 */ /* 0x000fe400078e00ff */
[----:B------:R-:W-:Y:S01]  /*28a0*/  IMAD R13, R13, R18, RZ ;  /* 0x000000120d0d7224 */ /* 0x000fe200078e02ff */
[----:B0-----:R-:W-:-:S04]  /*28b0*/  IADD3 R12, PT, PT, RZ, -R27, RZ ;  /* 0x8000001bff0c7210 */ /* 0x001fc80007ffe0ff */
[----:B------:R-:W0:Y:S01]  /*28c0*/  F2I.FTZ.U32.TRUNC.NTZ R25, R24 ;  /* 0x0000001800197305 */ /* 0x000e22000021f000 */
[----:B------:R-:W-:Y:S01]  /*28d0*/  IMAD.HI.U32 R13, R33, R13, R32 ;  /* 0x0000000d210d7227 */ /* 0x000fe200078e0020 */
[----:B------:R-:W-:-:S03]  /*28e0*/  IABS R32, R11 ;  /* 0x0000000b00207213 */ /* 0x000fc60000000000 */
[----:B------:R-:W-:Y:S01]  /*28f0*/  IMAD R33, R12, R17, RZ ;  /* 0x000000110c217224 */ /* 0x000fe200078e02ff */
[----:B------:R-:W-:Y:S01]  /*2900*/  IABS R12, R15 ;  /* 0x0000000f000c7213 */ /* 0x000fe20000000000 */
[----:B------:R-:W-:Y:S02]  /*2910*/  IMAD.MOV.U32 R26, RZ, RZ, RZ ;  /* 0x000000ffff1a7224 */ /* 0x000fe400078e00ff */
[----:B-1----:R-:W-:Y:S02]  /*2920*/  IMAD.MOV R19, RZ, RZ, -R35 ;  /* 0x000000ffff137224 */ /* 0x002fe400078e0a23 */
[----:B------:R-:W-:Y:S02]  /*2930*/  IMAD.HI.U32 R26, R27, R33, R26 ;  /* 0x000000211b1a7227 */ /* 0x000fe400078e001a */
[----:B------:R-:W1:Y:S02]  /*2940*/  I2F.U32.RP R33, R12 ;  /* 0x0000000c00217306 */ /* 0x000e640000209000 */
[----:B------:R-:W-:Y:S01]  /*2950*/  IMAD R19, R19, R14, RZ ;  /* 0x0000000e13137224 */ /* 0x000fe200078e02ff */
[----:B0-----:R-:W-:Y:S01]  /*2960*/  IADD3 R27, PT, PT, RZ, -R25, RZ ;  /* 0x80000019ff1b7210 */ /* 0x001fe20007ffe0ff */
[----:B------:R-:W-:-:S02]  /*2970*/  IMAD.MOV R32, RZ, RZ, -R32 ;  /* 0x000000ffff207224 */ /* 0x000fc400078e0a20 */
[----:B------:R-:W-:-:S04]  /*2980*/  IMAD.HI.U32 R13, R13, R36, RZ ;  /* 0x000000240d0d7227 */ /* 0x000fc800078e00ff */
[----:B------:R-:W-:-:S04]  /*2990*/  IMAD.HI.U32 R34, R35, R19, R34 ;  /* 0x0000001323227227 */ /* 0x000fc800078e0022 */
[----:B------:R-:W-:Y:S01]  /*29a0*/  IMAD R19, R13, R32, R36 ;  /* 0x000000200d137224 */ /* 0x000fe200078e0224 */
[----:B------:R-:W-:Y:S01]  /*29b0*/  IABS R32, R8 ;  /* 0x0000000800207213 */ /* 0x000fe20000000000 */
[----:B------:R-:W-:Y:S02]  /*29c0*/  IMAD R27, R27, R16, RZ ;  /* 0x000000101b1b7224 */ /* 0x000fe400078e02ff */
[----:B------:R-:W-:Y:S01]  /*29d0*/  IMAD.MOV.U32 R24, RZ, RZ, RZ ;  /* 0x000000ffff187224 */ /* 0x000fe200078e00ff */
[----:B------:R-:W-:-:S03]  /*29e0*/  ISETP.GT.U32.AND P1, PT, R18, R19, PT ;  /* 0x000000131200720c */ /* 0x000fc60003f24070 */
[----:B------:R-:W-:Y:S01]  /*29f0*/  IMAD.HI.U32 R24, R25, R27, R24 ;  /* 0x0000001b19187227 */ /* 0x000fe200078e0018 */
[----:B------:R-:W-:Y:S01]  /*2a00*/  IABS R27, R6 ;  /* 0x00000006001b7213 */ /* 0x000fe20000000000 */
[----:B-1----:R-:W0:Y:S04]  /*2a10*/  MUFU.RCP R25, R33 ;  /* 0x0000002100197308 */ /* 0x002e280000001000 */
[----:B------:R-:W-:-:S04]  /*2a20*/  IMAD.MOV R27, RZ, RZ, -R27 ;  /* 0x000000ffff1b7224 */ /* 0x000fc800078e0a1b */
[----:B------:R-:W-:Y:S02]  /*2a30*/  @!P1 IMAD.IADD R19, R19, 0x1, -R18 ;  /* 0x0000000113139824 */ /* 0x000fe400078e0a12 */
[----:B------:R-:W-:-:S03]  /*2a40*/  @!P1 VIADD R13, R13, 0x1 ;  /* 0x000000010d0d9836 */ /* 0x000fc60000000000 */
[----:B------:R-:W-:Y:S02]  /*2a50*/  ISETP.GE.U32.AND P3, PT, R19, R18, PT ;  /* 0x000000121300720c */ /* 0x000fe40003f66070 */
[----:B------:R-:W-:Y:S02]  /*2a60*/  IABS R19, R2 ;  /* 0x0000000200137213 */ /* 0x000fe40000000000 */
[----:B0-----:R-:W-:-:S03]  /*2a70*/  IADD3 R25, PT, PT, R25, 0xffffffe, RZ ;  /* 0x0ffffffe19197810 */ /* 0x001fc60007ffe0ff */
[----:B------:R-:W-:Y:S01]  /*2a80*/  IMAD.HI.U32 R18, R24, R19, RZ ;  /* 0x0000001318127227 */ /* 0x000fe200078e00ff */
[----:B------:R-:W-:Y:S02]  /*2a90*/  LOP3.LUT R24, R38, R11, RZ, 0x3c, !PT ;  /* 0x0000000b26187212 */ /* 0x000fe400078e3cff */
[----:B------:R-:W0:Y:S01]  /*2aa0*/  F2I.FTZ.U32.TRUNC.NTZ R25, R25 ;  /* 0x0000001900197305 */ /* 0x000e22000021f000 */
[----:B------:R-:W-:Y:S01]  /*2ab0*/  IMAD R27, R18, R27, R19 ;  /* 0x0000001b121b7224 */ /* 0x000fe200078e0213 */
[----:B------:R-:W-:Y:S01]  /*2ac0*/  ISETP.GE.AND P0, PT, R24, RZ, PT ;  /* 0x000000ff1800720c */ /* 0x000fe20003f06270 */
[----:B------:R-:W-:Y:S01]  /*2ad0*/  @P3 VIADD R13, R13, 0x1 ;  /* 0x000000010d0d3836 */ /* 0x000fe20000000000 */
[----:B------:R-:W-:Y:S02]  /*2ae0*/  MOV R24, RZ ;  /* 0x000000ff00187202 */ /* 0x000fe40000000f00 */
[----:B------:R-:W-:Y:S01]  /*2af0*/  ISETP.GT.U32.AND P1, PT, R16, R27, PT ;  /* 0x0000001b1000720c */ /* 0x000fe20003f24070 */
[----:B0-----:R-:W-:-:S08]  /*2b00*/  IMAD.MOV R19, RZ, RZ, -R25 ;  /* 0x000000ffff137224 */ /* 0x001fd000078e0a19 */
[----:B------:R-:W-:Y:S02]  /*2b10*/  @!P0 IADD3 R13, PT, PT, -R13, RZ, RZ ;  /* 0x000000ff0d0d8210 */ /* 0x000fe40007ffe1ff */
[----:B------:R-:W-:Y:S02]  /*2b20*/  @!P2 LOP3.LUT R13, RZ, R11, RZ, 0x33, !PT ;  /* 0x0000000bff0da212 */ /* 0x000fe400078e33ff */
[----:B------:R-:W-:Y:S01]  /*2b30*/  @!P1 IMAD.IADD R27, R27, 0x1, -R16 ;  /* 0x000000011b1b9824 */ /* 0x000fe200078e0a10 */
[----:B------:R-:W-:Y:S01]  /*2b40*/  ISETP.NE.AND P2, PT, R6, RZ, PT ;  /* 0x000000ff0600720c */ /* 0x000fe20003f45270 */
[----:B------:R-:W-:Y:S01]  /*2b50*/  IMAD R19, R19, R12, RZ ;  /* 0x0000000c13137224 */ /* 0x000fe200078e02ff */
[----:B------:R-:W-:Y:S02]  /*2b60*/  @!P1 IADD3 R18, PT, PT, R18, 0x1, RZ ;  /* 0x0000000112129810 */ /* 0x000fe40007ffe0ff */
[----:B------:R-:W-:Y:S01]  /*2b70*/  ISETP.GE.U32.AND P3, PT, R27, R16, PT ;  /* 0x000000101b00720c */ /* 0x000fe20003f66070 */
[----:B------:R-:W-:Y:S01]  /*2b80*/  IMAD.HI.U32 R19, R25, R19, R24 ;  /* 0x0000001319137227 */ /* 0x000fe200078e0018 */
[----:B------:R-:W-:-:S03]  /*2b90*/  LOP3.LUT R24, R2, R6, RZ, 0x3c, !PT ;  /* 0x0000000602187212 */ /* 0x000fc600078e3cff */
[----:B------:R-:W-:Y:S01]  /*2ba0*/  IMAD.MOV R16, RZ, RZ, -R13 ;  /* 0x000000ffff107224 */ /* 0x000fe200078e0a0d */
[----:B------:R-:W-:Y:S01]  /*2bb0*/  ISETP.GE.AND P0, PT, R24, RZ, PT ;  /* 0x000000ff1800720c */ /* 0x000fe20003f06270 */
[----:B------:R-:W-:Y:S01]  /*2bc0*/  IMAD.HI.U32 R19, R19, R32, RZ ;  /* 0x0000002013137227 */ /* 0x000fe200078e00ff */
[----:B------:R-:W-:-:S03]  /*2bd0*/  IABS R24, R13 ;  /* 0x0000000d00187213 */ /* 0x000fc60000000000 */
        /* <DEDUP_REMOVED lines=9> */
[----:B------:R-:W-:-:S02]  /*2c70*/  IMAD R11, R19, R11, R32 ;  /* 0x0000000b130b7224 */ /* 0x000fc400078e0220 */
[----:B------:R-:W-:Y:S01]  /*2c80*/  IMAD R26, R25, R16, R24 ;  /* 0x00000010191a7224 */ /* 0x000fe200078e0218 */
[----:B------:R-:W-:Y:S01]  /*2c90*/  IABS R16, R5 ;  /* 0x0000000500107213 */ /* 0x000fe20000000000 */
[----:B------:R-:W-:Y:S01]  /*2ca0*/  IMAD.WIDE R38, R38, UR5, RZ ;  /* 0x0000000526267c25 */ /* 0x000fe2000f8e02ff */
        /* <DEDUP_REMOVED lines=41> */
[----:B------:R-:W-:Y:S01]  /*2f40*/  IMAD R17, R31, UR4, R17 ;  /* 0x000000041f117c24 */ /* 0x000fe2000f8e0211 */
[----:B------:R-:W0:Y:S01]  /*2f50*/  LDCU.64 UR4, c[0x0][0x420] ;  /* 0x00008400ff0477ac */ /* 0x000e220008000a00 */
[----:B------:R-:W-:Y:S02]  /*2f60*/  IMAD.MOV R8, RZ, RZ, -R25 ;  /* 0x000000ffff087224 */ /* 0x000fe400078e0a19 */
[----:B------:R-:W-:-:S04]  /*2f70*/  IMAD.WIDE R16, R11, UR7, R16 ;  /* 0x000000070b107c25 */ /* 0x000fc8000f8e0210 */
[----:B------:R-:W-:Y:S02]  /*2f80*/  IMAD R8, R9, R8, R13 ;  /* 0x0000000809087224 */ /* 0x000fe400078e020d */
[----:B------:R-:W-:-:S04]  /*2f90*/  IMAD.WIDE R6, R25, R7, RZ ;  /* 0x0000000719067225 */ /* 0x000fc800078e02ff */
[----:B------:R-:W-:Y:S01]  /*2fa0*/  IMAD R5, R5, R2, R18 ;  /* 0x0000000205057224 */ /* 0x000fe200078e0212 */
[----:B------:R-:W-:Y:S01]  /*2fb0*/  IADD3 R6, P1, P0, R6, R16, R38 ;  /* 0x0000001006067210 */ /* 0x000fe2000783e026 */
[----:B------:R-:W-:Y:S02]  /*2fc0*/  IMAD R2, R21, UR8, RZ ;  /* 0x0000000815027c24 */ /* 0x000fe4000f8e02ff */
        /* <DEDUP_REMOVED lines=14> */
.L_x_351:
[----:B------:R-:W0:Y:S01]  /*30b0*/  LDC.64 R4, c[0x0][0x420] ;  /* 0x00010800ff047b82 */ /* 0x000e220000000a00 */
[----:B------:R-:W-:-:S05]  /*30c0*/  IADD3 R2, PT, PT, R20, UR6, RZ ;  /* 0x0000000614027c10 */ /* 0x000fca000fffe0ff */
[----:B0-----:R-:W-:-:S05]  /*30d0*/  IMAD.WIDE.U32 R2, R2, 0x4, R4 ;  /* 0x0000000402027825 */ /* 0x001fca00078e0004 */
[----:B------:R1:W-:Y:S02]  /*30e0*/  STG.E desc[UR10][R2.64], R28 ;  /* 0x0000001c02007986 */ /* 0x0003e4000c10190a */
.L_x_350:
[----:B------:R-:W-:Y:S05]  /*30f0*/  BSYNC.RECONVERGENT B1 ;  /* 0x0000000000017941 */ /* 0x000fea0003800200 */
.L_x_349:
[----:B------:R-:W2:Y:S01]  /*3100*/  LDCU UR7, c[0x0][0x534] ;  /* 0x0000a680ff0777ac */ /* 0x000ea20008000800 */
[----:B------:R-:W3:Y:S01]  /*3110*/  LDC R13, c[0x0][0x44c] ;  /* 0x00011300ff0d7b82 */ /* 0x000ee20000000800 */
[----:B------:R-:W-:Y:S01]  /*3120*/  BSSY.RECONVERGENT B0, `(.L_x_357) ;  /* 0x000000d000007945 */ /* 0x000fe20003800200 */
[----:B--2---:R-:W-:-:S04]  /*3130*/  ISETP.GE.AND P0, PT, R30, UR7, PT ;  /* 0x000000071e007c0c */ /* 0x004fc8000bf06270 */
[----:B------:R-:W-:-:S13]  /*3140*/  ISETP.GT.U32.OR P0, PT, R0, 0x7f, P0 ;  /* 0x0000007f0000780c */ /* 0x000fda0000704470 */
[----:B------:R-:W-:Y:S05]  /*3150*/  @P0 BRA `(.L_x_358) ;  /* 0x0000000000240947 */ /* 0x000fea0003800000 */
[----:B-1----:R-:W1:Y:S01]  /*3160*/  S2R R2, SR_CgaCtaId ;  /* 0x0000000000027919 */ /* 0x002e620000008800 */
[----:B0-----:R-:W-:Y:S01]  /*3170*/  FADD.FTZ R4, -R28, R29 ;  /* 0x0000001d1c047221 */ /* 0x001fe20000010100 */
[----:B------:R-:W-:-:S03]  /*3180*/  MOV R3, 0x400 ;  /* 0x0000040000037802 */ /* 0x000fc60000000f00 */
[----:B------:R-:W-:-:S06]  /*3190*/  FMUL.FTZ R4, R4, 1.4426950216293334961 ;  /* 0x3fb8aa3b04047820 */ /* 0x000fcc0000410000 */
[----:B------:R-:W0:Y:S01]  /*31a0*/  MUFU.EX2 R4, R4 ;  /* 0x0000000400047308 */ /* 0x000e220000000800 */
[----:B-1----:R-:W-:-:S05]  /*31b0*/  LEA R3, R2, R3, 0x18 ;  /* 0x0000000302037211 */ /* 0x002fca00078ec0ff */
[----:B------:R-:W-:-:S05]  /*31c0*/  IMAD R3, R30, 0x14, R3 ;  /* 0x000000141e037824 */ /* 0x000fca00078e0203 */
[----:B------:R-:W-:-:S05]  /*31d0*/  LEA R3, R20, R3, 0x2 ;  /* 0x0000000314037211 */ /* 0x000fca00078e10ff */
[----:B0-----:R2:W-:Y:S02]  /*31e0*/  STS [R3], R4 ;  /* 0x0000000403007388 */ /* 0x0015e40000000800 */
.L_x_358:
[----:B------:R-:W-:Y:S05]  /*31f0*/  BSYNC.RECONVERGENT B0 ;  /* 0x0000000000007941 */ /* 0x000fea0003800200 */
.L_x_357:
[----:B------:R-:W-:Y:S01]  /*3200*/  BAR.SYNC.DEFER_BLOCKING 0x0 ;  /* 0x0000000000007b1d */ /* 0x000fe20000010000 */
[----:B------:R-:W-:Y:S01]  /*3210*/  IMAD.SHL.U32 R11, R30, 0x4, RZ ;  /* 0x000000041e0b7824 */ /* 0x000fe200078e00ff */
[----:B------:R-:W-:Y:S01]  /*3220*/  UISETP.GE.AND UP0, UPT, UR7, 0x1, UPT ;  /* 0x000000010700788c */ /* 0x000fe2000bf06270 */
[----:B------:R-:W-:Y:S01]  /*3230*/  IMAD.SHL.U32 R26, R0, 0x8, RZ ;  /* 0x00000008001a7824 */ /* 0x000fe200078e00ff */
[----:B-12---:R-:W-:Y:S01]  /*3240*/  CS2R R2, SRZ ;  /* 0x0000000000027805 */ /* 0x006fe2000001ff00 */
[----:B---3--:R-:W-:Y:S01]  /*3250*/  IMAD R27, R13, UR6, RZ ;  /* 0x000000060d1b7c24 */ /* 0x008fe2000f8e02ff */
[----:B0-----:R-:W-:Y:S01]  /*3260*/  CS2R R4, SRZ ;  /* 0x0000000000047805 */ /* 0x001fe2000001ff00 */
[----:B------:R-:W-:Y:S01]  /*3270*/  IMAD.MOV.U32 R0, RZ, RZ, RZ ;  /* 0x000000ffff007224 */ /* 0x000fe200078e00ff */
[----:B------:R-:W-:Y:S02]  /*3280*/  LOP3.LUT R26, R11, 0x1f00, R26, 0xf8, !PT ;  /* 0x00001f000b1a7812 */ /* 0x000fe400078ef81a */
[----:B------:R-:W-:Y:S01]  /*3290*/  CS2R R6, SRZ ;  /* 0x0000000000067805 */ /* 0x000fe2000001ff00 */
[----:B------:R-:W-:Y:S01]  /*32a0*/  IMAD.MOV.U32 R9, RZ, RZ, RZ ;  /* 0x000000ffff097224 */ /* 0x000fe200078e00ff */
[----:B------:R-:W-:-:S04]  /*32b0*/  IADD3 R26, P0, PT, R27, R26, RZ ;  /* 0x0000001a1b1a7210 */ /* 0x000fc80007f1e0ff */
[----:B------:R-:W-:Y:S01]  /*32c0*/  LEA.HI.X.SX32 R27, R27, RZ, 0x1, P0 ;  /* 0x000000ff1b1b7211 */ /* 0x000fe200000f0eff */
[----:B------:R-:W-:Y:S08]  /*32d0*/  BRA.U !UP0, `(.L_x_359) ;  /* 0x0000000508bc7547 */ /* 0x000ff0000b800000 */
        /* <DEDUP_REMOVED lines=16> */
[----:B------:R-:W0:Y:S01]  /*33e0*/  S2UR UR5, SR_CgaCtaId ;  /* 0x00000000000579c3 */ /* 0x000e220000008800 */
[----:B------:R-:W-:Y:S01]  /*33f0*/  UMOV UR8, 0x400 ;  /* 0x0000040000087882 */ /* 0x000fe20000000000 */
[----:B------:R-:W-:Y:S01]  /*3400*/  ULOP3.LUT UR9, UR7, 0x7ffffffc, URZ, 0xc0, !UPT ;  /* 0x7ffffffc07097892 */ /* 0x000fe2000f8ec0ff */
[----:B------:R-:W-:Y:S01]  /*3410*/  ISETP.GE.AND P1, PT, R20, R25, PT ;  /* 0x000000191400720c */ /* 0x000fe20003f26270 */
[----:B------:R-:W-:Y:S01]  /*3420*/  IMAD.MOV.U32 R0, RZ, RZ, RZ ;  /* 0x000000ffff007224 */ /* 0x000fe200078e00ff */
        /* <DEDUP_REMOVED lines=9> */
.L_x_361:
        /* <DEDUP_REMOVED lines=53> */
.L_x_360:
        /* <DEDUP_REMOVED lines=11> */
.L_x_362:
        /* <DEDUP_REMOVED lines=17> */
.L_x_359:
        /* <DEDUP_REMOVED lines=83> */
        .weak           $__internal_9_$__cuda_sm20_div_s64
        .type           $__internal_9_$__cuda_sm20_div_s64,@function
        .size           $__internal_9_$__cuda_sm20_div_s64,(.L_x_7441 - $__internal_9_$__cuda_sm20_div_s64)
$__internal_9_$__cuda_sm20_div_s64:
        /* <DEDUP_REMOVED lines=25> */
[C---:B------:R-:W-:Y:S01]  /*4090*/  IMAD R13, R35.reuse, R33, R43 ;  /* 0x00000021230d7224 */ /* 0x040fe200078e022b */
[----:B------:R-:W-:Y:S01]  /*40a0*/  IADD3 R25, P0, PT, RZ, -R42, RZ ;  /* 0x8000002aff197210 */ /* 0x000fe20007f1e0ff */
[----:B------:R-:W-:Y:S02]  /*40b0*/  IMAD.MOV.U32 R43, RZ, RZ, RZ ;  /* 0x000000ffff2b7224 */ /* 0x000fe400078e00ff */
        /* <DEDUP_REMOVED lines=8> */
[----:B------:R-:W-:-:S04]  /*4140*/  IADD3 R26, P0, PT, RZ, -R27, RZ ;  /* 0x8000001bff1a7210 */ /* 0x000fc80007f1e0ff */
        /* <DEDUP_REMOVED lines=17> */
[----:B------:R-:W-:-:S03]  /*4260*/  ISETP.GE.U32.AND P2, PT, R14, R32, PT ;  /* 0x000000200e00720c */ /* 0x000fc60003f46070 */
[----:B------:R-:W-:Y:S01]  /*4270*/  IMAD.X R13, R13, 0x1, ~R34, P0 ;  /* 0x000000010d0d7824 */ /* 0x000fe200000e0e22 */
[----:B------:R-:W-:-:S04]  /*4280*/  IADD3 R25, P0, PT, R14, -R32, RZ ;  /* 0x800000200e197210 */ /* 0x000fc80007f1e0ff */
[----:B------:R-:W-:-:S04]  /*4290*/  ISETP.GE.U32.AND.EX P2, PT, R13, R33, PT, P2 ;  /* 0x000000210d00720c */ /* 0x000fc80003f46120 */
[----:B------:R-:W-:Y:S01]  /*42a0*/  SEL R25, R25, R14, P2 ;  /* 0x0000000e19197207 */ /* 0x000fe20001000000 */
[----:B------:R-:W-:-:S03]  /*42b0*/  IMAD.X R14, R13, 0x1, ~R33, P0 ;  /* 0x000000010d0e7824 */ /* 0x000fc600000e0e21 */
[----:B------:R-:W-:Y:S02]  /*42c0*/  ISETP.GE.U32.AND P1, PT, R25, R32, PT ;  /* 0x000000201900720c */ /* 0x000fe40003f26070 */
[----:B------:R-:W-:Y:S02]  /*42d0*/  SEL R13, R14, R13, P2 ;  /* 0x0000000d0e0d7207 */ /* 0x000fe40001000000 */
[----:B------:R-:W-:Y:S01]  /*42e0*/  LOP3.LUT R14, R17, R19, RZ, 0x3c, !PT ;  /* 0x00000013110e7212 */ /* 0x000fe200078e3cff */
[----:B------:R-:W-:Y:S01]  /*42f0*/  IMAD.MOV.U32 R19, RZ, RZ, 0x0 ;  /* 0x00000000ff137424 */ /* 0x000fe200078e00ff */
[----:B------:R-:W-:Y:S02]  /*4300*/  ISETP.GE.U32.AND.EX P1, PT, R13, R33, PT, P1 ;  /* 0x000000210d00720c */ /* 0x000fe40003f26110 */
[----:B------:R-:W-:-:S04]  /*4310*/  IADD3 R13, P0, PT, R26, 0x1, RZ ;  /* 0x000000011a0d7810 */ /* 0x000fc80007f1e0ff */
[----:B------:R-:W-:Y:S01]  /*4320*/  SEL R26, R13, R26, P2 ;  /* 0x0000001a0d1a7207 */ /* 0x000fe20001000000 */
[----:B------:R-:W-:-:S03]  /*4330*/  IMAD.X R13, RZ, RZ, R2, P0 ;  /* 0x000000ffff0d7224 */ /* 0x000fc600000e0602 */
[----:B------:R-:W-:Y:S02]  /*4340*/  IADD3 R25, P0, PT, R26, 0x1, RZ ;  /* 0x000000011a197810 */ /* 0x000fe40007f1e0ff */
[----:B------:R-:W-:Y:S02]  /*4350*/  SEL R13, R13, R2, P2 ;  /* 0x000000020d0d7207 */ /* 0x000fe40001000000 */
[----:B------:R-:W-:Y:S02]  /*4360*/  SEL R25, R25, R26, P1 ;  /* 0x0000001a19197207 */ /* 0x000fe40000800000 */
[-C--:B------:R-:W-:Y:S02]  /*4370*/  IADD3.X R2, PT, PT, RZ, R13.reuse, RZ, P0, !PT ;  /* 0x0000000dff027210 */ /* 0x080fe400007fe4ff */
[----:B------:R-:W-:Y:S02]  /*4380*/  ISETP.GE.AND P2, PT, R14, RZ, PT ;  /* 0x000000ff0e00720c */ /* 0x000fe40003f46270 */
[----:B------:R-:W-:-:S02]  /*4390*/  SEL R13, R2, R13, P1 ;  /* 0x0000000d020d7207 */ /* 0x000fc40000800000 */
[-C--:B------:R-:W-:Y:S02]  /*43a0*/  IADD3 R2, P1, PT, RZ, -R25.reuse, RZ ;  /* 0x80000019ff027210 */ /* 0x080fe40007f3e0ff */
[----:B------:R-:W-:Y:S02]  /*43b0*/  ISETP.NE.U32.AND P0, PT, R24, RZ, PT ;  /* 0x000000ff1800720c */ /* 0x000fe40003f05070 */
[----:B------:R-:W-:Y:S01]  /*43c0*/  SEL R2, R2, R25, !P2 ;  /* 0x0000001902027207 */ /* 0x000fe20005000000 */
[----:B------:R-:W-:Y:S01]  /*43d0*/  IMAD.X R14, RZ, RZ, ~R13, P1 ;  /* 0x000000ffff0e7224 */ /* 0x000fe200008e0e0d */
[----:B------:R-:W-:-:S04]  /*43e0*/  ISETP.NE.AND.EX P0, PT, R17, RZ, PT, P0 ;  /* 0x000000ff1100720c */ /* 0x000fc80003f05300 */
[----:B------:R-:W-:Y:S02]  /*43f0*/  SEL R14, R14, R13, !P2 ;  /* 0x0000000d0e0e7207 */ /* 0x000fe40005000000 */
[----:B------:R-:W-:Y:S02]  /*4400*/  SEL R2, R2, 0xffffffff, P0 ;  /* 0xffffffff02027807 */ /* 0x000fe40000000000 */
[----:B------:R-:W-:Y:S01]  /*4410*/  SEL R13, R14, 0xffffffff, P0 ;  /* 0xffffffff0e0d7807 */ /* 0x000fe20000000000 */
[----:B------:R-:W-:Y:S06]  /*4420*/  RET.REL.NODEC R18 `(_ZN5flash32flash_fwd_splitkv_combine_kernelI23Flash_fwd_kernel_traitsILi256ELi64ELi64ELi4ELb0ELb0EN7cutlass10bfloat16_tE19Flash_kernel_traitsILi256ELi64ELi64ELi4ES3_EELi4ELi5ELb1EEEvNS_16Flash_fwd_paramsE) ;  /* 0xffffffb812f47950 */ /* 0x000fec0003c3ffff */
.L_x_363:
        /* <DEDUP_REMOVED lines=13> */
.L_x_7441:


//--------------------- .text._ZN5flash32flash_fwd_splitkv_combine_kernelI23Flash_fwd_kernel_traitsILi256ELi64ELi64ELi4ELb0ELb0EN7cutlass10bfloat16_tE19Flash_kernel_traitsILi256ELi64ELi64ELi4ES3_EELi4ELi4ELb1EEEvNS_16Flash_fwd_paramsE --------------------------
	.section	.text._ZN5flash32flash_fwd_splitkv_combine_kernelI23Flash_fwd_kernel_traitsILi256ELi64ELi64ELi4ELb0ELb0EN7cutlass10bfloat16_tE19Flash_kernel_traitsILi256ELi64ELi64ELi4ES3_EELi4ELi4ELb1EEEvNS_16Flash_fwd_paramsE,"ax",@progbits
	.align	128
        .global         _ZN5flash32flash_fwd_splitkv_combine_kernelI23Flash_fwd_kernel_traitsILi256ELi64ELi64ELi4ELb0ELb0EN7cutlass10bfloat16_tE19Flash_kernel_traitsILi256ELi64ELi64ELi4ES3_EELi4ELi4ELb1EEEvNS_16Flash_fwd_paramsE
        .type           _ZN5flash32flash_fwd_splitkv_combine_kernelI23Flash_fwd_kernel_traitsILi256ELi64ELi64ELi4ELb0ELb0EN7cutlass10bfloat16_tE19Flash_kernel_traitsILi256ELi64ELi64ELi4ES3_EELi4ELi4ELb1EEEvNS_16Flash_fwd_paramsE,@function
        .size           _ZN5flash32flash_fwd_splitkv_combine_kernelI23Flash_fwd_kernel_traitsILi256ELi64ELi64ELi4ELb0ELb0EN7cutlass10bfloat16_tE19Flash_kernel_traitsILi256ELi64ELi64ELi4ES3_EELi4ELi4ELb1EEEvNS_16Flash_fwd_paramsE,(.L_x_7442 - _ZN5flash32flash_fwd_splitkv_combine_kernelI23Flash_fwd_kernel_traitsILi256ELi64ELi64ELi4ELb0ELb0EN7cutlass10bfloat16_tE19Flash_kernel_traitsILi256ELi64ELi64ELi4ES3_EELi4ELi4ELb1EEEvNS_16Flash_fwd_paramsE)
        .other          _ZN5flash32flash_fwd_splitkv_combine_kernelI23Flash_fwd_kernel_traitsILi256ELi64ELi64ELi4ELb0ELb0EN7cutlass10bfloat16_tE19Flash_kernel_traitsILi256ELi64ELi64ELi4ES3_EELi4ELi4ELb1EEEvNS_16Flash_fwd_paramsE,@"STO_CUDA_ENTRY STV_DEFAULT"
_ZN5flash32flash_fwd_splitkv_combine_kernelI23Flash_fwd_kernel_traitsILi256ELi64ELi64ELi4ELb0ELb0EN7cutlass10bfloat16_tE19Flash_kernel_traitsILi256ELi64ELi64ELi4ES3_EELi4ELi4ELb1EEEvNS_16Flash_fwd_paramsE:
.text._ZN5flash32flash_fwd_splitkv_combine_kernelI23Flash_fwd_kernel_traitsILi256ELi64ELi64ELi4ELb0ELb0EN7cutlass10bfloat16_tE19Flash_kernel_traitsILi256ELi64ELi64ELi4ES3_EELi4ELi4ELb1EEEvNS_16Flash_fwd_paramsE:
        /* <DEDUP_REMOVED lines=38> */
.L_x_364:
[----:B------:R-:W-:Y:S01]  /*0260*/  IMAD.U32 R22, RZ, RZ, UR14 ;  /* 0x0000000eff167e24 */ /* 0x000fe2000f8e00ff */
[----:B------:R-:W-:Y:S01]  /*0270*/  MOV R20, UR9 ;  /* 0x0000000900147c02 */ /* 0x000fe20008000f00 */
[----:B------:R-:W-:Y:S01]  /*0280*/  IMAD.U32 R21, RZ, RZ, UR15 ;  /* 0x0000000fff157e24 */ /* 0x000fe2000f8e00ff */
[----:B------:R-:W-:Y:S02]  /*0290*/  MOV R18, UR6 ;  /* 0x0000000600127c02 */ /* 0x000fe40008000f00 */
[----:B------:R-:W-:Y:S02]  /*02a0*/  MOV R16, 0x2c0 ;  /* 0x000002c000107802 */ /* 0x000fe40000000f00 */
[----:B------:R-:W-:Y:S05]  /*02b0*/  CALL.REL.NOINC `($__internal_10_$__cuda_sm20_div_s64) ;  /* 0x0000003c00387944 */ /* 0x000fea0003c00000 */
[----:B------:R-:W-:-:S07]  /*02c0*/  MOV R11, R15 ;  /* 0x0000000f000b7202 */ /* 0x000fce0000000f00 */
.L_x_365:
        /* <DEDUP_REMOVED lines=30> */
.L_x_367:
[----:B------:R-:W-:Y:S01]  /*04b0*/  IMAD.MOV.U32 R22, RZ, RZ, R10 ;  /* 0x000000ffff167224 */ /* 0x000fe200078e000a */
[----:B------:R-:W-:Y:S02]  /*04c0*/  MOV R21, R11 ;  /* 0x0000000b00157202 */ /* 0x000fe40000000f00 */
[----:B------:R-:W-:Y:S02]  /*04d0*/  MOV R16, 0x4f0 ;  /* 0x000004f000107802 */ /* 0x000fe40000000f00 */
[----:B------:R-:W-:Y:S05]  /*04e0*/  CALL.REL.NOINC `($__internal_10_$__cuda_sm20_div_s64) ;  /* 0x0000003800ac7944 */ /* 0x000fea0003c00000 */
[----:B------:R-:W-:Y:S02]  /*04f0*/  MOV R24, R10 ;  /* 0x0000000a00187202 */ /* 0x000fe40000000f00 */
[----:B------:R-:W-:Y:S02]  /*0500*/  MOV R25, R15 ;  /* 0x0000000f00197202 */ /* 0x000fe40000000f00 */
.L_x_368:
[----:B------:R-:W-:Y:S05]  /*0510*/  BSYNC.RECONVERGENT B0 ;  /* 0x0000000000007941 */ /* 0x000fea0003800200 */
.L_x_366:
[----:B------:R-:W0:Y:S01]  /*0520*/  LDC R3, c[0x0][0x434] ;  /* 0x00010d00ff037b82 */ /* 0x000e220000000800 */
[----:B------:R-:W-:Y:S01]  /*0530*/  IMAD.MOV.U32 R6, RZ, RZ, RZ ;  /* 0x000000ffff067224 */ /* 0x000fe200078e00ff */
        /* <DEDUP_REMOVED lines=8> */
[----:B0-----:R-:W-:-:S04]  /*05c0*/  IMAD.MOV R4, RZ, RZ, -R7 ;  /* 0x000000ffff047224 */ /* 0x001fc800078e0a07 */
[----:B------:R-:W-:-:S04]  /*05d0*/  IMAD R4, R4, R5, RZ ;  /* 0x0000000504047224 */ /* 0x000fc800078e02ff */
        /* <DEDUP_REMOVED lines=43> */
.L_x_370:
[----:B------:R-:W-:Y:S01]  /*0890*/  IMAD.MOV.U32 R22, RZ, RZ, R20 ;  /* 0x000000ffff167224 */ /* 0x000fe200078e0014 */
[----:B------:R-:W-:Y:S01]  /*08a0*/  MOV R20, R13 ;  /* 0x0000000d00147202 */ /* 0x000fe20000000f00 */
[----:B------:R-:W-:Y:S01]  /*08b0*/  IMAD.MOV.U32 R21, RZ, RZ, R18 ;  /* 0x000000ffff157224 */ /* 0x000fe200078e0012 */
[----:B------:R-:W-:Y:S02]  /*08c0*/  MOV R18, R27 ;  /* 0x0000001b00127202 */ /* 0x000fe40000000f00 */
[----:B------:R-:W-:Y:S02]  /*08d0*/  MOV R16, 0x8f0 ;  /* 0x000008f000107802 */ /* 0x000fe40000000f00 */
[----:B------:R-:W-:Y:S05]  /*08e0*/  CALL.REL.NOINC `($__internal_10_$__cuda_sm20_div_s64) ;  /* 0x0000003400ac7944 */ /* 0x000fea0003c00000 */
[----:B------:R-:W-:Y:S02]  /*08f0*/  MOV R11, R15 ;  /* 0x0000000f000b7202 */ /* 0x000fe40000000f00 */
.L_x_371:
[----:B------:R-:W-:Y:S05]  /*0900*/  BSYNC.RECONVERGENT B0 ;  /* 0x0000000000007941 */ /* 0x000fea0003800200 */
.L_x_369:
[----:B------:R-:W0:Y:S01]  /*0910*/  LDCU UR8, c[0x0][0x434] ;  /* 0x00008680ff0877ac */ /* 0x000e220008000800 */
[----:B------:R-:W-:Y:S01]  /*0920*/  IMAD.MOV.U32 R6, RZ, RZ, RZ ;  /* 0x000000ffff067224 */ /* 0x000fe200078e00ff */
[----:B------:R-:W-:Y:S01]  /*0930*/  BSSY.RECONVERGENT B0, `(.L_x_372) ;  /* 0x000007a000007945 */ /* 0x000fe20003800200 */
[----:B0-----:R-:W-:Y:S01]  /*0940*/  IMAD.U32 R4, RZ, RZ, UR8 ;  /* 0x00000008ff047e24 */ /* 0x001fe2000f8e00ff */
[----:B------:R-:W-:-:S04]  /*0950*/  USHF.R.S32.HI UR4, URZ, 0x1f, UR8 ;  /* 0x0000001fff047899 */ /* 0x000fc80008011408 */
[----:B------:R-:W-:Y:S01]  /*0960*/  IABS R4, R4 ;  /* 0x0000000400047213 */ /* 0x000fe20000000000 */
[----:B------:R-:W-:-:S03]  /*0970*/  ULOP3.LUT UR4, UR4, 0x1, URZ, 0xfc, !UPT ;  /* 0x0000000104047892 */ /* 0x000fc6000f8efcff */
[----:B------:R-:W0:Y:S08]  /*0980*/  I2F.RP R8, R4 ;  /* 0x0000000400087306 */ /* 0x000e300000209400 */
[----:B0-----:R-:W0:Y:S02]  /*0990*/  MUFU.RCP R7, R8 ;  /* 0x0000000800077308 */ /* 0x001e240000001000 */
[----:B0-----:R-:W-:-:S06]  /*09a0*/  VIADD R7, R7, 0xffffffe ;  /* 0x0ffffffe07077836 */ /* 0x001fcc0000000000 */
[----:B------:R-:W0:Y:S02]  /*09b0*/  F2I.FTZ.U32.TRUNC.NTZ R7, R7 ;  /* 0x0000000700077305 */ /* 0x000e24000021f000 */
[----:B0-----:R-:W-:-:S04]  /*09c0*/  IMAD.MOV R2, RZ, RZ, -R7 ;  /* 0x000000ffff027224 */ /* 0x001fc800078e0a07 */
[----:B------:R-:W-:Y:S01]  /*09d0*/  IMAD R3, R2, R4, RZ ;  /* 0x0000000402037224 */ /* 0x000fe200078e02ff */
[----:B------:R-:W-:Y:S02]  /*09e0*/  IABS R2, R0 ;  /* 0x0000000000027213 */ /* 0x000fe40000000000 */
[----:B------:R-:W-:Y:S01]  /*09f0*/  LOP3.LUT R0, R0, UR8, RZ, 0x3c, !PT ;  /* 0x0000000800007c12 */ /* 0x000fe2000f8e3cff */
[----:B------:R-:W-:-:S03]  /*0a00*/  IMAD.HI.U32 R6, R7, R3, R6 ;  /* 0x0000000307067227 */ /* 0x000fc600078e0006 */
[----:B------:R-:W-:Y:S01]  /*0a10*/  ISETP.GE.AND P2, PT, R0, RZ, PT ;  /* 0x000000ff0000720c */ /* 0x000fe20003f46270 */
[----:B------:R-:W-:-:S04]  /*0a20*/  IMAD.MOV.U32 R5, RZ, RZ, R2 ;  /* 0x000000ffff057224 */ /* 0x000fc800078e0002 */
[----:B------:R-:W-:-:S04]  /*0a30*/  IMAD.HI.U32 R2, R6, R5, RZ ;  /* 0x0000000506027227 */ /* 0x000fc800078e00ff */
[----:B------:R-:W-:-:S04]  /*0a40*/  IMAD.MOV R3, RZ, RZ, -R2 ;  /* 0x000000ffff037224 */ /* 0x000fc800078e0a02 */
[----:B------:R-:W-:-:S05]  /*0a50*/  IMAD R3, R4, R3, R5 ;  /* 0x0000000304037224 */ /* 0x000fca00078e0205 */
[----:B------:R-:W-:-:S13]  /*0a60*/  ISETP.GT.U32.AND P1, PT, R4, R3, PT ;  /* 0x000000030400720c */ /* 0x000fda0003f24070 */
[-C--:B------:R-:W-:Y:S01]  /*0a70*/  @!P1 IADD3 R3, PT, PT, R3, -R4.reuse, RZ ;  /* 0x8000000403039210 */ /* 0x080fe20007ffe0ff */
[----:B------:R-:W-:Y:S01]  /*0a80*/  @!P1 VIADD R2, R2, 0x1 ;  /* 0x0000000102029836 */ /* 0x000fe20000000000 */
[----:B------:R-:W-:Y:S02]  /*0a90*/  ISETP.NE.AND P1, PT, RZ, UR8, PT ;  /* 0x00000008ff007c0c */ /* 0x000fe4000bf25270 */
[----:B------:R-:W-:Y:S02]  /*0aa0*/  ISETP.GE.U32.AND P0, PT, R3, R4, PT ;  /* 0x000000040300720c */ /* 0x000fe40003f06070 */
[----:B------:R-:W0:Y:S11]  /*0ab0*/  LDC R3, c[0x0][0x3e0] ;  /* 0x0000f800ff037b82 */ /* 0x000e360000000800 */
[----:B------:R-:W-:-:S04]  /*0ac0*/  @P0 VIADD R2, R2, 0x1 ;  /* 0x0000000102020836 */ /* 0x000fc80000000000 */
[----:B------:R-:W-:-:S04]  /*0ad0*/  IMAD.MOV.U32 R4, RZ, RZ, R2 ;  /* 0x000000ffff047224 */ /* 0x000fc800078e0002 */
[----:B------:R-:W-:Y:S01]  /*0ae0*/  @!P2 IMAD.MOV R4, RZ, RZ, -R4 ;  /* 0x000000ffff04a224 */ /* 0x000fe200078e0a04 */
[----:B------:R-:W-:Y:S02]  /*0af0*/  @!P1 LOP3.LUT R4, RZ, UR8, RZ, 0x33, !PT ;  /* 0x00000008ff049c12 */ /* 0x000fe4000f8e33ff */
[----:B0-----:R-:W-:-:S03]  /*0b00*/  IABS R5, R3 ;  /* 0x0000000300057213 */ /* 0x001fc60000000000 */
[----:B------:R-:W-:Y:S01]  /*0b10*/  IMAD R9, R4, UR4, RZ ;  /* 0x0000000404097c24 */ /* 0x000fe2000f8e02ff */
[----:B------:R-:W0:Y:S01]  /*0b20*/  LDCU.U8 UR4, c[0x0][0x549] ;  /* 0x0000a920ff0477ac */ /* 0x000e220008000000 */
[C---:B------:R-:W-:Y:S01]  /*0b30*/  VIADD R2, R3.reuse, 0xffffffff ;  /* 0xffffffff03027836 */ /* 0x040fe20000000000 */
[----:B------:R-:W1:Y:S01]  /*0b40*/  I2F.RP R8, R5 ;  /* 0x0000000500087306 */ /* 0x000e620000209400 */
[----:B------:R-:W-:Y:S02]  /*0b50*/  ISETP.NE.AND P4, PT, R3, RZ, PT ;  /* 0x000000ff0300720c */ /* 0x000fe40003f85270 */
[-C--:B------:R-:W-:Y:S02]  /*0b60*/  IABS R7, R9.reuse ;  /* 0x0000000900077213 */ /* 0x080fe40000000000 */
[----:B------:R-:W-:-:S03]  /*0b70*/  IABS R12, R9 ;  /* 0x00000009000c7213 */ /* 0x000fc60000000000 */
[----:B------:R-:W2:Y:S02]  /*0b80*/  I2F.RP R6, R7 ;  /* 0x0000000700067306 */ /* 0x000ea40000209400 */
[----:B------:R-:W-:-:S06]  /*0b90*/  IMAD.MOV R12, RZ, RZ, -R12 ;  /* 0x000000ffff0c7224 */ /* 0x000fcc00078e0a0c */
[----:B-1----:R-:W1:Y:S01]  /*0ba0*/  MUFU.RCP R16, R8 ;  /* 0x0000000800107308 */ /* 0x002e620000001000 */
[----:B0-----:R-:W-:-:S04]  /*0bb0*/  UISETP.NE.AND UP0, UPT, UR4, URZ, UPT ;  /* 0x000000ff0400728c */ /* 0x001fc8000bf05270 */
[----:B------:R-:W-:-:S03]  /*0bc0*/  USEL UR8, UR8, 0x1, !UP0 ;  /* 0x0000000108087887 */ /* 0x000fc6000c000000 */
[----:B--2---:R-:W0:Y:S01]  /*0bd0*/  MUFU.RCP R0, R6 ;  /* 0x0000000600007308 */ /* 0x004e220000001000 */
[----:B-1----:R-:W-:-:S07]  /*0be0*/  VIADD R16, R16, 0xffffffe ;  /* 0x0ffffffe10107836 */ /* 0x002fce0000000000 */
[----:B------:R1:W-:Y:S01]  /*0bf0*/  F2I.FTZ.U32.TRUNC.NTZ R17, R16 ;  /* 0x0000001000117305 */ /* 0x0003e2000021f000 */
[----:B0-----:R-:W-:Y:S01]  /*0c00*/  IADD3 R18, PT, PT, R0, 0xffffffe, RZ ;  /* 0x0ffffffe00127810 */ /* 0x001fe20007ffe0ff */
[----:B------:R-:W-:-:S06]  /*0c10*/  IMAD.IADD R6, R2, 0x1, R7 ;  /* 0x0000000102067824 */ /* 0x000fcc00078e0207 */
[----:B------:R0:W2:Y:S01]  /*0c20*/  F2I.FTZ.U32.TRUNC.NTZ R19, R18 ;  /* 0x0000001200137305 */ /* 0x0000a2000021f000 */
[----:B------:R-:W-:Y:S01]  /*0c30*/  IABS R8, R6 ;  /* 0x0000000600087213 */ /* 0x000fe20000000000 */
[----:B-1----:R-:W-:Y:S02]  /*0c40*/  IMAD.MOV.U32 R16, RZ, RZ, RZ ;  /* 0x000000ffff107224 */ /* 0x002fe400078e00ff */
[----:B0-----:R-:W-:Y:S02]  /*0c50*/  HFMA2 R18, -RZ, RZ, 0, 0 ;  /* 0x00000000ff127431 */ /* 0x001fe400000001ff */
[----:B--2---:R-:W-:-:S04]  /*0c60*/  IMAD.MOV R0, RZ, RZ, -R19 ;  /* 0x000000ffff007224 */ /* 0x004fc800078e0a13 */
[----:B------:R-:W-:Y:S02]  /*0c70*/  IMAD R15, R0, R7, RZ ;  /* 0x00000007000f7224 */ /* 0x000fe400078e02ff */
[----:B------:R-:W-:Y:S02]  /*0c80*/  IMAD.MOV R0, RZ, RZ, -R17 ;  /* 0x000000ffff007224 */ /* 0x000fe400078e0a11 */
[----:B------:R-:W-:-:S04]  /*0c90*/  IMAD.HI.U32 R15, R19, R15, R18 ;  /* 0x0000000f130f7227 */ /* 0x000fc800078e0012 */
[----:B------:R-:W-:Y:S02]  /*0ca0*/  IMAD R0, R0, R5, RZ ;  /* 0x0000000500007224 */ /* 0x000fe400078e02ff */
[----:B------:R-:W-:-:S04]  /*0cb0*/  IMAD.HI.U32 R15, R15, R8, RZ ;  /* 0x000000080f0f7227 */ /* 0x000fc800078e00ff */
[----:B------:R-:W-:Y:S02]  /*0cc0*/  IMAD R12, R15, R12, R8 ;  /* 0x0000000c0f0c7224 */ /* 0x000fe400078e0208 */
[----:B------:R-:W-:-:S03]  /*0cd0*/  IMAD.HI.U32 R17, R17, R0, R16 ;  /* 0x0000000011117227 */ /* 0x000fc600078e0010 */
[----:B------:R-:W-:-:S03]  /*0ce0*/  ISETP.GT.U32.AND P1, PT, R7, R12, PT ;  /* 0x0000000c0700720c */ /* 0x000fc60003f24070 */
[----:B------:R-:W-:-:S05]  /*0cf0*/  IMAD.HI.U32 R14, R17, R8, RZ ;  /* 0x00000008110e7227 */ /* 0x000fca00078e00ff */
[----:B------:R-:W-:-:S05]  /*0d00*/  IADD3 R0, PT, PT, -R14, RZ, RZ ;  /* 0x000000ff0e007210 */ /* 0x000fca0007ffe1ff */
[----:B------:R-:W-:Y:S02]  /*0d10*/  @!P1 IMAD.IADD R12, R12, 0x1, -R7 ;  /* 0x000000010c0c9824 */ /* 0x000fe400078e0a07 */
[----:B------:R-:W-:Y:S02]  /*0d20*/  IMAD R0, R5, R0, R8 ;  /* 0x0000000005007224 */ /* 0x000fe400078e0208 */
[----:B------:R-:W-:Y:S01]  /*0d30*/  @!P1 VIADD R15, R15, 0x1 ;  /* 0x000000010f0f9836 */ /* 0x000fe20000000000 */
[-C--:B------:R-:W-:Y:S02]  /*0d40*/  ISETP.GE.U32.AND P2, PT, R12, R7.reuse, PT ;  /* 0x000000070c00720c */ /* 0x080fe40003f46070 */
[----:B------:R-:W-:Y:S02]  /*0d50*/  LOP3.LUT R12, R6, R7, RZ, 0x3c, !PT ;  /* 0x00000007060c7212 */ /* 0x000fe400078e3cff */
[----:B------:R-:W-:Y:S02]  /*0d60*/  ISETP.GT.U32.AND P3, PT, R5, R0, PT ;  /* 0x000000000500720c */ /* 0x000fe40003f64070 */
[----:B------:R-:W-:-:S02]  /*0d70*/  ISETP.GE.AND P0, PT, R12, RZ, PT ;  /* 0x000000ff0c00720c */ /* 0x000fc40003f06270 */
[----:B------:R-:W-:Y:S02]  /*0d80*/  ISETP.NE.AND P1, PT, R9, RZ, PT ;  /* 0x000000ff0900720c */ /* 0x000fe40003f25270 */
[----:B------:R-:W-:-:S03]  /*0d90*/  LOP3.LUT R6, R6, R3, RZ, 0x3c, !PT ;  /* 0x0000000306067212 */ /* 0x000fc600078e3cff */
[----:B------:R-:W-:Y:S01]  /*0da0*/  @P2 VIADD R15, R15, 0x1 ;  /* 0x000000010f0f2836 */ /* 0x000fe20000000000 */
[----:B------:R-:W-:Y:S02]  /*0db0*/  ISETP.GE.AND P2, PT, R6, RZ, PT ;  /* 0x000000ff0600720c */ /* 0x000fe40003f46270 */
[----:B------:R-:W-:Y:S01]  /*0dc0*/  SHF.R.S32.HI R6, RZ, 0x1f, R9 ;  /* 0x0000001fff067819 */ /* 0x000fe20000011409 */
[----:B------:R-:W-:Y:S01]  /*0dd0*/  @!P3 IMAD.IADD R0, R0, 0x1, -R5 ;  /* 0x000000010000b824 */ /* 0x000fe200078e0a05 */
[----:B------:R-:W-:Y:S01]  /*0de0*/  @!P3 IADD3 R14, PT, PT, R14, 0x1, RZ ;  /* 0x000000010e0eb810 */ /* 0x000fe20007ffe0ff */
[----:B------:R-:W-:Y:S01]  /*0df0*/  @!P0 IMAD.MOV R15, RZ, RZ, -R15 ;  /* 0x000000ffff0f8224 */ /* 0x000fe200078e0a0f */
[----:B------:R-:W-:Y:S02]  /*0e00*/  ISETP.NE.AND P3, PT, R4, RZ, PT ;  /* 0x000000ff0400720c */ /* 0x000fe40003f65270 */
[----:B------:R-:W-:Y:S02]  /*0e10*/  @!P1 LOP3.LUT R15, RZ, R7, RZ, 0x33, !PT ;  /* 0x00000007ff0f9212 */ /* 0x000fe400078e33ff */
[----:B------:R-:W-:-:S02]  /*0e20*/  ISETP.GE.U32.AND P1, PT, R0, R5, PT ;  /* 0x000000050000720c */ /* 0x000fc40003f26070 */
[----:B------:R-:W-:Y:S02]  /*0e30*/  ISETP.LT.U32.AND P0, PT, R10, R15, PT ;  /* 0x0000000f0a00720c */ /* 0x000fe40003f01070 */
[----:B------:R-:W-:Y:S02]  /*0e40*/  SHF.R.S32.HI R5, RZ, 0x1f, R15 ;  /* 0x0000001fff057819 */ /* 0x000fe4000001140f */
[----:B------:R-:W-:Y:S02]  /*0e50*/  SEL R7, RZ, 0x1, !P3 ;  /* 0x00000001ff077807 */ /* 0x000fe40005800000 */
[C---:B------:R-:W-:Y:S02]  /*0e60*/  ISETP.LT.AND.EX P0, PT, R11.reuse, R5, PT, P0 ;  /* 0x000000050b00720c */ /* 0x040fe40003f01300 */
[----:B------:R-:W-:Y:S02]  /*0e70*/  LOP3.LUT R7, R6, R7, RZ, 0xfc, !PT ;  /* 0x0000000706077212 */ /* 0x000fe400078efcff */
[----:B------:R-:W-:Y:S01]  /*0e80*/  SEL R0, R11, R5, P0 ;  /* 0x000000050b007207 */ /* 0x000fe20000000000 */
[----:B------:R-:W-:Y:S01]  /*0e90*/  @P1 VIADD R14, R14, 0x1 ;  /* 0x000000010e0e1836 */ /* 0x000fe20000000000 */
[----:B------:R-:W-:-:S02]  /*0ea0*/  SEL R8, R10, R15, P0 ;  /* 0x0000000f0a087207 */ /* 0x000fc40000000000 */
[----:B------:R-:W-:Y:S01]  /*0eb0*/  LOP3.LUT R5, R11, R0, RZ, 0xfc, !PT ;  /* 0x000000000b057212 */ /* 0x000fe200078efcff */
[----:B------:R-:W-:-:S03]  /*0ec0*/  IMAD.MOV.U32 R4, RZ, RZ, R14 ;  /* 0x000000ffff047224 */ /* 0x000fc600078e000e */
[----:B------:R-:W-:Y:S01]  /*0ed0*/  ISETP.NE.U32.AND P1, PT, R5, RZ, PT ;  /* 0x000000ff0500720c */ /* 0x000fe20003f25070 */
[----:B------:R-:W-:Y:S01]  /*0ee0*/  @!P2 IMAD.MOV R4, RZ, RZ, -R4 ;  /* 0x000000ffff04a224 */ /* 0x000fe200078e0a04 */
[----:B------:R-:W-:-:S11]  /*0ef0*/  @!P4 LOP3.LUT R4, RZ, R3, RZ, 0x33, !PT ;  /* 0x00000003ff04c212 */ /* 0x000fd600078e33ff */
[----:B------:R-:W-:Y:S05]  /*0f00*/  @P1 BRA `(.L_x_373) ;  /* 0x0000000000501947 */ /* 0x000fea0003800000 */
[----:B------:R-:W0:Y:S01]  /*0f10*/  I2F.U32.RP R5, R8 ;  /* 0x0000000800057306 */ /* 0x000e220000209000 */
[----:B------:R-:W-:Y:S02]  /*0f20*/  ISETP.NE.U32.AND P0, PT, R8, RZ, PT ;  /* 0x000000ff0800720c */ /* 0x000fe40003f05070 */
[----:B------:R-:W-:-:S05]  /*0f30*/  MOV R35, RZ ;  /* 0x000000ff00237202 */ /* 0x000fca0000000f00 */
        /* <DEDUP_REMOVED lines=17> */
.L_x_373:
[----:B------:R-:W-:Y:S01]  /*1050*/  IMAD.MOV.U32 R22, RZ, RZ, R10 ;  /* 0x000000ffff167224 */ /* 0x000fe200078e000a */
[----:B------:R-:W-:Y:S01]  /*1060*/  MOV R20, R8 ;  /* 0x0000000800147202 */ /* 0x000fe20000000f00 */
[----:B------:R-:W-:Y:S01]  /*1070*/  IMAD.MOV.U32 R21, RZ, RZ, R11 ;  /* 0x000000ffff157224 */ /* 0x000fe200078e000b */
[----:B------:R-:W-:Y:S02]  /*1080*/  MOV R18, R0 ;  /* 0x0000000000127202 */ /* 0x000fe40000000f00 */
[----:B------:R-:W-:Y:S02]  /*1090*/  MOV R16, 0x10b0 ;  /* 0x000010b000107802 */ /* 0x000fe40000000f00 */
[----:B------:R-:W-:Y:S05]  /*10a0*/  CALL.REL.NOINC `($__internal_10_$__cuda_sm20_div_s64) ;  /* 0x0000002c00bc7944 */ /* 0x000fea0003c00000 */
[----:B------:R-:W-:Y:S02]  /*10b0*/  MOV R34, R10 ;  /* 0x0000000a00227202 */ /* 0x000fe40000000f00 */
[----:B------:R-:W-:Y:S02]  /*10c0*/  MOV R35, R15 ;  /* 0x0000000f00237202 */ /* 0x000fe40000000f00 */
.L_x_374:
[----:B------:R-:W-:Y:S05]  /*10d0*/  BSYNC.RECONVERGENT B0 ;  /* 0x0000000000007941 */ /* 0x000fea0003800200 */
.L_x_372:
[----:B------:R-:W-:Y:S01]  /*10e0*/  IABS R12, UR10 ;  /* 0x0000000a000c7c13 */ /* 0x000fe20008000000 */
[----:B------:R-:W0:Y:S01]  /*10f0*/  LDC R3, c[0x0][0x434] ;  /* 0x00010d00ff037b82 */ /* 0x000e220000000800 */
[----:B------:R-:W-:Y:S01]  /*1100*/  IABS R5, UR10 ;  /* 0x0000000a00057c13 */ /* 0x000fe20008000000 */
[----:B------:R-:W-:Y:S01]  /*1110*/  IMAD R4, R4, UR8, RZ ;  /* 0x0000000804047c24 */ /* 0x000fe2000f8e02ff */
        /* <DEDUP_REMOVED lines=29> */
[----:B------:R-:W-:-:S04]  /*12f0*/  SEL R18, R25, R11, P0 ;  /* 0x0000000b19127207 */ /* 0x000fc80000000000 */
[----:B------:R-:W-:-:S04]  /*1300*/  LOP3.LUT R6, R25, R18, RZ, 0xfc, !PT ;  /* 0x0000001219067212 */ /* 0x000fc800078efcff */
[----:B------:R-:W-:Y:S02]  /*1310*/  ISETP.NE.U32.AND P1, PT, R6, RZ, PT ;  /* 0x000000ff0600720c */ /* 0x000fe40003f25070 */
[----:B------:R-:W-:-:S11]  /*1320*/  SEL R6, R24, R5, P0 ;  /* 0x0000000518067207 */ /* 0x000fd60000000000 */
        /* <DEDUP_REMOVED lines=21> */
.L_x_376:
[----:B------:R-:W-:Y:S01]  /*1480*/  IMAD.MOV.U32 R22, RZ, RZ, R24 ;  /* 0x000000ffff167224 */ /* 0x000fe200078e0018 */
[----:B------:R-:W-:Y:S01]  /*1490*/  MOV R21, R25 ;  /* 0x0000001900157202 */ /* 0x000fe20000000f00 */
[----:B------:R-:W-:Y:S01]  /*14a0*/  IMAD.MOV.U32 R20, RZ, RZ, R6 ;  /* 0x000000ffff147224 */ /* 0x000fe200078e0006 */
[----:B------:R-:W-:Y:S02]  /*14b0*/  MOV R16, 0x14d0 ;  /* 0x000014d000107802 */ /* 0x000fe40000000f00 */
[----:B------:R-:W-:Y:S05]  /*14c0*/  CALL.REL.NOINC `($__internal_10_$__cuda_sm20_div_s64) ;  /* 0x0000002800b47944 */ /* 0x000fea0003c00000 */
[----:B------:R-:W-:Y:S02]  /*14d0*/  MOV R20, R10 ;  /* 0x0000000a00147202 */ /* 0x000fe40000000f00 */
[----:B------:R-:W-:Y:S02]  /*14e0*/  MOV R21, R15 ;  /* 0x0000000f00157202 */ /* 0x000fe40000000f00 */
.L_x_377:
[----:B------:R-:W-:Y:S05]  /*14f0*/  BSYNC.RECONVERGENT B0 ;  /* 0x0000000000007941 */ /* 0x000fea0003800200 */
.L_x_375:
[----:B------:R-:W0:Y:S01]  /*1500*/  LDCU UR5, c[0x0][0x434] ;  /* 0x00008680ff0577ac */ /* 0x000e220008000800 */
[----:B------:R-:W1:Y:S01]  /*1510*/  S2R R11, SR_TID.X ;  /* 0x00000000000b7919 */ /* 0x000e620000002100 */
[----:B------:R-:W-:Y:S01]  /*1520*/  IABS R15, R3 ;  /* 0x00000003000f7213 */ /* 0x000fe20000000000 */
[----:B------:R-:W-:Y:S01]  /*1530*/  BSSY.RECONVERGENT B0, `(.L_x_378) ;  /* 0x0000043000007945 */ /* 0x000fe20003800200 */
[----:B------:R-:W2:Y:S01]  /*1540*/  LDCU UR16, c[0x0][0x534] ;  /* 0x0000a680ff1077ac */ /* 0x000ea20008000800 */
[----:B------:R-:W-:Y:S01]  /*1550*/  MOV R25, 0xff800000 ;  /* 0xff80000000197802 */ /* 0x000fe20000000f00 */
[----:B------:R-:W3:Y:S01]  /*1560*/  LDCU UR7, c[0x0][0x430] ;  /* 0x00008600ff0777ac */ /* 0x000ee20008000800 */
[----:B------:R-:W-:Y:S01]  /*1570*/  USHF.R.S32.HI UR4, URZ, 0x1f, UR10 ;  /* 0x0000001fff047899 */ /* 0x000fe2000801140a */
[----:B------:R-:W4:Y:S01]  /*1580*/  LDCU.64 UR12, c[0x0][0x358] ;  /* 0x00006b00ff0c77ac */ /* 0x000f220008000a00 */
[----:B0-----:R-:W-:Y:S01]  /*1590*/  IMAD.U32 R10, RZ, RZ, UR5 ;  /* 0x00000005ff0a7e24 */ /* 0x001fe2000f8e00ff */
[----:B------:R-:W-:Y:S01]  /*15a0*/  LOP3.LUT R3, R3, UR5, RZ, 0x3c, !PT ;  /* 0x0000000503037c12 */ /* 0x000fe2000f8e3cff */
[----:B------:R-:W-:Y:S01]  /*15b0*/  ULOP3.LUT UR4, UR4, 0x1, URZ, 0xfc, !UPT ;  /* 0x0000000104047892 */ /* 0x000fe2000f8efcff */
[----:B------:R-:W-:-:S02]  /*15c0*/  ISETP.NE.AND P0, PT, RZ, UR5, PT ;  /* 0x00000005ff007c0c */ /* 0x000fc4000bf05270 */
[----:B------:R-:W-:Y:S02]  /*15d0*/  IABS R10, R10 ;  /* 0x0000000a000a7213 */ /* 0x000fe40000000000 */
[----:B------:R-:W-:Y:S01]  /*15e0*/  ISETP.GE.AND P2, PT, R3, RZ, PT ;  /* 0x000000ff0300720c */ /* 0x000fe20003f46270 */
[----:B---3--:R-:W-:Y:S01]  /*15f0*/  UIMAD UR7, UR5, UR7, URZ ;  /* 0x00000007050772a4 */ /* 0x008fe2000f8e02ff */
[----:B------:R-:W0:Y:S01]  /*1600*/  I2F.RP R5, R10 ;  /* 0x0000000a00057306 */ /* 0x000e220000209400 */
[C---:B-1----:R-:W-:Y:S02]  /*1610*/  ISETP.GT.U32.AND P1, PT, R11.reuse, 0x3f, PT ;  /* 0x0000003f0b00780c */ /* 0x042fe40003f24070 */
[----:B------:R-:W-:-:S05]  /*1620*/  LOP3.LUT R26, R11, 0xf, RZ, 0xc0, !PT ;  /* 0x0000000f0b1a7812 */ /* 0x000fca00078ec0ff */
[----:B0-----:R-:W0:Y:S06]  /*1630*/  MUFU.RCP R16, R5 ;  /* 0x0000000500107308 */ /* 0x001e2c0000001000 */
[----:B------:R-:W1:Y:S01]  /*1640*/  @!P1 S2R R12, SR_CgaCtaId ;  /* 0x00000000000c9919 */ /* 0x000e620000008800 */
[----:B------:R-:W-:Y:S01]  /*1650*/  @!P1 MOV R3, 0x400 ;  /* 0x0000040000039802 */ /* 0x000fe20000000f00 */
[----:B0-----:R-:W-:-:S04]  /*1660*/  VIADD R16, R16, 0xffffffe ;  /* 0x0ffffffe10107836 */ /* 0x001fc80000000000 */
[----:B------:R-:W0:Y:S02]  /*1670*/  F2I.FTZ.U32.TRUNC.NTZ R17, R16 ;  /* 0x0000001000117305 */ /* 0x000e24000021f000 */
[----:B0-----:R-:W-:Y:S02]  /*1680*/  IMAD.MOV R4, RZ, RZ, -R17 ;  /* 0x000000ffff047224 */ /* 0x001fe400078e0a11 */
[----:B------:R-:W-:Y:S02]  /*1690*/  IMAD.MOV.U32 R16, RZ, RZ, RZ ;  /* 0x000000ffff107224 */ /* 0x000fe400078e00ff */
[----:B------:R-:W-:-:S04]  /*16a0*/  IMAD R4, R4, R10, RZ ;  /* 0x0000000a04047224 */ /* 0x000fc800078e02ff */
[----:B------:R-:W-:Y:S01]  /*16b0*/  IMAD.HI.U32 R4, R17, R4, R16 ;  /* 0x0000000411047227 */ /* 0x000fe200078e0010 */
[----:B------:R-:W-:-:S03]  /*16c0*/  SHF.R.U32.HI R16, RZ, 0x2, R11 ;  /* 0x00000002ff107819 */ /* 0x000fc6000001160b */
[----:B------:R-:W-:Y:S02]  /*16d0*/  IMAD.MOV.U32 R17, RZ, RZ, -0x800000 ;  /* 0xff800000ff117424 */ /* 0x000fe400078e00ff */
[----:B------:R-:W-:-:S05]  /*16e0*/  IMAD.HI.U32 R5, R4, R15, RZ ;  /* 0x0000000f04057227 */ /* 0x000fca00078e00ff */
[----:B------:R-:W-:-:S05]  /*16f0*/  IADD3 R4, PT, PT, -R5, RZ, RZ ;  /* 0x000000ff05047210 */ /* 0x000fca0007ffe1ff */
[C---:B------:R-:W-:Y:S02]  /*1700*/  IMAD R15, R10.reuse, R4, R15 ;  /* 0x000000040a0f7224 */ /* 0x040fe400078e020f */
[----:B------:R-:W0:Y:S03]  /*1710*/  @!P1 S2R R4, SR_CgaCtaId ;  /* 0x0000000000049919 */ /* 0x000e260000008800 */
[----:B------:R-:W-:-:S13]  /*1720*/  ISETP.GT.U32.AND P3, PT, R10, R15, PT ;  /* 0x0000000f0a00720c */ /* 0x000fda0003f64070 */
[----:B------:R-:W-:Y:S02]  /*1730*/  @!P3 IMAD.IADD R15, R15, 0x1, -R10 ;  /* 0x000000010f0fb824 */ /* 0x000fe400078e0a0a */
[----:B------:R-:W-:-:S03]  /*1740*/  @!P3 VIADD R5, R5, 0x1 ;  /* 0x000000010505b836 */ /* 0x000fc60000000000 */
[----:B------:R-:W-:Y:S01]  /*1750*/  ISETP.GE.U32.AND P4, PT, R15, R10, PT ;  /* 0x0000000a0f00720c */ /* 0x000fe20003f86070 */
[----:B------:R-:W-:Y:S01]  /*1760*/  @!P1 IMAD.SHL.U32 R10, R11, 0x4, RZ ;  /* 0x000000040b0a9824 */ /* 0x000fe200078e00ff */
[----:B------:R-:W-:-:S04]  /*1770*/  @!P1 MOV R15, 0x400 ;  /* 0x00000400000f9802 */ /* 0x000fc80000000f00 */
[----:B-1----:R-:W-:Y:S02]  /*1780*/  @!P1 LEA R15, R12, R15, 0x18 ;  /* 0x0000000f0c0f9211 */ /* 0x002fe400078ec0ff */
[----:B------:R-:W-:-:S03]  /*1790*/  @!P1 LOP3.LUT R10, R10, 0xc, RZ, 0xc0, !PT ;  /* 0x0000000c0a0a9812 */ /* 0x000fc600078ec0ff */
[----:B------:R-:W-:Y:S01]  /*17a0*/  @!P1 IMAD R15, R16, 0x14, R15 ;  /* 0x00000014100f9824 */ /* 0x000fe200078e020f */
[----:B0-----:R-:W-:Y:S02]  /*17b0*/  @!P1 LEA R3, R4, R3, 0x18 ;  /* 0x0000000304039211 */ /* 0x001fe400078ec0ff */
[----:B------:R-:W-:Y:S01]  /*17c0*/  @P4 IADD3 R5, PT, PT, R5, 0x1, RZ ;  /* 0x0000000105054810 */ /* 0x000fe20007ffe0ff */
[----:B------:R-:W-:Y:S01]  /*17d0*/  @!P1 IMAD.IADD R4, R15, 0x1, R10 ;  /* 0x000000010f049824 */ /* 0x000fe200078e020a */
[----:B------:R-:W-:Y:S01]  /*17e0*/  SHF.R.U32.HI R10, RZ, 0x4, R11 ;  /* 0x00000004ff0a7819 */ /* 0x000fe2000001160b */
[----:B------:R-:W-:Y:S02]  /*17f0*/  @!P1 IMAD R3, R26, 0x14, R3 ;  /* 0x000000141a039824 */ /* 0x000fe400078e0203 */
[----:B------:R-:W-:Y:S01]  /*1800*/  @!P2 IMAD.MOV R5, RZ, RZ, -R5 ;  /* 0x000000ffff05a224 */ /* 0x000fe200078e0a05 */
[----:B--2---:R-:W-:Y:S01]  /*1810*/  ISETP.GE.AND P2, PT, R16, UR16, PT ;  /* 0x0000001010007c0c */ /* 0x004fe2000bf46270 */
[----:B------:R-:W-:Y:S01]  /*1820*/  @!P1 IMAD R14, R10, 0x4, R3 ;  /* 0x000000040a0e9824 */ /* 0x000fe200078e0203 */
[----:B------:R-:W-:-:S05]  /*1830*/  @!P0 LOP3.LUT R5, RZ, UR5, RZ, 0x33, !PT ;  /* 0x00000005ff058c12 */ /* 0x000fca000f8e33ff */
[----:B------:R-:W-:-:S06]  /*1840*/  IMAD R12, R5, UR4, RZ ;  /* 0x00000004050c7c24 */ /* 0x000fcc000f8e02ff */
[----:B----4-:R-:W-:Y:S05]  /*1850*/  @P2 BRA `(.L_x_379) ;  /* 0x0000000000402947 */ /* 0x010fea0003800000 */
        /* <DEDUP_REMOVED lines=16> */
.L_x_379:
[----:B------:R-:W-:Y:S05]  /*1960*/  BSYNC.RECONVERGENT B0 ;  /* 0x0000000000007941 */ /* 0x000fea0003800200 */
.L_x_378:
[----:B-----5:R-:W-:Y:S01]  /*1970*/  @!P1 STS [R4], R17 ;  /* 0x0000001104009388 */ /* 0x020fe20000000800 */
[----:B0-----:R-:W0:Y:S01]  /*1980*/  LDC R19, c[0x0][0x3e0] ;  /* 0x0000f800ff137b82 */ /* 0x001e220000000800 */
[----:B------:R-:W-:Y:S01]  /*1990*/  IABS R15, R12 ;  /* 0x0000000c000f7213 */ /* 0x000fe20000000000 */
[----:B------:R-:W-:Y:S06]  /*19a0*/  BSSY.RECONVERGENT B1, `(.L_x_380) ;  /* 0x000017a000017945 */ /* 0x000fec0003800200 */
[----:B------:R-:W-:Y:S01]  /*19b0*/  BAR.SYNC.DEFER_BLOCKING 0x0 ;  /* 0x0000000000007b1d */ /* 0x000fe20000010000 */
[----:B------:R-:W-:-:S05]  /*19c0*/  ISETP.NE.AND P5, PT, R12, RZ, PT ;  /* 0x000000ff0c00720c */ /* 0x000fca0003fa5270 */
[----:B------:R1:W2:Y:S02]  /*19d0*/  @!P1 LDS R25, [R14] ;  /* 0x000000000e199984 */ /* 0x0002a40000000800 */
[----:B-1----:R-:W1:Y:S08]  /*19e0*/  I2F.RP R14, R15 ;  /* 0x0000000f000e7306 */ /* 0x002e700000209400 */
[----:B-1----:R-:W1:Y:S01]  /*19f0*/  MUFU.RCP R14, R14 ;  /* 0x0000000e000e7308 */ /* 0x002e620000001000 */
[----:B--2---:R-:W2:Y:S01]  /*1a00*/  SHFL.BFLY PT, R18, R25, 0x8, 0x1f ;  /* 0x0d001f0019127f89 */ /* 0x004ea200000e0000 */
[----:B-1----:R-:W-:-:S06]  /*1a10*/  VIADD R30, R14, 0xffffffe ;  /* 0x0ffffffe0e1e7836 */ /* 0x002fcc0000000000 */
[----:B------:R1:W3:Y:S01]  /*1a20*/  F2I.FTZ.U32.TRUNC.NTZ R31, R30 ;  /* 0x0000001e001f7305 */ /* 0x0002e2000021f000 */
[----:B--2---:R-:W-:-:S05]  /*1a30*/  FMNMX.FTZ R18, R18, R25, !PT ;  /* 0x0000001912127209 */ /* 0x004fca0007810000 */
[----:B------:R-:W2:Y:S01]  /*1a40*/  SHFL.BFLY PT, R29, R18, 0x4, 0x1f ;  /* 0x0c801f00121d7f89 */ /* 0x000ea200000e0000 */
[----:B-1----:R-:W-:Y:S01]  /*1a50*/  IMAD.MOV.U32 R30, RZ, RZ, RZ ;  /* 0x000000ffff1e7224 */ /* 0x002fe200078e00ff */
[----:B--2---:R-:W-:-:S05]  /*1a60*/  FMNMX.FTZ R29, R18, R29, !PT ;  /* 0x0000001d121d7209 */ /* 0x004fca0007810000 */
[----:B------:R-:W1:Y:S02]  /*1a70*/  SHFL.BFLY PT, R16, R29, 0x2, 0x1f ;  /* 0x0c401f001d107f89 */ /* 0x000e6400000e0000 */
[----:B-1----:R-:W-:-:S05]  /*1a80*/  FMNMX.FTZ R16, R29, R16, !PT ;  /* 0x000000101d107209 */ /* 0x002fca0007810000 */
[----:B------:R-:W1:Y:S02]  /*1a90*/  SHFL.BFLY PT, R3, R16, 0x1, 0x1f ;  /* 0x0c201f0010037f89 */ /* 0x000e6400000e0000 */
[----:B-1----:R-:W-:Y:S01]  /*1aa0*/  FMNMX.FTZ R3, R16, R3, !PT ;  /* 0x0000000310037209 */ /* 0x002fe20007810000 */
[----:B---3--:R-:W-:-:S03]  /*1ab0*/  IMAD.MOV R16, RZ, RZ, -R31 ;  /* 0x000000ffff107224 */ /* 0x008fc600078e0a1f */
[----:B------:R-:W-:-:S04]  /*1ac0*/  FSETP.NEU.FTZ.AND P0, PT, R3, -INF , PT ;  /* 0xff8000000300780b */ /* 0x000fc80003f1d000 */
[----:B------:R-:W-:Y:S02]  /*1ad0*/  FSEL R4, R3, RZ, P0 ;  /* 0x000000ff03047208 */ /* 0x000fe40000000000 */
[----:B0-----:R-:W-:-:S03]  /*1ae0*/  IABS R3, R19 ;  /* 0x0000001300037213 */ /* 0x001fc60000000000 */
[----:B------:R-:W-:Y:S01]  /*1af0*/  FADD.FTZ R23, -R4, R25 ;  /* 0x0000001904177221 */ /* 0x000fe20000010100 */
[----:B------:R-:W0:Y:S03]  /*1b00*/  I2F.RP R24, R3 ;  /* 0x0000000300187306 */ /* 0x000e260000209400 */
[----:B------:R-:W-:-:S06]  /*1b10*/  FMUL.FTZ R23, R23, 1.4426950216293334961 ;  /* 0x3fb8aa3b17177820 */ /* 0x000fcc0000410000 */
[----:B------:R-:W1:Y:S08]  /*1b20*/  MUFU.EX2 R23, R23 ;  /* 0x0000001700177308 */ /* 0x000e700000000800 */
[----:B0-----:R-:W0:Y:S01]  /*1b30*/  MUFU.RCP R28, R24 ;  /* 0x00000018001c7308 */ /* 0x001e220000001000 */
[----:B-1----:R-:W1:Y:S01]  /*1b40*/  SHFL.BFLY PT, R22, R23, 0x8, 0x1f ;  /* 0x0d001f0017167f89 */ /* 0x002e6200000e0000 */
[----:B0-----:R-:W-:-:S06]  /*1b50*/  VIADD R28, R28, 0xffffffe ;  /* 0x0ffffffe1c1c7836 */ /* 0x001fcc0000000000 */
[----:B------:R0:W2:Y:S01]  /*1b60*/  F2I.FTZ.U32.TRUNC.NTZ R29, R28 ;  /* 0x0000001c001d7305 */ /* 0x0000a2000021f000 */
[----:B-1----:R-:W-:Y:S01]  /*1b70*/  FADD.FTZ R22, R23, R22 ;  /* 0x0000001617167221 */ /* 0x002fe20000010000 */
[----:B------:R-:W-:Y:S02]  /*1b80*/  IMAD R23, R16, R15, RZ ;  /* 0x0000000f10177224 */ /* 0x000fe400078e02ff */
[----:B0-----:R-:W-:Y:S02]  /*1b90*/  HFMA2 R28, -RZ, RZ, 0, 0 ;  /* 0x00000000ff1c7431 */ /* 0x001fe400000001ff */
[----:B--2---:R-:W-:Y:S01]  /*1ba0*/  IMAD.MOV R18, RZ, RZ, -R29 ;  /* 0x000000ffff127224 */ /* 0x004fe200078e0a1d */
[----:B------:R-:W0:Y:S01]  /*1bb0*/  SHFL.BFLY PT, R17, R22, 0x4, 0x1f ;  /* 0x0c801f0016117f89 */ /* 0x000e2200000e0000 */
[----:B------:R-:W-:-:S04]  /*1bc0*/  IMAD.HI.U32 R23, R31, R23, R30 ;  /* 0x000000171f177227 */ /* 0x000fc800078e001e */
[----:B------:R-:W-:-:S04]  /*1bd0*/  IMAD R18, R18, R3, RZ ;  /* 0x0000000312127224 */ /* 0x000fc800078e02ff */
[----:B------:R-:W-:-:S04]  /*1be0*/  IMAD.HI.U32 R18, R29, R18, R28 ;  /* 0x000000121d127227 */ /* 0x000fc800078e001c */
[----:B0-----:R-:W-:Y:S01]  /*1bf0*/  FADD.FTZ R17, R22, R17 ;  /* 0x0000001116117221 */ /* 0x001fe20000010000 */
[----:B------:R-:W-:Y:S01]  /*1c00*/  IMAD.IADD R22, R2, 0x1, R15 ;  /* 0x0000000102167824 */ /* 0x000fe200078e020f */
[----:B------:R-:W-:-:S03]  /*1c10*/  IABS R2, R12 ;  /* 0x0000000c00027213 */ /* 0x000fc60000000000 */
[----:B------:R-:W0:Y:S01]  /*1c20*/  SHFL.BFLY PT, R14, R17, 0x2, 0x1f ;  /* 0x0c401f00110e7f89 */ /* 0x000e2200000e0000 */
[----:B------:R-:W-:Y:S01]  /*1c30*/  IABS R16, R22 ;  /* 0x0000001600107213 */ /* 0x000fe20000000000 */
[----:B------:R-:W-:-:S04]  /*1c40*/  IMAD.MOV R2, RZ, RZ, -R2 ;  /* 0x000000ffff027224 */ /* 0x000fc800078e0a02 */
[----:B------:R-:W-:-:S04]  /*1c50*/  IMAD.HI.U32 R23, R23, R16, RZ ;  /* 0x0000001017177227 */ /* 0x000fc800078e00ff */
[----:B------:R-:W-:Y:S02]  /*1c60*/  IMAD R2, R23, R2, R16 ;  /* 0x0000000217027224 */ /* 0x000fe400078e0210 */
[----:B------:R-:W-:-:S03]  /*1c70*/  IMAD.HI.U32 R18, R18, R16, RZ ;  /* 0x0000001012127227 */ /* 0x000fc600078e00ff */
[----:B------:R-:W-:Y:S01]  /*1c80*/  ISETP.GT.U32.AND P2, PT, R15, R2, PT ;  /* 0x000000020f00720c */ /* 0x000fe20003f44070 */
[----:B0-----:R-:W-:Y:S01]  /*1c90*/  FADD.FTZ R24, R17, R14 ;  /* 0x0000000e11187221 */ /* 0x001fe20000010000 */
[----:B------:R-:W-:-:S11]  /*1ca0*/  IMAD.MOV R14, RZ, RZ, -R18 ;  /* 0x000000ffff0e7224 */ /* 0x000fd600078e0a12 */
[----:B------:R-:W-:Y:S01]  /*1cb0*/  @!P2 IMAD.IADD R2, R2, 0x1, -R15 ;  /* 0x000000010202a824 */ /* 0x000fe200078e0a0f */
[----:B------:R-:W0:Y:S01]  /*1cc0*/  SHFL.BFLY PT, R17, R24, 0x1, 0x1f ;  /* 0x0c201f0018117f89 */ /* 0x000e2200000e0000 */
[----:B------:R-:W-:Y:S01]  /*1cd0*/  IMAD R14, R3, R14, R16 ;  /* 0x0000000e030e7224 */ /* 0x000fe200078e0210 */
[----:B------:R-:W-:Y:S02]  /*1ce0*/  @!P2 IADD3 R23, PT, PT, R23, 0x1, RZ ;  /* 0x000000011717a810 */ /* 0x000fe40007ffe0ff */
[-C--:B------:R-:W-:Y:S02]  /*1cf0*/  ISETP.GE.U32.AND P1, PT, R2, R15.reuse, PT ;  /* 0x0000000f0200720c */ /* 0x080fe40003f26070 */
[----:B------:R-:W-:Y:S02]  /*1d00*/  ISETP.GT.U32.AND P0, PT, R3, R14, PT ;  /* 0x0000000e0300720c */ /* 0x000fe40003f04070 */
[C---:B------:R-:W-:Y:S02]  /*1d10*/  LOP3.LUT R2, R22.reuse, R15, RZ, 0x3c, !PT ;  /* 0x0000000f16027212 */ /* 0x040fe400078e3cff */
[----:B------:R-:W-:-:S02]  /*1d20*/  LOP3.LUT R22, R22, R19, RZ, 0x3c, !PT ;  /* 0x0000001316167212 */ /* 0x000fc400078e3cff */
[----:B------:R-:W-:Y:S02]  /*1d30*/  ISETP.GE.AND P3, PT, R2, RZ, PT ;  /* 0x000000ff0200720c */ /* 0x000fe40003f66270 */
[----:B------:R-:W-:-:S03]  /*1d40*/  ISETP.GE.AND P2, PT, R22, RZ, PT ;  /* 0x000000ff1600720c */ /* 0x000fc60003f46270 */
[----:B------:R-:W-:Y:S02]  /*1d50*/  @P1 VIADD R23, R23, 0x1 ;  /* 0x0000000117171836 */ /* 0x000fe40000000000 */
[----:B------:R-:W-:Y:S02]  /*1d60*/  @!P0 IMAD.IADD R14, R14, 0x1, -R3 ;  /* 0x000000010e0e8824 */ /* 0x000fe400078e0a03 */
[----:B------:R-:W-:Y:S01]  /*1d70*/  @!P0 VIADD R18, R18, 0x1 ;  /* 0x0000000112128836 */ /* 0x000fe20000000000 */
[----:B------:R-:W-:Y:S01]  /*1d80*/  ISETP.NE.AND P0, PT, R19, RZ, PT ;  /* 0x000000ff1300720c */ /* 0x000fe20003f05270 */
[----:B0-----:R-:W-:Y:S01]  /*1d90*/  FADD.FTZ R17, R24, R17 ;  /* 0x0000001118117221 */ /* 0x001fe20000010000 */
[----:B------:R-:W-:Y:S01]  /*1da0*/  ISETP.GE.U32.AND P4, PT, R14, R3, PT ;  /* 0x000000030e00720c */ /* 0x000fe20003f86070 */
[----:B------:R-:W-:Y:S01]  /*1db0*/  @!P3 IMAD.MOV R23, RZ, RZ, -R23 ;  /* 0x000000ffff17b224 */ /* 0x000fe200078e0a17 */
[----:B------:R-:W-:Y:S01]  /*1dc0*/  ISETP.NE.AND P3, PT, R5, RZ, PT ;  /* 0x000000ff0500720c */ /* 0x000fe20003f65270 */
[----:B------:R-:W-:Y:S01]  /*1dd0*/  IMAD.MOV.U32 R24, RZ, RZ, 0x7f800000 ;  /* 0x7f800000ff187424 */ /* 0x000fe200078e00ff */
[----:B------:R-:W-:-:S02]  /*1de0*/  FSETP.NE.FTZ.AND P1, PT, R17, RZ, PT ;  /* 0x000000ff1100720b */ /* 0x000fc40003f35000 */
[----:B------:R-:W-:Y:S02]  /*1df0*/  @!P5 LOP3.LUT R23, RZ, R15, RZ, 0x33, !PT ;  /* 0x0000000fff17d212 */ /* 0x000fe400078e33ff */
[----:B------:R-:W-:Y:S02]  /*1e00*/  SEL R2, RZ, 0x1, !P3 ;  /* 0x00000001ff027807 */ /* 0x000fe40005800000 */
[----:B------:R-:W-:Y:S02]  /*1e10*/  SHF.R.S32.HI R5, RZ, 0x1f, R12 ;  /* 0x0000001fff057819 */ /* 0x000fe4000001140c */
[----:B------:R-:W-:Y:S02]  /*1e20*/  SHF.R.S32.HI R3, RZ, 0x1f, R23 ;  /* 0x0000001fff037819 */ /* 0x000fe40000011417 */
[----:B------:R-:W-:Y:S02]  /*1e30*/  @P4 IADD3 R18, PT, PT, R18, 0x1, RZ ;  /* 0x0000000112124810 */ /* 0x000fe40007ffe0ff */
[----:B------:R-:W-:Y:S01]  /*1e40*/  LOP3.LUT R2, R5, R2, RZ, 0xfc, !PT ;  /* 0x0000000205027212 */ /* 0x000fe200078efcff */
[----:B------:R-:W0:Y:S02]  /*1e50*/  @P1 MUFU.LG2 R17, R17 ;  /* 0x0000001100111308 */ /* 0x000e240000000c00 */
[----:B------:R-:W-:Y:S01]  /*1e60*/  @!P2 IMAD.MOV R18, RZ, RZ, -R18 ;  /* 0x000000ffff12a224 */ /* 0x000fe200078e0a12 */
[----:B------:R-:W-:-:S02]  /*1e70*/  @!P0 LOP3.LUT R18, RZ, R19, RZ, 0x33, !PT ;  /* 0x00000013ff128212 */ /* 0x000fc400078e33ff */
[----:B------:R-:W-:Y:S02]  /*1e80*/  LOP3.LUT P0, RZ, R11, 0x3cf, RZ, 0xc0, !PT ;  /* 0x000003cf0bff7812 */ /* 0x000fe4000780c0ff */
[----:B------:R-:W-:-:S04]  /*1e90*/  ISETP.LT.U32.AND P2, PT, R20, R23, PT ;  /* 0x000000171400720c */ /* 0x000fc80003f41070 */
[----:B------:R-:W-:Y:S01]  /*1ea0*/  ISETP.LT.AND.EX P2, PT, R21, R3, PT, P2 ;  /* 0x000000031500720c */ /* 0x000fe20003f41320 */
[----:B------:R-:W-:-:S03]  /*1eb0*/  IMAD R3, R18, UR8, RZ ;  /* 0x0000000812037c24 */ /* 0x000fc6000f8e02ff */
[----:B------:R-:W-:Y:S01]  /*1ec0*/  SEL R5, R20, R23, P2 ;  /* 0x0000001714057207 */ /* 0x000fe20001000000 */
[----:B------:R-:W-:Y:S02]  /*1ed0*/  IMAD R3, R2, R3, RZ ;  /* 0x0000000302037224 */ /* 0x000fe400078e02ff */
        /* <DEDUP_REMOVED lines=31> */
[----:B------:R-:W-:Y:S01]  /*20d0*/  LEA.HI R17, R11, UR11, RZ, 0x1c ;  /* 0x0000000b0b117c11 */ /* 0x000fe2000f8fe0ff */
[----:B------:R-:W-:Y:S01]  /*20e0*/  HFMA2 R31, -RZ, RZ, 0, 0 ;  /* 0x00000000ff1f7431 */ /* 0x000fe200000001ff */
[----:B------:R-:W-:-:S05]  /*20f0*/  ISETP.NE.U32.AND P0, PT, R30, RZ, PT ;  /* 0x000000ff1e00720c */ /* 0x000fca0003f05070 */
        /* <DEDUP_REMOVED lines=20> */
.L_x_383:
[----:B------:R-:W-:Y:S01]  /*2240*/  LEA.HI R2, R11, UR11, RZ, 0x1c ;  /* 0x0000000b0b027c11 */ /* 0x000fe2000f8fe0ff */
[----:B------:R-:W-:Y:S01]  /*2250*/  IMAD.MOV.U32 R21, RZ, RZ, RZ ;  /* 0x000000ffff157224 */ /* 0x000fe200078e00ff */
[----:B------:R-:W-:Y:S02]  /*2260*/  MOV R20, R30 ;  /* 0x0000001e00147202 */ /* 0x000fe40000000f00 */
[----:B------:R-:W-:Y:S01]  /*2270*/  MOV R16, 0x22a0 ;  /* 0x000022a000107802 */ /* 0x000fe20000000f00 */
[----:B------:R-:W-:Y:S02]  /*2280*/  IMAD.MOV.U32 R22, RZ, RZ, R2 ;  /* 0x000000ffff167224 */ /* 0x000fe400078e0002 */
[----:B------:R-:W-:Y:S05]  /*2290*/  CALL.REL.NOINC `($__internal_10_$__cuda_sm20_div_s64) ;  /* 0x0000001c00407944 */ /* 0x000fea0003c00000 */
[----:B------:R-:W-:Y:S02]  /*22a0*/  IADD3 R17, PT, PT, -R10, RZ, RZ ;  /* 0x000000ff0a117210 */ /* 0x000fe40007ffe1ff */
[----:B------:R-:W-:-:S03]  /*22b0*/  MOV R31, R15 ;  /* 0x0000000f001f7202 */ /* 0x000fc60000000f00 */
[----:B------:R-:W-:Y:S01]  /*22c0*/  IMAD R12, R30, R17, R2 ;  /* 0x000000111e0c7224 */ /* 0x000fe200078e0202 */
[----:B------:R-:W-:-:S07]  /*22d0*/  MOV R30, R10 ;  /* 0x0000000a001e7202 */ /* 0x000fce0000000f00 */
.L_x_384:
        /* <DEDUP_REMOVED lines=20> */
[----:B------:R-:W-:Y:S01]  /*2420*/  ISETP.GT.U32.AND P1, PT, R15, R10, PT ;  /* 0x0000000a0f00720c */ /* 0x000fe20003f24070 */
[----:B------:R-:W-:-:S12]  /*2430*/  IMAD.WIDE.U32 R36, R16, R34, RZ ;  /* 0x0000002210247225 */ /* 0x000fd800078e00ff */
[----:B------:R-:W-:Y:S02]  /*2440*/  @!P1 IMAD.IADD R10, R10, 0x1, -R15 ;  /* 0x000000010a0a9824 */ /* 0x000fe400078e0a0f */
[----:B------:R-:W-:Y:S01]  /*2450*/  @!P1 VIADD R2, R2, 0x1 ;  /* 0x0000000102029836 */ /* 0x000fe20000000000 */
[----:B------:R-:W-:Y:S02]  /*2460*/  ISETP.NE.AND P1, PT, RZ, UR9, PT ;  /* 0x00000009ff007c0c */ /* 0x000fe4000bf25270 */
[----:B------:R-:W-:Y:S02]  /*2470*/  ISETP.GE.U32.AND P2, PT, R10, R15, PT ;  /* 0x0000000f0a00720c */ /* 0x000fe40003f46070 */
[----:B------:R-:W-:-:S05]  /*2480*/  IADD3 R15, PT, PT, R17, R27, RZ ;  /* 0x0000001b110f7210 */ /* 0x000fca0007ffe0ff */
[----:B------:R-:W-:-:S04]  /*2490*/  IMAD R15, R15, R34, RZ ;  /* 0x000000220f0f7224 */ /* 0x000fc800078e02ff */
[----:B------:R-:W-:Y:S02]  /*24a0*/  IMAD R15, R35, R16, R15 ;  /* 0x00000010230f7224 */ /* 0x000fe400078e020f */
[----:B------:R-:W-:Y:S02]  /*24b0*/  @P2 IADD3 R2, PT, PT, R2, 0x1, RZ ;  /* 0x0000000102022810 */ /* 0x000fe40007ffe0ff */
[----:B------:R-:W-:Y:S02]  /*24c0*/  IMAD.IADD R18, R37, 0x1, R15 ;  /* 0x0000000125127824 */ /* 0x000fe400078e020f */
[----:B------:R-:W-:Y:S02]  /*24d0*/  @!P0 IADD3 R2, PT, PT, -R2, RZ, RZ ;  /* 0x000000ff02028210 */ /* 0x000fe40007ffe1ff */
[----:B------:R-:W-:Y:S02]  /*24e0*/  @!P1 LOP3.LUT R2, RZ, UR9, RZ, 0x33, !PT ;  /* 0x00000009ff029c12 */ /* 0x000fe4000f8e33ff */
[----:B------:R-:W-:-:S03]  /*24f0*/  LOP3.LUT R0, R31, R18, RZ, 0xfc, !PT ;  /* 0x000000121f007212 */ /* 0x000fc600078efcff */
[----:B------:R-:W-:Y:S01]  /*2500*/  IMAD.MOV R15, RZ, RZ, -R2 ;  /* 0x000000ffff0f7224 */ /* 0x000fe200078e0a02 */
[----:B------:R-:W-:-:S03]  /*2510*/  ISETP.NE.U32.AND P0, PT, R0, RZ, PT ;  /* 0x000000ff0000720c */ /* 0x000fc60003f05070 */
[----:B------:R-:W-:-:S10]  /*2520*/  IMAD R0, R15, UR9, R12 ;  /* 0x000000090f007c24 */ /* 0x000fd4000f8e020c */
        /* <DEDUP_REMOVED lines=22> */
.L_x_386:
[----:B------:R-:W-:Y:S01]  /*2690*/  IMAD.MOV.U32 R22, RZ, RZ, R30 ;  /* 0x000000ffff167224 */ /* 0x000fe200078e001e */
[----:B------:R-:W-:Y:S01]  /*26a0*/  MOV R21, R31 ;  /* 0x0000001f00157202 */ /* 0x000fe20000000f00 */
[----:B------:R-:W-:Y:S01]  /*26b0*/  IMAD.MOV.U32 R20, RZ, RZ, R36 ;  /* 0x000000ffff147224 */ /* 0x000fe200078e0024 */
[----:B------:R-:W-:Y:S02]  /*26c0*/  MOV R16, 0x26e0 ;  /* 0x000026e000107802 */ /* 0x000fe40000000f00 */
[----:B------:R-:W-:Y:S05]  /*26d0*/  CALL.REL.NOINC `($__internal_10_$__cuda_sm20_div_s64) ;  /* 0x0000001800307944 */ /* 0x000fea0003c00000 */
[----:B------:R-:W-:-:S05]  /*26e0*/  IADD3 R15, PT, PT, -R10, RZ, RZ ;  /* 0x000000ff0a0f7210 */ /* 0x000fca0007ffe1ff */
[----:B------:R-:W-:Y:S02]  /*26f0*/  IMAD R30, R15, R36, R30 ;  /* 0x000000240f1e7224 */ /* 0x000fe400078e021e */
.L_x_387:
[----:B------:R-:W-:Y:S05]  /*2700*/  BSYNC.RECONVERGENT B0 ;  /* 0x0000000000007941 */ /* 0x000fea0003800200 */
.L_x_385:
[----:B------:R-:W-:Y:S01]  /*2710*/  IABS R21, R13 ;  /* 0x0000000d00157213 */ /* 0x000fe20000000000 */
[----:B------:R-:W0:Y:S01]  /*2720*/  LDCU.U8 UR15, c[0x0][0x549] ;  /* 0x0000a920ff0f77ac */ /* 0x000e220008000000 */
[----:B------:R-:W-:Y:S01]  /*2730*/  IABS R18, R6 ;  /* 0x0000000600127213 */ /* 0x000fe20000000000 */
[----:B------:R-:W-:Y:S01]  /*2740*/  IMAD R9, R9, UR7, RZ ;  /* 0x0000000709097c24 */ /* 0x000fe2000f8e02ff */
[----:B------:R-:W1:Y:S01]  /*2750*/  I2F.U32.RP R12, R21 ;  /* 0x00000015000c7306 */ /* 0x000e620000209000 */
[----:B------:R-:W-:Y:S01]  /*2760*/  IABS R20, R8 ;  /* 0x0000000800147213 */ /* 0x000fe20000000000 */
[----:B------:R-:W2:Y:S01]  /*2770*/  LDCU.64 UR4, c[0x0][0x430] ;  /* 0x00008600ff0477ac */ /* 0x000ea20008000a00 */
[----:B------:R-:W-:Y:S02]  /*2780*/  IABS R15, R19 ;  /* 0x00000013000f7213 */ /* 0x000fe40000000000 */
[----:B------:R-:W-:Y:S02]  /*2790*/  IABS R16, R5 ;  /* 0x0000000500107213 */ /* 0x000fe40000000000 */
[----:B------:R-:W-:Y:S01]  /*27a0*/  ISETP.NE.AND P5, PT, R13, RZ, PT ;  /* 0x000000ff0d00720c */ /* 0x000fe20003fa5270 */
[----:B------:R-:W3:Y:S01]  /*27b0*/  I2F.U32.RP R14, R18 ;  /* 0x00000012000e7306 */ /* 0x000ee20000209000 */
[----:B0-----:R-:W-:-:S07]  /*27c0*/  UISETP.NE.AND UP0, UPT, UR15, URZ, UPT ;  /* 0x000000ff0f00728c */ /* 0x001fce000bf05270 */
[----:B-1----:R-:W0:Y:S01]  /*27d0*/  MUFU.RCP R32, R12 ;  /* 0x0000000c00207308 */ /* 0x002e220000001000 */
[----:B--2---:R-:W-:-:S07]  /*27e0*/  USEL UR15, UR4, 0x1, UP0 ;  /* 0x00000001040f7887 */ /* 0x004fce0008000000 */
[----:B---3--:R-:W1:Y:S01]  /*27f0*/  MUFU.RCP R36, R14 ;  /* 0x0000000e00247308 */ /* 0x008e620000001000 */
[----:B------:R-:W-:Y:S02]  /*2800*/  USHF.R.S32.HI UR4, URZ, 0x1f, UR15 ;  /* 0x0000001fff047899 */ /* 0x000fe4000801140f */
[----:B------:R-:W-:-:S05]  /*2810*/  UIMAD UR5, UR15, UR5, URZ ;  /* 0x000000050f0572a4 */ /* 0x000fca000f8e02ff */
[----:B------:R-:W-:Y:S01]  /*2820*/  I2F.U32.RP R34, R20 ;  /* 0x0000001400227306 */ /* 0x000fe20000209000 */
[----:B0-----:R-:W-:-:S07]  /*2830*/  VIADD R32, R32, 0xffffffe ;  /* 0x0ffffffe20207836 */ /* 0x001fce0000000000 */
[----:B------:R-:W0:Y:S01]  /*2840*/  F2I.FTZ.U32.TRUNC.NTZ R33, R32 ;  /* 0x0000002000217305 */ /* 0x000e22000021f000 */
[----:B-1----:R-:W-:-:S07]  /*2850*/  VIADD R36, R36, 0xffffffe ;  /* 0x0ffffffe24247836 */ /* 0x002fce0000000000 */
[----:B------:R-:W-:Y:S01]  /*2860*/  I2F.U32.RP R29, R15 ;  /* 0x0000000f001d7306 */ /* 0x000fe20000209000 */
[----:B0-----:R-:W-:-:S07]  /*2870*/  IMAD.MOV R12, RZ, RZ, -R33 ;  /* 0x000000ffff0c7224 */ /* 0x001fce00078e0a21 */
[----:B------:R-:W0:Y:S01]  /*2880*/  F2I.FTZ.U32.TRUNC.NTZ R37, R36 ;  /* 0x0000002400257305 */ /* 0x000e22000021f000 */
[----:B------:R-:W-:Y:S02]  /*2890*/  IMAD.MOV.U32 R32, RZ, RZ, RZ ;  /* 0x000000ffff207224 */ /* 0x000fe400078e00ff */
[----:B------:R-:W-:Y:S01]  /*28a0*/  IMAD R23, R12, R21, RZ ;  /* 0x000000150c177224 */ /* 0x000fe200078e02ff */
[----:B------:R-:W-:-:S03]  /*28b0*/  IABS R12, R30 ;  /* 0x0000001e000c7213 */ /* 0x000fc60000000000 */
[----:B------:R-:W-:Y:S01]  /*28c0*/  IMAD.HI.U32 R23, R33, R23, R32 ;  /* 0x0000001721177227 */ /* 0x000fe200078e0020 */
[----:B------:R-:W1:Y:S01]  /*28d0*/  MUFU.RCP R34, R34 ;  /* 0x0000002200227308 */ /* 0x000e620000001000 */
[----:B------:R-:W-:-:S04]  /*28e0*/  IABS R32, R13 ;  /* 0x0000000d00207213 */ /* 0x000fc80000000000 */
[----:B------:R-:W-:Y:S01]  /*28f0*/  IADD3 R32, PT, PT, RZ, -R32, RZ ;  /* 0x80000020ff207210 */ /* 0x000fe20007ffe0ff */
[----:B------:R-:W-:Y:S01]  /*2900*/  IMAD.HI.U32 R23, R23, R12, RZ ;  /* 0x0000000c17177227 */ /* 0x000fe200078e00ff */
[----:B0-----:R-:W-:Y:S01]  /*2910*/  IADD3 R17, PT, PT, RZ, -R37, RZ ;  /* 0x80000025ff117210 */ /* 0x001fe20007ffe0ff */
[----:B------:R-:W0:Y:S02]  /*2920*/  MUFU.RCP R29, R29 ;  /* 0x0000001d001d7308 */ /* 0x000e240000001000 */
[----:B------:R-:W-:Y:S02]  /*2930*/  IMAD.MOV.U32 R36, RZ, RZ, RZ ;  /* 0x000000ffff247224 */ /* 0x000fe400078e00ff */
[----:B------:R-:W-:Y:S01]  /*2940*/  IMAD R28, R17, R18, RZ ;  /* 0x00000012111c7224 */ /* 0x000fe200078e02ff */
[----:B------:R-:W-:Y:S01]  /*2950*/  IABS R17, R10 ;  /* 0x0000000a00117213 */ /* 0x000fe20000000000 */
[----:B------:R-:W-:Y:S01]  /*2960*/  IMAD R32, R23, R32, R12 ;  /* 0x0000002017207224 */ /* 0x000fe200078e020c */
[----:B------:R-:W-:Y:S01]  /*2970*/  IABS R12, R6 ;  /* 0x00000006000c7213 */ /* 0x000fe20000000000 */
[----:B------:R-:W2:Y:S01]  /*2980*/  I2F.U32.RP R22, R16 ;  /* 0x0000001000167306 */ /* 0x000ea20000209000 */
[----:B------:R-:W-:-:S02]  /*2990*/  IMAD.HI.U32 R28, R37, R28, R36 ;  /* 0x0000001c251c7227 */ /* 0x000fc400078e0024 */
[----:B------:R-:W-:Y:S02]  /*29a0*/  ISETP.GT.U32.AND P3, PT, R21, R32, PT ;  /* 0x000000201500720c */ /* 0x000fe40003f64070 */
[----:B-1----:R-:W-:Y:S02]  /*29b0*/  VIADD R34, R34, 0xffffffe ;  /* 0x0ffffffe22227836 */ /* 0x002fe40000000000 */
[----:B------:R-:W-:Y:S02]  /*29c0*/  IMAD.MOV R12, RZ, RZ, -R12 ;  /* 0x000000ffff0c7224 */ /* 0x000fe400078e0a0c */
[----:B0-----:R-:W-:Y:S01]  /*29d0*/  VIADD R29, R29, 0xffffffe ;  /* 0x0ffffffe1d1d7836 */ /* 0x001fe20000000000 */
[----:B------:R-:W0:Y:S01]  /*29e0*/  F2I.FTZ.U32.TRUNC.NTZ R35, R34 ;  /* 0x0000002200237305 */ /* 0x000e22000021f000 */
[----:B------:R-:W-:-:S04]  /*29f0*/  IMAD.HI.U32 R27, R28, R17, RZ ;  /* 0x000000111c1b7227 */ /* 0x000fc800078e00ff */
[----:B------:R-:W-:Y:S02]  /*2a00*/  IMAD R17, R27, R12, R17 ;  /* 0x0000000c1b117224 */ /* 0x000fe400078e0211 */
[----:B------:R-:W-:Y:S01]  /*2a10*/  @!P3 IMAD.IADD R32, R32, 0x1, -R21 ;  /* 0x000000012020b824 */ /* 0x000fe200078e0a15 */
[----:B--2---:R-:W1:Y:S01]  /*2a20*/  MUFU.RCP R22, R22 ;  /* 0x0000001600167308 */ /* 0x004e620000001000 */
[----:B------:R-:W-:Y:S01]  /*2a30*/  IMAD.MOV.U32 R28, RZ, RZ, RZ ;  /* 0x000000ffff1c7224 */ /* 0x000fe200078e00ff */
[----:B------:R-:W-:Y:S01]  /*2a40*/  ISETP.GT.U32.AND P1, PT, R18, R17, PT ;  /* 0x000000111200720c */ /* 0x000fe20003f24070 */
[----:B------:R-:W-:Y:S01]  /*2a50*/  @!P3 VIADD R23, R23, 0x1 ;  /* 0x000000011717b836 */ /* 0x000fe20000000000 */
[----:B------:R-:W-:Y:S01]  /*2a60*/  ISETP.GE.U32.AND P6, PT, R32, R21, PT ;  /* 0x000000152000720c */ /* 0x000fe20003fc6070 */
[----:B------:R-:W-:Y:S01]  /*2a70*/  IMAD.MOV.U32 R32, RZ, RZ, RZ ;  /* 0x000000ffff207224 */ /* 0x000fe200078e00ff */
[----:B0-----:R-:W-:Y:S02]  /*2a80*/  IADD3 R14, PT, PT, RZ, -R35, RZ ;  /* 0x80000023ff0e7210 */ /* 0x001fe40007ffe0ff */
[----:B------:R-:W0:Y:S01]  /*2a90*/  F2I.FTZ.U32.TRUNC.NTZ R29, R29 ;  /* 0x0000001d001d7305 */ /* 0x000e22000021f000 */
[----:B------:R-:W-:-:S02]  /*2aa0*/  IMAD.MOV.U32 R34, RZ, RZ, RZ ;  /* 0x000000ffff227224 */ /* 0x000fc400078e00ff */
[----:B------:R-:W-:Y:S01]  /*2ab0*/  IMAD R31, R14, R20, RZ ;  /* 0x000000140e1f7224 */ /* 0x000fe200078e02ff */
[----:B------:R-:W-:-:S03]  /*2ac0*/  LOP3.LUT R14, R10, R6, RZ, 0x3c, !PT ;  /* 0x000000060a0e7212 */ /* 0x000fc600078e3cff */
[-C--:B------:R-:W-:Y:S01]  /*2ad0*/  @!P1 IADD3 R17, PT, PT, R17, -R18.reuse, RZ ;  /* 0x8000001211119210 */ /* 0x080fe20007ffe0ff */
[----:B------:R-:W-:Y:S01]  /*2ae0*/  @!P1 VIADD R27, R27, 0x1 ;  /* 0x000000011b1b9836 */ /* 0x000fe20000000000 */
[----:B-1----:R-:W-:Y:S01]  /*2af0*/  IADD3 R33, PT, PT, R22, 0xffffffe, RZ ;  /* 0x0ffffffe16217810 */ /* 0x002fe20007ffe0ff */
[----:B------:R-:W-:Y:S01]  /*2b00*/  IMAD.HI.U32 R31, R35, R31, R34 ;  /* 0x0000001f231f7227 */ /* 0x000fe200078e0022 */
[----:B------:R-:W-:Y:S02]  /*2b10*/  LOP3.LUT R22, R30, R13, RZ, 0x3c, !PT ;  /* 0x0000000d1e167212 */ /* 0x000fe400078e3cff */
[----:B------:R-:W-:Y:S01]  /*2b20*/  ISETP.GE.U32.AND P4, PT, R17, R18, PT ;  /* 0x000000121100720c */ /* 0x000fe20003f86070 */
[----:B0-----:R-:W-:Y:S01]  /*2b30*/  IMAD.MOV R12, RZ, RZ, -R29 ;  /* 0x000000ffff0c7224 */ /* 0x001fe200078e0a1d */
[----:B------:R-:W0:Y:S01]  /*2b40*/  F2I.FTZ.U32.TRUNC.NTZ R33, R33 ;  /* 0x0000002100217305 */ /* 0x000e22000021f000 */
[----:B------:R-:W-:Y:S02]  /*2b50*/  ISETP.GE.AND P2, PT, R22, RZ, PT ;  /* 0x000000ff1600720c */ /* 0x000fe40003f46270 */
[----:B------:R-:W-:Y:S01]  /*2b60*/  IMAD R21, R12, R15, RZ ;  /* 0x0000000f0c157224 */ /* 0x000fe200078e02ff */
[----:B------:R-:W-:-:S02]  /*2b70*/  ISETP.GE.AND P0, PT, R14, RZ, PT ;  /* 0x000000ff0e00720c */ /* 0x000fc40003f06270 */
[----:B------:R-:W-:Y:S01]  /*2b80*/  IABS R12, R19 ;  /* 0x00000013000c7213 */ /* 0x000fe20000000000 */
[----:B------:R-:W-:Y:S01]  /*2b90*/  IMAD.HI.U32 R21, R29, R21, R28 ;  /* 0x000000151d157227 */ /* 0x000fe200078e001c */
[----:B------:R-:W-:Y:S02]  /*2ba0*/  IABS R14, R2 ;  /* 0x00000002000e7213 */ /* 0x000fe40000000000 */
[----:B------:R-:W-:Y:S01]  /*2bb0*/  ISETP.NE.AND P1, PT, R6, RZ, PT ;  /* 0x000000ff0600720c */ /* 0x000fe20003f25270 */
[----:B------:R-:W-:Y:S01]  /*2bc0*/  IMAD.MOV R12, RZ, RZ, -R12 ;  /* 0x000000ffff0c7224 */ /* 0x000fe200078e0a0c */
[----:B------:R-:W-:Y:S01]  /*2bd0*/  @P6 IADD3 R23, PT, PT, R23, 0x1, RZ ;  /* 0x0000000117176810 */ /* 0x000fe20007ffe0ff */
[----:B------:R-:W-:Y:S01]  /*2be0*/  IMAD.HI.U32 R21, R21, R14, RZ ;  /* 0x0000000e15157227 */ /* 0x000fe200078e00ff */
[----:B------:R-:W-:Y:S02]  /*2bf0*/  IABS R18, R8 ;  /* 0x0000000800127213 */ /* 0x000fe40000000000 */
[----:B0-----:R-:W-:Y:S01]  /*2c00*/  IADD3 R17, PT, PT, RZ, -R33, RZ ;  /* 0x80000021ff117210 */ /* 0x001fe20007ffe0ff */
[----:B------:R-:W-:Y:S01]  /*2c10*/  IMAD R12, R21, R12, R14 ;  /* 0x0000000c150c7224 */ /* 0x000fe200078e020e */
[----:B------:R-:W-:Y:S01]  /*2c20*/  @!P2 IADD3 R23, PT, PT, -R23, RZ, RZ ;  /* 0x000000ff1717a210 */ /* 0x000fe20007ffe1ff */
[----:B------:R-:W-:Y:S01]  /*2c30*/  @P4 VIADD R27, R27, 0x1 ;  /* 0x000000011b1b4836 */ /* 0x000fe20000000000 */
[----:B------:R-:W-:Y:S01]  /*2c40*/  @!P5 LOP3.LUT R23, RZ, R13, RZ, 0x33, !PT ;  /* 0x0000000dff17d212 */ /* 0x000fe200078e33ff */
[----:B------:R-:W-:Y:S01]  /*2c50*/  IMAD R17, R17, R16, RZ ;  /* 0x0000001011117224 */ /* 0x000fe200078e02ff */
[----:B------:R-:W-:Y:S01]  /*2c60*/  ISETP.GT.U32.AND P4, PT, R15, R12, PT ;  /* 0x0000000c0f00720c */ /* 0x000fe20003f84070 */
[----:B------:R-:W-:Y:S01]  /*2c70*/  @!P0 IMAD.MOV R27, RZ, RZ, -R27 ;  /* 0x000000ffff1b8224 */ /* 0x000fe200078e0a1b */
[----:B------:R-:W-:Y:S01]  /*2c80*/  @!P1 LOP3.LUT R27, RZ, R6, RZ, 0x33, !PT ;  /* 0x00000006ff1b9212 */ /* 0x000fe200078e33ff */
[----:B------:R-:W-:Y:S01]  /*2c90*/  IMAD.HI.U32 R32, R33, R17, R32 ;  /* 0x0000001121207227 */ /* 0x000fe200078e0020 */
[----:B------:R-:W-:-:S02]  /*2ca0*/  IABS R22, R23 ;  /* 0x0000001700167213 */ /* 0x000fc40000000000 */
[----:B------:R-:W-:Y:S01]  /*2cb0*/  IABS R14, R5 ;  /* 0x00000005000e7213 */ /* 0x000fe20000000000 */
[----:B------:R-:W-:Y:S01]  /*2cc0*/  IMAD.MOV R18, RZ, RZ, -R18 ;  /* 0x000000ffff127224 */ /* 0x000fe200078e0a12 */
[----:B------:R-:W-:Y:S01]  /*2cd0*/  IABS R17, R27 ;  /* 0x0000001b00117213 */ /* 0x000fe20000000000 */
        /* <DEDUP_REMOVED lines=8> */
[----:B------:R-:W-:Y:S02]  /*2d60*/  ISETP.GE.U32.AND P2, PT, R12, R15, PT ;  /* 0x0000000f0c00720c */ /* 0x000fe40003f46070 */
[----:B------:R-:W-:Y:S02]  /*2d70*/  LOP3.LUT R12, R2, R19, RZ, 0x3c, !PT ;  /* 0x00000013020c7212 */ /* 0x000fe400078e3cff */
[----:B------:R-:W-:-:S02]  /*2d80*/  ISETP.GT.U32.AND P1, PT, R16, R17, PT ;  /* 0x000000111000720c */ /* 0x000fc40003f24070 */
[----:B------:R-:W-:Y:S02]  /*2d90*/  ISETP.GE.AND P0, PT, R12, RZ, PT ;  /* 0x000000ff0c00720c */ /* 0x000fe40003f06270 */
[----:B------:R-:W-:Y:S02]  /*2da0*/  ISETP.NE.AND P4, PT, R19, RZ, PT ;  /* 0x000000ff1300720c */ /* 0x000fe40003f85270 */
[----:B------:R-:W-:Y:S01]  /*2db0*/  IADD3 R12, PT, PT, -R23, RZ, RZ ;  /* 0x000000ff170c7210 */ /* 0x000fe20007ffe1ff */
[----:B------:R-:W-:Y:S01]  /*2dc0*/  @!P3 IMAD.IADD R29, R29, 0x1, -R20 ;  /* 0x000000011d1db824 */ /* 0x000fe200078e0a14 */
[----:B------:R-:W-:Y:S01]  /*2dd0*/  LOP3.LUT R14, R23, R8, RZ, 0x3c, !PT ;  /* 0x00000008170e7212 */ /* 0x000fe200078e3cff */
[----:B------:R-:W-:Y:S02]  /*2de0*/  @P2 VIADD R21, R21, 0x1 ;  /* 0x0000000115152836 */ /* 0x000fe40000000000 */
[----:B------:R-:W-:Y:S01]  /*2df0*/  IMAD R12, R13, R12, R30 ;  /* 0x0000000c0d0c7224 */ /* 0x000fe200078e021e */
[----:B------:R-:W-:Y:S01]  /*2e00*/  ISETP.GE.U32.AND P6, PT, R29, R20, PT ;  /* 0x000000141d00720c */ /* 0x000fe20003fc6070 */
[----:B------:R-:W-:Y:S01]  /*2e10*/  @!P3 VIADD R31, R31, 0x1 ;  /* 0x000000011f1fb836 */ /* 0x000fe20000000000 */
[----:B------:R-:W-:Y:S01]  /*2e20*/  @!P1 IADD3 R17, PT, PT, R17, -R16, RZ ;  /* 0x8000001011119210 */ /* 0x000fe20007ffe0ff */
[----:B------:R-:W-:Y:S01]  /*2e30*/  @!P0 IMAD.MOV R21, RZ, RZ, -R21 ;  /* 0x000000ffff158224 */ /* 0x000fe200078e0a15 */
[----:B------:R-:W-:-:S02]  /*2e40*/  LOP3.LUT R13, R27, R5, RZ, 0x3c, !PT ;  /* 0x000000051b0d7212 */ /* 0x000fc400078e3cff */
[----:B------:R-:W-:Y:S01]  /*2e50*/  ISETP.GE.U32.AND P5, PT, R17, R16, PT ;  /* 0x000000101100720c */ /* 0x000fe20003fa6070 */
[----:B------:R-:W-:Y:S01]  /*2e60*/  IMAD.WIDE R16, R12, UR5, RZ ;  /* 0x000000050c107c25 */ /* 0x000fe2000f8e02ff */
[----:B------:R-:W-:Y:S02]  /*2e70*/  ISETP.GE.AND P2, PT, R14, RZ, PT ;  /* 0x000000ff0e00720c */ /* 0x000fe40003f46270 */
[----:B------:R-:W-:Y:S02]  /*2e80*/  @!P4 LOP3.LUT R21, RZ, R19, RZ, 0x33, !PT ;  /* 0x00000013ff15c212 */ /* 0x000fe400078e33ff */
[----:B------:R-:W-:Y:S01]  /*2e90*/  ISETP.NE.AND P4, PT, R8, RZ, PT ;  /* 0x000000ff0800720c */ /* 0x000fe20003f85270 */
[----:B------:R-:W-:Y:S01]  /*2ea0*/  @P6 VIADD R31, R31, 0x1 ;  /* 0x000000011f1f6836 */ /* 0x000fe20000000000 */
[----:B------:R-:W-:Y:S01]  /*2eb0*/  ISETP.GE.AND P0, PT, R13, RZ, PT ;  /* 0x000000ff0d00720c */ /* 0x000fe20003f06270 */
[----:B------:R-:W-:Y:S01]  /*2ec0*/  IMAD.WIDE R14, R21, UR8, RZ ;  /* 0x00000008150e7c25 */ /* 0x000fe2000f8e02ff */
[----:B------:R-:W-:-:S02]  /*2ed0*/  ISETP.NE.AND P3, PT, R5, RZ, PT ;  /* 0x000000ff0500720c */ /* 0x000fc40003f65270 */
[----:B------:R-:W-:Y:S01]  /*2ee0*/  @!P1 IADD3 R32, PT, PT, R32, 0x1, RZ ;  /* 0x0000000120209810 */ /* 0x000fe20007ffe0ff */
[----:B------:R-:W-:Y:S02]  /*2ef0*/  IMAD.MOV R21, RZ, RZ, -R21 ;  /* 0x000000ffff157224 */ /* 0x000fe400078e0a15 */
[----:B------:R-:W-:Y:S01]  /*2f00*/  @!P2 IMAD.MOV R31, RZ, RZ, -R31 ;  /* 0x000000ffff1fa224 */ /* 0x000fe200078e0a1f */
[----:B------:R-:W-:Y:S01]  /*2f10*/  @P5 IADD3 R32, PT, PT, R32, 0x1, RZ ;  /* 0x0000000120205810 */ /* 0x000fe20007ffe0ff */
[----:B------:R-:W-:Y:S01]  /*2f20*/  IMAD.WIDE.U32 R14, R0, UR15, R14 ;  /* 0x0000000f000e7c25 */ /* 0x000fe2000f8e000e */
[----:B------:R-:W-:Y:S01]  /*2f30*/  UIMAD UR15, UR10, UR15, URZ ;  /* 0x0000000f0a0f72a4 */ /* 0x000fe2000f8e02ff */
[----:B------:R-:W-:Y:S02]  /*2f40*/  @!P4 LOP3.LUT R31, RZ, R8, RZ, 0x33, !PT ;  /* 0x00000008ff1fc212 */ /* 0x000fe400078e33ff */
[----:B------:R-:W-:Y:S01]  /*2f50*/  @!P0 IADD3 R32, PT, PT, -R32, RZ, RZ ;  /* 0x000000ff20208210 */ /* 0x000fe20007ffe1ff */
[----:B------:R-:W-:Y:S01]  /*2f60*/  IMAD.MOV R13, RZ, RZ, -R27 ;  /* 0x000000ffff0d7224 */ /* 0x000fe200078e0a1b */
[----:B------:R-:W-:Y:S01]  /*2f70*/  @!P3 LOP3.LUT R32, RZ, R5, RZ, 0x33, !PT ;  /* 0x00000005ff20b212 */ /* 0x000fe200078e33ff */
[----:B------:R-:W-:Y:S01]  /*2f80*/  IMAD R15, R0, UR4, R15 ;  /* 0x00000004000f7c24 */ /* 0x000fe2000f8e020f */
[----:B------:R-:W0:Y:S01]  /*2f90*/  LDCU.64 UR4, c[0x0][0x420] ;  /* 0x00008400ff0477ac */ /* 0x000e220008000a00 */
[----:B------:R-:W-:Y:S01]  /*2fa0*/  IMAD R21, R19, R21, R2 ;  /* 0x0000001513157224 */ /* 0x000fe200078e0202 */
[----:B------:R-:W-:Y:S01]  /*2fb0*/  IADD3 R0, PT, PT, -R32, RZ, RZ ;  /* 0x000000ff20007210 */ /* 0x000fe20007ffe1ff */
[----:B------:R-:W-:-:S02]  /*2fc0*/  IMAD.MOV R2, RZ, RZ, -R31 ;  /* 0x000000ffff027224 */ /* 0x000fc400078e0a1f */
[----:B------:R-:W-:Y:S02]  /*2fd0*/  IMAD R13, R6, R13, R10 ;  /* 0x0000000d060d7224 */ /* 0x000fe400078e020a */
[----:B------:R-:W-:-:S04]  /*2fe0*/  IMAD.WIDE R14, R21, UR7, R14 ;  /* 0x00000007150e7c25 */ /* 0x000fc8000f8e020e */
[----:B------:R-:W-:-:S04]  /*2ff0*/  IMAD.WIDE R6, R31, R7, RZ ;  /* 0x000000071f067225 */ /* 0x000fc800078e02ff */
[----:B------:R-:W-:Y:S02]  /*3000*/  IMAD R2, R8, R2, R23 ;  /* 0x0000000208027224 */ /* 0x000fe400078e0217 */
[----:B------:R-:W-:Y:S01]  /*3010*/  IMAD R5, R5, R0, R27 ;  /* 0x0000000005057224 */ /* 0x000fe200078e021b */
[----:B------:R-:W-:Y:S01]  /*3020*/  IADD3 R0, P1, P0, R6, R14, R16 ;  /* 0x0000000e06007210 */ /* 0x000fe2000783e010 */
[----:B------:R-:W-:-:S03]  /*3030*/  IMAD.WIDE R12, R13, UR15, RZ ;  /* 0x0000000f0d0c7c25 */ /* 0x000fc6000f8e02ff */
[----:B------:R-:W-:Y:S01]  /*3040*/  IADD3.X R7, PT, PT, R7, R15, R17, P1, P0 ;  /* 0x0000000f07077210 */ /* 0x000fe20000fe0411 */
        /* <DEDUP_REMOVED lines=11> */
.L_x_382:
[----:B------:R-:W0:Y:S01]  /*3100*/  LDC.64 R2, c[0x0][0x420] ;  /* 0x00010800ff027b82 */ /* 0x000e220000000a00 */
[----:B------:R-:W-:-:S05]  /*3110*/  IADD3 R10, PT, PT, R10, UR11, RZ ;  /* 0x0000000b0a0a7c10 */ /* 0x000fca000fffe0ff */
[----:B0-----:R-:W-:-:S05]  /*3120*/  IMAD.WIDE.U32 R2, R10, 0x4, R2 ;  /* 0x000000040a027825 */ /* 0x001fca00078e0002 */
[----:B------:R1:W-:Y:S02]  /*3130*/  STG.E desc[UR12][R2.64], R24 ;  /* 0x0000001802007986 */ /* 0x0003e4000c10190c */
.L_x_381:
[----:B------:R-:W-:Y:S05]  /*3140*/  BSYNC.RECONVERGENT B1 ;  /* 0x0000000000017941 */ /* 0x000fea0003800200 */
.L_x_380:
        /* <DEDUP_REMOVED lines=19> */
.L_x_389:
[----:B------:R-:W-:Y:S05]  /*3280*/  BSYNC.RECONVERGENT B0 ;  /* 0x0000000000007941 */ /* 0x000fea0003800200 */
.L_x_388:
[----:B------:R-:W-:Y:S01]  /*3290*/  BAR.SYNC.DEFER_BLOCKING 0x0 ;  /* 0x0000000000007b1d */ /* 0x000fe20000010000 */
[----:B------:R-:W-:Y:S01]  /*32a0*/  IMAD.SHL.U32 R13, R11, 0x8, RZ ;  /* 0x000000080b0d7824 */ /* 0x000fe200078e00ff */
[----:B------:R-:W-:Y:S01]  /*32b0*/  LOP3.LUT R20, R20, 0x7c, RZ, 0xc0, !PT ;  /* 0x0000007c14147812 */ /* 0x000fe200078ec0ff */
[----:B------:R-:W-:Y:S01]  /*32c0*/  UISETP.GE.AND UP0, UPT, UR6, 0x1, UPT ;  /* 0x000000010600788c */ /* 0x000fe2000bf06270 */
[----:B---3--:R-:W-:Y:S01]  /*32d0*/  IMAD R8, R21, UR11, RZ ;  /* 0x0000000b15087c24 */ /* 0x008fe2000f8e02ff */
[----:B------:R-:W-:Y:S01]  /*32e0*/  SHF.R.U32.HI R11, RZ, 0x5, R11 ;  /* 0x00000005ff0b7819 */ /* 0x000fe2000001160b */
[----:B------:R-:W-:Y:S01]  /*32f0*/  IMAD.MOV.U32 R0, RZ, RZ, RZ ;  /* 0x000000ffff007224 */ /* 0x000fe200078e00ff */
[----:B------:R-:W-:Y:S02]  /*3300*/  LOP3.LUT R13, R20, 0x1f00, R13, 0xf8, !PT ;  /* 0x00001f00140d7812 */ /* 0x000fe400078ef80d */
[----:B012---:R-:W-:Y:S02]  /*3310*/  CS2R R2, SRZ ;  /* 0x0000000000027805 */ /* 0x007fe4000001ff00 */
[----:B------:R-:W-:-:S02]  /*3320*/  CS2R R4, SRZ ;  /* 0x0000000000047805 */ /* 0x000fc4000001ff00 */
[----:B------:R-:W-:Y:S02]  /*3330*/  CS2R R6, SRZ ;  /* 0x0000000000067805 */ /* 0x000fe4000001ff00 */
[----:B------:R-:W-:Y:S01]  /*3340*/  IADD3 R13, P0, PT, R8, R13, RZ ;  /* 0x0000000d080d7210 */ /* 0x000fe20007f1e0ff */
        /* <DEDUP_REMOVED lines=33> */
.L_x_392:
[----:B------:R-:W2:Y:S01]  /*3560*/  @!P1 LDG.E.128 R12, desc[UR12][R24.64] ;  /* 0x0000000c180c9981 */ /* 0x000ea2000c1e1d00 */
[C-C-:B------:R-:W-:Y:S01]  /*3570*/  @!P1 IMAD.WIDE R26, R21.reuse, 0x4, R24.reuse ;  /* 0x00000004151a9825 */ /* 0x140fe200078e0218 */
[----:B------:R-:W-:Y:S02]  /*3580*/  UIADD3 UR8, UPT, UPT, UR8, 0x4, URZ ;  /* 0x0000000408087890 */ /* 0x000fe4000fffe0ff */
[----:B------:R-:W2:Y:S01]  /*3590*/  LDS R8, [R10+-0x28] ;  /* 0xffffd8000a087984 */ /* 0x000ea20000000800 */
[C---:B------:R-:W-:Y:S01]  /*35a0*/  @!P1 IMAD.WIDE R28, R21.reuse, 0x8, R24 ;  /* 0x00000008151c9825 */ /* 0x040fe200078e0218 */
        /* <DEDUP_REMOVED lines=48> */
.L_x_391:
        /* <DEDUP_REMOVED lines=11> */
.L_x_393:
        /* <DEDUP_REMOVED lines=17> */
.L_x_390:
        /* <DEDUP_REMOVED lines=29> */
[----:B------:R-:W-:Y:S01]  /*3c40*/  @!P1 IADD3 R14, PT, PT, R14, 0x1, RZ ;  /* 0x000000010e0e9810 */ /* 0x000fe20007ffe0ff */
[----:B0-----:R-:W-:Y:S01]  /*3c50*/  VIADD R18, R8, 0xffffffe ;  /* 0x0ffffffe08127836 */ /* 0x001fe20000000000 */
[----:B------:R-:W-:Y:S02]  /*3c60*/  ISETP.NE.AND P1, PT, RZ, UR10, PT ;  /* 0x0000000aff007c0c */ /* 0x000fe4000bf25270 */
[----:B------:R-:W-:Y:S01]  /*3c70*/  ISETP.GE.U32.AND P2, PT, R13, R10, PT ;  /* 0x0000000a0d00720c */ /* 0x000fe20003f46070 */
[----:B------:R-:W0:Y:S01]  /*3c80*/  F2I.FTZ.U32.TRUNC.NTZ R19, R18 ;  /* 0x0000001200137305 */ /* 0x000e22000021f000 */
[----:B------:R-:W-:-:S04]  /*3c90*/  LOP3.LUT R10, R16, UR10, RZ, 0x3c, !PT ;  /* 0x0000000a100a7c12 */ /* 0x000fc8000f8e3cff */
[----:B------:R-:W-:-:S07]  /*3ca0*/  ISETP.GE.AND P0, PT, R10, RZ, PT ;  /* 0x000000ff0a00720c */ /* 0x000fce0003f06270 */
[----:B------:R-:W-:Y:S02]  /*3cb0*/  @P2 VIADD R14, R14, 0x1 ;  /* 0x000000010e0e2836 */ /* 0x000fe40000000000 */
[----:B0-----:R-:W-:Y:S01]  /*3cc0*/  IMAD.MOV R10, RZ, RZ, -R19 ;  /* 0x000000ffff0a7224 */ /* 0x001fe200078e0a13 */
[----:B------:R-:W-:-:S03]  /*3cd0*/  MOV R18, RZ ;  /* 0x000000ff00127202 */ /* 0x000fc60000000f00 */
        /* <DEDUP_REMOVED lines=11> */
[----:B------:R-:W-:-:S05]  /*3d90*/  IMAD R8, R11, R10, R8 ;  /* 0x0000000a0b087224 */ /* 0x000fca00078e0208 */
[----:B------:R-:W-:-:S13]  /*3da0*/  ISETP.GT.U32.AND P0, PT, R11, R8, PT ;  /* 0x000000080b00720c */ /* 0x000fda0003f04070 */
[----:B------:R-:W-:Y:S01]  /*3db0*/  @!P0 IMAD.IADD R8, R8, 0x1, -R11 ;  /* 0x0000000108088824 */ /* 0x000fe200078e0a0b */
[----:B------:R-:W-:Y:S02]  /*3dc0*/  @!P0 IADD3 R17, PT, PT, R17, 0x1, RZ ;  /* 0x0000000111118810 */ /* 0x000fe40007ffe0ff */
[----:B------:R-:W-:Y:S02]  /*3dd0*/  ISETP.NE.AND P0, PT, R12, RZ, PT ;  /* 0x000000ff0c00720c */ /* 0x000fe40003f05270 */
[----:B------:R-:W-:Y:S02]  /*3de0*/  ISETP.GE.U32.AND P2, PT, R8, R11, PT ;  /* 0x0000000b0800720c */ /* 0x000fe40003f46070 */
[----:B------:R-:W-:-:S05]  /*3df0*/  SHF.R.S32.HI R8, RZ, 0x1f, R14 ;  /* 0x0000001fff087819 */ /* 0x000fca000001140e */
[----:B-1----:R-:W-:-:S04]  /*3e00*/  IMAD R11, R8, UR4, RZ ;  /* 0x00000004080b7c24 */ /* 0x002fc8000f8e02ff */
[C---:B------:R-:W-:Y:S02]  /*3e10*/  IMAD R8, R14.reuse, UR5, R11 ;  /* 0x000000050e087c24 */ /* 0x040fe4000f8e020b */
[----:B------:R-:W-:Y:S02]  /*3e20*/  @P2 VIADD R17, R17, 0x1 ;  /* 0x0000000111112836 */ /* 0x000fe40000000000 */
[----:B------:R-:W-:Y:S01]  /*3e30*/  IMAD.WIDE.U32 R14, R14, UR4, RZ ;  /* 0x000000040e0e7c25 */ /* 0x000fe2000f8e00ff */
[----:B------:R-:W0:Y:S02]  /*3e40*/  LDCU.64 UR4, c[0x0][0x3f0] ;  /* 0x00007e00ff0477ac */ /* 0x000e240008000a00 */
[----:B------:R-:W-:Y:S01]  /*3e50*/  @!P1 IADD3 R17, PT, PT, -R17, RZ, RZ ;  /* 0x000000ff11119210 */ /* 0x000fe20007ffe1ff */
[----:B------:R-:W-:Y:S01]  /*3e60*/  IMAD.IADD R15, R15, 0x1, R8 ;  /* 0x000000010f0f7824 */ /* 0x000fe200078e0208 */
        /* <DEDUP_REMOVED lines=19> */
        .weak           $__internal_10_$__cuda_sm20_div_s64
        .type           $__internal_10_$__cuda_sm20_div_s64,@function
        .size           $__internal_10_$__cuda_sm20_div_s64,(.L_x_7442 - $__internal_10_$__cuda_sm20_div_s64)
$__internal_10_$__cuda_sm20_div_s64:
[----:B------:R-:W-:Y:S01]  /*3fa0*/  IADD3 R29, P0, PT, RZ, -R20, RZ ;  /* 0x80000014ff1d7210 */ /* 0x000fe20007f1e0ff */
[----:B------:R-:W-:Y:S01]  /*3fb0*/  IMAD.MOV.U32 R23, RZ, RZ, RZ ;  /* 0x000000ffff177224 */ /* 0x000fe200078e00ff */
        /* <DEDUP_REMOVED lines=27> */
[----:B------:R-:W-:-:S03]  /*4170*/  IMAD.HI.U32 R32, R33, R14, RZ ;  /* 0x0000000e21207227 */ /* 0x000fc600078e00ff */
[----:B------:R-:W-:Y:S02]  /*4180*/  IADD3.X R10, PT, PT, RZ, ~R10, RZ, P0, !PT ;  /* 0x8000000aff0a7210 */ /* 0x000fe400007fe4ff */
[----:B------:R-:W-:-:S03]  /*4190*/  IADD3 R12, P0, PT, RZ, -R22, RZ ;  /* 0x80000016ff0c7210 */ /* 0x000fc60007f1e0ff */
[----:B------:R-:W-:Y:S01]  /*41a0*/  IMAD.WIDE.U32 R32, P4, R33, R10, R32 ;  /* 0x0000000a21207225 */ /* 0x000fe20007880020 */
[----:B------:R-:W-:-:S03]  /*41b0*/  SEL R12, R12, R22, !P1 ;  /* 0x000000160c0c7207 */ /* 0x000fc60004800000 */
[C---:B------:R-:W-:Y:S02]  /*41c0*/  IMAD R17, R15.reuse, R10, RZ ;  /* 0x0000000a0f117224 */ /* 0x040fe400078e02ff */
[----:B------:R-:W-:-:S04]  /*41d0*/  IMAD.HI.U32 R14, P3, R15, R14, R32 ;  /* 0x0000000e0f0e7227 */ /* 0x000fc80007860020 */
[----:B------:R-:W-:Y:S01]  /*41e0*/  IMAD.HI.U32 R10, R15, R10, RZ ;  /* 0x0000000a0f0a7227 */ /* 0x000fe200078e00ff */
[----:B------:R-:W-:-:S03]  /*41f0*/  IADD3 R17, P2, PT, R17, R14, RZ ;  /* 0x0000000e11117210 */ /* 0x000fc60007f5e0ff */
[----:B------:R-:W-:Y:S02]  /*4200*/  IMAD.X R14, RZ, RZ, ~R21, P0 ;  /* 0x000000ffff0e7224 */ /* 0x000fe400000e0e15 */
[----:B------:R-:W-:Y:S02]  /*4210*/  IMAD.X R15, R10, 0x1, R15, P4 ;  /* 0x000000010a0f7824 */ /* 0x000fe400020e060f */
        /* <DEDUP_REMOVED lines=17> */
[C---:B------:R-:W-:Y:S01]  /*4330*/  ISETP.GE.U32.AND.EX P0, PT, R10.reuse, R29, PT, P0 ;  /* 0x0000001d0a00720c */ /* 0x040fe20003f06100 */
[----:B------:R-:W-:Y:S01]  /*4340*/  IMAD.X R15, R10, 0x1, ~R29, P1 ;  /* 0x000000010a0f7824 */ /* 0x000fe200008e0e1d */
[----:B------:R-:W-:Y:S02]  /*4350*/  IADD3 R14, P1, PT, R23, 0x1, RZ ;  /* 0x00000001170e7810 */ /* 0x000fe40007f3e0ff */
[----:B------:R-:W-:Y:S02]  /*4360*/  SEL R17, R17, R12, P0 ;  /* 0x0000000c11117207 */ /* 0x000fe40000000000 */
[----:B------:R-:W-:Y:S01]  /*4370*/  SEL R14, R14, R23, P0 ;  /* 0x000000170e0e7207 */ /* 0x000fe20000000000 */
[----:B------:R-:W-:Y:S01]  /*4380*/  IMAD.X R33, RZ, RZ, R22, P1 ;  /* 0x000000ffff217224 */ /* 0x000fe200008e0616 */
[----:B------:R-:W-:Y:S02]  /*4390*/  SEL R15, R15, R10, P0 ;  /* 0x0000000a0f0f7207 */ /* 0x000fe40000000000 */
[----:B------:R-:W-:-:S02]  /*43a0*/  ISETP.GE.U32.AND P1, PT, R17, R28, PT ;  /* 0x0000001c1100720c */ /* 0x000fc40003f26070 */
[----:B------:R-:W-:Y:S02]  /*43b0*/  SEL R33, R33, R22, P0 ;  /* 0x0000001621217207 */ /* 0x000fe40000000000 */
[----:B------:R-:W-:Y:S02]  /*43c0*/  IADD3 R17, P0, PT, R14, 0x1, RZ ;  /* 0x000000010e117810 */ /* 0x000fe40007f1e0ff */
[----:B------:R-:W-:Y:S02]  /*43d0*/  ISETP.GE.U32.AND.EX P1, PT, R15, R29, PT, P1 ;  /* 0x0000001d0f00720c */ /* 0x000fe40003f26110 */
[----:B------:R-:W-:Y:S02]  /*43e0*/  IADD3.X R10, PT, PT, RZ, R33, RZ, P0, !PT ;  /* 0x00000021ff0a7210 */ /* 0x000fe400007fe4ff */
[----:B------:R-:W-:Y:S02]  /*43f0*/  SEL R17, R17, R14, P1 ;  /* 0x0000000e11117207 */ /* 0x000fe40000800000 */
[----:B------:R-:W-:-:S02]  /*4400*/  LOP3.LUT R12, R18, R21, RZ, 0x3c, !PT ;  /* 0x00000015120c7212 */ /* 0x000fc400078e3cff */
[----:B------:R-:W-:Y:S02]  /*4410*/  SEL R33, R10, R33, P1 ;  /* 0x000000210a217207 */ /* 0x000fe40000800000 */
[-C--:B------:R-:W-:Y:S02]  /*4420*/  IADD3 R10, P1, PT, RZ, -R17.reuse, RZ ;  /* 0x80000011ff0a7210 */ /* 0x080fe40007f3e0ff */
[----:B------:R-:W-:Y:S02]  /*4430*/  ISETP.GE.AND P2, PT, R12, RZ, PT ;  /* 0x000000ff0c00720c */ /* 0x000fe40003f46270 */
[----:B------:R-:W-:Y:S01]  /*4440*/  ISETP.NE.U32.AND P0, PT, R20, RZ, PT ;  /* 0x000000ff1400720c */ /* 0x000fe20003f05070 */
[----:B------:R-:W-:Y:S01]  /*4450*/  IMAD.X R12, RZ, RZ, ~R33, P1 ;  /* 0x000000ffff0c7224 */ /* 0x000fe200008e0e21 */
[----:B------:R-:W-:Y:S01]  /*4460*/  SEL R10, R10, R17, !P2 ;  /* 0x000000110a0a7207 */ /* 0x000fe20005000000 */
[----:B------:R-:W-:Y:S01]  /*4470*/  IMAD.MOV.U32 R17, RZ, RZ, 0x0 ;  /* 0x00000000ff117424 */ /* 0x000fe200078e00ff */
[----:B------:R-:W-:-:S02]  /*4480*/  ISETP.NE.AND.EX P0, PT, R18, RZ, PT, P0 ;  /* 0x000000ff1200720c */ /* 0x000fc40003f05300 */
[----:B------:R-:W-:Y:S02]  /*4490*/  SEL R12, R12, R33, !P2 ;  /* 0x000000210c0c7207 */ /* 0x000fe40005000000 */
[----:B------:R-:W-:Y:S02]  /*44a0*/  SEL R10, R10, 0xffffffff, P0 ;  /* 0xffffffff0a0a7807 */ /* 0x000fe40000000000 */
[----:B------:R-:W-:Y:S01]  /*44b0*/  SEL R15, R12, 0xffffffff, P0 ;  /* 0xffffffff0c0f7807 */ /* 0x000fe20000000000 */
[----:B------:R-:W-:Y:S06]  /*44c0*/  RET.REL.NODEC R16 `(_ZN5flash32flash_fwd_splitkv_combine_kernelI23Flash_fwd_kernel_traitsILi256ELi64ELi64ELi4ELb0ELb0EN7cutlass10bfloat16_tE19Flash_kernel_traitsILi256ELi64ELi64ELi4ES3_EELi4ELi4ELb1EEEvNS_16Flash_fwd_paramsE) ;  /* 0xffffffb810cc7950 */ /* 0x000fec0003c3ffff */
.L_x_394:
        /* <DEDUP_REMOVED lines=11> */
.L_x_7442:


//--------------------- .text._ZN5flash32flash_fwd_splitkv_combine_kernelI23Flash_fwd_kernel_traitsILi256ELi64ELi64ELi4ELb0ELb0EN7cutlass10bfloat16_tE19Flash_kernel_traitsILi256ELi64ELi64ELi4ES3_EELi4ELi3ELb1EEEvNS_16Flash_fwd_paramsE --------------------------
	.section	.text._ZN5flash32flash_fwd_splitkv_combine_kernelI23Flash_fwd_kernel_traitsILi256ELi64ELi64ELi4ELb0ELb0EN7cutlass10bfloat16_tE19Flash_kernel_traitsILi256ELi64ELi64ELi4ES3_EELi4ELi3ELb1EEEvNS_16Flash_fwd_paramsE,"ax",@progbits
	.align	128
        .global         _ZN5flash32flash_fwd_splitkv_combine_kernelI23Flash_fwd_kernel_traitsILi256ELi64ELi64ELi4ELb0ELb0EN7cutlass10bfloat16_tE19Flash_kernel_traitsILi256ELi64ELi64ELi4ES3_EELi4ELi3ELb1EEEvNS_16Flash_fwd_paramsE
        .type           _ZN5flash32flash_fwd_splitkv_combine_kernelI23Flash_fwd_kernel_traitsILi256ELi64ELi64ELi4ELb0ELb0EN7cutlass10bfloat16_tE19Flash_kernel_traitsILi256ELi64ELi64ELi4ES3_EELi4ELi3ELb1EEEvNS_16Flash_fwd_paramsE,@function
        .size           _ZN5flash32flash_fwd_splitkv_combine_kernelI23Flash_fwd_kernel_traitsILi256ELi64ELi64ELi4ELb0ELb0EN7cutlass10bfloat16_tE19Flash_kernel_traitsILi256ELi64ELi64ELi4ES3_EELi4ELi3ELb1EEEvNS_16Flash_fwd_paramsE,(.L_x_7443 - _ZN5flash32flash_fwd_splitkv_combine_kernelI23Flash_fwd_kernel_traitsILi256ELi64ELi64ELi4ELb0ELb0EN7cutlass10bfloat16_tE19Flash_kernel_traitsILi256ELi64ELi64ELi4ES3_EELi4ELi3ELb1EEEvNS_16Flash_fwd_paramsE)
        .other          _ZN5flash32flash_fwd_splitkv_combine_kernelI23Flash_fwd_kernel_traitsILi256ELi64ELi64ELi4ELb0ELb0EN7cutlass10bfloat16_tE19Flash_kernel_traitsILi256ELi64ELi64ELi4ES3_EELi4ELi3ELb1EEEvNS_16Flash_fwd_paramsE,@"STO_CUDA_ENTRY STV_DEFAULT"
_ZN5flash32flash_fwd_splitkv_combine_kernelI23Flash_fwd_kernel_traitsILi256ELi64ELi64ELi4ELb0ELb0EN7cutlass10bfloat16_tE19Flash_kernel_traitsILi256ELi64ELi64ELi4ES3_EELi4ELi3ELb1EEEvNS_16Flash_fwd_paramsE:
.text._ZN5flash32flash_fwd_splitkv_combine_kernelI23Flash_fwd_kernel_traitsILi256ELi64ELi64ELi4ELb0ELb0EN7cutlass10bfloat16_tE19Flash_kernel_traitsILi256ELi64ELi64ELi4ES3_EELi4ELi3ELb1EEEvNS_16Flash_fwd_paramsE:
        /* <DEDUP_REMOVED lines=38> */
.L_x_395:
[----:B------:R-:W-:Y:S01]  /*0260*/  IMAD.U32 R22, RZ, RZ, UR14 ;  /* 0x0000000eff167e24 */ /* 0x000fe2000f8e00ff */
[----:B------:R-:W-:Y:S01]  /*0270*/  MOV R20, UR9 ;  /* 0x0000000900147c02 */ /* 0x000fe20008000f00 */
[----:B------:R-:W-:Y:S01]  /*0280*/  IMAD.U32 R21, RZ, RZ, UR15 ;  /* 0x0000000fff157e24 */ /* 0x000fe2000f8e00ff */
[----:B------:R-:W-:Y:S02]  /*0290*/  MOV R18, UR6 ;  /* 0x0000000600127c02 */ /* 0x000fe40008000f00 */
[----:B------:R-:W-:Y:S02]  /*02a0*/  MOV R16, 0x2c0 ;  /* 0x000002c000107802 */ /* 0x000fe40000000f00 */
[----:B------:R-:W-:Y:S05]  /*02b0*/  CALL.REL.NOINC `($__internal_11_$__cuda_sm20_div_s64) ;  /* 0x0000003c00247944 */ /* 0x000fea0003c00000 */
[----:B------:R-:W-:-:S07]  /*02c0*/  MOV R11, R15 ;  /* 0x0000000f000b7202 */ /* 0x000fce0000000f00 */
.L_x_396:
        /* <DEDUP_REMOVED lines=30> */
.L_x_398:
[----:B------:R-:W-:Y:S01]  /*04b0*/  IMAD.MOV.U32 R22, RZ, RZ, R10 ;  /* 0x000000ffff167224 */ /* 0x000fe200078e000a */
[----:B------:R-:W-:Y:S02]  /*04c0*/  MOV R21, R11 ;  /* 0x0000000b00157202 */ /* 0x000fe40000000f00 */
[----:B------:R-:W-:Y:S02]  /*04d0*/  MOV R16, 0x4f0 ;  /* 0x000004f000107802 */ /* 0x000fe40000000f00 */
[----:B------:R-:W-:Y:S05]  /*04e0*/  CALL.REL.NOINC `($__internal_11_$__cuda_sm20_div_s64) ;  /* 0x0000003800987944 */ /* 0x000fea0003c00000 */
[----:B------:R-:W-:Y:S02]  /*04f0*/  MOV R24, R10 ;  /* 0x0000000a00187202 */ /* 0x000fe40000000f00 */
[----:B------:R-:W-:Y:S02]  /*0500*/  MOV R25, R15 ;  /* 0x0000000f00197202 */ /* 0x000fe40000000f00 */
.L_x_399:
[----:B------:R-:W-:Y:S05]  /*0510*/  BSYNC.RECONVERGENT B0 ;  /* 0x0000000000007941 */ /* 0x000fea0003800200 */
.L_x_397:
        /* <DEDUP_REMOVED lines=55> */
.L_x_401:
[----:B------:R-:W-:Y:S01]  /*0890*/  IMAD.MOV.U32 R22, RZ, RZ, R20 ;  /* 0x000000ffff167224 */ /* 0x000fe200078e0014 */
[----:B------:R-:W-:Y:S01]  /*08a0*/  MOV R20, R13 ;  /* 0x0000000d00147202 */ /* 0x000fe20000000f00 */
[----:B------:R-:W-:Y:S01]  /*08b0*/  IMAD.MOV.U32 R21, RZ, RZ, R18 ;  /* 0x000000ffff157224 */ /* 0x000fe200078e0012 */
[----:B------:R-:W-:Y:S02]  /*08c0*/  MOV R18, R27 ;  /* 0x0000001b00127202 */ /* 0x000fe40000000f00 */
[----:B------:R-:W-:Y:S02]  /*08d0*/  MOV R16, 0x8f0 ;  /* 0x000008f000107802 */ /* 0x000fe40000000f00 */
[----:B------:R-:W-:Y:S05]  /*08e0*/  CALL.REL.NOINC `($__internal_11_$__cuda_sm20_div_s64) ;  /* 0x0000003400987944 */ /* 0x000fea0003c00000 */
[----:B------:R-:W-:Y:S02]  /*08f0*/  MOV R11, R15 ;  /* 0x0000000f000b7202 */ /* 0x000fe40000000f00 */
.L_x_402:
[----:B------:R-:W-:Y:S05]  /*0900*/  BSYNC.RECONVERGENT B0 ;  /* 0x0000000000007941 */ /* 0x000fea0003800200 */
.L_x_400:
        /* <DEDUP_REMOVED lines=116> */
.L_x_404:
[----:B------:R-:W-:Y:S01]  /*1050*/  IMAD.MOV.U32 R22, RZ, RZ, R10 ;  /* 0x000000ffff167224 */ /* 0x000fe200078e000a */
[----:B------:R-:W-:Y:S01]  /*1060*/  MOV R20, R8 ;  /* 0x0000000800147202 */ /* 0x000fe20000000f00 */
[----:B------:R-:W-:Y:S01]  /*1070*/  IMAD.MOV.U32 R21, RZ, RZ, R11 ;  /* 0x000000ffff157224 */ /* 0x000fe200078e000b */
[----:B------:R-:W-:Y:S02]  /*1080*/  MOV R18, R0 ;  /* 0x0000000000127202 */ /* 0x000fe40000000f00 */
[----:B------:R-:W-:Y:S02]  /*1090*/  MOV R16, 0x10b0 ;  /* 0x000010b000107802 */ /* 0x000fe40000000f00 */
[----:B------:R-:W-:Y:S05]  /*10a0*/  CALL.REL.NOINC `($__internal_11_$__cuda_sm20_div_s64) ;  /* 0x0000002c00a87944 */ /* 0x000fea0003c00000 */
[----:B------:R-:W-:Y:S02]  /*10b0*/  MOV R34, R10 ;  /* 0x0000000a00227202 */ /* 0x000fe40000000f00 */
[----:B------:R-:W-:Y:S02]  /*10c0*/  MOV R35, R15 ;  /* 0x0000000f00237202 */ /* 0x000fe40000000f00 */
.L_x_405:
[----:B------:R-:W-:Y:S05]  /*10d0*/  BSYNC.RECONVERGENT B0 ;  /* 0x0000000000007941 */ /* 0x000fea0003800200 */
.L_x_403:
        /* <DEDUP_REMOVED lines=58> */
.L_x_407:
[----:B------:R-:W-:Y:S01]  /*1480*/  IMAD.MOV.U32 R22, RZ, RZ, R24 ;  /* 0x000000ffff167224 */ /* 0x000fe200078e0018 */
[----:B------:R-:W-:Y:S01]  /*1490*/  MOV R21, R25 ;  /* 0x0000001900157202 */ /* 0x000fe20000000f00 */
[----:B------:R-:W-:Y:S01]  /*14a0*/  IMAD.MOV.U32 R20, RZ, RZ, R6 ;  /* 0x000000ffff147224 */ /* 0x000fe200078e0006 */
[----:B------:R-:W-:Y:S02]  /*14b0*/  MOV R16, 0x14d0 ;  /* 0x000014d000107802 */ /* 0x000fe40000000f00 */
[----:B------:R-:W-:Y:S05]  /*14c0*/  CALL.REL.NOINC `($__internal_11_$__cuda_sm20_div_s64) ;  /* 0x0000002800a07944 */ /* 0x000fea0003c00000 */
[----:B------:R-:W-:Y:S02]  /*14d0*/  MOV R20, R10 ;  /* 0x0000000a00147202 */ /* 0x000fe40000000f00 */
[----:B------:R-:W-:Y:S02]  /*14e0*/  MOV R21, R15 ;  /* 0x0000000f00157202 */ /* 0x000fe40000000f00 */
.L_x_408:
[----:B------:R-:W-:Y:S05]  /*14f0*/  BSYNC.RECONVERGENT B0 ;  /* 0x0000000000007941 */ /* 0x000fea0003800200 */
.L_x_406:
[----:B------:R-:W0:Y:S01]  /*1500*/  LDCU UR5, c[0x0][0x434] ;  /* 0x00008680ff0577ac */ /* 0x000e220008000800 */
[----:B------:R-:W1:Y:S01]  /*1510*/  S2R R11, SR_TID.X ;  /* 0x00000000000b7919 */ /* 0x000e620000002100 */
[----:B------:R-:W-:Y:S01]  /*1520*/  IABS R15, R3 ;  /* 0x00000003000f7213 */ /* 0x000fe20000000000 */
[----:B------:R-:W-:Y:S01]  /*1530*/  BSSY.RECONVERGENT B0, `(.L_x_409) ;  /* 0x0000042000007945 */ /* 0x000fe20003800200 */
[----:B------:R-:W2:Y:S01]  /*1540*/  LDCU UR16, c[0x0][0x534] ;  /* 0x0000a680ff1077ac */ /* 0x000ea20008000800 */
[----:B------:R-:W-:Y:S01]  /*1550*/  IMAD.MOV.U32 R23, RZ, RZ, -0x800000 ;  /* 0xff800000ff177424 */ /* 0x000fe200078e00ff */
[----:B------:R-:W-:Y:S01]  /*1560*/  MOV R25, 0xff800000 ;  /* 0xff80000000197802 */ /* 0x000fe20000000f00 */
[----:B------:R-:W3:Y:S01]  /*1570*/  LDCU UR7, c[0x0][0x430] ;  /* 0x00008600ff0777ac */ /* 0x000ee20008000800 */
[----:B------:R-:W-:Y:S01]  /*1580*/  USHF.R.S32.HI UR4, URZ, 0x1f, UR10 ;  /* 0x0000001fff047899 */ /* 0x000fe2000801140a */
[----:B------:R-:W4:Y:S01]  /*1590*/  LDCU.64 UR12, c[0x0][0x358] ;  /* 0x00006b00ff0c77ac */ /* 0x000f220008000a00 */
[----:B0-----:R-:W-:Y:S01]  /*15a0*/  IMAD.U32 R10, RZ, RZ, UR5 ;  /* 0x00000005ff0a7e24 */ /* 0x001fe2000f8e00ff */
[----:B------:R-:W-:Y:S01]  /*15b0*/  ISETP.NE.AND P0, PT, RZ, UR5, PT ;  /* 0x00000005ff007c0c */ /* 0x000fe2000bf05270 */
[----:B------:R-:W-:-:S03]  /*15c0*/  ULOP3.LUT UR4, UR4, 0x1, URZ, 0xfc, !UPT ;  /* 0x0000000104047892 */ /* 0x000fc6000f8efcff */
[----:B------:R-:W-:Y:S01]  /*15d0*/  IABS R10, R10 ;  /* 0x0000000a000a7213 */ /* 0x000fe20000000000 */
[----:B---3--:R-:W-:-:S03]  /*15e0*/  UIMAD UR7, UR5, UR7, URZ ;  /* 0x00000007050772a4 */ /* 0x008fc6000f8e02ff */
[----:B------:R-:W0:Y:S01]  /*15f0*/  I2F.RP R5, R10 ;  /* 0x0000000a00057306 */ /* 0x000e220000209400 */
[C---:B-1----:R-:W-:Y:S02]  /*1600*/  ISETP.GT.U32.AND P1, PT, R11.reuse, 0x1f, PT ;  /* 0x0000001f0b00780c */ /* 0x042fe40003f24070 */
[----:B------:R-:W-:-:S05]  /*1610*/  LOP3.LUT R26, R11, 0x7, RZ, 0xc0, !PT ;  /* 0x000000070b1a7812 */ /* 0x000fca00078ec0ff */
[----:B0-----:R-:W0:Y:S06]  /*1620*/  MUFU.RCP R16, R5 ;  /* 0x0000000500107308 */ /* 0x001e2c0000001000 */
[----:B------:R-:W1:Y:S01]  /*1630*/  @!P1 S2R R12, SR_CgaCtaId ;  /* 0x00000000000c9919 */ /* 0x000e620000008800 */
[----:B------:R-:W-:-:S05]  /*1640*/  @!P1 IMAD.SHL.U32 R14, R11, 0x4, RZ ;  /* 0x000000040b0e9824 */ /* 0x000fca00078e00ff */
[----:B------:R-:W-:Y:S01]  /*1650*/  @!P1 LOP3.LUT R14, R14, 0xc, RZ, 0xc0, !PT ;  /* 0x0000000c0e0e9812 */ /* 0x000fe200078ec0ff */
[----:B0-----:R-:W-:-:S04]  /*1660*/  VIADD R16, R16, 0xffffffe ;  /* 0x0ffffffe10107836 */ /* 0x001fc80000000000 */
[----:B------:R-:W0:Y:S02]  /*1670*/  F2I.FTZ.U32.TRUNC.NTZ R17, R16 ;  /* 0x0000001000117305 */ /* 0x000e24000021f000 */
[----:B0-----:R-:W-:Y:S02]  /*1680*/  IMAD.MOV R4, RZ, RZ, -R17 ;  /* 0x000000ffff047224 */ /* 0x001fe400078e0a11 */
[----:B------:R-:W-:Y:S02]  /*1690*/  IMAD.MOV.U32 R16, RZ, RZ, RZ ;  /* 0x000000ffff107224 */ /* 0x000fe400078e00ff */
[----:B------:R-:W-:-:S04]  /*16a0*/  IMAD R4, R4, R10, RZ ;  /* 0x0000000a04047224 */ /* 0x000fc800078e02ff */
[----:B------:R-:W-:-:S06]  /*16b0*/  IMAD.HI.U32 R4, R17, R4, R16 ;  /* 0x0000000411047227 */ /* 0x000fcc00078e0010 */
[----:B------:R-:W-:-:S05]  /*16c0*/  IMAD.HI.U32 R5, R4, R15, RZ ;  /* 0x0000000f04057227 */ /* 0x000fca00078e00ff */
[----:B------:R-:W-:-:S05]  /*16d0*/  IADD3 R4, PT, PT, -R5, RZ, RZ ;  /* 0x000000ff05047210 */ /* 0x000fca0007ffe1ff */
[C---:B------:R-:W-:Y:S02]  /*16e0*/  IMAD R15, R10.reuse, R4, R15 ;  /* 0x000000040a0f7224 */ /* 0x040fe400078e020f */
[----:B------:R-:W0:Y:S03]  /*16f0*/  @!P1 S2R R4, SR_CgaCtaId ;  /* 0x0000000000049919 */ /* 0x000e260000008800 */
[----:B------:R-:W-:-:S13]  /*1700*/  ISETP.GT.U32.AND P3, PT, R10, R15, PT ;  /* 0x0000000f0a00720c */ /* 0x000fda0003f64070 */
[----:B------:R-:W-:Y:S02]  /*1710*/  @!P3 IMAD.IADD R15, R15, 0x1, -R10 ;  /* 0x000000010f0fb824 */ /* 0x000fe400078e0a0a */
[----:B------:R-:W-:-:S03]  /*1720*/  @!P3 VIADD R5, R5, 0x1 ;  /* 0x000000010505b836 */ /* 0x000fc60000000000 */
[----:B------:R-:W-:Y:S02]  /*1730*/  ISETP.GE.U32.AND P4, PT, R15, R10, PT ;  /* 0x0000000a0f00720c */ /* 0x000fe40003f86070 */
[----:B------:R-:W-:Y:S02]  /*1740*/  LOP3.LUT R10, R3, UR5, RZ, 0x3c, !PT ;  /* 0x00000005030a7c12 */ /* 0x000fe4000f8e3cff */
[--C-:B------:R-:W-:Y:S02]  /*1750*/  SHF.R.U32.HI R15, RZ, 0x2, R11.reuse ;  /* 0x00000002ff0f7819 */ /* 0x100fe4000001160b */
[----:B------:R-:W-:Y:S02]  /*1760*/  ISETP.GE.AND P2, PT, R10, RZ, PT ;  /* 0x000000ff0a00720c */ /* 0x000fe40003f46270 */
[----:B------:R-:W-:Y:S02]  /*1770*/  @!P1 MOV R3, 0x400 ;  /* 0x0000040000039802 */ /* 0x000fe40000000f00 */
[----:B------:R-:W-:-:S02]  /*1780*/  SHF.R.U32.HI R10, RZ, 0x3, R11 ;  /* 0x00000003ff0a7819 */ /* 0x000fc4000001160b */
[-C--:B-1----:R-:W-:Y:S02]  /*1790*/  @!P1 LEA R12, R12, R3.reuse, 0x18 ;  /* 0x000000030c0c9211 */ /* 0x082fe400078ec0ff */
[----:B------:R-:W-:Y:S02]  /*17a0*/  @P4 IADD3 R5, PT, PT, R5, 0x1, RZ ;  /* 0x0000000105054810 */ /* 0x000fe40007ffe0ff */
[----:B0-----:R-:W-:Y:S01]  /*17b0*/  @!P1 LEA R3, R4, R3, 0x18 ;  /* 0x0000000304039211 */ /* 0x001fe200078ec0ff */
[C---:B------:R-:W-:Y:S02]  /*17c0*/  @!P1 IMAD R17, R15.reuse, 0x14, R12 ;  /* 0x000000140f119824 */ /* 0x040fe400078e020c */
[----:B------:R-:W-:Y:S01]  /*17d0*/  @!P2 IMAD.MOV R5, RZ, RZ, -R5 ;  /* 0x000000ffff05a224 */ /* 0x000fe200078e0a05 */
[----:B--2---:R-:W-:Y:S01]  /*17e0*/  ISETP.GE.AND P2, PT, R15, UR16, PT ;  /* 0x000000100f007c0c */ /* 0x004fe2000bf46270 */
[----:B------:R-:W-:Y:S01]  /*17f0*/  @!P1 IMAD R3, R26, 0x14, R3 ;  /* 0x000000141a039824 */ /* 0x000fe200078e0203 */
[----:B------:R-:W-:Y:S01]  /*1800*/  @!P0 LOP3.LUT R5, RZ, UR5, RZ, 0x33, !PT ;  /* 0x00000005ff058c12 */ /* 0x000fe2000f8e33ff */
[----:B------:R-:W-:-:S02]  /*1810*/  @!P1 IMAD.IADD R14, R17, 0x1, R14 ;  /* 0x00000001110e9824 */ /* 0x000fc400078e020e */
[----:B------:R-:W-:Y:S02]  /*1820*/  @!P1 IMAD R16, R10, 0x4, R3 ;  /* 0x000000040a109824 */ /* 0x000fe400078e0203 */
        /* <DEDUP_REMOVED lines=16> */
[----:B------:R-:W-:-:S06]  /*1930*/  LEA.HI.X R23, R18, UR5, R3, 0x2, P0 ;  /* 0x0000000512177c11 */ /* 0x000fcc00080f1403 */
[----:B------:R0:W5:Y:S03]  /*1940*/  LDG.E R23, desc[UR12][R22.64] ;  /* 0x0000000c16177981 */ /* 0x000166000c1e1900 */
.L_x_410:
[----:B------:R-:W-:Y:S05]  /*1950*/  BSYNC.RECONVERGENT B0 ;  /* 0x0000000000007941 */ /* 0x000fea0003800200 */
.L_x_409:
[----:B-----5:R1:W-:Y:S01]  /*1960*/  @!P1 STS [R14], R23 ;  /* 0x000000170e009388 */ /* 0x0203e20000000800 */
[----:B------:R-:W2:Y:S01]  /*1970*/  LDC R19, c[0x0][0x3e0] ;  /* 0x0000f800ff137b82 */ /* 0x000ea20000000800 */
[----:B------:R-:W-:Y:S01]  /*1980*/  IABS R15, R12 ;  /* 0x0000000c000f7213 */ /* 0x000fe20000000000 */
[----:B------:R-:W-:Y:S06]  /*1990*/  BSSY.RECONVERGENT B1, `(.L_x_411) ;  /* 0x0000176000017945 */ /* 0x000fec0003800200 */
[----:B------:R-:W-:Y:S01]  /*19a0*/  BAR.SYNC.DEFER_BLOCKING 0x0 ;  /* 0x0000000000007b1d */ /* 0x000fe20000010000 */
[----:B------:R-:W-:-:S05]  /*19b0*/  ISETP.NE.AND P5, PT, R12, RZ, PT ;  /* 0x000000ff0c00720c */ /* 0x000fca0003fa5270 */
[----:B-1----:R-:W1:Y:S01]  /*19c0*/  I2F.RP R14, R15 ;  /* 0x0000000f000e7306 */ /* 0x002e620000209400 */
[----:B--2---:R-:W-:Y:S01]  /*19d0*/  IABS R3, R19 ;  /* 0x0000001300037213 */ /* 0x004fe20000000000 */
[----:B------:R-:W2:Y:S06]  /*19e0*/  @!P1 LDS R25, [R16] ;  /* 0x0000000010199984 */ /* 0x000eac0000000800 */
[----:B------:R-:W3:Y:S08]  /*19f0*/  I2F.RP R23, R3 ;  /* 0x0000000300177306 */ /* 0x000ef00000209400 */
[----:B-1----:R-:W1:Y:S08]  /*1a00*/  MUFU.RCP R30, R14 ;  /* 0x0000000e001e7308 */ /* 0x002e700000001000 */
[----:B---3--:R-:W3:Y:S01]  /*1a10*/  MUFU.RCP R28, R23 ;  /* 0x00000017001c7308 */ /* 0x008ee20000001000 */
[----:B-1----:R-:W-:-:S07]  /*1a20*/  VIADD R30, R30, 0xffffffe ;  /* 0x0ffffffe1e1e7836 */ /* 0x002fce0000000000 */
[----:B------:R-:W1:Y:S01]  /*1a30*/  F2I.FTZ.U32.TRUNC.NTZ R31, R30 ;  /* 0x0000001e001f7305 */ /* 0x000e62000021f000 */
[----:B---3--:R-:W-:Y:S01]  /*1a40*/  VIADD R28, R28, 0xffffffe ;  /* 0x0ffffffe1c1c7836 */ /* 0x008fe20000000000 */
[----:B--2---:R-:W2:Y:S06]  /*1a50*/  SHFL.BFLY PT, R18, R25, 0x4, 0x1f ;  /* 0x0c801f0019127f89 */ /* 0x004eac00000e0000 */
[----:B------:R3:W4:Y:S01]  /*1a60*/  F2I.FTZ.U32.TRUNC.NTZ R29, R28 ;  /* 0x0000001c001d7305 */ /* 0x000722000021f000 */
[----:B-1----:R-:W-:Y:S02]  /*1a70*/  IMAD.MOV R16, RZ, RZ, -R31 ;  /* 0x000000ffff107224 */ /* 0x002fe400078e0a1f */
[----:B------:R-:W-:-:S02]  /*1a80*/  IMAD.MOV.U32 R30, RZ, RZ, RZ ;  /* 0x000000ffff1e7224 */ /* 0x000fc400078e00ff */
[----:B------:R-:W-:Y:S02]  /*1a90*/  IMAD R23, R16, R15, RZ ;  /* 0x0000000f10177224 */ /* 0x000fe400078e02ff */
[----:B---3--:R-:W-:Y:S02]  /*1aa0*/  HFMA2 R28, -RZ, RZ, 0, 0 ;  /* 0x00000000ff1c7431 */ /* 0x008fe400000001ff */
[----:B------:R-:W-:Y:S01]  /*1ab0*/  IMAD.HI.U32 R23, R31, R23, R30 ;  /* 0x000000171f177227 */ /* 0x000fe200078e001e */
[----:B--2---:R-:W-:-:S05]  /*1ac0*/  FMNMX.FTZ R18, R18, R25, !PT ;  /* 0x0000001912127209 */ /* 0x004fca0007810000 */
[----:B------:R-:W1:Y:S02]  /*1ad0*/  SHFL.BFLY PT, R17, R18, 0x2, 0x1f ;  /* 0x0c401f0012117f89 */ /* 0x000e6400000e0000 */
[----:B-1----:R-:W-:Y:S01]  /*1ae0*/  FMNMX.FTZ R17, R18, R17, !PT ;  /* 0x0000001112117209 */ /* 0x002fe20007810000 */
[----:B----4-:R-:W-:-:S04]  /*1af0*/  IMAD.MOV R18, RZ, RZ, -R29 ;  /* 0x000000ffff127224 */ /* 0x010fc800078e0a1d */
[----:B------:R-:W1:Y:S01]  /*1b00*/  SHFL.BFLY PT, R4, R17, 0x1, 0x1f ;  /* 0x0c201f0011047f89 */ /* 0x000e6200000e0000 */
[----:B------:R-:W-:-:S04]  /*1b10*/  IMAD R18, R18, R3, RZ ;  /* 0x0000000312127224 */ /* 0x000fc800078e02ff */
[----:B------:R-:W-:Y:S01]  /*1b20*/  IMAD.HI.U32 R18, R29, R18, R28 ;  /* 0x000000121d127227 */ /* 0x000fe200078e001c */
[----:B-1----:R-:W-:-:S04]  /*1b30*/  FMNMX.FTZ R4, R17, R4, !PT ;  /* 0x0000000411047209 */ /* 0x002fc80007810000 */
[----:B------:R-:W-:-:S04]  /*1b40*/  FSETP.NEU.FTZ.AND P0, PT, R4, -INF , PT ;  /* 0xff8000000400780b */ /* 0x000fc80003f1d000 */
[----:B------:R-:W-:-:S05]  /*1b50*/  FSEL R4, R4, RZ, P0 ;  /* 0x000000ff04047208 */ /* 0x000fca0000000000 */
[----:B0-----:R-:W-:-:S04]  /*1b60*/  FADD.FTZ R22, -R4, R25 ;  /* 0x0000001904167221 */ /* 0x001fc80000010100 */
[----:B------:R-:W-:-:S06]  /*1b70*/  FMUL.FTZ R22, R22, 1.4426950216293334961 ;  /* 0x3fb8aa3b16167820 */ /* 0x000fcc0000410000 */
[----:B------:R-:W0:Y:S02]  /*1b80*/  MUFU.EX2 R22, R22 ;  /* 0x0000001600167308 */ /* 0x000e240000000800 */
[----:B0-----:R-:W0:Y:S02]  /*1b90*/  SHFL.BFLY PT, R17, R22, 0x4, 0x1f ;  /* 0x0c801f0016117f89 */ /* 0x001e2400000e0000 */
        /* <DEDUP_REMOVED lines=101> */
.L_x_414:
[----:B------:R-:W-:Y:S01]  /*21f0*/  LEA.HI R2, R11, UR11, RZ, 0x1d ;  /* 0x0000000b0b027c11 */ /* 0x000fe2000f8fe8ff */
[----:B------:R-:W-:Y:S01]  /*2200*/  IMAD.MOV.U32 R21, RZ, RZ, RZ ;  /* 0x000000ffff157224 */ /* 0x000fe200078e00ff */
[----:B------:R-:W-:Y:S02]  /*2210*/  MOV R20, R30 ;  /* 0x0000001e00147202 */ /* 0x000fe40000000f00 */
[----:B------:R-:W-:Y:S01]  /*2220*/  MOV R16, 0x2250 ;  /* 0x0000225000107802 */ /* 0x000fe20000000f00 */
[----:B------:R-:W-:Y:S02]  /*2230*/  IMAD.MOV.U32 R22, RZ, RZ, R2 ;  /* 0x000000ffff167224 */ /* 0x000fe400078e0002 */
[----:B------:R-:W-:Y:S05]  /*2240*/  CALL.REL.NOINC `($__internal_11_$__cuda_sm20_div_s64) ;  /* 0x0000001c00407944 */ /* 0x000fea0003c00000 */
[----:B------:R-:W-:Y:S02]  /*2250*/  IADD3 R17, PT, PT, -R10, RZ, RZ ;  /* 0x000000ff0a117210 */ /* 0x000fe40007ffe1ff */
[----:B------:R-:W-:-:S03]  /*2260*/  MOV R31, R15 ;  /* 0x0000000f001f7202 */ /* 0x000fc60000000f00 */
[----:B------:R-:W-:Y:S01]  /*2270*/  IMAD R12, R30, R17, R2 ;  /* 0x000000111e0c7224 */ /* 0x000fe200078e0202 */
[----:B------:R-:W-:-:S07]  /*2280*/  MOV R30, R10 ;  /* 0x0000000a001e7202 */ /* 0x000fce0000000f00 */
.L_x_415:
        /* <DEDUP_REMOVED lines=59> */
.L_x_417:
[----:B------:R-:W-:Y:S01]  /*2640*/  IMAD.MOV.U32 R22, RZ, RZ, R30 ;  /* 0x000000ffff167224 */ /* 0x000fe200078e001e */
[----:B------:R-:W-:Y:S01]  /*2650*/  MOV R21, R31 ;  /* 0x0000001f00157202 */ /* 0x000fe20000000f00 */
[----:B------:R-:W-:Y:S01]  /*2660*/  IMAD.MOV.U32 R20, RZ, RZ, R36 ;  /* 0x000000ffff147224 */ /* 0x000fe200078e0024 */
[----:B------:R-:W-:Y:S02]  /*2670*/  MOV R16, 0x2690 ;  /* 0x0000269000107802 */ /* 0x000fe40000000f00 */
[----:B------:R-:W-:Y:S05]  /*2680*/  CALL.REL.NOINC `($__internal_11_$__cuda_sm20_div_s64) ;  /* 0x0000001800307944 */ /* 0x000fea0003c00000 */
[----:B------:R-:W-:-:S05]  /*2690*/  IADD3 R15, PT, PT, -R10, RZ, RZ ;  /* 0x000000ff0a0f7210 */ /* 0x000fca0007ffe1ff */
[----:B------:R-:W-:Y:S02]  /*26a0*/  IMAD R30, R15, R36, R30 ;  /* 0x000000240f1e7224 */ /* 0x000fe400078e021e */
.L_x_418:
[----:B------:R-:W-:Y:S05]  /*26b0*/  BSYNC.RECONVERGENT B0 ;  /* 0x0000000000007941 */ /* 0x000fea0003800200 */
.L_x_416:
        /* <DEDUP_REMOVED lines=159> */
.L_x_413:
[----:B------:R-:W0:Y:S01]  /*30b0*/  LDC.64 R2, c[0x0][0x420] ;  /* 0x00010800ff027b82 */ /* 0x000e220000000a00 */
[----:B------:R-:W-:-:S05]  /*30c0*/  IADD3 R10, PT, PT, R10, UR11, RZ ;  /* 0x0000000b0a0a7c10 */ /* 0x000fca000fffe0ff */
[----:B0-----:R-:W-:-:S05]  /*30d0*/  IMAD.WIDE.U32 R2, R10, 0x4, R2 ;  /* 0x000000040a027825 */ /* 0x001fca00078e0002 */
[----:B------:R1:W-:Y:S02]  /*30e0*/  STG.E desc[UR12][R2.64], R24 ;  /* 0x0000001802007986 */ /* 0x0003e4000c10190c */
.L_x_412:
[----:B------:R-:W-:Y:S05]  /*30f0*/  BSYNC.RECONVERGENT B1 ;  /* 0x0000000000017941 */ /* 0x000fea0003800200 */
.L_x_411:
        /* <DEDUP_REMOVED lines=19> */
.L_x_420:
[----:B------:R-:W-:Y:S05]  /*3230*/  BSYNC.RECONVERGENT B0 ;  /* 0x0000000000007941 */ /* 0x000fea0003800200 */
.L_x_419:
        /* <DEDUP_REMOVED lines=45> */
.L_x_423:
        /* <DEDUP_REMOVED lines=53> */
.L_x_422:
        /* <DEDUP_REMOVED lines=11> */
.L_x_424:
        /* <DEDUP_REMOVED lines=17> */
.L_x_421:
        /* <DEDUP_REMOVED lines=83> */
        .weak           $__internal_11_$__cuda_sm20_div_s64
        .type           $__internal_11_$__cuda_sm20_div_s64,@function
        .size           $__internal_11_$__cuda_sm20_div_s64,(.L_x_7443 - $__internal_11_$__cuda_sm20_div_s64)
$__internal_11_$__cuda_sm20_div_s64:
        /* <DEDUP_REMOVED lines=82> */
[----:B------:R-:W-:Y:S06]  /*4470*/  RET.REL.NODEC R16 `(_ZN5flash32flash_fwd_splitkv_combine_kernelI23Flash_fwd_kernel_traitsILi256ELi64ELi64ELi4ELb0ELb0EN7cutlass10bfloat16_tE19Flash_kernel_traitsILi256ELi64ELi64ELi4ES3_EELi4ELi3ELb1EEEvNS_16Flash_fwd_paramsE) ;  /* 0xffffffb810e07950 */ /* 0x000fec0003c3ffff */
.L_x_425:
        /* <DEDUP_REMOVED lines=16> */
.L_x_7443:


//--------------------- .text._ZN5flash32flash_fwd_splitkv_combine_kernelI23Flash_fwd_kernel_traitsILi256ELi64ELi64ELi4ELb0ELb0EN7cutlass10bfloat16_tE19Flash_kernel_traitsILi256ELi64ELi64ELi4ES3_EELi4ELi2ELb1EEEvNS_16Flash_fwd_paramsE --------------------------
	.section	.text._ZN5flash32flash_fwd_splitkv_combine_kernelI23Flash_fwd_kernel_traitsILi256ELi64ELi64ELi4ELb0ELb0EN7cutlass10bfloat16_tE19Flash_kernel_traitsILi256ELi64ELi64ELi4ES3_EELi4ELi2ELb1EEEvNS_16Flash_fwd_paramsE,"ax",@progbits
	.align	128
        .global         _ZN5flash32flash_fwd_splitkv_combine_kernelI23Flash_fwd_kernel_traitsILi256ELi64ELi64ELi4ELb0ELb0EN7cutlass10bfloat16_tE19Flash_kernel_traitsILi256ELi64ELi64ELi4ES3_EELi4ELi2ELb1EEEvNS_16Flash_fwd_paramsE
        .type           _ZN5flash32flash_fwd_splitkv_combine_kernelI23Flash_fwd_kernel_traitsILi256ELi64ELi64ELi4ELb0ELb0EN7cutlass10bfloat16_tE19Flash_kernel_traitsILi256ELi64ELi64ELi4ES3_EELi4ELi2ELb1EEEvNS_16Flash_fwd_paramsE,@function
        .size           _ZN5flash32flash_fwd_splitkv_combine_kernelI23Flash_fwd_kernel_traitsILi256ELi64ELi64ELi4ELb0ELb0EN7cutlass10bfloat16_tE19Flash_kernel_traitsILi256ELi64ELi64ELi4ES3_EELi4ELi2ELb1EEEvNS_16Flash_fwd_paramsE,(.L_x_7444 - _ZN5flash32flash_fwd_splitkv_combine_kernelI23Flash_fwd_kernel_traitsILi256ELi64ELi64ELi4ELb0ELb0EN7cutlass10bfloat16_tE19Flash_kernel_traitsILi256ELi64ELi64ELi4ES3_EELi4ELi2ELb1EEEvNS_16Flash_fwd_paramsE)
        .other          _ZN5flash32flash_fwd_splitkv_combine_kernelI23Flash_fwd_kernel_traitsILi256ELi64ELi64ELi4ELb0ELb0EN7cutlass10bfloat16_tE19Flash_kernel_traitsILi256ELi64ELi64ELi4ES3_EELi4ELi2ELb1EEEvNS_16Flash_fwd_paramsE,@"STO_CUDA_ENTRY STV_DEFAULT"
_ZN5flash32flash_fwd_splitkv_combine_kernelI23Flash_fwd_kernel_traitsILi256ELi64ELi64ELi4ELb0ELb0EN7cutlass10bfloat16_tE19Flash_kernel_traitsILi256ELi64ELi64ELi4ES3_EELi4ELi2ELb1EEEvNS_16Flash_fwd_paramsE:
.text._ZN5flash32flash_fwd_splitkv_combine_kernelI23Flash_fwd_kernel_traitsILi256ELi64ELi64ELi4ELb0ELb0EN7cutlass10bfloat16_tE19Flash_kernel_traitsILi256ELi64ELi64ELi4ES3_EELi4ELi2ELb1EEEvNS_16Flash_fwd_paramsE:
        /* <DEDUP_REMOVED lines=38> */
.L_x_426:
[----:B------:R-:W-:Y:S01]  /*0260*/  IMAD.U32 R22, RZ, RZ, UR7 ;  /* 0x00000007ff167e24 */ /* 0x000fe2000f8e00ff */
[----:B------:R-:W-:Y:S01]  /*0270*/  MOV R20, UR14 ;  /* 0x0000000e00147c02 */ /* 0x000fe20008000f00 */
[----:B------:R-:W-:Y:S01]  /*0280*/  IMAD.U32 R21, RZ, RZ, UR15 ;  /* 0x0000000fff157e24 */ /* 0x000fe2000f8e00ff */
[----:B------:R-:W-:Y:S02]  /*0290*/  MOV R19, UR8 ;  /* 0x0000000800137c02 */ /* 0x000fe40008000f00 */
[----:B------:R-:W-:Y:S02]  /*02a0*/  MOV R18, 0x2c0 ;  /* 0x000002c000127802 */ /* 0x000fe40000000f00 */
[----:B------:R-:W-:Y:S05]  /*02b0*/  CALL.REL.NOINC `($__internal_12_$__cuda_sm20_div_s64) ;  /* 0x0000003c00287944 */ /* 0x000fea0003c00000 */
[----:B------:R-:W-:-:S07]  /*02c0*/  MOV R15, R16 ;  /* 0x00000010000f7202 */ /* 0x000fce0000000f00 */
.L_x_427:
        /* <DEDUP_REMOVED lines=30> */
.L_x_429:
[----:B------:R-:W-:Y:S01]  /*04b0*/  IMAD.MOV.U32 R22, RZ, RZ, R14 ;  /* 0x000000ffff167224 */ /* 0x000fe200078e000e */
[----:B------:R-:W-:Y:S01]  /*04c0*/  MOV R20, R4 ;  /* 0x0000000400147202 */ /* 0x000fe20000000f00 */
[----:B------:R-:W-:Y:S01]  /*04d0*/  IMAD.MOV.U32 R21, RZ, RZ, R15 ;  /* 0x000000ffff157224 */ /* 0x000fe200078e000f */
[----:B------:R-:W-:Y:S02]  /*04e0*/  MOV R19, R2 ;  /* 0x0000000200137202 */ /* 0x000fe40000000f00 */
[----:B------:R-:W-:Y:S02]  /*04f0*/  MOV R18, 0x510 ;  /* 0x0000051000127802 */ /* 0x000fe40000000f00 */
[----:B------:R-:W-:Y:S05]  /*0500*/  CALL.REL.NOINC `($__internal_12_$__cuda_sm20_div_s64) ;  /* 0x0000003800947944 */ /* 0x000fea0003c00000 */
[----:B------:R-:W-:Y:S02]  /*0510*/  MOV R24, R14 ;  /* 0x0000000e00187202 */ /* 0x000fe40000000f00 */
[----:B------:R-:W-:Y:S02]  /*0520*/  MOV R25, R16 ;  /* 0x0000001000197202 */ /* 0x000fe40000000f00 */
.L_x_430:
[----:B------:R-:W-:Y:S05]  /*0530*/  BSYNC.RECONVERGENT B0 ;  /* 0x0000000000007941 */ /* 0x000fea0003800200 */
.L_x_428:
        /* <DEDUP_REMOVED lines=55> */
.L_x_432:
        /* <DEDUP_REMOVED lines=8> */
.L_x_433:
[----:B------:R-:W-:Y:S05]  /*0930*/  BSYNC.RECONVERGENT B0 ;  /* 0x0000000000007941 */ /* 0x000fea0003800200 */
.L_x_431:
[----:B------:R-:W0:Y:S01]  /*0940*/  LDCU UR11, c[0x0][0x434] ;  /* 0x00008680ff0b77ac */ /* 0x000e220008000800 */
[----:B------:R-:W-:Y:S01]  /*0950*/  HFMA2 R18, -RZ, RZ, 0, 0 ;  /* 0x00000000ff127431 */ /* 0x000fe200000001ff */
        /* <DEDUP_REMOVED lines=24> */
[----:B------:R-:W-:-:S13]  /*0ae0*/  ISETP.GE.U32.AND P0, PT, R2, R5, PT ;  /* 0x000000050200720c */ /* 0x000fda0003f06070 */
[----:B------:R-:W-:-:S04]  /*0af0*/  @P0 VIADD R4, R4, 0x1 ;  /* 0x0000000104040836 */ /* 0x000fc80000000000 */
[----:B------:R-:W-:Y:S02]  /*0b00*/  IMAD.MOV.U32 R5, RZ, RZ, R4 ;  /* 0x000000ffff057224 */ /* 0x000fe400078e0004 */
[----:B------:R-:W0:Y:S02]  /*0b10*/  LDC R4, c[0x0][0x3e0] ;  /* 0x0000f800ff047b82 */ /* 0x000e240000000800 */
[----:B------:R-:W-:Y:S01]  /*0b20*/  @!P2 IMAD.MOV R5, RZ, RZ, -R5 ;  /* 0x000000ffff05a224 */ /* 0x000fe200078e0a05 */
[----:B------:R-:W-:-:S05]  /*0b30*/  @!P1 LOP3.LUT R5, RZ, UR11, RZ, 0x33, !PT ;  /* 0x0000000bff059c12 */ /* 0x000fca000f8e33ff */
[----:B------:R-:W-:Y:S01]  /*0b40*/  IMAD R10, R5, UR4, RZ ;  /* 0x00000004050a7c24 */ /* 0x000fe2000f8e02ff */
[----:B------:R-:W1:Y:S04]  /*0b50*/  LDCU.U8 UR4, c[0x0][0x549] ;  /* 0x0000a920ff0477ac */ /* 0x000e680008000000 */
[-C--:B------:R-:W-:Y:S02]  /*0b60*/  IABS R13, R10.reuse ;  /* 0x0000000a000d7213 */ /* 0x080fe40000000000 */
[----:B------:R-:W-:Y:S02]  /*0b70*/  IABS R14, R10 ;  /* 0x0000000a000e7213 */ /* 0x000fe40000000000 */
[----:B------:R-:W2:Y:S03]  /*0b80*/  I2F.RP R0, R13 ;  /* 0x0000000d00007306 */ /* 0x000ea60000209400 */
[----:B------:R-:W-:Y:S01]  /*0b90*/  IMAD.MOV R14, RZ, RZ, -R14 ;  /* 0x000000ffff0e7224 */ /* 0x000fe200078e0a0e */
[----:B0-----:R-:W-:-:S02]  /*0ba0*/  IABS R9, R4 ;  /* 0x0000000400097213 */ /* 0x001fc40000000000 */
[----:B------:R-:W-:Y:S01]  /*0bb0*/  ISETP.NE.AND P4, PT, R4, RZ, PT ;  /* 0x000000ff0400720c */ /* 0x000fe20003f85270 */
[----:B-1----:R-:W-:Y:S01]  /*0bc0*/  UISETP.NE.AND UP1, UPT, UR4, URZ, UPT ;  /* 0x000000ff0400728c */ /* 0x002fe2000bf25270 */
[----:B------:R-:W0:Y:S03]  /*0bd0*/  I2F.RP R16, R9 ;  /* 0x0000000900107306 */ /* 0x000e260000209400 */
[----:B------:R-:W-:-:S05]  /*0be0*/  USEL UR11, UR11, 0x1, !UP1 ;  /* 0x000000010b0b7887 */ /* 0x000fca000c800000 */
[----:B--2---:R-:W1:Y:S08]  /*0bf0*/  MUFU.RCP R0, R0 ;  /* 0x0000000000007308 */ /* 0x004e700000001000 */
[----:B0-----:R-:W0:Y:S01]  /*0c00*/  MUFU.RCP R16, R16 ;  /* 0x0000001000107308 */ /* 0x001e220000001000 */
[----:B-1----:R-:W-:-:S07]  /*0c10*/  IADD3 R0, PT, PT, R0, 0xffffffe, RZ ;  /* 0x0ffffffe00007810 */ /* 0x002fce0007ffe0ff */
[----:B------:R-:W1:Y:S01]  /*0c20*/  F2I.FTZ.U32.TRUNC.NTZ R19, R0 ;  /* 0x0000000000137305 */ /* 0x000e62000021f000 */
[----:B0-----:R-:W-:-:S07]  /*0c30*/  VIADD R16, R16, 0xffffffe ;  /* 0x0ffffffe10107836 */ /* 0x001fce0000000000 */
[----:B------:R-:W0:Y:S01]  /*0c40*/  F2I.FTZ.U32.TRUNC.NTZ R17, R16 ;  /* 0x0000001000117305 */ /* 0x000e22000021f000 */
[----:B-1----:R-:W-:Y:S02]  /*0c50*/  IMAD.MOV R15, RZ, RZ, -R19 ;  /* 0x000000ffff0f7224 */ /* 0x002fe400078e0a13 */
[----:B------:R-:W-:Y:S02]  /*0c60*/  VIADD R0, R4, 0xffffffff ;  /* 0xffffffff04007836 */ /* 0x000fe40000000000 */
[----:B------:R-:W-:Y:S02]  /*0c70*/  IMAD R15, R15, R13, RZ ;  /* 0x0000000d0f0f7224 */ /* 0x000fe400078e02ff */
[----:B------:R-:W-:Y:S02]  /*0c80*/  IMAD.IADD R8, R0, 0x1, R13 ;  /* 0x0000000100087824 */ /* 0x000fe400078e020d */
[----:B------:R-:W-:-:S03]  /*0c90*/  IMAD.HI.U32 R15, R19, R15, R18 ;  /* 0x0000000f130f7227 */ /* 0x000fc600078e0012 */
[----:B------:R-:W-:Y:S01]  /*0ca0*/  IABS R11, R8 ;  /* 0x00000008000b7213 */ /* 0x000fe20000000000 */
[----:B0-----:R-:W-:Y:S02]  /*0cb0*/  IMAD.MOV R2, RZ, RZ, -R17 ;  /* 0x000000ffff027224 */ /* 0x001fe400078e0a11 */
[----:B------:R-:W-:Y:S02]  /*0cc0*/  IMAD.MOV.U32 R16, RZ, RZ, RZ ;  /* 0x000000ffff107224 */ /* 0x000fe400078e00ff */
[----:B------:R-:W-:-:S04]  /*0cd0*/  IMAD.HI.U32 R15, R15, R11, RZ ;  /* 0x0000000b0f0f7227 */ /* 0x000fc800078e00ff */
[----:B------:R-:W-:Y:S02]  /*0ce0*/  IMAD R14, R15, R14, R11 ;  /* 0x0000000e0f0e7224 */ /* 0x000fe400078e020b */
[----:B------:R-:W-:-:S03]  /*0cf0*/  IMAD R2, R2, R9, RZ ;  /* 0x0000000902027224 */ /* 0x000fc600078e02ff */
[----:B------:R-:W-:Y:S01]  /*0d00*/  ISETP.GT.U32.AND P1, PT, R13, R14, PT ;  /* 0x0000000e0d00720c */ /* 0x000fe20003f24070 */
[----:B------:R-:W-:-:S06]  /*0d10*/  IMAD.HI.U32 R2, R17, R2, R16 ;  /* 0x0000000211027227 */ /* 0x000fcc00078e0010 */
[----:B------:R-:W-:-:S05]  /*0d20*/  IMAD.HI.U32 R16, R2, R11, RZ ;  /* 0x0000000b02107227 */ /* 0x000fca00078e00ff */
[----:B------:R-:W-:Y:S01]  /*0d30*/  IADD3 R2, PT, PT, -R16, RZ, RZ ;  /* 0x000000ff10027210 */ /* 0x000fe20007ffe1ff */
[----:B------:R-:W-:Y:S02]  /*0d40*/  @!P1 IMAD.IADD R14, R14, 0x1, -R13 ;  /* 0x000000010e0e9824 */ /* 0x000fe400078e0a0d */
[----:B------:R-:W-:Y:S01]  /*0d50*/  @!P1 VIADD R15, R15, 0x1 ;  /* 0x000000010f0f9836 */ /* 0x000fe20000000000 */
[----:B------:R-:W-:Y:S01]  /*0d60*/  ISETP.NE.AND P1, PT, R10, RZ, PT ;  /* 0x000000ff0a00720c */ /* 0x000fe20003f25270 */
[C---:B------:R-:W-:Y:S01]  /*0d70*/  IMAD R2, R9.reuse, R2, R11 ;  /* 0x0000000209027224 */ /* 0x040fe200078e020b */
[-C--:B------:R-:W-:Y:S02]  /*0d80*/  ISETP.GE.U32.AND P2, PT, R14, R13.reuse, PT ;  /* 0x0000000d0e00720c */ /* 0x080fe40003f46070 */
[----:B------:R-:W-:Y:S02]  /*0d90*/  LOP3.LUT R14, R8, R13, RZ, 0x3c, !PT ;  /* 0x0000000d080e7212 */ /* 0x000fe400078e3cff */
[----:B------:R-:W-:-:S02]  /*0da0*/  ISETP.GT.U32.AND P3, PT, R9, R2, PT ;  /* 0x000000020900720c */ /* 0x000fc40003f64070 */
[----:B------:R-:W-:Y:S02]  /*0db0*/  ISETP.GE.AND P0, PT, R14, RZ, PT ;  /* 0x000000ff0e00720c */ /* 0x000fe40003f06270 */
[----:B------:R-:W-:-:S05]  /*0dc0*/  LOP3.LUT R8, R8, R4, RZ, 0x3c, !PT ;  /* 0x0000000408087212 */ /* 0x000fca00078e3cff */
[----:B------:R-:W-:Y:S01]  /*0dd0*/  @P2 VIADD R15, R15, 0x1 ;  /* 0x000000010f0f2836 */ /* 0x000fe20000000000 */
[----:B------:R-:W-:-:S03]  /*0de0*/  ISETP.GE.AND P2, PT, R8, RZ, PT ;  /* 0x000000ff0800720c */ /* 0x000fc60003f46270 */
[----:B------:R-:W-:Y:S01]  /*0df0*/  @!P3 IMAD.IADD R2, R2, 0x1, -R9 ;  /* 0x000000010202b824 */ /* 0x000fe200078e0a09 */
[----:B------:R-:W-:Y:S01]  /*0e00*/  @!P3 IADD3 R16, PT, PT, R16, 0x1, RZ ;  /* 0x000000011010b810 */ /* 0x000fe20007ffe0ff */
[----:B------:R-:W-:Y:S01]  /*0e10*/  @!P0 IMAD.MOV R15, RZ, RZ, -R15 ;  /* 0x000000ffff0f8224 */ /* 0x000fe200078e0a0f */
[----:B------:R-:W-:Y:S02]  /*0e20*/  @!P1 LOP3.LUT R15, RZ, R13, RZ, 0x33, !PT ;  /* 0x0000000dff0f9212 */ /* 0x000fe400078e33ff */
[----:B------:R-:W-:Y:S02]  /*0e30*/  ISETP.GE.U32.AND P1, PT, R2, R9, PT ;  /* 0x000000090200720c */ /* 0x000fe40003f26070 */
[----:B------:R-:W-:Y:S02]  /*0e40*/  ISETP.LT.U32.AND P0, PT, R6, R15, PT ;  /* 0x0000000f0600720c */ /* 0x000fe40003f01070 */
[----:B------:R-:W-:Y:S02]  /*0e50*/  SHF.R.S32.HI R2, RZ, 0x1f, R15 ;  /* 0x0000001fff027819 */ /* 0x000fe4000001140f */
[----:B------:R-:W-:-:S02]  /*0e60*/  ISETP.NE.AND P3, PT, R5, RZ, PT ;  /* 0x000000ff0500720c */ /* 0x000fc40003f65270 */
[CC--:B------:R-:W-:Y:S02]  /*0e70*/  ISETP.LT.AND.EX P0, PT, R7.reuse, R2.reuse, PT, P0 ;  /* 0x000000020700720c */ /* 0x0c0fe40003f01300 */
[----:B------:R-:W-:Y:S02]  /*0e80*/  SHF.R.S32.HI R9, RZ, 0x1f, R10 ;  /* 0x0000001fff097819 */ /* 0x000fe4000001140a */
[----:B------:R-:W-:Y:S01]  /*0e90*/  SEL R2, R7, R2, P0 ;  /* 0x0000000207027207 */ /* 0x000fe20000000000 */
[----:B------:R-:W-:-:S03]  /*0ea0*/  @P1 VIADD R16, R16, 0x1 ;  /* 0x0000000110101836 */ /* 0x000fc60000000000 */
[----:B------:R-:W-:Y:S01]  /*0eb0*/  LOP3.LUT R8, R7, R2, RZ, 0xfc, !PT ;  /* 0x0000000207087212 */ /* 0x000fe200078efcff */
[----:B------:R-:W-:-:S03]  /*0ec0*/  IMAD.MOV.U32 R5, RZ, RZ, R16 ;  /* 0x000000ffff057224 */ /* 0x000fc600078e0010 */
[----:B------:R-:W-:Y:S01]  /*0ed0*/  ISETP.NE.U32.AND P1, PT, R8, RZ, PT ;  /* 0x000000ff0800720c */ /* 0x000fe20003f25070 */
[----:B------:R-:W-:Y:S01]  /*0ee0*/  @!P2 IMAD.MOV R5, RZ, RZ, -R5 ;  /* 0x000000ffff05a224 */ /* 0x000fe200078e0a05 */
[----:B------:R-:W-:Y:S02]  /*0ef0*/  SEL R8, RZ, 0x1, !P3 ;  /* 0x00000001ff087807 */ /* 0x000fe40005800000 */
[----:B------:R-:W-:Y:S02]  /*0f00*/  @!P4 LOP3.LUT R5, RZ, R4, RZ, 0x33, !PT ;  /* 0x00000004ff05c212 */ /* 0x000fe400078e33ff */
[----:B------:R-:W-:Y:S02]  /*0f10*/  LOP3.LUT R8, R9, R8, RZ, 0xfc, !PT ;  /* 0x0000000809087212 */ /* 0x000fe400078efcff */
[----:B------:R-:W-:-:S05]  /*0f20*/  SEL R9, R6, R15, P0 ;  /* 0x0000000f06097207 */ /* 0x000fca0000000000 */
        /* <DEDUP_REMOVED lines=21> */
.L_x_435:
        /* <DEDUP_REMOVED lines=8> */
.L_x_436:
[----:B------:R-:W-:Y:S05]  /*1100*/  BSYNC.RECONVERGENT B0 ;  /* 0x0000000000007941 */ /* 0x000fea0003800200 */
.L_x_434:
        /* <DEDUP_REMOVED lines=58> */
.L_x_438:
[----:B------:R-:W-:Y:S01]  /*14b0*/  IMAD.MOV.U32 R22, RZ, RZ, R24 ;  /* 0x000000ffff167224 */ /* 0x000fe200078e0018 */
[----:B------:R-:W-:Y:S01]  /*14c0*/  MOV R21, R25 ;  /* 0x0000001900157202 */ /* 0x000fe20000000f00 */
[----:B------:R-:W-:Y:S01]  /*14d0*/  IMAD.MOV.U32 R20, RZ, RZ, R7 ;  /* 0x000000ffff147224 */ /* 0x000fe200078e0007 */
[----:B------:R-:W-:Y:S02]  /*14e0*/  MOV R18, 0x1500 ;  /* 0x0000150000127802 */ /* 0x000fe40000000f00 */
[----:B------:R-:W-:Y:S05]  /*14f0*/  CALL.REL.NOINC `($__internal_12_$__cuda_sm20_div_s64) ;  /* 0x0000002800987944 */ /* 0x000fea0003c00000 */
[----:B------:R-:W-:Y:S02]  /*1500*/  MOV R20, R14 ;  /* 0x0000000e00147202 */ /* 0x000fe40000000f00 */
[----:B------:R-:W-:Y:S02]  /*1510*/  MOV R21, R16 ;  /* 0x0000001000157202 */ /* 0x000fe40000000f00 */
.L_x_439:
[----:B------:R-:W-:Y:S05]  /*1520*/  BSYNC.RECONVERGENT B0 ;  /* 0x0000000000007941 */ /* 0x000fea0003800200 */
.L_x_437:
[----:B------:R-:W0:Y:S01]  /*1530*/  LDCU UR5, c[0x0][0x434] ;  /* 0x00008680ff0577ac */ /* 0x000e220008000800 */
[----:B------:R-:W1:Y:S01]  /*1540*/  S2R R11, SR_TID.X ;  /* 0x00000000000b7919 */ /* 0x000e620000002100 */
[----:B------:R-:W-:Y:S01]  /*1550*/  BSSY.RECONVERGENT B0, `(.L_x_440) ;  /* 0x000003f000007945 */ /* 0x000fe20003800200 */
[----:B------:R-:W-:Y:S01]  /*1560*/  IMAD.MOV.U32 R17, RZ, RZ, -0x800000 ;  /* 0xff800000ff117424 */ /* 0x000fe200078e00ff */
[----:B------:R-:W2:Y:S01]  /*1570*/  LDCU UR4, c[0x0][0x534] ;  /* 0x0000a680ff0477ac */ /* 0x000ea20008000800 */
[----:B------:R-:W-:Y:S01]  /*1580*/  IMAD.MOV.U32 R25, RZ, RZ, -0x800000 ;  /* 0xff800000ff197424 */ /* 0x000fe200078e00ff */
[----:B------:R-:W3:Y:S01]  /*1590*/  LDCU UR9, c[0x0][0x430] ;  /* 0x00008600ff0977ac */ /* 0x000ee20008000800 */
[----:B------:R-:W-:Y:S01]  /*15a0*/  USHF.R.S32.HI UR16, URZ, 0x1f, UR10 ;  /* 0x0000001fff107899 */ /* 0x000fe2000801140a */
[----:B------:R-:W4:Y:S01]  /*15b0*/  LDCU.64 UR12, c[0x0][0x358] ;  /* 0x00006b00ff0c77ac */ /* 0x000f220008000a00 */
[----:B0-----:R-:W-:-:S04]  /*15c0*/  IABS R13, UR5 ;  /* 0x00000005000d7c13 */ /* 0x001fc80008000000 */
[----:B------:R-:W0:Y:S01]  /*15d0*/  I2F.RP R14, R13 ;  /* 0x0000000d000e7306 */ /* 0x000e220000209400 */
[----:B---3--:R-:W-:Y:S01]  /*15e0*/  UIMAD UR9, UR5, UR9, URZ ;  /* 0x00000009050972a4 */ /* 0x008fe2000f8e02ff */
[----:B-1----:R-:W-:-:S06]  /*15f0*/  ISETP.GT.U32.AND P1, PT, R11, 0xf, PT ;  /* 0x0000000f0b00780c */ /* 0x002fcc0003f24070 */
        /* <DEDUP_REMOVED lines=8> */
[----:B------:R-:W-:-:S02]  /*1680*/  IMAD.HI.U32 R6, R15, R6, R14 ;  /* 0x000000060f067227 */ /* 0x000fc400078e000e */
[----:B------:R-:W0:Y:S01]  /*1690*/  S2R R15, SR_CgaCtaId ;  /* 0x00000000000f7919 */ /* 0x000e220000008800 */
[----:B------:R-:W-:Y:S01]  /*16a0*/  ISETP.GE.AND P2, PT, R4, RZ, PT ;  /* 0x000000ff0400720c */ /* 0x000fe20003f46270 */
[----:B------:R-:W-:Y:S02]  /*16b0*/  @!P1 IMAD.SHL.U32 R4, R11, 0x4, RZ ;  /* 0x000000040b049824 */ /* 0x000fe400078e00ff */
[----:B------:R-:W-:-:S03]  /*16c0*/  IMAD.HI.U32 R6, R6, R5, RZ ;  /* 0x0000000506067227 */ /* 0x000fc600078e00ff */
[----:B------:R-:W-:Y:S02]  /*16d0*/  @!P1 LOP3.LUT R4, R4, 0xc, RZ, 0xc0, !PT ;  /* 0x0000000c04049812 */ /* 0x000fe400078ec0ff */
[----:B------:R-:W-:-:S05]  /*16e0*/  IADD3 R14, PT, PT, -R6, RZ, RZ ;  /* 0x000000ff060e7210 */ /* 0x000fca0007ffe1ff */
[----:B------:R-:W-:Y:S01]  /*16f0*/  IMAD R5, R13, R14, R5 ;  /* 0x0000000e0d057224 */ /* 0x000fe200078e0205 */
[----:B------:R-:W-:-:S04]  /*1700*/  SHF.R.U32.HI R14, RZ, 0x2, R11 ;  /* 0x00000002ff0e7819 */ /* 0x000fc8000001160b */
[----:B------:R-:W-:-:S13]  /*1710*/  ISETP.GT.U32.AND P0, PT, R13, R5, PT ;  /* 0x000000050d00720c */ /* 0x000fda0003f04070 */
[----:B------:R-:W-:Y:S02]  /*1720*/  @!P0 IMAD.IADD R5, R5, 0x1, -R13 ;  /* 0x0000000105058824 */ /* 0x000fe400078e0a0d */
[----:B------:R-:W-:Y:S01]  /*1730*/  @!P0 VIADD R6, R6, 0x1 ;  /* 0x0000000106068836 */ /* 0x000fe20000000000 */
[----:B------:R-:W-:Y:S02]  /*1740*/  ISETP.NE.AND P0, PT, RZ, UR5, PT ;  /* 0x00000005ff007c0c */ /* 0x000fe4000bf05270 */
[----:B------:R-:W-:Y:S02]  /*1750*/  ISETP.GE.U32.AND P3, PT, R5, R13, PT ;  /* 0x0000000d0500720c */ /* 0x000fe40003f66070 */
[----:B------:R-:W-:-:S04]  /*1760*/  MOV R5, 0x400 ;  /* 0x0000040000057802 */ /* 0x000fc80000000f00 */
[----:B0-----:R-:W-:Y:S02]  /*1770*/  LEA R15, R15, R5, 0x18 ;  /* 0x000000050f0f7211 */ /* 0x001fe400078ec0ff */
[----:B------:R-:W-:-:S03]  /*1780*/  LOP3.LUT R5, R11, 0x3, RZ, 0xc0, !PT ;  /* 0x000000030b057812 */ /* 0x000fc600078ec0ff */
[--C-:B------:R-:W-:Y:S02]  /*1790*/  @!P1 IMAD R13, R14, 0x14, R15.reuse ;  /* 0x000000140e0d9824 */ /* 0x100fe400078e020f */
[----:B------:R-:W-:Y:S01]  /*17a0*/  @P3 IADD3 R6, PT, PT, R6, 0x1, RZ ;  /* 0x0000000106063810 */ /* 0x000fe20007ffe0ff */
[----:B------:R-:W-:Y:S02]  /*17b0*/  IMAD R5, R5, 0x14, R15 ;  /* 0x0000001405057824 */ /* 0x000fe400078e020f */
[----:B------:R-:W-:Y:S02]  /*17c0*/  @!P1 IADD3 R13, PT, PT, R13, R4, RZ ;  /* 0x000000040d0d9210 */ /* 0x000fe40007ffe0ff */
[----:B------:R-:W-:Y:S01]  /*17d0*/  @!P2 IMAD.MOV R6, RZ, RZ, -R6 ;  /* 0x000000ffff06a224 */ /* 0x000fe200078e0a06 */
[----:B--2---:R-:W-:Y:S01]  /*17e0*/  ISETP.GE.AND P2, PT, R14, UR4, PT ;  /* 0x000000040e007c0c */ /* 0x004fe2000bf46270 */
[----:B------:R-:W-:Y:S01]  /*17f0*/  ULOP3.LUT UR4, UR16, 0x1, URZ, 0xfc, !UPT ;  /* 0x0000000110047892 */ /* 0x000fe2000f8efcff */
[----:B------:R-:W-:-:S02]  /*1800*/  @!P0 LOP3.LUT R6, RZ, UR5, RZ, 0x33, !PT ;  /* 0x00000005ff068c12 */ /* 0x000fc4000f8e33ff */
[----:B------:R-:W-:-:S03]  /*1810*/  LEA R5, R14, R5, 0x2 ;  /* 0x000000050e057211 */ /* 0x000fc600078e10ff */
        /* <DEDUP_REMOVED lines=18> */
.L_x_441:
[----:B------:R-:W-:Y:S05]  /*1940*/  BSYNC.RECONVERGENT B0 ;  /* 0x0000000000007941 */ /* 0x000fea0003800200 */
.L_x_440:
[----:B-----5:R1:W-:Y:S01]  /*1950*/  @!P1 STS [R13], R17 ;  /* 0x000000110d009388 */ /* 0x0203e20000000800 */
[-C--:B------:R-:W-:Y:S01]  /*1960*/  IABS R16, R15.reuse ;  /* 0x0000000f00107213 */ /* 0x080fe20000000000 */
[----:B------:R-:W-:Y:S01]  /*1970*/  BSSY.RECONVERGENT B1, `(.L_x_442) ;  /* 0x000017a000017945 */ /* 0x000fe20003800200 */
[----:B------:R-:W-:Y:S01]  /*1980*/  BAR.SYNC.DEFER_BLOCKING 0x0 ;  /* 0x0000000000007b1d */ /* 0x000fe20000010000 */
[----:B------:R-:W-:Y:S02]  /*1990*/  ISETP.NE.AND P5, PT, R15, RZ, PT ;  /* 0x000000ff0f00720c */ /* 0x000fe40003fa5270 */
[----:B------:R-:W-:Y:S01]  /*19a0*/  IMAD.IADD R23, R0, 0x1, R16 ;  /* 0x0000000100177824 */ /* 0x000fe200078e0210 */
[----:B------:R-:W-:Y:S02]  /*19b0*/  IABS R0, R15 ;  /* 0x0000000f00007213 */ /* 0x000fe40000000000 */
[----:B------:R-:W2:Y:S02]  /*19c0*/  I2F.RP R28, R16 ;  /* 0x00000010001c7306 */ /* 0x000ea40000209400 */
[----:B0-----:R-:W-:Y:S01]  /*19d0*/  IABS R19, R23 ;  /* 0x0000001700137213 */ /* 0x001fe20000000000 */
[----:B------:R-:W-:Y:S01]  /*19e0*/  IMAD.MOV R0, RZ, RZ, -R0 ;  /* 0x000000ffff007224 */ /* 0x000fe200078e0a00 */
[----:B-1----:R-:W0:Y:S04]  /*19f0*/  LDC R13, c[0x0][0x3e0] ;  /* 0x0000f800ff0d7b82 */ /* 0x002e280000000800 */
[----:B--2---:R-:W1:Y:S01]  /*1a00*/  MUFU.RCP R28, R28 ;  /* 0x0000001c001c7308 */ /* 0x004e620000001000 */
[----:B------:R-:W2:Y:S01]  /*1a10*/  @!P1 LDS R25, [R5] ;  /* 0x0000000005199984 */ /* 0x000ea20000000800 */
[----:B-1----:R-:W-:-:S06]  /*1a20*/  VIADD R28, R28, 0xffffffe ;  /* 0x0ffffffe1c1c7836 */ /* 0x002fcc0000000000 */
[----:B------:R1:W3:Y:S01]  /*1a30*/  F2I.FTZ.U32.TRUNC.NTZ R29, R28 ;  /* 0x0000001c001d7305 */ /* 0x0002e2000021f000 */
[----:B0-----:R-:W-:-:S07]  /*1a40*/  IABS R4, R13 ;  /* 0x0000000d00047213 */ /* 0x001fce0000000000 */
[----:B------:R-:W0:Y:S01]  /*1a50*/  I2F.RP R26, R4 ;  /* 0x00000004001a7306 */ /* 0x000e220000209400 */
[----:B-1----:R-:W-:Y:S02]  /*1a60*/  HFMA2 R28, -RZ, RZ, 0, 0 ;  /* 0x00000000ff1c7431 */ /* 0x002fe400000001ff */
[----:B---3--:R-:W-:-:S04]  /*1a70*/  IMAD.MOV R24, RZ, RZ, -R29 ;  /* 0x000000ffff187224 */ /* 0x008fc800078e0a1d */
[----:B------:R-:W-:Y:S01]  /*1a80*/  IMAD R24, R24, R16, RZ ;  /* 0x0000001018187224 */ /* 0x000fe200078e02ff */
[----:B--2---:R-:W1:Y:S01]  /*1a90*/  SHFL.BFLY PT, R17, R25, 0x2, 0x1f ;  /* 0x0c401f0019117f89 */ /* 0x004e6200000e0000 */
[----:B0-----:R-:W0:Y:S02]  /*1aa0*/  MUFU.RCP R26, R26 ;  /* 0x0000001a001a7308 */ /* 0x001e240000001000 */
[----:B------:R-:W-:-:S06]  /*1ab0*/  IMAD.HI.U32 R24, R29, R24, R28 ;  /* 0x000000181d187227 */ /* 0x000fcc00078e001c */
[----:B------:R-:W-:-:S04]  /*1ac0*/  IMAD.HI.U32 R24, R24, R19, RZ ;  /* 0x0000001318187227 */ /* 0x000fc800078e00ff */
[----:B------:R-:W-:Y:S02]  /*1ad0*/  IMAD R0, R24, R0, R19 ;  /* 0x0000000018007224 */ /* 0x000fe400078e0213 */
[----:B0-----:R-:W-:-:S03]  /*1ae0*/  VIADD R26, R26, 0xffffffe ;  /* 0x0ffffffe1a1a7836 */ /* 0x001fc60000000000 */
[----:B------:R-:W-:Y:S01]  /*1af0*/  ISETP.GT.U32.AND P2, PT, R16, R0, PT ;  /* 0x000000001000720c */ /* 0x000fe20003f44070 */
[----:B------:R-:W0:Y:S01]  /*1b00*/  F2I.FTZ.U32.TRUNC.NTZ R27, R26 ;  /* 0x0000001a001b7305 */ /* 0x000e22000021f000 */
[----:B-1----:R-:W-:-:S05]  /*1b10*/  FMNMX.FTZ R17, R17, R25, !PT ;  /* 0x0000001911117209 */ /* 0x002fca0007810000 */
[----:B------:R-:W1:Y:S06]  /*1b20*/  SHFL.BFLY PT, R5, R17, 0x1, 0x1f ;  /* 0x0c201f0011057f89 */ /* 0x000e6c00000e0000 */
[----:B------:R-:W-:Y:S01]  /*1b30*/  @!P2 IADD3 R0, PT, PT, R0, -R16, RZ ;  /* 0x800000100000a210 */ /* 0x000fe20007ffe0ff */
[----:B------:R-:W-:-:S03]  /*1b40*/  @!P2 VIADD R24, R24, 0x1 ;  /* 0x000000011818a836 */ /* 0x000fc60000000000 */
[-C--:B------:R-:W-:Y:S01]  /*1b50*/  ISETP.GE.U32.AND P1, PT, R0, R16.reuse, PT ;  /* 0x000000100000720c */ /* 0x080fe20003f26070 */
[--C-:B0-----:R-:W-:Y:S01]  /*1b60*/  IMAD.MOV R22, RZ, RZ, -R27.reuse ;  /* 0x000000ffff167224 */ /* 0x101fe200078e0a1b */
[C---:B------:R-:W-:Y:S01]  /*1b70*/  LOP3.LUT R0, R23.reuse, R16, RZ, 0x3c, !PT ;  /* 0x0000001017007212 */ /* 0x040fe200078e3cff */
[----:B------:R-:W-:Y:S01]  /*1b80*/  IMAD.MOV.U32 R26, RZ, RZ, RZ ;  /* 0x000000ffff1a7224 */ /* 0x000fe200078e00ff */
[----:B------:R-:W-:Y:S01]  /*1b90*/  LOP3.LUT R23, R23, R13, RZ, 0x3c, !PT ;  /* 0x0000000d17177212 */ /* 0x000fe200078e3cff */
[----:B------:R-:W-:Y:S01]  /*1ba0*/  IMAD R22, R22, R4, RZ ;  /* 0x0000000416167224 */ /* 0x000fe200078e02ff */
[----:B------:R-:W-:Y:S02]  /*1bb0*/  ISETP.GE.AND P3, PT, R0, RZ, PT ;  /* 0x000000ff0000720c */ /* 0x000fe40003f66270 */
[----:B------:R-:W-:Y:S01]  /*1bc0*/  ISETP.GE.AND P2, PT, R23, RZ, PT ;  /* 0x000000ff1700720c */ /* 0x000fe20003f46270 */
[----:B------:R-:W-:-:S04]  /*1bd0*/  IMAD.HI.U32 R22, R27, R22, R26 ;  /* 0x000000161b167227 */ /* 0x000fc800078e001a */
[----:B------:R-:W-:Y:S02]  /*1be0*/  @P1 VIADD R24, R24, 0x1 ;  /* 0x0000000118181836 */ /* 0x000fe40000000000 */
[----:B------:R-:W-:Y:S01]  /*1bf0*/  IMAD.HI.U32 R22, R22, R19, RZ ;  /* 0x0000001316167227 */ /* 0x000fe200078e00ff */
[----:B-1----:R-:W-:Y:S02]  /*1c00*/  FMNMX.FTZ R5, R17, R5, !PT ;  /* 0x0000000511057209 */ /* 0x002fe40007810000 */
[----:B------:R-:W-:Y:S01]  /*1c10*/  MOV R0, R24 ;  /* 0x0000001800007202 */ /* 0x000fe20000000f00 */
[----:B------:R-:W-:Y:S01]  /*1c20*/  IMAD.MOV.U32 R24, RZ, RZ, 0x7f800000 ;  /* 0x7f800000ff187424 */ /* 0x000fe200078e00ff */
[----:B------:R-:W-:-:S03]  /*1c30*/  FSETP.NEU.FTZ.AND P0, PT, R5, -INF , PT ;  /* 0xff8000000500780b */ /* 0x000fc60003f1d000 */
[----:B------:R-:W-:Y:S01]  /*1c40*/  @!P3 IMAD.MOV R0, RZ, RZ, -R0 ;  /* 0x000000ffff00b224 */ /* 0x000fe200078e0a00 */
[----:B------:R-:W-:Y:S02]  /*1c50*/  FSEL R5, R5, RZ, P0 ;  /* 0x000000ff05057208 */ /* 0x000fe40000000000 */
[----:B------:R-:W-:Y:S02]  /*1c60*/  ISETP.NE.AND P3, PT, R6, RZ, PT ;  /* 0x000000ff0600720c */ /* 0x000fe40003f65270 */
[----:B------:R-:W-:Y:S01]  /*1c70*/  @!P5 LOP3.LUT R0, RZ, R16, RZ, 0x33, !PT ;  /* 0x00000010ff00d212 */ /* 0x000fe200078e33ff */
[----:B------:R-:W-:Y:S01]  /*1c80*/  FADD.FTZ R18, -R5, R25 ;  /* 0x0000001905127221 */ /* 0x000fe20000010100 */
[----:B------:R-:W-:Y:S02]  /*1c90*/  SEL R16, RZ, 0x1, !P3 ;  /* 0x00000001ff107807 */ /* 0x000fe40005800000 */
[----:B------:R-:W-:Y:S01]  /*1ca0*/  SHF.R.S32.HI R6, RZ, 0x1f, R0 ;  /* 0x0000001fff067819 */ /* 0x000fe20000011400 */
[----:B------:R-:W-:-:S06]  /*1cb0*/  FMUL.FTZ R18, R18, 1.4426950216293334961 ;  /* 0x3fb8aa3b12127820 */ /* 0x000fcc0000410000 */
[----:B------:R-:W0:Y:S02]  /*1cc0*/  MUFU.EX2 R18, R18 ;  /* 0x0000001200127308 */ /* 0x000e240000000800 */
[----:B0-----:R-:W0:Y:S02]  /*1cd0*/  SHFL.BFLY PT, R17, R18, 0x2, 0x1f ;  /* 0x0c401f0012117f89 */ /* 0x001e2400000e0000 */
[----:B0-----:R-:W-:Y:S01]  /*1ce0*/  FADD.FTZ R26, R18, R17 ;  /* 0x00000011121a7221 */ /* 0x001fe20000010000 */
[----:B------:R-:W-:-:S04]  /*1cf0*/  IMAD.MOV R17, RZ, RZ, -R22 ;  /* 0x000000ffff117224 */ /* 0x000fc800078e0a16 */
[C---:B------:R-:W-:Y:S01]  /*1d00*/  IMAD R17, R4.reuse, R17, R19 ;  /* 0x0000001104117224 */ /* 0x040fe200078e0213 */
[----:B------:R-:W0:Y:S04]  /*1d10*/  SHFL.BFLY PT, R18, R26, 0x1, 0x1f ;  /* 0x0c201f001a127f89 */ /* 0x000e2800000e0000 */
[----:B------:R-:W-:-:S13]  /*1d20*/  ISETP.GT.U32.AND P0, PT, R4, R17, PT ;  /* 0x000000110400720c */ /* 0x000fda0003f04070 */
[----:B------:R-:W-:Y:S02]  /*1d30*/  @!P0 IMAD.IADD R17, R17, 0x1, -R4 ;  /* 0x0000000111118824 */ /* 0x000fe400078e0a04 */
[----:B------:R-:W-:Y:S01]  /*1d40*/  @!P0 VIADD R22, R22, 0x1 ;  /* 0x0000000116168836 */ /* 0x000fe20000000000 */
[----:B------:R-:W-:Y:S02]  /*1d50*/  ISETP.NE.AND P0, PT, R13, RZ, PT ;  /* 0x000000ff0d00720c */ /* 0x000fe40003f05270 */
[----:B------:R-:W-:Y:S01]  /*1d60*/  ISETP.GE.U32.AND P4, PT, R17, R4, PT ;  /* 0x000000041100720c */ /* 0x000fe20003f86070 */
[----:B0-----:R-:W-:Y:S01]  /*1d70*/  FADD.FTZ R18, R26, R18 ;  /* 0x000000121a127221 */ /* 0x001fe20000010000 */
[----:B------:R-:W-:-:S04]  /*1d80*/  SHF.R.S32.HI R17, RZ, 0x1f, R15 ;  /* 0x0000001fff117819 */ /* 0x000fc8000001140f */
[----:B------:R-:W-:Y:S02]  /*1d90*/  FSETP.NE.FTZ.AND P1, PT, R18, RZ, PT ;  /* 0x000000ff1200720b */ /* 0x000fe40003f35000 */
[----:B------:R-:W-:-:S05]  /*1da0*/  LOP3.LUT R16, R17, R16, RZ, 0xfc, !PT ;  /* 0x0000001011107212 */ /* 0x000fca00078efcff */
[----:B------:R-:W-:-:S05]  /*1db0*/  @P4 VIADD R22, R22, 0x1 ;  /* 0x0000000116164836 */ /* 0x000fca0000000000 */
[----:B------:R-:W-:Y:S01]  /*1dc0*/  MOV R4, R22 ;  /* 0x0000001600047202 */ /* 0x000fe20000000f00 */
[----:B------:R-:W0:Y:S04]  /*1dd0*/  @P1 MUFU.LG2 R18, R18 ;  /* 0x0000001200121308 */ /* 0x000e280000000c00 */
        /* <DEDUP_REMOVED lines=47> */
[----:B------:R-:W-:Y:S01]  /*20d0*/  IMAD.HI.U32 R13, R15, R13, R14 ;  /* 0x0000000d0f0d7227 */ /* 0x000fe200078e000e */
[----:B------:R-:W-:-:S05]  /*20e0*/  LEA.HI R14, R11, UR6, RZ, 0x1e ;  /* 0x000000060b0e7c11 */ /* 0x000fca000f8ff0ff */
        /* <DEDUP_REMOVED lines=9> */
[----:B------:R-:W-:-:S05]  /*2180*/  IADD3 R13, PT, PT, -R28, RZ, RZ ;  /* 0x000000ff1c0d7210 */ /* 0x000fca0007ffe1ff */
[----:B------:R-:W-:Y:S01]  /*2190*/  IMAD R13, R32, R13, R14 ;  /* 0x0000000d200d7224 */ /* 0x000fe200078e020e */
[----:B------:R-:W-:Y:S06]  /*21a0*/  BRA `(.L_x_446) ;  /* 0x0000000000287947 */ /* 0x000fec0003800000 */
.L_x_445:
[----:B------:R-:W-:Y:S01]  /*21b0*/  LEA.HI R28, R11, UR6, RZ, 0x1e ;  /* 0x000000060b1c7c11 */ /* 0x000fe2000f8ff0ff */
[----:B------:R-:W-:Y:S01]  /*21c0*/  IMAD.MOV.U32 R21, RZ, RZ, RZ ;  /* 0x000000ffff157224 */ /* 0x000fe200078e00ff */
[----:B------:R-:W-:Y:S02]  /*21d0*/  MOV R20, R32 ;  /* 0x0000002000147202 */ /* 0x000fe40000000f00 */
[----:B------:R-:W-:Y:S01]  /*21e0*/  MOV R18, 0x2210 ;  /* 0x0000221000127802 */ /* 0x000fe20000000f00 */
[----:B------:R-:W-:Y:S02]  /*21f0*/  IMAD.MOV.U32 R22, RZ, RZ, R28 ;  /* 0x000000ffff167224 */ /* 0x000fe400078e001c */
[----:B------:R-:W-:Y:S05]  /*2200*/  CALL.REL.NOINC `($__internal_12_$__cuda_sm20_div_s64) ;  /* 0x0000001c00547944 */ /* 0x000fea0003c00000 */
[----:B------:R-:W-:Y:S02]  /*2210*/  IADD3 R13, PT, PT, -R14, RZ, RZ ;  /* 0x000000ff0e0d7210 */ /* 0x000fe40007ffe1ff */
[----:B------:R-:W-:-:S03]  /*2220*/  MOV R29, R16 ;  /* 0x00000010001d7202 */ /* 0x000fc60000000f00 */
[----:B------:R-:W-:Y:S01]  /*2230*/  IMAD R13, R32, R13, R28 ;  /* 0x0000000d200d7224 */ /* 0x000fe200078e021c */
[----:B------:R-:W-:-:S07]  /*2240*/  MOV R28, R14 ;  /* 0x0000000e001c7202 */ /* 0x000fce0000000f00 */
.L_x_446:
        /* <DEDUP_REMOVED lines=61> */
.L_x_448:
[----:B------:R-:W-:Y:S01]  /*2620*/  IMAD.MOV.U32 R22, RZ, RZ, R28 ;  /* 0x000000ffff167224 */ /* 0x000fe200078e001c */
[----:B------:R-:W-:Y:S01]  /*2630*/  MOV R21, R29 ;  /* 0x0000001d00157202 */ /* 0x000fe20000000f00 */
[----:B------:R-:W-:Y:S01]  /*2640*/  IMAD.MOV.U32 R20, RZ, RZ, R32 ;  /* 0x000000ffff147224 */ /* 0x000fe200078e0020 */
[----:B------:R-:W-:Y:S02]  /*2650*/  MOV R18, 0x2670 ;  /* 0x0000267000127802 */ /* 0x000fe40000000f00 */
[----:B------:R-:W-:Y:S05]  /*2660*/  CALL.REL.NOINC `($__internal_12_$__cuda_sm20_div_s64) ;  /* 0x00000018003c7944 */ /* 0x000fea0003c00000 */
[----:B------:R-:W-:Y:S02]  /*2670*/  IADD3 R15, PT, PT, -R14, RZ, RZ ;  /* 0x000000ff0e0f7210 */ /* 0x000fe40007ffe1ff */
[----:B------:R-:W-:-:S03]  /*2680*/  MOV R13, R14 ;  /* 0x0000000e000d7202 */ /* 0x000fc60000000f00 */
[----:B------:R-:W-:Y:S02]  /*2690*/  IMAD R28, R15, R32, R28 ;  /* 0x000000200f1c7224 */ /* 0x000fe400078e021c */
.L_x_449:
[----:B------:R-:W-:Y:S05]  /*26a0*/  BSYNC.RECONVERGENT B0 ;  /* 0x0000000000007941 */ /* 0x000fea0003800200 */
.L_x_447:
[----:B------:R-:W-:Y:S01]  /*26b0*/  IABS R16, R12 ;  /* 0x0000000c00107213 */ /* 0x000fe20000000000 */
[----:B------:R-:W0:Y:S01]  /*26c0*/  LDC R17, c[0x0][0x3e0] ;  /* 0x0000f800ff117b82 */ /* 0x000e220000000800 */
[----:B------:R-:W-:Y:S01]  /*26d0*/  IABS R14, R7 ;  /* 0x00000007000e7213 */ /* 0x000fe20000000000 */
[----:B------:R-:W-:Y:S01]  /*26e0*/  IMAD.MOV.U32 R22, RZ, RZ, RZ ;  /* 0x000000ffff167224 */ /* 0x000fe200078e00ff */
[----:B------:R-:W1:Y:S01]  /*26f0*/  I2F.U32.RP R19, R16 ;  /* 0x0000001000137306 */ /* 0x000e620000209000 */
[----:B------:R-:W-:Y:S01]  /*2700*/  IABS R15, R9 ;  /* 0x00000009000f7213 */ /* 0x000fe20000000000 */
[----:B------:R-:W-:Y:S01]  /*2710*/  IMAD.MOV.U32 R34, RZ, RZ, RZ ;  /* 0x000000ffff227224 */ /* 0x000fe200078e00ff */
[----:B------:R-:W-:Y:S01]  /*2720*/  ISETP.NE.AND P5, PT, R12, RZ, PT ;  /* 0x000000ff0c00720c */ /* 0x000fe20003fa5270 */
[----:B------:R-:W2:Y:S01]  /*2730*/  LDCU UR15, c[0x0][0x430] ;  /* 0x00008600ff0f77ac */ /* 0x000ea20008000800 */
[----:B------:R-:W-:-:S03]  /*2740*/  IMAD R10, R10, UR9, RZ ;  /* 0x000000090a0a7c24 */ /* 0x000fc6000f8e02ff */
[----:B------:R-:W3:Y:S01]  /*2750*/  I2F.U32.RP R18, R14 ;  /* 0x0000000e00127306 */ /* 0x000ee20000209000 */
[----:B------:R-:W4:Y:S07]  /*2760*/  LDCU UR4, c[0x0][0x434] ;  /* 0x00008680ff0477ac */ /* 0x000f2e0008000800 */
[----:B-1----:R-:W1:Y:S01]  /*2770*/  MUFU.RCP R19, R19 ;  /* 0x0000001300137308 */ /* 0x002e620000001000 */
[----:B0-----:R-:W-:Y:S01]  /*2780*/  ISETP.LT.U32.AND P0, PT, R17, 0x1, PT ;  /* 0x000000011100780c */ /* 0x001fe20003f01070 */
[----:B--2---:R-:W-:-:S06]  /*2790*/  USEL UR15, UR15, 0x1, UP1 ;  /* 0x000000010f0f7887 */ /* 0x004fcc0008800000 */
[----:B---3--:R-:W0:Y:S01]  /*27a0*/  MUFU.RCP R18, R18 ;  /* 0x0000001200127308 */ /* 0x008e220000001000 */
[----:B------:R-:W-:Y:S01]  /*27b0*/  ISETP.LT.AND.EX P0, PT, R0, RZ, PT, P0 ;  /* 0x000000ff0000720c */ /* 0x000fe20003f01300 */
[----:B------:R-:W-:Y:S02]  /*27c0*/  USHF.R.S32.HI UR5, URZ, 0x1f, UR15 ;  /* 0x0000001fff057899 */ /* 0x000fe4000801140f */
[----:B----4-:R-:W-:Y:S01]  /*27d0*/  UIMAD UR4, UR15, UR4, URZ ;  /* 0x000000040f0472a4 */ /* 0x010fe2000f8e02ff */
[----:B------:R-:W-:-:S03]  /*27e0*/  SEL R17, R17, 0x1, P0 ;  /* 0x0000000111117807 */ /* 0x000fc60000000000 */
[----:B------:R-:W-:Y:S01]  /*27f0*/  I2F.U32.RP R32, R15 ;  /* 0x0000000f00207306 */ /* 0x000fe20000209000 */
[----:B-1----:R-:W-:-:S07]  /*2800*/  VIADD R19, R19, 0xffffffe ;  /* 0x0ffffffe13137836 */ /* 0x002fce0000000000 */
[----:B------:R-:W1:Y:S01]  /*2810*/  F2I.FTZ.U32.TRUNC.NTZ R23, R19 ;  /* 0x0000001300177305 */ /* 0x000e62000021f000 */
[----:B0-----:R-:W-:Y:S01]  /*2820*/  VIADD R20, R18, 0xffffffe ;  /* 0x0ffffffe12147836 */ /* 0x001fe20000000000 */
[----:B------:R-:W-:-:S06]  /*2830*/  IABS R18, R17 ;  /* 0x0000001100127213 */ /* 0x000fcc0000000000 */
[----:B------:R-:W0:Y:S01]  /*2840*/  F2I.FTZ.U32.TRUNC.NTZ R21, R20 ;  /* 0x0000001400157305 */ /* 0x000e22000021f000 */
[----:B-1----:R-:W-:-:S07]  /*2850*/  IMAD.MOV R29, RZ, RZ, -R23 ;  /* 0x000000ffff1d7224 */ /* 0x002fce00078e0a17 */
[----:B------:R-:W1:Y:S01]  /*2860*/  I2F.U32.RP R30, R18 ;  /* 0x00000012001e7306 */ /* 0x000e620000209000 */
[----:B------:R-:W-:Y:S01]  /*2870*/  IABS R19, R6 ;  /* 0x0000000600137213 */ /* 0x000fe20000000000 */
[----:B------:R-:W-:Y:S01]  /*2880*/  IMAD R29, R29, R16, RZ ;  /* 0x000000101d1d7224 */ /* 0x000fe200078e02ff */
[----:B0-----:R-:W-:-:S05]  /*2890*/  IADD3 R27, PT, PT, RZ, -R21, RZ ;  /* 0x80000015ff1b7210 */ /* 0x001fca0007ffe0ff */
[----:B------:R-:W0:Y:S01]  /*28a0*/  MUFU.RCP R32, R32 ;  /* 0x0000002000207308 */ /* 0x000e220000001000 */
[----:B------:R-:W-:Y:S02]  /*28b0*/  IMAD.MOV.U32 R20, RZ, RZ, RZ ;  /* 0x000000ffff147224 */ /* 0x000fe400078e00ff */
[----:B------:R-:W-:Y:S01]  /*28c0*/  IMAD.HI.U32 R29, R23, R29, R22 ;  /* 0x0000001d171d7227 */ /* 0x000fe200078e0016 */
[----:B------:R-:W-:Y:S02]  /*28d0*/  IABS R23, R28 ;  /* 0x0000001c00177213 */ /* 0x000fe40000000000 */
[----:B------:R-:W-:Y:S01]  /*28e0*/  IABS R22, R12 ;  /* 0x0000000c00167213 */ /* 0x000fe20000000000 */
[----:B------:R-:W-:Y:S01]  /*28f0*/  IMAD R27, R27, R14, RZ ;  /* 0x0000000e1b1b7224 */ /* 0x000fe200078e02ff */
[----:B-1----:R-:W1:Y:S01]  /*2900*/  MUFU.RCP R30, R30 ;  /* 0x0000001e001e7308 */ /* 0x002e620000001000 */
[----:B------:R-:W-:Y:S01]  /*2910*/  IMAD.HI.U32 R29, R29, R23, RZ ;  /* 0x000000171d1d7227 */ /* 0x000fe200078e00ff */
[----:B------:R-:W-:-:S03]  /*2920*/  IADD3 R22, PT, PT, RZ, -R22, RZ ;  /* 0x80000016ff167210 */ /* 0x000fc60007ffe0ff */
[----:B------:R-:W-:Y:S01]  /*2930*/  IMAD.HI.U32 R27, R21, R27, R20 ;  /* 0x0000001b151b7227 */ /* 0x000fe200078e0014 */
[----:B------:R-:W-:Y:S02]  /*2940*/  IABS R21, R13 ;  /* 0x0000000d00157213 */ /* 0x000fe40000000000 */
[----:B------:R-:W2:Y:S01]  /*2950*/  I2F.U32.RP R26, R19 ;  /* 0x00000013001a7306 */ /* 0x000ea20000209000 */
[----:B0-----:R-:W-:Y:S01]  /*2960*/  VIADD R32, R32, 0xffffffe ;  /* 0x0ffffffe20207836 */ /* 0x001fe20000000000 */
[----:B------:R-:W-:Y:S01]  /*2970*/  IABS R20, R7 ;  /* 0x0000000700147213 */ /* 0x000fe20000000000 */
[----:B------:R-:W-:-:S04]  /*2980*/  IMAD.HI.U32 R27, R27, R21, RZ ;  /* 0x000000151b1b7227 */ /* 0x000fc800078e00ff */
[----:B------:R-:W-:Y:S01]  /*2990*/  IMAD.MOV R20, RZ, RZ, -R20 ;  /* 0x000000ffff147224 */ /* 0x000fe200078e0a14 */
[----:B------:R-:W0:Y:S01]  /*29a0*/  F2I.FTZ.U32.TRUNC.NTZ R33, R32 ;  /* 0x0000002000217305 */ /* 0x000e22000021f000 */
[----:B------:R-:W-:Y:S01]  /*29b0*/  IMAD R22, R29, R22, R23 ;  /* 0x000000161d167224 */ /* 0x000fe200078e0217 */
[----:B------:R-:W-:Y:S01]  /*29c0*/  LOP3.LUT R23, R28, R12, RZ, 0x3c, !PT ;  /* 0x0000000c1c177212 */ /* 0x000fe200078e3cff */
[----:B-1----:R-:W-:Y:S02]  /*29d0*/  VIADD R30, R30, 0xffffffe ;  /* 0x0ffffffe1e1e7836 */ /* 0x002fe40000000000 */
[----:B------:R-:W-:Y:S01]  /*29e0*/  IMAD R20, R27, R20, R21 ;  /* 0x000000141b147224 */ /* 0x000fe200078e0215 */
[----:B------:R-:W-:Y:S02]  /*29f0*/  ISETP.GT.U32.AND P3, PT, R16, R22, PT ;  /* 0x000000161000720c */ /* 0x000fe40003f64070 */
[----:B--2---:R-:W1:Y:S01]  /*2a00*/  MUFU.RCP R26, R26 ;  /* 0x0000001a001a7308 */ /* 0x004e620000001000 */
[----:B------:R-:W-:-:S02]  /*2a10*/  LOP3.LUT R21, R13, R7, RZ, 0x3c, !PT ;  /* 0x000000070d157212 */ /* 0x000fc400078e3cff */
[----:B------:R-:W-:Y:S02]  /*2a20*/  ISETP.GT.U32.AND P1, PT, R14, R20, PT ;  /* 0x000000140e00720c */ /* 0x000fe40003f24070 */
[----:B------:R-:W-:Y:S02]  /*2a30*/  ISETP.GE.AND P2, PT, R23, RZ, PT ;  /* 0x000000ff1700720c */ /* 0x000fe40003f46270 */
[----:B0-----:R-:W-:Y:S01]  /*2a40*/  IADD3 R0, PT, PT, RZ, -R33, RZ ;  /* 0x80000021ff007210 */ /* 0x001fe20007ffe0ff */
[----:B------:R0:W2:Y:S01]  /*2a50*/  F2I.FTZ.U32.TRUNC.NTZ R31, R30 ;  /* 0x0000001e001f7305 */ /* 0x0000a2000021f000 */
[----:B------:R-:W-:Y:S01]  /*2a60*/  IMAD.MOV.U32 R32, RZ, RZ, RZ ;  /* 0x000000ffff207224 */ /* 0x000fe200078e00ff */
[----:B------:R-:W-:Y:S01]  /*2a70*/  ISETP.GE.AND P0, PT, R21, RZ, PT ;  /* 0x000000ff1500720c */ /* 0x000fe20003f06270 */
[----:B------:R-:W-:Y:S01]  /*2a80*/  @!P3 IMAD.IADD R22, R22, 0x1, -R16 ;  /* 0x000000011616b824 */ /* 0x000fe200078e0a10 */
[----:B------:R-:W-:Y:S01]  /*2a90*/  @!P3 IADD3 R29, PT, PT, R29, 0x1, RZ ;  /* 0x000000011d1db810 */ /* 0x000fe20007ffe0ff */
[----:B------:R-:W-:-:S03]  /*2aa0*/  IMAD R0, R0, R15, RZ ;  /* 0x0000000f00007224 */ /* 0x000fc600078e02ff */
[----:B------:R-:W-:Y:S01]  /*2ab0*/  @!P1 IMAD.IADD R20, R20, 0x1, -R14 ;  /* 0x0000000114149824 */ /* 0x000fe200078e0a0e */
[----:B------:R-:W-:Y:S01]  /*2ac0*/  ISETP.GE.U32.AND P6, PT, R22, R16, PT ;  /* 0x000000101600720c */ /* 0x000fe20003fc6070 */
[----:B------:R-:W-:-:S03]  /*2ad0*/  IMAD.HI.U32 R32, R33, R0, R32 ;  /* 0x0000000021207227 */ /* 0x000fc600078e0020 */
[----:B------:R-:W-:Y:S01]  /*2ae0*/  ISETP.GE.U32.AND P4, PT, R20, R14, PT ;  /* 0x0000000e1400720c */ /* 0x000fe20003f86070 */
[----:B-1----:R-:W-:Y:S02]  /*2af0*/  VIADD R26, R26, 0xffffffe ;  /* 0x0ffffffe1a1a7836 */ /* 0x002fe40000000000 */
[----:B0-----:R-:W-:Y:S01]  /*2b00*/  HFMA2 R30, -RZ, RZ, 0, 0 ;  /* 0x00000000ff1e7431 */ /* 0x001fe200000001ff */
[----:B--2---:R-:W-:Y:S01]  /*2b10*/  IADD3 R0, PT, PT, RZ, -R31, RZ ;  /* 0x8000001fff007210 */ /* 0x004fe20007ffe0ff */
[----:B------:R-:W-:Y:S01]  /*2b20*/  @!P1 VIADD R27, R27, 0x1 ;  /* 0x000000011b1b9836 */ /* 0x000fe20000000000 */
[----:B------:R-:W0:Y:S01]  /*2b30*/  F2I.FTZ.U32.TRUNC.NTZ R35, R26 ;  /* 0x0000001a00237305 */ /* 0x000e22000021f000 */
[----:B------:R-:W-:Y:S02]  /*2b40*/  IABS R14, R17 ;  /* 0x00000011000e7213 */ /* 0x000fe40000000000 */
[----:B------:R-:W-:Y:S01]  /*2b50*/  IMAD R0, R0, R18, RZ ;  /* 0x0000001200007224 */ /* 0x000fe200078e02ff */
[----:B------:R-:W-:Y:S01]  /*2b60*/  ISETP.NE.AND P1, PT, R7, RZ, PT ;  /* 0x000000ff0700720c */ /* 0x000fe20003f25270 */
[----:B------:R-:W-:Y:S01]  /*2b70*/  @P6 VIADD R29, R29, 0x1 ;  /* 0x000000011d1d6836 */ /* 0x000fe20000000000 */
[----:B------:R-:W-:Y:S01]  /*2b80*/  IABS R20, R9 ;  /* 0x0000000900147213 */ /* 0x000fe20000000000 */
[----:B------:R-:W-:Y:S01]  /*2b90*/  IMAD.HI.U32 R30, R31, R0, R30 ;  /* 0x000000001f1e7227 */ /* 0x000fe200078e001e */
[----:B------:R-:W-:-:S02]  /*2ba0*/  IABS R0, R3 ;  /* 0x0000000300007213 */ /* 0x000fc40000000000 */
[----:B------:R-:W-:Y:S01]  /*2bb0*/  @P4 IADD3 R27, PT, PT, R27, 0x1, RZ ;  /* 0x000000011b1b4810 */ /* 0x000fe20007ffe0ff */
[----:B------:R-:W-:Y:S02]  /*2bc0*/  IMAD.MOV R14, RZ, RZ, -R14 ;  /* 0x000000ffff0e7224 */ /* 0x000fe400078e0a0e */
[----:B------:R-:W-:Y:S01]  /*2bd0*/  IMAD.HI.U32 R30, R30, R0, RZ ;  /* 0x000000001e1e7227 */ /* 0x000fe200078e00ff */
[----:B------:R-:W-:-:S03]  /*2be0*/  @!P0 IADD3 R27, PT, PT, -R27, RZ, RZ ;  /* 0x000000ff1b1b8210 */ /* 0x000fc60007ffe1ff */
[----:B0-----:R-:W-:Y:S01]  /*2bf0*/  IMAD.MOV R16, RZ, RZ, -R35 ;  /* 0x000000ffff107224 */ /* 0x001fe200078e0a23 */
[----:B------:R-:W-:Y:S01]  /*2c00*/  @!P1 LOP3.LUT R27, RZ, R7, RZ, 0x33, !PT ;  /* 0x00000007ff1b9212 */ /* 0x000fe200078e33ff */
[----:B------:R-:W-:Y:S01]  /*2c10*/  IMAD R0, R30, R14, R0 ;  /* 0x0000000e1e007224 */ /* 0x000fe200078e0200 */
[----:B------:R-:W-:Y:S01]  /*2c20*/  IABS R14, R6 ;  /* 0x00000006000e7213 */ /* 0x000fe20000000000 */
[----:B------:R-:W-:Y:S01]  /*2c30*/  @!P2 IMAD.MOV R29, RZ, RZ, -R29 ;  /* 0x000000ffff1da224 */ /* 0x000fe200078e0a1d */
[----:B------:R-:W-:Y:S01]  /*2c40*/  @!P5 LOP3.LUT R29, RZ, R12, RZ, 0x33, !PT ;  /* 0x0000000cff1dd212 */ /* 0x000fe200078e33ff */
[----:B------:R-:W-:Y:S01]  /*2c50*/  IMAD R16, R16, R19, RZ ;  /* 0x0000001310107224 */ /* 0x000fe200078e02ff */
[----:B------:R-:W-:Y:S01]  /*2c60*/  ISETP.GT.U32.AND P4, PT, R18, R0, PT ;  /* 0x000000001200720c */ /* 0x000fe20003f84070 */
[----:B------:R-:W-:Y:S01]  /*2c70*/  IMAD.MOV R20, RZ, RZ, -R20 ;  /* 0x000000ffff147224 */ /* 0x000fe200078e0a14 */
[----:B------:R-:W-:Y:S01]  /*2c80*/  IABS R21, R29 ;  /* 0x0000001d00157213 */ /* 0x000fe20000000000 */
[----:B------:R-:W-:Y:S01]  /*2c90*/  IMAD.HI.U32 R34, R35, R16, R34 ;  /* 0x0000001023227227 */ /* 0x000fe200078e0022 */
[----:B------:R-:W-:-:S03]  /*2ca0*/  IABS R16, R27 ;  /* 0x0000001b00107213 */ /* 0x000fc60000000000 */
[----:B------:R-:W-:-:S04]  /*2cb0*/  IMAD.HI.U32 R32, R32, R21, RZ ;  /* 0x0000001520207227 */ /* 0x000fc800078e00ff */
[----:B------:R-:W-:Y:S02]  /*2cc0*/  IMAD.MOV R14, RZ, RZ, -R14 ;  /* 0x000000ffff0e7224 */ /* 0x000fe400078e0a0e */
[----:B------:R-:W-:Y:S01]  /*2cd0*/  IMAD.HI.U32 R34, R34, R16, RZ ;  /* 0x0000001022227227 */ /* 0x000fe200078e00ff */
[----:B------:R-:W-:-:S03]  /*2ce0*/  @!P4 IADD3 R0, PT, PT, R0, -R18, RZ ;  /* 0x800000120000c210 */ /* 0x000fc60007ffe0ff */
[----:B------:R-:W-:Y:S01]  /*2cf0*/  IMAD R20, R32, R20, R21 ;  /* 0x0000001420147224 */ /* 0x000fe200078e0215 */
[----:B------:R-:W-:Y:S01]  /*2d00*/  ISETP.GE.U32.AND P2, PT, R0, R18, PT ;  /* 0x000000120000720c */ /* 0x000fe20003f46070 */
[----:B------:R-:W-:Y:S01]  /*2d10*/  IMAD R14, R34, R14, R16 ;  /* 0x0000000e220e7224 */ /* 0x000fe200078e0210 */
[----:B------:R-:W-:Y:S01]  /*2d20*/  LOP3.LUT R0, R3, R17, RZ, 0x3c, !PT ;  /* 0x0000001103007212 */ /* 0x000fe200078e3cff */
[----:B------:R-:W-:Y:S01]  /*2d30*/  @!P4 VIADD R30, R30, 0x1 ;  /* 0x000000011e1ec836 */ /* 0x000fe20000000000 */
[----:B------:R-:W-:Y:S02]  /*2d40*/  ISETP.GT.U32.AND P3, PT, R15, R20, PT ;  /* 0x000000140f00720c */ /* 0x000fe40003f64070 */
[----:B------:R-:W-:Y:S02]  /*2d50*/  ISETP.GT.U32.AND P1, PT, R19, R14, PT ;  /* 0x0000000e1300720c */ /* 0x000fe40003f24070 */
[----:B------:R-:W-:Y:S01]  /*2d60*/  ISETP.GE.AND P0, PT, R0, RZ, PT ;  /* 0x000000ff0000720c */ /* 0x000fe20003f06270 */
[----:B------:R-:W-:Y:S01]  /*2d70*/  IMAD.MOV R0, RZ, RZ, -R29 ;  /* 0x000000ffff007224 */ /* 0x000fe200078e0a1d */
[----:B------:R-:W-:-:S02]  /*2d80*/  ISETP.NE.AND P4, PT, R17, RZ, PT ;  /* 0x000000ff1100720c */ /* 0x000fc40003f85270 */
[----:B------:R-:W-:Y:S01]  /*2d90*/  LOP3.LUT R16, R29, R9, RZ, 0x3c, !PT ;  /* 0x000000091d107212 */ /* 0x000fe200078e3cff */
[----:B------:R-:W-:Y:S01]  /*2da0*/  IMAD R0, R12, R0, R28 ;  /* 0x000000000c007224 */ /* 0x000fe200078e021c */
[----:B------:R-:W-:Y:S02]  /*2db0*/  @P2 IADD3 R30, PT, PT, R30, 0x1, RZ ;  /* 0x000000011e1e2810 */ /* 0x000fe40007ffe0ff */
[----:B------:R-:W-:Y:S01]  /*2dc0*/  LOP3.LUT R12, R27, R6, RZ, 0x3c, !PT ;  /* 0x000000061b0c7212 */ /* 0x000fe200078e3cff */
[----:B------:R-:W-:Y:S01]  /*2dd0*/  @!P3 IMAD.IADD R20, R20, 0x1, -R15 ;  /* 0x000000011414b824 */ /* 0x000fe200078e0a0f */
[----:B------:R-:W-:Y:S01]  /*2de0*/  ISETP.GE.AND P2, PT, R16, RZ, PT ;  /* 0x000000ff1000720c */ /* 0x000fe20003f46270 */
[----:B------:R-:W-:Y:S02]  /*2df0*/  @!P1 IMAD.IADD R14, R14, 0x1, -R19 ;  /* 0x000000010e0e9824 */ /* 0x000fe400078e0a13 */
[----:B------:R-:W-:Y:S01]  /*2e00*/  @!P0 IADD3 R30, PT, PT, -R30, RZ, RZ ;  /* 0x000000ff1e1e8210 */ /* 0x000fe20007ffe1ff */
[----:B------:R-:W-:Y:S01]  /*2e10*/  @!P3 VIADD R32, R32, 0x1 ;  /* 0x000000012020b836 */ /* 0x000fe20000000000 */
[----:B------:R-:W-:Y:S01]  /*2e20*/  ISETP.GE.U32.AND P6, PT, R20, R15, PT ;  /* 0x0000000f1400720c */ /* 0x000fe20003fc6070 */
[----:B------:R-:W-:Y:S01]  /*2e30*/  @!P1 VIADD R34, R34, 0x1 ;  /* 0x0000000122229836 */ /* 0x000fe20000000000 */
[----:B------:R-:W-:-:S02]  /*2e40*/  ISETP.GE.U32.AND P5, PT, R14, R19, PT ;  /* 0x000000130e00720c */ /* 0x000fc40003fa6070 */
[----:B------:R-:W-:Y:S02]  /*2e50*/  @!P4 LOP3.LUT R30, RZ, R17, RZ, 0x33, !PT ;  /* 0x00000011ff1ec212 */ /* 0x000fe400078e33ff */
[----:B------:R-:W-:Y:S02]  /*2e60*/  ISETP.NE.AND P4, PT, R9, RZ, PT ;  /* 0x000000ff0900720c */ /* 0x000fe40003f85270 */
[----:B------:R-:W-:Y:S01]  /*2e70*/  ISETP.GE.AND P0, PT, R12, RZ, PT ;  /* 0x000000ff0c00720c */ /* 0x000fe20003f06270 */
[----:B------:R-:W-:Y:S01]  /*2e80*/  IMAD.WIDE R14, R30, UR11, RZ ;  /* 0x0000000b1e0e7c25 */ /* 0x000fe2000f8e02ff */
[----:B------:R-:W-:Y:S02]  /*2e90*/  ISETP.NE.AND P3, PT, R6, RZ, PT ;  /* 0x000000ff0600720c */ /* 0x000fe40003f65270 */
[----:B------:R-:W-:Y:S01]  /*2ea0*/  IADD3 R30, PT, PT, -R30, RZ, RZ ;  /* 0x000000ff1e1e7210 */ /* 0x000fe20007ffe1ff */
[----:B------:R-:W-:Y:S01]  /*2eb0*/  @P6 VIADD R32, R32, 0x1 ;  /* 0x0000000120206836 */ /* 0x000fe20000000000 */
[----:B------:R-:W-:Y:S01]  /*2ec0*/  IADD3 R12, PT, PT, -R27, RZ, RZ ;  /* 0x000000ff1b0c7210 */ /* 0x000fe20007ffe1ff */
[----:B------:R-:W-:-:S02]  /*2ed0*/  @P5 VIADD R34, R34, 0x1 ;  /* 0x0000000122225836 */ /* 0x000fc40000000000 */
[----:B------:R-:W-:Y:S01]  /*2ee0*/  IMAD.WIDE.U32 R14, R2, UR15, R14 ;  /* 0x0000000f020e7c25 */ /* 0x000fe2000f8e000e */
[----:B------:R-:W-:-:S03]  /*2ef0*/  UIMAD UR15, UR10, UR15, URZ ;  /* 0x0000000f0a0f72a4 */ /* 0x000fc6000f8e02ff */
[----:B------:R-:W-:Y:S01]  /*2f00*/  @!P2 IMAD.MOV R32, RZ, RZ, -R32 ;  /* 0x000000ffff20a224 */ /* 0x000fe200078e0a20 */
[----:B------:R-:W-:Y:S01]  /*2f10*/  @!P4 LOP3.LUT R32, RZ, R9, RZ, 0x33, !PT ;  /* 0x00000009ff20c212 */ /* 0x000fe200078e33ff */
[----:B------:R-:W-:Y:S01]  /*2f20*/  @!P0 IMAD.MOV R34, RZ, RZ, -R34 ;  /* 0x000000ffff228224 */ /* 0x000fe200078e0a22 */
[----:B------:R-:W-:Y:S01]  /*2f30*/  @!P3 LOP3.LUT R34, RZ, R6, RZ, 0x33, !PT ;  /* 0x00000006ff22b212 */ /* 0x000fe200078e33ff */
[----:B------:R-:W-:Y:S02]  /*2f40*/  IMAD R15, R2, UR5, R15 ;  /* 0x00000005020f7c24 */ /* 0x000fe4000f8e020f */
[----:B------:R-:W-:Y:S01]  /*2f50*/  IMAD R30, R17, R30, R3 ;  /* 0x0000001e111e7224 */ /* 0x000fe200078e0203 */
[----:B------:R-:W-:Y:S01]  /*2f60*/  IADD3 R3, PT, PT, -R32, RZ, RZ ;  /* 0x000000ff20037210 */ /* 0x000fe20007ffe1ff */
[----:B------:R-:W-:Y:S02]  /*2f70*/  IMAD.MOV R2, RZ, RZ, -R34 ;  /* 0x000000ffff027224 */ /* 0x000fe400078e0a22 */
[----:B------:R-:W-:-:S04]  /*2f80*/  IMAD.WIDE R30, R30, UR9, R14 ;  /* 0x000000091e1e7c25 */ /* 0x000fc8000f8e020e */
[----:B------:R-:W-:Y:S01]  /*2f90*/  IMAD.WIDE R14, R0, UR4, RZ ;  /* 0x00000004000e7c25 */ /* 0x000fe2000f8e02ff */
[----:B------:R-:W0:Y:S03]  /*2fa0*/  LDCU.64 UR4, c[0x0][0x420] ;  /* 0x00008400ff0477ac */ /* 0x000e260008000a00 */
[----:B------:R-:W-:-:S04]  /*2fb0*/  IMAD.WIDE R32, R32, R8, RZ ;  /* 0x0000000820207225 */ /* 0x000fc800078e02ff */
[----:B------:R-:W-:Y:S01]  /*2fc0*/  IMAD R12, R7, R12, R13 ;  /* 0x0000000c070c7224 */ /* 0x000fe200078e020d */
[----:B------:R-:W-:Y:S01]  /*2fd0*/  IADD3 R0, P1, P0, R32, R30, R14 ;  /* 0x0000001e20007210 */ /* 0x000fe2000783e00e */
[----:B------:R-:W-:Y:S02]  /*2fe0*/  IMAD R3, R9, R3, R29 ;  /* 0x0000000309037224 */ /* 0x000fe400078e021d */
[----:B------:R-:W-:Y:S01]  /*2ff0*/  IMAD R2, R6, R2, R27 ;  /* 0x0000000206027224 */ /* 0x000fe200078e021b */
[----:B------:R-:W-:Y:S01]  /*3000*/  IADD3.X R14, PT, PT, R33, R31, R15, P1, P0 ;  /* 0x0000001f210e7210 */ /* 0x000fe20000fe040f */
[----:B------:R-:W-:-:S04]  /*3010*/  IMAD.WIDE R12, R12, UR15, RZ ;  /* 0x0000000f0c0c7c25 */ /* 0x000fc8000f8e02ff */
        /* <DEDUP_REMOVED lines=11> */
.L_x_444:
[----:B------:R-:W0:Y:S01]  /*30d0*/  LDC.64 R2, c[0x0][0x420] ;  /* 0x00010800ff027b82 */ /* 0x000e220000000a00 */
[----:B------:R-:W-:-:S05]  /*30e0*/  IADD3 R14, PT, PT, R14, UR6, RZ ;  /* 0x000000060e0e7c10 */ /* 0x000fca000fffe0ff */
[----:B0-----:R-:W-:-:S05]  /*30f0*/  IMAD.WIDE.U32 R2, R14, 0x4, R2 ;  /* 0x000000040e027825 */ /* 0x001fca00078e0002 */
[----:B------:R1:W-:Y:S02]  /*3100*/  STG.E desc[UR12][R2.64], R24 ;  /* 0x0000001802007986 */ /* 0x0003e4000c10190c */
.L_x_443:
[----:B------:R-:W-:Y:S05]  /*3110*/  BSYNC.RECONVERGENT B1 ;  /* 0x0000000000017941 */ /* 0x000fea0003800200 */
.L_x_442:
        /* <DEDUP_REMOVED lines=13> */
[----:B-1----:R-:W-:-:S05]  /*31f0*/  LEA R0, R0, R3, 0x18 ;  /* 0x0000000300007211 */ /* 0x002fca00078ec0ff */
[----:B------:R-:W-:Y:S01]  /*3200*/  IMAD R0, R2, 0x14, R0 ;  /* 0x0000001402007824 */ /* 0x000fe200078e0200 */
[----:B------:R-:W-:-:S04]  /*3210*/  LOP3.LUT R2, R11, 0x3fc, RZ, 0xc0, !PT ;  /* 0x000003fc0b027812 */ /* 0x000fc800078ec0ff */
[----:B------:R-:W-:-:S05]  /*3220*/  IADD3 R0, PT, PT, R0, R2, RZ ;  /* 0x0000000200007210 */ /* 0x000fca0007ffe0ff */
[----:B--2---:R1:W-:Y:S02]  /*3230*/  STS [R0], R4 ;  /* 0x0000000400007388 */ /* 0x0043e40000000800 */
.L_x_451:
[----:B------:R-:W-:Y:S05]  /*3240*/  BSYNC.RECONVERGENT B0 ;  /* 0x0000000000007941 */ /* 0x000fea0003800200 */
.L_x_450:
[----:B------:R-:W-:Y:S01]  /*3250*/  BAR.SYNC.DEFER_BLOCKING 0x0 ;  /* 0x0000000000007b1d */ /* 0x000fe20000010000 */
[----:B------:R-:W-:Y:S01]  /*3260*/  IMAD.SHL.U32 R24, R11, 0x8, RZ ;  /* 0x000000080b187824 */ /* 0x000fe200078e00ff */
[----:B------:R-:W-:Y:S01]  /*3270*/  LOP3.LUT R20, R20, 0x7c, RZ, 0xc0, !PT ;  /* 0x0000007c14147812 */ /* 0x000fe200078ec0ff */
[----:B------:R-:W-:Y:S01]  /*3280*/  UISETP.GE.AND UP0, UPT, UR8, 0x1, UPT ;  /* 0x000000010800788c */ /* 0x000fe2000bf06270 */
[----:B0-----:R-:W-:Y:S01]  /*3290*/  IMAD R9, R22, UR6, RZ ;  /* 0x0000000616097c24 */ /* 0x001fe2000f8e02ff */
[----:B------:R-:W-:Y:S01]  /*32a0*/  SHF.R.U32.HI R11, RZ, 0x5, R11 ;  /* 0x00000005ff0b7819 */ /* 0x000fe2000001160b */
[----:B-1----:R-:W-:Y:S01]  /*32b0*/  IMAD.MOV.U32 R0, RZ, RZ, RZ ;  /* 0x000000ffff007224 */ /* 0x002fe200078e00ff */
[----:B------:R-:W-:Y:S02]  /*32c0*/  LOP3.LUT R24, R20, 0x1f00, R24, 0xf8, !PT ;  /* 0x00001f0014187812 */ /* 0x000fe400078ef818 */
[----:B------:R-:W-:Y:S02]  /*32d0*/  CS2R R2, SRZ ;  /* 0x0000000000027805 */ /* 0x000fe4000001ff00 */
        /* <DEDUP_REMOVED lines=36> */
.L_x_454:
[----:B------:R-:W2:Y:S01]  /*3520*/  @!P1 LDG.E.128 R12, desc[UR12][R24.64] ;  /* 0x0000000c180c9981 */ /* 0x000ea2000c1e1d00 */
[C---:B------:R-:W-:Y:S01]  /*3530*/  @!P1 IMAD.WIDE R26, R22.reuse, 0x4, R24 ;  /* 0x00000004161a9825 */ /* 0x040fe200078e0218 */
[----:B------:R-:W-:Y:S02]  /*3540*/  UIADD3 UR11, UPT, UPT, UR11, 0x4, URZ ;  /* 0x000000040b0b7890 */ /* 0x000fe4000fffe0ff */
[----:B------:R-:W2:Y:S02]  /*3550*/  LDS R9, [R10+-0x28] ;  /* 0xffffd8000a097984 */ /* 0x000ea40000000800 */
        /* <DEDUP_REMOVED lines=13> */
[C---:B0-----:R-:W-:Y:S04]  /*3630*/  @!P1 IMAD.WIDE R26, R22.reuse, 0x8, R24 ;  /* 0x00000008161a9825 */ /* 0x041fe800078e0218 */
        /* <DEDUP_REMOVED lines=35> */
.L_x_453:
        /* <DEDUP_REMOVED lines=11> */
.L_x_455:
        /* <DEDUP_REMOVED lines=17> */
.L_x_452:
        /* <DEDUP_REMOVED lines=12> */
[----:B------:R-:W-:Y:S01]  /*3af0*/  F2FP.BF16.F32.PACK_AB R4, R3, R4 ;  /* 0x000000040304723e */ /* 0x000fe200000010ff */
[----:B--2---:R-:W2:Y:S01]  /*3b00*/  MUFU.RCP R18, R18 ;  /* 0x0000001200127308 */ /* 0x004ea20000001000 */
[----:B0-----:R-:W-:Y:S01]  /*3b10*/  IABS R11, R12 ;  /* 0x0000000c000b7213 */ /* 0x001fe20000000000 */
[----:B--2---:R-:W-:-:S06]  /*3b20*/  VIADD R18, R18, 0xffffffe ;  /* 0x0ffffffe12127836 */ /* 0x004fcc0000000000 */
[----:B------:R-:W0:Y:S02]  /*3b30*/  F2I.FTZ.U32.TRUNC.NTZ R19, R18 ;  /* 0x0000001200137305 */ /* 0x000e24000021f000 */
[----:B0-----:R-:W-:Y:S01]  /*3b40*/  IMAD.MOV R9, RZ, RZ, -R19 ;  /* 0x000000ffff097224 */ /* 0x001fe200078e0a13 */
[----:B------:R-:W-:-:S03]  /*3b50*/  MOV R18, RZ ;  /* 0x000000ff00127202 */ /* 0x000fc60000000f00 */
        /* <DEDUP_REMOVED lines=16> */
[----:B0-----:R-:W-:-:S04]  /*3c60*/  IMAD.MOV R10, RZ, RZ, -R19 ;  /* 0x000000ffff0a7224 */ /* 0x001fc800078e0a13 */
        /* <DEDUP_REMOVED lines=9> */
[----:B------:R-:W-:-:S04]  /*3d00*/  ISETP.GE.AND P1, PT, R15, RZ, PT ;  /* 0x000000ff0f00720c */ /* 0x000fc80003f26270 */
[----:B------:R-:W-:-:S05]  /*3d10*/  IADD3 R10, PT, PT, -R17, RZ, RZ ;  /* 0x000000ff110a7210 */ /* 0x000fca0007ffe1ff */
[----:B------:R-:W-:-:S05]  /*3d20*/  IMAD R9, R11, R10, R9 ;  /* 0x0000000a0b097224 */ /* 0x000fca00078e0209 */
[----:B------:R-:W-:-:S13]  /*3d30*/  ISETP.GT.U32.AND P0, PT, R11, R9, PT ;  /* 0x000000090b00720c */ /* 0x000fda0003f04070 */
[----:B------:R-:W-:Y:S02]  /*3d40*/  @!P0 IMAD.IADD R9, R9, 0x1, -R11 ;  /* 0x0000000109098824 */ /* 0x000fe400078e0a0b */
[----:B------:R-:W-:Y:S01]  /*3d50*/  @!P0 VIADD R17, R17, 0x1 ;  /* 0x0000000111118836 */ /* 0x000fe20000000000 */
[----:B------:R-:W-:Y:S02]  /*3d60*/  ISETP.NE.AND P0, PT, R12, RZ, PT ;  /* 0x000000ff0c00720c */ /* 0x000fe40003f05270 */
[----:B------:R-:W-:Y:S02]  /*3d70*/  ISETP.GE.U32.AND P2, PT, R9, R11, PT ;  /* 0x0000000b0900720c */ /* 0x000fe40003f46070 */
[----:B------:R-:W-:-:S05]  /*3d80*/  SHF.R.S32.HI R9, RZ, 0x1f, R14 ;  /* 0x0000001fff097819 */ /* 0x000fca000001140e */
[----:B-1----:R-:W-:-:S04]  /*3d90*/  IMAD R9, R9, UR4, RZ ;  /* 0x0000000409097c24 */ /* 0x002fc8000f8e02ff */
[C---:B------:R-:W-:Y:S02]  /*3da0*/  IMAD R9, R14.reuse, UR5, R9 ;  /* 0x000000050e097c24 */ /* 0x040fe4000f8e0209 */
[----:B------:R-:W-:Y:S01]  /*3db0*/  @P2 IADD3 R17, PT, PT, R17, 0x1, RZ ;  /* 0x0000000111112810 */ /* 0x000fe20007ffe0ff */
[----:B------:R-:W-:Y:S01]  /*3dc0*/  IMAD.WIDE.U32 R14, R14, UR4, RZ ;  /* 0x000000040e0e7c25 */ /* 0x000fe2000f8e00ff */
[----:B------:R-:W0:Y:S03]  /*3dd0*/  LDCU.64 UR4, c[0x0][0x3f0] ;  /* 0x00007e00ff0477ac */ /* 0x000e260008000a00 */
[----:B------:R-:W-:Y:S01]  /*3de0*/  @!P1 IMAD.MOV R17, RZ, RZ, -R17 ;  /* 0x000000ffff119224 */ /* 0x000fe200078e0a11 */
[----:B------:R-:W-:Y:S02]  /*3df0*/  @!P0 LOP3.LUT R17, RZ, R12, RZ, 0x33, !PT ;  /* 0x0000000cff118212 */ /* 0x000fe400078e33ff */
[----:B------:R-:W-:-:S02]  /*3e00*/  IADD3 R15, PT, PT, R15, R9, RZ ;  /* 0x000000090f0f7210 */ /* 0x000fc40007ffe0ff */
[----:B------:R-:W-:Y:S01]  /*3e10*/  SHF.R.S32.HI R10, RZ, 0x1f, R17 ;  /* 0x0000001fff0a7819 */ /* 0x000fe20000011411 */
[C---:B------:R-:W-:Y:S02]  /*3e20*/  IMAD R12, R17.reuse, R12, R13 ;  /* 0x0000000c110c7224 */ /* 0x040fe400078e020d */
[----:B---3--:R-:W-:-:S04]  /*3e30*/  IMAD.WIDE.U32 R14, R17, UR8, R14 ;  /* 0x00000008110e7c25 */ /* 0x008fc8000f8e000e */
[----:B------:R-:W-:Y:S02]  /*3e40*/  IMAD R10, R10, UR8, RZ ;  /* 0x000000080a0a7c24 */ /* 0x000fe4000f8e02ff */
[----:B------:R-:W-:Y:S02]  /*3e50*/  IMAD.IADD R12, R16, 0x1, -R12 ;  /* 0x00000001100c7824 */ /* 0x000fe400078e0a0c */
[----:B------:R-:W-:-:S03]  /*3e60*/  IMAD R10, R17, UR9, R10 ;  /* 0x00000009110a7c24 */ /* 0x000fc6000f8e020a */
[----:B------:R-:W-:Y:S02]  /*3e70*/  SHF.R.S32.HI R9, RZ, 0x1f, R12 ;  /* 0x0000001fff097819 */ /* 0x000fe4000001140c */
[----:B------:R-:W-:Y:S01]  /*3e80*/  IADD3 R11, PT, PT, R15, R10, RZ ;  /* 0x0000000a0f0b7210 */ /* 0x000fe20007ffe0ff */
[----:B------:R-:W-:Y:S02]  /*3e90*/  IMAD.MOV.U32 R10, RZ, RZ, R14 ;  /* 0x000000ffff0a7224 */ /* 0x000fe400078e000e */
[----:B------:R-:W-:Y:S02]  /*3ea0*/  IMAD R9, R9, UR6, RZ ;  /* 0x0000000609097c24 */ /* 0x000fe4000f8e02ff */
[----:B------:R-:W-:-:S04]  /*3eb0*/  IMAD.WIDE.U32 R10, R12, UR6, R10 ;  /* 0x000000060c0a7c25 */ /* 0x000fc8000f8e000a */
[----:B------:R-:W-:Y:S01]  /*3ec0*/  IMAD R9, R12, UR7, R9 ;  /* 0x000000070c097c24 */ /* 0x000fe2000f8e0209 */
[----:B------:R-:W-:-:S04]  /*3ed0*/  IADD3 R20, P0, PT, R20, R10, RZ ;  /* 0x0000000a14147210 */ /* 0x000fc80007f1e0ff */
[----:B------:R-:W-:Y:S02]  /*3ee0*/  IADD3.X R11, PT, PT, R11, R9, RZ, P0, !PT ;  /* 0x000000090b0b7210 */ /* 0x000fe400007fe4ff */
[C---:B0-----:R-:W-:Y:S02]  /*3ef0*/  LEA R10, P0, R20.reuse, UR4, 0x1 ;  /* 0x00000004140a7c11 */ /* 0x041fe4000f8008ff */
[----:B------:R-:W-:Y:S02]  /*3f00*/  F2FP.BF16.F32.PACK_AB R9, R5, R6 ;  /* 0x000000060509723e */ /* 0x000fe400000010ff */
[----:B------:R-:W-:Y:S02]  /*3f10*/  LEA.HI.X R11, R20, UR5, R11, 0x1, P0 ;  /* 0x00000005140b7c11 */ /* 0x000fe400080f0c0b */
[----:B------:R-:W-:-:S03]  /*3f20*/  F2FP.BF16.F32.PACK_AB R5, R0, R2 ;  /* 0x000000020005723e */ /* 0x000fc600000010ff */
[----:B------:R-:W-:Y:S04]  /*3f30*/  STG.E.64 desc[UR12][R10.64], R8 ;  /* 0x000000080a007986 */ /* 0x000fe8000c101b0c */
[----:B------:R-:W-:Y:S01]  /*3f40*/  STG.E.64 desc[UR12][R10.64+0x100], R4 ;  /* 0x000100040a007986 */ /* 0x000fe2000c101b0c */
[----:B------:R-:W-:Y:S05]  /*3f50*/  EXIT ;  /* 0x000000000000794d */ /* 0x000fea0003800000 */
        .weak           $__internal_12_$__cuda_sm20_div_s64
        .type           $__internal_12_$__cuda_sm20_div_s64,@function
        .size           $__internal_12_$__cuda_sm20_div_s64,(.L_x_7444 - $__internal_12_$__cuda_sm20_div_s64)
$__internal_12_$__cuda_sm20_div_s64:
        /* <DEDUP_REMOVED lines=56> */
[----:B------:R-:W-:Y:S01]  /*42e0*/  IMAD.X R13, R13, 0x1, ~R15, P0 ;  /* 0x000000010d0d7824 */ /* 0x000fe200000e0e0f */
[----:B------:R-:W-:-:S03]  /*42f0*/  IADD3 R17, P0, PT, R23, 0x1, RZ ;  /* 0x0000000117117810 */ /* 0x000fc60007f1e0ff */
[C---:B------:R-:W-:Y:S01]  /*4300*/  IMAD.X R15, R13.reuse, 0x1, ~R27, P1 ;  /* 0x000000010d0f7824 */ /* 0x040fe200008e0e1b */
[----:B------:R-:W-:-:S04]  /*4310*/  ISETP.GE.U32.AND.EX P2, PT, R13, R27, PT, P2 ;  /* 0x0000001b0d00720c */ /* 0x000fc80003f46120 */
        /* <DEDUP_REMOVED lines=8> */
[-C--:B------:R-:W-:Y:S02]  /*43a0*/  IADD3.X R15, PT, PT, RZ, R14.reuse, RZ, P1, !PT ;  /* 0x0000000eff0f7210 */ /* 0x080fe40000ffe4ff */
[----:B------:R-:W-:Y:S02]  /*43b0*/  SEL R13, R13, R17, P0 ;  /* 0x000000110d0d7207 */ /* 0x000fe40000000000 */
[----:B------:R-:W-:Y:S02]  /*43c0*/  SEL R15, R15, R14, P0 ;  /* 0x0000000e0f0f7207 */ /* 0x000fe40000000000 */
[----:B------:R-:W-:Y:S02]  /*43d0*/  LOP3.LUT R16, R19, R21, RZ, 0x3c, !PT ;  /* 0x0000001513107212 */ /* 0x000fe400078e3cff */
[----:B------:R-:W-:-:S02]  /*43e0*/  IADD3 R14, P1, PT, RZ, -R13, RZ ;  /* 0x8000000dff0e7210 */ /* 0x000fc40007f3e0ff */
[----:B------:R-:W-:Y:S02]  /*43f0*/  ISETP.NE.U32.AND P0, PT, R20, RZ, PT ;  /* 0x000000ff1400720c */ /* 0x000fe40003f05070 */
[----:B------:R-:W-:Y:S01]  /*4400*/  ISETP.GE.AND P2, PT, R16, RZ, PT ;  /* 0x000000ff1000720c */ /* 0x000fe20003f46270 */
[----:B------:R-:W-:Y:S01]  /*4410*/  IMAD.X R16, RZ, RZ, ~R15, P1 ;  /* 0x000000ffff107224 */ /* 0x000fe200008e0e0f */
[----:B------:R-:W-:Y:S01]  /*4420*/  ISETP.NE.AND.EX P0, PT, R19, RZ, PT, P0 ;  /* 0x000000ff1300720c */ /* 0x000fe20003f05300 */
[----:B------:R-:W-:Y:S01]  /*4430*/  IMAD.MOV.U32 R19, RZ, RZ, 0x0 ;  /* 0x00000000ff137424 */ /* 0x000fe200078e00ff */
[----:B------:R-:W-:Y:S02]  /*4440*/  SEL R14, R14, R13, !P2 ;  /* 0x0000000d0e0e7207 */ /* 0x000fe40005000000 */
[----:B------:R-:W-:Y:S02]  /*4450*/  SEL R16, R16, R15, !P2 ;  /* 0x0000000f10107207 */ /* 0x000fe40005000000 */
[----:B------:R-:W-:-:S02]  /*4460*/  SEL R14, R14, 0xffffffff, P0 ;  /* 0xffffffff0e0e7807 */ /* 0x000fc40000000000 */
[----:B------:R-:W-:Y:S01]  /*4470*/  SEL R16, R16, 0xffffffff, P0 ;  /* 0xffffffff10107807 */ /* 0x000fe20000000000 */
[----:B------:R-:W-:Y:S06]  /*4480*/  RET.REL.NODEC R18 `(_ZN5flash32flash_fwd_splitkv_combine_kernelI23Flash_fwd_kernel_traitsILi256ELi64ELi64ELi4ELb0ELb0EN7cutlass10bfloat16_tE19Flash_kernel_traitsILi256ELi64ELi64ELi4ES3_EELi4ELi2ELb1EEEvNS_16Flash_fwd_paramsE) ;  /* 0xffffffb812dc7950 */ /* 0x000fec0003c3ffff */
.L_x_456:
        /* <DEDUP_REMOVED lines=15> */
.L_x_7444:


//--------------------- .text._ZN5flash32flash_fwd_splitkv_combine_kernelI23Flash_fwd_kernel_traitsILi256ELi64ELi64ELi4ELb0ELb0EN7cutlass10bfloat16_tE19Flash_kernel_traitsILi256ELi64ELi64ELi4ES3_EELi4ELi1ELb1EEEvNS_16Flash_fwd_paramsE --------------------------
	.section	.text._ZN5flash32flash_fwd_splitkv_combine_kernelI23Flash_fwd_kernel_traitsILi256ELi64ELi64ELi4ELb0ELb0EN7cutlass10bfloat16_tE19Flash_kernel_traitsILi256ELi64ELi64ELi4ES3_EELi4ELi1ELb1EEEvNS_16Flash_fwd_paramsE,"ax",@progbits
	.align	128
        .global         _ZN5flash32flash_fwd_splitkv_combine_kernelI23Flash_fwd_kernel_traitsILi256ELi64ELi64ELi4ELb0ELb0EN7cutlass10bfloat16_tE19Flash_kernel_traitsILi256ELi64ELi64ELi4ES3_EELi4ELi1ELb1EEEvNS_16Flash_fwd_paramsE
        .type           _ZN5flash32flash_fwd_splitkv_combine_kernelI23Flash_fwd_kernel_traitsILi256ELi64ELi64ELi4ELb0ELb0EN7cutlass10bfloat16_tE19Flash_kernel_traitsILi256ELi64ELi64ELi4ES3_EELi4ELi1ELb1EEEvNS_16Flash_fwd_paramsE,@function
        .size           _ZN5flash32flash_fwd_splitkv_combine_kernelI23Flash_fwd_kernel_traitsILi256ELi64ELi64ELi4ELb0ELb0EN7cutlass10bfloat16_tE19Flash_kernel_traitsILi256ELi64ELi64ELi4ES3_EELi4ELi1ELb1EEEvNS_16Flash_fwd_paramsE,(.L_x_7445 - _ZN5flash32flash_fwd_splitkv_combine_kernelI23Flash_fwd_kernel_traitsILi256ELi64ELi64ELi4ELb0ELb0EN7cutlass10bfloat16_tE19Flash_kernel_traitsILi256ELi64ELi64ELi4ES3_EELi4ELi1ELb1EEEvNS_16Flash_fwd_paramsE)
        .other          _ZN5flash32flash_fwd_splitkv_combine_kernelI23Flash_fwd_kernel_traitsILi256ELi64ELi64ELi4ELb0ELb0EN7cutlass10bfloat16_tE19Flash_kernel_traitsILi256ELi64ELi64ELi4ES3_EELi4ELi1ELb1EEEvNS_16Flash_fwd_paramsE,@"STO_CUDA_ENTRY STV_DEFAULT"
_ZN5flash32flash_fwd_splitkv_combine_kernelI23Flash_fwd_kernel_traitsILi256ELi64ELi64ELi4ELb0ELb0EN7cutlass10bfloat16_tE19Flash_kernel_traitsILi256ELi64ELi64ELi4ES3_EELi4ELi1ELb1EEEvNS_16Flash_fwd_paramsE:
.text._ZN5flash32flash_fwd_splitkv_combine_kernelI23Flash_fwd_kernel_traitsILi256ELi64ELi64ELi4ELb0ELb0EN7cutlass10bfloat16_tE19Flash_kernel_traitsILi256ELi64ELi64ELi4ES3_EELi4ELi1ELb1EEEvNS_16Flash_fwd_paramsE:
        /* <DEDUP_REMOVED lines=38> */
.L_x_457:
[----:B------:R-:W-:Y:S01]  /*0260*/  IMAD.U32 R22, RZ, RZ, UR14 ;  /* 0x0000000eff167e24 */ /* 0x000fe2000f8e00ff */
[----:B------:R-:W-:Y:S01]  /*0270*/  MOV R20, UR9 ;  /* 0x0000000900147c02 */ /* 0x000fe20008000f00 */
[----:B------:R-:W-:Y:S01]  /*0280*/  IMAD.U32 R21, RZ, RZ, UR15 ;  /* 0x0000000fff157e24 */ /* 0x000fe2000f8e00ff */
[----:B------:R-:W-:Y:S02]  /*0290*/  MOV R18, UR6 ;  /* 0x0000000600127c02 */ /* 0x000fe40008000f00 */
[----:B------:R-:W-:Y:S02]  /*02a0*/  MOV R16, 0x2c0 ;  /* 0x000002c000107802 */ /* 0x000fe40000000f00 */
[----:B------:R-:W-:Y:S05]  /*02b0*/  CALL.REL.NOINC `($__internal_13_$__cuda_sm20_div_s64) ;  /* 0x0000003c00087944 */ /* 0x000fea0003c00000 */
[----:B------:R-:W-:-:S07]  /*02c0*/  MOV R11, R15 ;  /* 0x0000000f000b7202 */ /* 0x000fce0000000f00 */
.L_x_458:
        /* <DEDUP_REMOVED lines=30> */
.L_x_460:
[----:B------:R-:W-:Y:S01]  /*04b0*/  IMAD.MOV.U32 R22, RZ, RZ, R10 ;  /* 0x000000ffff167224 */ /* 0x000fe200078e000a */
[----:B------:R-:W-:Y:S02]  /*04c0*/  MOV R21, R11 ;  /* 0x0000000b00157202 */ /* 0x000fe40000000f00 */
[----:B------:R-:W-:Y:S02]  /*04d0*/  MOV R16, 0x4f0 ;  /* 0x000004f000107802 */ /* 0x000fe40000000f00 */
[----:B------:R-:W-:Y:S05]  /*04e0*/  CALL.REL.NOINC `($__internal_13_$__cuda_sm20_div_s64) ;  /* 0x00000038007c7944 */ /* 0x000fea0003c00000 */
[----:B------:R-:W-:Y:S02]  /*04f0*/  MOV R24, R10 ;  /* 0x0000000a00187202 */ /* 0x000fe40000000f00 */
[----:B------:R-:W-:Y:S02]  /*0500*/  MOV R25, R15 ;  /* 0x0000000f00197202 */ /* 0x000fe40000000f00 */
.L_x_461:
[----:B------:R-:W-:Y:S05]  /*0510*/  BSYNC.RECONVERGENT B0 ;  /* 0x0000000000007941 */ /* 0x000fea0003800200 */
.L_x_459:
        /* <DEDUP_REMOVED lines=55> */
.L_x_463:
[----:B------:R-:W-:Y:S01]  /*0890*/  IMAD.MOV.U32 R22, RZ, RZ, R20 ;  /* 0x000000ffff167224 */ /* 0x000fe200078e0014 */
[----:B------:R-:W-:Y:S01]  /*08a0*/  MOV R20, R13 ;  /* 0x0000000d00147202 */ /* 0x000fe20000000f00 */
[----:B------:R-:W-:Y:S01]  /*08b0*/  IMAD.MOV.U32 R21, RZ, RZ, R18 ;  /* 0x000000ffff157224 */ /* 0x000fe200078e0012 */
[----:B------:R-:W-:Y:S02]  /*08c0*/  MOV R18, R27 ;  /* 0x0000001b00127202 */ /* 0x000fe40000000f00 */
[----:B------:R-:W-:Y:S02]  /*08d0*/  MOV R16, 0x8f0 ;  /* 0x000008f000107802 */ /* 0x000fe40000000f00 */
[----:B------:R-:W-:Y:S05]  /*08e0*/  CALL.REL.NOINC `($__internal_13_$__cuda_sm20_div_s64) ;  /* 0x00000034007c7944 */ /* 0x000fea0003c00000 */
[----:B------:R-:W-:Y:S02]  /*08f0*/  MOV R11, R15 ;  /* 0x0000000f000b7202 */ /* 0x000fe40000000f00 */
.L_x_464:
[----:B------:R-:W-:Y:S05]  /*0900*/  BSYNC.RECONVERGENT B0 ;  /* 0x0000000000007941 */ /* 0x000fea0003800200 */
.L_x_462:
        /* <DEDUP_REMOVED lines=116> */
.L_x_466:
[----:B------:R-:W-:Y:S01]  /*1050*/  IMAD.MOV.U32 R22, RZ, RZ, R10 ;  /* 0x000000ffff167224 */ /* 0x000fe200078e000a */
[----:B------:R-:W-:Y:S01]  /*1060*/  MOV R20, R8 ;  /* 0x0000000800147202 */ /* 0x000fe20000000f00 */
[----:B------:R-:W-:Y:S01]  /*1070*/  IMAD.MOV.U32 R21, RZ, RZ, R11 ;  /* 0x000000ffff157224 */ /* 0x000fe200078e000b */
[----:B------:R-:W-:Y:S02]  /*1080*/  MOV R18, R0 ;  /* 0x0000000000127202 */ /* 0x000fe40000000f00 */
[----:B------:R-:W-:Y:S02]  /*1090*/  MOV R16, 0x10b0 ;  /* 0x000010b000107802 */ /* 0x000fe40000000f00 */
[----:B------:R-:W-:Y:S05]  /*10a0*/  CALL.REL.NOINC `($__internal_13_$__cuda_sm20_div_s64) ;  /* 0x0000002c008c7944 */ /* 0x000fea0003c00000 */
[----:B------:R-:W-:Y:S02]  /*10b0*/  MOV R34, R10 ;  /* 0x0000000a00227202 */ /* 0x000fe40000000f00 */
[----:B------:R-:W-:Y:S02]  /*10c0*/  MOV R35, R15 ;  /* 0x0000000f00237202 */ /* 0x000fe40000000f00 */
.L_x_467:
[----:B------:R-:W-:Y:S05]  /*10d0*/  BSYNC.RECONVERGENT B0 ;  /* 0x0000000000007941 */ /* 0x000fea0003800200 */
.L_x_465:
        /* <DEDUP_REMOVED lines=58> */
.L_x_469:
[----:B------:R-:W-:Y:S01]  /*1480*/  IMAD.MOV.U32 R22, RZ, RZ, R24 ;  /* 0x000000ffff167224 */ /* 0x000fe200078e0018 */
[----:B------:R-:W-:Y:S01]  /*1490*/  MOV R21, R25 ;  /* 0x0000001900157202 */ /* 0x000fe20000000f00 */
[----:B------:R-:W-:Y:S01]  /*14a0*/  IMAD.MOV.U32 R20, RZ, RZ, R6 ;  /* 0x000000ffff147224 */ /* 0x000fe200078e0006 */
[----:B------:R-:W-:Y:S02]  /*14b0*/  MOV R16, 0x14d0 ;  /* 0x000014d000107802 */ /* 0x000fe40000000f00 */
[----:B------:R-:W-:Y:S05]  /*14c0*/  CALL.REL.NOINC `($__internal_13_$__cuda_sm20_div_s64) ;  /* 0x0000002800847944 */ /* 0x000fea0003c00000 */
[----:B------:R-:W-:Y:S02]  /*14d0*/  MOV R16, R10 ;  /* 0x0000000a00107202 */ /* 0x000fe40000000f00 */
[----:B------:R-:W-:Y:S02]  /*14e0*/  MOV R17, R15 ;  /* 0x0000000f00117202 */ /* 0x000fe40000000f00 */
.L_x_470:
[----:B------:R-:W-:Y:S05]  /*14f0*/  BSYNC.RECONVERGENT B0 ;  /* 0x0000000000007941 */ /* 0x000fea0003800200 */
.L_x_468:
        /* <DEDUP_REMOVED lines=19> */
[----:B------:R-:W-:Y:S02]  /*1630*/  SHF.R.U32.HI R18, RZ, 0x2, R11 ;  /* 0x00000002ff127819 */ /* 0x000fe4000001160b */
[----:B------:R-:W-:-:S03]  /*1640*/  LOP3.LUT R26, R11, 0x1, RZ, 0xc0, !PT ;  /* 0x000000010b1a7812 */ /* 0x000fc600078ec0ff */
[----:B0-----:R-:W0:Y:S06]  /*1650*/  MUFU.RCP R14, R5 ;  /* 0x00000005000e7308 */ /* 0x001e2c0000001000 */
[----:B------:R-:W-:Y:S02]  /*1660*/  @!P1 MOV R12, 0x400 ;  /* 0x00000400000c9802 */ /* 0x000fe40000000f00 */
[----:B------:R-:W-:Y:S01]  /*1670*/  @!P1 MOV R3, 0x400 ;  /* 0x0000040000039802 */ /* 0x000fe20000000f00 */
[----:B0-----:R-:W-:-:S04]  /*1680*/  VIADD R14, R14, 0xffffffe ;  /* 0x0ffffffe0e0e7836 */ /* 0x001fc80000000000 */
[----:B------:R-:W0:Y:S02]  /*1690*/  F2I.FTZ.U32.TRUNC.NTZ R15, R14 ;  /* 0x0000000e000f7305 */ /* 0x000e24000021f000 */
[----:B0-----:R-:W-:Y:S02]  /*16a0*/  IMAD.MOV R4, RZ, RZ, -R15 ;  /* 0x000000ffff047224 */ /* 0x001fe400078e0a0f */
[----:B------:R-:W-:Y:S02]  /*16b0*/  IMAD.MOV.U32 R14, RZ, RZ, RZ ;  /* 0x000000ffff0e7224 */ /* 0x000fe400078e00ff */
[----:B------:R-:W-:-:S04]  /*16c0*/  IMAD R4, R4, R10, RZ ;  /* 0x0000000a04047224 */ /* 0x000fc800078e02ff */
[----:B------:R-:W-:Y:S02]  /*16d0*/  IMAD.HI.U32 R4, R15, R4, R14 ;  /* 0x000000040f047227 */ /* 0x000fe400078e000e */
[----:B------:R-:W0:Y:S04]  /*16e0*/  @!P1 S2R R15, SR_CgaCtaId ;  /* 0x00000000000f9919 */ /* 0x000e280000008800 */
[----:B------:R-:W-:-:S05]  /*16f0*/  IMAD.HI.U32 R5, R4, R19, RZ ;  /* 0x0000001304057227 */ /* 0x000fca00078e00ff */
[----:B------:R-:W-:-:S05]  /*1700*/  IADD3 R4, PT, PT, -R5, RZ, RZ ;  /* 0x000000ff05047210 */ /* 0x000fca0007ffe1ff */
[C---:B------:R-:W-:Y:S02]  /*1710*/  IMAD R19, R10.reuse, R4, R19 ;  /* 0x000000040a137224 */ /* 0x040fe400078e0213 */
[----:B------:R-:W1:Y:S03]  /*1720*/  @!P1 S2R R4, SR_CgaCtaId ;  /* 0x0000000000049919 */ /* 0x000e660000008800 */
[----:B------:R-:W-:-:S13]  /*1730*/  ISETP.GT.U32.AND P3, PT, R10, R19, PT ;  /* 0x000000130a00720c */ /* 0x000fda0003f64070 */
[----:B------:R-:W-:Y:S01]  /*1740*/  @!P3 IMAD.IADD R19, R19, 0x1, -R10 ;  /* 0x000000011313b824 */ /* 0x000fe200078e0a0a */
[----:B0-----:R-:W-:Y:S01]  /*1750*/  @!P1 LEA R15, R15, R12, 0x18 ;  /* 0x0000000c0f0f9211 */ /* 0x001fe200078ec0ff */
[----:B------:R-:W-:-:S03]  /*1760*/  @!P3 VIADD R5, R5, 0x1 ;  /* 0x000000010505b836 */ /* 0x000fc60000000000 */
[----:B------:R-:W-:Y:S01]  /*1770*/  ISETP.GE.U32.AND P4, PT, R19, R10, PT ;  /* 0x0000000a1300720c */ /* 0x000fe20003f86070 */
[----:B------:R-:W-:Y:S01]  /*1780*/  @!P1 IMAD.SHL.U32 R10, R11, 0x4, RZ ;  /* 0x000000040b0a9824 */ /* 0x000fe200078e00ff */
[----:B------:R-:W0:Y:S01]  /*1790*/  LDC R19, c[0x0][0x3e0] ;  /* 0x0000f800ff137b82 */ /* 0x000e220000000800 */
[----:B------:R-:W-:-:S03]  /*17a0*/  @!P1 IMAD R15, R18, 0x14, R15 ;  /* 0x00000014120f9824 */ /* 0x000fc600078e020f */
[----:B------:R-:W-:Y:S02]  /*17b0*/  @!P1 LOP3.LUT R10, R10, 0xc, RZ, 0xc0, !PT ;  /* 0x0000000c0a0a9812 */ /* 0x000fe400078ec0ff */
[----:B-1----:R-:W-:-:S03]  /*17c0*/  @!P1 LEA R3, R4, R3, 0x18 ;  /* 0x0000000304039211 */ /* 0x002fc600078ec0ff */
[----:B------:R-:W-:Y:S02]  /*17d0*/  @!P1 IMAD.IADD R4, R15, 0x1, R10 ;  /* 0x000000010f049824 */ /* 0x000fe400078e020a */
[----:B------:R-:W-:Y:S02]  /*17e0*/  @P4 IADD3 R5, PT, PT, R5, 0x1, RZ ;  /* 0x0000000105054810 */ /* 0x000fe40007ffe0ff */
        /* <DEDUP_REMOVED lines=23> */
[----:B------:R1:W5:Y:S04]  /*1960*/  LDG.E R21, desc[UR12][R22.64] ;  /* 0x0000000c16157981 */ /* 0x000368000c1e1900 */
.L_x_472:
[----:B------:R-:W-:Y:S05]  /*1970*/  BSYNC.RECONVERGENT B0 ;  /* 0x0000000000007941 */ /* 0x000fea0003800200 */
.L_x_471:
[----:B-----5:R2:W-:Y:S01]  /*1980*/  @!P1 STS [R4], R21 ;  /* 0x0000001504009388 */ /* 0x0205e20000000800 */
[----:B------:R-:W-:Y:S01]  /*1990*/  IABS R15, R12 ;  /* 0x0000000c000f7213 */ /* 0x000fe20000000000 */
[----:B------:R-:W-:Y:S01]  /*19a0*/  BSSY.RECONVERGENT B1, `(.L_x_473) ;  /* 0x000016e000017945 */ /* 0x000fe20003800200 */
[----:B0-----:R-:W-:Y:S01]  /*19b0*/  IABS R3, R19 ;  /* 0x0000001300037213 */ /* 0x001fe20000000000 */
[----:B------:R-:W-:Y:S01]  /*19c0*/  BAR.SYNC.DEFER_BLOCKING 0x0 ;  /* 0x0000000000007b1d */ /* 0x000fe20000010000 */
[----:B------:R-:W-:Y:S02]  /*19d0*/  IADD3 R2, PT, PT, R2, R15, RZ ;  /* 0x0000000f02027210 */ /* 0x000fe40007ffe0ff */
[----:B------:R-:W-:-:S03]  /*19e0*/  ISETP.NE.AND P5, PT, R12, RZ, PT ;  /* 0x000000ff0c00720c */ /* 0x000fc60003fa5270 */
[----:B-1----:R-:W0:Y:S08]  /*19f0*/  I2F.RP R23, R15 ;  /* 0x0000000f00177306 */ /* 0x002e300000209400 */
[----:B------:R-:W1:Y:S08]  /*1a00*/  I2F.RP R22, R3 ;  /* 0x0000000300167306 */ /* 0x000e700000209400 */
[----:B0-----:R-:W0:Y:S01]  /*1a10*/  MUFU.RCP R20, R23 ;  /* 0x0000001700147308 */ /* 0x001e220000001000 */
[----:B------:R-:W3:Y:S07]  /*1a20*/  @!P1 LDS R25, [R14] ;  /* 0x000000000e199984 */ /* 0x000eee0000000800 */
[----:B-1----:R-:W1:Y:S01]  /*1a30*/  MUFU.RCP R30, R22 ;  /* 0x00000016001e7308 */ /* 0x002e620000001000 */
[----:B0-----:R-:W-:-:S07]  /*1a40*/  VIADD R20, R20, 0xffffffe ;  /* 0x0ffffffe14147836 */ /* 0x001fce0000000000 */
[----:B--2---:R-:W0:Y:S01]  /*1a50*/  F2I.FTZ.U32.TRUNC.NTZ R21, R20 ;  /* 0x0000001400157305 */ /* 0x004e22000021f000 */
[----:B-1----:R-:W-:-:S07]  /*1a60*/  VIADD R30, R30, 0xffffffe ;  /* 0x0ffffffe1e1e7836 */ /* 0x002fce0000000000 */
[----:B------:R-:W1:Y:S01]  /*1a70*/  F2I.FTZ.U32.TRUNC.NTZ R31, R30 ;  /* 0x0000001e001f7305 */ /* 0x000e62000021f000 */
[--C-:B0-----:R-:W-:Y:S02]  /*1a80*/  IMAD.MOV R18, RZ, RZ, -R21.reuse ;  /* 0x000000ffff127224 */ /* 0x101fe400078e0a15 */
[----:B------:R-:W-:Y:S02]  /*1a90*/  IMAD.MOV.U32 R20, RZ, RZ, RZ ;  /* 0x000000ffff147224 */ /* 0x000fe400078e00ff */
[----:B------:R-:W-:Y:S01]  /*1aa0*/  IMAD R23, R18, R15, RZ ;  /* 0x0000000f12177224 */ /* 0x000fe200078e02ff */
[----:B------:R-:W-:Y:S01]  /*1ab0*/  IABS R18, R2 ;  /* 0x0000000200127213 */ /* 0x000fe20000000000 */
[----:B---3--:R-:W0:Y:S02]  /*1ac0*/  SHFL.BFLY PT, R4, R25, 0x1, 0x1f ;  /* 0x0c201f0019047f89 */ /* 0x008e2400000e0000 */
[----:B------:R-:W-:-:S04]  /*1ad0*/  IMAD.HI.U32 R23, R21, R23, R20 ;  /* 0x0000001715177227 */ /* 0x000fc800078e0014 */
[----:B-1----:R-:W-:Y:S02]  /*1ae0*/  IMAD.MOV R14, RZ, RZ, -R31 ;  /* 0x000000ffff0e7224 */ /* 0x002fe400078e0a1f */
[----:B------:R-:W-:Y:S02]  /*1af0*/  IMAD.MOV.U32 R30, RZ, RZ, RZ ;  /* 0x000000ffff1e7224 */ /* 0x000fe400078e00ff */
[----:B------:R-:W-:Y:S01]  /*1b00*/  IMAD R29, R14, R3, RZ ;  /* 0x000000030e1d7224 */ /* 0x000fe200078e02ff */
[----:B------:R-:W-:Y:S01]  /*1b10*/  IABS R14, R12 ;  /* 0x0000000c000e7213 */ /* 0x000fe20000000000 */
[----:B------:R-:W-:-:S04]  /*1b20*/  IMAD.HI.U32 R23, R23, R18, RZ ;  /* 0x0000001217177227 */ /* 0x000fc800078e00ff */
[----:B------:R-:W-:-:S04]  /*1b30*/  IMAD.HI.U32 R29, R31, R29, R30 ;  /* 0x0000001d1f1d7227 */ /* 0x000fc800078e001e */
[----:B------:R-:W-:Y:S02]  /*1b40*/  IMAD.MOV R24, RZ, RZ, -R14 ;  /* 0x000000ffff187224 */ /* 0x000fe400078e0a0e */
[----:B------:R-:W-:Y:S01]  /*1b50*/  IMAD.HI.U32 R22, R29, R18, RZ ;  /* 0x000000121d167227 */ /* 0x000fe200078e00ff */
[----:B0-----:R-:W-:-:S03]  /*1b60*/  FMNMX.FTZ R4, R4, R25, !PT ;  /* 0x0000001904047209 */ /* 0x001fc60007810000 */
[----:B------:R-:W-:Y:S01]  /*1b70*/  IMAD R24, R23, R24, R18 ;  /* 0x0000001817187224 */ /* 0x000fe200078e0212 */
[----:B------:R-:W-:Y:S01]  /*1b80*/  FSETP.NEU.FTZ.AND P0, PT, R4, -INF , PT ;  /* 0xff8000000400780b */ /* 0x000fe20003f1d000 */
[----:B------:R-:W-:-:S03]  /*1b90*/  IMAD.MOV R14, RZ, RZ, -R22 ;  /* 0x000000ffff0e7224 */ /* 0x000fc600078e0a16 */
[----:B------:R-:W-:Y:S02]  /*1ba0*/  ISETP.GT.U32.AND P2, PT, R15, R24, PT ;  /* 0x000000180f00720c */ /* 0x000fe40003f44070 */
[----:B------:R-:W-:Y:S01]  /*1bb0*/  FSEL R4, R4, RZ, P0 ;  /* 0x000000ff04047208 */ /* 0x000fe20000000000 */
[C---:B------:R-:W-:Y:S01]  /*1bc0*/  IMAD R14, R3.reuse, R14, R18 ;  /* 0x0000000e030e7224 */ /* 0x040fe200078e0212 */
[C---:B------:R-:W-:Y:S02]  /*1bd0*/  LOP3.LUT R18, R2.reuse, R15, RZ, 0x3c, !PT ;  /* 0x0000000f02127212 */ /* 0x040fe400078e3cff */
[----:B------:R-:W-:Y:S01]  /*1be0*/  LOP3.LUT R2, R2, R19, RZ, 0x3c, !PT ;  /* 0x0000001302027212 */ /* 0x000fe200078e3cff */
[----:B------:R-:W-:Y:S01]  /*1bf0*/  FADD.FTZ R21, -R4, R25 ;  /* 0x0000001904157221 */ /* 0x000fe20000010100 */
[----:B------:R-:W-:Y:S02]  /*1c00*/  ISETP.GT.U32.AND P0, PT, R3, R14, PT ;  /* 0x0000000e0300720c */ /* 0x000fe40003f04070 */
[----:B------:R-:W-:Y:S01]  /*1c10*/  ISETP.GE.AND P3, PT, R18, RZ, PT ;  /* 0x000000ff1200720c */ /* 0x000fe20003f66270 */
[----:B------:R-:W-:-:S02]  /*1c20*/  FMUL.FTZ R21, R21, 1.4426950216293334961 ;  /* 0x3fb8aa3b15157820 */ /* 0x000fc40000410000 */
[----:B------:R-:W-:Y:S01]  /*1c30*/  @!P2 IMAD.IADD R24, R24, 0x1, -R15 ;  /* 0x000000011818a824 */ /* 0x000fe200078e0a0f */
[----:B------:R-:W-:Y:S02]  /*1c40*/  @!P2 IADD3 R23, PT, PT, R23, 0x1, RZ ;  /* 0x000000011717a810 */ /* 0x000fe40007ffe0ff */
[----:B------:R-:W-:Y:S01]  /*1c50*/  ISETP.GE.AND P2, PT, R2, RZ, PT ;  /* 0x000000ff0200720c */ /* 0x000fe20003f46270 */
[----:B------:R-:W0:Y:S01]  /*1c60*/  MUFU.EX2 R21, R21 ;  /* 0x0000001500157308 */ /* 0x000e220000000800 */
[----:B------:R-:W-:Y:S01]  /*1c70*/  ISETP.GE.U32.AND P1, PT, R24, R15, PT ;  /* 0x0000000f1800720c */ /* 0x000fe20003f26070 */
[----:B------:R-:W-:Y:S02]  /*1c80*/  IMAD.MOV.U32 R24, RZ, RZ, 0x7f800000 ;  /* 0x7f800000ff187424 */ /* 0x000fe400078e00ff */
[----:B------:R-:W-:Y:S02]  /*1c90*/  @!P0 IMAD.IADD R14, R14, 0x1, -R3 ;  /* 0x000000010e0e8824 */ /* 0x000fe400078e0a03 */
[----:B------:R-:W-:Y:S01]  /*1ca0*/  @!P0 VIADD R22, R22, 0x1 ;  /* 0x0000000116168836 */ /* 0x000fe20000000000 */
[----:B------:R-:W-:-:S02]  /*1cb0*/  ISETP.NE.AND P0, PT, R19, RZ, PT ;  /* 0x000000ff1300720c */ /* 0x000fc40003f05270 */
[----:B------:R-:W-:-:S05]  /*1cc0*/  ISETP.GE.U32.AND P4, PT, R14, R3, PT ;  /* 0x000000030e00720c */ /* 0x000fca0003f86070 */
[----:B------:R-:W-:Y:S01]  /*1cd0*/  @P1 VIADD R23, R23, 0x1 ;  /* 0x0000000117171836 */ /* 0x000fe20000000000 */
[----:B0-----:R-:W0:Y:S03]  /*1ce0*/  SHFL.BFLY PT, R20, R21, 0x1, 0x1f ;  /* 0x0c201f0015147f89 */ /* 0x001e2600000e0000 */
[----:B------:R-:W-:Y:S01]  /*1cf0*/  @!P3 IMAD.MOV R23, RZ, RZ, -R23 ;  /* 0x000000ffff17b224 */ /* 0x000fe200078e0a17 */
[----:B------:R-:W-:Y:S02]  /*1d00*/  @!P5 LOP3.LUT R23, RZ, R15, RZ, 0x33, !PT ;  /* 0x0000000fff17d212 */ /* 0x000fe400078e33ff */
[----:B------:R-:W-:Y:S02]  /*1d10*/  ISETP.NE.AND P3, PT, R5, RZ, PT ;  /* 0x000000ff0500720c */ /* 0x000fe40003f65270 */
[----:B------:R-:W-:Y:S02]  /*1d20*/  @P4 IADD3 R22, PT, PT, R22, 0x1, RZ ;  /* 0x0000000116164810 */ /* 0x000fe40007ffe0ff */
[----:B------:R-:W-:-:S02]  /*1d30*/  SEL R2, RZ, 0x1, !P3 ;  /* 0x00000001ff027807 */ /* 0x000fc40005800000 */
[----:B------:R-:W-:Y:S01]  /*1d40*/  SHF.R.S32.HI R5, RZ, 0x1f, R12 ;  /* 0x0000001fff057819 */ /* 0x000fe2000001140c */
[----:B------:R-:W-:Y:S01]  /*1d50*/  @!P2 IMAD.MOV R22, RZ, RZ, -R22 ;  /* 0x000000ffff16a224 */ /* 0x000fe200078e0a16 */
[----:B------:R-:W-:Y:S02]  /*1d60*/  @!P0 LOP3.LUT R22, RZ, R19, RZ, 0x33, !PT ;  /* 0x00000013ff168212 */ /* 0x000fe400078e33ff */
[----:B------:R-:W-:Y:S02]  /*1d70*/  LOP3.LUT P0, RZ, R11, 0x3f9, RZ, 0xc0, !PT ;  /* 0x000003f90bff7812 */ /* 0x000fe4000780c0ff */
[----:B------:R-:W-:Y:S02]  /*1d80*/  ISETP.LT.U32.AND P2, PT, R16, R23, PT ;  /* 0x000000171000720c */ /* 0x000fe40003f41070 */
[----:B------:R-:W-:Y:S02]  /*1d90*/  SHF.R.S32.HI R3, RZ, 0x1f, R23 ;  /* 0x0000001fff037819 */ /* 0x000fe40000011417 */
[----:B------:R-:W-:-:S02]  /*1da0*/  LOP3.LUT R2, R5, R2, RZ, 0xfc, !PT ;  /* 0x0000000205027212 */ /* 0x000fc400078efcff */
[----:B------:R-:W-:Y:S01]  /*1db0*/  ISETP.LT.AND.EX P2, PT, R17, R3, PT, P2 ;  /* 0x000000031100720c */ /* 0x000fe20003f41320 */
[----:B------:R-:W-:Y:S02]  /*1dc0*/  IMAD R3, R22, UR8, RZ ;  /* 0x0000000816037c24 */ /* 0x000fe4000f8e02ff */
[----:B0-----:R-:W-:Y:S01]  /*1dd0*/  FADD.FTZ R20, R21, R20 ;  /* 0x0000001415147221 */ /* 0x001fe20000010000 */
[----:B------:R-:W-:Y:S01]  /*1de0*/  SEL R5, R16, R23, P2 ;  /* 0x0000001710057207 */ /* 0x000fe20001000000 */
[----:B------:R-:W-:-:S03]  /*1df0*/  IMAD R3, R2, R3, RZ ;  /* 0x0000000302037224 */ /* 0x000fc600078e02ff */
[----:B------:R-:W-:-:S13]  /*1e00*/  FSETP.NE.FTZ.AND P1, PT, R20, RZ, PT ;  /* 0x000000ff1400720b */ /* 0x000fda0003f35000 */
        /* <DEDUP_REMOVED lines=55> */
.L_x_476:
[----:B------:R-:W-:Y:S01]  /*2180*/  LEA.HI R2, R11, UR11, RZ, 0x1f ;  /* 0x0000000b0b027c11 */ /* 0x000fe2000f8ff8ff */
[----:B------:R-:W-:Y:S01]  /*2190*/  IMAD.MOV.U32 R21, RZ, RZ, RZ ;  /* 0x000000ffff157224 */ /* 0x000fe200078e00ff */
[----:B------:R-:W-:Y:S02]  /*21a0*/  MOV R20, R30 ;  /* 0x0000001e00147202 */ /* 0x000fe40000000f00 */
[----:B------:R-:W-:Y:S01]  /*21b0*/  MOV R16, 0x21e0 ;  /* 0x000021e000107802 */ /* 0x000fe20000000f00 */
[----:B------:R-:W-:Y:S02]  /*21c0*/  IMAD.MOV.U32 R22, RZ, RZ, R2 ;  /* 0x000000ffff167224 */ /* 0x000fe400078e0002 */
[----:B------:R-:W-:Y:S05]  /*21d0*/  CALL.REL.NOINC `($__internal_13_$__cuda_sm20_div_s64) ;  /* 0x0000001c00407944 */ /* 0x000fea0003c00000 */
[----:B------:R-:W-:Y:S02]  /*21e0*/  IADD3 R17, PT, PT, -R10, RZ, RZ ;  /* 0x000000ff0a117210 */ /* 0x000fe40007ffe1ff */
[----:B------:R-:W-:-:S03]  /*21f0*/  MOV R31, R15 ;  /* 0x0000000f001f7202 */ /* 0x000fc60000000f00 */
[----:B------:R-:W-:Y:S01]  /*2200*/  IMAD R12, R30, R17, R2 ;  /* 0x000000111e0c7224 */ /* 0x000fe200078e0202 */
[----:B------:R-:W-:-:S07]  /*2210*/  MOV R30, R10 ;  /* 0x0000000a001e7202 */ /* 0x000fce0000000f00 */
.L_x_477:
        /* <DEDUP_REMOVED lines=59> */
.L_x_479:
[----:B------:R-:W-:Y:S01]  /*25d0*/  IMAD.MOV.U32 R22, RZ, RZ, R30 ;  /* 0x000000ffff167224 */ /* 0x000fe200078e001e */
[----:B------:R-:W-:Y:S01]  /*25e0*/  MOV R21, R31 ;  /* 0x0000001f00157202 */ /* 0x000fe20000000f00 */
[----:B------:R-:W-:Y:S01]  /*25f0*/  IMAD.MOV.U32 R20, RZ, RZ, R36 ;  /* 0x000000ffff147224 */ /* 0x000fe200078e0024 */
[----:B------:R-:W-:Y:S02]  /*2600*/  MOV R16, 0x2620 ;  /* 0x0000262000107802 */ /* 0x000fe40000000f00 */
[----:B------:R-:W-:Y:S05]  /*2610*/  CALL.REL.NOINC `($__internal_13_$__cuda_sm20_div_s64) ;  /* 0x0000001800307944 */ /* 0x000fea0003c00000 */
[----:B------:R-:W-:-:S05]  /*2620*/  IADD3 R15, PT, PT, -R10, RZ, RZ ;  /* 0x000000ff0a0f7210 */ /* 0x000fca0007ffe1ff */
[----:B------:R-:W-:Y:S02]  /*2630*/  IMAD R30, R15, R36, R30 ;  /* 0x000000240f1e7224 */ /* 0x000fe400078e021e */
.L_x_480:
[----:B------:R-:W-:Y:S05]  /*2640*/  BSYNC.RECONVERGENT B0 ;  /* 0x0000000000007941 */ /* 0x000fea0003800200 */
.L_x_478:
        /* <DEDUP_REMOVED lines=159> */
.L_x_475:
[----:B------:R-:W0:Y:S01]  /*3040*/  LDC.64 R2, c[0x0][0x420] ;  /* 0x00010800ff027b82 */ /* 0x000e220000000a00 */
[----:B------:R-:W-:-:S05]  /*3050*/  IADD3 R10, PT, PT, R10, UR11, RZ ;  /* 0x0000000b0a0a7c10 */ /* 0x000fca000fffe0ff */
[----:B0-----:R-:W-:-:S05]  /*3060*/  IMAD.WIDE.U32 R2, R10, 0x4, R2 ;  /* 0x000000040a027825 */ /* 0x001fca00078e0002 */
[----:B------:R1:W-:Y:S02]  /*3070*/  STG.E desc[UR12][R2.64], R24 ;  /* 0x0000001802007986 */ /* 0x0003e4000c10190c */
.L_x_474:
[----:B------:R-:W-:Y:S05]  /*3080*/  BSYNC.RECONVERGENT B1 ;  /* 0x0000000000017941 */ /* 0x000fea0003800200 */
.L_x_473:
        /* <DEDUP_REMOVED lines=19> */
.L_x_482:
[----:B------:R-:W-:Y:S05]  /*31c0*/  BSYNC.RECONVERGENT B0 ;  /* 0x0000000000007941 */ /* 0x000fea0003800200 */
.L_x_481:
        /* <DEDUP_REMOVED lines=45> */
.L_x_485:
        /* <DEDUP_REMOVED lines=53> */
.L_x_484:
        /* <DEDUP_REMOVED lines=11> */
.L_x_486:
        /* <DEDUP_REMOVED lines=17> */
.L_x_483:
        /* <DEDUP_REMOVED lines=83> */
        .weak           $__internal_13_$__cuda_sm20_div_s64
        .type           $__internal_13_$__cuda_sm20_div_s64,@function
        .size           $__internal_13_$__cuda_sm20_div_s64,(.L_x_7445 - $__internal_13_$__cuda_sm20_div_s64)
$__internal_13_$__cuda_sm20_div_s64:
        /* <DEDUP_REMOVED lines=82> */
[----:B------:R-:W-:Y:S06]  /*4400*/  RET.REL.NODEC R16 `(_ZN5flash32flash_fwd_splitkv_combine_kernelI23Flash_fwd_kernel_traitsILi256ELi64ELi64ELi4ELb0ELb0EN7cutlass10bfloat16_tE19Flash_kernel_traitsILi256ELi64ELi64ELi4ES3_EELi4ELi1ELb1EEEvNS_16Flash_fwd_paramsE) ;  /* 0xffffffb810fc7950 */ /* 0x000fec0003c3ffff */
.L_x_487:
        /* <DEDUP_REMOVED lines=15> */
.L_x_7445:


//--------------------- .text._ZN5flash24flash_fwd_splitkv_kernelI23Flash_fwd_kernel_traitsILi256ELi64ELi64ELi4ELb0ELb0EN7cutlass10bfloat16_tE19Flash_kernel_traitsILi256ELi64ELi64ELi4ES3_EELb0ELb0ELb0ELb0ELb0ELb0ELb0ELb0EEEvNS_16Flash_fwd_paramsE --------------------------
	.section	.text._ZN5flash24flash_fwd_splitkv_kernelI23Flash_fwd_kernel_traitsILi256ELi64ELi64ELi4ELb0ELb0EN7cutlass10bfloat16_tE19Flash_kernel_traitsILi256ELi64ELi64ELi4ES3_EELb0ELb0ELb0ELb0ELb0ELb0ELb0ELb0EEEvNS_16Flash_fwd_paramsE,"ax",@progbits
	.align	128
        .global         _ZN5flash24flash_fwd_splitkv_kernelI23Flash_fwd_kernel_traitsILi256ELi64ELi64ELi4ELb0ELb0EN7cutlass10bfloat16_tE19Flash_kernel_traitsILi256ELi64ELi64ELi4ES3_EELb0ELb0ELb0ELb0ELb0ELb0ELb0ELb0EEEvNS_16Flash_fwd_paramsE
        .type           _ZN5flash24flash_fwd_splitkv_kernelI23Flash_fwd_kernel_traitsILi256ELi64ELi64ELi4ELb0ELb0EN7cutlass10bfloat16_tE19Flash_kernel_traitsILi256ELi64ELi64ELi4ES3_EELb0ELb0ELb0ELb0ELb0ELb0ELb0ELb0EEEvNS_16Flash_fwd_paramsE,@function
        .size           _ZN5flash24flash_fwd_splitkv_kernelI23Flash_fwd_kernel_traitsILi256ELi64ELi64ELi4ELb0ELb0EN7cutlass10bfloat16_tE19Flash_kernel_traitsILi256ELi64ELi64ELi4ES3_EELb0ELb0ELb0ELb0ELb0ELb0ELb0ELb0EEEvNS_16Flash_fwd_paramsE,(.L_x_7460 - _ZN5flash24flash_fwd_splitkv_kernelI23Flash_fwd_kernel_traitsILi256ELi64ELi64ELi4ELb0ELb0EN7cutlass10bfloat16_tE19Flash_kernel_traitsILi256ELi64ELi64ELi4ES3_EELb0ELb0ELb0ELb0ELb0ELb0ELb0ELb0EEEvNS_16Flash_fwd_paramsE)
        .other          _ZN5flash24flash_fwd_splitkv_kernelI23Flash_fwd_kernel_traitsILi256ELi64ELi64ELi4ELb0ELb0EN7cutlass10bfloat16_tE19Flash_kernel_traitsILi256ELi64ELi64ELi4ES3_EELb0ELb0ELb0ELb0ELb0ELb0ELb0ELb0EEEvNS_16Flash_fwd_paramsE,@"STO_CUDA_ENTRY STV_DEFAULT"
_ZN5flash24flash_fwd_splitkv_kernelI23Flash_fwd_kernel_traitsILi256ELi64ELi64ELi4ELb0ELb0EN7cutlass10bfloat16_tE19Flash_kernel_traitsILi256ELi64ELi64ELi4ES3_EELb0ELb0ELb0ELb0ELb0ELb0ELb0ELb0EEEvNS_16Flash_fwd_paramsE:
.text._ZN5flash24flash_fwd_splitkv_kernelI23Flash_fwd_kernel_traitsILi256ELi64ELi64ELi4ELb0ELb0EN7cutlass10bfloat16_tE19Flash_kernel_traitsILi256ELi64ELi64ELi4ES3_EELb0ELb0ELb0ELb0ELb0ELb0ELb0ELb0EEEvNS_16Flash_fwd_paramsE:
[----:B------:R-:W-:Y:S01]  /*0000*/  LDC R1, c[0x0][0x37c] ;  /* 0x0000df00ff017b82 */ /* 0x000fe20000000800 */
[----:B------:R-:W1:Y:S07]  /*0010*/  LDCU.64 UR8, c[0x0][0x460] ;  /* 0x00008c00ff0877ac */ /* 0x000e6e0008000a00 */
[----:B------:R-:W2:Y:S01]  /*0020*/  S2UR UR14, SR_CTAID.Y ;  /* 0x00000000000e79c3 */ /* 0x000ea20000002600 */
[----:B------:R-:W3:Y:S01]  /*0030*/  LDCU.64 UR10, c[0x0][0x470] ;  /* 0x00008e00ff0a77ac */ /* 0x000ee20008000a00 */
[----:B------:R-:W2:Y:S01]  /*0040*/  LDCU.64 UR16, c[0x0][0x460] ;  /* 0x00008c00ff1077ac */ /* 0x000ea20008000a00 */
[----:B------:R-:W4:Y:S01]  /*0050*/  LDCU.U8 UR12, c[0x0][0x532] ;  /* 0x0000a640ff0c77ac */ /* 0x000f220008000000 */
[----:B------:R-:W4:Y:S01]  /*0060*/  LDCU.64 UR6, c[0x0][0x468] ;  /* 0x00008d00ff0677ac */ /* 0x000f220008000a00 */
[----:B-1----:R-:W-:Y:S01]  /*0070*/  ISETP.NE.U32.AND P4, PT, RZ, UR8, PT ;  /* 0x00000008ff007c0c */ /* 0x002fe2000bf85070 */
[----:B------:R-:W-:Y:S01]  /*0080*/  UISETP.NE.U32.AND UP4, UPT, UR8, URZ, UPT ;  /* 0x000000ff0800728c */ /* 0x000fe2000bf85070 */
[----:B------:R-:W1:Y:S02]  /*0090*/  LDCU.64 UR4, c[0x0][0x478] ;  /* 0x00008f00ff0477ac */ /* 0x000e640008000a00 */
[----:B------:R-:W-:Y:S01]  /*00a0*/  ISETP.NE.AND.EX P4, PT, RZ, UR9, PT, P4 ;  /* 0x00000009ff007c0c */ /* 0x000fe2000bf85340 */
[----:B---3--:R-:W-:-:S02]  /*00b0*/  UISETP.NE.U32.AND UP3, UPT, UR10, URZ, UPT ;  /* 0x000000ff0a00728c */ /* 0x008fc4000bf65070 */
[----:B------:R-:W-:Y:S01]  /*00c0*/  UISETP.NE.AND.EX UP4, UPT, UR9, URZ, UPT, UP4 ;  /* 0x000000ff0900728c */ /* 0x000fe2000bf85340 */
[----:B------:R-:W3:Y:S01]  /*00d0*/  LDCU.64 UR20, c[0x0][0x358] ;  /* 0x00006b00ff1477ac */ /* 0x000ee20008000a00 */
[----:B------:R-:W-:-:S04]  /*00e0*/  UISETP.NE.AND.EX UP3, UPT, UR11, URZ, UPT, UP3 ;  /* 0x000000ff0b00728c */ /* 0x000fc8000bf65330 */
[----:B------:R-:W-:Y:S01]  /*00f0*/  PLOP3.LUT P2, PT, PT, PT, UP4, 0x80, 0x8 ;  /* 0x000000000008781c */ /* 0x000fe20003f4f048 */
[----:B--2---:R-:W-:Y:S02]  /*0100*/  UIMAD.WIDE.U32 UR16, UR14, 0x4, UR16 ;  /* 0x000000040e1078a5 */ /* 0x004fe4000f8e0010 */
[----:B------:R-:W-:Y:S02]  /*0110*/  USHF.L.U32 UR9, UR14, 0x2, URZ ;  /* 0x000000020e097899 */ /* 0x000fe400080006ff */
[----:B----4-:R-:W-:Y:S02]  /*0120*/  UISETP.NE.AND UP5, UPT, UR12, URZ, UPT ;  /* 0x000000ff0c00728c */ /* 0x010fe4000bfa5270 */
[----:B------:R-:W-:Y:S01]  /*0130*/  UISETP.EQ.U32.AND UP2, UPT, UR6, URZ, UPT ;  /* 0x000000ff0600728c */ /* 0x000fe2000bf42070 */
[----:B------:R-:W-:Y:S01]  /*0140*/  IMAD.U32 R6, RZ, RZ, UR16 ;  /* 0x00000010ff067e24 */ /* 0x000fe2000f8e00ff */
[----:B------:R-:W-:Y:S01]  /*0150*/  USHF.R.U32.HI UR8, URZ, 0x1e, UR14 ;  /* 0x0000001eff087899 */ /* 0x000fe2000801160e */
[----:B------:R-:W-:Y:S01]  /*0160*/  IMAD.U32 R7, RZ, RZ, UR17 ;  /* 0x00000011ff077e24 */ /* 0x000fe2000f8e00ff */
[----:B------:R-:W-:-:S02]  /*0170*/  @UP3 UIADD3 UR12, UP1, UPT, UR9, UR10, URZ ;  /* 0x0000000a090c3290 */ /* 0x000fc4000ff3e0ff */
[----:B------:R-:W-:Y:S02]  /*0180*/  UISETP.EQ.OR.EX UP2, UPT, UR7, URZ, !UP5, UP2 ;  /* 0x000000ff0700728c */ /* 0x000fe4000ef42720 */
[----:B-1----:R-:W-:Y:S01]  /*0190*/  UISETP.NE.U32.AND UP0, UPT, UR4, URZ, UPT ;  /* 0x000000ff0400728c */ /* 0x002fe2000bf05070 */
[----:B---3--:R-:W2:Y:S01]  /*01a0*/  @P4 LDG.E R5, desc[UR20][R6.64] ;  /* 0x0000001406054981 */ /* 0x008ea2000c1e1900 */
[----:B------:R-:W-:Y:S02]  /*01b0*/  @UP3 UIADD3.X UR13, UPT, UPT, UR8, UR11, URZ, UP1, !UPT ;  /* 0x0000000b080d3290 */ /* 0x000fe40008ffe4ff */
[----:B------:R-:W-:Y:S01]  /*01c0*/  UIADD3 UR10, UP1, UPT, UR9, UR6, URZ ;  /* 0x00000006090a7290 */ /* 0x000fe2000ff3e0ff */
[----:B------:R1:W3:Y:S01]  /*01d0*/  @P2 LDG.E R2, desc[UR20][R6.64+0x4] ;  /* 0x0000041406022981 */ /* 0x0002e2000c1e1900 */
[----:B------:R-:W-:Y:S01]  /*01e0*/  UISETP.NE.AND.EX UP0, UPT, UR5, URZ, UPT, UP0 ;  /* 0x000000ff0500728c */ /* 0x000fe2000bf05300 */
[----:B------:R-:W-:Y:S01]  /*01f0*/  PLOP3.LUT P3, PT, PT, PT, UP2, 0x80, 0x8 ;  /* 0x000000000008781c */ /* 0x000fe20003f6f028 */
[----:B------:R-:W-:Y:S01]  /*0200*/  UIADD3.X UR11, UPT, UPT, UR8, UR7, URZ, UP1, !UPT ;  /* 0x00000007080b7290 */ /* 0x000fe20008ffe4ff */
[----:B------:R-:W-:Y:S01]  /*0210*/  PLOP3.LUT P1, PT, PT, PT, UP3, 0x80, 0x8 ;  /* 0x000000000008781c */ /* 0x000fe20003f2f038 */
[----:B------:R-:W-:-:S02]  /*0220*/  IMAD.U32 R10, RZ, RZ, UR12 ;  /* 0x0000000cff0a7e24 */ /* 0x000fc4000f8e00ff */
[----:B------:R-:W-:Y:S01]  /*0230*/  PLOP3.LUT P0, PT, PT, PT, UP0, 0x80, 0x8 ;  /* 0x000000000008781c */ /* 0x000fe20003f0f008 */
[----:B------:R-:W-:-:S04]  /*0240*/  IMAD.U32 R11, RZ, RZ, UR13 ;  /* 0x0000000dff0b7e24 */ /* 0x000fc8000f8e00ff */
[----:B------:R-:W-:-:S04]  /*0250*/  @UP0 UIADD3 UR4, UP1, UPT, UR9, UR4, URZ ;  /* 0x0000000409040290 */ /* 0x000fc8000ff3e0ff */
[----:B------:R-:W-:Y:S01]  /*0260*/  @UP0 UIADD3.X UR5, UPT, UPT, UR8, UR5, URZ, UP1, !UPT ;  /* 0x0000000508050290 */ /* 0x000fe20008ffe4ff */
[----:B------:R-:W4:Y:S01]  /*0270*/  @P1 LDG.E R3, desc[UR20][R10.64] ;  /* 0x000000140a031981 */ /* 0x000f22000c1e1900 */
[----:B-1----:R-:W-:Y:S02]  /*0280*/  IMAD.U32 R6, RZ, RZ, UR10 ;  /* 0x0000000aff067e24 */ /* 0x002fe4000f8e00ff */
[----:B------:R-:W-:-:S05]  /*0290*/  IMAD.U32 R7, RZ, RZ, UR11 ;  /* 0x0000000bff077e24 */ /* 0x000fca000f8e00ff */
[----:B------:R-:W4:Y:S01]  /*02a0*/  @!P3 LDG.E R4, desc[UR20][R6.64] ;  /* 0x000000140604b981 */ /* 0x000f22000c1e1900 */
[----:B------:R-:W-:Y:S02]  /*02b0*/  IMAD.U32 R8, RZ, RZ, UR4 ;  /* 0x00000004ff087e24 */ /* 0x000fe4000f8e00ff */
[----:B------:R-:W-:-:S05]  /*02c0*/  IMAD.U32 R9, RZ, RZ, UR5 ;  /* 0x00000005ff097e24 */ /* 0x000fca000f8e00ff */
[----:B------:R1:W5:Y:S01]  /*02d0*/  @P0 LDG.E R0, desc[UR20][R8.64] ;  /* 0x0000001408000981 */ /* 0x000362000c1e1900 */
[----:B------:R-:W1:Y:S01]  /*02e0*/  S2UR UR23, SR_CTAID.X ;  /* 0x00000000001779c3 */ /* 0x000e620000002500 */
[----:B------:R-:W3:Y:S01]  /*02f0*/  @!UP4 LDCU UR25, c[0x0][0x434] ;  /* 0x00008680ff19c7ac */ /* 0x000ee20008000800 */
[----:B------:R-:W-:Y:S01]  /*0300*/  UMOV UR19, 0xffffffff ;  /* 0xffffffff00137882 */ /* 0x000fe20000000000 */
[----:B------:R-:W-:Y:S01]  /*0310*/  UISETP.NE.U32.AND UP1, UPT, UR6, URZ, UPT ;  /* 0x000000ff0600728c */ /* 0x000fe2000bf25070 */
[----:B------:R-:W-:Y:S01]  /*0320*/  UMOV UR17, 0xffffffff ;  /* 0xffffffff00117882 */ /* 0x000fe20000000000 */
[----:B------:R-:W1:Y:S02]  /*0330*/  @!UP0 LDCU UR6, c[0x0][0x43c] ;  /* 0x00008780ff0687ac */ /* 0x000e640008000800 */
[----:B------:R-:W-:-:S03]  /*0340*/  UISETP.NE.AND.EX UP1, UPT, UR7, URZ, UPT, UP1 ;  /* 0x000000ff0700728c */ /* 0x000fc6000bf25310 */
[----:B------:R-:W-:Y:S01]  /*0350*/  UMOV UR7, URZ ;  /* 0x000000ff00077c82 */ /* 0x000fe20008000000 */
[----:B-1----:R-:W-:-:S07]  /*0360*/  USHF.L.U32 UR23, UR23, 0x6, URZ ;  /* 0x0000000617177899 */ /* 0x002fce00080006ff */
[----:B------:R-:W1:Y:S01]  /*0370*/  @!UP1 LDCU UR10, c[0x0][0x438] ;  /* 0x00008700ff0a97ac */ /* 0x000e620008000800 */
[----:B--2---:R-:W-:Y:S02]  /*0380*/  @P4 R2UR UR19, R5 ;  /* 0x00000000051342ca */ /* 0x004fe400000e0000 */
[----:B---3--:R-:W-:-:S13]  /*0390*/  @P2 R2UR UR4, R2 ;  /* 0x00000000020422ca */ /* 0x008fda00000e0000 */
[----:B------:R-:W-:Y:S01]  /*03a0*/  @UP4 UIADD3 UR25, UPT, UPT, UR4, -UR19, URZ ;  /* 0x8000001304194290 */ /* 0x000fe2000fffe0ff */
[----:B------:R-:W2:Y:S01]  /*03b0*/  @!UP0 LDCU.64 UR4, c[0x0][0x488] ;  /* 0x00009100ff0487ac */ /* 0x000ea20008000a00 */
[----:B----4-:R-:W-:Y:S02]  /*03c0*/  @P1 R2UR UR7, R3 ;  /* 0x00000000030712ca */ /* 0x010fe400000e0000 */
[----:B------:R-:W-:-:S06]  /*03d0*/  UISETP.GT.AND UP2, UPT, UR25, UR23, UPT ;  /* 0x000000171900728c */ /* 0x000fcc000bf44270 */
[----:B------:R-:W-:Y:S02]  /*03e0*/  PLOP3.LUT P1, PT, PT, PT, UP2, 0x80, 0x8 ;  /* 0x000000000008781c */ /* 0x000fe40003f2f028 */
[----:B------:R-:W-:Y:S01]  /*03f0*/  @!P3 R2UR UR17, R4 ;  /* 0x000000000411b2ca */ /* 0x000fe200000e0000 */
[----:B-12---:R-:W-:-:S14]  /*0400*/  BRA.U !UP1, `(.L_x_488) ;  /* 0x0000000109187547 */ /* 0x006fdc000b800000 */
[----:B------:R-:W-:-:S13]  /*0410*/  PLOP3.LUT P2, PT, PT, PT, UP5, 0x80, 0x8 ;  /* 0x000000000008781c */ /* 0x000fda0003f4f058 */
[----:B------:R-:W2:Y:S04]  /*0420*/  @P2 LDG.E R2, desc[UR20][R6.64+0x4] ;  /* 0x0000041406022981 */ /* 0x000ea8000c1e1900 */
[----:B------:R-:W3:Y:S01]  /*0430*/  @!P2 LDG.E R3, desc[UR20][R6.64] ;  /* 0x000000140603a981 */ /* 0x000ee2000c1e1900 */
[----:B--2---:R-:W-:-:S13]  /*0440*/  @P2 R2UR UR10, R2 ;  /* 0x00000000020a22ca */ /* 0x004fda00000e0000 */
[----:B------:R-:W-:-:S07]  /*0450*/  @UP5 UIADD3 UR10, UPT, UPT, UR10, -UR17, URZ ;  /* 0x800000110a0a5290 */ /* 0x000fce000fffe0ff */
[----:B---3--:R-:W-:Y:S02]  /*0460*/  @!P2 R2UR UR10, R3 ;  /* 0x00000000030aa2ca */ /* 0x008fe400000e0000 */
.L_x_488:
[----:B-----5:R-:W-:Y:S01]  /*0470*/  @P0 R2UR UR22, R0 ;  /* 0x00000000001602ca */ /* 0x020fe200000e0000 */
[----:B------:R-:W-:Y:S01]  /*0480*/  @!UP0 UISETP.NE.U32.AND UP1, UPT, UR4, URZ, UPT ;  /* 0x000000ff0400828c */ /* 0x000fe2000bf25070 */
[----:B------:R-:W-:-:S13]  /*0490*/  @!P1 EXIT ;  /* 0x000000000000994d */ /* 0x000fda0003800000 */
[----:B------:R-:W1:Y:S01]  /*04a0*/  LDCU UR4, c[0x0][0x438] ;  /* 0x00008700ff0477ac */ /* 0x000e620008000800 */
[----:B------:R-:W2:Y:S01]  /*04b0*/  S2R R219, SR_TID.X ;  /* 0x0000000000db7919 */ /* 0x000ea20000002100 */
[----:B------:R-:W3:Y:S01]  /*04c0*/  S2UR UR24, SR_CTAID.Z ;  /* 0x00000000001879c3 */ /* 0x000ee20000002700 */
[----:B------:R-:W-:Y:S02]  /*04d0*/  @!UP0 UISETP.NE.AND.EX UP1, UPT, UR5, URZ, UPT, UP1 ;  /* 0x000000ff0500828c */ /* 0x000fe4000bf25310 */
[----:B------:R-:W-:Y:S02]  /*04e0*/  @UP0 UIADD3 UR22, UPT, UPT, UR22, -UR7, URZ ;  /* 0x8000000716160290 */ /* 0x000fe4000fffe0ff */
[----:B------:R-:W-:-:S04]  /*04f0*/  @!UP0 USEL UR6, UR6, URZ, UP1 ;  /* 0x000000ff06068287 */ /* 0x000fc80008800000 */
[----:B------:R-:W-:-:S04]  /*0500*/  @!UP0 UIADD3 UR22, UPT, UPT, UR6, UR10, -UR7 ;  /* 0x0000000a06168290 */ /* 0x000fc8000fffe807 */
[----:B------:R-:W-:Y:S02]  /*0510*/  UIADD3 UR5, UPT, UPT, UR22, 0x3f, URZ ;  /* 0x0000003f16057890 */ /* 0x000fe4000fffe0ff */
[----:B-1----:R-:W-:Y:S02]  /*0520*/  UIADD3 UR10, UPT, UPT, UR4, 0x3f, URZ ;  /* 0x0000003f040a7890 */ /* 0x002fe4000fffe0ff */
[----:B------:R-:W-:Y:S02]  /*0530*/  USHF.R.S32.HI UR4, URZ, 0x1f, UR5 ;  /* 0x0000001fff047899 */ /* 0x000fe40008011405 */
[----:B------:R-:W-:Y:S02]  /*0540*/  USHF.R.S32.HI UR6, URZ, 0x1f, UR10 ;  /* 0x0000001fff067899 */ /* 0x000fe4000801140a */
[----:B------:R-:W-:Y:S02]  /*0550*/  ULEA.HI UR4, UR4, UR5, URZ, 0x6 ;  /* 0x0000000504047291 */ /* 0x000fe4000f8f30ff */
[----:B------:R-:W-:-:S02]  /*0560*/  ULEA.HI UR6, UR6, UR10, URZ, 0x6 ;  /* 0x0000000a06067291 */ /* 0x000fc4000f8f30ff */
[----:B------:R-:W-:Y:S02]  /*0570*/  USHF.R.S32.HI UR4, URZ, 0x6, UR4 ;  /* 0x00000006ff047899 */ /* 0x000fe40008011404 */
[----:B------:R-:W-:-:S04]  /*0580*/  USHF.R.S32.HI UR6, URZ, 0x6, UR6 ;  /* 0x00000006ff067899 */ /* 0x000fc80008011406 */
[----:B------:R-:W-:-:S04]  /*0590*/  UISETP.LT.AND UP0, UPT, UR6, UR4, UPT ;  /* 0x000000040600728c */ /* 0x000fc8000bf01270 */
[----:B------:R-:W-:-:S03]  /*05a0*/  USEL UR18, UR6, UR4, UP0 ;  /* 0x0000000406127287 */ /* 0x000fc60008000000 */
[----:B------:R-:W-:Y:S01]  /*05b0*/  UMOV UR6, UR14 ;  /* 0x0000000e00067c82 */ /* 0x000fe20008000000 */
[----:B------:R-:W-:-:S09]  /*05c0*/  UISETP.GT.AND UP0, UPT, UR18, URZ, UPT ;  /* 0x000000ff1200728c */ /* 0x000fd2000bf04270 */
[----:B--23--:R-:W-:Y:S05]  /*05d0*/  BRA.U UP0, `(.L_x_489) ;  /* 0x0000000900447547 */ /* 0x00cfea000b800000 */
[----:B------:R-:W-:Y:S01]  /*05e0*/  UISETP.NE.AND UP0, UPT, UR19, -0x1, UPT ;  /* 0xffffffff1300788c */ /* 0x000fe2000bf05270 */
[----:B------:R-:W-:Y:S01]  /*05f0*/  IMAD.SHL.U32 R2, R219, 0x8, RZ ;  /* 0x00000008db027824 */ /* 0x000fe200078e00ff */
[----:B------:R-:W1:Y:S01]  /*0600*/  LDCU.64 UR8, c[0x0][0x408] ;  /* 0x00008100ff0877ac */ /* 0x000e620008000a00 */
[----:B------:R-:W-:Y:S01]  /*0610*/  IMAD.MOV.U32 R3, RZ, RZ, RZ ;  /* 0x000000ffff037224 */ /* 0x000fe200078e00ff */
[----:B------:R-:W-:Y:S01]  /*0620*/  SHF.R.U32.HI R219, RZ, 0x3, R219 ;  /* 0x00000003ffdb7819 */ /* 0x000fe200000116db */
[----:B------:R-:W-:Y:S01]  /*0630*/  BSSY.RECONVERGENT B0, `(.L_x_490) ;  /* 0x0000031000007945 */ /* 0x000fe20003800200 */
[----:B------:R-:W2:Y:S01]  /*0640*/  LDCU.64 UR4, c[0x0][0x410] ;  /* 0x00008200ff0477ac */ /* 0x000ea20008000a00 */
[----:B------:R-:W-:Y:S02]  /*0650*/  LOP3.LUT R2, R2, 0x38, RZ, 0xc0, !PT ;  /* 0x0000003802027812 */ /* 0x000fe400078ec0ff */
[C---:B------:R-:W-:Y:S01]  /*0660*/  VIADD R7, R219.reuse, 0x10 ;  /* 0x00000010db077836 */ /* 0x040fe20000000000 */
[----:B------:R-:W3:Y:S01]  /*0670*/  LDCU UR7, c[0x0][0x3e0] ;  /* 0x00007c00ff0777ac */ /* 0x000ee20008000800 */
[----:B------:R-:W-:-:S02]  /*0680*/  IADD3 R6, PT, PT, R219, 0x20, RZ ;  /* 0x00000020db067810 */ /* 0x000fc40007ffe0ff */
[C---:B------:R-:W-:Y:S01]  /*0690*/  LOP3.LUT R10, R2.reuse, 0x40, RZ, 0xfc, !PT ;  /* 0x00000040020a7812 */ /* 0x040fe200078efcff */
[----:B------:R-:W4:Y:S01]  /*06a0*/  @!UP0 LDCU.64 UR10, c[0x0][0x400] ;  /* 0x00008000ff0a87ac */ /* 0x000f220008000a00 */
[C---:B------:R-:W-:Y:S02]  /*06b0*/  LOP3.LUT R9, R2.reuse, 0x80, RZ, 0xfc, !PT ;  /* 0x0000008002097812 */ /* 0x040fe400078efcff */
[----:B------:R-:W-:Y:S01]  /*06c0*/  LOP3.LUT R8, R2, 0xc0, RZ, 0xfc, !PT ;  /* 0x000000c002087812 */ /* 0x000fe200078efcff */
[----:B------:R-:W-:Y:S01]  /*06d0*/  UIADD3 UR25, UPT, UPT, -UR23, UR25, URZ ;  /* 0x0000001917197290 */ /* 0x000fe2000fffe1ff */
[----:B-1----:R-:W-:Y:S01]  /*06e0*/  IMAD.U32 R5, RZ, RZ, UR8 ;  /* 0x00000008ff057e24 */ /* 0x002fe2000f8e00ff */
[----:B------:R-:W-:-:S03]  /*06f0*/  MOV R0, UR9 ;  /* 0x0000000900007c02 */ /* 0x000fc60008000f00 */
[----:B------:R-:W-:Y:S01]  /*0700*/  IMAD.WIDE.U32 R4, R5, UR23, R2 ;  /* 0x0000001705047c25 */ /* 0x000fe2000f8e0002 */
[----:B------:R-:W-:Y:S02]  /*0710*/  ISETP.GE.AND P1, PT, R219, UR25, PT ;  /* 0x00000019db007c0c */ /* 0x000fe4000bf26270 */
[----:B------:R-:W-:Y:S01]  /*0720*/  ISETP.GE.AND P6, PT, R6, UR25, PT ;  /* 0x0000001906007c0c */ /* 0x000fe2000bfc6270 */
[----:B------:R-:W-:Y:S01]  /*0730*/  IMAD R0, R0, UR23, R5 ;  /* 0x0000001700007c24 */ /* 0x000fe2000f8e0205 */
[----:B---3--:R-:W-:Y:S01]  /*0740*/  UIMAD UR7, UR6, UR7, UR24 ;  /* 0x00000007060772a4 */ /* 0x008fe2000f8e0218 */
[----:B--2---:R-:W-:Y:S01]  /*0750*/  IMAD.U32 R12, RZ, RZ, UR4 ;  /* 0x00000004ff0c7e24 */ /* 0x004fe2000f8e00ff */
[----:B----4-:R-:W-:Y:S01]  /*0760*/  @!UP0 UIMAD.WIDE.U32 UR12, UR14, UR10, URZ ;  /* 0x0000000a0e0c82a5 */ /* 0x010fe2000f8e00ff */
[----:B------:R-:W-:Y:S01]  /*0770*/  IMAD.U32 R17, RZ, RZ, UR5 ;  /* 0x00000005ff117e24 */ /* 0x000fe2000f8e00ff */
[----:B------:R-:W1:Y:S02]  /*0780*/  LDCU UR10, c[0x0][0x434] ;  /* 0x00008680ff0a77ac */ /* 0x000e640008000800 */
[----:B------:R-:W-:-:S02]  /*0790*/  @!UP0 UIMAD UR11, UR14, UR11, UR13 ;  /* 0x0000000b0e0b82a4 */ /* 0x000fc4000f8e020d */
[----:B------:R-:W-:-:S04]  /*07a0*/  @UP0 UIMAD.WIDE.U32 UR14, UR19, UR8, URZ ;  /* 0x00000008130e02a5 */ /* 0x000fc8000f8e00ff */
[----:B------:R-:W-:-:S03]  /*07b0*/  @UP0 UIMAD UR11, UR19, UR9, UR15 ;  /* 0x00000009130b02a4 */ /* 0x000fc6000f8e020f */
[----:B------:R-:W-:Y:S02]  /*07c0*/  @UP0 UMOV UR12, UR14 ;  /* 0x0000000e000c0c82 */ /* 0x000fe40008000000 */
[----:B------:R-:W-:Y:S01]  /*07d0*/  IADD3 R4, P0, PT, R4, UR12, RZ ;  /* 0x0000000c04047c10 */ /* 0x000fe2000ff1e0ff */
[----:B-1----:R-:W-:-:S03]  /*07e0*/  UIMAD UR23, UR7, UR10, UR23 ;  /* 0x0000000a071772a4 */ /* 0x002fc6000f8e0217 */
[----:B------:R-:W-:Y:S02]  /*07f0*/  IADD3.X R5, PT, PT, R0, UR11, RZ, P0, !PT ;  /* 0x0000000b00057c10 */ /* 0x000fe400087fe4ff */
[----:B------:R-:W-:Y:S01]  /*0800*/  ISETP.GE.AND P0, PT, R7, UR25, PT ;  /* 0x0000001907007c0c */ /* 0x000fe2000bf06270 */
[----:B------:R-:W-:Y:S01]  /*0810*/  IMAD.WIDE.U32 R12, R12, UR24, R4 ;  /* 0x000000180c0c7c25 */ /* 0x000fe2000f8e0004 */
[----:B------:R-:W-:-:S03]  /*0820*/  IADD3 R4, PT, PT, R219, 0x30, RZ ;  /* 0x00000030db047810 */ /* 0x000fc60007ffe0ff */
[----:B------:R-:W-:Y:S01]  /*0830*/  IMAD R17, R17, UR24, R13 ;  /* 0x0000001811117c24 */ /* 0x000fe2000f8e020d */
[----:B------:R-:W-:Y:S07]  /*0840*/  @P1 BRA `(.L_x_491) ;  /* 0x00000000003c1947 */ /* 0x000fee0003800000 */
[----:B------:R-:W1:Y:S01]  /*0850*/  LDCU UR6, c[0x0][0x440] ;  /* 0x00008800ff0677ac */ /* 0x000e620008000800 */
[----:B------:R-:W-:Y:S01]  /*0860*/  IMAD.MOV.U32 R16, RZ, RZ, R12 ;  /* 0x000000ffff107224 */ /* 0x000fe200078e000c */
[----:B------:R-:W2:Y:S03]  /*0870*/  LDCU.64 UR4, c[0x0][0x3f0] ;  /* 0x00007e00ff0477ac */ /* 0x000ea60008000a00 */
[----:B------:R-:W-:-:S04]  /*0880*/  IMAD.WIDE.U32 R18, R219, UR8, R16 ;  /* 0x00000008db127c25 */ /* 0x000fc8000f8e0010 */
[----:B------:R-:W-:Y:S01]  /*0890*/  IMAD R0, R219, UR9, R19 ;  /* 0x00000009db007c24 */ /* 0x000fe2000f8e0213 */
[----:B-1----:R-:W-:Y:S02]  /*08a0*/  ISETP.GE.AND P5, PT, R2, UR6, PT ;  /* 0x0000000602007c0c */ /* 0x002fe4000bfa6270 */
[----:B------:R-:W-:Y:S02]  /*08b0*/  ISETP.GE.AND P4, PT, R10, UR6, PT ;  /* 0x000000060a007c0c */ /* 0x000fe4000bf86270 */
[----:B------:R-:W-:Y:S02]  /*08c0*/  ISETP.GE.AND P3, PT, R9, UR6, PT ;  /* 0x0000000609007c0c */ /* 0x000fe4000bf66270 */
[----:B------:R-:W-:Y:S02]  /*08d0*/  ISETP.GE.AND P2, PT, R8, UR6, PT ;  /* 0x0000000608007c0c */ /* 0x000fe4000bf46270 */
[----:B--2---:R-:W-:-:S04]  /*08e0*/  LEA R14, P1, R18, UR4, 0x1 ;  /* 0x00000004120e7c11 */ /* 0x004fc8000f8208ff */
[----:B------:R-:W-:-:S05]  /*08f0*/  LEA.HI.X R15, R18, UR5, R0, 0x1, P1 ;  /* 0x00000005120f7c11 */ /* 0x000fca00088f0c00 */
[----:B------:R1:W-:Y:S04]  /*0900*/  @!P5 STG.E.128 desc[UR20][R14.64], RZ ;  /* 0x000000ff0e00d986 */ /* 0x0003e8000c101d14 */
[----:B------:R1:W-:Y:S04]  /*0910*/  @!P4 STG.E.128 desc[UR20][R14.64+0x80], RZ ;  /* 0x000080ff0e00c986 */ /* 0x0003e8000c101d14 */
[----:B------:R1:W-:Y:S04]  /*0920*/  @!P3 STG.E.128 desc[UR20][R14.64+0x100], RZ ;  /* 0x000100ff0e00b986 */ /* 0x0003e8000c101d14 */
[----:B------:R1:W-:Y:S02]  /*0930*/  @!P2 STG.E.128 desc[UR20][R14.64+0x180], RZ ;  /* 0x000180ff0e00a986 */ /* 0x0003e4000c101d14 */
.L_x_491:
[----:B------:R-:W-:Y:S05]  /*0940*/  BSYNC.RECONVERGENT B0 ;  /* 0x0000000000007941 */ /* 0x000fea0003800200 */
.L_x_490:
[----:B------:R-:W-:Y:S01]  /*0950*/  BSSY.RECONVERGENT B0, `(.L_x_492) ;  /* 0x0000017000007945 */ /* 0x000fe20003800200 */
[----:B------:R-:W-:-:S03]  /*0960*/  ISETP.GE.AND P5, PT, R4, UR25, PT ;  /* 0x0000001904007c0c */ /* 0x000fc6000bfa6270 */
[----:B------:R-:W-:Y:S10]  /*0970*/  @P0 BRA `(.L_x_493) ;  /* 0x0000000000500947 */ /* 0x000ff40003800000 */
[----:B------:R-:W2:Y:S01]  /*0980*/  LDCU UR6, c[0x0][0x440] ;  /* 0x00008800ff0677ac */ /* 0x000ea20008000800 */
[----:B------:R-:W-:Y:S01]  /*0990*/  IADD3 R5, P0, PT, R219, 0x10, RZ ;  /* 0x00000010db057810 */ /* 0x000fe20007f1e0ff */
[----:B-1----:R-:W-:Y:S01]  /*09a0*/  IMAD.MOV.U32 R14, RZ, RZ, R12 ;  /* 0x000000ffff0e7224 */ /* 0x002fe200078e000c */
[----:B------:R-:W1:Y:S01]  /*09b0*/  LDCU.64 UR4, c[0x0][0x3f0] ;  /* 0x00007e00ff0477ac */ /* 0x000e620008000a00 */
[----:B------:R-:W-:Y:S02]  /*09c0*/  IMAD.MOV.U32 R15, RZ, RZ, R17 ;  /* 0x000000ffff0f7224 */ /* 0x000fe400078e0011 */
[----:B------:R-:W-:Y:S02]  /*09d0*/  IMAD.X R0, RZ, RZ, RZ, P0 ;  /* 0x000000ffff007224 */ /* 0x000fe400000e06ff */
[----:B------:R-:W-:-:S04]  /*09e0*/  IMAD.WIDE.U32 R14, R5, UR8, R14 ;  /* 0x00000008050e7c25 */ /* 0x000fc8000f8e000e */
[----:B------:R-:W-:-:S04]  /*09f0*/  IMAD R0, R0, UR8, RZ ;  /* 0x0000000800007c24 */ /* 0x000fc8000f8e02ff */
[----:B------:R-:W-:Y:S01]  /*0a00*/  IMAD R0, R5, UR9, R0 ;  /* 0x0000000905007c24 */ /* 0x000fe2000f8e0200 */
[----:B--2---:R-:W-:Y:S02]  /*0a10*/  ISETP.GE.AND P3, PT, R2, UR6, PT ;  /* 0x0000000602007c0c */ /* 0x004fe4000bf66270 */
[----:B------:R-:W-:Y:S01]  /*0a20*/  ISETP.GE.AND P2, PT, R10, UR6, PT ;  /* 0x000000060a007c0c */ /* 0x000fe2000bf46270 */
[----:B------:R-:W-:Y:S01]  /*0a30*/  IMAD.IADD R0, R15, 0x1, R0 ;  /* 0x000000010f007824 */ /* 0x000fe200078e0200 */
[----:B------:R-:W-:Y:S02]  /*0a40*/  ISETP.GE.AND P1, PT, R9, UR6, PT ;  /* 0x0000000609007c0c */ /* 0x000fe4000bf26270 */
[----:B------:R-:W-:Y:S02]  /*0a50*/  ISETP.GE.AND P0, PT, R8, UR6, PT ;  /* 0x0000000608007c0c */ /* 0x000fe4000bf06270 */
[----:B-1----:R-:W-:-:S04]  /*0a60*/  LEA R18, P4, R14, UR4, 0x1 ;  /* 0x000000040e127c11 */ /* 0x002fc8000f8808ff */
[----:B------:R-:W-:-:S05]  /*0a70*/  LEA.HI.X R19, R14, UR5, R0, 0x1, P4 ;  /* 0x000000050e137c11 */ /* 0x000fca000a0f0c00 */
[----:B------:R2:W-:Y:S04]  /*0a80*/  @!P3 STG.E.128 desc[UR20][R18.64], RZ ;  /* 0x000000ff1200b986 */ /* 0x0005e8000c101d14 */
[----:B------:R2:W-:Y:S04]  /*0a90*/  @!P2 STG.E.128 desc[UR20][R18.64+0x80], RZ ;  /* 0x000080ff1200a986 */ /* 0x0005e8000c101d14 */
[----:B------:R2:W-:Y:S04]  /*0aa0*/  @!P1 STG.E.128 desc[UR20][R18.64+0x100], RZ ;  /* 0x000100ff12009986 */ /* 0x0005e8000c101d14 */
[----:B------:R2:W-:Y:S02]  /*0ab0*/  @!P0 STG.E.128 desc[UR20][R18.64+0x180], RZ ;  /* 0x000180ff12008986 */ /* 0x0005e4000c101d14 */
.L_x_493:
[----:B------:R-:W-:Y:S05]  /*0ac0*/  BSYNC.RECONVERGENT B0 ;  /* 0x0000000000007941 */ /* 0x000fea0003800200 */
.L_x_492:
[----:B------:R-:W-:Y:S04]  /*0ad0*/  BSSY.RECONVERGENT B0, `(.L_x_494) ;  /* 0x0000016000007945 */ /* 0x000fe80003800200 */
[----:B------:R-:W-:Y:S05]  /*0ae0*/  @P6 BRA `(.L_x_495) ;  /* 0x0000000000506947 */ /* 0x000fea0003800000 */
[----:B------:R-:W3:Y:S01]  /*0af0*/  LDCU UR6, c[0x0][0x440] ;  /* 0x00008800ff0677ac */ /* 0x000ee20008000800 */
[----:B------:R-:W-:Y:S01]  /*0b00*/  IADD3 R5, P0, PT, R219, 0x20, RZ ;  /* 0x00000020db057810 */ /* 0x000fe20007f1e0ff */
[----:B-1----:R-:W-:Y:S01]  /*0b10*/  IMAD.MOV.U32 R14, RZ, RZ, R12 ;  /* 0x000000ffff0e7224 */ /* 0x002fe200078e000c */
[----:B------:R-:W2:Y:S01]  /*0b20*/  LDCU.64 UR4, c[0x0][0x3f0] ;  /* 0x00007e00ff0477ac */ /* 0x000ea20008000a00 */
[----:B------:R-:W-:Y:S02]  /*0b30*/  IMAD.MOV.U32 R15, RZ, RZ, R17 ;  /* 0x000000ffff0f7224 */ /* 0x000fe400078e0011 */
[----:B------:R-:W-:Y:S02]  /*0b40*/  IMAD.X R0, RZ, RZ, RZ, P0 ;  /* 0x000000ffff007224 */ /* 0x000fe400000e06ff */
[----:B------:R-:W-:-:S04]  /*0b50*/  IMAD.WIDE.U32 R14, R5, UR8, R14 ;  /* 0x00000008050e7c25 */ /* 0x000fc8000f8e000e */
[----:B------:R-:W-:-:S04]  /*0b60*/  IMAD R0, R0, UR8, RZ ;  /* 0x0000000800007c24 */ /* 0x000fc8000f8e02ff */
[----:B------:R-:W-:Y:S01]  /*0b70*/  IMAD R0, R5, UR9, R0 ;  /* 0x0000000905007c24 */ /* 0x000fe2000f8e0200 */
[----:B---3--:R-:W-:Y:S02]  /*0b80*/  ISETP.GE.AND P3, PT, R2, UR6, PT ;  /* 0x0000000602007c0c */ /* 0x008fe4000bf66270 */
[----:B------:R-:W-:Y:S01]  /*0b90*/  ISETP.GE.AND P2, PT, R10, UR6, PT ;  /* 0x000000060a007c0c */ /* 0x000fe2000bf46270 */
[----:B------:R-:W-:Y:S01]  /*0ba0*/  IMAD.IADD R5, R15, 0x1, R0 ;  /* 0x000000010f057824 */ /* 0x000fe200078e0200 */
        /* <DEDUP_REMOVED lines=8> */
.L_x_495:
[----:B------:R-:W-:Y:S05]  /*0c30*/  BSYNC.RECONVERGENT B0 ;  /* 0x0000000000007941 */ /* 0x000fea0003800200 */
.L_x_494:
[----:B------:R-:W-:Y:S04]  /*0c40*/  BSSY.RECONVERGENT B0, `(.L_x_496) ;  /* 0x0000015000007945 */ /* 0x000fe80003800200 */
[----:B------:R-:W-:Y:S05]  /*0c50*/  @P5 BRA `(.L_x_497) ;  /* 0x00000000004c5947 */ /* 0x000fea0003800000 */
[----:B------:R-:W4:Y:S01]  /*0c60*/  LDCU UR6, c[0x0][0x440] ;  /* 0x00008800ff0677ac */ /* 0x000f220008000800 */
[----:B------:R-:W-:Y:S01]  /*0c70*/  IADD3 R5, P0, PT, R219, 0x30, RZ ;  /* 0x00000030db057810 */ /* 0x000fe20007f1e0ff */
[----:B------:R-:W-:Y:S01]  /*0c80*/  IMAD.MOV.U32 R13, RZ, RZ, R17 ;  /* 0x000000ffff0d7224 */ /* 0x000fe200078e0011 */
[----:B------:R-:W5:Y:S03]  /*0c90*/  LDCU.64 UR4, c[0x0][0x3f0] ;  /* 0x00007e00ff0477ac */ /* 0x000f660008000a00 */
[----:B------:R-:W-:Y:S02]  /*0ca0*/  IMAD.X R0, RZ, RZ, RZ, P0 ;  /* 0x000000ffff007224 */ /* 0x000fe400000e06ff */
[----:B------:R-:W-:-:S04]  /*0cb0*/  IMAD.WIDE.U32 R12, R5, UR8, R12 ;  /* 0x00000008050c7c25 */ /* 0x000fc8000f8e000c */
[----:B------:R-:W-:-:S04]  /*0cc0*/  IMAD R0, R0, UR8, RZ ;  /* 0x0000000800007c24 */ /* 0x000fc8000f8e02ff */
[----:B------:R-:W-:Y:S01]  /*0cd0*/  IMAD R0, R5, UR9, R0 ;  /* 0x0000000905007c24 */ /* 0x000fe2000f8e0200 */
[----:B----4-:R-:W-:Y:S02]  /*0ce0*/  ISETP.GE.AND P2, PT, R10, UR6, PT ;  /* 0x000000060a007c0c */ /* 0x010fe4000bf46270 */
[----:B------:R-:W-:Y:S01]  /*0cf0*/  ISETP.GE.AND P1, PT, R9, UR6, PT ;  /* 0x0000000609007c0c */ /* 0x000fe2000bf26270 */
[----:B------:R-:W-:Y:S01]  /*0d00*/  IMAD.IADD R5, R13, 0x1, R0 ;  /* 0x000000010d057824 */ /* 0x000fe200078e0200 */
[----:B------:R-:W-:Y:S02]  /*0d10*/  ISETP.GE.AND P3, PT, R2, UR6, PT ;  /* 0x0000000602007c0c */ /* 0x000fe4000bf66270 */
[----:B------:R-:W-:Y:S02]  /*0d20*/  ISETP.GE.AND P0, PT, R8, UR6, PT ;  /* 0x0000000608007c0c */ /* 0x000fe4000bf06270 */
[----:B-----5:R-:W-:-:S04]  /*0d30*/  LEA R8, P4, R12, UR4, 0x1 ;  /* 0x000000040c087c11 */ /* 0x020fc8000f8808ff */
[----:B------:R-:W-:-:S05]  /*0d40*/  LEA.HI.X R9, R12, UR5, R5, 0x1, P4 ;  /* 0x000000050c097c11 */ /* 0x000fca000a0f0c05 */
[----:B------:R4:W-:Y:S04]  /*0d50*/  @!P3 STG.E.128 desc[UR20][R8.64], RZ ;  /* 0x000000ff0800b986 */ /* 0x0009e8000c101d14 */
[----:B------:R4:W-:Y:S04]  /*0d60*/  @!P2 STG.E.128 desc[UR20][R8.64+0x80], RZ ;  /* 0x000080ff0800a986 */ /* 0x0009e8000c101d14 */
[----:B------:R4:W-:Y:S04]  /*0d70*/  @!P1 STG.E.128 desc[UR20][R8.64+0x100], RZ ;  /* 0x000100ff08009986 */ /* 0x0009e8000c101d14 */
[----:B------:R4:W-:Y:S02]  /*0d80*/  @!P0 STG.E.128 desc[UR20][R8.64+0x180], RZ ;  /* 0x000180ff08008986 */ /* 0x0009e4000c101d14 */
.L_x_497:
[----:B------:R-:W-:Y:S05]  /*0d90*/  BSYNC.RECONVERGENT B0 ;  /* 0x0000000000007941 */ /* 0x000fea0003800200 */
.L_x_496:
[----:B------:R-:W5:Y:S01]  /*0da0*/  LDCU.64 UR4, c[0x0][0x420] ;  /* 0x00008400ff0477ac */ /* 0x000f620008000a00 */
[----:B------:R-:W-:Y:S01]  /*0db0*/  ISETP.NE.AND P4, PT, R2, RZ, PT ;  /* 0x000000ff0200720c */ /* 0x000fe20003f85270 */
[----:B------:R-:W-:-:S03]  /*0dc0*/  IMAD.U32 R0, RZ, RZ, UR23 ;  /* 0x00000017ff007e24 */ /* 0x000fc6000f8e00ff */
[----:B------:R-:W-:Y:S02]  /*0dd0*/  ISETP.GE.OR P2, PT, R7, UR25, P4 ;  /* 0x0000001907007c0c */ /* 0x000fe4000a746670 */
[C---:B------:R-:W-:Y:S02]  /*0de0*/  ISETP.GE.OR P3, PT, R219.reuse, UR25, P4 ;  /* 0x00000019db007c0c */ /* 0x040fe4000a766670 */
[----:B------:R-:W-:Y:S02]  /*0df0*/  ISETP.GE.OR P1, PT, R6, UR25, P4 ;  /* 0x0000001906007c0c */ /* 0x000fe4000a726670 */
[----:B------:R-:W-:Y:S02]  /*0e00*/  IADD3 R219, P0, PT, R219, UR23, RZ ;  /* 0x00000017dbdb7c10 */ /* 0x000fe4000ff1e0ff */
[----:B------:R-:W-:Y:S02]  /*0e10*/  ISETP.GE.OR P4, PT, R4, UR25, P4 ;  /* 0x0000001904007c0c */ /* 0x000fe4000a786670 */
[----:B------:R-:W-:-:S02]  /*0e20*/  LEA.HI.X.SX32 R0, R0, RZ, 0x1, P0 ;  /* 0x000000ff00007211 */ /* 0x000fc400000f0eff */
[C---:B-----5:R-:W-:Y:S01]  /*0e30*/  LEA R6, P0, R219.reuse, UR4, 0x2 ;  /* 0x00000004db067c11 */ /* 0x060fe2000f8010ff */
[----:B------:R-:W-:Y:S02]  /*0e40*/  @!P2 IMAD.MOV.U32 R2, RZ, RZ, 0x7f800000 ;  /* 0x7f800000ff02a424 */ /* 0x000fe400078e00ff */
[----:B------:R-:W-:Y:S01]  /*0e50*/  @!P3 IMAD.MOV.U32 R3, RZ, RZ, 0x7f800000 ;  /* 0x7f800000ff03b424 */ /* 0x000fe200078e00ff */
[----:B------:R-:W-:Y:S01]  /*0e60*/  LEA.HI.X R7, R219, UR5, R0, 0x2, P0 ;  /* 0x00000005db077c11 */ /* 0x000fe200080f1400 */
[----:B------:R-:W-:-:S04]  /*0e70*/  @!P1 IMAD.MOV.U32 R0, RZ, RZ, 0x7f800000 ;  /* 0x7f800000ff009424 */ /* 0x000fc800078e00ff */
[----:B------:R1:W-:Y:S04]  /*0e80*/  @!P3 STG.E desc[UR20][R6.64], R3 ;  /* 0x000000030600b986 */ /* 0x0003e8000c101914 */
[----:B------:R1:W-:Y:S04]  /*0e90*/  @!P2 STG.E desc[UR20][R6.64+0x40], R2 ;  /* 0x000040020600a986 */ /* 0x0003e8000c101914 */
[----:B------:R1:W-:Y:S01]  /*0ea0*/  @!P1 STG.E desc[UR20][R6.64+0x80], R0 ;  /* 0x0000800006009986 */ /* 0x0003e2000c101914 */
[----:B------:R-:W-:Y:S05]  /*0eb0*/  @P4 EXIT ;  /* 0x000000000000494d */ /* 0x000fea0003800000 */
[----:B-1----:R-:W-:-:S05]  /*0ec0*/  MOV R3, 0x7f800000 ;  /* 0x7f80000000037802 */ /* 0x002fca0000000f00 */
[----:B------:R-:W-:Y:S01]  /*0ed0*/  STG.E desc[UR20][R6.64+0xc0], R3 ;  /* 0x0000c00306007986 */ /* 0x000fe2000c101914 */
[----:B------:R-:W-:Y:S05]  /*0ee0*/  EXIT ;  /* 0x000000000000794d */ /* 0x000fea0003800000 */
.L_x_489:
[----:B------:R-:W1:Y:S01]  /*0ef0*/  LDCU.64 UR4, c[0x0][0x4d8] ;  /* 0x00009b00ff0477ac */ /* 0x000e620008000a00 */
[----:B------:R-:W2:Y:S01]  /*0f00*/  LDCU.64 UR12, c[0x0][0x4e0] ;  /* 0x00009c00ff0c77ac */ /* 0x000ea20008000a00 */
[----:B-1----:R-:W-:-:S04]  /*0f10*/  UISETP.NE.U32.AND UP1, UPT, UR4, URZ, UPT ;  /* 0x000000ff0400728c */ /* 0x002fc8000bf25070 */
[----:B------:R-:W-:Y:S02]  /*0f20*/  UISETP.NE.AND.EX UP1, UPT, UR5, URZ, UPT, UP1 ;  /* 0x000000ff0500728c */ /* 0x000fe4000bf25310 */
[----:B--2---:R-:W-:-:S04]  /*0f30*/  UISETP.NE.U32.AND UP0, UPT, UR12, URZ, UPT ;  /* 0x000000ff0c00728c */ /* 0x004fc8000bf05070 */
[----:B------:R-:W-:-:S03]  /*0f40*/  UISETP.NE.AND.EX UP0, UPT, UR13, URZ, UPT, UP0 ;  /* 0x000000ff0d00728c */ /* 0x000fc6000bf05300 */
[----:B------:R-:W-:Y:S08]  /*0f50*/  BRA.U !UP1, `(.L_x_498) ;  /* 0x0000000109187547 */ /* 0x000ff0000b800000 */
[----:B------:R-:W-:-:S04]  /*0f60*/  UIADD3 UR4, UP1, UPT, UR9, UR4, URZ ;  /* 0x0000000409047290 */ /* 0x000fc8000ff3e0ff */
[----:B------:R-:W-:Y:S02]  /*0f70*/  UIADD3.X UR5, UPT, UPT, UR8, UR5, URZ, UP1, !UPT ;  /* 0x0000000508057290 */ /* 0x000fe40008ffe4ff */
[----:B------:R-:W-:-:S04]  /*0f80*/  IMAD.U32 R2, RZ, RZ, UR4 ;  /* 0x00000004ff027e24 */ /* 0x000fc8000f8e00ff */
[----:B------:R-:W-:-:S05]  /*0f90*/  MOV R3, UR5 ;  /* 0x0000000500037c02 */ /* 0x000fca0008000f00 */
[----:B------:R-:W2:Y:S02]  /*0fa0*/  LDG.E R2, desc[UR20][R2.64] ;  /* 0x0000001402027981 */ /* 0x000ea4000c1e1900 */
[----:B--2---:R-:W-:-:S15]  /*0fb0*/  R2UR UR6, R2 ;  /* 0x00000000020672ca */ /* 0x004fde00000e0000 */
.L_x_498:
[----:B------:R-:W-:Y:S05]  /*0fc0*/  BRA.U !UP0, `(.L_x_499) ;  /* 0x0000000508887547 */ /* 0x000fea000b800000 */
[----:B------:R-:W1:Y:S01]  /*0fd0*/  LDC R6, c[0x0][0x4f0] ;  /* 0x00013c00ff067b82 */ /* 0x000e620000000800 */
[----:B------:R-:W-:Y:S01]  /*0fe0*/  ULEA UR8, UR18, 0xffffffc0, 0x6 ;  /* 0xffffffc012087891 */ /* 0x000fe2000f8e30ff */
[----:B------:R-:W2:Y:S05]  /*0ff0*/  LDCU.64 UR4, c[0x0][0x4e8] ;  /* 0x00009d00ff0477ac */ /* 0x000eaa0008000a00 */
[----:B------:R-:W-:Y:S01]  /*1000*/  MOV R0, UR8 ;  /* 0x0000000800007c02 */ /* 0x000fe20008000f00 */
[----:B------:R-:W-:Y:S01]  /*1010*/  IMAD.MOV.U32 R8, RZ, RZ, RZ ;  /* 0x000000ffff087224 */ /* 0x000fe200078e00ff */
[----:B------:R-:W3:Y:S02]  /*1020*/  LDCU.64 UR10, c[0x0][0x3b8] ;  /* 0x00007700ff0a77ac */ /* 0x000ee40008000a00 */
[----:B------:R-:W-:Y:S01]  /*1030*/  IABS R0, R0 ;  /* 0x0000000000007213 */ /* 0x000fe20000000000 */
[----:B--2---:R-:W-:Y:S01]  /*1040*/  UIMAD.WIDE.U32 UR6, UR14, UR4, URZ ;  /* 0x000000040e0672a5 */ /* 0x004fe2000f8e00ff */
[----:B-1----:R-:W-:-:S03]  /*1050*/  IABS R3, R6 ;  /* 0x0000000600037213 */ /* 0x002fc60000000000 */
[----:B------:R-:W-:Y:S02]  /*1060*/  UIMAD UR5, UR14, UR5, UR7 ;  /* 0x000000050e0572a4 */ /* 0x000fe4000f8e0207 */
[----:B------:R-:W-:Y:S01]  /*1070*/  ULEA UR4, UP0, UR6, UR12, 0x2 ;  /* 0x0000000c06047291 */ /* 0x000fe2000f8010ff */
[----:B------:R-:W1:Y:S03]  /*1080*/  I2F.RP R7, R3 ;  /* 0x0000000300077306 */ /* 0x000e660000209400 */
[----:B------:R-:W-:Y:S02]  /*1090*/  ULEA.HI.X UR5, UR6, UR13, UR5, 0x2, UP0 ;  /* 0x0000000d06057291 */ /* 0x000fe400080f1405 */
[----:B------:R-:W-:Y:S01]  /*10a0*/  MOV R230, UR4 ;  /* 0x0000000400e67c02 */ /* 0x000fe20008000f00 */
[----:B------:R-:W2:Y:S03]  /*10b0*/  LDCU.64 UR6, c[0x0][0x3a0] ;  /* 0x00007400ff0677ac */ /* 0x000ea60008000a00 */
[----:B------:R-:W-:-:S05]  /*10c0*/  IMAD.U32 R231, RZ, RZ, UR5 ;  /* 0x00000005ffe77e24 */ /* 0x000fca000f8e00ff */
[----:B------:R-:W4:Y:S01]  /*10d0*/  LDCU.64 UR4, c[0x0][0x3a8] ;  /* 0x00007500ff0477ac */ /* 0x000f220008000a00 */
[----:B-1----:R-:W1:Y:S02]  /*10e0*/  MUFU.RCP R4, R7 ;  /* 0x0000000700047308 */ /* 0x002e640000001000 */
[----:B-1----:R-:W-:-:S06]  /*10f0*/  IADD3 R4, PT, PT, R4, 0xffffffe, RZ ;  /* 0x0ffffffe04047810 */ /* 0x002fcc0007ffe0ff */
[----:B------:R-:W1:Y:S02]  /*1100*/  F2I.FTZ.U32.TRUNC.NTZ R5, R4 ;  /* 0x0000000400057305 */ /* 0x000e64000021f000 */
[----:B-1----:R-:W-:Y:S02]  /*1110*/  IMAD.MOV R2, RZ, RZ, -R5 ;  /* 0x000000ffff027224 */ /* 0x002fe400078e0a05 */
[----:B------:R-:W-:Y:S02]  /*1120*/  IMAD.MOV.U32 R4, RZ, RZ, RZ ;  /* 0x000000ffff047224 */ /* 0x000fe400078e00ff */
[----:B------:R-:W-:-:S04]  /*1130*/  IMAD R2, R2, R3, RZ ;  /* 0x0000000302027224 */ /* 0x000fc800078e02ff */
[----:B------:R-:W-:Y:S01]  /*1140*/  IMAD.HI.U32 R5, R5, R2, R4 ;  /* 0x0000000205057227 */ /* 0x000fe200078e0004 */
[----:B------:R-:W-:Y:S01]  /*1150*/  MOV R2, R0 ;  /* 0x0000000000027202 */ /* 0x000fe20000000f00 */
[----:B------:R-:W1:Y:S04]  /*1160*/  LDC R4, c[0x0][0x3e8] ;  /* 0x0000fa00ff047b82 */ /* 0x000e680000000800 */
[----:B------:R-:W-:-:S04]  /*1170*/  IMAD.HI.U32 R7, R5, R2, RZ ;  /* 0x0000000205077227 */ /* 0x000fc800078e00ff */
[----:B------:R-:W-:-:S04]  /*1180*/  IMAD.MOV R0, RZ, RZ, -R7 ;  /* 0x000000ffff007224 */ /* 0x000fc800078e0a07 */
[----:B------:R-:W-:-:S05]  /*1190*/  IMAD R0, R3, R0, R2 ;  /* 0x0000000003007224 */ /* 0x000fca00078e0202 */
[----:B------:R-:W-:-:S13]  /*11a0*/  ISETP.GT.U32.AND P1, PT, R3, R0, PT ;  /* 0x000000000300720c */ /* 0x000fda0003f24070 */
[-C--:B------:R-:W-:Y:S02]  /*11b0*/  @!P1 IADD3 R0, PT, PT, R0, -R3.reuse, RZ ;  /* 0x8000000300009210 */ /* 0x080fe40007ffe0ff */
[----:B------:R-:W-:Y:S02]  /*11c0*/  @!P1 IADD3 R7, PT, PT, R7, 0x1, RZ ;  /* 0x0000000107079810 */ /* 0x000fe40007ffe0ff */
[----:B------:R-:W-:Y:S02]  /*11d0*/  ISETP.GE.U32.AND P2, PT, R0, R3, PT ;  /* 0x000000030000720c */ /* 0x000fe40003f46070 */
[C---:B------:R-:W-:Y:S02]  /*11e0*/  LOP3.LUT R0, R6.reuse, UR8, RZ, 0x3c, !PT ;  /* 0x0000000806007c12 */ /* 0x040fe4000f8e3cff */
[----:B------:R-:W-:Y:S02]  /*11f0*/  ISETP.NE.AND P1, PT, R6, RZ, PT ;  /* 0x000000ff0600720c */ /* 0x000fe40003f25270 */
[----:B------:R-:W-:-:S07]  /*1200*/  ISETP.GE.AND P0, PT, R0, RZ, PT ;  /* 0x000000ff0000720c */ /* 0x000fce0003f06270 */
[----:B------:R-:W-:-:S06]  /*1210*/  @P2 VIADD R7, R7, 0x1 ;  /* 0x0000000107072836 */ /* 0x000fcc0000000000 */
[----:B------:R-:W-:Y:S02]  /*1220*/  @!P0 IADD3 R7, PT, PT, -R7, RZ, RZ ;  /* 0x000000ff07078210 */ /* 0x000fe40007ffe1ff */
[----:B------:R-:W-:-:S05]  /*1230*/  @!P1 LOP3.LUT R7, RZ, R6, RZ, 0x33, !PT ;  /* 0x00000006ff079212 */ /* 0x000fca00078e33ff */
[----:B------:R-:W-:-:S05]  /*1240*/  IMAD.WIDE R12, R7, 0x4, R230 ;  /* 0x00000004070c7825 */ /* 0x000fca00078e02e6 */
[----:B------:R-:W5:Y:S01]  /*1250*/  LDG.E R2, desc[UR20][R12.64] ;  /* 0x000000140c027981 */ /* 0x000f62000c1e1900 */
[----:B-1----:R-:W-:Y:S02]  /*1260*/  IABS R5, R4 ;  /* 0x0000000400057213 */ /* 0x002fe40000000000 */
[----:B------:R-:W-:Y:S01]  /*1270*/  IADD3 R7, PT, PT, -R7, RZ, RZ ;  /* 0x000000ff07077210 */ /* 0x000fe20007ffe1ff */
[----:B------:R-:W1:Y:S01]  /*1280*/  S2R R0, SR_CTAID.Z ;  /* 0x0000000000007919 */ /* 0x000e620000002700 */
[----:B------:R-:W3:Y:S03]  /*1290*/  I2F.RP R10, R5 ;  /* 0x00000005000a7306 */ /* 0x000ee60000209400 */
[----:B------:R-:W-:Y:S01]  /*12a0*/  IMAD R6, R6, R7, UR8 ;  /* 0x0000000806067e24 */ /* 0x000fe2000f8e0207 */
[----:B------:R-:W4:Y:S04]  /*12b0*/  LDCU.64 UR8, c[0x0][0x3c0] ;  /* 0x00007800ff0877ac */ /* 0x000f280008000a00 */
[----:B---3--:R-:W3:Y:S01]  /*12c0*/  MUFU.RCP R9, R10 ;  /* 0x0000000a00097308 */ /* 0x008ee20000001000 */
[----:B-1----:R-:W-:-:S02]  /*12d0*/  IABS R0, R0 ;  /* 0x0000000000007213 */ /* 0x002fc40000000000 */
[----:B---3--:R-:W-:-:S06]  /*12e0*/  IADD3 R9, PT, PT, R9, 0xffffffe, RZ ;  /* 0x0ffffffe09097810 */ /* 0x008fcc0007ffe0ff */
[----:B------:R-:W1:Y:S02]  /*12f0*/  F2I.FTZ.U32.TRUNC.NTZ R9, R9 ;  /* 0x0000000900097305 */ /* 0x000e64000021f000 */
[----:B-1----:R-:W-:-:S05]  /*1300*/  IADD3 R3, PT, PT, RZ, -R9, RZ ;  /* 0x80000009ff037210 */ /* 0x002fca0007ffe0ff */
[----:B------:R-:W-:-:S04]  /*1310*/  IMAD R3, R3, R5, RZ ;  /* 0x0000000503037224 */ /* 0x000fc800078e02ff */
[----:B------:R-:W-:Y:S01]  /*1320*/  IMAD.HI.U32 R8, R9, R3, R8 ;  /* 0x0000000309087227 */ /* 0x000fe200078e0008 */
[----:B------:R-:W-:-:S05]  /*1330*/  MOV R3, R0 ;  /* 0x0000000000037202 */ /* 0x000fca0000000f00 */
[----:B------:R-:W-:-:S05]  /*1340*/  IMAD.HI.U32 R0, R8, R3, RZ ;  /* 0x0000000308007227 */ /* 0x000fca00078e00ff */
[----:B------:R-:W-:-:S05]  /*1350*/  IADD3 R8, PT, PT, -R0, RZ, RZ ;  /* 0x000000ff00087210 */ /* 0x000fca0007ffe1ff */
[----:B------:R-:W-:Y:S01]  /*1360*/  IMAD R8, R5, R8, R3 ;  /* 0x0000000805087224 */ /* 0x000fe200078e0203 */
[----:B------:R-:W-:-:S04]  /*1370*/  LOP3.LUT R3, R4, UR24, RZ, 0x3c, !PT ;  /* 0x0000001804037c12 */ /* 0x000fc8000f8e3cff */
[----:B------:R-:W-:Y:S02]  /*1380*/  ISETP.GT.U32.AND P1, PT, R5, R8, PT ;  /* 0x000000080500720c */ /* 0x000fe40003f24070 */
[----:B------:R-:W-:-:S11]  /*1390*/  ISETP.GE.AND P0, PT, R3, RZ, PT ;  /* 0x000000ff0300720c */ /* 0x000fd60003f06270 */
[----:B------:R-:W-:Y:S01]  /*13a0*/  @!P1 IMAD.IADD R8, R8, 0x1, -R5 ;  /* 0x0000000108089824 */ /* 0x000fe200078e0a05 */
[----:B------:R-:W-:Y:S02]  /*13b0*/  @!P1 IADD3 R0, PT, PT, R0, 0x1, RZ ;  /* 0x0000000100009810 */ /* 0x000fe40007ffe0ff */
[----:B------:R-:W-:Y:S02]  /*13c0*/  ISETP.NE.AND P1, PT, R4, RZ, PT ;  /* 0x000000ff0400720c */ /* 0x000fe40003f25270 */
[----:B------:R-:W-:-:S13]  /*13d0*/  ISETP.GE.U32.AND P2, PT, R8, R5, PT ;  /* 0x000000050800720c */ /* 0x000fda0003f46070 */
[----:B------:R-:W-:-:S05]  /*13e0*/  @P2 VIADD R0, R0, 0x1 ;  /* 0x0000000100002836 */ /* 0x000fca0000000000 */
[----:B------:R-:W-:Y:S02]  /*13f0*/  @!P0 IADD3 R0, PT, PT, -R0, RZ, RZ ;  /* 0x000000ff00008210 */ /* 0x000fe40007ffe1ff */
[----:B------:R-:W-:Y:S02]  /*1400*/  @!P1 LOP3.LUT R0, RZ, R4, RZ, 0x33, !PT ;  /* 0x00000004ff009212 */ /* 0x000fe400078e33ff */
[----:B-----5:R-:W-:Y:S01]  /*1410*/  SHF.R.S32.HI R3, RZ, 0x1f, R2 ;  /* 0x0000001fff037819 */ /* 0x020fe20000011402 */
[----:B--2---:R-:W-:-:S04]  /*1420*/  IMAD.WIDE.U32 R8, R2, UR6, RZ ;  /* 0x0000000602087c25 */ /* 0x004fc8000f8e00ff */
[C---:B------:R-:W-:Y:S02]  /*1430*/  IMAD R5, R3.reuse, UR6, RZ ;  /* 0x0000000603057c24 */ /* 0x040fe4000f8e02ff */
[----:B----4-:R-:W-:Y:S02]  /*1440*/  IMAD R3, R3, UR4, RZ ;  /* 0x0000000403037c24 */ /* 0x010fe4000f8e02ff */
[C---:B------:R-:W-:Y:S02]  /*1450*/  IMAD R5, R2.reuse, UR7, R5 ;  /* 0x0000000702057c24 */ /* 0x040fe4000f8e0205 */
[C---:B------:R-:W-:Y:S02]  /*1460*/  IMAD R3, R2.reuse, UR5, R3 ;  /* 0x0000000502037c24 */ /* 0x040fe4000f8e0203 */
[----:B------:R-:W-:Y:S01]  /*1470*/  IMAD.WIDE.U32 R10, R2, UR4, RZ ;  /* 0x00000004020a7c25 */ /* 0x000fe2000f8e00ff */
[----:B------:R-:W1:Y:S01]  /*1480*/  LDCU.128 UR4, c[0x0][0x3d0] ;  /* 0x00007a00ff0477ac */ /* 0x000e620008000c00 */
[----:B------:R-:W-:-:S02]  /*1490*/  SHF.R.S32.HI R2, RZ, 0x1f, R6 ;  /* 0x0000001fff027819 */ /* 0x000fc40000011406 */
[----:B------:R-:W-:Y:S01]  /*14a0*/  IADD3 R9, PT, PT, R9, R5, RZ ;  /* 0x0000000509097210 */ /* 0x000fe20007ffe0ff */
[----:B------:R-:W-:Y:S02]  /*14b0*/  IMAD.IADD R11, R11, 0x1, R3 ;  /* 0x000000010b0b7824 */ /* 0x000fe400078e0203 */
[C---:B------:R-:W-:Y:S02]  /*14c0*/  IMAD R3, R2.reuse, UR10, RZ ;  /* 0x0000000a02037c24 */ /* 0x040fe4000f8e02ff */
[----:B------:R-:W-:Y:S01]  /*14d0*/  IMAD R5, R2, UR8, RZ ;  /* 0x0000000802057c24 */ /* 0x000fe2000f8e02ff */
[----:B------:R-:W-:Y:S01]  /*14e0*/  SHF.R.S32.HI R2, RZ, 0x1f, R0 ;  /* 0x0000001fff027819 */ /* 0x000fe20000011400 */
[C---:B------:R-:W-:Y:S02]  /*14f0*/  IMAD R3, R6.reuse, UR11, R3 ;  /* 0x0000000b06037c24 */ /* 0x040fe4000f8e0203 */
[----:B------:R-:W-:-:S04]  /*1500*/  IMAD.WIDE.U32 R8, R6, UR10, R8 ;  /* 0x0000000a06087c25 */ /* 0x000fc8000f8e0008 */
[C---:B------:R-:W-:Y:S01]  /*1510*/  IMAD R5, R6.reuse, UR9, R5 ;  /* 0x0000000906057c24 */ /* 0x040fe2000f8e0205 */
[----:B------:R-:W-:Y:S01]  /*1520*/  IADD3 R9, PT, PT, R9, R3, RZ ;  /* 0x0000000309097210 */ /* 0x000fe20007ffe0ff */
[----:B------:R-:W-:-:S04]  /*1530*/  IMAD.WIDE.U32 R6, R6, UR8, R10 ;  /* 0x0000000806067c25 */ /* 0x000fc8000f8e000a */
[C---:B-1----:R-:W-:Y:S01]  /*1540*/  IMAD R3, R2.reuse, UR4, RZ ;  /* 0x0000000402037c24 */ /* 0x042fe2000f8e02ff */
[----:B------:R-:W-:Y:S01]  /*1550*/  IADD3 R7, PT, PT, R7, R5, RZ ;  /* 0x0000000507077210 */ /* 0x000fe20007ffe0ff */
[----:B------:R-:W-:Y:S02]  /*1560*/  IMAD R5, R2, UR6, RZ ;  /* 0x0000000602057c24 */ /* 0x000fe4000f8e02ff */
[C---:B------:R-:W-:Y:S02]  /*1570*/  IMAD R3, R0.reuse, UR5, R3 ;  /* 0x0000000500037c24 */ /* 0x040fe4000f8e0203 */
[C---:B------:R-:W-:Y:S02]  /*1580*/  IMAD R5, R0.reuse, UR7, R5 ;  /* 0x0000000700057c24 */ /* 0x040fe4000f8e0205 */
[----:B------:R-:W-:-:S04]  /*1590*/  IMAD.WIDE.U32 R6, R0, UR6, R6 ;  /* 0x0000000600067c25 */ /* 0x000fc8000f8e0006 */
[----:B------:R-:W-:Y:S01]  /*15a0*/  IMAD.WIDE.U32 R8, R0, UR4, R8 ;  /* 0x0000000400087c25 */ /* 0x000fe2000f8e0008 */
[----:B------:R-:W-:Y:S02]  /*15b0*/  IADD3 R2, PT, PT, R7, R5, RZ ;  /* 0x0000000507027210 */ /* 0x000fe40007ffe0ff */
[----:B------:R-:W-:Y:S01]  /*15c0*/  MOV R4, R6 ;  /* 0x0000000600047202 */ /* 0x000fe20000000f00 */
[----:B------:R-:W-:Y:S01]  /*15d0*/  IMAD.IADD R0, R9, 0x1, R3 ;  /* 0x0000000109007824 */ /* 0x000fe200078e0203 */
[----:B------:R-:W-:Y:S06]  /*15e0*/  BRA `(.L_x_500) ;  /* 0x0000000400787947 */ /* 0x000fec0003800000 */
.L_x_499:
[----:B------:R-:W-:-:S09]  /*15f0*/  UISETP.NE.AND UP0, UPT, UR17, -0x1, UPT ;  /* 0xffffffff1100788c */ /* 0x000fd2000bf05270 */
[----:B------:R-:W-:Y:S05]  /*1600*/  BRA.U UP0, `(.L_x_501) ;  /* 0x0000000100387547 */ /* 0x000fea000b800000 */
[----:B------:R-:W1:Y:S01]  /*1610*/  LDCU.64 UR10, c[0x0][0x3b8] ;  /* 0x00007700ff0a77ac */ /* 0x000e620008000a00 */
[----:B------:R-:W2:Y:S01]  /*1620*/  LDCU.64 UR4, c[0x0][0x3a0] ;  /* 0x00007400ff0477ac */ /* 0x000ea20008000a00 */
[----:B------:R-:W-:Y:S02]  /*1630*/  USHF.R.S32.HI UR8, URZ, 0x1f, UR7 ;  /* 0x0000001fff087899 */ /* 0x000fe40008011407 */
[----:B------:R-:W-:Y:S02]  /*1640*/  USHF.R.S32.HI UR9, URZ, 0x1f, UR6 ;  /* 0x0000001fff097899 */ /* 0x000fe40008011406 */
[----:B-1----:R-:W-:Y:S02]  /*1650*/  UIMAD UR8, UR8, UR10, URZ ;  /* 0x0000000a080872a4 */ /* 0x002fe4000f8e02ff */
[----:B------:R-:W-:Y:S02]  /*1660*/  UIMAD.WIDE.U32 UR26, UR7, UR10, URZ ;  /* 0x0000000a071a72a5 */ /* 0x000fe4000f8e00ff */
[----:B------:R-:W-:-:S02]  /*1670*/  UIMAD UR8, UR7, UR11, UR8 ;  /* 0x0000000b070872a4 */ /* 0x000fc4000f8e0208 */
[----:B--2---:R-:W-:Y:S02]  /*1680*/  UIMAD UR9, UR9, UR4, URZ ;  /* 0x00000004090972a4 */ /* 0x004fe4000f8e02ff */
[----:B------:R-:W-:Y:S02]  /*1690*/  UIADD3 UR27, UPT, UPT, UR27, UR8, URZ ;  /* 0x000000081b1b7290 */ /* 0x000fe4000fffe0ff */
[----:B------:R-:W-:Y:S02]  /*16a0*/  UIMAD UR5, UR6, UR5, UR9 ;  /* 0x00000005060572a4 */ /* 0x000fe4000f8e0209 */
[----:B------:R-:W-:-:S04]  /*16b0*/  UIMAD.WIDE.U32 UR26, UR6, UR4, UR26 ;  /* 0x00000004061a72a5 */ /* 0x000fc8000f8e001a */
[----:B------:R-:W-:-:S03]  /*16c0*/  UIADD3 UR15, UPT, UPT, UR27, UR5, URZ ;  /* 0x000000051b0f7290 */ /* 0x000fc6000fffe0ff */
[----:B------:R-:W-:Y:S01]  /*16d0*/  UMOV UR16, UR26 ;  /* 0x0000001a00107c82 */ /* 0x000fe20008000000 */
[----:B------:R-:W-:Y:S05]  /*16e0*/  BRA `(.L_x_502) ;  /* 0x0000000000187947 */ /* 0x000fea0003800000 */
.L_x_501:
[----:B------:R-:W1:Y:S01]  /*16f0*/  LDCU.64 UR10, c[0x0][0x3b8] ;  /* 0x00007700ff0a77ac */ /* 0x000e620008000a00 */
[----:B------:R-:W-:-:S04]  /*1700*/  UIADD3 UR15, UPT, UPT, UR7, UR17, URZ ;  /* 0x00000011070f7290 */ /* 0x000fc8000fffe0ff */
[----:B-1----:R-:W-:Y:S02]  /*1710*/  UIMAD.WIDE.U32 UR4, UR15, UR10, URZ ;  /* 0x0000000a0f0472a5 */ /* 0x002fe4000f8e00ff */
[----:B------:R-:W-:-:S04]  /*1720*/  UIMAD UR15, UR15, UR11, URZ ;  /* 0x0000000b0f0f72a4 */ /* 0x000fc8000f8e02ff */
[----:B------:R-:W-:Y:S01]  /*1730*/  UIADD3 UR15, UPT, UPT, UR5, UR15, URZ ;  /* 0x0000000f050f7290 */ /* 0x000fe2000fffe0ff */
[----:B------:R-:W-:-:S11]  /*1740*/  UMOV UR16, UR4 ;  /* 0x0000000400107c82 */ /* 0x000fd60008000000 */
.L_x_502:
[----:B------:R-:W-:Y:S05]  /*1750*/  BRA.U UP0, `(.L_x_503) ;  /* 0x0000000100347547 */ /* 0x000fea000b800000 */
[----:B------:R-:W1:Y:S01]  /*1760*/  LDCU.64 UR8, c[0x0][0x3c0] ;  /* 0x00007800ff0877ac */ /* 0x000e620008000a00 */
[----:B------:R-:W2:Y:S01]  /*1770*/  LDCU.64 UR4, c[0x0][0x3a8] ;  /* 0x00007500ff0477ac */ /* 0x000ea20008000a00 */
[----:B------:R-:W-:-:S04]  /*1780*/  USHF.R.S32.HI UR17, URZ, 0x1f, UR7 ;  /* 0x0000001fff117899 */ /* 0x000fc80008011407 */
[----:B-1----:R-:W-:Y:S02]  /*1790*/  UIMAD UR17, UR17, UR8, URZ ;  /* 0x00000008111172a4 */ /* 0x002fe4000f8e02ff */
[----:B------:R-:W-:Y:S02]  /*17a0*/  UIMAD.WIDE.U32 UR26, UR7, UR8, URZ ;  /* 0x00000008071a72a5 */ /* 0x000fe4000f8e00ff */
[----:B------:R-:W-:Y:S02]  /*17b0*/  UIMAD UR17, UR7, UR9, UR17 ;  /* 0x00000009071172a4 */ /* 0x000fe4000f8e0211 */
[----:B------:R-:W-:Y:S02]  /*17c0*/  USHF.R.S32.HI UR7, URZ, 0x1f, UR6 ;  /* 0x0000001fff077899 */ /* 0x000fe40008011406 */
[----:B------:R-:W-:Y:S02]  /*17d0*/  UIADD3 UR27, UPT, UPT, UR27, UR17, URZ ;  /* 0x000000111b1b7290 */ /* 0x000fe4000fffe0ff */
[----:B--2---:R-:W-:-:S04]  /*17e0*/  UIMAD UR7, UR7, UR4, URZ ;  /* 0x00000004070772a4 */ /* 0x004fc8000f8e02ff */
[----:B------:R-:W-:Y:S02]  /*17f0*/  UIMAD UR5, UR6, UR5, UR7 ;  /* 0x00000005060572a4 */ /* 0x000fe4000f8e0207 */
[----:B------:R-:W-:-:S04]  /*1800*/  UIMAD.WIDE.U32 UR6, UR6, UR4, UR26 ;  /* 0x00000004060672a5 */ /* 0x000fc8000f8e001a */
[----:B------:R-:W-:Y:S01]  /*1810*/  UIADD3 UR5, UPT, UPT, UR7, UR5, URZ ;  /* 0x0000000507057290 */ /* 0x000fe2000fffe0ff */
[----:B------:R-:W-:Y:S11]  /*1820*/  BRA `(.L_x_504) ;  /* 0x0000000000187947 */ /* 0x000ff60003800000 */
.L_x_503:
[----:B------:R-:W1:Y:S01]  /*1830*/  LDCU.64 UR8, c[0x0][0x3c0] ;  /* 0x00007800ff0877ac */ /* 0x000e620008000a00 */
[----:B------:R-:W-:-:S04]  /*1840*/  UIADD3 UR7, UPT, UPT, UR7, UR17, URZ ;  /* 0x0000001107077290 */ /* 0x000fc8000fffe0ff */
[----:B-1----:R-:W-:Y:S02]  /*1850*/  UIMAD.WIDE.U32 UR4, UR7, UR8, URZ ;  /* 0x00000008070472a5 */ /* 0x002fe4000f8e00ff */
[----:B------:R-:W-:-:S04]  /*1860*/  UIMAD UR7, UR7, UR9, URZ ;  /* 0x00000009070772a4 */ /* 0x000fc8000f8e02ff */
[----:B------:R-:W-:Y:S01]  /*1870*/  UIADD3 UR5, UPT, UPT, UR5, UR7, URZ ;  /* 0x0000000705057290 */ /* 0x000fe2000fffe0ff */
[----:B------:R-:W-:-:S11]  /*1880*/  UMOV UR6, UR4 ;  /* 0x0000000400067c82 */ /* 0x000fd60008000000 */
.L_x_504:
[----:B------:R-:W1:Y:S01]  /*1890*/  LDC R0, c[0x0][0x3e8] ;  /* 0x0000fa00ff007b82 */ /* 0x000e620000000800 */
[----:B------:R-:W2:Y:S01]  /*18a0*/  S2R R3, SR_CTAID.Z ;  /* 0x0000000000037919 */ /* 0x000ea20000002700 */
[----:B------:R-:W-:Y:S01]  /*18b0*/  ULEA UR4, UR18, 0xffffffc0, 0x6 ;  /* 0xffffffc012047891 */ /* 0x000fe2000f8e30ff */
[----:B------:R-:W-:Y:S01]  /*18c0*/  CS2R R230, SRZ ;  /* 0x0000000000e67805 */ /* 0x000fe2000001ff00 */
[----:B------:R-:W-:Y:S01]  /*18d0*/  UMOV UR7, UR5 ;  /* 0x0000000500077c82 */ /* 0x000fe20008000000 */
[----:B------:R-:W-:Y:S01]  /*18e0*/  UMOV UR17, UR15 ;  /* 0x0000000f00117c82 */ /* 0x000fe20008000000 */
[----:B------:R-:W-:Y:S02]  /*18f0*/  UIMAD.WIDE.U32 UR6, UR4, UR8, UR6 ;  /* 0x00000008040672a5 */ /* 0x000fe4000f8e0006 */
[----:B------:R-:W-:Y:S02]  /*1900*/  UIMAD.WIDE.U32 UR16, UR4, UR10, UR16 ;  /* 0x0000000a041072a5 */ /* 0x000fe4000f8e0010 */
[----:B------:R-:W-:-:S02]  /*1910*/  UIMAD UR5, UR4, UR9, UR7 ;  /* 0x00000009040572a4 */ /* 0x000fc4000f8e0207 */
[----:B------:R-:W-:Y:S01]  /*1920*/  UIMAD UR4, UR4, UR11, UR17 ;  /* 0x0000000b040472a4 */ /* 0x000fe2000f8e0211 */
[----:B------:R-:W-:Y:S01]  /*1930*/  MOV R13, UR7 ;  /* 0x00000007000d7c02 */ /* 0x000fe20008000f00 */
[----:B------:R-:W-:Y:S01]  /*1940*/  IMAD.U32 R12, RZ, RZ, UR6 ;  /* 0x00000006ff0c7e24 */ /* 0x000fe2000f8e00ff */
[----:B------:R-:W-:Y:S01]  /*1950*/  MOV R9, UR17 ;  /* 0x0000001100097c02 */ /* 0x000fe20008000f00 */
[----:B------:R-:W-:Y:S02]  /*1960*/  IMAD.U32 R8, RZ, RZ, UR16 ;  /* 0x00000010ff087e24 */ /* 0x000fe4000f8e00ff */
[----:B------:R-:W-:Y:S01]  /*1970*/  MOV R9, UR4 ;  /* 0x0000000400097c02 */ /* 0x000fe20008000f00 */
[----:B------:R-:W-:Y:S01]  /*1980*/  IMAD.U32 R13, RZ, RZ, UR5 ;  /* 0x00000005ff0d7e24 */ /* 0x000fe2000f8e00ff */
[----:B-1----:R-:W-:-:S04]  /*1990*/  IABS R2, R0 ;  /* 0x0000000000027213 */ /* 0x002fc80000000000 */
[----:B------:R-:W1:Y:S01]  /*19a0*/  I2F.RP R5, R2 ;  /* 0x0000000200057306 */ /* 0x000e620000209400 */
[----:B--2---:R-:W-:-:S07]  /*19b0*/  IABS R3, R3 ;  /* 0x0000000300037213 */ /* 0x004fce0000000000 */
[----:B-1----:R-:W1:Y:S02]  /*19c0*/  MUFU.RCP R6, R5 ;  /* 0x0000000500067308 */ /* 0x002e640000001000 */
[----:B-1----:R-:W-:-:S06]  /*19d0*/  VIADD R6, R6, 0xffffffe ;  /* 0x0ffffffe06067836 */ /* 0x002fcc0000000000 */
[----:B------:R-:W1:Y:S02]  /*19e0*/  F2I.FTZ.U32.TRUNC.NTZ R7, R6 ;  /* 0x0000000600077305 */ /* 0x000e64000021f000 */
[----:B-1----:R-:W-:Y:S01]  /*19f0*/  IMAD.MOV R4, RZ, RZ, -R7 ;  /* 0x000000ffff047224 */ /* 0x002fe200078e0a07 */
[----:B------:R-:W-:-:S03]  /*1a00*/  MOV R6, RZ ;  /* 0x000000ff00067202 */ /* 0x000fc60000000f00 */
[----:B------:R-:W-:-:S04]  /*1a10*/  IMAD R4, R4, R2, RZ ;  /* 0x0000000204047224 */ /* 0x000fc800078e02ff */
[----:B------:R-:W-:-:S04]  /*1a20*/  IMAD.HI.U32 R7, R7, R4, R6 ;  /* 0x0000000407077227 */ /* 0x000fc800078e0006 */
[----:B------:R-:W-:-:S04]  /*1a30*/  IMAD.MOV.U32 R4, RZ, RZ, R3 ;  /* 0x000000ffff047224 */ /* 0x000fc800078e0003 */
[----:B------:R-:W-:-:S05]  /*1a40*/  IMAD.HI.U32 R7, R7, R4, RZ ;  /* 0x0000000407077227 */ /* 0x000fca00078e00ff */
[----:B------:R-:W-:-:S05]  /*1a50*/  IADD3 R3, PT, PT, -R7, RZ, RZ ;  /* 0x000000ff07037210 */ /* 0x000fca0007ffe1ff */
[C---:B------:R-:W-:Y:S02]  /*1a60*/  IMAD R3, R2.reuse, R3, R4 ;  /* 0x0000000302037224 */ /* 0x040fe400078e0204 */
[----:B------:R-:W1:Y:S03]  /*1a70*/  LDC.64 R4, c[0x0][0x3d8] ;  /* 0x0000f600ff047b82 */ /* 0x000e660000000a00 */
[----:B------:R-:W-:-:S13]  /*1a80*/  ISETP.GT.U32.AND P0, PT, R2, R3, PT ;  /* 0x000000030200720c */ /* 0x000fda0003f04070 */
[----:B------:R-:W-:Y:S01]  /*1a90*/  @!P0 IMAD.IADD R3, R3, 0x1, -R2 ;  /* 0x0000000103038824 */ /* 0x000fe200078e0a02 */
[----:B------:R-:W-:Y:S02]  /*1aa0*/  @!P0 IADD3 R7, PT, PT, R7, 0x1, RZ ;  /* 0x0000000107078810 */ /* 0x000fe40007ffe0ff */
[C---:B------:R-:W-:Y:S02]  /*1ab0*/  ISETP.NE.AND P0, PT, R0.reuse, RZ, PT ;  /* 0x000000ff0000720c */ /* 0x040fe40003f05270 */
[----:B------:R-:W-:Y:S02]  /*1ac0*/  ISETP.GE.U32.AND P2, PT, R3, R2, PT ;  /* 0x000000020300720c */ /* 0x000fe40003f46070 */
[----:B------:R-:W-:-:S04]  /*1ad0*/  LOP3.LUT R2, R0, UR24, RZ, 0x3c, !PT ;  /* 0x0000001800027c12 */ /* 0x000fc8000f8e3cff */
[----:B------:R-:W-:Y:S02]  /*1ae0*/  ISETP.GE.AND P1, PT, R2, RZ, PT ;  /* 0x000000ff0200720c */ /* 0x000fe40003f26270 */
[----:B------:R-:W2:Y:S05]  /*1af0*/  LDC.64 R2, c[0x0][0x3d0] ;  /* 0x0000f400ff027b82 */ /* 0x000eaa0000000a00 */
[----:B------:R-:W-:-:S06]  /*1b00*/  @P2 VIADD R7, R7, 0x1 ;  /* 0x0000000107072836 */ /* 0x000fcc0000000000 */
[----:B------:R-:W-:Y:S02]  /*1b10*/  @!P1 IADD3 R7, PT, PT, -R7, RZ, RZ ;  /* 0x000000ff07079210 */ /* 0x000fe40007ffe1ff */
[----:B------:R-:W-:-:S04]  /*1b20*/  @!P0 LOP3.LUT R7, RZ, R0, RZ, 0x33, !PT ;  /* 0x00000000ff078212 */ /* 0x000fc800078e33ff */
[----:B------:R-:W-:Y:S01]  /*1b30*/  SHF.R.S32.HI R11, RZ, 0x1f, R7 ;  /* 0x0000001fff0b7819 */ /* 0x000fe20000011407 */
[----:B-1----:R-:W-:-:S04]  /*1b40*/  IMAD.WIDE.U32 R12, R7, R4, R12 ;  /* 0x00000004070c7225 */ /* 0x002fc800078e000c */
[C---:B------:R-:W-:Y:S02]  /*1b50*/  IMAD R6, R11.reuse, R4, RZ ;  /* 0x000000040b067224 */ /* 0x040fe400078e02ff */
[-C--:B--2---:R-:W-:Y:S02]  /*1b60*/  IMAD R0, R11, R2.reuse, RZ ;  /* 0x000000020b007224 */ /* 0x084fe400078e02ff */
[C---:B------:R-:W-:Y:S02]  /*1b70*/  IMAD R5, R7.reuse, R5, R6 ;  /* 0x0000000507057224 */ /* 0x040fe400078e0206 */
[----:B------:R-:W-:-:S03]  /*1b80*/  IMAD.WIDE.U32 R8, R7, R2, R8 ;  /* 0x0000000207087225 */ /* 0x000fc600078e0008 */
[----:B------:R-:W-:Y:S01]  /*1b90*/  IADD3 R2, PT, PT, R13, R5, RZ ;  /* 0x000000050d027210 */ /* 0x000fe20007ffe0ff */
[----:B------:R-:W-:Y:S02]  /*1ba0*/  IMAD R3, R7, R3, R0 ;  /* 0x0000000307037224 */ /* 0x000fe400078e0200 */
[----:B------:R-:W-:-:S03]  /*1bb0*/  IMAD.MOV.U32 R4, RZ, RZ, R12 ;  /* 0x000000ffff047224 */ /* 0x000fc600078e000c */
[----:B------:R-:W-:-:S07]  /*1bc0*/  IADD3 R0, PT, PT, R9, R3, RZ ;  /* 0x0000000309007210 */ /* 0x000fce0007ffe0ff */
.L_x_500:
[----:B------:R-:W-:Y:S01]  /*1bd0*/  UISETP.NE.AND UP0, UPT, UR19, -0x1, UPT ;  /* 0xffffffff1300788c */ /* 0x000fe2000bf05270 */
[----:B------:R-:W-:Y:S01]  /*1be0*/  IMAD.SHL.U32 R241, R219, 0x8, RZ ;  /* 0x00000008dbf17824 */ /* 0x000fe200078e00ff */
[----:B------:R-:W1:Y:S01]  /*1bf0*/  S2R R13, SR_CTAID.X ;  /* 0x00000000000d7919 */ /* 0x000e620000002500 */
[--C-:B------:R-:W-:Y:S01]  /*1c00*/  SHF.R.U32.HI R14, RZ, 0x3, R219.reuse ;  /* 0x00000003ff0e7819 */ /* 0x100fe200000116db */
[----:B------:R-:W2:Y:S01]  /*1c10*/  S2UR UR26, SR_CgaCtaId ;  /* 0x00000000001a79c3 */ /* 0x000ea20000008800 */
[----:B------:R-:W3:Y:S01]  /*1c20*/  LDCU.64 UR6, c[0x0][0x3c8] ;  /* 0x00007900ff0677ac */ /* 0x000ee20008000a00 */
[C---:B------:R-:W-:Y:S01]  /*1c30*/  LOP3.LUT R218, R241.reuse, 0x38, RZ, 0xc0, !PT ;  /* 0x00000038f1da7812 */ /* 0x040fe200078ec0ff */
[----:B------:R-:W-:Y:S01]  /*1c40*/  IMAD.MOV.U32 R15, RZ, RZ, RZ ;  /* 0x000000ffff0f7224 */ /* 0x000fe200078e00ff */
[----:B------:R-:W-:Y:S01]  /*1c50*/  LOP3.LUT R6, R241, 0x1f8, RZ, 0xc0, !PT ;  /* 0x000001f8f1067812 */ /* 0x000fe200078ec0ff */
[----:B------:R-:W-:Y:S01]  /*1c60*/  BSSY.RECONVERGENT B0, `(.L_x_505) ;  /* 0x0000051000007945 */ /* 0x000fe20003800200 */
[----:B------:R-:W-:Y:S01]  /*1c70*/  IADD3 R8, P0, PT, R218, R8, RZ ;  /* 0x00000008da087210 */ /* 0x000fe20007f1e0ff */
[----:B------:R-:W4:Y:S01]  /*1c80*/  @!UP0 LDCU.64 UR4, c[0x0][0x398] ;  /* 0x00007300ff0487ac */ /* 0x000f220008000a00 */
[----:B------:R-:W-:-:S02]  /*1c90*/  LOP3.LUT R6, R6, 0x38, R219, 0x78, !PT ;  /* 0x0000003806067812 */ /* 0x000fc400078e78db */
[C---:B------:R-:W-:Y:S01]  /*1ca0*/  LOP3.LUT R235, R218.reuse, 0x40, RZ, 0xfc, !PT ;  /* 0x00000040daeb7812 */ /* 0x040fe200078efcff */
[----:B------:R-:W5:Y:S01]  /*1cb0*/  @UP0 LDCU.64 UR16, c[0x0][0x3b0] ;  /* 0x00007600ff1007ac */ /* 0x000f620008000a00 */
[----:B------:R-:W-:Y:S01]  /*1cc0*/  IMAD.X R9, RZ, RZ, R0, P0 ;  /* 0x000000ffff097224 */ /* 0x000fe200000e0600 */
[----:B------:R-:W-:Y:S02]  /*1cd0*/  IADD3 R4, P0, PT, R218, R4, RZ ;  /* 0x00000004da047210 */ /* 0x000fe40007f1e0ff */
[----:B------:R-:W-:Y:S01]  /*1ce0*/  LOP3.LUT R241, R6, 0x1e00, R241, 0xf8, !PT ;  /* 0x00001e0006f17812 */ /* 0x000fe200078ef8f1 */
[----:B------:R-:W-:Y:S01]  /*1cf0*/  IMAD.WIDE.U32 R8, R14, UR10, R8 ;  /* 0x0000000a0e087c25 */ /* 0x000fe2000f8e0008 */
[C---:B------:R-:W-:Y:S02]  /*1d00*/  LOP3.LUT R234, R218.reuse, 0x80, RZ, 0xfc, !PT ;  /* 0x00000080daea7812 */ /* 0x040fe400078efcff */
[----:B------:R-:W-:Y:S01]  /*1d10*/  LOP3.LUT R229, R218, 0xc0, RZ, 0xfc, !PT ;  /* 0x000000c0dae57812 */ /* 0x000fe200078efcff */
[----:B------:R-:W-:-:S02]  /*1d20*/  IMAD.X R5, RZ, RZ, R2, P0 ;  /* 0x000000ffff057224 */ /* 0x000fc400000e0602 */
[C---:B------:R-:W-:Y:S02]  /*1d30*/  IMAD R227, R14.reuse, UR11, R9 ;  /* 0x0000000b0ee37c24 */ /* 0x040fe4000f8e0209 */
[----:B------:R-:W-:Y:S01]  /*1d40*/  IMAD.WIDE.U32 R4, R14, UR8, R4 ;  /* 0x000000080e047c25 */ /* 0x000fe2000f8e0004 */
[----:B----4-:R-:W-:-:S03]  /*1d50*/  @!UP0 UIMAD.WIDE.U32 UR28, UR14, UR4, URZ ;  /* 0x000000040e1c82a5 */ /* 0x010fc6000f8e00ff */
[----:B------:R-:W-:Y:S01]  /*1d60*/  IMAD R233, R14, UR9, R5 ;  /* 0x000000090ee97c24 */ /* 0x000fe2000f8e0205 */
[----:B------:R-:W-:Y:S01]  /*1d70*/  @!UP0 UIMAD UR27, UR14, UR5, UR29 ;  /* 0x000000050e1b82a4 */ /* 0x000fe2000f8e021d */
[----:B---3--:R-:W-:Y:S01]  /*1d80*/  IMAD.U32 R6, RZ, RZ, UR6 ;  /* 0x00000006ff067e24 */ /* 0x008fe2000f8e00ff */
[----:B------:R-:W3:Y:S01]  /*1d90*/  LDCU.64 UR14, c[0x0][0x388] ;  /* 0x00007100ff0e77ac */ /* 0x000ee20008000a00 */
[----:B------:R-:W-:Y:S02]  /*1da0*/  IMAD.U32 R11, RZ, RZ, UR7 ;  /* 0x00000007ff0b7e24 */ /* 0x000fe4000f8e00ff */
[----:B-1----:R-:W-:Y:S01]  /*1db0*/  IMAD.WIDE.U32 R12, R13, 0x40, R14 ;  /* 0x000000400d0c7825 */ /* 0x002fe200078e000e */
[----:B------:R-:W1:Y:S01]  /*1dc0*/  LDCU.64 UR4, c[0x0][0x390] ;  /* 0x00007200ff0477ac */ /* 0x000e620008000a00 */
[----:B-----5:R-:W-:Y:S02]  /*1dd0*/  @UP0 UIMAD.WIDE.U32 UR30, UR19, UR16, URZ ;  /* 0x00000010131e02a5 */ /* 0x020fe4000f8e00ff */
[----:B------:R-:W-:-:S02]  /*1de0*/  UIADD3 UR16, UPT, UPT, -UR23, UR25, URZ ;  /* 0x0000001917107290 */ /* 0x000fc4000fffe1ff */
[----:B------:R-:W-:Y:S02]  /*1df0*/  @UP0 UIMAD UR27, UR19, UR17, UR31 ;  /* 0x00000011131b02a4 */ /* 0x000fe4000f8e021f */
[----:B------:R-:W-:Y:S01]  /*1e00*/  USHF.L.U32 UR23, UR18, 0x6, URZ ;  /* 0x0000000612177899 */ /* 0x000fe200080006ff */
[----:B------:R-:W-:Y:S01]  /*1e10*/  @UP0 UMOV UR28, UR30 ;  /* 0x0000001e001c0c82 */ /* 0x000fe20008000000 */
[----:B------:R-:W-:Y:S02]  /*1e20*/  ISETP.GE.AND P2, PT, R14, UR16, PT ;  /* 0x000000100e007c0c */ /* 0x000fe4000bf46270 */
[----:B------:R-:W-:Y:S01]  /*1e30*/  UIADD3 UR17, UPT, UPT, UR23, -0x40, URZ ;  /* 0xffffffc017117890 */ /* 0x000fe2000fffe0ff */
[----:B---3--:R-:W-:Y:S01]  /*1e40*/  LEA R226, P0, R8, UR14, 0x1 ;  /* 0x0000000e08e27c11 */ /* 0x008fe2000f8008ff */
[----:B------:R-:W-:Y:S01]  /*1e50*/  UMOV UR14, 0x400 ;  /* 0x00000400000e7882 */ /* 0x000fe20000000000 */
[----:B-1----:R-:W-:Y:S01]  /*1e60*/  LEA R232, P1, R4, UR4, 0x1 ;  /* 0x0000000404e87c11 */ /* 0x002fe2000f8208ff */
[----:B------:R-:W-:Y:S01]  /*1e70*/  UIADD3 UR4, UPT, UPT, -UR17, UR22, URZ ;  /* 0x0000001611047290 */ /* 0x000fe2000fffe1ff */
[----:B------:R-:W-:-:S02]  /*1e80*/  LEA.HI.X R227, R8, UR15, R227, 0x1, P0 ;  /* 0x0000000f08e37c11 */ /* 0x000fc400080f0ce3 */
[----:B------:R-:W-:Y:S02]  /*1e90*/  IADD3 R2, P0, PT, R218, UR28, RZ ;  /* 0x0000001cda027c10 */ /* 0x000fe4000ff1e0ff */
[----:B------:R-:W-:Y:S01]  /*1ea0*/  LEA.HI.X R233, R4, UR5, R233, 0x1, P1 ;  /* 0x0000000504e97c11 */ /* 0x000fe200088f0ce9 */
[----:B--2---:R-:W-:Y:S01]  /*1eb0*/  ULEA UR5, UR26, UR14, 0x18 ;  /* 0x0000000e1a057291 */ /* 0x004fe2000f8ec0ff */
[----:B------:R-:W-:Y:S02]  /*1ec0*/  VIADD R4, R14, 0x10 ;  /* 0x000000100e047836 */ /* 0x000fe40000000000 */
[----:B------:R-:W-:-:S03]  /*1ed0*/  IMAD.X R3, RZ, RZ, UR27, P0 ;  /* 0x0000001bff037e24 */ /* 0x000fc600080e06ff */
[----:B------:R-:W-:Y:S01]  /*1ee0*/  ISETP.GE.AND P0, PT, R4, UR16, PT ;  /* 0x0000001004007c0c */ /* 0x000fe2000bf06270 */
[----:B------:R-:W-:Y:S01]  /*1ef0*/  IMAD.WIDE.U32 R6, R6, UR24, R2 ;  /* 0x0000001806067c25 */ /* 0x000fe2000f8e0002 */
[----:B------:R-:W-:-:S03]  /*1f00*/  LEA R241, R241, UR5, 0x1 ;  /* 0x00000005f1f17c11 */ /* 0x000fc6000f8e08ff */
[----:B------:R-:W-:Y:S02]  /*1f10*/  VIADD R3, R14, 0x20 ;  /* 0x000000200e037836 */ /* 0x000fe40000000000 */
[----:B------:R-:W-:-:S03]  /*1f20*/  IMAD R11, R11, UR24, R7 ;  /* 0x000000180b0b7c24 */ /* 0x000fc6000f8e0207 */
[----:B------:R-:W-:Y:S01]  /*1f30*/  ISETP.GE.AND P1, PT, R3, UR16, PT ;  /* 0x0000001003007c0c */ /* 0x000fe2000bf26270 */
[----:B------:R-:W-:-:S12]  /*1f40*/  @P2 BRA `(.L_x_506) ;  /* 0x0000000000882947 */ /* 0x000fd80003800000 */
[----:B------:R-:W1:Y:S01]  /*1f50*/  LDCU.64 UR6, c[0x0][0x3b0] ;  /* 0x00007600ff0677ac */ /* 0x000e620008000a00 */
[----:B------:R-:W-:Y:S01]  /*1f60*/  IMAD.MOV.U32 R10, RZ, RZ, R6 ;  /* 0x000000ffff0a7224 */ /* 0x000fe200078e0006 */
[----:B------:R-:W2:Y:S01]  /*1f70*/  LDCU UR24, c[0x0][0x440] ;  /* 0x00008800ff1877ac */ /* 0x000ea20008000800 */
[----:B------:R-:W3:Y:S01]  /*1f80*/  LDCU.64 UR14, c[0x0][0x380] ;  /* 0x00007000ff0e77ac */ /* 0x000ee20008000a00 */
[----:B-1----:R-:W-:Y:S02]  /*1f90*/  IMAD R5, R13, UR6, RZ ;  /* 0x000000060d057c24 */ /* 0x002fe4000f8e02ff */
[----:B------:R-:W-:Y:S01]  /*1fa0*/  IMAD.WIDE.U32 R8, R12, UR6, R10 ;  /* 0x000000060c087c25 */ /* 0x000fe2000f8e000a */
[----:B--2---:R-:W-:-:S03]  /*1fb0*/  ISETP.GE.AND P5, PT, R218, UR24, PT ;  /* 0x00000018da007c0c */ /* 0x004fc6000bfa6270 */
[----:B------:R-:W-:Y:S01]  /*1fc0*/  IMAD R0, R12, UR7, R5 ;  /* 0x000000070c007c24 */ /* 0x000fe2000f8e0205 */
[----:B------:R-:W-:Y:S02]  /*1fd0*/  ISETP.GE.AND P4, PT, R235, UR24, PT ;  /* 0x00000018eb007c0c */ /* 0x000fe4000bf86270 */
[----:B---3--:R-:W-:Y:S01]  /*1fe0*/  LEA R16, P6, R8, UR14, 0x1 ;  /* 0x0000000e08107c11 */ /* 0x008fe2000f8c08ff */
[----:B------:R-:W-:Y:S01]  /*1ff0*/  IMAD.IADD R0, R9, 0x1, R0 ;  /* 0x0000000109007824 */ /* 0x000fe200078e0200 */
[----:B------:R-:W-:Y:S02]  /*2000*/  ISETP.GE.AND P3, PT, R234, UR24, PT ;  /* 0x00000018ea007c0c */ /* 0x000fe4000bf66270 */
[----:B------:R-:W-:Y:S02]  /*2010*/  ISETP.GE.AND P2, PT, R229, UR24, PT ;  /* 0x00000018e5007c0c */ /* 0x000fe4000bf46270 */
[----:B------:R-:W-:-:S05]  /*2020*/  LEA.HI.X R17, R8, UR15, R0, 0x1, P6 ;  /* 0x0000000f08117c11 */ /* 0x000fca000b0f0c00 */
[----:B------:R-:W-:Y:S01]  /*2030*/  @!PT LDS RZ, [RZ] ;  /* 0x00000000fffff984 */ /* 0x000fe20000000800 */
[----:B------:R-:W-:Y:S01]  /*2040*/  @!PT LDS RZ, [RZ] ;  /* 0x00000000fffff984 */ /* 0x000fe20000000800 */
[----:B------:R-:W-:Y:S01]  /*2050*/  @!PT LDS RZ, [RZ] ;  /* 0x00000000fffff984 */ /* 0x000fe20000000800 */
[----:B------:R1:W-:Y:S04]  /*2060*/  @!P5 LDGSTS.E.BYPASS.LTC128B.128 [R241], desc[UR20][R16.64] ;  /* 0x0000000010f1dfae */ /* 0x0003e8000b981a14 */
[----:B------:R1:W-:Y:S04]  /*2070*/  @P5 STS.128 [R241], RZ ;  /* 0x000000fff1005388 */ /* 0x0003e80000000c00 */
[----:B------:R-:W-:Y:S01]  /*2080*/  @!PT LDS RZ, [RZ] ;  /* 0x00000000fffff984 */ /* 0x000fe20000000800 */
[----:B------:R-:W-:Y:S01]  /*2090*/  @!PT LDS RZ, [RZ] ;  /* 0x00000000fffff984 */ /* 0x000fe20000000800 */
[----:B------:R-:W-:Y:S01]  /*20a0*/  @!PT LDS RZ, [RZ] ;  /* 0x00000000fffff984 */ /* 0x000fe20000000800 */
[----:B------:R1:W-:Y:S04]  /*20b0*/  @!P4 LDGSTS.E.BYPASS.LTC128B.128 [R241+0x2000], desc[UR20][R16.64+0x80] ;  /* 0x0200008010f1cfae */ /* 0x0003e8000b981a14 */
[----:B------:R1:W-:Y:S04]  /*20c0*/  @P4 STS.128 [R241+0x2000], RZ ;  /* 0x002000fff1004388 */ /* 0x0003e80000000c00 */
        /* <DEDUP_REMOVED lines=9> */
[----:B------:R1:W-:Y:S02]  /*2160*/  @P2 STS.128 [R241+0x6000], RZ ;  /* 0x006000fff1002388 */ /* 0x0003e40000000c00 */
.L_x_506:
[----:B------:R-:W-:Y:S05]  /*2170*/  BSYNC.RECONVERGENT B0 ;  /* 0x0000000000007941 */ /* 0x000fea0003800200 */
.L_x_505:
[----:B------:R-:W-:Y:S01]  /*2180*/  BSSY.RECONVERGENT B0, `(.L_x_507) ;  /* 0x0000029000007945 */ /* 0x000fe20003800200 */
[C---:B------:R-:W-:Y:S02]  /*2190*/  ISETP.GE.AND P6, PT, R14.reuse, UR4, PT ;  /* 0x000000040e007c0c */ /* 0x040fe4000bfc6270 */
[----:B------:R-:W-:Y:S01]  /*21a0*/  IADD3 R2, PT, PT, R14, 0x30, RZ ;  /* 0x000000300e027810 */ /* 0x000fe20007ffe0ff */
[----:B------:R-:W-:Y:S10]  /*21b0*/  @P0 BRA `(.L_x_508) ;  /* 0x0000000000940947 */ /* 0x000ff40003800000 */
[----:B------:R-:W2:Y:S01]  /*21c0*/  LDCU.64 UR14, c[0x0][0x3b0] ;  /* 0x00007600ff0e77ac */ /* 0x000ea20008000a00 */
[----:B------:R-:W-:Y:S01]  /*21d0*/  IADD3 R5, P0, PT, R12, 0x10, RZ ;  /* 0x000000100c057810 */ /* 0x000fe20007f1e0ff */
[----:B------:R-:W-:Y:S01]  /*21e0*/  IMAD.MOV.U32 R8, RZ, RZ, R6 ;  /* 0x000000ffff087224 */ /* 0x000fe200078e0006 */
[----:B------:R-:W3:Y:S01]  /*21f0*/  LDCU UR24, c[0x0][0x440] ;  /* 0x00008800ff1877ac */ /* 0x000ee20008000800 */
[----:B------:R-:W-:Y:S02]  /*2200*/  IMAD.MOV.U32 R9, RZ, RZ, R11 ;  /* 0x000000ffff097224 */ /* 0x000fe400078e000b */
[----:B------:R-:W-:Y:S01]  /*2210*/  IMAD.X R0, RZ, RZ, R13, P0 ;  /* 0x000000ffff007224 */ /* 0x000fe200000e060d */
[----:B------:R-:W4:Y:S03]  /*2220*/  LDCU.64 UR6, c[0x0][0x380] ;  /* 0x00007000ff0677ac */ /* 0x000f260008000a00 */
[----:B--2---:R-:W-:-:S02]  /*2230*/  IMAD R0, R0, UR14, RZ ;  /* 0x0000000e00007c24 */ /* 0x004fc4000f8e02ff */
[----:B------:R-:W-:Y:S01]  /*2240*/  IMAD.WIDE.U32 R8, R5, UR14, R8 ;  /* 0x0000000e05087c25 */ /* 0x000fe2000f8e0008 */
[----:B---3--:R-:W-:-:S03]  /*2250*/  ISETP.GE.AND P4, PT, R218, UR24, PT ;  /* 0x00000018da007c0c */ /* 0x008fc6000bf86270 */
[----:B------:R-:W-:Y:S01]  /*2260*/  IMAD R0, R5, UR15, R0 ;  /* 0x0000000f05007c24 */ /* 0x000fe2000f8e0200 */
[----:B------:R-:W-:Y:S02]  /*2270*/  ISETP.GE.AND P3, PT, R235, UR24, PT ;  /* 0x00000018eb007c0c */ /* 0x000fe4000bf66270 */
[----:B----4-:R-:W-:Y:S01]  /*2280*/  LEA R14, P5, R8, UR6, 0x1 ;  /* 0x00000006080e7c11 */ /* 0x010fe2000f8a08ff */
[----:B------:R-:W-:Y:S01]  /*2290*/  IMAD.IADD R0, R9, 0x1, R0 ;  /* 0x0000000109007824 */ /* 0x000fe200078e0200 */
[----:B------:R-:W-:Y:S02]  /*22a0*/  ISETP.GE.AND P2, PT, R234, UR24, PT ;  /* 0x00000018ea007c0c */ /* 0x000fe4000bf46270 */
[----:B------:R-:W-:Y:S02]  /*22b0*/  ISETP.GE.AND P0, PT, R229, UR24, PT ;  /* 0x00000018e5007c0c */ /* 0x000fe4000bf06270 */
[----:B------:R-:W-:-:S05]  /*22c0*/  LEA.HI.X R15, R8, UR7, R0, 0x1, P5 ;  /* 0x00000007080f7c11 */ /* 0x000fca000a8f0c00 */
        /* <DEDUP_REMOVED lines=20> */
.L_x_508:
[----:B------:R-:W-:Y:S05]  /*2410*/  BSYNC.RECONVERGENT B0 ;  /* 0x0000000000007941 */ /* 0x000fea0003800200 */
.L_x_507:
[----:B------:R-:W-:Y:S01]  /*2420*/  USHF.L.U64.HI UR24, UR10, 0x4, UR11 ;  /* 0x000000040a187899 */ /* 0x000fe2000801020b */
[----:B------:R-:W-:Y:S01]  /*2430*/  BSSY.RECONVERGENT B0, `(.L_x_509) ;  /* 0x0000028000007945 */ /* 0x000fe20003800200 */
[----:B------:R-:W-:-:S03]  /*2440*/  ISETP.GE.AND P0, PT, R2, UR16, PT ;  /* 0x0000001002007c0c */ /* 0x000fc6000bf06270 */
[----:B------:R-:W-:Y:S10]  /*2450*/  @P1 BRA `(.L_x_510) ;  /* 0x0000000000941947 */ /* 0x000ff40003800000 */
[----:B------:R-:W3:Y:S01]  /*2460*/  LDCU.64 UR14, c[0x0][0x3b0] ;  /* 0x00007600ff0e77ac */ /* 0x000ee20008000a00 */
[----:B------:R-:W-:Y:S01]  /*2470*/  IADD3 R5, P1, PT, R12, 0x20, RZ ;  /* 0x000000200c057810 */ /* 0x000fe20007f3e0ff */
[----:B------:R-:W-:Y:S01]  /*2480*/  IMAD.MOV.U32 R8, RZ, RZ, R6 ;  /* 0x000000ffff087224 */ /* 0x000fe200078e0006 */
[----:B------:R-:W4:Y:S01]  /*2490*/  LDCU UR25, c[0x0][0x440] ;  /* 0x00008800ff1977ac */ /* 0x000f220008000800 */
[----:B------:R-:W-:Y:S02]  /*24a0*/  IMAD.MOV.U32 R9, RZ, RZ, R11 ;  /* 0x000000ffff097224 */ /* 0x000fe400078e000b */
[----:B------:R-:W-:Y:S01]  /*24b0*/  IMAD.X R0, RZ, RZ, R13, P1 ;  /* 0x000000ffff007224 */ /* 0x000fe200008e060d */
[----:B------:R-:W2:Y:S03]  /*24c0*/  LDCU.64 UR6, c[0x0][0x380] ;  /* 0x00007000ff0677ac */ /* 0x000ea60008000a00 */
[----:B---3--:R-:W-:-:S02]  /*24d0*/  IMAD R0, R0, UR14, RZ ;  /* 0x0000000e00007c24 */ /* 0x008fc4000f8e02ff */
[----:B------:R-:W-:Y:S01]  /*24e0*/  IMAD.WIDE.U32 R8, R5, UR14, R8 ;  /* 0x0000000e05087c25 */ /* 0x000fe2000f8e0008 */
[----:B----4-:R-:W-:-:S03]  /*24f0*/  ISETP.GE.AND P4, PT, R218, UR25, PT ;  /* 0x00000019da007c0c */ /* 0x010fc6000bf86270 */
[----:B------:R-:W-:Y:S01]  /*2500*/  IMAD R0, R5, UR15, R0 ;  /* 0x0000000f05007c24 */ /* 0x000fe2000f8e0200 */
[----:B------:R-:W-:Y:S02]  /*2510*/  ISETP.GE.AND P3, PT, R235, UR25, PT ;  /* 0x00000019eb007c0c */ /* 0x000fe4000bf66270 */
[----:B--2---:R-:W-:Y:S01]  /*2520*/  LEA R14, P5, R8, UR6, 0x1 ;  /* 0x00000006080e7c11 */ /* 0x004fe2000f8a08ff */
        /* <DEDUP_REMOVED lines=24> */
.L_x_510:
[----:B------:R-:W-:Y:S05]  /*26b0*/  BSYNC.RECONVERGENT B0 ;  /* 0x0000000000007941 */ /* 0x000fea0003800200 */
.L_x_509:
[----:B------:R-:W-:Y:S01]  /*26c0*/  USHF.L.U32 UR25, UR10, 0x4, URZ ;  /* 0x000000040a197899 */ /* 0x000fe200080006ff */
[----:B------:R-:W-:Y:S01]  /*26d0*/  BSSY.RECONVERGENT B0, `(.L_x_511) ;  /* 0x0000028000007945 */ /* 0x000fe20003800200 */
[----:B------:R-:W-:Y:S02]  /*26e0*/  ISETP.GE.AND P5, PT, R4, UR4, PT ;  /* 0x0000000404007c0c */ /* 0x000fe4000bfa6270 */
[----:B------:R-:W-:Y:S01]  /*26f0*/  ISETP.GE.AND P4, PT, R3, UR4, PT ;  /* 0x0000000403007c0c */ /* 0x000fe2000bf86270 */
[----:B------:R-:W-:-:S12]  /*2700*/  @P0 BRA `(.L_x_512) ;  /* 0x0000000000900947 */ /* 0x000fd80003800000 */
[----:B------:R-:W4:Y:S01]  /*2710*/  LDCU.64 UR14, c[0x0][0x3b0] ;  /* 0x00007600ff0e77ac */ /* 0x000f220008000a00 */
[----:B------:R-:W-:Y:S01]  /*2720*/  IADD3 R0, P0, PT, R12, 0x30, RZ ;  /* 0x000000300c007810 */ /* 0x000fe20007f1e0ff */
[----:B------:R-:W-:Y:S01]  /*2730*/  IMAD.MOV.U32 R7, RZ, RZ, R11 ;  /* 0x000000ffff077224 */ /* 0x000fe200078e000b */
[----:B------:R-:W5:Y:S03]  /*2740*/  LDCU UR26, c[0x0][0x440] ;  /* 0x00008800ff1a77ac */ /* 0x000f660008000800 */
[----:B------:R-:W-:Y:S01]  /*2750*/  IMAD.X R5, RZ, RZ, R13, P0 ;  /* 0x000000ffff057224 */ /* 0x000fe200000e060d */
[----:B------:R-:W1:Y:S03]  /*2760*/  LDCU.64 UR6, c[0x0][0x380] ;  /* 0x00007000ff0677ac */ /* 0x000e660008000a00 */
[----:B----4-:R-:W-:-:S02]  /*2770*/  IMAD R5, R5, UR14, RZ ;  /* 0x0000000e05057c24 */ /* 0x010fc4000f8e02ff */
[----:B------:R-:W-:Y:S01]  /*2780*/  IMAD.WIDE.U32 R6, R0, UR14, R6 ;  /* 0x0000000e00067c25 */ /* 0x000fe2000f8e0006 */
[----:B-----5:R-:W-:-:S03]  /*2790*/  ISETP.GE.AND P3, PT, R218, UR26, PT ;  /* 0x0000001ada007c0c */ /* 0x020fc6000bf66270 */
[----:B------:R-:W-:Y:S01]  /*27a0*/  IMAD R5, R0, UR15, R5 ;  /* 0x0000000f00057c24 */ /* 0x000fe2000f8e0205 */
[----:B------:R-:W-:Y:S02]  /*27b0*/  ISETP.GE.AND P2, PT, R235, UR26, PT ;  /* 0x0000001aeb007c0c */ /* 0x000fe4000bf46270 */
[----:B-1----:R-:W-:Y:S01]  /*27c0*/  LEA R8, P0, R6, UR6, 0x1 ;  /* 0x0000000606087c11 */ /* 0x002fe2000f8008ff */
[----:B------:R-:W-:Y:S01]  /*27d0*/  IMAD.IADD R5, R7, 0x1, R5 ;  /* 0x0000000107057824 */ /* 0x000fe200078e0205 */
[----:B------:R-:W-:-:S04]  /*27e0*/  ISETP.GE.AND P1, PT, R234, UR26, PT ;  /* 0x0000001aea007c0c */ /* 0x000fc8000bf26270 */
[----:B------:R-:W-:Y:S02]  /*27f0*/  LEA.HI.X R9, R6, UR7, R5, 0x1, P0 ;  /* 0x0000000706097c11 */ /* 0x000fe400080f0c05 */
[----:B------:R-:W-:-:S03]  /*2800*/  ISETP.GE.AND P0, PT, R229, UR26, PT ;  /* 0x0000001ae5007c0c */ /* 0x000fc6000bf06270 */
        /* <DEDUP_REMOVED lines=20> */
.L_x_512:
[----:B------:R-:W-:Y:S05]  /*2950*/  BSYNC.RECONVERGENT B0 ;  /* 0x0000000000007941 */ /* 0x000fea0003800200 */
.L_x_511:
[----:B------:R-:W-:Y:S04]  /*2960*/  BSSY.RECONVERGENT B0, `(.L_x_513) ;  /* 0x000001f000007945 */ /* 0x000fe80003800200 */
[----:B------:R-:W-:Y:S05]  /*2970*/  @P6 BRA `(.L_x_514) ;  /* 0x0000000000746947 */ /* 0x000fea0003800000 */
[----:B------:R-:W5:Y:S02]  /*2980*/  LDCU UR6, c[0x0][0x440] ;  /* 0x00008800ff0677ac */ /* 0x000f640008000800 */
[----:B-----5:R-:W-:Y:S02]  /*2990*/  ISETP.GE.AND P2, PT, R235, UR6, PT ;  /* 0x00000006eb007c0c */ /* 0x020fe4000bf46270 */
[----:B------:R-:W-:Y:S02]  /*29a0*/  ISETP.GE.AND P1, PT, R234, UR6, PT ;  /* 0x00000006ea007c0c */ /* 0x000fe4000bf26270 */
[----:B------:R-:W-:Y:S02]  /*29b0*/  ISETP.GE.AND P3, PT, R218, UR6, PT ;  /* 0x00000006da007c0c */ /* 0x000fe4000bf66270 */
[----:B------:R-:W-:-:S07]  /*29c0*/  ISETP.GE.AND P0, PT, R229, UR6, PT ;  /* 0x00000006e5007c0c */ /* 0x000fce000bf06270 */
[--C-:B----4-:R-:W-:Y:S02]  /*29d0*/  @!P2 IMAD.MOV.U32 R8, RZ, RZ, R226.reuse ;  /* 0x000000ffff08a224 */ /* 0x110fe400078e00e2 */
[--C-:B------:R-:W-:Y:S02]  /*29e0*/  @!P2 IMAD.MOV.U32 R9, RZ, RZ, R227.reuse ;  /* 0x000000ffff09a224 */ /* 0x100fe400078e00e3 */
[----:B------:R-:W-:Y:S01]  /*29f0*/  @!P1 IMAD.MOV.U32 R6, RZ, RZ, R226 ;  /* 0x000000ffff069224 */ /* 0x000fe200078e00e2 */
[----:B------:R-:W-:Y:S01]  /*2a00*/  @!PT LDS RZ, [RZ] ;  /* 0x00000000fffff984 */ /* 0x000fe20000000800 */
[----:B------:R-:W-:Y:S01]  /*2a10*/  @!PT LDS RZ, [RZ] ;  /* 0x00000000fffff984 */ /* 0x000fe20000000800 */
[----:B------:R-:W-:Y:S01]  /*2a20*/  @!PT LDS RZ, [RZ] ;  /* 0x00000000fffff984 */ /* 0x000fe20000000800 */
[----:B------:R4:W-:Y:S01]  /*2a30*/  @!P3 LDGSTS.E.BYPASS.LTC128B.128 [R241+0x8000], desc[UR20][R226.64] ;  /* 0x08000000e2f1bfae */ /* 0x0009e2000b981a14 */
[----:B------:R-:W-:-:S03]  /*2a40*/  @!P1 IMAD.MOV.U32 R7, RZ, RZ, R227 ;  /* 0x000000ffff079224 */ /* 0x000fc600078e00e3 */
        /* <DEDUP_REMOVED lines=16> */
.L_x_514:
[----:B------:R-:W-:Y:S05]  /*2b50*/  BSYNC.RECONVERGENT B0 ;  /* 0x0000000000007941 */ /* 0x000fea0003800200 */
.L_x_513:
[----:B------:R-:W-:Y:S04]  /*2b60*/  BSSY.RECONVERGENT B0, `(.L_x_515) ;  /* 0x000001f000007945 */ /* 0x000fe80003800200 */
[----:B------:R-:W-:Y:S05]  /*2b70*/  @P5 BRA `(.L_x_516) ;  /* 0x0000000000745947 */ /* 0x000fea0003800000 */
[----:B------:R-:W5:Y:S01]  /*2b80*/  LDCU UR6, c[0x0][0x440] ;  /* 0x00008800ff0677ac */ /* 0x000f620008000800 */
[----:B------:R-:W-:Y:S02]  /*2b90*/  IMAD.U32 R5, RZ, RZ, UR25 ;  /* 0x00000019ff057e24 */ /* 0x000fe4000f8e00ff */
[----:B------:R-:W-:-:S03]  /*2ba0*/  IMAD.U32 R0, RZ, RZ, UR24 ;  /* 0x00000018ff007e24 */ /* 0x000fc6000f8e00ff */
[----:B----4-:R-:W-:-:S04]  /*2bb0*/  LEA R6, P5, R5, R226, 0x1 ;  /* 0x000000e205067211 */ /* 0x010fc800078a08ff */
[----:B------:R-:W-:Y:S02]  /*2bc0*/  LEA.HI.X R7, R5, R227, R0, 0x1, P5 ;  /* 0x000000e305077211 */ /* 0x000fe400028f0c00 */
[----:B-----5:R-:W-:Y:S02]  /*2bd0*/  ISETP.GE.AND P3, PT, R218, UR6, PT ;  /* 0x00000006da007c0c */ /* 0x020fe4000bf66270 */
[----:B------:R-:W-:Y:S02]  /*2be0*/  ISETP.GE.AND P2, PT, R235, UR6, PT ;  /* 0x00000006eb007c0c */ /* 0x000fe4000bf46270 */
[----:B------:R-:W-:Y:S02]  /*2bf0*/  ISETP.GE.AND P1, PT, R234, UR6, PT ;  /* 0x00000006ea007c0c */ /* 0x000fe4000bf26270 */
[----:B------:R-:W-:-:S07]  /*2c00*/  ISETP.GE.AND P0, PT, R229, UR6, PT ;  /* 0x00000006e5007c0c */ /* 0x000fce000bf06270 */
        /* <DEDUP_REMOVED lines=20> */
.L_x_516:
[----:B------:R-:W-:Y:S05]  /*2d50*/  BSYNC.RECONVERGENT B0 ;  /* 0x0000000000007941 */ /* 0x000fea0003800200 */
.L_x_515:
[----:B------:R-:W-:Y:S01]  /*2d60*/  BSSY.RECONVERGENT B0, `(.L_x_517) ;  /* 0x0000020000007945 */ /* 0x000fe20003800200 */
[----:B------:R-:W-:-:S03]  /*2d70*/  ISETP.GE.AND P0, PT, R2, UR4, PT ;  /* 0x0000000402007c0c */ /* 0x000fc6000bf06270 */
[----:B------:R-:W-:Y:S10]  /*2d80*/  @P4 BRA `(.L_x_518) ;  /* 0x0000000000744947 */ /* 0x000ff40003800000 */
        /* <DEDUP_REMOVED lines=29> */
.L_x_518:
[----:B------:R-:W-:Y:S05]  /*2f60*/  BSYNC.RECONVERGENT B0 ;  /* 0x0000000000007941 */ /* 0x000fea0003800200 */
.L_x_517:
[----:B------:R-:W-:Y:S04]  /*2f70*/  BSSY.RECONVERGENT B0, `(.L_x_519) ;  /* 0x000001f000007945 */ /* 0x000fe80003800200 */
[----:B------:R-:W-:Y:S05]  /*2f80*/  @P0 BRA `(.L_x_520) ;  /* 0x0000000000740947 */ /* 0x000fea0003800000 */
[----:B------:R-:W5:Y:S01]  /*2f90*/  LDCU UR6, c[0x0][0x440] ;  /* 0x00008800ff0677ac */ /* 0x000f620008000800 */
[----:B------:R-:W-:Y:S01]  /*2fa0*/  IMAD.U32 R0, RZ, RZ, UR10 ;  /* 0x0000000aff007e24 */ /* 0x000fe2000f8e00ff */
[----:B------:R-:W-:-:S03]  /*2fb0*/  UIMAD UR7, UR11, 0x60, URZ ;  /* 0x000000600b0778a4 */ /* 0x000fc6000f8e02ff */
[----:B----4-:R-:W-:-:S04]  /*2fc0*/  IMAD.WIDE.U32 R6, R0, 0x60, R226 ;  /* 0x0000006000067825 */ /* 0x010fc800078e00e2 */
[----:B------:R-:W-:Y:S01]  /*2fd0*/  VIADD R7, R7, UR7 ;  /* 0x0000000707077c36 */ /* 0x000fe20008000000 */
        /* <DEDUP_REMOVED lines=24> */
.L_x_520:
[----:B------:R-:W-:Y:S05]  /*3160*/  BSYNC.RECONVERGENT B0 ;  /* 0x0000000000007941 */ /* 0x000fea0003800200 */
.L_x_519:
[----:B------:R-:W0:Y:S01]  /*3170*/  LDGDEPBAR ;  /* 0x00000000000079af */ /* 0x000e220000000000 */
[----:B------:R-:W-:Y:S01]  /*3180*/  IMAD.SHL.U32 R85, R219, 0x40, RZ ;  /* 0x00000040db557824 */ /* 0x000fe200078e00ff */
[----:B------:R-:W-:Y:S01]  /*3190*/  SHF.R.U32.HI R221, RZ, 0x1, R219 ;  /* 0x00000001ffdd7819 */ /* 0x000fe200000116db */
[----:B------:R-:W-:Y:S03]  /*31a0*/  BSSY.RECONVERGENT B0, `(.L_x_521) ;  /* 0x0000025000007945 */ /* 0x000fe60003800200 */
[----:B------:R-:W-:Y:S02]  /*31b0*/  LOP3.LUT R0, R221, 0x8, RZ, 0xc0, !PT ;  /* 0x00000008dd007812 */ /* 0x000fe400078ec0ff */
[----:B------:R-:W-:-:S04]  /*31c0*/  LOP3.LUT R5, R218, 0x1c0, R85, 0xf8, !PT ;  /* 0x000001c0da057812 */ /* 0x000fc800078ef855 */
[----:B------:R-:W-:Y:S01]  /*31d0*/  LOP3.LUT R0, R5, R0, RZ, 0x3c, !PT ;  /* 0x0000000005007212 */ /* 0x000fe200078e3cff */
[----:B------:R-:W-:-:S04]  /*31e0*/  DEPBAR.LE SB0, 0x0 ;  /* 0x000080000000791a */ /* 0x000fc80000000000 */
[----:B------:R-:W-:Y:S06]  /*31f0*/  BAR.SYNC.DEFER_BLOCKING 0x0 ;  /* 0x0000000000007b1d */ /* 0x000fec0000010000 */
[----:B------:R-:W-:Y:S05]  /*3200*/  @P6 BRA `(.L_x_522) ;  /* 0x0000000000686947 */ /* 0x000fea0003800000 */
[----:B------:R-:W5:Y:S02]  /*3210*/  LDCU UR6, c[0x0][0x440] ;  /* 0x00008800ff0677ac */ /* 0x000f640008000800 */
        /* <DEDUP_REMOVED lines=23> */
[----:B------:R1:W-:Y:S01]  /*3390*/  @P0 STS.128 [R241+0x16000], RZ ;  /* 0x016000fff1000388 */ /* 0x0003e20000000c00 */
[----:B------:R-:W-:Y:S05]  /*33a0*/  BRA `(.L_x_523) ;  /* 0x0000000000107947 */ /* 0x000fea0003800000 */
.L_x_522:
[----:B------:R1:W-:Y:S04]  /*33b0*/  STS.128 [R241+0x10000], RZ ;  /* 0x010000fff1007388 */ /* 0x0003e80000000c00 */
[----:B------:R1:W-:Y:S04]  /*33c0*/  STS.128 [R241+0x12000], RZ ;  /* 0x012000fff1007388 */ /* 0x0003e80000000c00 */
[----:B------:R1:W-:Y:S04]  /*33d0*/  STS.128 [R241+0x14000], RZ ;  /* 0x014000fff1007388 */ /* 0x0003e80000000c00 */
[----:B------:R1:W-:Y:S02]  /*33e0*/  STS.128 [R241+0x16000], RZ ;  /* 0x016000fff1007388 */ /* 0x0003e40000000c00 */
.L_x_523:
[----:B------:R-:W-:Y:S05]  /*33f0*/  BSYNC.RECONVERGENT B0 ;  /* 0x0000000000007941 */ /* 0x000fea0003800200 */
.L_x_521:
[----:B------:R-:W-:Y:S01]  /*3400*/  ISETP.GE.AND P0, PT, R4, UR4, PT ;  /* 0x0000000404007c0c */ /* 0x000fe2000bf06270 */
[C---:B------:R-:W-:Y:S01]  /*3410*/  IMAD.SHL.U32 R217, R219.reuse, 0x20, RZ ;  /* 0x00000020dbd97824 */ /* 0x040fe200078e00ff */
[----:B------:R-:W-:Y:S01]  /*3420*/  LOP3.LUT R4, R219, 0x8, RZ, 0xc0, !PT ;  /* 0x00000008db047812 */ /* 0x000fe200078ec0ff */
[----:B------:R-:W-:Y:S01]  /*3430*/  BSSY.RECONVERGENT B0, `(.L_x_524) ;  /* 0x000002c000007945 */ /* 0x000fe20003800200 */
[----:B------:R-:W-:Y:S02]  /*3440*/  LOP3.LUT R87, R85, 0x400, RZ, 0xc0, !PT ;  /* 0x0000040055577812 */ /* 0x000fe400078ec0ff */
[----:B------:R-:W-:Y:S02]  /*3450*/  LOP3.LUT R4, R5, R4, RZ, 0x3c, !PT ;  /* 0x0000000405047212 */ /* 0x000fe400078e3cff */
[----:B------:R-:W-:Y:S02]  /*3460*/  LOP3.LUT R217, R217, 0x7c00, RZ, 0xc0, !PT ;  /* 0x00007c00d9d97812 */ /* 0x000fe400078ec0ff */
[----:B------:R-:W-:Y:S01]  /*3470*/  ISETP.GE.AND P6, PT, R3, UR4, PT ;  /* 0x0000000403007c0c */ /* 0x000fe2000bfc6270 */
[----:B------:R-:W-:Y:S01]  /*3480*/  IMAD R87, R4, 0x2, R87 ;  /* 0x0000000204577824 */ /* 0x000fe200078e0257 */
[----:B------:R-:W-:Y:S01]  /*3490*/  ISETP.GE.AND P5, PT, R2, UR4, PT ;  /* 0x0000000402007c0c */ /* 0x000fe2000bfa6270 */
[----:B------:R1:W-:Y:S01]  /*34a0*/  @P0 STS.128 [R241+0x10800], RZ ;  /* 0x010800fff1000388 */ /* 0x0003e20000000c00 */
[----:B----4-:R-:W-:-:S03]  /*34b0*/  LOP3.LUT R7, R217, 0x200, R85, 0xf8, !PT ;  /* 0x00000200d9077812 */ /* 0x010fc600078ef855 */
[----:B------:R1:W-:Y:S04]  /*34c0*/  @P0 STS.128 [R241+0x12800], RZ ;  /* 0x012800fff1000388 */ /* 0x0003e80000000c00 */
[----:B------:R1:W-:Y:S04]  /*34d0*/  @P0 STS.128 [R241+0x14800], RZ ;  /* 0x014800fff1000388 */ /* 0x0003e80000000c00 */
[----:B------:R1:W-:Y:S01]  /*34e0*/  @P0 STS.128 [R241+0x16800], RZ ;  /* 0x016800fff1000388 */ /* 0x0003e20000000c00 */
[----:B------:R-:W-:Y:S05]  /*34f0*/  @P0 BRA `(.L_x_525) ;  /* 0x00000000007c0947 */ /* 0x000fea0003800000 */
[----:B------:R-:W4:Y:S01]  /*3500*/  LDCU UR6, c[0x0][0x440] ;  /* 0x00008800ff0677ac */ /* 0x000f220008000800 */
[----:B------:R-:W-:Y:S02]  /*3510*/  USHF.L.U32 UR14, UR8, 0x4, URZ ;  /* 0x00000004080e7899 */ /* 0x000fe400080006ff */
[----:B------:R-:W-:-:S04]  /*3520*/  USHF.L.U64.HI UR7, UR8, 0x4, UR9 ;  /* 0x0000000408077899 */ /* 0x000fc80008010209 */
[----:B------:R-:W-:Y:S02]  /*3530*/  IMAD.U32 R5, RZ, RZ, UR14 ;  /* 0x0000000eff057e24 */ /* 0x000fe4000f8e00ff */
[----:B------:R-:W-:-:S03]  /*3540*/  IMAD.U32 R3, RZ, RZ, UR7 ;  /* 0x00000007ff037e24 */ /* 0x000fc6000f8e00ff */
[----:B------:R-:W-:Y:S02]  /*3550*/  LEA R2, P4, R5, R232, 0x1 ;  /* 0x000000e805027211 */ /* 0x000fe400078808ff */
[----:B----4-:R-:W-:Y:S02]  /*3560*/  ISETP.GE.AND P3, PT, R218, UR6, PT ;  /* 0x00000006da007c0c */ /* 0x010fe4000bf66270 */
[----:B------:R-:W-:Y:S02]  /*3570*/  ISETP.GE.AND P2, PT, R235, UR6, PT ;  /* 0x00000006eb007c0c */ /* 0x000fe4000bf46270 */
[----:B------:R-:W-:Y:S02]  /*3580*/  ISETP.GE.AND P1, PT, R234, UR6, PT ;  /* 0x00000006ea007c0c */ /* 0x000fe4000bf26270 */
[----:B------:R-:W-:Y:S02]  /*3590*/  ISETP.GE.AND P0, PT, R229, UR6, PT ;  /* 0x00000006e5007c0c */ /* 0x000fe4000bf06270 */
[----:B------:R-:W-:-:S05]  /*35a0*/  LEA.HI.X R3, R5, R233, R3, 0x1, P4 ;  /* 0x000000e905037211 */ /* 0x000fca00020f0c03 */
        /* <DEDUP_REMOVED lines=20> */
.L_x_525:
[----:B------:R-:W-:Y:S05]  /*36f0*/  BSYNC.RECONVERGENT B0 ;  /* 0x0000000000007941 */ /* 0x000fea0003800200 */
.L_x_524:
[----:B------:R1:W-:Y:S01]  /*3700*/  @P6 STS.128 [R241+0x11000], RZ ;  /* 0x011000fff1006388 */ /* 0x0003e20000000c00 */
[----:B------:R-:W-:Y:S01]  /*3710*/  IADD3 R7, PT, PT, R0, R7, RZ ;  /* 0x0000000700077210 */ /* 0x000fe20007ffe0ff */
[----:B------:R-:W-:Y:S02]  /*3720*/  BSSY.RECONVERGENT B0, `(.L_x_526) ;  /* 0x0000023000007945 */ /* 0x000fe40003800200 */
[----:B------:R1:W-:Y:S01]  /*3730*/  @P6 STS.128 [R241+0x13000], RZ ;  /* 0x013000fff1006388 */ /* 0x0003e20000000c00 */
[----:B------:R-:W-:-:S03]  /*3740*/  LEA R88, R7, UR5, 0x1 ;  /* 0x0000000507587c11 */ /* 0x000fc6000f8e08ff */
[----:B------:R1:W-:Y:S04]  /*3750*/  @P6 STS.128 [R241+0x15000], RZ ;  /* 0x015000fff1006388 */ /* 0x0003e80000000c00 */
[----:B------:R1:W-:Y:S01]  /*3760*/  @P6 STS.128 [R241+0x17000], RZ ;  /* 0x017000fff1006388 */ /* 0x0003e20000000c00 */
[----:B------:R-:W-:Y:S05]  /*3770*/  @P6 BRA `(.L_x_527) ;  /* 0x0000000000746947 */ /* 0x000fea0003800000 */
[----:B------:R-:W5:Y:S01]  /*3780*/  LDCU UR6, c[0x0][0x440] ;  /* 0x00008800ff0677ac */ /* 0x000f620008000800 */
[----:B------:R-:W-:Y:S02]  /*3790*/  IMAD.U32 R5, RZ, RZ, UR8 ;  /* 0x00000008ff057e24 */ /* 0x000fe4000f8e00ff */
[----:B----4-:R-:W-:-:S03]  /*37a0*/  IMAD.U32 R3, RZ, RZ, UR9 ;  /* 0x00000009ff037e24 */ /* 0x010fc6000f8e00ff */
[----:B------:R-:W-:-:S04]  /*37b0*/  LEA R2, P4, R5, R232, 0x6 ;  /* 0x000000e805027211 */ /* 0x000fc800078830ff */
        /* <DEDUP_REMOVED lines=25> */
.L_x_527:
[----:B------:R-:W-:Y:S05]  /*3950*/  BSYNC.RECONVERGENT B0 ;  /* 0x0000000000007941 */ /* 0x000fea0003800200 */
.L_x_526:
[----:B------:R1:W-:Y:S01]  /*3960*/  @P5 STS.128 [R241+0x11800], RZ ;  /* 0x011800fff1005388 */ /* 0x0003e20000000c00 */
[----:B------:R-:W-:Y:S03]  /*3970*/  BSSY.RECONVERGENT B0, `(.L_x_528) ;  /* 0x0000022000007945 */ /* 0x000fe60003800200 */
[----:B------:R1:W-:Y:S04]  /*3980*/  @P5 STS.128 [R241+0x13800], RZ ;  /* 0x013800fff1005388 */ /* 0x0003e80000000c00 */
[----:B------:R1:W-:Y:S04]  /*3990*/  @P5 STS.128 [R241+0x15800], RZ ;  /* 0x015800fff1005388 */ /* 0x0003e80000000c00 */
[----:B------:R1:W-:Y:S01]  /*39a0*/  @P5 STS.128 [R241+0x17800], RZ ;  /* 0x017800fff1005388 */ /* 0x0003e20000000c00 */
[----:B------:R-:W-:Y:S05]  /*39b0*/  @P5 BRA `(.L_x_529) ;  /* 0x0000000000745947 */ /* 0x000fea0003800000 */
[----:B------:R-:W5:Y:S01]  /*39c0*/  LDCU UR4, c[0x0][0x440] ;  /* 0x00008800ff0477ac */ /* 0x000f620008000800 */
[----:B----4-:R-:W-:Y:S01]  /*39d0*/  IMAD.U32 R3, RZ, RZ, UR8 ;  /* 0x00000008ff037e24 */ /* 0x010fe2000f8e00ff */
[----:B------:R-:W-:-:S03]  /*39e0*/  UIMAD UR6, UR9, 0x60, URZ ;  /* 0x00000060090678a4 */ /* 0x000fc6000f8e02ff */
[----:B------:R-:W-:-:S04]  /*39f0*/  IMAD.WIDE.U32 R2, R3, 0x60, R232 ;  /* 0x0000006003027825 */ /* 0x000fc800078e00e8 */
        /* <DEDUP_REMOVED lines=25> */
.L_x_529:
[----:B------:R-:W-:Y:S05]  /*3b90*/  BSYNC.RECONVERGENT B0 ;  /* 0x0000000000007941 */ /* 0x000fea0003800200 */
.L_x_528:
[----:B------:R-:W-:Y:S01]  /*3ba0*/  LDSM.16.M88.4 R52, [R88] ;  /* 0x000000005834783b */ /* 0x000fe20000000200 */
[----:B------:R-:W-:Y:S01]  /*3bb0*/  IMAD.MOV.U32 R81, RZ, RZ, 0x20 ;  /* 0x00000020ff517424 */ /* 0x000fe200078e00ff */
[----:B------:R-:W-:Y:S01]  /*3bc0*/  LOP3.LUT P6, RZ, R219, 0x2, RZ, 0xc0, !PT ;  /* 0x00000002dbff7812 */ /* 0x000fe200078cc0ff */
[----:B------:R-:W-:Y:S01]  /*3bd0*/  VIADD R80, R87, UR5 ;  /* 0x0000000557507c36 */ /* 0x000fe20008000000 */
[----:B------:R-:W5:Y:S01]  /*3be0*/  LDSM.16.M88.4 R24, [R87+UR5+0x8000] ;  /* 0x008000055718783b */ /* 0x000f620008000200 */
[----:B------:R-:W-:Y:S01]  /*3bf0*/  IMAD.MOV.U32 R83, RZ, RZ, 0x40 ;  /* 0x00000040ff537424 */ /* 0x000fe200078e00ff */
[----:B------:R-:W-:Y:S01]  /*3c00*/  SEL R81, R81, 0xffffffe0, !P6 ;  /* 0xffffffe051517807 */ /* 0x000fe20007000000 */
[----:B------:R-:W-:Y:S01]  /*3c10*/  UISETP.NE.AND UP1, UPT, UR18, 0x1, UPT ;  /* 0x000000011200788c */ /* 0x000fe2000bf25270 */
[----:B-1----:R-:W1:Y:S01]  /*3c20*/  LDSM.16.M88.4 R16, [R87+UR5+0x8800] ;  /* 0x008800055710783b */ /* 0x002e620008000200 */
[----:B------:R-:W-:Y:S02]  /*3c30*/  LOP3.LUT P0, RZ, R219, 0x4, RZ, 0xc0, !PT ;  /* 0x00000004dbff7812 */ /* 0x000fe4000780c0ff */
[--C-:B------:R-:W-:Y:S01]  /*3c40*/  IMAD.IADD R86, R88, 0x1, R81.reuse ;  /* 0x0000000158567824 */ /* 0x100fe200078e0251 */
[----:B------:R-:W1:Y:S01]  /*3c50*/  LDSM.16.M88.4 R60, [R87+UR5+0x9000] ;  /* 0x00900005573c783b */ /* 0x000e620008000200 */
[----:B----4-:R-:W-:Y:S01]  /*3c60*/  IMAD.IADD R3, R80, 0x1, R81 ;  /* 0x0000000150037824 */ /* 0x010fe200078e0251 */
[----:B------:R-:W-:-:S02]  /*3c70*/  SEL R83, R83, 0xffffffc0, !P0 ;  /* 0xffffffc053537807 */ /* 0x000fc40004000000 */
[----:B------:R-:W4:Y:S03]  /*3c80*/  LDSM.16.M88.4 R32, [R87+UR5+0x9800] ;  /* 0x009800055720783b */ /* 0x000f260008000200 */
[--C-:B------:R-:W-:Y:S01]  /*3c90*/  IMAD.IADD R84, R88, 0x1, R83.reuse ;  /* 0x0000000158547824 */ /* 0x100fe200078e0253 */
[----:B------:R-:W-:Y:S01]  /*3ca0*/  LDSM.16.M88.4 R40, [R86] ;  /* 0x000000005628783b */ /* 0x000fe20000000200 */
[----:B------:R-:W-:Y:S02]  /*3cb0*/  IMAD.IADD R80, R80, 0x1, R83 ;  /* 0x0000000150507824 */ /* 0x000fe400078e0253 */
[C---:B------:R-:W-:Y:S01]  /*3cc0*/  IMAD.IADD R82, R81.reuse, 0x1, R84 ;  /* 0x0000000151527824 */ /* 0x040fe200078e0254 */
[----:B------:R-:W4:Y:S01]  /*3cd0*/  LDSM.16.M88.4 R4, [R3+0x8000] ;  /* 0x008000000304783b */ /* 0x000f220000000200 */
[----:B------:R-:W-:-:S03]  /*3ce0*/  IMAD.IADD R2, R81, 0x1, R80 ;  /* 0x0000000151027824 */ /* 0x000fc600078e0250 */
[----:B------:R-:W4:Y:S04]  /*3cf0*/  LDSM.16.M88.4 R8, [R3+0x8800] ;  /* 0x008800000308783b */ /* 0x000f280000000200 */
[----:B--23--:R-:W2:Y:S04]  /*3d00*/  LDSM.16.M88.4 R12, [R3+0x9000] ;  /* 0x00900000030c783b */ /* 0x00cea80000000200 */
[----:B------:R-:W3:Y:S04]  /*3d10*/  LDSM.16.M88.4 R72, [R3+0x9800] ;  /* 0x009800000348783b */ /* 0x000ee80000000200 */
[----:B------:R-:W-:Y:S01]  /*3d20*/  LDSM.16.M88.4 R48, [R80+0x8000] ;  /* 0x008000005030783b */ /* 0x000fe20000000200 */
[C---:B-----5:R-:W-:Y:S03]  /*3d30*/  HMMA.16816.F32.BF16 R28, R52.reuse, R24, RZ ;  /* 0x00000018341c723c */ /* 0x060fe600000418ff */
[----:B------:R-:W-:Y:S04]  /*3d40*/  LDSM.16.M88.4 R36, [R80+0x8800] ;  /* 0x008800005024783b */ /* 0x000fe80000000200 */
[----:B------:R-:W-:Y:S01]  /*3d50*/  LDSM.16.M88.4 R68, [R80+0x9800] ;  /* 0x009800005044783b */ /* 0x000fe20000000200 */
[C---:B-1----:R-:W-:Y:S03]  /*3d60*/  HMMA.16816.F32.BF16 R20, R52.reuse, R16, RZ ;  /* 0x000000103414723c */ /* 0x042fe600000418ff */
[----:B------:R-:W-:Y:S04]  /*3d70*/  LDSM.16.M88.4 R44, [R2+0x8000] ;  /* 0x00800000022c783b */ /* 0x000fe80000000200 */
[----:B------:R-:W-:Y:S01]  /*3d80*/  LDSM.16.M88.4 R76, [R84+0x2000] ;  /* 0x00200000544c783b */ /* 0x000fe20000000200 */
[C---:B------:R-:W-:Y:S03]  /*3d90*/  HMMA.16816.F32.BF16 R24, R52.reuse, R26, RZ ;  /* 0x0000001a3418723c */ /* 0x040fe600000418ff */
[----:B------:R-:W0:Y:S05]  /*3da0*/  LDGDEPBAR ;  /* 0x00000000000079af */ /* 0x000e2a0000000000 */
[C---:B------:R-:W-:Y:S08]  /*3db0*/  HMMA.16816.F32.BF16 R16, R52.reuse, R18, RZ ;  /* 0x000000123410723c */ /* 0x040ff000000418ff */
[C---:B------:R-:W-:Y:S08]  /*3dc0*/  HMMA.16816.F32.BF16 R64, R52.reuse, R60, RZ ;  /* 0x0000003c3440723c */ /* 0x040ff000000418ff */
[C---:B------:R-:W-:Y:S08]  /*3dd0*/  HMMA.16816.F32.BF16 R60, R52.reuse, R62, RZ ;  /* 0x0000003e343c723c */ /* 0x040ff000000418ff */
[----:B----4-:R-:W-:Y:S08]  /*3de0*/  HMMA.16816.F32.BF16 R56, R52, R32, RZ ;  /* 0x000000203438723c */ /* 0x010ff000000418ff */
[C---:B------:R-:W-:Y:S08]  /*3df0*/  HMMA.16816.F32.BF16 R28, R40.reuse, R4, R28 ;  /* 0x00000004281c723c */ /* 0x040ff0000004181c */
[C---:B------:R-:W-:Y:S01]  /*3e00*/  HMMA.16816.F32.BF16 R24, R40.reuse, R6, R24 ;  /* 0x000000062818723c */ /* 0x040fe20000041818 */
[----:B------:R-:W1:Y:S07]  /*3e10*/  LDSM.16.M88.4 R4, [R84] ;  /* 0x000000005404783b */ /* 0x000e6e0000000200 */
[C---:B------:R-:W-:Y:S08]  /*3e20*/  HMMA.16816.F32.BF16 R20, R40.reuse, R8, R20 ;  /* 0x000000082814723c */ /* 0x040ff00000041814 */
[----:B------:R-:W-:Y:S01]  /*3e30*/  HMMA.16816.F32.BF16 R16, R40, R10, R16 ;  /* 0x0000000a2810723c */ /* 0x000fe20000041810 */
[----:B------:R-:W4:Y:S07]  /*3e40*/  LDSM.16.M88.4 R8, [R80+0x9000] ;  /* 0x009000005008783b */ /* 0x000f2e0000000200 */
[----:B------:R-:W-:Y:S01]  /*3e50*/  HMMA.16816.F32.BF16 R52, R52, R34, RZ ;  /* 0x000000223434723c */ /* 0x000fe200000418ff */
[----:B------:R-:W5:Y:S07]  /*3e60*/  LDSM.16.M88.4 R32, [R82] ;  /* 0x000000005220783b */ /* 0x000f6e0000000200 */
[C---:B--2---:R-:W-:Y:S08]  /*3e70*/  HMMA.16816.F32.BF16 R64, R40.reuse, R12, R64 ;  /* 0x0000000c2840723c */ /* 0x044ff00000041840 */
[C---:B------:R-:W-:Y:S01]  /*3e80*/  HMMA.16816.F32.BF16 R60, R40.reuse, R14, R60 ;  /* 0x0000000e283c723c */ /* 0x040fe2000004183c */
[----:B------:R-:W2:Y:S07]  /*3e90*/  LDSM.16.M88.4 R12, [R2+0x8800] ;  /* 0x00880000020c783b */ /* 0x000eae0000000200 */
[C---:B---3--:R-:W-:Y:S08]  /*3ea0*/  HMMA.16816.F32.BF16 R56, R40.reuse, R72, R56 ;  /* 0x000000482838723c */ /* 0x048ff00000041838 */
[----:B------:R-:W-:Y:S01]  /*3eb0*/  HMMA.16816.F32.BF16 R52, R40, R74, R52 ;  /* 0x0000004a2834723c */ /* 0x000fe20000041834 */
[----:B------:R-:W3:Y:S04]  /*3ec0*/  LDSM.16.M88.4 R40, [R2+0x9000] ;  /* 0x009000000228783b */ /* 0x000ee80000000200 */
[----:B------:R-:W-:Y:S03]  /*3ed0*/  LDSM.16.M88.4 R72, [R87+UR5+0xb000] ;  /* 0x00b000055748783b */ /* 0x000fe60008000200 */
[C---:B-1----:R-:W-:Y:S08]  /*3ee0*/  HMMA.16816.F32.BF16 R28, R4.reuse, R48, R28 ;  /* 0x00000030041c723c */ /* 0x042ff0000004181c */
[C---:B------:R-:W-:Y:S01]  /*3ef0*/  HMMA.16816.F32.BF16 R24, R4.reuse, R50, R24 ;  /* 0x000000320418723c */ /* 0x040fe20000041818 */
[----:B------:R-:W-:Y:S07]  /*3f00*/  LDSM.16.M88.4 R48, [R88+0x2000] ;  /* 0x002000005830783b */ /* 0x000fee0000000200 */
[C---:B------:R-:W-:Y:S08]  /*3f10*/  HMMA.16816.F32.BF16 R20, R4.reuse, R36, R20 ;  /* 0x000000240414723c */ /* 0x040ff00000041814 */
[C---:B------:R-:W-:Y:S01]  /*3f20*/  HMMA.16816.F32.BF16 R16, R4.reuse, R38, R16 ;  /* 0x000000260410723c */ /* 0x040fe20000041810 */
[----:B------:R-:W1:Y:S07]  /*3f30*/  LDSM.16.M88.4 R36, [R2+0x9800] ;  /* 0x009800000224783b */ /* 0x000e6e0000000200 */
[C---:B----4-:R-:W-:Y:S08]  /*3f40*/  HMMA.16816.F32.BF16 R64, R4.reuse, R8, R64 ;  /* 0x000000080440723c */ /* 0x050ff00000041840 */
[C---:B------:R-:W-:Y:S01]  /*3f50*/  HMMA.16816.F32.BF16 R60, R4.reuse, R10, R60 ;  /* 0x0000000a043c723c */ /* 0x040fe2000004183c */
[----:B------:R-:W4:Y:S07]  /*3f60*/  LDSM.16.M88.4 R8, [R87+UR5+0xa000] ;  /* 0x00a000055708783b */ /* 0x000f2e0008000200 */
[C---:B------:R-:W-:Y:S08]  /*3f70*/  HMMA.16816.F32.BF16 R56, R4.reuse, R68, R56 ;  /* 0x000000440438723c */ /* 0x040ff00000041838 */
[----:B------:R-:W-:Y:S01]  /*3f80*/  HMMA.16816.F32.BF16 R52, R4, R70, R52 ;  /* 0x000000460434723c */ /* 0x000fe20000041834 */
[----:B------:R-:W4:Y:S04]  /*3f90*/  LDSM.16.M88.4 R4, [R87+UR5+0xa800] ;  /* 0x00a800055704783b */ /* 0x000f280008000200 */
[----:B------:R-:W4:Y:S03]  /*3fa0*/  LDSM.16.M88.4 R68, [R87+UR5+0xb800] ;  /* 0x00b800055744783b */ /* 0x000f260008000200 */
[C---:B-----5:R-:W-:Y:S08]  /*3fb0*/  HMMA.16816.F32.BF16 R28, R32.reuse, R44, R28 ;  /* 0x0000002c201c723c */ /* 0x060ff0000004181c */
[C---:B------:R-:W-:Y:S01]  /*3fc0*/  HMMA.16816.F32.BF16 R24, R32.reuse, R46, R24 ;  /* 0x0000002e2018723c */ /* 0x040fe20000041818 */
[----:B------:R-:W-:Y:S07]  /*3fd0*/  LDSM.16.M88.4 R44, [R3+0xa000] ;  /* 0x00a00000032c783b */ /* 0x000fee0000000200 */
[C---:B--2---:R-:W-:Y:S08]  /*3fe0*/  HMMA.16816.F32.BF16 R20, R32.reuse, R12, R20 ;  /* 0x0000000c2014723c */ /* 0x044ff00000041814 */
[C---:B------:R-:W-:Y:S01]  /*3ff0*/  HMMA.16816.F32.BF16 R16, R32.reuse, R14, R16 ;  /* 0x0000000e2010723c */ /* 0x040fe20000041810 */
[----:B------:R-:W2:Y:S07]  /*4000*/  LDSM.16.M88.4 R12, [R86+0x2000] ;  /* 0x00200000560c783b */ /* 0x000eae0000000200 */
[C---:B---3--:R-:W-:Y:S08]  /*4010*/  HMMA.16816.F32.BF16 R64, R32.reuse, R40, R64 ;  /* 0x000000282040723c */ /* 0x048ff00000041840 */
[C---:B------:R-:W-:Y:S01]  /*4020*/  HMMA.16816.F32.BF16 R60, R32.reuse, R42, R60 ;  /* 0x0000002a203c723c */ /* 0x040fe2000004183c */
[----:B------:R-:W3:Y:S07]  /*4030*/  LDSM.16.M88.4 R40, [R3+0xa800] ;  /* 0x00a800000328783b */ /* 0x000eee0000000200 */
[C---:B-1----:R-:W-:Y:S08]  /*4040*/  HMMA.16816.F32.BF16 R56, R32.reuse, R36, R56 ;  /* 0x000000242038723c */ /* 0x042ff00000041838 */
[----:B------:R-:W-:Y:S01]  /*4050*/  HMMA.16816.F32.BF16 R52, R32, R38, R52 ;  /* 0x000000262034723c */ /* 0x000fe20000041834 */
[----:B------:R-:W1:Y:S04]  /*4060*/  LDSM.16.M88.4 R36, [R3+0xb000] ;  /* 0x00b000000324783b */ /* 0x000e680000000200 */
[----:B------:R-:W5:Y:S03]  /*4070*/  LDSM.16.M88.4 R32, [R3+0xb800] ;  /* 0x00b800000320783b */ /* 0x000f660000000200 */
[C---:B----4-:R-:W-:Y:S08]  /*4080*/  HMMA.16816.F32.BF16 R28, R48.reuse, R8, R28 ;  /* 0x00000008301c723c */ /* 0x050ff0000004181c */
[C---:B------:R-:W-:Y:S01]  /*4090*/  HMMA.16816.F32.BF16 R24, R48.reuse, R10, R24 ;  /* 0x0000000a3018723c */ /* 0x040fe20000041818 */
[----:B------:R-:W4:Y:S07]  /*40a0*/  LDSM.16.M88.4 R8, [R80+0xa000] ;  /* 0x00a000005008783b */ /* 0x000f2e0000000200 */
[C---:B------:R-:W-:Y:S08]  /*40b0*/  HMMA.16816.F32.BF16 R20, R48.reuse, R4, R20 ;  /* 0x000000043014723c */ /* 0x040ff00000041814 */
[C---:B------:R-:W-:Y:S01]  /*40c0*/  HMMA.16816.F32.BF16 R16, R48.reuse, R6, R16 ;  /* 0x000000063010723c */ /* 0x040fe20000041810 */
[----:B------:R-:W4:Y:S07]  /*40d0*/  LDSM.16.M88.4 R4, [R80+0xa800] ;  /* 0x00a800005004783b */ /* 0x000f2e0000000200 */
[C---:B------:R-:W-:Y:S08]  /*40e0*/  HMMA.16816.F32.BF16 R64, R48.reuse, R72, R64 ;  /* 0x000000483040723c */ /* 0x040ff00000041840 */
[C---:B------:R-:W-:Y:S01]  /*40f0*/  HMMA.16816.F32.BF16 R60, R48.reuse, R74, R60 ;  /* 0x0000004a303c723c */ /* 0x040fe2000004183c */
[----:B------:R-:W-:Y:S07]  /*4100*/  LDSM.16.M88.4 R72, [R80+0xb000] ;  /* 0x00b000005048783b */ /* 0x000fee0000000200 */
[C---:B------:R-:W-:Y:S08]  /*4110*/  HMMA.16816.F32.BF16 R56, R48.reuse, R68, R56 ;  /* 0x000000443038723c */ /* 0x040ff00000041838 */
[----:B------:R-:W-:Y:S01]  /*4120*/  HMMA.16816.F32.BF16 R52, R48, R70, R52 ;  /* 0x000000463034723c */ /* 0x000fe20000041834 */
[----:B------:R-:W4:Y:S04]  /*4130*/  LDSM.16.M88.4 R68, [R80+0xb800] ;  /* 0x00b800005044783b */ /* 0x000f280000000200 */
[----:B------:R-:W-:Y:S03]  /*4140*/  LDSM.16.M88.4 R48, [R82+0x2000] ;  /* 0x002000005230783b */ /* 0x000fe60000000200 */
[C---:B--2---:R-:W-:Y:S08]  /*4150*/  HMMA.16816.F32.BF16 R28, R12.reuse, R44, R28 ;  /* 0x0000002c0c1c723c */ /* 0x044ff0000004181c */
[C---:B------:R-:W-:Y:S01]  /*4160*/  HMMA.16816.F32.BF16 R24, R12.reuse, R46, R24 ;  /* 0x0000002e0c18723c */ /* 0x040fe20000041818 */
[----:B------:R-:W2:Y:S07]  /*4170*/  LDSM.16.M88.4 R44, [R2+0xa000] ;  /* 0x00a00000022c783b */ /* 0x000eae0000000200 */
[C---:B---3--:R-:W-:Y:S08]  /*4180*/  HMMA.16816.F32.BF16 R20, R12.reuse, R40, R20 ;  /* 0x000000280c14723c */ /* 0x048ff00000041814 */
[C---:B------:R-:W-:Y:S01]  /*4190*/  HMMA.16816.F32.BF16 R16, R12.reuse, R42, R16 ;  /* 0x0000002a0c10723c */ /* 0x040fe20000041810 */
[----:B------:R-:W3:Y:S07]  /*41a0*/  LDSM.16.M88.4 R40, [R2+0xa800] ;  /* 0x00a800000228783b */ /* 0x000eee0000000200 */
[C---:B-1----:R-:W-:Y:S08]  /*41b0*/  HMMA.16816.F32.BF16 R64, R12.reuse, R36, R64 ;  /* 0x000000240c40723c */ /* 0x042ff00000041840 */
[C---:B------:R-:W-:Y:S01]  /*41c0*/  HMMA.16816.F32.BF16 R60, R12.reuse, R38, R60 ;  /* 0x000000260c3c723c */ /* 0x040fe2000004183c */
[----:B------:R-:W1:Y:S07]  /*41d0*/  LDSM.16.M88.4 R36, [R2+0xb000] ;  /* 0x00b000000224783b */ /* 0x000e6e0000000200 */
[C---:B-----5:R-:W-:Y:S08]  /*41e0*/  HMMA.16816.F32.BF16 R56, R12.reuse, R32, R56 ;  /* 0x000000200c38723c */ /* 0x060ff00000041838 */
[----:B------:R-:W-:Y:S01]  /*41f0*/  HMMA.16816.F32.BF16 R52, R12, R34, R52 ;  /* 0x000000220c34723c */ /* 0x000fe20000041834 */
[----:B------:R-:W5:Y:S04]  /*4200*/  LDSM.16.M88.4 R32, [R2+0xb800] ;  /* 0x00b800000220783b */ /* 0x000f680000000200 */
[----:B------:R-:W-:Y:S03]  /*4210*/  LDSM.16.M88.4 R12, [R88+0x4000] ;  /* 0x00400000580c783b */ /* 0x000fe60000000200 */
[C---:B----4-:R-:W-:Y:S01]  /*4220*/  HMMA.16816.F32.BF16 R28, R76.reuse, R8, R28 ;  /* 0x000000084c1c723c */ /* 0x050fe2000004181c */
[----:B------:R-:W-:Y:S07]  /*4230*/  LDSM.16.M88.4 R88, [R88+0x6000] ;  /* 0x006000005858783b */ /* 0x000fee0000000200 */
[C---:B------:R-:W-:Y:S01]  /*4240*/  HMMA.16816.F32.BF16 R24, R76.reuse, R10, R24 ;  /* 0x0000000a4c18723c */ /* 0x040fe20000041818 */
[----:B------:R-:W4:Y:S07]  /*4250*/  LDSM.16.M88.4 R8, [R87+UR5+0xc000] ;  /* 0x00c000055708783b */ /* 0x000f2e0008000200 */
[C---:B------:R-:W-:Y:S08]  /*4260*/  HMMA.16816.F32.BF16 R20, R76.reuse, R4, R20 ;  /* 0x000000044c14723c */ /* 0x040ff00000041814 */
[C---:B------:R-:W-:Y:S01]  /*4270*/  HMMA.16816.F32.BF16 R16, R76.reuse, R6, R16 ;  /* 0x000000064c10723c */ /* 0x040fe20000041810 */
[----:B------:R-:W4:Y:S07]  /*4280*/  LDSM.16.M88.4 R4, [R87+UR5+0xc800] ;  /* 0x00c800055704783b */ /* 0x000f2e0008000200 */
[C---:B------:R-:W-:Y:S08]  /*4290*/  HMMA.16816.F32.BF16 R56, R76.reuse, R68, R56 ;  /* 0x000000444c38723c */ /* 0x040ff00000041838 */
[----:B------:R-:W-:Y:S01]  /*42a0*/  HMMA.16816.F32.BF16 R52, R76, R70, R52 ;  /* 0x000000464c34723c */ /* 0x000fe20000041834 */
[----:B------:R-:W-:Y:S07]  /*42b0*/  LDSM.16.M88.4 R68, [R87+UR5+0xd800] ;  /* 0x00d800055744783b */ /* 0x000fee0008000200 */
[C---:B--2---:R-:W-:Y:S08]  /*42c0*/  HMMA.16816.F32.BF16 R28, R48.reuse, R44, R28 ;  /* 0x0000002c301c723c */ /* 0x044ff0000004181c */
[----:B------:R-:W-:Y:S01]  /*42d0*/  HMMA.16816.F32.BF16 R24, R48, R46, R24 ;  /* 0x0000002e3018723c */ /* 0x000fe20000041818 */
[----:B------:R-:W2:Y:S07]  /*42e0*/  LDSM.16.M88.4 R44, [R87+UR5+0xd000] ;  /* 0x00d00005572c783b */ /* 0x000eae0008000200 */
[C---:B------:R-:W-:Y:S08]  /*42f0*/  HMMA.16816.F32.BF16 R64, R76.reuse, R72, R64 ;  /* 0x000000484c40723c */ /* 0x040ff00000041840 */
[----:B------:R-:W-:Y:S01]  /*4300*/  HMMA.16816.F32.BF16 R60, R76, R74, R60 ;  /* 0x0000004a4c3c723c */ /* 0x000fe2000004183c */
[----:B------:R-:W-:Y:S07]  /*4310*/  LDSM.16.M88.4 R72, [R80+0xf800] ;  /* 0x00f800005048783b */ /* 0x000fee0000000200 */
[C---:B---3--:R-:W-:Y:S08]  /*4320*/  HMMA.16816.F32.BF16 R20, R48.reuse, R40, R20 ;  /* 0x000000283014723c */ /* 0x048ff00000041814 */
[C---:B------:R-:W-:Y:S01]  /*4330*/  HMMA.16816.F32.BF16 R16, R48.reuse, R42, R16 ;  /* 0x0000002a3010723c */ /* 0x040fe20000041810 */
[----:B------:R-:W-:Y:S07]  /*4340*/  LDSM.16.M88.4 R40, [R3+0xd800] ;  /* 0x00d800000328783b */ /* 0x000fee0000000200 */
[C---:B-1----:R-:W-:Y:S08]  /*4350*/  HMMA.16816.F32.BF16 R64, R48.reuse, R36, R64 ;  /* 0x000000243040723c */ /* 0x042ff00000041840 */
[C---:B------:R-:W-:Y:S01]  /*4360*/  HMMA.16816.F32.BF16 R60, R48.reuse, R38, R60 ;  /* 0x00000026303c723c */ /* 0x040fe2000004183c */
[----:B------:R-:W-:Y:S07]  /*4370*/  LDSM.16.M88.4 R36, [R86+0x4000] ;  /* 0x004000005624783b */ /* 0x000fee0000000200 */
[C---:B-----5:R-:W-:Y:S08]  /*4380*/  HMMA.16816.F32.BF16 R56, R48.reuse, R32, R56 ;  /* 0x000000203038723c */ /* 0x060ff00000041838 */
[----:B------:R-:W-:Y:S01]  /*4390*/  HMMA.16816.F32.BF16 R52, R48, R34, R52 ;  /* 0x000000223034723c */ /* 0x000fe20000041834 */
[----:B------:R-:W-:Y:S04]  /*43a0*/  LDSM.16.M88.4 R32, [R3+0xc000] ;  /* 0x00c000000320783b */ /* 0x000fe80000000200 */
[----:B------:R-:W-:Y:S03]  /*43b0*/  LDSM.16.M88.4 R48, [R84+0x4000] ;  /* 0x004000005430783b */ /* 0x000fe60000000200 */
[C---:B----4-:R-:W-:Y:S08]  /*43c0*/  HMMA.16816.F32.BF16 R28, R12.reuse, R8, R28 ;  /* 0x000000080c1c723c */ /* 0x050ff0000004181c */
[C---:B------:R-:W-:Y:S01]  /*43d0*/  HMMA.16816.F32.BF16 R24, R12.reuse, R10, R24 ;  /* 0x0000000a0c18723c */ /* 0x040fe20000041818 */
[----:B------:R-:W1:Y:S07]  /*43e0*/  LDSM.16.M88.4 R8, [R3+0xc800] ;  /* 0x00c800000308783b */ /* 0x000e6e0000000200 */
[C---:B------:R-:W-:Y:S08]  /*43f0*/  HMMA.16816.F32.BF16 R20, R12.reuse, R4, R20 ;  /* 0x000000040c14723c */ /* 0x040ff00000041814 */
[C---:B------:R-:W-:Y:S01]  /*4400*/  HMMA.16816.F32.BF16 R16, R12.reuse, R6, R16 ;  /* 0x000000060c10723c */ /* 0x040fe20000041810 */
[----:B------:R-:W3:Y:S07]  /*4410*/  LDSM.16.M88.4 R4, [R3+0xd000] ;  /* 0x00d000000304783b */ /* 0x000eee0000000200 */
[C---:B--2---:R-:W-:Y:S08]  /*4420*/  HMMA.16816.F32.BF16 R64, R12.reuse, R44, R64 ;  /* 0x0000002c0c40723c */ /* 0x044ff00000041840 */
[C---:B------:R-:W-:Y:S01]  /*4430*/  HMMA.16816.F32.BF16 R60, R12.reuse, R46, R60 ;  /* 0x0000002e0c3c723c */ /* 0x040fe2000004183c */
[----:B------:R-:W-:Y:S07]  /*4440*/  LDSM.16.M88.4 R44, [R80+0xc000] ;  /* 0x00c00000502c783b */ /* 0x000fee0000000200 */
[C---:B------:R-:W-:Y:S08]  /*4450*/  HMMA.16816.F32.BF16 R56, R12.reuse, R68, R56 ;  /* 0x000000440c38723c */ /* 0x040ff00000041838 */
[----:B------:R-:W-:Y:S01]  /*4460*/  HMMA.16816.F32.BF16 R52, R12, R70, R52 ;  /* 0x000000460c34723c */ /* 0x000fe20000041834 */
[----:B------:R-:W2:Y:S04]  /*4470*/  LDSM.16.M88.4 R12, [R80+0xc800] ;  /* 0x00c80000500c783b */ /* 0x000ea80000000200 */
[----:B------:R-:W-:Y:S03]  /*4480*/  LDSM.16.M88.4 R68, [R87+UR5+0xe000] ;  /* 0x00e000055744783b */ /* 0x000fe60008000200 */
[C---:B-1----:R-:W-:Y:S08]  /*4490*/  HMMA.16816.F32.BF16 R20, R36.reuse, R8, R20 ;  /* 0x000000082414723c */ /* 0x042ff00000041814 */
[C---:B------:R-:W-:Y:S01]  /*44a0*/  HMMA.16816.F32.BF16 R16, R36.reuse, R10, R16 ;  /* 0x0000000a2410723c */ /* 0x040fe20000041810 */
[----:B------:R-:W-:Y:S07]  /*44b0*/  LDSM.16.M88.4 R8, [R80+0xd000] ;  /* 0x00d000005008783b */ /* 0x000fee0000000200 */
[C---:B---3--:R-:W-:Y:S08]  /*44c0*/  HMMA.16816.F32.BF16 R64, R36.reuse, R4, R64 ;  /* 0x000000042440723c */ /* 0x048ff00000041840 */
[C---:B------:R-:W-:Y:S01]  /*44d0*/  HMMA.16816.F32.BF16 R60, R36.reuse, R6, R60 ;  /* 0x00000006243c723c */ /* 0x040fe2000004183c */
[----:B------:R-:W1:Y:S07]  /*44e0*/  LDSM.16.M88.4 R4, [R80+0xd800] ;  /* 0x00d800005004783b */ /* 0x000e6e0000000200 */
[C---:B------:R-:W-:Y:S08]  /*44f0*/  HMMA.16816.F32.BF16 R28, R36.reuse, R32, R28 ;  /* 0x00000020241c723c */ /* 0x040ff0000004181c */
[C---:B------:R-:W-:Y:S01]  /*4500*/  HMMA.16816.F32.BF16 R24, R36.reuse, R34, R24 ;  /* 0x000000222418723c */ /* 0x040fe20000041818 */
[----:B------:R-:W-:Y:S07]  /*4510*/  LDSM.16.M88.4 R32, [R2+0xc000] ;  /* 0x00c000000220783b */ /* 0x000fee0000000200 */
[C---:B------:R-:W-:Y:S08]  /*4520*/  HMMA.16816.F32.BF16 R56, R36.reuse, R40, R56 ;  /* 0x000000282438723c */ /* 0x040ff00000041838 */
[----:B------:R-:W-:Y:S01]  /*4530*/  HMMA.16816.F32.BF16 R52, R36, R42, R52 ;  /* 0x0000002a2434723c */ /* 0x000fe20000041834 */
[----:B------:R-:W-:Y:S04]  /*4540*/  LDSM.16.M88.4 R36, [R82+0x4000] ;  /* 0x004000005224783b */ /* 0x000fe80000000200 */
[----:B------:R-:W-:Y:S03]  /*4550*/  LDSM.16.M88.4 R40, [R2+0xd000] ;  /* 0x00d000000228783b */ /* 0x000fe60000000200 */
[C---:B--2---:R-:W-:Y:S08]  /*4560*/  HMMA.16816.F32.BF16 R20, R48.reuse, R12, R20 ;  /* 0x0000000c3014723c */ /* 0x044ff00000041814 */
[C---:B------:R-:W-:Y:S01]  /*4570*/  HMMA.16816.F32.BF16 R16, R48.reuse, R14, R16 ;  /* 0x0000000e3010723c */ /* 0x040fe20000041810 */
[----:B------:R-:W2:Y:S07]  /*4580*/  LDSM.16.M88.4 R12, [R2+0xd800] ;  /* 0x00d80000020c783b */ /* 0x000eae0000000200 */
[C---:B------:R-:W-:Y:S08]  /*4590*/  HMMA.16816.F32.BF16 R28, R48.reuse, R44, R28 ;  /* 0x0000002c301c723c */ /* 0x040ff0000004181c */
[C---:B------:R-:W-:Y:S01]  /*45a0*/  HMMA.16816.F32.BF16 R24, R48.reuse, R46, R24 ;  /* 0x0000002e3018723c */ /* 0x040fe20000041818 */
[----:B------:R-:W3:Y:S07]  /*45b0*/  LDSM.16.M88.4 R44, [R2+0xc800] ;  /* 0x00c80000022c783b */ /* 0x000eee0000000200 */
[C---:B-1----:R-:W-:Y:S08]  /*45c0*/  HMMA.16816.F32.BF16 R56, R48.reuse, R4, R56 ;  /* 0x000000043038723c */ /* 0x042ff00000041838 */
[C---:B------:R-:W-:Y:S01]  /*45d0*/  HMMA.16816.F32.BF16 R52, R48.reuse, R6, R52 ;  /* 0x000000063034723c */ /* 0x040fe20000041834 */
[----:B------:R-:W-:Y:S07]  /*45e0*/  LDSM.16.M88.4 R4, [R87+UR5+0xf000] ;  /* 0x00f000055704783b */ /* 0x000fee0008000200 */
[C---:B------:R-:W-:Y:S08]  /*45f0*/  HMMA.16816.F32.BF16 R64, R48.reuse, R8, R64 ;  /* 0x000000083040723c */ /* 0x040ff00000041840 */
[----:B------:R-:W-:Y:S01]  /*4600*/  HMMA.16816.F32.BF16 R60, R48, R10, R60 ;  /* 0x0000000a303c723c */ /* 0x000fe2000004183c */
[----:B------:R-:W1:Y:S04]  /*4610*/  LDSM.16.M88.4 R8, [R87+UR5+0xe800] ;  /* 0x00e800055708783b */ /* 0x000e680008000200 */
[----:B------:R-:W-:Y:S03]  /*4620*/  LDSM.16.M88.4 R48, [R84+0x6000] ;  /* 0x006000005430783b */ /* 0x000fe60000000200 */
[C---:B--2---:R-:W-:Y:S08]  /*4630*/  HMMA.16816.F32.BF16 R56, R36.reuse, R12, R56 ;  /* 0x0000000c2438723c */ /* 0x044ff00000041838 */
[C---:B------:R-:W-:Y:S01]  /*4640*/  HMMA.16816.F32.BF16 R52, R36.reuse, R14, R52 ;  /* 0x0000000e2434723c */ /* 0x040fe20000041834 */
[----:B------:R-:W2:Y:S07]  /*4650*/  LDSM.16.M88.4 R12, [R87+UR5+0xf800] ;  /* 0x00f80005570c783b */ /* 0x000eae0008000200 */
[C---:B---3--:R-:W-:Y:S08]  /*4660*/  HMMA.16816.F32.BF16 R20, R36.reuse, R44, R20 ;  /* 0x0000002c2414723c */ /* 0x048ff00000041814 */
[C---:B------:R-:W-:Y:S01]  /*4670*/  HMMA.16816.F32.BF16 R16, R36.reuse, R46, R16 ;  /* 0x0000002e2410723c */ /* 0x040fe20000041810 */
[----:B------:R-:W-:Y:S07]  /*4680*/  LDSM.16.M88.4 R44, [R3+0xf800] ;  /* 0x00f80000032c783b */ /* 0x000fee0000000200 */
[C---:B------:R-:W-:Y:S08]  /*4690*/  HMMA.16816.F32.BF16 R28, R36.reuse, R32, R28 ;  /* 0x00000020241c723c */ /* 0x040ff0000004181c */
[C---:B------:R-:W-:Y:S01]  /*46a0*/  HMMA.16816.F32.BF16 R24, R36.reuse, R34, R24 ;  /* 0x000000222418723c */ /* 0x040fe20000041818 */
[----:B------:R-:W-:Y:S07]  /*46b0*/  LDSM.16.M88.4 R32, [R3+0xe000] ;  /* 0x00e000000320783b */ /* 0x000fee0000000200 */
[C---:B------:R-:W-:Y:S08]  /*46c0*/  HMMA.16816.F32.BF16 R64, R36.reuse, R40, R64 ;  /* 0x000000282440723c */ /* 0x040ff00000041840 */
[----:B------:R-:W-:Y:S01]  /*46d0*/  HMMA.16816.F32.BF16 R60, R36, R42, R60 ;  /* 0x0000002a243c723c */ /* 0x000fe2000004183c */
[----:B------:R-:W3:Y:S04]  /*46e0*/  LDSM.16.M88.4 R36, [R86+0x6000] ;  /* 0x006000005624783b */ /* 0x000ee80000000200 */
[----:B------:R-:W4:Y:S03]  /*46f0*/  LDSM.16.M88.4 R40, [R3+0xf000] ;  /* 0x00f000000328783b */ /* 0x000f260000000200 */
[C---:B-1----:R-:W-:Y:S08]  /*4700*/  HMMA.16816.F32.BF16 R20, R88.reuse, R8, R20 ;  /* 0x000000085814723c */ /* 0x042ff00000041814 */
[C---:B------:R-:W-:Y:S01]  /*4710*/  HMMA.16816.F32.BF16 R16, R88.reuse, R10, R16 ;  /* 0x0000000a5810723c */ /* 0x040fe20000041810 */
[----:B------:R1:W5:Y:S07]  /*4720*/  LDSM.16.M88.4 R8, [R3+0xe800] ;  /* 0x00e800000308783b */ /* 0x00036e0000000200 */
[C---:B------:R-:W-:Y:S08]  /*4730*/  HMMA.16816.F32.BF16 R64, R88.reuse, R4, R64 ;  /* 0x000000045840723c */ /* 0x040ff00000041840 */
[C---:B------:R-:W-:Y:S01]  /*4740*/  HMMA.16816.F32.BF16 R60, R88.reuse, R6, R60 ;  /* 0x00000006583c723c */ /* 0x040fe2000004183c */
[----:B------:R-:W5:Y:S07]  /*4750*/  LDSM.16.M88.4 R4, [R80+0xe000] ;  /* 0x00e000005004783b */ /* 0x000f6e0000000200 */
[----:B------:R-:W-:Y:S01]  /*4760*/  HMMA.16816.F32.BF16 R28, R88, R68, R28 ;  /* 0x00000044581c723c */ /* 0x000fe2000004181c */
[----:B-1----:R-:W-:-:S05]  /*4770*/  IMAD.SHL.U32 R3, R219, 0x2, RZ ;  /* 0x00000002db037824 */ /* 0x002fca00078e00ff */
[----:B------:R-:W-:Y:S02]  /*4780*/  LOP3.LUT R3, R3, 0x6, RZ, 0xc0, !PT ;  /* 0x0000000603037812 */ /* 0x000fe400078ec0ff */
[----:B------:R-:W-:Y:S03]  /*4790*/  HMMA.16816.F32.BF16 R24, R88, R70, R24 ;  /* 0x000000465818723c */ /* 0x000fe60000041818 */
[----:B------:R-:W-:-:S05]  /*47a0*/  VIADD R3, R3, UR17 ;  /* 0x0000001103037c36 */ /* 0x000fca0008000000 */
[----:B--2---:R-:W-:Y:S01]  /*47b0*/  HMMA.16816.F32.BF16 R68, R88, R12, R56 ;  /* 0x0000000c5844723c */ /* 0x004fe20000041838 */
[----:B------:R-:W-:Y:S01]  /*47c0*/  LDSM.16.M88.4 R56, [R80+0xe800] ;  /* 0x00e800005038783b */ /* 0x000fe20000000200 */
[----:B------:R-:W-:-:S06]  /*47d0*/  ISETP.GE.AND P1, PT, R3, UR22, PT ;  /* 0x0000001603007c0c */ /* 0x000fcc000bf26270 */
[----:B------:R-:W-:Y:S01]  /*47e0*/  HMMA.16816.F32.BF16 R52, R88, R14, R52 ;  /* 0x0000000e5834723c */ /* 0x000fe20000041834 */
[----:B------:R-:W1:Y:S04]  /*47f0*/  LDSM.16.M88.4 R12, [R80+0xf000] ;  /* 0x00f00000500c783b */ /* 0x000e680000000200 */
[----:B------:R-:W-:Y:S03]  /*4800*/  LDSM.16.M88.4 R88, [R2+0xe000] ;  /* 0x00e000000258783b */ /* 0x000fe60000000200 */
[----:B---3--:R-:W-:Y:S01]  /*4810*/  HMMA.16816.F32.BF16 R76, R36, R32, R28 ;  /* 0x00000020244c723c */ /* 0x008fe2000004181c */
[----:B------:R-:W2:Y:S01]  /*4820*/  LDSM.16.M88.4 R28, [R82+0x6000] ;  /* 0x00600000521c783b */ /* 0x000ea20000000200 */
[----:B------:R-:W-:-:S05]  /*4830*/  VIADD R32, R3, 0x8 ;  /* 0x0000000803207836 */ /* 0x000fca0000000000 */
[----:B------:R-:W-:Y:S01]  /*4840*/  ISETP.GE.AND P4, PT, R32, UR22, PT ;  /* 0x0000001620007c0c */ /* 0x000fe2000bf86270 */
[----:B------:R-:W-:Y:S01]  /*4850*/  HMMA.16816.F32.BF16 R24, R36, R34, R24 ;  /* 0x000000222418723c */ /* 0x000fe20000041818 */
[----:B------:R-:W-:-:S05]  /*4860*/  VIADD R32, R3, 0x9 ;  /* 0x0000000903207836 */ /* 0x000fca0000000000 */
[----:B------:R-:W-:Y:S02]  /*4870*/  ISETP.GE.AND P3, PT, R32, UR22, PT ;  /* 0x0000001620007c0c */ /* 0x000fe4000bf66270 */
[C---:B----4-:R-:W-:Y:S08]  /*4880*/  HMMA.16816.F32.BF16 R64, R36.reuse, R40, R64 ;  /* 0x000000282440723c */ /* 0x050ff00000041840 */
[C---:B------:R-:W-:Y:S08]  /*4890*/  HMMA.16816.F32.BF16 R60, R36.reuse, R42, R60 ;  /* 0x0000002a243c723c */ /* 0x040ff0000004183c */
[C---:B-----5:R-:W-:Y:S08]  /*48a0*/  HMMA.16816.F32.BF16 R20, R36.reuse, R8, R20 ;  /* 0x000000082414723c */ /* 0x060ff00000041814 */
[----:B------:R-:W-:Y:S01]  /*48b0*/  HMMA.16816.F32.BF16 R16, R36, R10, R16 ;  /* 0x0000000a2410723c */ /* 0x000fe20000041810 */
[----:B------:R-:W3:Y:S07]  /*48c0*/  LDSM.16.M88.4 R8, [R2+0xe800] ;  /* 0x00e800000208783b */ /* 0x000eee0000000200 */
[C---:B------:R-:W-:Y:S08]  /*48d0*/  HMMA.16816.F32.BF16 R76, R48.reuse, R4, R76 ;  /* 0x00000004304c723c */ /* 0x040ff0000004184c */
[C---:B------:R-:W-:Y:S01]  /*48e0*/  HMMA.16816.F32.BF16 R24, R48.reuse, R6, R24 ;  /* 0x000000063018723c */ /* 0x040fe20000041818 */
[----:B------:R-:W4:Y:S07]  /*48f0*/  LDSM.16.M88.4 R4, [R2+0xf000] ;  /* 0x00f000000204783b */ /* 0x000f2e0000000200 */
[----:B-1----:R-:W-:Y:S01]  /*4900*/  HMMA.16816.F32.BF16 R64, R48, R12, R64 ;  /* 0x0000000c3040723c */ /* 0x002fe20000041840 */
[----:B------:R-:W-:-:S05]  /*4910*/  VIADD R12, R3, 0x1 ;  /* 0x00000001030c7836 */ /* 0x000fca0000000000 */
[----:B------:R-:W-:Y:S02]  /*4920*/  ISETP.GE.AND P5, PT, R12, UR22, PT ;  /* 0x000000160c007c0c */ /* 0x000fe4000bfa6270 */
[----:B------:R-:W-:Y:S01]  /*4930*/  HMMA.16816.F32.BF16 R60, R48, R14, R60 ;  /* 0x0000000e303c723c */ /* 0x000fe2000004183c */
[----:B------:R1:W5:Y:S01]  /*4940*/  LDSM.16.M88.4 R12, [R2+0xf800] ;  /* 0x00f80000020c783b */ /* 0x0003620000000200 */
[----:B------:R-:W-:-:S06]  /*4950*/  DEPBAR.LE SB0, 0x0 ;  /* 0x000080000000791a */ /* 0x000fcc0000000000 */
[C---:B------:R-:W-:Y:S08]  /*4960*/  HMMA.16816.F32.BF16 R68, R36.reuse, R44, R68 ;  /* 0x0000002c2444723c */ /* 0x040ff00000041844 */
[----:B------:R-:W-:Y:S08]  /*4970*/  HMMA.16816.F32.BF16 R52, R36, R46, R52 ;  /* 0x0000002e2434723c */ /* 0x000ff00000041834 */
[----:B------:R-:W-:Y:S01]  /*4980*/  HMMA.16816.F32.BF16 R20, R48, R56, R20 ;  /* 0x000000383014723c */ /* 0x000fe20000041814 */
[----:B-1----:R-:W-:-:S07]  /*4990*/  VIADD R2, R3, 0x19 ;  /* 0x0000001903027836 */ /* 0x002fce0000000000 */
[----:B------:R-:W-:Y:S08]  /*49a0*/  HMMA.16816.F32.BF16 R16, R48, R58, R16 ;  /* 0x0000003a3010723c */ /* 0x000ff00000041810 */
[----:B--2---:R-:W-:Y:S08]  /*49b0*/  HMMA.16816.F32.BF16 R76, R28, R88, R76 ;  /* 0x000000581c4c723c */ /* 0x004ff0000004184c */
[C---:B------:R-:W-:Y:S08]  /*49c0*/  HMMA.16816.F32.BF16 R68, R48.reuse, R72, R68 ;  /* 0x000000483044723c */ /* 0x040ff00000041844 */
[----:B------:R-:W-:Y:S03]  /*49d0*/  HMMA.16816.F32.BF16 R52, R48, R74, R52 ;  /* 0x0000004a3034723c */ /* 0x000fe60000041834 */
[----:B------:R-:W-:-:S02]  /*49e0*/  FSEL R37, R78, -INF , !P1 ;  /* 0xff8000004e257808 */ /* 0x000fc40004800000 */
[----:B------:R-:W-:Y:S02]  /*49f0*/  FSEL R76, R76, -INF , !P1 ;  /* 0xff8000004c4c7808 */ /* 0x000fe40004800000 */
[----:B------:R-:W-:Y:S01]  /*4a00*/  FSEL R79, R79, -INF , !P5 ;  /* 0xff8000004f4f7808 */ /* 0x000fe20006800000 */
[C---:B------:R-:W-:Y:S08]  /*4a10*/  HMMA.16816.F32.BF16 R24, R28.reuse, R90, R24 ;  /* 0x0000005a1c18723c */ /* 0x040ff00000041818 */
[----:B---3--:R-:W-:Y:S01]  /*4a20*/  HMMA.16816.F32.BF16 R20, R28, R8, R20 ;  /* 0x000000081c14723c */ /* 0x008fe20000041814 */
[----:B------:R-:W-:-:S02]  /*4a30*/  VIADD R8, R3, 0x11 ;  /* 0x0000001103087836 */ /* 0x000fc40000000000 */
[----:B------:R-:W-:-:S03]  /*4a40*/  VIADD R9, R3, 0x10 ;  /* 0x0000001003097836 */ /* 0x000fc60000000000 */
[----:B------:R-:W-:Y:S01]  /*4a50*/  ISETP.GE.AND P1, PT, R8, UR22, PT ;  /* 0x0000001608007c0c */ /* 0x000fe2000bf26270 */
[C---:B------:R-:W-:Y:S01]  /*4a60*/  VIADD R8, R3.reuse, 0x18 ;  /* 0x0000001803087836 */ /* 0x040fe20000000000 */
[C---:B----4-:R-:W-:Y:S01]  /*4a70*/  HMMA.16816.F32.BF16 R64, R28.reuse, R4, R64 ;  /* 0x000000041c40723c */ /* 0x050fe20000041840 */
[----:B------:R-:W-:Y:S01]  /*4a80*/  VIADD R4, R3, 0x20 ;  /* 0x0000002003047836 */ /* 0x000fe20000000000 */
[----:B------:R-:W-:Y:S01]  /*4a90*/  ISETP.GE.AND P2, PT, R9, UR22, PT ;  /* 0x0000001609007c0c */ /* 0x000fe2000bf46270 */
[----:B------:R-:W-:Y:S01]  /*4aa0*/  VIADD R5, R3, 0x31 ;  /* 0x0000003103057836 */ /* 0x000fe20000000000 */
[----:B------:R-:W-:Y:S02]  /*4ab0*/  FSEL R24, R24, -INF , !P4 ;  /* 0xff80000018187808 */ /* 0x000fe40006000000 */
[----:B------:R-:W-:Y:S02]  /*4ac0*/  FSEL R27, R27, -INF , !P3 ;  /* 0xff8000001b1b7808 */ /* 0x000fe40005800000 */
[----:B------:R-:W-:Y:S01]  /*4ad0*/  HMMA.16816.F32.BF16 R32, R28, R10, R16 ;  /* 0x0000000a1c20723c */ /* 0x000fe20000041810 */
[----:B------:R-:W-:-:S02]  /*4ae0*/  FSEL R19, R26, -INF , !P4 ;  /* 0xff8000001a137808 */ /* 0x000fc40006000000 */
[----:B------:R-:W-:Y:S01]  /*4af0*/  ISETP.GE.AND P4, PT, R2, UR22, PT ;  /* 0x0000001602007c0c */ /* 0x000fe2000bf86270 */
[----:B------:R-:W-:Y:S01]  /*4b00*/  VIADD R2, R3, 0x21 ;  /* 0x0000002103027836 */ /* 0x000fe20000000000 */
[----:B------:R-:W-:Y:S02]  /*4b10*/  FSEL R16, R25, -INF , !P3 ;  /* 0xff80000019107808 */ /* 0x000fe40005800000 */
[----:B------:R-:W-:Y:S01]  /*4b20*/  ISETP.GE.AND P3, PT, R4, UR22, PT ;  /* 0x0000001604007c0c */ /* 0x000fe2000bf66270 */
[----:B------:R-:W-:Y:S01]  /*4b30*/  HMMA.16816.F32.BF16 R60, R28, R6, R60 ;  /* 0x000000061c3c723c */ /* 0x000fe2000004183c */
[----:B------:R-:W-:Y:S01]  /*4b40*/  FSEL R10, R77, -INF , !P5 ;  /* 0xff8000004d0a7808 */ /* 0x000fe20006800000 */
[C---:B------:R-:W-:Y:S01]  /*4b50*/  VIADD R4, R3.reuse, 0x28 ;  /* 0x0000002803047836 */ /* 0x040fe20000000000 */
[----:B------:R-:W-:Y:S01]  /*4b60*/  ISETP.GE.AND P5, PT, R8, UR22, PT ;  /* 0x0000001608007c0c */ /* 0x000fe2000bfa6270 */
[----:B------:R-:W-:Y:S01]  /*4b70*/  VIADD R7, R3, 0x30 ;  /* 0x0000003003077836 */ /* 0x000fe20000000000 */
[----:B------:R-:W-:-:S02]  /*4b80*/  FSEL R17, R22, -INF , !P2 ;  /* 0xff80000016117808 */ /* 0x000fc40005000000 */
[----:B------:R-:W-:Y:S01]  /*4b90*/  FSEL R8, R20, -INF , !P2 ;  /* 0xff80000014087808 */ /* 0x000fe20005000000 */
[C---:B-----5:R-:W-:Y:S01]  /*4ba0*/  HMMA.16816.F32.BF16 R68, R28.reuse, R12, R68 ;  /* 0x0000000c1c44723c */ /* 0x060fe20000041844 */
[----:B------:R-:W-:Y:S01]  /*4bb0*/  ISETP.GE.AND P2, PT, R2, UR22, PT ;  /* 0x0000001602007c0c */ /* 0x000fe2000bf46270 */
[----:B------:R-:W-:Y:S01]  /*4bc0*/  VIADD R2, R3, 0x29 ;  /* 0x0000002903027836 */ /* 0x000fe20000000000 */
[----:B------:R-:W-:Y:S02]  /*4bd0*/  FSEL R211, R66, -INF , !P3 ;  /* 0xff80000042d37808 */ /* 0x000fe40005800000 */
[----:B------:R-:W-:Y:S02]  /*4be0*/  FSEL R196, R64, -INF , !P3 ;  /* 0xff80000040c47808 */ /* 0x000fe40005800000 */
[----:B------:R-:W-:Y:S01]  /*4bf0*/  ISETP.GE.AND P3, PT, R5, UR22, PT ;  /* 0x0000001605007c0c */ /* 0x000fe2000bf66270 */
[----:B------:R-:W-:Y:S01]  /*4c00*/  HMMA.16816.F32.BF16 R52, R28, R14, R52 ;  /* 0x0000000e1c34723c */ /* 0x000fe20000041834 */
[----:B------:R-:W-:Y:S01]  /*4c10*/  FSEL R23, R23, -INF , !P1 ;  /* 0xff80000017177808 */ /* 0x000fe20004800000 */
[----:B------:R-:W-:Y:S01]  /*4c20*/  VIADD R5, R3, 0x38 ;  /* 0x0000003803057836 */ /* 0x000fe20000000000 */
[----:B------:R-:W-:Y:S01]  /*4c30*/  FSEL R6, R21, -INF , !P1 ;  /* 0xff80000015067808 */ /* 0x000fe20004800000 */
[----:B------:R-:W-:Y:S01]  /*4c40*/  VIADD R3, R3, 0x39 ;  /* 0x0000003903037836 */ /* 0x000fe20000000000 */
[----:B------:R-:W-:Y:S01]  /*4c50*/  BAR.SYNC.DEFER_BLOCKING 0x0 ;  /* 0x0000000000007b1d */ /* 0x000fe20000010000 */
[----:B------:R-:W-:-:S02]  /*4c60*/  ISETP.GE.AND P1, PT, R4, UR22, PT ;  /* 0x0000001604007c0c */ /* 0x000fc4000bf26270 */
[----:B------:R-:W-:Y:S02]  /*4c70*/  FSEL R9, R34, -INF , !P5 ;  /* 0xff80000022097808 */ /* 0x000fe40006800000 */
[----:B------:R-:W-:Y:S02]  /*4c80*/  FSEL R4, R32, -INF , !P5 ;  /* 0xff80000020047808 */ /* 0x000fe40006800000 */
[----:B------:R-:W-:Y:S02]  /*4c90*/  ISETP.GE.AND P5, PT, R2, UR22, PT ;  /* 0x0000001602007c0c */ /* 0x000fe4000bfa6270 */
[----:B------:R-:W-:Y:S02]  /*4ca0*/  FSEL R11, R35, -INF , !P4 ;  /* 0xff800000230b7808 */ /* 0x000fe40006000000 */
[----:B------:R-:W-:Y:S02]  /*4cb0*/  FSEL R2, R33, -INF , !P4 ;  /* 0xff80000021027808 */ /* 0x000fe40006000000 */
[----:B------:R-:W-:-:S02]  /*4cc0*/  FSEL R195, R67, -INF , !P2 ;  /* 0xff80000043c37808 */ /* 0x000fc40005000000 */
[----:B------:R-:W-:Y:S02]  /*4cd0*/  FSEL R190, R65, -INF , !P2 ;  /* 0xff80000041be7808 */ /* 0x000fe40005000000 */
[----:B------:R-:W-:Y:S02]  /*4ce0*/  FSEL R209, R62, -INF , !P1 ;  /* 0xff8000003ed17808 */ /* 0x000fe40004800000 */
[----:B------:R-:W-:Y:S02]  /*4cf0*/  FSEL R194, R60, -INF , !P1 ;  /* 0xff8000003cc27808 */ /* 0x000fe40004800000 */
[----:B------:R-:W-:Y:S02]  /*4d00*/  ISETP.GE.AND P4, PT, R7, UR22, PT ;  /* 0x0000001607007c0c */ /* 0x000fe4000bf86270 */
[----:B------:R-:W-:Y:S02]  /*4d10*/  ISETP.GE.AND P2, PT, R5, UR22, PT ;  /* 0x0000001605007c0c */ /* 0x000fe4000bf46270 */
[----:B------:R-:W-:-:S02]  /*4d20*/  ISETP.GE.AND P1, PT, R3, UR22, PT ;  /* 0x0000001603007c0c */ /* 0x000fc4000bf26270 */
[----:B------:R-:W-:Y:S02]  /*4d30*/  FSEL R199, R63, -INF , !P5 ;  /* 0xff8000003fc77808 */ /* 0x000fe40006800000 */
[----:B------:R-:W-:Y:S02]  /*4d40*/  FSEL R192, R61, -INF , !P5 ;  /* 0xff8000003dc07808 */ /* 0x000fe40006800000 */
[----:B------:R-:W-:Y:S02]  /*4d50*/  FSEL R205, R70, -INF , !P4 ;  /* 0xff80000046cd7808 */ /* 0x000fe40006000000 */
[----:B------:R-:W-:Y:S02]  /*4d60*/  FSEL R206, R68, -INF , !P4 ;  /* 0xff80000044ce7808 */ /* 0x000fe40006000000 */
[----:B------:R-:W-:Y:S02]  /*4d70*/  FSEL R203, R71, -INF , !P3 ;  /* 0xff80000047cb7808 */ /* 0x000fe40005800000 */
[----:B------:R-:W-:-:S02]  /*4d80*/  FSEL R204, R69, -INF , !P3 ;  /* 0xff80000045cc7808 */ /* 0x000fc40005800000 */
[----:B------:R-:W-:Y:S02]  /*4d90*/  FSEL R201, R54, -INF , !P2 ;  /* 0xff80000036c97808 */ /* 0x000fe40005000000 */
[----:B------:R-:W-:Y:S02]  /*4da0*/  FSEL R202, R52, -INF , !P2 ;  /* 0xff80000034ca7808 */ /* 0x000fe40005000000 */
[----:B------:R-:W-:Y:S02]  /*4db0*/  FSEL R197, R55, -INF , !P1 ;  /* 0xff80000037c57808 */ /* 0x000fe40004800000 */
[----:B------:R-:W-:Y:S01]  /*4dc0*/  FSEL R200, R53, -INF , !P1 ;  /* 0xff80000035c87808 */ /* 0x000fe20004800000 */
[----:B------:R-:W-:Y:S06]  /*4dd0*/  BRA.U !UP1, `(.L_x_530) ;  /* 0x0000000909a47547 */ /* 0x000fec000b800000 */
[----:B------:R-:W-:-:S04]  /*4de0*/  UISETP.NE.U32.AND UP0, UPT, UR12, URZ, UPT ;  /* 0x000000ff0c00728c */ /* 0x000fc8000bf05070 */
[----:B------:R-:W-:-:S09]  /*4df0*/  UISETP.NE.AND.EX UP0, UPT, UR13, URZ, UPT, UP0 ;  /* 0x000000ff0d00728c */ /* 0x000fd2000bf05300 */
[----:B------:R-:W-:Y:S05]  /*4e00*/  BRA.U UP0, `(.L_x_531) ;  /* 0x0000000100207547 */ /* 0x000fea000b800000 */
[----:B------:R-:W-:Y:S01]  /*4e10*/  UMOV UR6, URZ ;  /* 0x000000ff00067c82 */ /* 0x000fe20008000000 */
[----:B------:R-:W-:Y:S01]  /*4e20*/  USHF.L.U32 UR4, UR10, 0x6, URZ ;  /* 0x000000060a047899 */ /* 0x000fe200080006ff */
[----:B------:R-:W-:-:S05]  /*4e30*/  IADD3 R3, P1, PT, RZ, -UR6, RZ ;  /* 0x80000006ff037c10 */ /* 0x000fca000ff3e0ff */
[----:B------:R-:W-:-:S05]  /*4e40*/  IMAD.X R12, RZ, RZ, ~UR4, P1 ;  /* 0x80000004ff0c7e24 */ /* 0x000fca00088e06ff */
[----:B------:R-:W-:-:S04]  /*4e50*/  SHF.R.S64 R3, R3, 0x1f, R12 ;  /* 0x0000001f03037819 */ /* 0x000fc8000000100c */
[----:B------:R-:W-:-:S04]  /*4e60*/  IADD3 R226, P1, PT, R3, R226, RZ ;  /* 0x000000e203e27210 */ /* 0x000fc80007f3e0ff */
[----:B------:R-:W-:Y:S01]  /*4e70*/  LEA.HI.X.SX32 R227, R12, R227, 0x1, P1 ;  /* 0x000000e30ce37211 */ /* 0x000fe200008f0eff */
[----:B------:R-:W-:Y:S08]  /*4e80*/  BRA `(.L_x_532) ;  /* 0x0000000000f07947 */ /* 0x000ff00003800000 */
.L_x_531:
[----:B------:R-:W1:Y:S01]  /*4e90*/  LDC R5, c[0x0][0x4f0] ;  /* 0x00013c00ff057b82 */ /* 0x000e620000000800 */
[----:B------:R-:W-:Y:S01]  /*4ea0*/  UIADD3 UR23, UPT, UPT, UR23, -0x80, URZ ;  /* 0xffffff8017177890 */ /* 0x000fe2000fffe0ff */
[----:B------:R-:W-:Y:S01]  /*4eb0*/  IABS R13, UR17 ;  /* 0x00000011000d7c13 */ /* 0x000fe20008000000 */
[----:B------:R-:W2:Y:S04]  /*4ec0*/  LDCU.64 UR6, c[0x0][0x3a0] ;  /* 0x00007400ff0677ac */ /* 0x000ea80008000a00 */
[----:B------:R-:W-:-:S04]  /*4ed0*/  MOV R7, UR23 ;  /* 0x0000001700077c02 */ /* 0x000fc80008000f00 */
[----:B------:R-:W-:Y:S02]  /*4ee0*/  IABS R7, R7 ;  /* 0x0000000700077213 */ /* 0x000fe40000000000 */
[----:B-1----:R-:W-:-:S04]  /*4ef0*/  IABS R3, R5 ;  /* 0x0000000500037213 */ /* 0x002fc80000000000 */
[----:B------:R-:W1:Y:S08]  /*4f00*/  I2F.RP R12, R3 ;  /* 0x00000003000c7306 */ /* 0x000e700000209400 */
[----:B-1----:R-:W1:Y:S02]  /*4f10*/  MUFU.RCP R14, R12 ;  /* 0x0000000c000e7308 */ /* 0x002e640000001000 */
[----:B-1----:R-:W-:-:S06]  /*4f20*/  VIADD R14, R14, 0xffffffe ;  /* 0x0ffffffe0e0e7836 */ /* 0x002fcc0000000000 */
[----:B------:R-:W1:Y:S02]  /*4f30*/  F2I.FTZ.U32.TRUNC.NTZ R15, R14 ;  /* 0x0000000e000f7305 */ /* 0x000e64000021f000 */
[----:B-1----:R-:W-:Y:S02]  /*4f40*/  IMAD.MOV R18, RZ, RZ, -R15 ;  /* 0x000000ffff127224 */ /* 0x002fe400078e0a0f */
[----:B------:R-:W-:Y:S02]  /*4f50*/  IMAD.MOV.U32 R14, RZ, RZ, RZ ;  /* 0x000000ffff0e7224 */ /* 0x000fe400078e00ff */
[----:B------:R-:W-:-:S04]  /*4f60*/  IMAD R18, R18, R3, RZ ;  /* 0x0000000312127224 */ /* 0x000fc800078e02ff */
[----:B------:R-:W-:-:S06]  /*4f70*/  IMAD.HI.U32 R18, R15, R18, R14 ;  /* 0x000000120f127227 */ /* 0x000fcc00078e000e */
[----:B------:R-:W-:-:S04]  /*4f80*/  IMAD.HI.U32 R15, R18, R7, RZ ;  /* 0x00000007120f7227 */ /* 0x000fc800078e00ff */
[----:B------:R-:W-:-:S04]  /*4f90*/  IMAD.HI.U32 R18, R18, R13, RZ ;  /* 0x0000000d12127227 */ /* 0x000fc800078e00ff */
[----:B------:R-:W-:Y:S01]  /*4fa0*/  IMAD.MOV R12, RZ, RZ, -R15 ;  /* 0x000000ffff0c7224 */ /* 0x000fe200078e0a0f */
[----:B------:R-:W-:-:S03]  /*4fb0*/  IADD3 R14, PT, PT, -R18, RZ, RZ ;  /* 0x000000ff120e7210 */ /* 0x000fc60007ffe1ff */
[----:B------:R-:W-:Y:S01]  /*4fc0*/  IMAD R12, R3, R12, R7 ;  /* 0x0000000c030c7224 */ /* 0x000fe200078e0207 */
[----:B------:R-:W-:Y:S01]  /*4fd0*/  LOP3.LUT R7, R5, UR17, RZ, 0x3c, !PT ;  /* 0x0000001105077c12 */ /* 0x000fe2000f8e3cff */
[----:B------:R-:W-:-:S03]  /*4fe0*/  IMAD R14, R3, R14, R13 ;  /* 0x0000000e030e7224 */ /* 0x000fc600078e020d */
[C---:B------:R-:W-:Y:S02]  /*4ff0*/  ISETP.GT.U32.AND P2, PT, R3.reuse, R12, PT ;  /* 0x0000000c0300720c */ /* 0x040fe40003f44070 */
[----:B------:R-:W-:Y:S02]  /*5000*/  ISETP.GT.U32.AND P1, PT, R3, R14, PT ;  /* 0x0000000e0300720c */ /* 0x000fe40003f24070 */
[----:B------:R-:W-:-:S09]  /*5010*/  ISETP.GE.AND P3, PT, R7, RZ, PT ;  /* 0x000000ff0700720c */ /* 0x000fd20003f66270 */
[----:B------:R-:W-:Y:S01]  /*5020*/  @!P2 IMAD.IADD R12, R12, 0x1, -R3 ;  /* 0x000000010c0ca824 */ /* 0x000fe200078e0a03 */
[----:B------:R-:W-:Y:S01]  /*5030*/  @!P2 IADD3 R15, PT, PT, R15, 0x1, RZ ;  /* 0x000000010f0fa810 */ /* 0x000fe20007ffe0ff */
[----:B------:R-:W-:Y:S01]  /*5040*/  @!P1 VIADD R18, R18, 0x1 ;  /* 0x0000000112129836 */ /* 0x000fe20000000000 */
[-C--:B------:R-:W-:Y:S02]  /*5050*/  @!P1 IADD3 R14, PT, PT, R14, -R3.reuse, RZ ;  /* 0x800000030e0e9210 */ /* 0x080fe40007ffe0ff */
[-C--:B------:R-:W-:Y:S02]  /*5060*/  ISETP.GE.U32.AND P4, PT, R12, R3.reuse, PT ;  /* 0x000000030c00720c */ /* 0x080fe40003f86070 */
[----:B------:R-:W-:Y:S02]  /*5070*/  ISETP.GE.U32.AND P5, PT, R14, R3, PT ;  /* 0x000000030e00720c */ /* 0x000fe40003fa6070 */
[C---:B------:R-:W-:Y:S02]  /*5080*/  LOP3.LUT R3, R5.reuse, UR23, RZ, 0x3c, !PT ;  /* 0x0000001705037c12 */ /* 0x040fe4000f8e3cff */
[----:B------:R-:W-:-:S02]  /*5090*/  ISETP.NE.AND P2, PT, R5, RZ, PT ;  /* 0x000000ff0500720c */ /* 0x000fc40003f45270 */
[----:B------:R-:W-:Y:S02]  /*50a0*/  ISETP.GE.AND P1, PT, R3, RZ, PT ;  /* 0x000000ff0300720c */ /* 0x000fe40003f26270 */
[----:B------:R-:W-:-:S03]  /*50b0*/  LOP3.LUT R3, RZ, R5, RZ, 0x33, !PT ;  /* 0x00000005ff037212 */ /* 0x000fc600078e33ff */
[----:B------:R-:W-:Y:S02]  /*50c0*/  @P4 VIADD R15, R15, 0x1 ;  /* 0x000000010f0f4836 */ /* 0x000fe40000000000 */
[----:B------:R-:W-:-:S04]  /*50d0*/  @P5 IADD3 R18, PT, PT, R18, 0x1, RZ ;  /* 0x0000000112125810 */ /* 0x000fc80007ffe0ff */
[----:B------:R-:W-:Y:S02]  /*50e0*/  @!P3 IADD3 R18, PT, PT, -R18, RZ, RZ ;  /* 0x000000ff1212b210 */ /* 0x000fe40007ffe1ff */
[----:B------:R-:W-:-:S05]  /*50f0*/  @!P1 IMAD.MOV R15, RZ, RZ, -R15 ;  /* 0x000000ffff0f9224 */ /* 0x000fca00078e0a0f */
[C---:B------:R-:W-:Y:S02]  /*5100*/  SEL R13, R3.reuse, R15, !P2 ;  /* 0x0000000f030d7207 */ /* 0x040fe40005000000 */
[----:B------:R-:W-:-:S03]  /*5110*/  SEL R3, R3, R18, !P2 ;  /* 0x0000001203037207 */ /* 0x000fc60005000000 */
[----:B------:R-:W-:-:S04]  /*5120*/  IMAD.WIDE R28, R13, 0x4, R230 ;  /* 0x000000040d1c7825 */ /* 0x000fc800078e02e6 */
[C---:B------:R-:W-:Y:S01]  /*5130*/  IMAD.WIDE R20, R3.reuse, 0x4, R230 ;  /* 0x0000000403147825 */ /* 0x040fe200078e02e6 */
[----:B------:R-:W3:Y:S04]  /*5140*/  LDG.E R12, desc[UR20][R28.64] ;  /* 0x000000141c0c7981 */ /* 0x000ee8000c1e1900 */
[----:B------:R-:W3:Y:S01]  /*5150*/  LDG.E R7, desc[UR20][R20.64] ;  /* 0x0000001414077981 */ /* 0x000ee2000c1e1900 */
[----:B------:R-:W-:-:S04]  /*5160*/  IMAD.IADD R14, R3, 0x1, -R13 ;  /* 0x00000001030e7824 */ /* 0x000fc800078e0a0d */
[----:B------:R-:W-:-:S05]  /*5170*/  IMAD R14, R14, R5, -0x40 ;  /* 0xffffffc00e0e7424 */ /* 0x000fca00078e0205 */
[----:B------:R-:W-:-:S05]  /*5180*/  SHF.R.S32.HI R3, RZ, 0x1f, R14 ;  /* 0x0000001fff037819 */ /* 0x000fca000001140e */
[----:B------:R-:W-:-:S04]  /*5190*/  IMAD R3, R3, UR10, RZ ;  /* 0x0000000a03037c24 */ /* 0x000fc8000f8e02ff */
[C---:B------:R-:W-:Y:S02]  /*51a0*/  IMAD R3, R14.reuse, UR11, R3 ;  /* 0x0000000b0e037c24 */ /* 0x040fe4000f8e0203 */
[----:B------:R-:W-:-:S04]  /*51b0*/  IMAD.WIDE.U32 R14, R14, UR10, RZ ;  /* 0x0000000a0e0e7c25 */ /* 0x000fc8000f8e00ff */
[----:B------:R-:W-:Y:S01]  /*51c0*/  IMAD.IADD R15, R15, 0x1, R3 ;  /* 0x000000010f0f7824 */ /* 0x000fe200078e0203 */
[----:B---3--:R-:W-:-:S04]  /*51d0*/  IADD3 R7, PT, PT, R12, -R7, RZ ;  /* 0x800000070c077210 */ /* 0x008fc80007ffe0ff */
[----:B------:R-:W-:Y:S01]  /*51e0*/  SHF.R.S32.HI R5, RZ, 0x1f, R7 ;  /* 0x0000001fff057819 */ /* 0x000fe20000011407 */
[----:B--2---:R-:W-:-:S04]  /*51f0*/  IMAD.WIDE.U32 R14, R7, UR6, R14 ;  /* 0x00000006070e7c25 */ /* 0x004fc8000f8e000e */
[----:B------:R-:W-:Y:S01]  /*5200*/  IMAD R12, R5, UR6, RZ ;  /* 0x00000006050c7c24 */ /* 0x000fe2000f8e02ff */
[----:B------:R-:W-:-:S03]  /*5210*/  LEA R226, P1, R14, R226, 0x1 ;  /* 0x000000e20ee27211 */ /* 0x000fc600078208ff */
[----:B------:R-:W-:-:S05]  /*5220*/  IMAD R12, R7, UR7, R12 ;  /* 0x00000007070c7c24 */ /* 0x000fca000f8e020c */
[----:B------:R-:W-:-:S04]  /*5230*/  IADD3 R12, PT, PT, R15, R12, RZ ;  /* 0x0000000c0f0c7210 */ /* 0x000fc80007ffe0ff */
[----:B------:R-:W-:-:S07]  /*5240*/  LEA.HI.X R227, R14, R227, R12, 0x1, P1 ;  /* 0x000000e30ee37211 */ /* 0x000fce00008f0c0c */
.L_x_532:
[----:B------:R-:W1:Y:S01]  /*5250*/  LDCU UR4, c[0x0][0x440] ;  /* 0x00008800ff0477ac */ /* 0x000e620008000800 */
[----:B------:R-:W-:Y:S02]  /*5260*/  IMAD.U32 R3, RZ, RZ, UR25 ;  /* 0x00000019ff037e24 */ /* 0x000fe4000f8e00ff */
[----:B------:R-:W-:Y:S01]  /*5270*/  IMAD.U32 R12, RZ, RZ, UR24 ;  /* 0x00000018ff0c7e24 */ /* 0x000fe2000f8e00ff */
[----:B------:R-:W-:Y:S02]  /*5280*/  USHF.L.U32 UR6, UR10, 0x5, URZ ;  /* 0x000000050a067899 */ /* 0x000fe400080006ff */
[----:B------:R-:W-:Y:S01]  /*5290*/  LEA R14, P1, R3, R226, 0x1 ;  /* 0x000000e2030e7211 */ /* 0x000fe200078208ff */
[----:B------:R-:W-:-:S03]  /*52a0*/  USHF.L.U64.HI UR10, UR10, 0x5, UR11 ;  /* 0x000000050a0a7899 */ /* 0x000fc6000801020b */
[----:B------:R-:W-:Y:S02]  /*52b0*/  LEA.HI.X R15, R3, R227, R12, 0x1, P1 ;  /* 0x000000e3030f7211 */ /* 0x000fe400008f0c0c */
[----:B------:R-:W-:-:S04]  /*52c0*/  IADD3 R28, P1, PT, R14, UR6, RZ ;  /* 0x000000060e1c7c10 */ /* 0x000fc8000ff3e0ff */
[----:B------:R-:W-:Y:S02]  /*52d0*/  IADD3.X R29, PT, PT, R15, UR10, RZ, P1, !PT ;  /* 0x0000000a0f1d7c10 */ /* 0x000fe40008ffe4ff */
[----:B-1----:R-:W-:Y:S02]  /*52e0*/  ISETP.GE.AND P3, PT, R234, UR4, PT ;  /* 0x00000004ea007c0c */ /* 0x002fe4000bf66270 */
[----:B------:R-:W-:Y:S02]  /*52f0*/  ISETP.GE.AND P5, PT, R218, UR4, PT ;  /* 0x00000004da007c0c */ /* 0x000fe4000bfa6270 */
[----:B------:R-:W-:Y:S02]  /*5300*/  ISETP.GE.AND P4, PT, R235, UR4, PT ;  /* 0x00000004eb007c0c */ /* 0x000fe4000bf86270 */
[----:B------:R-:W-:Y:S02]  /*5310*/  ISETP.GE.AND P2, PT, R229, UR4, PT ;  /* 0x00000004e5007c0c */ /* 0x000fe4000bf46270 */
[----:B------:R-:W-:-:S04]  /*5320*/  IADD3 R20, P1, PT, R28, UR6, RZ ;  /* 0x000000061c147c10 */ /* 0x000fc8000ff3e0ff */
[----:B------:R-:W-:Y:S01]  /*5330*/  IADD3.X R21, PT, PT, R29, UR10, RZ, P1, !PT ;  /* 0x0000000a1d157c10 */ /* 0x000fe20008ffe4ff */
[----:B------:R-:W-:Y:S02]  /*5340*/  @!P3 IMAD.MOV.U32 R12, RZ, RZ, R226 ;  /* 0x000000ffff0cb224 */ /* 0x000fe400078e00e2 */
[----:B------:R-:W-:Y:S01]  /*5350*/  @!P3 IMAD.MOV.U32 R13, RZ, RZ, R227 ;  /* 0x000000ffff0db224 */ /* 0x000fe200078e00e3 */
        /* <DEDUP_REMOVED lines=80> */
[----:B------:R-:W0:Y:S02]  /*5860*/  LDGDEPBAR ;  /* 0x00000000000079af */ /* 0x000e240000000000 */
.L_x_530:
[----:B------:R-:W-:Y:S01]  /*5870*/  FMNMX3.FTZ R3, R76, R10, R24, !PT ;  /* 0x0000000a4c037276 */ /* 0x000fe20007810018 */
[----:B------:R-:W2:Y:S01]  /*5880*/  LDCU UR4, c[0x0][0x45c] ;  /* 0x00008b80ff0477ac */ /* 0x000ea20008000800 */
[----:B-1----:R-:W-:Y:S02]  /*5890*/  FMNMX3.FTZ R12, R37, R79, R19, !PT ;  /* 0x0000004f250c7276 */ /* 0x002fe40007810013 */
[----:B------:R-:W-:Y:S02]  /*58a0*/  FMNMX3.FTZ R3, R3, R16, R8, !PT ;  /* 0x0000001003037276 */ /* 0x000fe40007810008 */
[----:B------:R-:W-:Y:S02]  /*58b0*/  FMNMX3.FTZ R12, R12, R27, R17, !PT ;  /* 0x0000001b0c0c7276 */ /* 0x000fe40007810011 */
[----:B------:R-:W-:Y:S02]  /*58c0*/  FMNMX3.FTZ R3, R3, R6, R4, !PT ;  /* 0x0000000603037276 */ /* 0x000fe40007810004 */
[----:B------:R-:W-:-:S02]  /*58d0*/  FMNMX3.FTZ R12, R12, R23, R9, !PT ;  /* 0x000000170c0c7276 */ /* 0x000fc40007810009 */
[----:B------:R-:W-:Y:S02]  /*58e0*/  FMNMX3.FTZ R3, R3, R2, R196, !PT ;  /* 0x0000000203037276 */ /* 0x000fe400078100c4 */
[----:B------:R-:W-:Y:S02]  /*58f0*/  FMNMX3.FTZ R12, R12, R11, R211, !PT ;  /* 0x0000000b0c0c7276 */ /* 0x000fe400078100d3 */
[----:B------:R-:W-:Y:S02]  /*5900*/  FMNMX3.FTZ R3, R3, R190, R194, !PT ;  /* 0x000000be03037276 */ /* 0x000fe400078100c2 */
[----:B------:R-:W-:Y:S02]  /*5910*/  FMNMX3.FTZ R12, R12, R195, R209, !PT ;  /* 0x000000c30c0c7276 */ /* 0x000fe400078100d1 */
[----:B------:R-:W-:Y:S02]  /*5920*/  FMNMX3.FTZ R3, R3, R192, R206, !PT ;  /* 0x000000c003037276 */ /* 0x000fe400078100ce */
[----:B------:R-:W-:-:S02]  /*5930*/  FMNMX3.FTZ R12, R12, R199, R205, !PT ;  /* 0x000000c70c0c7276 */ /* 0x000fc400078100cd */
[----:B------:R-:W-:Y:S02]  /*5940*/  FMNMX3.FTZ R3, R3, R204, R202, !PT ;  /* 0x000000cc03037276 */ /* 0x000fe400078100ca */
[----:B------:R-:W-:Y:S02]  /*5950*/  FMNMX3.FTZ R12, R12, R203, R201, !PT ;  /* 0x000000cb0c0c7276 */ /* 0x000fe400078100c9 */
[----:B------:R-:W-:Y:S02]  /*5960*/  FMNMX.FTZ R14, R200, R3, !PT ;  /* 0x00000003c80e7209 */ /* 0x000fe40007810000 */
[----:B------:R-:W-:Y:S02]  /*5970*/  FMNMX.FTZ R7, R197, R12, !PT ;  /* 0x0000000cc5077209 */ /* 0x000fe40007810000 */
[----:B------:R-:W-:Y:S01]  /*5980*/  LOP3.LUT R220, R0, 0x200, R85, 0xf8, !PT ;  /* 0x0000020000dc7812 */ /* 0x000fe200078ef855 */
[----:B------:R-:W1:Y:S03]  /*5990*/  SHFL.BFLY PT, R5, R14, 0x2, 0x1f ;  /* 0x0c401f000e057f89 */ /* 0x000e6600000e0000 */
[----:B------:R-:W-:Y:S01]  /*59a0*/  LEA R220, R220, UR5, 0x1 ;  /* 0x00000005dcdc7c11 */ /* 0x000fe2000f8e08ff */
[----:B------:R-:W3:Y:S03]  /*59b0*/  SHFL.BFLY PT, R12, R7, 0x2, 0x1f ;  /* 0x0c401f00070c7f89 */ /* 0x000ee600000e0000 */
[-C--:B------:R-:W-:Y:S01]  /*59c0*/  IADD3 R188, PT, PT, R83, R220.reuse, RZ ;  /* 0x000000dc53bc7210 */ /* 0x080fe20007ffe0ff */
[----:B------:R-:W-:Y:S01]  /*59d0*/  LDSM.16.MT88.4 R68, [R220+0x12000] ;  /* 0x01200000dc44783b */ /* 0x000fe20000004200 */
[----:B------:R-:W-:-:S02]  /*59e0*/  IADD3 R193, PT, PT, R81, R220, RZ ;  /* 0x000000dc51c17210 */ /* 0x000fc40007ffe0ff */
[----:B------:R-:W-:Y:S01]  /*59f0*/  IADD3 R186, PT, PT, R81, R188, RZ ;  /* 0x000000bc51ba7210 */ /* 0x000fe20007ffe0ff */
[----:B------:R-:W-:Y:S04]  /*5a00*/  LDSM.16.MT88.4 R52, [R188+0x10000] ;  /* 0x01000000bc34783b */ /* 0x000fe80000004200 */
[----:B------:R-:W-:Y:S04]  /*5a10*/  LDSM.16.MT88.4 R44, [R193+0x10000] ;  /* 0x01000000c12c783b */ /* 0x000fe80000004200 */
[----:B------:R-:W-:Y:S01]  /*5a20*/  LDSM.16.MT88.4 R60, [R186+0x10000] ;  /* 0x01000000ba3c783b */ /* 0x000fe20000004200 */
[----:B-1----:R-:W-:-:S03]  /*5a30*/  FMNMX.FTZ R5, R14, R5, !PT ;  /* 0x000000050e057209 */ /* 0x002fc60007810000 */
[----:B------:R-:W-:Y:S01]  /*5a40*/  LDSM.16.MT88.4 R84, [R188+0x12000] ;  /* 0x01200000bc54783b */ /* 0x000fe20000004200 */
[----:B---3--:R-:W-:-:S03]  /*5a50*/  FMNMX.FTZ R12, R7, R12, !PT ;  /* 0x0000000c070c7209 */ /* 0x008fc60007810000 */
[----:B------:R-:W1:Y:S04]  /*5a60*/  SHFL.BFLY PT, R164, R5, 0x1, 0x1f ;  /* 0x0c201f0005a47f89 */ /* 0x000e6800000e0000 */
[----:B------:R-:W3:Y:S04]  /*5a70*/  SHFL.BFLY PT, R3, R12, 0x1, 0x1f ;  /* 0x0c201f000c037f89 */ /* 0x000ee800000e0000 */
[----:B------:R-:W-:Y:S04]  /*5a80*/  LDSM.16.MT88.4 R92, [R186+0x12000] ;  /* 0x01200000ba5c783b */ /* 0x000fe80000004200 */
[----:B------:R-:W-:Y:S04]  /*5a90*/  LDSM.16.MT88.4 R100, [R220+0x14000] ;  /* 0x01400000dc64783b */ /* 0x000fe80000004200 */
[----:B------:R-:W-:Y:S04]  /*5aa0*/  LDSM.16.MT88.4 R108, [R193+0x14000] ;  /* 0x01400000c16c783b */ /* 0x000fe80000004200 */
[----:B------:R-:W-:Y:S01]  /*5ab0*/  LDSM.16.MT88.4 R116, [R188+0x14000] ;  /* 0x01400000bc74783b */ /* 0x000fe20000004200 */
[----:B-1----:R-:W-:-:S03]  /*5ac0*/  FMNMX.FTZ R164, R5, R164, !PT ;  /* 0x000000a405a47209 */ /* 0x002fc60007810000 */
[----:B------:R-:W-:Y:S01]  /*5ad0*/  LDSM.16.MT88.4 R124, [R186+0x14000] ;  /* 0x01400000ba7c783b */ /* 0x000fe20000004200 */
[----:B---3--:R-:W-:Y:S01]  /*5ae0*/  FMNMX.FTZ R3, R12, R3, !PT ;  /* 0x000000030c037209 */ /* 0x008fe20007810000 */
[C---:B--2---:R-:W-:Y:S01]  /*5af0*/  FMUL.FTZ R207, R164.reuse, UR4 ;  /* 0x00000004a4cf7c20 */ /* 0x044fe20008410000 */
[----:B------:R-:W-:Y:S01]  /*5b00*/  FSETP.NEU.FTZ.AND P1, PT, R164, -INF , PT ;  /* 0xff800000a400780b */ /* 0x000fe20003f3d000 */
[----:B------:R-:W-:Y:S02]  /*5b10*/  LDSM.16.MT88.4 R132, [R220+0x16000] ;  /* 0x01600000dc84783b */ /* 0x000fe40000004200 */
[----:B------:R-:W-:Y:S01]  /*5b20*/  FMUL.FTZ R198, R3, UR4 ;  /* 0x0000000403c67c20 */ /* 0x000fe20008410000 */
[----:B------:R-:W-:Y:S01]  /*5b30*/  FSEL R207, R207, RZ, P1 ;  /* 0x000000ffcfcf7208 */ /* 0x000fe20000800000 */
[----:B------:R-:W-:Y:S01]  /*5b40*/  LDSM.16.MT88.4 R140, [R193+0x16000] ;  /* 0x01600000c18c783b */ /* 0x000fe20000004200 */
[----:B------:R-:W-:-:S03]  /*5b50*/  FSETP.NEU.FTZ.AND P1, PT, R3, -INF , PT ;  /* 0xff8000000300780b */ /* 0x000fc60003f3d000 */
[--C-:B------:R-:W-:Y:S01]  /*5b60*/  FFMA.FTZ R185, R76, UR4, -R207.reuse ;  /* 0x000000044cb97c23 */ /* 0x100fe200080108cf */
[----:B------:R-:W-:Y:S01]  /*5b70*/  FSEL R198, R198, RZ, P1 ;  /* 0x000000ffc6c67208 */ /* 0x000fe20000800000 */
[--C-:B------:R-:W-:Y:S01]  /*5b80*/  FFMA.FTZ R184, R10, UR4, -R207.reuse ;  /* 0x000000040ab87c23 */ /* 0x100fe200080108cf */
[--C-:B------:R-:W-:Y:S01]  /*5b90*/  FFMA.FTZ R181, R24, UR4, -R207.reuse ;  /* 0x0000000418b57c23 */ /* 0x100fe200080108cf */
[--C-:B------:R-:W-:Y:S01]  /*5ba0*/  FFMA.FTZ R178, R16, UR4, -R207.reuse ;  /* 0x0000000410b27c23 */ /* 0x100fe200080108cf */
[--C-:B------:R-:W-:Y:S01]  /*5bb0*/  FFMA.FTZ R176, R6, UR4, -R207.reuse ;  /* 0x0000000406b07c23 */ /* 0x100fe200080108cf */
[--C-:B------:R-:W-:Y:S01]  /*5bc0*/  FFMA.FTZ R182, R37, UR4, -R198.reuse ;  /* 0x0000000425b67c23 */ /* 0x100fe200080108c6 */
[--C-:B------:R-:W-:Y:S01]  /*5bd0*/  FFMA.FTZ R187, R79, UR4, -R198.reuse ;  /* 0x000000044fbb7c23 */ /* 0x100fe200080108c6 */
[--C-:B------:R-:W-:Y:S01]  /*5be0*/  FFMA.FTZ R183, R19, UR4, -R198.reuse ;  /* 0x0000000413b77c23 */ /* 0x100fe200080108c6 */
[--C-:B------:R-:W-:Y:S01]  /*5bf0*/  FFMA.FTZ R180, R27, UR4, -R198.reuse ;  /* 0x000000041bb47c23 */ /* 0x100fe200080108c6 */
[----:B------:R-:W1:Y:S01]  /*5c00*/  LDSM.16.MT88.4 R36, [R220+0x10000] ;  /* 0x01000000dc24783b */ /* 0x000e620000004200 */
[--C-:B------:R-:W-:Y:S01]  /*5c10*/  FFMA.FTZ R167, R4, UR4, -R207.reuse ;  /* 0x0000000404a77c23 */ /* 0x100fe200080108cf */
[----:B------:R-:W-:Y:S01]  /*5c20*/  MUFU.EX2 R185, R185 ;  /* 0x000000b900b97308 */ /* 0x000fe20000000800 */
[--C-:B------:R-:W-:Y:S01]  /*5c30*/  FFMA.FTZ R179, R8, UR4, -R207.reuse ;  /* 0x0000000408b37c23 */ /* 0x100fe200080108cf */
[----:B------:R-:W2:Y:S01]  /*5c40*/  LDSM.16.MT88.4 R76, [R193+0x12000] ;  /* 0x01200000c14c783b */ /* 0x000ea20000004200 */
[--C-:B------:R-:W-:Y:S01]  /*5c50*/  FFMA.FTZ R165, R9, UR4, -R198.reuse ;  /* 0x0000000409a57c23 */ /* 0x100fe200080108c6 */
[--C-:B------:R-:W-:Y:S01]  /*5c60*/  FFMA.FTZ R0, R11, UR4, -R198.reuse ;  /* 0x000000040b007c23 */ /* 0x100fe200080108c6 */
[--C-:B------:R-:W-:Y:S01]  /*5c70*/  FFMA.FTZ R2, R2, UR4, -R207.reuse ;  /* 0x0000000402027c23 */ /* 0x100fe200080108cf */
[----:B------:R-:W3:Y:S01]  /*5c80*/  LDSM.16.MT88.4 R156, [R188+0x16000] ;  /* 0x01600000bc9c783b */ /* 0x000ee20000004200 */
[--C-:B------:R-:W-:Y:S01]  /*5c90*/  FFMA.FTZ R177, R17, UR4, -R198.reuse ;  /* 0x0000000411b17c23 */ /* 0x100fe200080108c6 */
[----:B------:R-:W4:Y:S01]  /*5ca0*/  MUFU.EX2 R184, R184 ;  /* 0x000000b800b87308 */ /* 0x000f220000000800 */
[--C-:B------:R-:W-:Y:S01]  /*5cb0*/  FFMA.FTZ R166, R23, UR4, -R198.reuse ;  /* 0x0000000417a67c23 */ /* 0x100fe200080108c6 */
[----:B------:R-:W5:Y:S01]  /*5cc0*/  LDSM.16.MT88.4 R4, [R186+0x16000] ;  /* 0x01600000ba04783b */ /* 0x000f620000004200 */
[--C-:B------:R-:W-:Y:S01]  /*5cd0*/  FFMA.FTZ R189, R196, UR4, -R207.reuse ;  /* 0x00000004c4bd7c23 */ /* 0x100fe200080108cf */
[--C-:B------:R-:W-:Y:S01]  /*5ce0*/  FFMA.FTZ R191, R194, UR4, -R207.reuse ;  /* 0x00000004c2bf7c23 */ /* 0x100fe200080108cf */
[--C-:B------:R-:W-:Y:S01]  /*5cf0*/  FFMA.FTZ R190, R190, UR4, -R207.reuse ;  /* 0x00000004bebe7c23 */ /* 0x100fe200080108cf */
[----:B------:R-:W5:Y:S01]  /*5d00*/  LDSM.16.MT88.4 R8, [R188+0x10800] ;  /* 0x01080000bc08783b */ /* 0x000f620000004200 */
[--C-:B------:R-:W-:Y:S01]  /*5d10*/  FFMA.FTZ R192, R192, UR4, -R207.reuse ;  /* 0x00000004c0c07c23 */ /* 0x100fe200080108cf */
[----:B------:R-:W-:Y:S01]  /*5d20*/  MUFU.EX2 R181, R181 ;  /* 0x000000b500b57308 */ /* 0x000fe20000000800 */
[--C-:B------:R-:W-:Y:S01]  /*5d30*/  FFMA.FTZ R194, R211, UR4, -R198.reuse ;  /* 0x00000004d3c27c23 */ /* 0x100fe200080108c6 */
[----:B------:R-:W5:Y:S01]  /*5d40*/  LDSM.16.MT88.4 R16, [R220+0x10800] ;  /* 0x01080000dc10783b */ /* 0x000f620000004200 */
[--C-:B------:R-:W-:Y:S01]  /*5d50*/  FFMA.FTZ R195, R195, UR4, -R198.reuse ;  /* 0x00000004c3c37c23 */ /* 0x100fe200080108c6 */
[--C-:B------:R-:W-:Y:S01]  /*5d60*/  FFMA.FTZ R196, R209, UR4, -R198.reuse ;  /* 0x00000004d1c47c23 */ /* 0x100fe200080108c6 */
[--C-:B------:R-:W-:Y:S01]  /*5d70*/  FFMA.FTZ R199, R199, UR4, -R198.reuse ;  /* 0x00000004c7c77c23 */ /* 0x100fe200080108c6 */
[----:B------:R-:W5:Y:S01]  /*5d80*/  LDSM.16.MT88.4 R12, [R193+0x10800] ;  /* 0x01080000c10c783b */ /* 0x000f620000004200 */
[--C-:B------:R-:W-:Y:S01]  /*5d90*/  FFMA.FTZ R239, R200, UR4, -R207.reuse ;  /* 0x00000004c8ef7c23 */ /* 0x100fe200080108cf */
[----:B------:R-:W1:Y:S01]  /*5da0*/  MUFU.EX2 R178, R178 ;  /* 0x000000b200b27308 */ /* 0x000e620000000800 */
[----:B----4-:R-:W-:Y:S01]  /*5db0*/  F2FP.BF16.F32.PACK_AB R152, R184, R185 ;  /* 0x000000b9b898723e */ /* 0x010fe200000010ff */
[----:B------:R-:W4:Y:S01]  /*5dc0*/  LDSM.16.MT88.4 R20, [R193+0x12800] ;  /* 0x01280000c114783b */ /* 0x000f220000004200 */
[--C-:B------:R-:W-:Y:S01]  /*5dd0*/  FFMA.FTZ R200, R205, UR4, -R198.reuse ;  /* 0x00000004cdc87c23 */ /* 0x100fe200080108c6 */
[--C-:B------:R-:W-:Y:S01]  /*5de0*/  FFMA.FTZ R203, R203, UR4, -R198.reuse ;  /* 0x00000004cbcb7c23 */ /* 0x100fe200080108c6 */
[--C-:B------:R-:W-:Y:S01]  /*5df0*/  FFMA.FTZ R201, R201, UR4, -R198.reuse ;  /* 0x00000004c9c97c23 */ /* 0x100fe200080108c6 */
[----:B------:R-:W-:Y:S01]  /*5e00*/  LDSM.16.MT88.4 R172, [R186+0x10800] ;  /* 0x01080000baac783b */ /* 0x000fe20000004200 */
[--C-:B------:R-:W-:Y:S01]  /*5e10*/  FFMA.FTZ R206, R206, UR4, -R207.reuse ;  /* 0x00000004cece7c23 */ /* 0x100fe200080108cf */
[----:B------:R-:W-:Y:S01]  /*5e20*/  MUFU.EX2 R182, R182 ;  /* 0x000000b600b67308 */ /* 0x000fe20000000800 */
[--C-:B------:R-:W-:Y:S01]  /*5e30*/  FFMA.FTZ R209, R204, UR4, -R207.reuse ;  /* 0x00000004ccd17c23 */ /* 0x100fe200080108cf */
[----:B------:R-:W-:Y:S01]  /*5e40*/  LDSM.16.MT88.4 R168, [R220+0x12800] ;  /* 0x01280000dca8783b */ /* 0x000fe20000004200 */
[----:B------:R-:W-:Y:S01]  /*5e50*/  FFMA.FTZ R202, R202, UR4, -R207 ;  /* 0x00000004caca7c23 */ /* 0x000fe200080108cf */
[----:B------:R-:W-:Y:S01]  /*5e60*/  FFMA.FTZ R198, R197, UR4, -R198 ;  /* 0x00000004c5c67c23 */ /* 0x000fe200080108c6 */
[----:B------:R-:W-:Y:S01]  /*5e70*/  FADD.FTZ R184, R185, R184 ;  /* 0x000000b8b9b87221 */ /* 0x000fe20000010000 */
[----:B------:R-:W-:Y:S02]  /*5e80*/  LDSM.16.MT88.4 R32, [R188+0x12800] ;  /* 0x01280000bc20783b */ /* 0x000fe40000004200 */
[----:B------:R-:W2:Y:S01]  /*5e90*/  MUFU.EX2 R187, R187 ;  /* 0x000000bb00bb7308 */ /* 0x000ea20000000800 */
[----:B-1----:R-:W-:Y:S01]  /*5ea0*/  F2FP.BF16.F32.PACK_AB R154, R178, R181 ;  /* 0x000000b5b29a723e */ /* 0x002fe200000010ff */
[----:B------:R-:W-:Y:S01]  /*5eb0*/  LDSM.16.MT88.4 R28, [R186+0x12800] ;  /* 0x01280000ba1c783b */ /* 0x000fe20000004200 */
[----:B------:R-:W-:-:S03]  /*5ec0*/  FADD.FTZ R181, R181, R184 ;  /* 0x000000b8b5b57221 */ /* 0x000fc60000010000 */
[----:B------:R-:W-:Y:S01]  /*5ed0*/  LDSM.16.MT88.4 R24, [R193+0x14800] ;  /* 0x01480000c118783b */ /* 0x000fe20000004200 */
[----:B------:R-:W-:Y:S01]  /*5ee0*/  FADD.FTZ R178, R178, R181 ;  /* 0x000000b5b2b27221 */ /* 0x000fe20000010000 */
[----:B------:R-:W-:Y:S08]  /*5ef0*/  MUFU.EX2 R183, R183 ;  /* 0x000000b700b77308 */ /* 0x000ff00000000800 */
[----:B------:R-:W1:Y:S01]  /*5f00*/  MUFU.EX2 R180, R180 ;  /* 0x000000b400b47308 */ /* 0x000e620000000800 */
[----:B--2---:R-:W-:Y:S01]  /*5f10*/  F2FP.BF16.F32.PACK_AB R153, R187, R182 ;  /* 0x000000b6bb99723e */ /* 0x004fe200000010ff */
[----:B------:R-:W-:-:S06]  /*5f20*/  FADD.FTZ R182, R182, R187 ;  /* 0x000000bbb6b67221 */ /* 0x000fcc0000010000 */
[----:B------:R-:W-:Y:S08]  /*5f30*/  MUFU.EX2 R179, R179 ;  /* 0x000000b300b37308 */ /* 0x000ff00000000800 */
[----:B------:R-:W2:Y:S01]  /*5f40*/  MUFU.EX2 R176, R176 ;  /* 0x000000b000b07308 */ /* 0x000ea20000000800 */
[----:B-1----:R-:W-:Y:S01]  /*5f50*/  F2FP.BF16.F32.PACK_AB R155, R180, R183 ;  /* 0x000000b7b49b723e */ /* 0x002fe200000010ff */
[----:B------:R-:W-:-:S04]  /*5f60*/  FADD.FTZ R183, R183, R182 ;  /* 0x000000b6b7b77221 */ /* 0x000fc80000010000 */
[----:B------:R-:W-:Y:S02]  /*5f70*/  FADD.FTZ R180, R180, R183 ;  /* 0x000000b7b4b47221 */ /* 0x000fe40000010000 */
[----:B------:R-:W-:Y:S01]  /*5f80*/  MUFU.EX2 R167, R167 ;  /* 0x000000a700a77308 */ /* 0x000fe20000000800 */
[C---:B------:R-:W-:Y:S07]  /*5f90*/  HMMA.16816.F32.BF16 R48, R152.reuse, R52, RZ ;  /* 0x000000349830723c */ /* 0x040fee00000418ff */
[----:B------:R-:W-:Y:S01]  /*5fa0*/  MUFU.EX2 R2, R2 ;  /* 0x0000000200027308 */ /* 0x000fe20000000800 */
[C---:B------:R-:W-:Y:S07]  /*5fb0*/  HMMA.16816.F32.BF16 R52, R152.reuse, R54, RZ ;  /* 0x000000369834723c */ /* 0x040fee00000418ff */
[----:B------:R-:W-:Y:S01]  /*5fc0*/  MUFU.EX2 R177, R177 ;  /* 0x000000b100b17308 */ /* 0x000fe20000000800 */
[C---:B------:R-:W-:Y:S07]  /*5fd0*/  HMMA.16816.F32.BF16 R160, R152.reuse, R36, RZ ;  /* 0x0000002498a0723c */ /* 0x040fee00000418ff */
[----:B------:R-:W1:Y:S01]  /*5fe0*/  MUFU.EX2 R166, R166 ;  /* 0x000000a600a67308 */ /* 0x000e620000000800 */
[C---:B------:R-:W-:Y:S07]  /*5ff0*/  HMMA.16816.F32.BF16 R40, R152.reuse, R44, RZ ;  /* 0x0000002c9828723c */ /* 0x040fee00000418ff */
[----:B------:R-:W-:Y:S01]  /*6000*/  MUFU.EX2 R165, R165 ;  /* 0x000000a500a57308 */ /* 0x000fe20000000800 */
[C---:B------:R-:W-:Y:S07]  /*6010*/  HMMA.16816.F32.BF16 R56, R152.reuse, R60, RZ ;  /* 0x0000003c9838723c */ /* 0x040fee00000418ff */
[----:B------:R-:W4:Y:S01]  /*6020*/  MUFU.EX2 R0, R0 ;  /* 0x0000000000007308 */ /* 0x000f220000000800 */
[C---:B------:R-:W-:Y:S07]  /*6030*/  HMMA.16816.F32.BF16 R64, R152.reuse, R68, RZ ;  /* 0x000000449840723c */ /* 0x040fee00000418ff */
[----:B------:R-:W-:Y:S01]  /*6040*/  MUFU.EX2 R189, R189 ;  /* 0x000000bd00bd7308 */ /* 0x000fe20000000800 */
[C---:B------:R-:W-:Y:S07]  /*6050*/  HMMA.16816.F32.BF16 R72, R152.reuse, R76, RZ ;  /* 0x0000004c9848723c */ /* 0x040fee00000418ff */
[----:B------:R-:W4:Y:S01]  /*6060*/  MUFU.EX2 R190, R190 ;  /* 0x000000be00be7308 */ /* 0x000f220000000800 */
[C---:B------:R-:W-:Y:S07]  /*6070*/  HMMA.16816.F32.BF16 R80, R152.reuse, R84, RZ ;  /* 0x000000549850723c */ /* 0x040fee00000418ff */
[----:B------:R-:W-:Y:S01]  /*6080*/  MUFU.EX2 R191, R191 ;  /* 0x000000bf00bf7308 */ /* 0x000fe20000000800 */
[C---:B------:R-:W-:Y:S07]  /*6090*/  HMMA.16816.F32.BF16 R88, R152.reuse, R92, RZ ;  /* 0x0000005c9858723c */ /* 0x040fee00000418ff */
[----:B------:R-:W-:Y:S01]  /*60a0*/  MUFU.EX2 R192, R192 ;  /* 0x000000c000c07308 */ /* 0x000fe20000000800 */
        /* <DEDUP_REMOVED lines=12> */
[C---:B---3--:R-:W-:Y:S07]  /*6170*/  HMMA.16816.F32.BF16 R144, R152.reuse, R156, RZ ;  /* 0x0000009c9890723c */ /* 0x048fee00000418ff */
[----:B------:R-:W-:Y:S01]  /*6180*/  MUFU.EX2 R202, R202 ;  /* 0x000000ca00ca7308 */ /* 0x000fe20000000800 */
[C---:B------:R-:W-:Y:S07]  /*6190*/  HMMA.16816.F32.BF16 R36, R152.reuse, R38, RZ ;  /* 0x000000269824723c */ /* 0x040fee00000418ff */
[----:B------:R-:W-:Y:S01]  /*61a0*/  MUFU.EX2 R239, R239 ;  /* 0x000000ef00ef7308 */ /* 0x000fe20000000800 */
[C---:B------:R-:W-:Y:S07]  /*61b0*/  HMMA.16816.F32.BF16 R44, R152.reuse, R46, RZ ;  /* 0x0000002e982c723c */ /* 0x040fee00000418ff */
[----:B------:R-:W-:Y:S01]  /*61c0*/  MUFU.EX2 R200, R200 ;  /* 0x000000c800c87308 */ /* 0x000fe20000000800 */
[C---:B------:R-:W-:Y:S07]  /*61d0*/  HMMA.16816.F32.BF16 R60, R152.reuse, R62, RZ ;  /* 0x0000003e983c723c */ /* 0x040fee00000418ff */
[----:B------:R-:W3:Y:S01]  /*61e0*/  MUFU.EX2 R203, R203 ;  /* 0x000000cb00cb7308 */ /* 0x000ee20000000800 */
[C---:B------:R-:W-:Y:S07]  /*61f0*/  HMMA.16816.F32.BF16 R68, R152.reuse, R70, RZ ;  /* 0x000000469844723c */ /* 0x040fee00000418ff */
[----:B------:R-:W-:Y:S01]  /*6200*/  MUFU.EX2 R201, R201 ;  /* 0x000000c900c97308 */ /* 0x000fe20000000800 */
[C---:B------:R-:W-:Y:S07]  /*6210*/  HMMA.16816.F32.BF16 R76, R152.reuse, R78, RZ ;  /* 0x0000004e984c723c */ /* 0x040fee00000418ff */
[----:B------:R-:W3:Y:S01]  /*6220*/  MUFU.EX2 R198, R198 ;  /* 0x000000c600c67308 */ /* 0x000ee20000000800 */
[C---:B------:R-:W-:Y:S08]  /*6230*/  HMMA.16816.F32.BF16 R84, R152.reuse, R86, RZ ;  /* 0x000000569854723c */ /* 0x040ff000000418ff */
        /* <DEDUP_REMOVED lines=8> */
[----:B-----5:R-:W-:Y:S01]  /*62c0*/  HMMA.16816.F32.BF16 R148, R152, R4, RZ ;  /* 0x000000049894723c */ /* 0x020fe200000418ff */
[----:B--2---:R-:W-:Y:S01]  /*62d0*/  F2FP.BF16.F32.PACK_AB R4, R176, R179 ;  /* 0x000000b3b004723e */ /* 0x004fe200000010ff */
[----:B------:R-:W-:Y:S01]  /*62e0*/  FADD.FTZ R179, R179, R178 ;  /* 0x000000b2b3b37221 */ /* 0x000fe20000010000 */
[----:B-1----:R-:W-:Y:S01]  /*62f0*/  F2FP.BF16.F32.PACK_AB R5, R166, R177 ;  /* 0x000000b1a605723e */ /* 0x002fe200000010ff */
[----:B------:R-:W-:-:S02]  /*6300*/  FADD.FTZ R177, R177, R180 ;  /* 0x000000b4b1b17221 */ /* 0x000fc40000010000 */
[----:B------:R-:W-:Y:S02]  /*6310*/  FADD.FTZ R176, R176, R179 ;  /* 0x000000b3b0b07221 */ /* 0x000fe40000010000 */
[----:B------:R-:W-:Y:S01]  /*6320*/  HMMA.16816.F32.BF16 R152, R152, R6, RZ ;  /* 0x000000069898723c */ /* 0x000fe200000418ff */
[----:B------:R-:W-:Y:S01]  /*6330*/  F2FP.BF16.F32.PACK_AB R6, R2, R167 ;  /* 0x000000a70206723e */ /* 0x000fe200000010ff */
[----:B------:R-:W-:Y:S01]  /*6340*/  FADD.FTZ R166, R166, R177 ;  /* 0x000000b1a6a67221 */ /* 0x000fe20000010000 */
[----:B----4-:R-:W-:Y:S01]  /*6350*/  F2FP.BF16.F32.PACK_AB R7, R0, R165 ;  /* 0x000000a50007723e */ /* 0x010fe200000010ff */
[----:B------:R-:W-:-:S04]  /*6360*/  FADD.FTZ R167, R167, R176 ;  /* 0x000000b0a7a77221 */ /* 0x000fc80000010000 */
[----:B------:R-:W-:Y:S02]  /*6370*/  FADD.FTZ R2, R2, R167 ;  /* 0x000000a702027221 */ /* 0x000fe40000010000 */
[C---:B------:R-:W-:Y:S08]  /*6380*/  HMMA.16816.F32.BF16 R48, R4.reuse, R8, R48 ;  /* 0x000000080430723c */ /* 0x040ff00000041830 */
[C---:B------:R-:W-:Y:S01]  /*6390*/  HMMA.16816.F32.BF16 R52, R4.reuse, R10, R52 ;  /* 0x0000000a0434723c */ /* 0x040fe20000041834 */
[----:B------:R-:W1:Y:S07]  /*63a0*/  LDSM.16.MT88.4 R8, [R186+0x14800] ;  /* 0x01480000ba08783b */ /* 0x000e6e0000004200 */
[C---:B------:R-:W-:Y:S08]  /*63b0*/  HMMA.16816.F32.BF16 R160, R4.reuse, R16, R160 ;  /* 0x0000001004a0723c */ /* 0x040ff000000418a0 */
[C---:B------:R-:W-:Y:S01]  /*63c0*/  HMMA.16816.F32.BF16 R36, R4.reuse, R18, R36 ;  /* 0x000000120424723c */ /* 0x040fe20000041824 */
[----:B------:R-:W2:Y:S07]  /*63d0*/  LDSM.16.MT88.4 R16, [R220+0x14800] ;  /* 0x01480000dc10783b */ /* 0x000eae0000004200 */
[C---:B------:R-:W-:Y:S08]  /*63e0*/  HMMA.16816.F32.BF16 R40, R4.reuse, R12, R40 ;  /* 0x0000000c0428723c */ /* 0x040ff00000041828 */
[C---:B------:R-:W-:Y:S01]  /*63f0*/  HMMA.16816.F32.BF16 R44, R4.reuse, R14, R44 ;  /* 0x0000000e042c723c */ /* 0x040fe2000004182c */
[----:B------:R-:W4:Y:S07]  /*6400*/  LDSM.16.MT88.4 R12, [R188+0x14800] ;  /* 0x01480000bc0c783b */ /* 0x000f2e0000004200 */
[C---:B------:R-:W-:Y:S08]  /*6410*/  HMMA.16816.F32.BF16 R72, R4.reuse, R20, R72 ;  /* 0x000000140448723c */ /* 0x040ff00000041848 */
[C---:B-1----:R-:W-:Y:S08]  /*6420*/  HMMA.16816.F32.BF16 R120, R4.reuse, R8, R120 ;  /* 0x000000080478723c */ /* 0x042ff00000041878 */
[C---:B------:R-:W-:Y:S01]  /*6430*/  HMMA.16816.F32.BF16 R124, R4.reuse, R10, R124 ;  /* 0x0000000a047c723c */ /* 0x040fe2000004187c */
[----:B------:R-:W1:Y:S07]  /*6440*/  LDSM.16.MT88.4 R8, [R186+0x16800] ;  /* 0x01680000ba08783b */ /* 0x000e6e0000004200 */
[C---:B--2---:R-:W-:Y:S08]  /*6450*/  HMMA.16816.F32.BF16 R96, R4.reuse, R16, R96 ;  /* 0x000000100460723c */ /* 0x044ff00000041860 */
[C---:B------:R-:W-:Y:S01]  /*6460*/  HMMA.16816.F32.BF16 R100, R4.reuse, R18, R100 ;  /* 0x000000120464723c */ /* 0x040fe20000041864 */
[----:B------:R-:W2:Y:S07]  /*6470*/  LDSM.16.MT88.4 R16, [R193+0x16800] ;  /* 0x01680000c110783b */ /* 0x000eae0000004200 */
[C---:B----4-:R-:W-:Y:S08]  /*6480*/  HMMA.16816.F32.BF16 R112, R4.reuse, R12, R112 ;  /* 0x0000000c0470723c */ /* 0x050ff00000041870 */
[C---:B------:R-:W-:Y:S01]  /*6490*/  HMMA.16816.F32.BF16 R116, R4.reuse, R14, R116 ;  /* 0x0000000e0474723c */ /* 0x040fe20000041874 */
[----:B------:R-:W4:Y:S07]  /*64a0*/  LDSM.16.MT88.4 R12, [R188+0x16800] ;  /* 0x01680000bc0c783b */ /* 0x000f2e0000004200 */
[C---:B------:R-:W-:Y:S01]  /*64b0*/  HMMA.16816.F32.BF16 R76, R4.reuse, R22, R76 ;  /* 0x00000016044c723c */ /* 0x040fe2000004184c */
[----:B------:R-:W5:Y:S07]  /*64c0*/  LDSM.16.MT88.4 R20, [R220+0x16800] ;  /* 0x01680000dc14783b */ /* 0x000f6e0000004200 */
[C---:B-1----:R-:W-:Y:S08]  /*64d0*/  HMMA.16816.F32.BF16 R148, R4.reuse, R8, R148 ;  /* 0x000000080494723c */ /* 0x042ff00000041894 */
[C---:B------:R-:W-:Y:S01]  /*64e0*/  HMMA.16816.F32.BF16 R152, R4.reuse, R10, R152 ;  /* 0x0000000a0498723c */ /* 0x040fe20000041898 */
[----:B------:R-:W1:Y:S07]  /*64f0*/  LDSM.16.MT88.4 R8, [R186+0x11000] ;  /* 0x01100000ba08783b */ /* 0x000e6e0000004200 */
[C---:B--2---:R-:W-:Y:S08]  /*6500*/  HMMA.16816.F32.BF16 R136, R4.reuse, R16, R136 ;  /* 0x000000100488723c */ /* 0x044ff00000041888 */
[C---:B------:R-:W-:Y:S01]  /*6510*/  HMMA.16816.F32.BF16 R140, R4.reuse, R18, R140 ;  /* 0x00000012048c723c */ /* 0x040fe2000004188c */
[----:B------:R-:W-:Y:S07]  /*6520*/  LDSM.16.MT88.4 R16, [R220+0x13000] ;  /* 0x01300000dc10783b */ /* 0x000fee0000004200 */
[C---:B----4-:R-:W-:Y:S08]  /*6530*/  HMMA.16816.F32.BF16 R144, R4.reuse, R12, R144 ;  /* 0x0000000c0490723c */ /* 0x050ff00000041890 */
[C---:B------:R-:W-:Y:S01]  /*6540*/  HMMA.16816.F32.BF16 R156, R4.reuse, R14, R156 ;  /* 0x0000000e049c723c */ /* 0x040fe2000004189c */
[----:B------:R-:W2:Y:S07]  /*6550*/  LDSM.16.MT88.4 R12, [R193+0x11000] ;  /* 0x01100000c10c783b */ /* 0x000eae0000004200 */
[C---:B------:R-:W-:Y:S08]  /*6560*/  HMMA.16816.F32.BF16 R56, R4.reuse, R172, R56 ;  /* 0x000000ac0438723c */ /* 0x040ff00000041838 */
[C---:B------:R-:W-:Y:S01]  /*6570*/  HMMA.16816.F32.BF16 R60, R4.reuse, R174, R60 ;  /* 0x000000ae043c723c */ /* 0x040fe2000004183c */
[----:B------:R-:W-:Y:S07]  /*6580*/  LDSM.16.MT88.4 R172, [R188+0x13800] ;  /* 0x01380000bcac783b */ /* 0x000fee0000004200 */
        /* <DEDUP_REMOVED lines=11> */
[----:B------:R-:W4:Y:S07]  /*6640*/  LDSM.16.MT88.4 R24, [R220+0x11000] ;  /* 0x01100000dc18783b */ /* 0x000f2e0000004200 */
[C---:B-----5:R-:W-:Y:S08]  /*6650*/  HMMA.16816.F32.BF16 R128, R4.reuse, R20, R128 ;  /* 0x000000140480723c */ /* 0x060ff00000041880 */
[----:B------:R-:W-:Y:S01]  /*6660*/  HMMA.16816.F32.BF16 R132, R4, R22, R132 ;  /* 0x000000160484723c */ /* 0x000fe20000041884 */
[----:B------:R-:W-:Y:S01]  /*6670*/  F2FP.BF16.F32.PACK_AB R4, R190, R189 ;  /* 0x000000bdbe04723e */ /* 0x000fe200000010ff */
[----:B------:R-:W-:Y:S01]  /*6680*/  LDSM.16.MT88.4 R20, [R188+0x11000] ;  /* 0x01100000bc14783b */ /* 0x000fe20000004200 */
[----:B------:R-:W-:Y:S01]  /*6690*/  F2FP.BF16.F32.PACK_AB R5, R195, R194 ;  /* 0x000000c2c305723e */ /* 0x000fe200000010ff */
[----:B------:R-:W-:Y:S01]  /*66a0*/  FADD.FTZ R189, R189, R2 ;  /* 0x00000002bdbd7221 */ /* 0x000fe20000010000 */
[----:B------:R-:W-:-:S02]  /*66b0*/  F2FP.BF16.F32.PACK_AB R6, R192, R191 ;  /* 0x000000bfc006723e */ /* 0x000fc400000010ff */
[----:B------:R-:W-:Y:S01]  /*66c0*/  F2FP.BF16.F32.PACK_AB R7, R199, R196 ;  /* 0x000000c4c707723e */ /* 0x000fe200000010ff */
[----:B------:R-:W-:-:S06]  /*66d0*/  FADD.FTZ R190, R190, R189 ;  /* 0x000000bdbebe7221 */ /* 0x000fcc0000010000 */
[C---:B-1----:R-:W-:Y:S08]  /*66e0*/  HMMA.16816.F32.BF16 R56, R4.reuse, R8, R56 ;  /* 0x000000080438723c */ /* 0x042ff00000041838 */
[C---:B------:R-:W-:Y:S01]  /*66f0*/  HMMA.16816.F32.BF16 R60, R4.reuse, R10, R60 ;  /* 0x0000000a043c723c */ /* 0x040fe2000004183c */
[----:B------:R-:W1:Y:S07]  /*6700*/  LDSM.16.MT88.4 R8, [R193+0x15000] ;  /* 0x01500000c108783b */ /* 0x000e6e0000004200 */
[C---:B--2---:R-:W-:Y:S08]  /*6710*/  HMMA.16816.F32.BF16 R40, R4.reuse, R12, R40 ;  /* 0x0000000c0428723c */ /* 0x044ff00000041828 */
[C---:B------:R-:W-:Y:S01]  /*6720*/  HMMA.16816.F32.BF16 R44, R4.reuse, R14, R44 ;  /* 0x0000000e042c723c */ /* 0x040fe2000004182c */
[----:B------:R-:W2:Y:S07]  /*6730*/  LDSM.16.MT88.4 R12, [R188+0x13000] ;  /* 0x01300000bc0c783b */ /* 0x000eae0000004200 */
[C---:B------:R-:W-:Y:S08]  /*6740*/  HMMA.16816.F32.BF16 R64, R4.reuse, R16, R64 ;  /* 0x000000100440723c */ /* 0x040ff00000041840 */
[C---:B------:R-:W-:Y:S01]  /*6750*/  HMMA.16816.F32.BF16 R68, R4.reuse, R18, R68 ;  /* 0x000000120444723c */ /* 0x040fe20000041844 */
[----:B------:R-:W5:Y:S07]  /*6760*/  LDSM.16.MT88.4 R16, [R188+0x15000] ;  /* 0x01500000bc10783b */ /* 0x000f6e0000004200 */
[C---:B----4-:R-:W-:Y:S08]  /*6770*/  HMMA.16816.F32.BF16 R160, R4.reuse, R24, R160 ;  /* 0x0000001804a0723c */ /* 0x050ff000000418a0 */
[C---:B------:R-:W-:Y:S01]  /*6780*/  HMMA.16816.F32.BF16 R36, R4.reuse, R26, R36 ;  /* 0x0000001a0424723c */ /* 0x040fe20000041824 */
[----:B------:R-:W4:Y:S07]  /*6790*/  LDSM.16.MT88.4 R24, [R220+0x15000] ;  /* 0x01500000dc18783b */ /* 0x000f2e0000004200 */
[C---:B-1----:R-:W-:Y:S08]  /*67a0*/  HMMA.16816.F32.BF16 R104, R4.reuse, R8, R104 ;  /* 0x000000080468723c */ /* 0x042ff00000041868 */
[C---:B------:R-:W-:Y:S01]  /*67b0*/  HMMA.16816.F32.BF16 R108, R4.reuse, R10, R108 ;  /* 0x0000000a046c723c */ /* 0x040fe2000004186c */
[----:B------:R-:W1:Y:S07]  /*67c0*/  LDSM.16.MT88.4 R8, [R193+0x17000] ;  /* 0x01700000c108783b */ /* 0x000e6e0000004200 */
[C---:B--2---:R-:W-:Y:S08]  /*67d0*/  HMMA.16816.F32.BF16 R80, R4.reuse, R12, R80 ;  /* 0x0000000c0450723c */ /* 0x044ff00000041850 */
[C---:B------:R-:W-:Y:S01]  /*67e0*/  HMMA.16816.F32.BF16 R84, R4.reuse, R14, R84 ;  /* 0x0000000e0454723c */ /* 0x040fe20000041854 */
[----:B------:R-:W2:Y:S07]  /*67f0*/  LDSM.16.MT88.4 R12, [R220+0x17000] ;  /* 0x01700000dc0c783b */ /* 0x000eae0000004200 */
[C---:B-----5:R-:W-:Y:S08]  /*6800*/  HMMA.16816.F32.BF16 R112, R4.reuse, R16, R112 ;  /* 0x000000100470723c */ /* 0x060ff00000041870 */
[C---:B------:R-:W-:Y:S01]  /*6810*/  HMMA.16816.F32.BF16 R116, R4.reuse, R18, R116 ;  /* 0x000000120474723c */ /* 0x040fe20000041874 */
[----:B------:R-:W5:Y:S07]  /*6820*/  LDSM.16.MT88.4 R16, [R188+0x17000] ;  /* 0x01700000bc10783b */ /* 0x000f6e0000004200 */
[C---:B------:R-:W-:Y:S08]  /*6830*/  HMMA.16816.F32.BF16 R48, R4.reuse, R20, R48 ;  /* 0x000000140430723c */ /* 0x040ff00000041830 */
[C---:B------:R-:W-:Y:S01]  /*6840*/  HMMA.16816.F32.BF16 R52, R4.reuse, R22, R52 ;  /* 0x000000160434723c */ /* 0x040fe20000041834 */
[----:B------:R-:W3:Y:S07]  /*6850*/  LDSM.16.MT88.4 R20, [R186+0x15000] ;  /* 0x01500000ba14783b */ /* 0x000eee0000004200 */
        /* <DEDUP_REMOVED lines=14> */
[----:B------:R-:W-:Y:S07]  /*6940*/  LDSM.16.MT88.4 R32, [R188+0x17800] ;  /* 0x01780000bc20783b */ /* 0x000fee0000004200 */
[C---:B------:R-:W-:Y:S08]  /*6950*/  HMMA.16816.F32.BF16 R88, R4.reuse, R28, R88 ;  /* 0x0000001c0458723c */ /* 0x040ff00000041858 */
[C---:B------:R-:W-:Y:S01]  /*6960*/  HMMA.16816.F32.BF16 R92, R4.reuse, R30, R92 ;  /* 0x0000001e045c723c */ /* 0x040fe2000004185c */
[----:B------:R-:W-:Y:S07]  /*6970*/  LDSM.16.MT88.4 R28, [R186+0x11800] ;  /* 0x01180000ba1c783b */ /* 0x000fee0000004200 */
[C---:B---3--:R-:W-:Y:S08]  /*6980*/  HMMA.16816.F32.BF16 R120, R4.reuse, R20, R120 ;  /* 0x000000140478723c */ /* 0x048ff00000041878 */
[C---:B------:R-:W-:Y:S01]  /*6990*/  HMMA.16816.F32.BF16 R124, R4.reuse, R22, R124 ;  /* 0x00000016047c723c */ /* 0x040fe2000004187c */
[----:B------:R-:W3:Y:S07]  /*69a0*/  LDSM.16.MT88.4 R20, [R193+0x15800] ;  /* 0x01580000c114783b */ /* 0x000eee0000004200 */
[C---:B----4-:R-:W-:Y:S08]  /*69b0*/  HMMA.16816.F32.BF16 R148, R4.reuse, R24, R148 ;  /* 0x000000180494723c */ /* 0x050ff00000041894 */
[----:B------:R-:W-:Y:S01]  /*69c0*/  HMMA.16816.F32.BF16 R152, R4, R26, R152 ;  /* 0x0000001a0498723c */ /* 0x000fe20000041898 */
[----:B------:R-:W-:Y:S01]  /*69d0*/  F2FP.BF16.F32.PACK_AB R4, R209, R206 ;  /* 0x000000ced104723e */ /* 0x000fe200000010ff */
[----:B------:R-:W-:Y:S01]  /*69e0*/  LDSM.16.MT88.4 R24, [R220+0x13800] ;  /* 0x01380000dc18783b */ /* 0x000fe20000004200 */
[----:B------:R-:W-:-:S02]  /*69f0*/  F2FP.BF16.F32.PACK_AB R5, R203, R200 ;  /* 0x000000c8cb05723e */ /* 0x000fc400000010ff */
[----:B------:R-:W-:Y:S02]  /*6a00*/  F2FP.BF16.F32.PACK_AB R6, R239, R202 ;  /* 0x000000caef06723e */ /* 0x000fe400000010ff */
[----:B------:R-:W-:-:S07]  /*6a10*/  F2FP.BF16.F32.PACK_AB R7, R198, R201 ;  /* 0x000000c9c607723e */ /* 0x000fce00000010ff */
        /* <DEDUP_REMOVED lines=8> */
[----:B------:R-:W4:Y:S07]  /*6aa0*/  LDSM.16.MT88.4 R16, [R220+0x15800] ;  /* 0x01580000dc10783b */ /* 0x000f2e0000004200 */
[C---:B---3--:R-:W-:Y:S08]  /*6ab0*/  HMMA.16816.F32.BF16 R104, R4.reuse, R20, R104 ;  /* 0x000000140468723c */ /* 0x048ff00000041868 */
[C---:B-1----:R-:W-:Y:S08]  /*6ac0*/  HMMA.16816.F32.BF16 R160, R4.reuse, R8, R160 ;  /* 0x0000000804a0723c */ /* 0x042ff000000418a0 */
[C---:B------:R-:W-:Y:S01]  /*6ad0*/  HMMA.16816.F32.BF16 R36, R4.reuse, R10, R36 ;  /* 0x0000000a0424723c */ /* 0x040fe20000041824 */
[----:B------:R-:W1:Y:S07]  /*6ae0*/  LDSM.16.MT88.4 R8, [R220+0x17800] ;  /* 0x01780000dc08783b */ /* 0x000e6e0000004200 */
[C---:B------:R-:W-:Y:S01]  /*6af0*/  HMMA.16816.F32.BF16 R108, R4.reuse, R22, R108 ;  /* 0x00000016046c723c */ /* 0x040fe2000004186c */
[----:B------:R-:W3:Y:S07]  /*6b00*/  LDSM.16.MT88.4 R20, [R186+0x13800] ;  /* 0x01380000ba14783b */ /* 0x000eee0000004200 */
[C---:B--2---:R-:W-:Y:S08]  /*6b10*/  HMMA.16816.F32.BF16 R48, R4.reuse, R12, R48 ;  /* 0x0000000c0430723c */ /* 0x044ff00000041830 */
[C---:B------:R-:W-:Y:S01]  /*6b20*/  HMMA.16816.F32.BF16 R52, R4.reuse, R14, R52 ;  /* 0x0000000e0434723c */ /* 0x040fe20000041834 */
[----:B------:R-:W2:Y:S07]  /*6b30*/  LDSM.16.MT88.4 R12, [R186+0x15800] ;  /* 0x01580000ba0c783b */ /* 0x000eae0000004200 */
[C---:B----4-:R-:W-:Y:S08]  /*6b40*/  HMMA.16816.F32.BF16 R96, R4.reuse, R16, R96 ;  /* 0x000000100460723c */ /* 0x050ff00000041860 */
[C---:B------:R-:W-:Y:S01]  /*6b50*/  HMMA.16816.F32.BF16 R100, R4.reuse, R18, R100 ;  /* 0x000000120464723c */ /* 0x040fe20000041864 */
[----:B------:R-:W4:Y:S07]  /*6b60*/  LDSM.16.MT88.4 R16, [R186+0x17800] ;  /* 0x01780000ba10783b */ /* 0x000f2e0000004200 */
[----:B-1----:R-:W-:Y:S01]  /*6b70*/  HMMA.16816.F32.BF16 R128, R4, R8, R128 ;  /* 0x000000080480723c */ /* 0x002fe20000041880 */
[----:B------:R-:W-:-:S04]  /*6b80*/  FADD.FTZ R9, R165, R166 ;  /* 0x000000a6a5097221 */ /* 0x000fc80000010000 */
[----:B------:R-:W-:-:S03]  /*6b90*/  FADD.FTZ R9, R0, R9 ;  /* 0x0000000900097221 */ /* 0x000fc60000010000 */
[----:B------:R-:W-:Y:S01]  /*6ba0*/  HMMA.16816.F32.BF16 R80, R4, R172, R80 ;  /* 0x000000ac0450723c */ /* 0x000fe20000041850 */
[----:B------:R-:W-:Y:S01]  /*6bb0*/  FADD.FTZ R194, R194, R9 ;  /* 0x00000009c2c27221 */ /* 0x000fe20000010000 */
[----:B------:R-:W-:-:S03]  /*6bc0*/  FADD.FTZ R9, R191, R190 ;  /* 0x000000bebf097221 */ /* 0x000fc60000010000 */
[----:B------:R-:W-:Y:S01]  /*6bd0*/  FADD.FTZ R195, R195, R194 ;  /* 0x000000c2c3c37221 */ /* 0x000fe20000010000 */
[----:B------:R-:W-:Y:S02]  /*6be0*/  FADD.FTZ R9, R192, R9 ;  /* 0x00000009c0097221 */ /* 0x000fe40000010000 */
        /* <DEDUP_REMOVED lines=11> */
[----:B------:R-:W-:-:S04]  /*6ca0*/  FADD.FTZ R201, R201, R200 ;  /* 0x000000c8c9c97221 */ /* 0x000fc80000010000 */
[----:B------:R-:W-:-:S03]  /*6cb0*/  FADD.FTZ R237, R198, R201 ;  /* 0x000000c9c6ed7221 */ /* 0x000fc60000010000 */
[C---:B------:R-:W-:Y:S08]  /*6cc0*/  HMMA.16816.F32.BF16 R144, R4.reuse, R32, R144 ;  /* 0x000000200490723c */ /* 0x040ff00000041890 */
[C---:B------:R-:W-:Y:S08]  /*6cd0*/  HMMA.16816.F32.BF16 R156, R4.reuse, R34, R156 ;  /* 0x00000022049c723c */ /* 0x040ff0000004189c */
[C---:B------:R-:W-:Y:S08]  /*6ce0*/  HMMA.16816.F32.BF16 R56, R4.reuse, R28, R56 ;  /* 0x0000001c0438723c */ /* 0x040ff00000041838 */
[C---:B------:R-:W-:Y:S08]  /*6cf0*/  HMMA.16816.F32.BF16 R60, R4.reuse, R30, R60 ;  /* 0x0000001e043c723c */ /* 0x040ff0000004183c */
[C---:B------:R-:W-:Y:S08]  /*6d00*/  HMMA.16816.F32.BF16 R64, R4.reuse, R24, R64 ;  /* 0x000000180440723c */ /* 0x040ff00000041840 */
[C---:B------:R-:W-:Y:S08]  /*6d10*/  HMMA.16816.F32.BF16 R68, R4.reuse, R26, R68 ;  /* 0x0000001a0444723c */ /* 0x040ff00000041844 */
[C---:B---3--:R-:W-:Y:S08]  /*6d20*/  HMMA.16816.F32.BF16 R88, R4.reuse, R20, R88 ;  /* 0x000000140458723c */ /* 0x048ff00000041858 */
[C---:B------:R-:W-:Y:S08]  /*6d30*/  HMMA.16816.F32.BF16 R92, R4.reuse, R22, R92 ;  /* 0x00000016045c723c */ /* 0x040ff0000004185c */
[C---:B--2---:R-:W-:Y:S08]  /*6d40*/  HMMA.16816.F32.BF16 R120, R4.reuse, R12, R120 ;  /* 0x0000000c0478723c */ /* 0x044ff00000041878 */
[C---:B------:R-:W-:Y:S08]  /*6d50*/  HMMA.16816.F32.BF16 R124, R4.reuse, R14, R124 ;  /* 0x0000000e047c723c */ /* 0x040ff0000004187c */
[C---:B------:R-:W-:Y:S08]  /*6d60*/  HMMA.16816.F32.BF16 R132, R4.reuse, R10, R132 ;  /* 0x0000000a0484723c */ /* 0x040ff00000041884 */
[C---:B----4-:R-:W-:Y:S08]  /*6d70*/  HMMA.16816.F32.BF16 R148, R4.reuse, R16, R148 ;  /* 0x000000100494723c */ /* 0x050ff00000041894 */
[----:B------:R-:W-:Y:S01]  /*6d80*/  HMMA.16816.F32.BF16 R152, R4, R18, R152 ;  /* 0x000000120498723c */ /* 0x000fe20000041898 */
[----:B------:R-:W-:-:S04]  /*6d90*/  NOP ;  /* 0x0000000000007918 */ /* 0x000fc80000000000 */
[----:B------:R-:W-:-:S15]  /*6da0*/  BRA.U !UP1, `(.L_x_533) ;  /* 0x0000004509207547 */ /* 0x000fde000b800000 */
[----:B------:R-:W1:Y:S01]  /*6db0*/  S2UR UR5, SR_CgaCtaId ;  /* 0x00000000000579c3 */ /* 0x000e620000008800 */
[----:B------:R-:W2:Y:S01]  /*6dc0*/  LDCU.64 UR6, c[0x0][0x4e0] ;  /* 0x00009c00ff0677ac */ /* 0x000ea20008000a00 */
[----:B------:R-:W-:Y:S01]  /*6dd0*/  IMAD.MOV.U32 R2, RZ, RZ, 0x20 ;  /* 0x00000020ff027424 */ /* 0x000fe200078e00ff */
[----:B------:R-:W-:Y:S01]  /*6de0*/  MOV R0, R3 ;  /* 0x0000000300007202 */ /* 0x000fe20000000f00 */
[----:B------:R-:W-:Y:S01]  /*6df0*/  IMAD.MOV.U32 R165, RZ, RZ, R164 ;  /* 0x000000ffffa57224 */ /* 0x000fe200078e00a4 */
[----:B------:R-:W-:Y:S01]  /*6e00*/  UISETP.NE.U32.AND UP1, UPT, UR12, URZ, UPT ;  /* 0x000000ff0c00728c */ /* 0x000fe2000bf25070 */
[----:B------:R-:W-:Y:S01]  /*6e10*/  IADD3 R228, PT, PT, R220, 0x10000, RZ ;  /* 0x00010000dce47810 */ /* 0x000fe20007ffe0ff */
[----:B------:R-:W-:Y:S01]  /*6e20*/  UMOV UR22, 0x400 ;  /* 0x0000040000167882 */ /* 0x000fe20000000000 */
[----:B------:R-:W-:Y:S01]  /*6e30*/  SEL R3, R2, 0xffffffe0, !P6 ;  /* 0xffffffe002037807 */ /* 0x000fe20007000000 */
[----:B------:R-:W-:Y:S02]  /*6e40*/  UISETP.NE.AND.EX UP1, UPT, UR13, URZ, UPT, UP1 ;  /* 0x000000ff0d00728c */ /* 0x000fe4000bf25310 */
[----:B------:R-:W-:-:S02]  /*6e50*/  UIADD3 UR15, UPT, UPT, UR18, -0x2, URZ ;  /* 0xfffffffe120f7890 */ /* 0x000fc4000fffe0ff */
[----:B------:R-:W-:Y:S01]  /*6e60*/  IMAD.IADD R216, R3, 0x1, R220 ;  /* 0x0000000103d87824 */ /* 0x000fe200078e02dc */
[----:B------:R-:W3:Y:S01]  /*6e70*/  LDCU UR14, c[0x0][0x440] ;  /* 0x00008800ff0e77ac */ /* 0x000ee20008000800 */
[----:B------:R-:W4:Y:S01]  /*6e80*/  LDCU UR4, c[0x0][0x45c] ;  /* 0x00008b80ff0477ac */ /* 0x000f220008000800 */
[----:B--2---:R-:W-:Y:S01]  /*6e90*/  UISETP.NE.U32.AND UP0, UPT, UR6, URZ, UPT ;  /* 0x000000ff0600728c */ /* 0x004fe2000bf05070 */
[----:B------:R-:W2:Y:S03]  /*6ea0*/  LDCU.64 UR8, c[0x0][0x3c0] ;  /* 0x00007800ff0877ac */ /* 0x000ea60008000a00 */
[----:B------:R-:W-:Y:S01]  /*6eb0*/  UISETP.NE.AND.EX UP0, UPT, UR7, URZ, UPT, UP0 ;  /* 0x000000ff0700728c */ /* 0x000fe2000bf05300 */
[----:B------:R-:W2:Y:S01]  /*6ec0*/  LDCU.64 UR6, c[0x0][0x3b8] ;  /* 0x00007700ff0677ac */ /* 0x000ea20008000a00 */
[----:B------:R-:W2:Y:S01]  /*6ed0*/  LDCU.64 UR10, c[0x0][0x3a0] ;  /* 0x00007400ff0a77ac */ /* 0x000ea20008000a00 */
[----:B------:R-:W2:Y:S01]  /*6ee0*/  LDCU.64 UR12, c[0x0][0x3a8] ;  /* 0x00007500ff0c77ac */ /* 0x000ea20008000a00 */
[----:B------:R-:W-:-:S02]  /*6ef0*/  UIADD3 UR18, UPT, UPT, -UR18, 0x1, URZ ;  /* 0x0000000112127890 */ /* 0x000fc4000fffe1ff */
[----:B-1----:R-:W-:-:S12]  /*6f00*/  ULEA UR5, UR5, UR22, 0x18 ;  /* 0x0000001605057291 */ /* 0x002fd8000f8ec0ff */
.L_x_537:
[----:B------:R-:W-:Y:S01]  /*6f10*/  PLOP3.LUT P2, PT, PT, PT, UP1, 0x80, 0x8 ;  /* 0x000000000008781c */ /* 0x000fe20003f4f018 */
[----:B------:R-:W1:Y:S01]  /*6f20*/  S2R R219, SR_TID.X ;  /* 0x0000000000db7919 */ /* 0x000e620000002100 */
[----:B------:R-:W-:Y:S01]  /*6f30*/  PLOP3.LUT P1, PT, PT, PT, UP1, 0x80, 0x8 ;  /* 0x000000000008781c */ /* 0x000fe20003f2f018 */
[----:B------:R-:W5:Y:S01]  /*6f40*/  @!UP1 LDCU UR22, c[0x0][0x3c0] ;  /* 0x00007800ff1697ac */ /* 0x000f620008000800 */
[----:B------:R-:W-:Y:S01]  /*6f50*/  PLOP3.LUT P0, PT, PT, PT, UP1, 0x80, 0x8 ;  /* 0x000000000008781c */ /* 0x000fe20003f0f018 */
[----:B------:R-:W2:Y:S01]  /*6f60*/  LDC R213, c[0x0][0x3c4] ;  /* 0x0000f100ffd57b82 */ /* 0x000ea20000000800 */
[----:B------:R-:W-:Y:S04]  /*6f70*/  DEPBAR.LE SB0, 0x0 ;  /* 0x000080000000791a */ /* 0x000fe80000000000 */
[----:B------:R-:W-:Y:S03]  /*6f80*/  @!UP1 UMOV UR24, URZ ;  /* 0x000000ff00189c82 */ /* 0x000fe60008000000 */
[----:B------:R-:W-:Y:S01]  /*6f90*/  BAR.SYNC.DEFER_BLOCKING 0x0 ;  /* 0x0000000000007b1d */ /* 0x000fe20000010000 */
[----:B------:R-:W-:Y:S01]  /*6fa0*/  @!UP1 UIADD3 UR24, UP2, UPT, URZ, -UR24, URZ ;  /* 0x80000018ff189290 */ /* 0x000fe2000ff5e0ff */
[C---:B-1----:R-:W-:Y:S01]  /*6fb0*/  LOP3.LUT R241, R219.reuse, 0x38, RZ, 0xc0, !PT ;  /* 0x00000038dbf17812 */ /* 0x042fe200078ec0ff */
[----:B-----5:R-:W-:Y:S01]  /*6fc0*/  @!UP1 USHF.L.U32 UR23, UR22, 0x6, URZ ;  /* 0x0000000616179899 */ /* 0x020fe200080006ff */
[----:B------:R-:W-:Y:S01]  /*6fd0*/  SHF.R.U32.HI R221, RZ, 0x1, R219 ;  /* 0x00000001ffdd7819 */ /* 0x000fe200000116db */
[----:B------:R-:W-:Y:S02]  /*6fe0*/  IMAD.SHL.U32 R5, R219, 0x20, RZ ;  /* 0x00000020db057824 */ /* 0x000fe400078e00ff */
[----:B------:R-:W-:Y:S01]  /*6ff0*/  @!UP1 UIADD3.X UR23, UPT, UPT, URZ, ~UR23, URZ, UP2, !UPT ;  /* 0x80000017ff179290 */ /* 0x000fe200097fe4ff */
[----:B------:R-:W-:Y:S01]  /*7000*/  LOP3.LUT R2, R221, 0x8, RZ, 0xc0, !PT ;  /* 0x00000008dd027812 */ /* 0x000fe200078ec0ff */
[----:B------:R-:W-:Y:S01]  /*7010*/  IMAD.SHL.U32 R4, R219, 0x8, RZ ;  /* 0x00000008db047824 */ /* 0x000fe200078e00ff */
[----:B------:R-:W-:Y:S01]  /*7020*/  LOP3.LUT R217, R5, 0x7c00, RZ, 0xc0, !PT ;  /* 0x00007c0005d97812 */ /* 0x000fe200078ec0ff */
[----:B------:R-:W-:Y:S01]  /*7030*/  @!UP1 USHF.R.S64 UR24, UR24, 0x1f, UR23 ;  /* 0x0000001f18189899 */ /* 0x000fe20008001017 */
[----:B------:R-:W-:Y:S02]  /*7040*/  IMAD.SHL.U32 R166, R219, 0x40, RZ ;  /* 0x00000040dba67824 */ /* 0x000fe400078e00ff */
[----:B------:R-:W-:Y:S01]  /*7050*/  LOP3.LUT R218, R4, 0x38, RZ, 0xc0, !PT ;  /* 0x0000003804da7812 */ /* 0x000fe200078ec0ff */
[----:B------:R-:W-:Y:S01]  /*7060*/  IMAD.U32 R7, RZ, RZ, UR23 ;  /* 0x00000017ff077e24 */ /* 0x000fe2000f8e00ff */
[----:B------:R-:W-:Y:S01]  /*7070*/  LOP3.LUT R241, R241, 0x1f8, R4, 0x78, !PT ;  /* 0x000001f8f1f17812 */ /* 0x000fe200078e7804 */
[----:B------:R-:W-:Y:S01]  /*7080*/  IMAD.MOV.U32 R5, RZ, RZ, R232 ;  /* 0x000000ffff057224 */ /* 0x000fe200078e00e8 */
[----:B------:R-:W-:Y:S02]  /*7090*/  @!P2 IADD3 R6, P2, PT, R232, UR24, RZ ;  /* 0x00000018e806ac10 */ /* 0x000fe4000ff5e0ff */
[--C-:B------:R-:W-:Y:S02]  /*70a0*/  LOP3.LUT R164, R218, 0x1c0, R166.reuse, 0xf8, !PT ;  /* 0x000001c0daa47812 */ /* 0x100fe400078ef8a6 */
[----:B------:R-:W-:Y:S01]  /*70b0*/  LOP3.LUT R3, R217, 0x200, R166, 0xf8, !PT ;  /* 0x00000200d9037812 */ /* 0x000fe200078ef8a6 */
[----:B------:R-:W-:Y:S01]  /*70c0*/  @!P0 IMAD.MOV.U32 R232, RZ, RZ, R6 ;  /* 0x000000ffffe88224 */ /* 0x000fe200078e0006 */
[----:B------:R-:W-:Y:S01]  /*70d0*/  LOP3.LUT R241, R241, 0x1e00, R4, 0xf8, !PT ;  /* 0x00001e00f1f17812 */ /* 0x000fe200078ef804 */
[----:B------:R-:W-:Y:S01]  /*70e0*/  IMAD.MOV.U32 R4, RZ, RZ, R233 ;  /* 0x000000ffff047224 */ /* 0x000fe200078e00e9 */
[----:B------:R-:W-:Y:S02]  /*70f0*/  LOP3.LUT R2, R3, R164, R2, 0xf6, !PT ;  /* 0x000000a403027212 */ /* 0x000fe400078ef602 */
[----:B------:R-:W-:Y:S01]  /*7100*/  @!P1 LEA.HI.X.SX32 R233, R7, R233, 0x1, P2 ;  /* 0x000000e907e99211 */ /* 0x000fe200010f0eff */
[----:B--2---:R-:W-:Y:S06]  /*7110*/  BRA.U !UP1, `(.L_x_534) ;  /* 0x0000000109f87547 */ /* 0x004fec000b800000 */
[----:B------:R-:W1:Y:S01]  /*7120*/  LDC R6, c[0x0][0x4f0] ;  /* 0x00013c00ff067b82 */ /* 0x000e620000000800 */
[----:B------:R-:W-:Y:S01]  /*7130*/  UIADD3 UR22, UPT, UPT, UR17, -0x40, URZ ;  /* 0xffffffc011167890 */ /* 0x000fe2000fffe0ff */
[----:B------:R-:W-:Y:S02]  /*7140*/  IABS R9, UR17 ;  /* 0x0000001100097c13 */ /* 0x000fe40008000000 */
[----:B-1----:R-:W-:Y:S04]  /*7150*/  IABS R3, R6 ;  /* 0x0000000600037213 */ /* 0x002fe80000000000 */
[----:B------:R-:W1:Y:S10]  /*7160*/  I2F.RP R8, R3 ;  /* 0x0000000300087306 */ /* 0x000e740000209400 */
[----:B-1----:R-:W1:Y:S02]  /*7170*/  MUFU.RCP R7, R8 ;  /* 0x0000000800077308 */ /* 0x002e640000001000 */
[----:B-1----:R-:W-:Y:S02]  /*7180*/  VIADD R10, R7, 0xffffffe ;  /* 0x0ffffffe070a7836 */ /* 0x002fe40000000000 */
[----:B------:R-:W-:Y:S06]  /*7190*/  IMAD.U32 R7, RZ, RZ, UR22 ;  /* 0x00000016ff077e24 */ /* 0x000fec000f8e00ff */
[----:B------:R-:W1:Y:S01]  /*71a0*/  F2I.FTZ.U32.TRUNC.NTZ R11, R10 ;  /* 0x0000000a000b7305 */ /* 0x000e62000021f000 */
[----:B------:R-:W-:Y:S01]  /*71b0*/  IABS R7, R7 ;  /* 0x0000000700077213 */ /* 0x000fe20000000000 */
[--C-:B-1----:R-:W-:Y:S01]  /*71c0*/  IMAD.MOV R12, RZ, RZ, -R11.reuse ;  /* 0x000000ffff0c7224 */ /* 0x102fe200078e0a0b */
[----:B------:R-:W-:Y:S03]  /*71d0*/  MOV R10, RZ ;  /* 0x000000ff000a7202 */ /* 0x000fe60000000f00 */
[----:B------:R-:W-:Y:S04]  /*71e0*/  IMAD R12, R12, R3, RZ ;  /* 0x000000030c0c7224 */ /* 0x000fe800078e02ff */
[----:B------:R-:W-:Y:S06]  /*71f0*/  IMAD.HI.U32 R12, R11, R12, R10 ;  /* 0x0000000c0b0c7227 */ /* 0x000fec00078e000a */
[C---:B------:R-:W-:Y:S04]  /*7200*/  IMAD.HI.U32 R11, R12.reuse, R7, RZ ;  /* 0x000000070c0b7227 */ /* 0x040fe800078e00ff */
[----:B------:R-:W-:Y:S04]  /*7210*/  IMAD.HI.U32 R12, R12, R9, RZ ;  /* 0x000000090c0c7227 */ /* 0x000fe800078e00ff */
[----:B------:R-:W-:Y:S02]  /*7220*/  IMAD.MOV R8, RZ, RZ, -R11 ;  /* 0x000000ffff087224 */ /* 0x000fe400078e0a0b */
[----:B------:R-:W-:Y:S02]  /*7230*/  IMAD.MOV R10, RZ, RZ, -R12 ;  /* 0x000000ffff0a7224 */ /* 0x000fe400078e0a0c */
[C---:B------:R-:W-:Y:S02]  /*7240*/  IMAD R7, R3.reuse, R8, R7 ;  /* 0x0000000803077224 */ /* 0x040fe400078e0207 */
[C---:B------:R-:W-:Y:S03]  /*7250*/  IMAD R9, R3.reuse, R10, R9 ;  /* 0x0000000a03097224 */ /* 0x040fe600078e0209 */
[C---:B------:R-:W-:Y:S02]  /*7260*/  ISETP.GT.U32.AND P1, PT, R3.reuse, R7, PT ;  /* 0x000000070300720c */ /* 0x040fe40003f24070 */
[----:B------:R-:W-:Y:S11]  /*7270*/  ISETP.GT.U32.AND P3, PT, R3, R9, PT ;  /* 0x000000090300720c */ /* 0x000ff60003f64070 */
[----:B------:R-:W-:Y:S02]  /*7280*/  @!P1 IMAD.IADD R7, R7, 0x1, -R3 ;  /* 0x0000000107079824 */ /* 0x000fe400078e0a03 */
[-C--:B------:R-:W-:Y:S01]  /*7290*/  @!P3 IADD3 R9, PT, PT, R9, -R3.reuse, RZ ;  /* 0x800000030909b210 */ /* 0x080fe20007ffe0ff */
[----:B------:R-:W-:Y:S01]  /*72a0*/  @!P1 VIADD R11, R11, 0x1 ;  /* 0x000000010b0b9836 */ /* 0x000fe20000000000 */
[----:B------:R-:W-:Y:S01]  /*72b0*/  ISETP.NE.AND P1, PT, R6, RZ, PT ;  /* 0x000000ff0600720c */ /* 0x000fe20003f25270 */
[----:B------:R-:W-:Y:S01]  /*72c0*/  @!P3 VIADD R12, R12, 0x1 ;  /* 0x000000010c0cb836 */ /* 0x000fe20000000000 */
[-C--:B------:R-:W-:Y:S02]  /*72d0*/  ISETP.GE.U32.AND P4, PT, R7, R3.reuse, PT ;  /* 0x000000030700720c */ /* 0x080fe40003f86070 */
[----:B------:R-:W-:Y:S02]  /*72e0*/  ISETP.GE.U32.AND P5, PT, R9, R3, PT ;  /* 0x000000030900720c */ /* 0x000fe40003fa6070 */
[C---:B------:R-:W-:Y:S01]  /*72f0*/  LOP3.LUT R3, R6.reuse, UR22, RZ, 0x3c, !PT ;  /* 0x0000001606037c12 */ /* 0x040fe2000f8e3cff */
[----:B------:R-:W-:Y:S01]  /*7300*/  UMOV UR22, UR8 ;  /* 0x0000000800167c82 */ /* 0x000fe20008000000 */
[----:B------:R-:W-:Y:S02]  /*7310*/  LOP3.LUT R7, R6, UR17, RZ, 0x3c, !PT ;  /* 0x0000001106077c12 */ /* 0x000fe4000f8e3cff */
[----:B------:R-:W-:Y:S02]  /*7320*/  ISETP.GE.AND P0, PT, R3, RZ, PT ;  /* 0x000000ff0300720c */ /* 0x000fe40003f06270 */
[----:B------:R-:W-:Y:S02]  /*7330*/  ISETP.GE.AND P2, PT, R7, RZ, PT ;  /* 0x000000ff0700720c */ /* 0x000fe40003f46270 */
[----:B------:R-:W-:Y:S02]  /*7340*/  LOP3.LUT R7, RZ, R6, RZ, 0x33, !PT ;  /* 0x00000006ff077212 */ /* 0x000fe400078e33ff */
[----:B------:R-:W-:Y:S01]  /*7350*/  @P4 IADD3 R11, PT, PT, R11, 0x1, RZ ;  /* 0x000000010b0b4810 */ /* 0x000fe20007ffe0ff */
[----:B------:R-:W-:Y:S06]  /*7360*/  @P5 VIADD R12, R12, 0x1 ;  /* 0x000000010c0c5836 */ /* 0x000fec0000000000 */
[----:B------:R-:W-:Y:S02]  /*7370*/  @!P0 IMAD.MOV R11, RZ, RZ, -R11 ;  /* 0x000000ffff0b8224 */ /* 0x000fe400078e0a0b */
[----:B------:R-:W-:Y:S03]  /*7380*/  @!P2 IADD3 R12, PT, PT, -R12, RZ, RZ ;  /* 0x000000ff0c0ca210 */ /* 0x000fe60007ffe1ff */
[C---:B------:R-:W-:Y:S02]  /*7390*/  SEL R11, R7.reuse, R11, !P1 ;  /* 0x0000000b070b7207 */ /* 0x040fe40004800000 */
[----:B------:R-:W-:Y:S02]  /*73a0*/  SEL R7, R7, R12, !P1 ;  /* 0x0000000c07077207 */ /* 0x000fe40004800000 */
[-C--:B------:R-:W-:Y:S02]  /*73b0*/  LEA R8, P1, R11, R230.reuse, 0x2 ;  /* 0x000000e60b087211 */ /* 0x080fe400078210ff */
[----:B------:R-:W-:Y:S02]  /*73c0*/  LEA R14, P0, R7, R230, 0x2 ;  /* 0x000000e6070e7211 */ /* 0x000fe400078010ff */
[-C--:B------:R-:W-:Y:S01]  /*73d0*/  LEA.HI.X.SX32 R9, R11, R231.reuse, 0x2, P1 ;  /* 0x000000e70b097211 */ /* 0x080fe200008f16ff */
[C---:B------:R-:W-:Y:S01]  /*73e0*/  IMAD.IADD R11, R7.reuse, 0x1, -R11 ;  /* 0x00000001070b7824 */ /* 0x040fe200078e0a0b */
[----:B------:R-:W-:Y:S03]  /*73f0*/  LEA.HI.X.SX32 R15, R7, R231, 0x2, P0 ;  /* 0x000000e7070f7211 */ /* 0x000fe600000f16ff */
[----:B------:R-:W-:Y:S01]  /*7400*/  IMAD R11, R11, R6, -0x40 ;  /* 0xffffffc00b0b7424 */ /* 0x000fe200078e0206 */
[----:B------:R-:W2:Y:S04]  /*7410*/  LDG.E R8, desc[UR20][R8.64] ;  /* 0x0000001408087981 */ /* 0x000ea8000c1e1900 */
[----:B------:R-:W2:Y:S01]  /*7420*/  LDG.E R3, desc[UR20][R14.64] ;  /* 0x000000140e037981 */ /* 0x000ea2000c1e1900 */
[----:B------:R-:W-:Y:S05]  /*7430*/  SHF.R.S32.HI R6, RZ, 0x1f, R11 ;  /* 0x0000001fff067819 */ /* 0x000fea000001140b */
[----:B------:R-:W-:Y:S04]  /*7440*/  IMAD R6, R6, UR22, RZ ;  /* 0x0000001606067c24 */ /* 0x000fe8000f8e02ff */
[C---:B------:R-:W-:Y:S02]  /*7450*/  IMAD R6, R11.reuse, UR9, R6 ;  /* 0x000000090b067c24 */ /* 0x040fe4000f8e0206 */
[----:B------:R-:W-:Y:S05]  /*7460*/  IMAD.WIDE.U32 R10, R11, UR22, RZ ;  /* 0x000000160b0a7c25 */ /* 0x000fea000f8e00ff */
[----:B------:R-:W-:Y:S01]  /*7470*/  IADD3 R11, PT, PT, R11, R6, RZ ;  /* 0x000000060b0b7210 */ /* 0x000fe20007ffe0ff */
[----:B--2---:R-:W-:Y:S04]  /*7480*/  IMAD.IADD R7, R8, 0x1, -R3 ;  /* 0x0000000108077824 */ /* 0x004fe800078e0a03 */
[----:B------:R-:W-:Y:S01]  /*7490*/  IMAD.WIDE.U32 R10, R7, UR12, R10 ;  /* 0x0000000c070a7c25 */ /* 0x000fe2000f8e000a */
[----:B------:R-:W-:Y:S02]  /*74a0*/  SHF.R.S32.HI R3, RZ, 0x1f, R7 ;  /* 0x0000001fff037819 */ /* 0x000fe40000011407 */
[C---:B------:R-:W-:Y:S03]  /*74b0*/  LEA R232, P0, R10.reuse, R5, 0x1 ;  /* 0x000000050ae87211 */ /* 0x040fe600078008ff */
[----:B------:R-:W-:Y:S04]  /*74c0*/  IMAD R6, R3, UR12, RZ ;  /* 0x0000000c03067c24 */ /* 0x000fe8000f8e02ff */
[----:B------:R-:W-:Y:S04]  /*74d0*/  IMAD R6, R7, UR13, R6 ;  /* 0x0000000d07067c24 */ /* 0x000fe8000f8e0206 */
[----:B------:R-:W-:Y:S05]  /*74e0*/  IMAD.IADD R233, R11, 0x1, R6 ;  /* 0x000000010be97824 */ /* 0x000fea00078e0206 */
[----:B------:R-:W-:Y:S07]  /*74f0*/  LEA.HI.X R233, R10, R4, R233, 0x1, P0 ;  /* 0x000000040ae97211 */ /* 0x000fee00000f0ce9 */
.L_x_534:
[C---:B---3--:R-:W-:Y:S01]  /*7500*/  ISETP.GE.AND P4, PT, R218.reuse, UR14, PT ;  /* 0x0000000eda007c0c */ /* 0x048fe2000bf86270 */
[----:B------:R-:W-:Y:S01]  /*7510*/  IMAD.U32 R215, RZ, RZ, UR22 ;  /* 0x00000016ffd77e24 */ /* 0x000fe2000f8e00ff */
[C---:B------:R-:W-:Y:S01]  /*7520*/  LOP3.LUT R235, R218.reuse, 0x40, RZ, 0xfc, !PT ;  /* 0x00000040daeb7812 */ /* 0x040fe200078efcff */
[----:B------:R-:W-:Y:S01]  /*7530*/  USHF.L.U32 UR23, UR22, 0x5, URZ ;  /* 0x0000000516177899 */ /* 0x000fe200080006ff */
[----:B------:R-:W-:Y:S01]  /*7540*/  LEA R241, R241, UR5, 0x1 ;  /* 0x00000005f1f17c11 */ /* 0x000fe2000f8e08ff */
[----:B------:R-:W-:Y:S01]  /*7550*/  IMAD.U32 R212, RZ, RZ, UR22 ;  /* 0x00000016ffd47e24 */ /* 0x000fe2000f8e00ff */
[----:B------:R-:W-:Y:S01]  /*7560*/  ISETP.GE.AND P3, PT, R235, UR14, PT ;  /* 0x0000000eeb007c0c */ /* 0x000fe2000bf66270 */
[----:B------:R-:W-:Y:S01]  /*7570*/  IMAD.MOV.U32 R222, RZ, RZ, 0x20 ;  /* 0x00000020ffde7424 */ /* 0x000fe200078e00ff */
[C---:B------:R-:W-:Y:S01]  /*7580*/  LOP3.LUT R234, R218.reuse, 0x80, RZ, 0xfc, !PT ;  /* 0x00000080daea7812 */ /* 0x040fe200078efcff */
[----:B------:R-:W-:Y:S01]  /*7590*/  UIADD3 UR18, UPT, UPT, UR18, 0x1, URZ ;  /* 0x0000000112127890 */ /* 0x000fe2000fffe0ff */
[----:B------:R-:W-:Y:S02]  /*75a0*/  LOP3.LUT R229, R218, 0xc0, RZ, 0xfc, !PT ;  /* 0x000000c0dae57812 */ /* 0x000fe400078efcff */
[----:B------:R-:W-:Y:S01]  /*75b0*/  ISETP.GE.AND P2, PT, R234, UR14, PT ;  /* 0x0000000eea007c0c */ /* 0x000fe2000bf46270 */
[----:B------:R-:W-:Y:S01]  /*75c0*/  @!PT LDS RZ, [RZ] ;  /* 0x00000000fffff984 */ /* 0x000fe20000000800 */
[----:B------:R-:W-:Y:S01]  /*75d0*/  @!PT LDS RZ, [RZ] ;  /* 0x00000000fffff984 */ /* 0x000fe20000000800 */
[----:B------:R-:W-:Y:S01]  /*75e0*/  @!PT LDS RZ, [RZ] ;  /* 0x00000000fffff984 */ /* 0x000fe20000000800 */
[----:B------:R-:W-:Y:S01]  /*75f0*/  @!P4 LDGSTS.E.BYPASS.LTC128B.128 [R241+0x10000], desc[UR20][R232.64] ;  /* 0x10000000e8f1cfae */ /* 0x000fe2000b981a14 */
[----:B------:R-:W-:Y:S01]  /*7600*/  ISETP.GE.AND P1, PT, R229, UR14, PT ;  /* 0x0000000ee5007c0c */ /* 0x000fe2000bf26270 */
[----:B------:R-:W-:Y:S01]  /*7610*/  UISETP.NE.AND UP2, UPT, UR18, URZ, UPT ;  /* 0x000000ff1200728c */ /* 0x000fe2000bf45270 */
[C---:B------:R-:W-:Y:S01]  /*7620*/  LEA R214, P0, R215.reuse, R232, 0x5 ;  /* 0x000000e8d7d67211 */ /* 0x040fe200078028ff */
[----:B------:R-:W-:Y:S01]  /*7630*/  @P4 STS.128 [R241+0x10000], RZ ;  /* 0x010000fff1004388 */ /* 0x000fe20000000c00 */
[--C-:B------:R-:W-:Y:S02]  /*7640*/  SHF.L.U64.HI R243, R212, 0x5, R213.reuse ;  /* 0x00000005d4f37819 */ /* 0x100fe400000102d5 */
[----:B------:R-:W-:Y:S01]  /*7650*/  LEA.HI.X R215, R215, R233, R213, 0x5, P0 ;  /* 0x000000e9d7d77211 */ /* 0x000fe200000f2cd5 */
[----:B------:R-:W-:Y:S01]  /*7660*/  @!PT LDS RZ, [RZ] ;  /* 0x00000000fffff984 */ /* 0x000fe20000000800 */
[----:B------:R-:W-:Y:S01]  /*7670*/  @!PT LDS RZ, [RZ] ;  /* 0x00000000fffff984 */ /* 0x000fe20000000800 */
[----:B------:R-:W-:Y:S01]  /*7680*/  @!PT LDS RZ, [RZ] ;  /* 0x00000000fffff984 */ /* 0x000fe20000000800 */
[----:B------:R-:W-:Y:S01]  /*7690*/  @!P3 LDGSTS.E.BYPASS.LTC128B.128 [R241+0x12000], desc[UR20][R232.64+0x80] ;  /* 0x12000080e8f1bfae */ /* 0x000fe2000b981a14 */
[----:B------:R-:W-:Y:S02]  /*76a0*/  IADD3 R244, P5, PT, R214, UR23, RZ ;  /* 0x00000017d6f47c10 */ /* 0x000fe4000ffbe0ff */
[----:B------:R-:W-:Y:S01]  /*76b0*/  LOP3.LUT R224, R166, 0x400, RZ, 0xc0, !PT ;  /* 0x00000400a6e07812 */ /* 0x000fe200078ec0ff */
[----:B------:R-:W-:Y:S01]  /*76c0*/  @P3 STS.128 [R241+0x12000], RZ ;  /* 0x012000fff1003388 */ /* 0x000fe20000000c00 */
[----:B------:R-:W-:Y:S01]  /*76d0*/  IADD3 R212, P0, PT, R244, UR23, RZ ;  /* 0x00000017f4d47c10 */ /* 0x000fe2000ff1e0ff */
[C---:B------:R-:W-:Y:S01]  /*76e0*/  IMAD.X R245, R243.reuse, 0x1, R215, P5 ;  /* 0x00000001f3f57824 */ /* 0x040fe200028e06d7 */
[----:B------:R-:W-:Y:S01]  /*76f0*/  LOP3.LUT R3, R164, 0x8, R219, 0x78, !PT ;  /* 0x00000008a4037812 */ /* 0x000fe200078e78db */
[----:B------:R-:W-:Y:S01]  /*7700*/  @!PT LDS RZ, [RZ] ;  /* 0x00000000fffff984 */ /* 0x000fe20000000800 */
[----:B------:R-:W-:Y:S01]  /*7710*/  @!PT LDS RZ, [RZ] ;  /* 0x00000000fffff984 */ /* 0x000fe20000000800 */
[----:B------:R-:W-:Y:S01]  /*7720*/  @!PT LDS RZ, [RZ] ;  /* 0x00000000fffff984 */ /* 0x000fe20000000800 */
[----:B------:R-:W-:Y:S01]  /*7730*/  @!P2 LDGSTS.E.BYPASS.LTC128B.128 [R241+0x14000], desc[UR20][R232.64+0x100] ;  /* 0x14000100e8f1afae */ /* 0x000fe2000b981a14 */
[----:B------:R-:W-:Y:S01]  /*7740*/  LEA R225, R2, UR5, 0x1 ;  /* 0x0000000502e17c11 */ /* 0x000fe2000f8e08ff */
[----:B------:R-:W-:Y:S01]  /*7750*/  IMAD.X R213, R243, 0x1, R245, P0 ;  /* 0x00000001f3d57824 */ /* 0x000fe200000e06f5 */
[----:B------:R-:W-:Y:S01]  /*7760*/  LOP3.LUT P0, RZ, R219, 0x2, RZ, 0xc0, !PT ;  /* 0x00000002dbff7812 */ /* 0x000fe2000780c0ff */
[----:B------:R-:W-:Y:S01]  /*7770*/  @P2 STS.128 [R241+0x14000], RZ ;  /* 0x014000fff1002388 */ /* 0x000fe20000000c00 */
[----:B------:R-:W-:Y:S02]  /*7780*/  IMAD R224, R3, 0x2, R224 ;  /* 0x0000000203e07824 */ /* 0x000fe400078e02e0 */
[----:B------:R-:W-:Y:S01]  /*7790*/  SEL R222, R222, 0xffffffe0, !P0 ;  /* 0xffffffe0dede7807 */ /* 0x000fe20004000000 */
[----:B------:R-:W-:Y:S01]  /*77a0*/  @!PT LDS RZ, [RZ] ;  /* 0x00000000fffff984 */ /* 0x000fe20000000800 */
[----:B------:R-:W-:Y:S01]  /*77b0*/  @!PT LDS RZ, [RZ] ;  /* 0x00000000fffff984 */ /* 0x000fe20000000800 */
[----:B------:R-:W-:Y:S01]  /*77c0*/  @!PT LDS RZ, [RZ] ;  /* 0x00000000fffff984 */ /* 0x000fe20000000800 */
[----:B------:R-:W-:Y:S01]  /*77d0*/  @!P1 LDGSTS.E.BYPASS.LTC128B.128 [R241+0x16000], desc[UR20][R232.64+0x180] ;  /* 0x16000180e8f19fae */ /* 0x000fe2000b981a14 */
[----:B------:R-:W-:Y:S01]  /*77e0*/  VIADD R3, R224, UR5 ;  /* 0x00000005e0037c36 */ /* 0x000fe20008000000 */
[----:B------:R-:W-:Y:S01]  /*77f0*/  LOP3.LUT P0, RZ, R219, 0x4, RZ, 0xc0, !PT ;  /* 0x00000004dbff7812 */ /* 0x000fe2000780c0ff */
[----:B------:R-:W-:Y:S01]  /*7800*/  IMAD.MOV.U32 R2, RZ, RZ, 0x40 ;  /* 0x00000040ff027424 */ /* 0x000fe200078e00ff */
[----:B------:R-:W-:Y:S01]  /*7810*/  @P1 STS.128 [R241+0x16000], RZ ;  /* 0x016000fff1001388 */ /* 0x000fe20000000c00 */
[--C-:B------:R-:W-:Y:S02]  /*7820*/  IMAD.IADD R223, R222, 0x1, R225.reuse ;  /* 0x00000001dedf7824 */ /* 0x100fe400078e02e1 */
[C---:B------:R-:W-:Y:S01]  /*7830*/  IMAD.IADD R166, R3.reuse, 0x1, R222 ;  /* 0x0000000103a67824 */ /* 0x040fe200078e02de */
[----:B------:R-:W-:Y:S01]  /*7840*/  @!PT LDS RZ, [RZ] ;  /* 0x00000000fffff984 */ /* 0x000fe20000000800 */
[----:B------:R-:W-:Y:S01]  /*7850*/  @!PT LDS RZ, [RZ] ;  /* 0x00000000fffff984 */ /* 0x000fe20000000800 */
[----:B------:R-:W-:Y:S01]  /*7860*/  @!PT LDS RZ, [RZ] ;  /* 0x00000000fffff984 */ /* 0x000fe20000000800 */
[----:B------:R-:W-:Y:S01]  /*7870*/  @!P4 LDGSTS.E.BYPASS.LTC128B.128 [R241+0x10800], desc[UR20][R214.64] ;  /* 0x10800000d6f1cfae */ /* 0x000fe2000b981a14 */
[----:B------:R-:W-:Y:S03]  /*7880*/  SEL R2, R2, 0xffffffc0, !P0 ;  /* 0xffffffc002027807 */ /* 0x000fe60004000000 */
[----:B------:R-:W-:Y:S02]  /*7890*/  @P4 STS.128 [R241+0x10800], RZ ;  /* 0x010800fff1004388 */ /* 0x000fe40000000c00 */
[----:B------:R-:W-:Y:S02]  /*78a0*/  IMAD.IADD R167, R2, 0x1, R225 ;  /* 0x0000000102a77824 */ /* 0x000fe400078e02e1 */
[----:B------:R-:W-:Y:S01]  /*78b0*/  @!PT LDS RZ, [RZ] ;  /* 0x00000000fffff984 */ /* 0x000fe20000000800 */
[----:B------:R-:W-:Y:S01]  /*78c0*/  @!PT LDS RZ, [RZ] ;  /* 0x00000000fffff984 */ /* 0x000fe20000000800 */
[----:B------:R-:W-:Y:S01]  /*78d0*/  @!PT LDS RZ, [RZ] ;  /* 0x00000000fffff984 */ /* 0x000fe20000000800 */
[----:B------:R-:W-:Y:S01]  /*78e0*/  @!P3 LDGSTS.E.BYPASS.LTC128B.128 [R241+0x12800], desc[UR20][R214.64+0x80] ;  /* 0x12800080d6f1bfae */ /* 0x000fe2000b981a14 */
[----:B------:R-:W-:Y:S02]  /*78f0*/  IMAD.IADD R3, R3, 0x1, R2 ;  /* 0x0000000103037824 */ /* 0x000fe400078e0202 */
[C---:B------:R-:W-:Y:S01]  /*7900*/  IMAD.IADD R164, R222.reuse, 0x1, R167 ;  /* 0x00000001dea47824 */ /* 0x040fe200078e02a7 */
[----:B------:R-:W-:Y:S01]  /*7910*/  @P3 STS.128 [R241+0x12800], RZ ;  /* 0x012800fff1003388 */ /* 0x000fe20000000c00 */
[----:B------:R-:W-:Y:S03]  /*7920*/  IMAD.IADD R2, R222, 0x1, R3 ;  /* 0x00000001de027824 */ /* 0x000fe600078e0203 */
[----:B------:R-:W-:Y:S01]  /*7930*/  @!PT LDS RZ, [RZ] ;  /* 0x00000000fffff984 */ /* 0x000fe20000000800 */
[----:B------:R-:W-:Y:S01]  /*7940*/  @!PT LDS RZ, [RZ] ;  /* 0x00000000fffff984 */ /* 0x000fe20000000800 */
[----:B------:R-:W-:Y:S01]  /*7950*/  @!PT LDS RZ, [RZ] ;  /* 0x00000000fffff984 */ /* 0x000fe20000000800 */
[----:B------:R-:W-:Y:S04]  /*7960*/  @!P2 LDGSTS.E.BYPASS.LTC128B.128 [R241+0x14800], desc[UR20][R214.64+0x100] ;  /* 0x14800100d6f1afae */ /* 0x000fe8000b981a14 */
[----:B------:R-:W-:Y:S04]  /*7970*/  @P2 STS.128 [R241+0x14800], RZ ;  /* 0x014800fff1002388 */ /* 0x000fe80000000c00 */
        /* <DEDUP_REMOVED lines=43> */
[----:B------:R1:W-:Y:S04]  /*7c30*/  @!P1 LDGSTS.E.BYPASS.LTC128B.128 [R241+0x17800], desc[UR20][R212.64+0x180] ;  /* 0x17800180d4f19fae */ /* 0x0003e8000b981a14 */
[----:B------:R-:W-:Y:S04]  /*7c40*/  @P1 STS.128 [R241+0x17800], RZ ;  /* 0x017800fff1001388 */ /* 0x000fe80000000c00 */
[----:B------:R-:W-:Y:S04]  /*7c50*/  LDSM.16.M88.4 R168, [R225] ;  /* 0x00000000e1a8783b */ /* 0x000fe80000000200 */
[----:B------:R-:W2:Y:S04]  /*7c60*/  LDSM.16.M88.4 R172, [R224+UR5+0x8000] ;  /* 0x00800005e0ac783b */ /* 0x000ea80008000200 */
[----:B------:R-:W3:Y:S04]  /*7c70*/  LDSM.16.M88.4 R176, [R224+UR5+0x8800] ;  /* 0x00880005e0b0783b */ /* 0x000ee80008000200 */
[----:B------:R-:W5:Y:S04]  /*7c80*/  LDSM.16.M88.4 R180, [R224+UR5+0x9000] ;  /* 0x00900005e0b4783b */ /* 0x000f680008000200 */
[----:B------:R-:W0:Y:S04]  /*7c90*/  LDGDEPBAR ;  /* 0x00000000000079af */ /* 0x000e280000000000 */
[----:B------:R-:W4:Y:S04]  /*7ca0*/  LDSM.16.M88.4 R184, [R224+UR5+0x9800] ;  /* 0x00980005e0b8783b */ /* 0x000f280008000200 */
[----:B------:R-:W-:Y:S04]  /*7cb0*/  LDSM.16.M88.4 R188, [R223] ;  /* 0x00000000dfbc783b */ /* 0x000fe80000000200 */
[----:B------:R-:W4:Y:S04]  /*7cc0*/  LDSM.16.M88.4 R192, [R166+0x8000] ;  /* 0x00800000a6c0783b */ /* 0x000f280000000200 */
[----:B------:R-:W4:Y:S04]  /*7cd0*/  LDSM.16.M88.4 R196, [R166+0x8800] ;  /* 0x00880000a6c4783b */ /* 0x000f280000000200 */
[----:B------:R-:W-:Y:S04]  /*7ce0*/  LDSM.16.M88.4 R200, [R167] ;  /* 0x00000000a7c8783b */ /* 0x000fe80000000200 */
[----:B------:R-:W-:Y:S01]  /*7cf0*/  LDSM.16.M88.4 R204, [R3+0x8000] ;  /* 0x0080000003cc783b */ /* 0x000fe20000000200 */
[C---:B--2---:R-:W-:Y:S03]  /*7d00*/  HMMA.16816.F32.BF16 R4, R168.reuse, R172, RZ ;  /* 0x000000aca804723c */ /* 0x044fe600000418ff */
[----:B------:R-:W-:Y:S04]  /*7d10*/  LDSM.16.M88.4 R208, [R3+0x8800] ;  /* 0x0088000003d0783b */ /* 0x000fe80000000200 */
[----:B-1----:R-:W-:Y:S01]  /*7d20*/  LDSM.16.M88.4 R212, [R224+UR5+0xe000] ;  /* 0x00e00005e0d4783b */ /* 0x002fe20008000200 */
[C---:B------:R-:W-:Y:S03]  /*7d30*/  HMMA.16816.F32.BF16 R8, R168.reuse, R174, RZ ;  /* 0x000000aea808723c */ /* 0x040fe600000418ff */
[----:B------:R-:W1:Y:S05]  /*7d40*/  LDSM.16.M88.4 R172, [R166+0x9000] ;  /* 0x00900000a6ac783b */ /* 0x000e6a0000000200 */
[C---:B---3--:R-:W-:Y:S08]  /*7d50*/  HMMA.16816.F32.BF16 R12, R168.reuse, R176, RZ ;  /* 0x000000b0a80c723c */ /* 0x048ff000000418ff */
[C---:B------:R-:W-:Y:S01]  /*7d60*/  HMMA.16816.F32.BF16 R16, R168.reuse, R178, RZ ;  /* 0x000000b2a810723c */ /* 0x040fe200000418ff */
[----:B------:R-:W2:Y:S07]  /*7d70*/  LDSM.16.M88.4 R176, [R166+0x9800] ;  /* 0x00980000a6b0783b */ /* 0x000eae0000000200 */
[C---:B-----5:R-:W-:Y:S08]  /*7d80*/  HMMA.16816.F32.BF16 R20, R168.reuse, R180, RZ ;  /* 0x000000b4a814723c */ /* 0x060ff000000418ff */
[C---:B------:R-:W-:Y:S01]  /*7d90*/  HMMA.16816.F32.BF16 R24, R168.reuse, R182, RZ ;  /* 0x000000b6a818723c */ /* 0x040fe200000418ff */
[----:B------:R-:W-:Y:S07]  /*7da0*/  LDSM.16.M88.4 R180, [R3+0x9800] ;  /* 0x0098000003b4783b */ /* 0x000fee0000000200 */
[C---:B----4-:R-:W-:Y:S08]  /*7db0*/  HMMA.16816.F32.BF16 R28, R168.reuse, R184, RZ ;  /* 0x000000b8a81c723c */ /* 0x050ff000000418ff */
[----:B------:R-:W-:Y:S01]  /*7dc0*/  HMMA.16816.F32.BF16 R32, R168, R186, RZ ;  /* 0x000000baa820723c */ /* 0x000fe200000418ff */
[----:B------:R-:W3:Y:S04]  /*7dd0*/  LDSM.16.M88.4 R168, [R3+0x9000] ;  /* 0x0090000003a8783b */ /* 0x000ee80000000200 */
[----:B------:R-:W-:Y:S03]  /*7de0*/  LDSM.16.M88.4 R184, [R164] ;  /* 0x00000000a4b8783b */ /* 0x000fe60000000200 */
[C---:B------:R-:W-:Y:S08]  /*7df0*/  HMMA.16816.F32.BF16 R4, R188.reuse, R192, R4 ;  /* 0x000000c0bc04723c */ /* 0x040ff00000041804 */
[C---:B------:R-:W-:Y:S01]  /*7e00*/  HMMA.16816.F32.BF16 R8, R188.reuse, R194, R8 ;  /* 0x000000c2bc08723c */ /* 0x040fe20000041808 */
[----:B------:R-:W4:Y:S07]  /*7e10*/  LDSM.16.M88.4 R192, [R2+0x8000] ;  /* 0x0080000002c0783b */ /* 0x000f2e0000000200 */
[C---:B------:R-:W-:Y:S08]  /*7e20*/  HMMA.16816.F32.BF16 R12, R188.reuse, R196, R12 ;  /* 0x000000c4bc0c723c */ /* 0x040ff0000004180c */
[C---:B------:R-:W-:Y:S01]  /*7e30*/  HMMA.16816.F32.BF16 R16, R188.reuse, R198, R16 ;  /* 0x000000c6bc10723c */ /* 0x040fe20000041810 */
[----:B------:R-:W5:Y:S07]  /*7e40*/  LDSM.16.M88.4 R196, [R2+0x8800] ;  /* 0x0088000002c4783b */ /* 0x000f6e0000000200 */
[C---:B-1----:R-:W-:Y:S08]  /*7e50*/  HMMA.16816.F32.BF16 R20, R188.reuse, R172, R20 ;  /* 0x000000acbc14723c */ /* 0x042ff00000041814 */
[C---:B------:R-:W-:Y:S01]  /*7e60*/  HMMA.16816.F32.BF16 R24, R188.reuse, R174, R24 ;  /* 0x000000aebc18723c */ /* 0x040fe20000041818 */
[----:B------:R-:W1:Y:S07]  /*7e70*/  LDSM.16.M88.4 R172, [R2+0x9000] ;  /* 0x0090000002ac783b */ /* 0x000e6e0000000200 */
[C---:B--2---:R-:W-:Y:S08]  /*7e80*/  HMMA.16816.F32.BF16 R28, R188.reuse, R176, R28 ;  /* 0x000000b0bc1c723c */ /* 0x044ff0000004181c */
[----:B------:R-:W-:Y:S01]  /*7e90*/  HMMA.16816.F32.BF16 R32, R188, R178, R32 ;  /* 0x000000b2bc20723c */ /* 0x000fe20000041820 */
[----:B------:R-:W2:Y:S04]  /*7ea0*/  LDSM.16.M88.4 R176, [R2+0x9800] ;  /* 0x0098000002b0783b */ /* 0x000ea80000000200 */
[----:B------:R-:W-:Y:S03]  /*7eb0*/  LDSM.16.M88.4 R188, [R225+0x2000] ;  /* 0x00200000e1bc783b */ /* 0x000fe60000000200 */
[C---:B------:R-:W-:Y:S08]  /*7ec0*/  HMMA.16816.F32.BF16 R4, R200.reuse, R204, R4 ;  /* 0x000000ccc804723c */ /* 0x040ff00000041804 */
[C---:B------:R-:W-:Y:S01]  /*7ed0*/  HMMA.16816.F32.BF16 R8, R200.reuse, R206, R8 ;  /* 0x000000cec808723c */ /* 0x040fe20000041808 */
[----:B------:R-:W2:Y:S07]  /*7ee0*/  LDSM.16.M88.4 R204, [R224+UR5+0xa000] ;  /* 0x00a00005e0cc783b */ /* 0x000eae0008000200 */
[C---:B------:R-:W-:Y:S08]  /*7ef0*/  HMMA.16816.F32.BF16 R12, R200.reuse, R208, R12 ;  /* 0x000000d0c80c723c */ /* 0x040ff0000004180c */
[C---:B------:R-:W-:Y:S01]  /*7f00*/  HMMA.16816.F32.BF16 R16, R200.reuse, R210, R16 ;  /* 0x000000d2c810723c */ /* 0x040fe20000041810 */
[----:B------:R-:W2:Y:S07]  /*7f10*/  LDSM.16.M88.4 R208, [R224+UR5+0xa800] ;  /* 0x00a80005e0d0783b */ /* 0x000eae0008000200 */
[C---:B---3--:R-:W-:Y:S08]  /*7f20*/  HMMA.16816.F32.BF16 R20, R200.reuse, R168, R20 ;  /* 0x000000a8c814723c */ /* 0x048ff00000041814 */
[C---:B------:R-:W-:Y:S01]  /*7f30*/  HMMA.16816.F32.BF16 R24, R200.reuse, R170, R24 ;  /* 0x000000aac818723c */ /* 0x040fe20000041818 */
[----:B------:R-:W3:Y:S07]  /*7f40*/  LDSM.16.M88.4 R168, [R224+UR5+0xb000] ;  /* 0x00b00005e0a8783b */ /* 0x000eee0008000200 */
[C---:B------:R-:W-:Y:S08]  /*7f50*/  HMMA.16816.F32.BF16 R28, R200.reuse, R180, R28 ;  /* 0x000000b4c81c723c */ /* 0x040ff0000004181c */
[----:B------:R-:W-:Y:S01]  /*7f60*/  HMMA.16816.F32.BF16 R32, R200, R182, R32 ;  /* 0x000000b6c820723c */ /* 0x000fe20000041820 */
[----:B------:R-:W3:Y:S04]  /*7f70*/  LDSM.16.M88.4 R180, [R224+UR5+0xb800] ;  /* 0x00b80005e0b4783b */ /* 0x000ee80008000200 */
[----:B------:R-:W-:Y:S03]  /*7f80*/  LDSM.16.M88.4 R200, [R166+0xa000] ;  /* 0x00a00000a6c8783b */ /* 0x000fe60000000200 */
[C---:B----4-:R-:W-:Y:S08]  /*7f90*/  HMMA.16816.F32.BF16 R4, R184.reuse, R192, R4 ;  /* 0x000000c0b804723c */ /* 0x050ff00000041804 */
[C---:B------:R-:W-:Y:S01]  /*7fa0*/  HMMA.16816.F32.BF16 R8, R184.reuse, R194, R8 ;  /* 0x000000c2b808723c */ /* 0x040fe20000041808 */
[----:B------:R-:W4:Y:S07]  /*7fb0*/  LDSM.16.M88.4 R192, [R223+0x2000] ;  /* 0x00200000dfc0783b */ /* 0x000f2e0000000200 */
[C---:B-----5:R-:W-:Y:S08]  /*7fc0*/  HMMA.16816.F32.BF16 R12, R184.reuse, R196, R12 ;  /* 0x000000c4b80c723c */ /* 0x060ff0000004180c */
        /* <DEDUP_REMOVED lines=11> */
[----:B------:R-:W-:Y:S07]  /*8080*/  LDSM.16.M88.4 R204, [R166+0xc000] ;  /* 0x00c00000a6cc783b */ /* 0x000fee0000000200 */
[C---:B------:R-:W-:Y:S08]  /*8090*/  HMMA.16816.F32.BF16 R12, R188.reuse, R208, R12 ;  /* 0x000000d0bc0c723c */ /* 0x040ff0000004180c */
[C---:B------:R-:W-:Y:S01]  /*80a0*/  HMMA.16816.F32.BF16 R16, R188.reuse, R210, R16 ;  /* 0x000000d2bc10723c */ /* 0x040fe20000041810 */
[----:B------:R-:W-:Y:S07]  /*80b0*/  LDSM.16.M88.4 R208, [R225+0x6000] ;  /* 0x00600000e1d0783b */ /* 0x000fee0000000200 */
[C---:B---3--:R-:W-:Y:S08]  /*80c0*/  HMMA.16816.F32.BF16 R20, R188.reuse, R168, R20 ;  /* 0x000000a8bc14723c */ /* 0x048ff00000041814 */
[C---:B------:R-:W-:Y:S01]  /*80d0*/  HMMA.16816.F32.BF16 R24, R188.reuse, R170, R24 ;  /* 0x000000aabc18723c */ /* 0x040fe20000041818 */
[----:B------:R-:W-:Y:S07]  /*80e0*/  LDSM.16.M88.4 R168, [R167+0x2000] ;  /* 0x00200000a7a8783b */ /* 0x000fee0000000200 */
[C---:B------:R-:W-:Y:S08]  /*80f0*/  HMMA.16816.F32.BF16 R28, R188.reuse, R180, R28 ;  /* 0x000000b4bc1c723c */ /* 0x040ff0000004181c */
[----:B------:R-:W-:Y:S01]  /*8100*/  HMMA.16816.F32.BF16 R32, R188, R182, R32 ;  /* 0x000000b6bc20723c */ /* 0x000fe20000041820 */
[----:B------:R-:W3:Y:S04]  /*8110*/  LDSM.16.M88.4 R180, [R3+0xa000] ;  /* 0x00a0000003b4783b */ /* 0x000ee80000000200 */
[----:B------:R-:W3:Y:S03]  /*8120*/  LDSM.16.M88.4 R188, [R3+0xb000] ;  /* 0x00b0000003bc783b */ /* 0x000ee60000000200 */
[C---:B----4-:R-:W-:Y:S08]  /*8130*/  HMMA.16816.F32.BF16 R4, R192.reuse, R200, R4 ;  /* 0x000000c8c004723c */ /* 0x050ff00000041804 */
[C---:B------:R-:W-:Y:S01]  /*8140*/  HMMA.16816.F32.BF16 R8, R192.reuse, R202, R8 ;  /* 0x000000cac008723c */ /* 0x040fe20000041808 */
[----:B------:R-:W-:Y:S07]  /*8150*/  LDSM.16.M88.4 R200, [R2+0xa000] ;  /* 0x00a0000002c8783b */ /* 0x000fee0000000200 */
[C---:B-----5:R-:W-:Y:S08]  /*8160*/  HMMA.16816.F32.BF16 R12, R192.reuse, R196, R12 ;  /* 0x000000c4c00c723c */ /* 0x060ff0000004180c */
[C---:B------:R-:W-:Y:S01]  /*8170*/  HMMA.16816.F32.BF16 R16, R192.reuse, R198, R16 ;  /* 0x000000c6c010723c */ /* 0x040fe20000041810 */
[----:B------:R-:W-:Y:S07]  /*8180*/  LDSM.16.M88.4 R196, [R164+0x2000] ;  /* 0x00200000a4c4783b */ /* 0x000fee0000000200 */
[C---:B-1----:R-:W-:Y:S08]  /*8190*/  HMMA.16816.F32.BF16 R20, R192.reuse, R172, R20 ;  /* 0x000000acc014723c */ /* 0x042ff00000041814 */
[C---:B------:R-:W-:Y:S01]  /*81a0*/  HMMA.16816.F32.BF16 R24, R192.reuse, R174, R24 ;  /* 0x000000aec018723c */ /* 0x040fe20000041818 */
[----:B------:R-:W1:Y:S07]  /*81b0*/  LDSM.16.M88.4 R172, [R3+0xb800] ;  /* 0x00b8000003ac783b */ /* 0x000e6e0000000200 */
[C---:B--2---:R-:W-:Y:S08]  /*81c0*/  HMMA.16816.F32.BF16 R28, R192.reuse, R176, R28 ;  /* 0x000000b0c01c723c */ /* 0x044ff0000004181c */
[----:B------:R-:W-:Y:S01]  /*81d0*/  HMMA.16816.F32.BF16 R32, R192, R178, R32 ;  /* 0x000000b2c020723c */ /* 0x000fe20000041820 */
[----:B------:R-:W2:Y:S04]  /*81e0*/  LDSM.16.M88.4 R176, [R2+0xa800] ;  /* 0x00a8000002b0783b */ /* 0x000ea80000000200 */
[----:B------:R-:W-:Y:S03]  /*81f0*/  LDSM.16.M88.4 R192, [R224+UR5+0xd000] ;  /* 0x00d00005e0c0783b */ /* 0x000fe60008000200 */
[C---:B---3--:R-:W-:Y:S08]  /*8200*/  HMMA.16816.F32.BF16 R4, R168.reuse, R180, R4 ;  /* 0x000000b4a804723c */ /* 0x048ff00000041804 */
[C---:B------:R-:W-:Y:S01]  /*8210*/  HMMA.16816.F32.BF16 R8, R168.reuse, R182, R8 ;  /* 0x000000b6a808723c */ /* 0x040fe20000041808 */
[----:B------:R-:W3:Y:S07]  /*8220*/  LDSM.16.M88.4 R180, [R2+0xb000] ;  /* 0x00b0000002b4783b */ /* 0x000eee0000000200 */
[C---:B------:R-:W-:Y:S08]  /*8230*/  HMMA.16816.F32.BF16 R12, R168.reuse, R184, R12 ;  /* 0x000000b8a80c723c */ /* 0x040ff0000004180c */
[C---:B------:R-:W-:Y:S01]  /*8240*/  HMMA.16816.F32.BF16 R16, R168.reuse, R186, R16 ;  /* 0x000000baa810723c */ /* 0x040fe20000041810 */
[----:B------:R-:W-:Y:S07]  /*8250*/  LDSM.16.M88.4 R184, [R224+UR5+0xc000] ;  /* 0x00c00005e0b8783b */ /* 0x000fee0008000200 */
[C---:B------:R-:W-:Y:S08]  /*8260*/  HMMA.16816.F32.BF16 R20, R168.reuse, R188, R20 ;  /* 0x000000bca814723c */ /* 0x040ff00000041814 */
[C---:B------:R-:W-:Y:S01]  /*8270*/  HMMA.16816.F32.BF16 R24, R168.reuse, R190, R24 ;  /* 0x000000bea818723c */ /* 0x040fe20000041818 */
[----:B------:R-:W-:Y:S07]  /*8280*/  LDSM.16.M88.4 R188, [R224+UR5+0xc800] ;  /* 0x00c80005e0bc783b */ /* 0x000fee0008000200 */
[C---:B-1----:R-:W-:Y:S08]  /*8290*/  HMMA.16816.F32.BF16 R28, R168.reuse, R172, R28 ;  /* 0x000000aca81c723c */ /* 0x042ff0000004181c */
[----:B------:R-:W-:Y:S01]  /*82a0*/  HMMA.16816.F32.BF16 R32, R168, R174, R32 ;  /* 0x000000aea820723c */ /* 0x000fe20000041820 */
[----:B------:R-:W1:Y:S04]  /*82b0*/  LDSM.16.M88.4 R168, [R2+0xb800] ;  /* 0x00b8000002a8783b */ /* 0x000e680000000200 */
[----:B------:R-:W4:Y:S03]  /*82c0*/  LDSM.16.M88.4 R172, [R225+0x4000] ;  /* 0x00400000e1ac783b */ /* 0x000f260000000200 */
[C---:B------:R-:W-:Y:S08]  /*82d0*/  HMMA.16816.F32.BF16 R4, R196.reuse, R200, R4 ;  /* 0x000000c8c404723c */ /* 0x040ff00000041804 */
[C---:B------:R-:W-:Y:S01]  /*82e0*/  HMMA.16816.F32.BF16 R8, R196.reuse, R202, R8 ;  /* 0x000000cac408723c */ /* 0x040fe20000041808 */
[----:B------:R-:W-:Y:S07]  /*82f0*/  LDSM.16.M88.4 R200, [R223+0x4000] ;  /* 0x00400000dfc8783b */ /* 0x000fee0000000200 */
[C---:B--2---:R-:W-:Y:S08]  /*8300*/  HMMA.16816.F32.BF16 R12, R196.reuse, R176, R12 ;  /* 0x000000b0c40c723c */ /* 0x044ff0000004180c */
[C---:B------:R-:W-:Y:S01]  /*8310*/  HMMA.16816.F32.BF16 R16, R196.reuse, R178, R16 ;  /* 0x000000b2c410723c */ /* 0x040fe20000041810 */
[----:B------:R-:W2:Y:S07]  /*8320*/  LDSM.16.M88.4 R176, [R224+UR5+0xd800] ;  /* 0x00d80005e0b0783b */ /* 0x000eae0008000200 */
[C---:B---3--:R-:W-:Y:S08]  /*8330*/  HMMA.16816.F32.BF16 R20, R196.reuse, R180, R20 ;  /* 0x000000b4c414723c */ /* 0x048ff00000041814 */
[C---:B------:R-:W-:Y:S01]  /*8340*/  HMMA.16816.F32.BF16 R24, R196.reuse, R182, R24 ;  /* 0x000000b6c418723c */ /* 0x040fe20000041818 */
[----:B------:R-:W-:Y:S07]  /*8350*/  LDSM.16.M88.4 R180, [R166+0xd000] ;  /* 0x00d00000a6b4783b */ /* 0x000fee0000000200 */
[C---:B-1----:R-:W-:Y:S08]  /*8360*/  HMMA.16816.F32.BF16 R28, R196.reuse, R168, R28 ;  /* 0x000000a8c41c723c */ /* 0x042ff0000004181c */
[----:B------:R-:W-:Y:S01]  /*8370*/  HMMA.16816.F32.BF16 R32, R196, R170, R32 ;  /* 0x000000aac420723c */ /* 0x000fe20000041820 */
[----:B------:R-:W1:Y:S04]  /*8380*/  LDSM.16.M88.4 R168, [R166+0xc800] ;  /* 0x00c80000a6a8783b */ /* 0x000e680000000200 */
[----:B------:R-:W-:Y:S03]  /*8390*/  LDSM.16.M88.4 R196, [R2+0xc000] ;  /* 0x00c0000002c4783b */ /* 0x000fe60000000200 */
[C---:B----4-:R-:W-:Y:S08]  /*83a0*/  HMMA.16816.F32.BF16 R4, R172.reuse, R184, R4 ;  /* 0x000000b8ac04723c */ /* 0x050ff00000041804 */
[C---:B------:R-:W-:Y:S01]  /*83b0*/  HMMA.16816.F32.BF16 R8, R172.reuse, R186, R8 ;  /* 0x000000baac08723c */ /* 0x040fe20000041808 */
[----:B------:R-:W-:Y:S07]  /*83c0*/  LDSM.16.M88.4 R184, [R3+0xc000] ;  /* 0x00c0000003b8783b */ /* 0x000fee0000000200 */
[C---:B------:R-:W-:Y:S08]  /*83d0*/  HMMA.16816.F32.BF16 R12, R172.reuse, R188, R12 ;  /* 0x000000bcac0c723c */ /* 0x040ff0000004180c */
[C---:B------:R-:W-:Y:S01]  /*83e0*/  HMMA.16816.F32.BF16 R16, R172.reuse, R190, R16 ;  /* 0x000000beac10723c */ /* 0x040fe20000041810 */
[----:B------:R-:W-:Y:S07]  /*83f0*/  LDSM.16.M88.4 R188, [R3+0xd000] ;  /* 0x00d0000003bc783b */ /* 0x000fee0000000200 */
[C---:B------:R-:W-:Y:S08]  /*8400*/  HMMA.16816.F32.BF16 R20, R172.reuse, R192, R20 ;  /* 0x000000c0ac14723c */ /* 0x040ff00000041814 */
[C---:B------:R-:W-:Y:S01]  /*8410*/  HMMA.16816.F32.BF16 R24, R172.reuse, R194, R24 ;  /* 0x000000c2ac18723c */ /* 0x040fe20000041818 */
[----:B------:R-:W-:Y:S07]  /*8420*/  LDSM.16.M88.4 R192, [R3+0xd800] ;  /* 0x00d8000003c0783b */ /* 0x000fee0000000200 */
[C---:B--2---:R-:W-:Y:S08]  /*8430*/  HMMA.16816.F32.BF16 R28, R172.reuse, R176, R28 ;  /* 0x000000b0ac1c723c */ /* 0x044ff0000004181c */
[----:B------:R-:W-:Y:S01]  /*8440*/  HMMA.16816.F32.BF16 R32, R172, R178, R32 ;  /* 0x000000b2ac20723c */ /* 0x000fe20000041820 */
[----:B------:R-:W2:Y:S04]  /*8450*/  LDSM.16.M88.4 R172, [R166+0xd800] ;  /* 0x00d80000a6ac783b */ /* 0x000ea80000000200 */
[----:B------:R-:W3:Y:S03]  /*8460*/  LDSM.16.M88.4 R176, [R167+0x4000] ;  /* 0x00400000a7b0783b */ /* 0x000ee60000000200 */
[C---:B------:R-:W-:Y:S08]  /*8470*/  HMMA.16816.F32.BF16 R4, R200.reuse, R204, R4 ;  /* 0x000000ccc804723c */ /* 0x040ff00000041804 */
[C---:B------:R-:W-:Y:S01]  /*8480*/  HMMA.16816.F32.BF16 R8, R200.reuse, R206, R8 ;  /* 0x000000cec808723c */ /* 0x040fe20000041808 */
[----:B------:R-:W-:Y:S07]  /*8490*/  LDSM.16.M88.4 R204, [R2+0xd800] ;  /* 0x00d8000002cc783b */ /* 0x000fee0000000200 */
[C---:B-1----:R-:W-:Y:S08]  /*84a0*/  HMMA.16816.F32.BF16 R12, R200.reuse, R168, R12 ;  /* 0x000000a8c80c723c */ /* 0x042ff0000004180c */
[C---:B------:R-:W-:Y:S01]  /*84b0*/  HMMA.16816.F32.BF16 R16, R200.reuse, R170, R16 ;  /* 0x000000aac810723c */ /* 0x040fe20000041810 */
[----:B------:R-:W1:Y:S07]  /*84c0*/  LDSM.16.M88.4 R168, [R3+0xc800] ;  /* 0x00c8000003a8783b */ /* 0x000e6e0000000200 */
[C---:B------:R-:W-:Y:S08]  /*84d0*/  HMMA.16816.F32.BF16 R20, R200.reuse, R180, R20 ;  /* 0x000000b4c814723c */ /* 0x040ff00000041814 */
[C---:B------:R-:W-:Y:S01]  /*84e0*/  HMMA.16816.F32.BF16 R24, R200.reuse, R182, R24 ;  /* 0x000000b6c818723c */ /* 0x040fe20000041818 */
[----:B------:R-:W4:Y:S07]  /*84f0*/  LDSM.16.M88.4 R180, [R164+0x4000] ;  /* 0x00400000a4b4783b */ /* 0x000f2e0000000200 */
[C---:B--2---:R-:W-:Y:S08]  /*8500*/  HMMA.16816.F32.BF16 R28, R200.reuse, R172, R28 ;  /* 0x000000acc81c723c */ /* 0x044ff0000004181c */
[----:B------:R-:W-:Y:S01]  /*8510*/  HMMA.16816.F32.BF16 R32, R200, R174, R32 ;  /* 0x000000aec820723c */ /* 0x000fe20000041820 */
[----:B------:R-:W2:Y:S04]  /*8520*/  LDSM.16.M88.4 R172, [R2+0xc800] ;  /* 0x00c8000002ac783b */ /* 0x000ea80000000200 */
[----:B------:R-:W5:Y:S03]  /*8530*/  LDSM.16.M88.4 R200, [R2+0xd000] ;  /* 0x00d0000002c8783b */ /* 0x000f660000000200 */
[C---:B---3--:R-:W-:Y:S08]  /*8540*/  HMMA.16816.F32.BF16 R4, R176.reuse, R184, R4 ;  /* 0x000000b8b004723c */ /* 0x048ff00000041804 */
[C---:B------:R-:W-:Y:S01]  /*8550*/  HMMA.16816.F32.BF16 R8, R176.reuse, R186, R8 ;  /* 0x000000bab008723c */ /* 0x040fe20000041808 */
[----:B------:R-:W-:Y:S07]  /*8560*/  LDSM.16.M88.4 R184, [R224+UR5+0xf800] ;  /* 0x00f80005e0b8783b */ /* 0x000fee0008000200 */
[C---:B-1----:R-:W-:Y:S08]  /*8570*/  HMMA.16816.F32.BF16 R12, R176.reuse, R168, R12 ;  /* 0x000000a8b00c723c */ /* 0x042ff0000004180c */
[C---:B------:R-:W-:Y:S01]  /*8580*/  HMMA.16816.F32.BF16 R16, R176.reuse, R170, R16 ;  /* 0x000000aab010723c */ /* 0x040fe20000041810 */
[----:B------:R-:W1:Y:S07]  /*8590*/  LDSM.16.M88.4 R168, [R224+UR5+0xe800] ;  /* 0x00e80005e0a8783b */ /* 0x000e6e0008000200 */
[C---:B------:R-:W-:Y:S08]  /*85a0*/  HMMA.16816.F32.BF16 R20, R176.reuse, R188, R20 ;  /* 0x000000bcb014723c */ /* 0x040ff00000041814 */
[C---:B------:R-:W-:Y:S01]  /*85b0*/  HMMA.16816.F32.BF16 R24, R176.reuse, R190, R24 ;  /* 0x000000beb018723c */ /* 0x040fe20000041818 */
[----:B------:R-:W-:Y:S07]  /*85c0*/  LDSM.16.M88.4 R188, [R166+0xe800] ;  /* 0x00e80000a6bc783b */ /* 0x000fee0000000200 */
[C---:B------:R-:W-:Y:S08]  /*85d0*/  HMMA.16816.F32.BF16 R28, R176.reuse, R192, R28 ;  /* 0x000000c0b01c723c */ /* 0x040ff0000004181c */
[----:B------:R-:W-:Y:S01]  /*85e0*/  HMMA.16816.F32.BF16 R32, R176, R194, R32 ;  /* 0x000000c2b020723c */ /* 0x000fe20000041820 */
[----:B------:R-:W3:Y:S04]  /*85f0*/  LDSM.16.M88.4 R176, [R224+UR5+0xf000] ;  /* 0x00f00005e0b0783b */ /* 0x000ee80008000200 */
[----:B------:R-:W-:Y:S03]  /*8600*/  LDSM.16.M88.4 R192, [R166+0xf000] ;  /* 0x00f00000a6c0783b */ /* 0x000fe60000000200 */
[C---:B----4-:R-:W-:Y:S08]  /*8610*/  HMMA.16816.F32.BF16 R4, R180.reuse, R196, R4 ;  /* 0x000000c4b404723c */ /* 0x050ff00000041804 */
[C---:B------:R-:W-:Y:S01]  /*8620*/  HMMA.16816.F32.BF16 R8, R180.reuse, R198, R8 ;  /* 0x000000c6b408723c */ /* 0x040fe20000041808 */
[----:B------:R-:W-:Y:S07]  /*8630*/  LDSM.16.M88.4 R196, [R166+0xf800] ;  /* 0x00f80000a6c4783b */ /* 0x000fee0000000200 */
[C---:B--2---:R-:W-:Y:S08]  /*8640*/  HMMA.16816.F32.BF16 R12, R180.reuse, R172, R12 ;  /* 0x000000acb40c723c */ /* 0x044ff0000004180c */
[C---:B------:R-:W-:Y:S01]  /*8650*/  HMMA.16816.F32.BF16 R16, R180.reuse, R174, R16 ;  /* 0x000000aeb410723c */ /* 0x040fe20000041810 */
[----:B------:R-:W-:Y:S07]  /*8660*/  LDSM.16.M88.4 R172, [R223+0x6000] ;  /* 0x00600000dfac783b */ /* 0x000fee0000000200 */
[C---:B-----5:R-:W-:Y:S08]  /*8670*/  HMMA.16816.F32.BF16 R20, R180.reuse, R200, R20 ;  /* 0x000000c8b414723c */ /* 0x060ff00000041814 */
[C---:B------:R-:W-:Y:S01]  /*8680*/  HMMA.16816.F32.BF16 R24, R180.reuse, R202, R24 ;  /* 0x000000cab418723c */ /* 0x040fe20000041818 */
[----:B------:R-:W-:Y:S07]  /*8690*/  LDSM.16.M88.4 R200, [R3+0xe800] ;  /* 0x00e8000003c8783b */ /* 0x000fee0000000200 */
[C---:B------:R-:W-:Y:S08]  /*86a0*/  HMMA.16816.F32.BF16 R28, R180.reuse, R204, R28 ;  /* 0x000000ccb41c723c */ /* 0x040ff0000004181c */
[----:B------:R-:W-:Y:S01]  /*86b0*/  HMMA.16816.F32.BF16 R32, R180, R206, R32 ;  /* 0x000000ceb420723c */ /* 0x000fe20000041820 */
[----:B------:R-:W2:Y:S04]  /*86c0*/  LDSM.16.M88.4 R180, [R166+0xe000] ;  /* 0x00e00000a6b4783b */ /* 0x000ea80000000200 */
[----:B------:R-:W-:Y:S03]  /*86d0*/  LDSM.16.M88.4 R204, [R3+0xf000] ;  /* 0x00f0000003cc783b */ /* 0x000fe60000000200 */
[C---:B------:R-:W-:Y:S08]  /*86e0*/  HMMA.16816.F32.BF16 R4, R208.reuse, R212, R4 ;  /* 0x000000d4d004723c */ /* 0x040ff00000041804 */
[C---:B------:R-:W-:Y:S01]  /*86f0*/  HMMA.16816.F32.BF16 R8, R208.reuse, R214, R8 ;  /* 0x000000d6d008723c */ /* 0x040fe20000041808 */
[----:B------:R-:W-:Y:S07]  /*8700*/  LDSM.16.M88.4 R212, [R2+0xf800] ;  /* 0x00f8000002d4783b */ /* 0x000fee0000000200 */
[C---:B-1----:R-:W-:Y:S08]  /*8710*/  HMMA.16816.F32.BF16 R12, R208.reuse, R168, R12 ;  /* 0x000000a8d00c723c */ /* 0x042ff0000004180c */
[C---:B------:R-:W-:Y:S01]  /*8720*/  HMMA.16816.F32.BF16 R16, R208.reuse, R170, R16 ;  /* 0x000000aad010723c */ /* 0x040fe20000041810 */
[----:B------:R-:W-:Y:S07]  /*8730*/  LDSM.16.M88.4 R168, [R167+0x6000] ;  /* 0x00600000a7a8783b */ /* 0x000fee0000000200 */
[C---:B---3--:R-:W-:Y:S08]  /*8740*/  HMMA.16816.F32.BF16 R20, R208.reuse, R176, R20 ;  /* 0x000000b0d014723c */ /* 0x048ff00000041814 */
[C---:B------:R-:W-:Y:S01]  /*8750*/  HMMA.16816.F32.BF16 R24, R208.reuse, R178, R24 ;  /* 0x000000b2d018723c */ /* 0x040fe20000041818 */
[----:B------:R-:W1:Y:S07]  /*8760*/  LDSM.16.M88.4 R176, [R3+0xe000] ;  /* 0x00e0000003b0783b */ /* 0x000e6e0000000200 */
[C---:B------:R-:W-:Y:S08]  /*8770*/  HMMA.16816.F32.BF16 R28, R208.reuse, R184, R28 ;  /* 0x000000b8d01c723c */ /* 0x040ff0000004181c */
[----:B------:R-:W-:Y:S01]  /*8780*/  HMMA.16816.F32.BF16 R32, R208, R186, R32 ;  /* 0x000000bad020723c */ /* 0x000fe20000041820 */
[----:B------:R-:W3:Y:S04]  /*8790*/  LDSM.16.M88.4 R184, [R3+0xf800] ;  /* 0x00f8000003b8783b */ /* 0x000ee80000000200 */
[----:B------:R-:W-:Y:S03]  /*87a0*/  LDSM.16.M88.4 R208, [R2+0xf000] ;  /* 0x00f0000002d0783b */ /* 0x000fe60000000200 */
[C---:B--2---:R-:W-:Y:S08]  /*87b0*/  HMMA.16816.F32.BF16 R4, R172.reuse, R180, R4 ;  /* 0x000000b4ac04723c */ /* 0x044ff00000041804 */
[C---:B------:R-:W-:Y:S01]  /*87c0*/  HMMA.16816.F32.BF16 R8, R172.reuse, R182, R8 ;  /* 0x000000b6ac08723c */ /* 0x040fe20000041808 */
[----:B------:R-:W-:Y:S07]  /*87d0*/  LDSM.16.M88.4 R180, [R164+0x6000] ;  /* 0x00600000a4b4783b */ /* 0x000fee0000000200 */
[C---:B------:R-:W-:Y:S08]  /*87e0*/  HMMA.16816.F32.BF16 R12, R172.reuse, R188, R12 ;  /* 0x000000bcac0c723c */ /* 0x040ff0000004180c */
[C---:B------:R-:W-:Y:S01]  /*87f0*/  HMMA.16816.F32.BF16 R16, R172.reuse, R190, R16 ;  /* 0x000000beac10723c */ /* 0x040fe20000041810 */
[----:B------:R-:W2:Y:S07]  /*8800*/  LDSM.16.M88.4 R188, [R2+0xe000] ;  /* 0x00e0000002bc783b */ /* 0x000eae0000000200 */
[C---:B------:R-:W-:Y:S08]  /*8810*/  HMMA.16816.F32.BF16 R20, R172.reuse, R192, R20 ;  /* 0x000000c0ac14723c */ /* 0x040ff00000041814 */
[C---:B------:R-:W-:Y:S01]  /*8820*/  HMMA.16816.F32.BF16 R24, R172.reuse, R194, R24 ;  /* 0x000000c2ac18723c */ /* 0x040fe20000041818 */
[----:B------:R-:W4:Y:S01]  /*8830*/  LDSM.16.M88.4 R192, [R2+0xe800] ;  /* 0x00e8000002c0783b */ /* 0x000f220000000200 */
[----:B------:R-:W-:Y:S04]  /*8840*/  DEPBAR.LE SB0, 0x0 ;  /* 0x000080000000791a */ /* 0x000fe80000000000 */
[----:B------:R-:W-:Y:S02]  /*8850*/  BAR.SYNC.DEFER_BLOCKING 0x0 ;  /* 0x0000000000007b1d */ /* 0x000fe40000010000 */
[C---:B------:R-:W-:Y:S08]  /*8860*/  HMMA.16816.F32.BF16 R28, R172.reuse, R196, R28 ;  /* 0x000000c4ac1c723c */ /* 0x040ff0000004181c */
[----:B------:R-:W-:Y:S08]  /*8870*/  HMMA.16816.F32.BF16 R32, R172, R198, R32 ;  /* 0x000000c6ac20723c */ /* 0x000ff00000041820 */
[C---:B-1----:R-:W-:Y:S08]  /*8880*/  HMMA.16816.F32.BF16 R4, R168.reuse, R176, R4 ;  /* 0x000000b0a804723c */ /* 0x042ff00000041804 */
[C---:B------:R-:W-:Y:S08]  /*8890*/  HMMA.16816.F32.BF16 R8, R168.reuse, R178, R8 ;  /* 0x000000b2a808723c */ /* 0x040ff00000041808 */
[C---:B------:R-:W-:Y:S08]  /*88a0*/  HMMA.16816.F32.BF16 R12, R168.reuse, R200, R12 ;  /* 0x000000c8a80c723c */ /* 0x040ff0000004180c */
[C---:B------:R-:W-:Y:S08]  /*88b0*/  HMMA.16816.F32.BF16 R16, R168.reuse, R202, R16 ;  /* 0x000000caa810723c */ /* 0x040ff00000041810 */
[C---:B------:R-:W-:Y:S08]  /*88c0*/  HMMA.16816.F32.BF16 R20, R168.reuse, R204, R20 ;  /* 0x000000cca814723c */ /* 0x040ff00000041814 */
[C---:B------:R-:W-:Y:S08]  /*88d0*/  HMMA.16816.F32.BF16 R24, R168.reuse, R206, R24 ;  /* 0x000000cea818723c */ /* 0x040ff00000041818 */
[C---:B---3--:R-:W-:Y:S08]  /*88e0*/  HMMA.16816.F32.BF16 R28, R168.reuse, R184, R28 ;  /* 0x000000b8a81c723c */ /* 0x048ff0000004181c */
[----:B------:R-:W-:Y:S08]  /*88f0*/  HMMA.16816.F32.BF16 R32, R168, R186, R32 ;  /* 0x000000baa820723c */ /* 0x000ff00000041820 */
[C---:B--2---:R-:W-:Y:S08]  /*8900*/  HMMA.16816.F32.BF16 R4, R180.reuse, R188, R4 ;  /* 0x000000bcb404723c */ /* 0x044ff00000041804 */
[C---:B------:R-:W-:Y:S08]  /*8910*/  HMMA.16816.F32.BF16 R8, R180.reuse, R190, R8 ;  /* 0x000000beb408723c */ /* 0x040ff00000041808 */
[C---:B----4-:R-:W-:Y:S08]  /*8920*/  HMMA.16816.F32.BF16 R12, R180.reuse, R192, R12 ;  /* 0x000000c0b40c723c */ /* 0x050ff0000004180c */
[C---:B------:R-:W-:Y:S08]  /*8930*/  HMMA.16816.F32.BF16 R16, R180.reuse, R194, R16 ;  /* 0x000000c2b410723c */ /* 0x040ff00000041810 */
[C---:B------:R-:W-:Y:S08]  /*8940*/  HMMA.16816.F32.BF16 R20, R180.reuse, R208, R20 ;  /* 0x000000d0b414723c */ /* 0x040ff00000041814 */
[C---:B------:R-:W-:Y:S08]  /*8950*/  HMMA.16816.F32.BF16 R24, R180.reuse, R210, R24 ;  /* 0x000000d2b418723c */ /* 0x040ff00000041818 */
[C---:B------:R-:W-:Y:S08]  /*8960*/  HMMA.16816.F32.BF16 R28, R180.reuse, R212, R28 ;  /* 0x000000d4b41c723c */ /* 0x040ff0000004181c */
[----:B------:R-:W-:Y:S01]  /*8970*/  HMMA.16816.F32.BF16 R32, R180, R214, R32 ;  /* 0x000000d6b420723c */ /* 0x000fe20000041820 */
[----:B------:R-:W-:Y:S08]  /*8980*/  @!UPT UIADD3 URZ, UPT, UPT, URZ, URZ, URZ ;  /* 0x000000fffffff290 */ /* 0x000ff0000fffe0ff */
[----:B------:R-:W-:Y:S11]  /*8990*/  BRA.U !UP2, `(.L_x_535) ;  /* 0x000000090aac7547 */ /* 0x000ff6000b800000 */
[----:B------:R-:W-:Y:S01]  /*89a0*/  UPLOP3.LUT UP1, UPT, UPT, UPT, UP0, 0x80, 0x8 ;  /* 0x000000000008789c */ /* 0x000fe20003f2f000 */
[----:B------:R-:W1:Y:S05]  /*89b0*/  LDC R2, c[0x0][0x3bc] ;  /* 0x0000ef00ff027b82 */ /* 0x000e6a0000000800 */
[----:B------:R-:W-:Y:S02]  /*89c0*/  PLOP3.LUT P6, PT, PT, PT, UP1, 0x80, 0x8 ;  /* 0x000000000008781c */ /* 0x000fe40003fcf018 */
[----:B------:R-:W-:Y:S03]  /*89d0*/  PLOP3.LUT P5, PT, PT, PT, UP1, 0x80, 0x8 ;  /* 0x000000000008781c */ /* 0x000fe60003faf018 */
[----:B------:R-:W2:Y:S01]  /*89e0*/  @!UP1 LDCU UR23, c[0x0][0x3b8] ;  /* 0x00007700ff1797ac */ /* 0x000ea20008000800 */
[----:B------:R-:W-:Y:S02]  /*89f0*/  @!UP1 UMOV UR24, URZ ;  /* 0x000000ff00189c82 */ /* 0x000fe40008000000 */
[----:B------:R-:W-:Y:S02]  /*8a00*/  @!UP1 UIADD3 UR24, UP2, UPT, URZ, -UR24, URZ ;  /* 0x80000018ff189290 */ /* 0x000fe4000ff5e0ff */
[----:B--2---:R-:W-:Y:S04]  /*8a10*/  @!UP1 USHF.L.U32 UR22, UR23, 0x6, URZ ;  /* 0x0000000617169899 */ /* 0x004fe800080006ff */
[----:B------:R-:W-:Y:S04]  /*8a20*/  @!UP1 UIADD3.X UR22, UPT, UPT, URZ, ~UR22, URZ, UP2, !UPT ;  /* 0x80000016ff169290 */ /* 0x000fe800097fe4ff */
[----:B------:R-:W-:Y:S02]  /*8a30*/  @!UP1 USHF.R.S64 UR24, UR24, 0x1f, UR22 ;  /* 0x0000001f18189899 */ /* 0x000fe40008001016 */
[----:B------:R-:W-:Y:S04]  /*8a40*/  IMAD.U32 R164, RZ, RZ, UR22 ;  /* 0x00000016ffa47e24 */ /* 0x000fe8000f8e00ff */
[----:B------:R-:W-:Y:S04]  /*8a50*/  @!P6 IADD3 R226, P6, PT, R226, UR24, RZ ;  /* 0x00000018e2e2ec10 */ /* 0x000fe8000ffde0ff */
[----:B------:R-:W-:Y:S01]  /*8a60*/  @!P5 LEA.HI.X.SX32 R227, R164, R227, 0x1, P6 ;  /* 0x000000e3a4e3d211 */ /* 0x000fe200030f0eff */
[----:B------:R-:W-:Y:S08]  /*8a70*/  BRA.U !UP1, `(.L_x_536) ;  /* 0x0000000509007547 */ /* 0x000ff0000b800000 */
[----:B------:R-:W2:Y:S01]  /*8a80*/  LDC R164, c[0x0][0x4f0] ;  /* 0x00013c00ffa47b82 */ /* 0x000ea20000000800 */
[----:B------:R-:W-:Y:S02]  /*8a90*/  UIADD3 UR22, UPT, UPT, UR17, -0x40, URZ ;  /* 0xffffffc011167890 */ /* 0x000fe4000fffe0ff */
[----:B------:R-:W-:Y:S04]  /*8aa0*/  UIADD3 UR23, UPT, UPT, UR17, -0x80, URZ ;  /* 0xffffff8011177890 */ /* 0x000fe8000fffe0ff */
[----:B------:R-:W-:Y:S02]  /*8ab0*/  MOV R169, UR22 ;  /* 0x0000001600a97c02 */ /* 0x000fe40008000f00 */
[----:B------:R-:W-:Y:S02]  /*8ac0*/  IMAD.U32 R167, RZ, RZ, UR23 ;  /* 0x00000017ffa77e24 */ /* 0x000fe4000f8e00ff */
[----:B------:R-:W-:Y:S03]  /*8ad0*/  IABS R169, R169 ;  /* 0x000000a900a97213 */ /* 0x000fe60000000000 */
[----:B------:R-:W-:Y:S02]  /*8ae0*/  IABS R167, R167 ;  /* 0x000000a700a77213 */ /* 0x000fe40000000000 */
[----:B--2---:R-:W-:Y:S04]  /*8af0*/  IABS R3, R164 ;  /* 0x000000a400037213 */ /* 0x004fe80000000000 */
[----:B------:R-:W2:Y:S10]  /*8b00*/  I2F.RP R168, R3 ;  /* 0x0000000300a87306 */ /* 0x000eb40000209400 */
[----:B--2---:R-:W2:Y:S02]  /*8b10*/  MUFU.RCP R166, R168 ;  /* 0x000000a800a67308 */ /* 0x004ea40000001000 */
[----:B--2---:R-:W-:Y:S08]  /*8b20*/  VIADD R170, R166, 0xffffffe ;  /* 0x0ffffffea6aa7836 */ /* 0x004ff00000000000 */
[----:B------:R-:W2:Y:S02]  /*8b30*/  F2I.FTZ.U32.TRUNC.NTZ R171, R170 ;  /* 0x000000aa00ab7305 */ /* 0x000ea4000021f000 */
[--C-:B--2---:R-:W-:Y:S02]  /*8b40*/  IMAD.MOV R166, RZ, RZ, -R171.reuse ;  /* 0x000000ffffa67224 */ /* 0x104fe400078e0aab */
[----:B------:R-:W-:Y:S02]  /*8b50*/  IMAD.MOV.U32 R170, RZ, RZ, RZ ;  /* 0x000000ffffaa7224 */ /* 0x000fe400078e00ff */
[----:B------:R-:W-:Y:S04]  /*8b60*/  IMAD R166, R166, R3, RZ ;  /* 0x00000003a6a67224 */ /* 0x000fe800078e02ff */
[----:B------:R-:W-:Y:S06]  /*8b70*/  IMAD.HI.U32 R166, R171, R166, R170 ;  /* 0x000000a6aba67227 */ /* 0x000fec00078e00aa */
[C---:B------:R-:W-:Y:S04]  /*8b80*/  IMAD.HI.U32 R171, R166.reuse, R169, RZ ;  /* 0x000000a9a6ab7227 */ /* 0x040fe800078e00ff */
[----:B------:R-:W-:Y:S01]  /*8b90*/  IMAD.HI.U32 R170, R166, R167, RZ ;  /* 0x000000a7a6aa7227 */ /* 0x000fe200078e00ff */
[----:B------:R-:W-:Y:S03]  /*8ba0*/  IADD3 R168, PT, PT, -R171, RZ, RZ ;  /* 0x000000ffaba87210 */ /* 0x000fe60007ffe1ff */
[----:B------:R-:W-:Y:S02]  /*8bb0*/  IMAD.MOV R166, RZ, RZ, -R170 ;  /* 0x000000ffffa67224 */ /* 0x000fe400078e0aaa */
[C---:B------:R-:W-:Y:S02]  /*8bc0*/  IMAD R169, R3.reuse, R168, R169 ;  /* 0x000000a803a97224 */ /* 0x040fe400078e02a9 */
[C---:B------:R-:W-:Y:S01]  /*8bd0*/  IMAD R167, R3.reuse, R166, R167 ;  /* 0x000000a603a77224 */ /* 0x040fe200078e02a7 */
[----:B------:R-:W-:Y:S02]  /*8be0*/  LOP3.LUT R166, R164, UR22, RZ, 0x3c, !PT ;  /* 0x00000016a4a67c12 */ /* 0x000fe4000f8e3cff */
[C---:B------:R-:W-:Y:S02]  /*8bf0*/  ISETP.GT.U32.AND P6, PT, R3.reuse, R169, PT ;  /* 0x000000a90300720c */ /* 0x040fe40003fc4070 */
[----:B------:R-:W-:Y:S11]  /*8c00*/  ISETP.GT.U32.AND P5, PT, R3, R167, PT ;  /* 0x000000a70300720c */ /* 0x000ff60003fa4070 */
[--C-:B------:R-:W-:Y:S02]  /*8c10*/  @!P6 IMAD.IADD R169, R169, 0x1, -R3.reuse ;  /* 0x00000001a9a9e824 */ /* 0x100fe400078e0a03 */
[----:B------:R-:W-:Y:S01]  /*8c20*/  @!P5 IADD3 R170, PT, PT, R170, 0x1, RZ ;  /* 0x00000001aaaad810 */ /* 0x000fe20007ffe0ff */
[----:B------:R-:W-:Y:S02]  /*8c30*/  @!P5 IMAD.IADD R167, R167, 0x1, -R3 ;  /* 0x00000001a7a7d824 */ /* 0x000fe400078e0a03 */
[----:B------:R-:W-:Y:S01]  /*8c40*/  @!P6 VIADD R171, R171, 0x1 ;  /* 0x00000001ababe836 */ /* 0x000fe20000000000 */
[-C--:B------:R-:W-:Y:S02]  /*8c50*/  ISETP.GE.U32.AND P6, PT, R169, R3.reuse, PT ;  /* 0x00000003a900720c */ /* 0x080fe40003fc6070 */
[----:B------:R-:W-:Y:S02]  /*8c60*/  ISETP.GE.U32.AND P5, PT, R167, R3, PT ;  /* 0x00000003a700720c */ /* 0x000fe40003fa6070 */
[----:B------:R-:W-:Y:S01]  /*8c70*/  LOP3.LUT R3, R164, UR23, RZ, 0x3c, !PT ;  /* 0x00000017a4037c12 */ /* 0x000fe2000f8e3cff */
[----:B------:R-:W-:Y:S08]  /*8c80*/  UMOV UR23, UR6 ;  /* 0x0000000600177c82 */ /* 0x000ff00008000000 */
[----:B------:R-:W-:Y:S02]  /*8c90*/  @P6 IADD3 R171, PT, PT, R171, 0x1, RZ ;  /* 0x00000001abab6810 */ /* 0x000fe40007ffe0ff */
[----:B------:R-:W-:Y:S01]  /*8ca0*/  ISETP.GE.AND P6, PT, R166, RZ, PT ;  /* 0x000000ffa600720c */ /* 0x000fe20003fc6270 */
[----:B------:R-:W-:Y:S01]  /*8cb0*/  @P5 VIADD R170, R170, 0x1 ;  /* 0x00000001aaaa5836 */ /* 0x000fe20000000000 */
[----:B------:R-:W-:Y:S02]  /*8cc0*/  ISETP.GE.AND P5, PT, R3, RZ, PT ;  /* 0x000000ff0300720c */ /* 0x000fe40003fa6270 */
[----:B------:R-:W-:Y:S09]  /*8cd0*/  LOP3.LUT R3, RZ, R164, RZ, 0x33, !PT ;  /* 0x000000a4ff037212 */ /* 0x000ff200078e33ff */
[----:B------:R-:W-:Y:S02]  /*8ce0*/  @!P6 IMAD.MOV R171, RZ, RZ, -R171 ;  /* 0x000000ffffabe224 */ /* 0x000fe400078e0aab */
[----:B------:R-:W-:Y:S01]  /*8cf0*/  @!P5 IMAD.MOV R170, RZ, RZ, -R170 ;  /* 0x000000ffffaad224 */ /* 0x000fe200078e0aaa */
[----:B------:R-:W-:Y:S04]  /*8d00*/  ISETP.NE.AND P5, PT, R164, RZ, PT ;  /* 0x000000ffa400720c */ /* 0x000fe80003fa5270 */
[C---:B------:R-:W-:Y:S02]  /*8d10*/  SEL R167, R3.reuse, R170, !P5 ;  /* 0x000000aa03a77207 */ /* 0x040fe40006800000 */
[----:B------:R-:W-:Y:S02]  /*8d20*/  SEL R171, R3, R171, !P5 ;  /* 0x000000ab03ab7207 */ /* 0x000fe40006800000 */
[-C--:B------:R-:W-:Y:S02]  /*8d30*/  LEA R174, P6, R167, R230.reuse, 0x2 ;  /* 0x000000e6a7ae7211 */ /* 0x080fe400078c10ff */
[----:B------:R-:W-:Y:S02]  /*8d40*/  LEA R172, P5, R171, R230, 0x2 ;  /* 0x000000e6abac7211 */ /* 0x000fe400078a10ff */
[-C--:B------:R-:W-:Y:S02]  /*8d50*/  LEA.HI.X.SX32 R175, R167, R231.reuse, 0x2, P6 ;  /* 0x000000e7a7af7211 */ /* 0x080fe400030f16ff */
[C---:B------:R-:W-:Y:S02]  /*8d60*/  LEA.HI.X.SX32 R173, R171.reuse, R231, 0x2, P5 ;  /* 0x000000e7abad7211 */ /* 0x040fe400028f16ff */
[----:B------:R-:W-:Y:S01]  /*8d70*/  IADD3 R169, PT, PT, R171, -R167, RZ ;  /* 0x800000a7aba97210 */ /* 0x000fe20007ffe0ff */
[----:B------:R-:W2:Y:S04]  /*8d80*/  LDG.E R166, desc[UR20][R174.64] ;  /* 0x00000014aea67981 */ /* 0x000ea8000c1e1900 */
[----:B------:R-:W-:Y:S01]  /*8d90*/  IMAD R169, R169, R164, -0x40 ;  /* 0xffffffc0a9a97424 */ /* 0x000fe200078e02a4 */
[----:B------:R-:W2:Y:S04]  /*8da0*/  LDG.E R3, desc[UR20][R172.64] ;  /* 0x00000014ac037981 */ /* 0x000ea8000c1e1900 */
[----:B------:R-:W-:Y:S05]  /*8db0*/  SHF.R.S32.HI R164, RZ, 0x1f, R169 ;  /* 0x0000001fffa47819 */ /* 0x000fea00000114a9 */
[----:B------:R-:W-:Y:S04]  /*8dc0*/  IMAD R164, R164, UR23, RZ ;  /* 0x00000017a4a47c24 */ /* 0x000fe8000f8e02ff */
[C---:B------:R-:W-:Y:S02]  /*8dd0*/  IMAD R164, R169.reuse, UR7, R164 ;  /* 0x00000007a9a47c24 */ /* 0x040fe4000f8e02a4 */
[----:B------:R-:W-:Y:S04]  /*8de0*/  IMAD.WIDE.U32 R168, R169, UR23, RZ ;  /* 0x00000017a9a87c25 */ /* 0x000fe8000f8e00ff */
[----:B------:R-:W-:Y:S02]  /*8df0*/  IMAD.IADD R169, R169, 0x1, R164 ;  /* 0x00000001a9a97824 */ /* 0x000fe400078e02a4 */
[----:B--2---:R-:W-:Y:S04]  /*8e00*/  IMAD.IADD R166, R166, 0x1, -R3 ;  /* 0x00000001a6a67824 */ /* 0x004fe800078e0a03 */
[----:B------:R-:W-:Y:S01]  /*8e10*/  IMAD.WIDE.U32 R168, R166, UR10, R168 ;  /* 0x0000000aa6a87c25 */ /* 0x000fe2000f8e00a8 */
[----:B------:R-:W-:Y:S02]  /*8e20*/  SHF.R.S32.HI R3, RZ, 0x1f, R166 ;  /* 0x0000001fff037819 */ /* 0x000fe400000114a6 */
[----:B------:R-:W-:Y:S03]  /*8e30*/  LEA R226, P5, R168, R226, 0x1 ;  /* 0x000000e2a8e27211 */ /* 0x000fe600078a08ff */
[----:B------:R-:W-:Y:S04]  /*8e40*/  IMAD R3, R3, UR10, RZ ;  /* 0x0000000a03037c24 */ /* 0x000fe8000f8e02ff */
[----:B------:R-:W-:Y:S05]  /*8e50*/  IMAD R3, R166, UR11, R3 ;  /* 0x0000000ba6037c24 */ /* 0x000fea000f8e0203 */
[----:B------:R-:W-:Y:S04]  /*8e60*/  IADD3 R3, PT, PT, R169, R3, RZ ;  /* 0x00000003a9037210 */ /* 0x000fe80007ffe0ff */
[----:B------:R-:W-:Y:S07]  /*8e70*/  LEA.HI.X R227, R168, R227, R3, 0x1, P5 ;  /* 0x000000e3a8e37211 */ /* 0x000fee00028f0c03 */
.L_x_536:
[----:B------:R-:W-:Y:S01]  /*8e80*/  @!PT LDS RZ, [RZ] ;  /* 0x00000000fffff984 */ /* 0x000fe20000000800 */
[----:B------:R-:W-:Y:S01]  /*8e90*/  @!PT LDS RZ, [RZ] ;  /* 0x00000000fffff984 */ /* 0x000fe20000000800 */
[----:B------:R-:W-:Y:S01]  /*8ea0*/  @!PT LDS RZ, [RZ] ;  /* 0x00000000fffff984 */ /* 0x000fe20000000800 */
[----:B------:R2:W-:Y:S01]  /*8eb0*/  @!P4 LDGSTS.E.BYPASS.LTC128B.128 [R241+0x8000], desc[UR20][R226.64] ;  /* 0x08000000e2f1cfae */ /* 0x0005e2000b981a14 */
[-C--:B------:R-:W-:Y:S01]  /*8ec0*/  @!P1 MOV R168, R226.reuse ;  /* 0x000000e200a89202 */ /* 0x080fe20000000f00 */
[----:B------:R-:W-:Y:S01]  /*8ed0*/  @!P1 IMAD.MOV.U32 R169, RZ, RZ, R227 ;  /* 0x000000ffffa99224 */ /* 0x000fe200078e00e3 */
[----:B------:R-:W-:Y:S01]  /*8ee0*/  USHF.L.U32 UR22, UR23, 0x5, URZ ;  /* 0x0000000517167899 */ /* 0x000fe200080006ff */
[----:B------:R2:W-:Y:S01]  /*8ef0*/  @P4 STS.128 [R241+0x8000], RZ ;  /* 0x008000fff1004388 */ /* 0x0005e20000000c00 */
[----:B------:R-:W-:Y:S02]  /*8f00*/  IMAD.U32 R167, RZ, RZ, UR23 ;  /* 0x00000017ffa77e24 */ /* 0x000fe4000f8e00ff */
[----:B------:R-:W-:Y:S01]  /*8f10*/  IMAD.U32 R3, RZ, RZ, UR23 ;  /* 0x00000017ff037e24 */ /* 0x000fe2000f8e00ff */
[----:B------:R-:W-:Y:S01]  /*8f20*/  @!PT LDS RZ, [RZ] ;  /* 0x00000000fffff984 */ /* 0x000fe20000000800 */
[----:B------:R-:W-:Y:S01]  /*8f30*/  @!PT LDS RZ, [RZ] ;  /* 0x00000000fffff984 */ /* 0x000fe20000000800 */
[----:B------:R-:W-:Y:S01]  /*8f40*/  @!PT LDS RZ, [RZ] ;  /* 0x00000000fffff984 */ /* 0x000fe20000000800 */
[----:B------:R2:W-:Y:S02]  /*8f50*/  @!P3 LDGSTS.E.BYPASS.LTC128B.128 [R241+0xa000], desc[UR20][R226.64+0x80] ;  /* 0x0a000080e2f1bfae */ /* 0x0005e4000b981a14 */
[----:B------:R-:W-:Y:S02]  /*8f60*/  LEA R166, P5, R167, R226, 0x5 ;  /* 0x000000e2a7a67211 */ /* 0x000fe400078a28ff */
[----:B------:R2:W-:Y:S01]  /*8f70*/  @P3 STS.128 [R241+0xa000], RZ ;  /* 0x00a000fff1003388 */ /* 0x0005e20000000c00 */
[--C-:B-1----:R-:W-:Y:S02]  /*8f80*/  SHF.L.U64.HI R3, R3, 0x5, R2.reuse ;  /* 0x0000000503037819 */ /* 0x102fe40000010202 */
[----:B------:R-:W-:Y:S01]  /*8f90*/  LEA.HI.X R167, R167, R227, R2, 0x5, P5 ;  /* 0x000000e3a7a77211 */ /* 0x000fe200028f2c02 */
[----:B------:R-:W-:Y:S01]  /*8fa0*/  @!PT LDS RZ, [RZ] ;  /* 0x00000000fffff984 */ /* 0x000fe20000000800 */
[----:B------:R-:W-:Y:S01]  /*8fb0*/  @!PT LDS RZ, [RZ] ;  /* 0x00000000fffff984 */ /* 0x000fe20000000800 */
[----:B------:R-:W-:Y:S01]  /*8fc0*/  @!PT LDS RZ, [RZ] ;  /* 0x00000000fffff984 */ /* 0x000fe20000000800 */
[----:B------:R2:W-:Y:S01]  /*8fd0*/  @!P2 LDGSTS.E.BYPASS.LTC128B.128 [R241+0xc000], desc[UR20][R226.64+0x100] ;  /* 0x0c000100e2f1afae */ /* 0x0005e2000b981a14 */
[----:B------:R-:W-:Y:S03]  /*8fe0*/  IADD3 R170, P6, PT, R166, UR22, RZ ;  /* 0x00000016a6aa7c10 */ /* 0x000fe6000ffde0ff */
[----:B------:R2:W-:Y:S01]  /*8ff0*/  @P2 STS.128 [R241+0xc000], RZ ;  /* 0x00c000fff1002388 */ /* 0x0005e20000000c00 */
[----:B------:R-:W-:Y:S01]  /*9000*/  IADD3 R2, P5, PT, R170, UR22, RZ ;  /* 0x00000016aa027c10 */ /* 0x000fe2000ffbe0ff */
[C---:B------:R-:W-:Y:S02]  /*9010*/  IMAD.X R171, R3.reuse, 0x1, R167, P6 ;  /* 0x0000000103ab7824 */ /* 0x040fe400030e06a7 */
[----:B------:R-:W-:Y:S01]  /*9020*/  @!PT LDS RZ, [RZ] ;  /* 0x00000000fffff984 */ /* 0x000fe20000000800 */
[----:B------:R-:W-:Y:S01]  /*9030*/  @!PT LDS RZ, [RZ] ;  /* 0x00000000fffff984 */ /* 0x000fe20000000800 */
[----:B------:R-:W-:Y:S01]  /*9040*/  @!PT LDS RZ, [RZ] ;  /* 0x00000000fffff984 */ /* 0x000fe20000000800 */
[----:B------:R2:W-:Y:S03]  /*9050*/  @!P1 LDGSTS.E.BYPASS.LTC128B.128 [R241+0xe000], desc[UR20][R168.64+0x180] ;  /* 0x0e000180a8f19fae */ /* 0x0005e6000b981a14 */
[----:B------:R-:W-:Y:S01]  /*9060*/  IADD3.X R3, PT, PT, R3, R171, RZ, P5, !PT ;  /* 0x000000ab03037210 */ /* 0x000fe20002ffe4ff */
        /* <DEDUP_REMOVED lines=62> */
.L_x_535:
[----:B--2---:R-:W-:Y:S01]  /*9450*/  FMNMX3.FTZ R2, R0, R6, R7, !PT ;  /* 0x0000000600027276 */ /* 0x004fe20007810007 */
[----:B------:R-:W-:Y:S01]  /*9460*/  LDSM.16.MT88.4 R172, [R216+0x10000] ;  /* 0x01000000d8ac783b */ /* 0x000fe20000004200 */
[----:B------:R-:W-:Y:S01]  /*9470*/  FMNMX3.FTZ R3, R165, R4, R5, !PT ;  /* 0x00000004a5037276 */ /* 0x000fe20007810005 */
[----:B------:R-:W-:Y:S01]  /*9480*/  UIADD3 UR15, UPT, UPT, UR15, -0x1, URZ ;  /* 0xffffffff0f0f7890 */ /* 0x000fe2000fffe0ff */
[----:B------:R-:W-:Y:S01]  /*9490*/  FMNMX3.FTZ R2, R2, R10, R11, !PT ;  /* 0x0000000a02027276 */ /* 0x000fe2000781000b */
[----:B------:R-:W-:Y:S01]  /*94a0*/  UIADD3 UR17, UPT, UPT, UR17, -0x40, URZ ;  /* 0xffffffc011117890 */ /* 0x000fe2000fffe0ff */
[----:B------:R-:W-:Y:S01]  /*94b0*/  FMNMX3.FTZ R3, R3, R8, R9, !PT ;  /* 0x0000000803037276 */ /* 0x000fe20007810009 */
[----:B------:R-:W-:Y:S01]  /*94c0*/  UISETP.NE.AND UP2, UPT, UR15, -0x1, UPT ;  /* 0xffffffff0f00788c */ /* 0x000fe2000bf45270 */
[----:B------:R-:W-:Y:S01]  /*94d0*/  FMNMX3.FTZ R2, R2, R14, R15, !PT ;  /* 0x0000000e02027276 */ /* 0x000fe2000781000f */
[----:B------:R-:W-:Y:S01]  /*94e0*/  LDSM.16.MT88.4 R180, [R216+0x12800] ;  /* 0x01280000d8b4783b */ /* 0x000fe20000004200 */
[----:B------:R-:W-:Y:S02]  /*94f0*/  FMNMX3.FTZ R3, R3, R12, R13, !PT ;  /* 0x0000000c03037276 */ /* 0x000fe4000781000d */
[----:B------:R-:W-:Y:S02]  /*9500*/  FMNMX3.FTZ R2, R2, R18, R19, !PT ;  /* 0x0000001202027276 */ /* 0x000fe40007810013 */
[----:B------:R-:W-:Y:S02]  /*9510*/  FMNMX3.FTZ R3, R3, R16, R17, !PT ;  /* 0x0000001003037276 */ /* 0x000fe40007810011 */
[----:B------:R-:W-:Y:S01]  /*9520*/  FMNMX3.FTZ R2, R2, R22, R23, !PT ;  /* 0x0000001602027276 */ /* 0x000fe20007810017 */
[----:B------:R-:W-:Y:S01]  /*9530*/  LDSM.16.MT88.4 R188, [R216+0x14800] ;  /* 0x01480000d8bc783b */ /* 0x000fe20000004200 */
[----:B------:R-:W-:Y:S02]  /*9540*/  FMNMX3.FTZ R3, R3, R20, R21, !PT ;  /* 0x0000001403037276 */ /* 0x000fe40007810015 */
[----:B------:R-:W-:Y:S02]  /*9550*/  FMNMX3.FTZ R2, R2, R26, R27, !PT ;  /* 0x0000001a02027276 */ /* 0x000fe4000781001b */
[----:B------:R-:W-:Y:S02]  /*9560*/  FMNMX3.FTZ R3, R3, R24, R25, !PT ;  /* 0x0000001803037276 */ /* 0x000fe40007810019 */
[----:B------:R-:W-:Y:S02]  /*9570*/  FMNMX3.FTZ R2, R2, R30, R31, !PT ;  /* 0x0000001e02027276 */ /* 0x000fe4000781001f */
[----:B------:R-:W-:Y:S02]  /*9580*/  FMNMX3.FTZ R3, R3, R28, R29, !PT ;  /* 0x0000001c03037276 */ /* 0x000fe4000781001d */
[----:B------:R-:W-:Y:S02]  /*9590*/  FMNMX3.FTZ R167, R2, R34, R35, !PT ;  /* 0x0000002202a77276 */ /* 0x000fe40007810023 */
[----:B------:R-:W-:Y:S03]  /*95a0*/  FMNMX3.FTZ R168, R3, R32, R33, !PT ;  /* 0x0000002003a87276 */ /* 0x000fe60007810021 */
[----:B------:R-:W-:Y:S08]  /*95b0*/  SHFL.BFLY PT, R2, R167, 0x2, 0x1f ;  /* 0x0c401f00a7027f89 */ /* 0x000ff000000e0000 */
[----:B------:R-:W1:Y:S02]  /*95c0*/  SHFL.BFLY PT, R3, R168, 0x2, 0x1f ;  /* 0x0c401f00a8037f89 */ /* 0x000e6400000e0000 */
[----:B-1----:R-:W-:Y:S02]  /*95d0*/  FMNMX.FTZ R169, R168, R3, !PT ;  /* 0x00000003a8a97209 */ /* 0x002fe40007810000 */
[----:B------:R-:W-:Y:S04]  /*95e0*/  FMNMX.FTZ R166, R167, R2, !PT ;  /* 0x00000002a7a67209 */ /* 0x000fe80007810000 */
[----:B------:R-:W1:Y:S08]  /*95f0*/  SHFL.BFLY PT, R164, R169, 0x1, 0x1f ;  /* 0x0c201f00a9a47f89 */ /* 0x000e7000000e0000 */
[----:B------:R-:W2:Y:S01]  /*9600*/  SHFL.BFLY PT, R3, R166, 0x1, 0x1f ;  /* 0x0c201f00a6037f89 */ /* 0x000ea200000e0000 */
[----:B-1----:R-:W-:Y:S07]  /*9610*/  FMNMX.FTZ R164, R169, R164, !PT ;  /* 0x000000a4a9a47209 */ /* 0x002fee0007810000 */
[----:B------:R-:W1:Y:S01]  /*9620*/  LDSM.16.MT88.4 R168, [R220+0x10000] ;  /* 0x01000000dca8783b */ /* 0x000e620000004200 */
[----:B--2---:R-:W-:Y:S01]  /*9630*/  FMNMX.FTZ R3, R166, R3, !PT ;  /* 0x00000003a6037209 */ /* 0x004fe20007810000 */
[C---:B------:R-:W-:Y:S01]  /*9640*/  FMUL.FTZ R202, R164.reuse, UR4 ;  /* 0x00000004a4ca7c20 */ /* 0x040fe20008410000 */
[C---:B------:R-:W-:Y:S01]  /*9650*/  FSETP.NEU.FTZ.AND P1, PT, R164.reuse, -INF , PT ;  /* 0xff800000a400780b */ /* 0x040fe20003f3d000 */
[----:B------:R-:W-:Y:S02]  /*9660*/  FADD.FTZ R2, -R164, R165 ;  /* 0x000000a5a4027221 */ /* 0x000fe40000010100 */
[C---:B------:R-:W-:Y:S01]  /*9670*/  FADD.FTZ R0, -R3.reuse, R0 ;  /* 0x0000000003007221 */ /* 0x040fe20000010100 */
[----:B------:R-:W-:Y:S01]  /*9680*/  FSEL R202, R202, RZ, P1 ;  /* 0x000000ffcaca7208 */ /* 0x000fe20000800000 */
[C---:B------:R-:W-:Y:S01]  /*9690*/  FMUL.FTZ R200, R3.reuse, UR4 ;  /* 0x0000000403c87c20 */ /* 0x040fe20008410000 */
[----:B------:R-:W-:Y:S01]  /*96a0*/  FSETP.NEU.FTZ.AND P1, PT, R3, -INF , PT ;  /* 0xff8000000300780b */ /* 0x000fe20003f3d000 */
[----:B------:R-:W-:Y:S01]  /*96b0*/  FMUL.FTZ R167, R0, UR4 ;  /* 0x0000000400a77c20 */ /* 0x000fe20008410000 */
[----:B------:R-:W-:Y:S01]  /*96c0*/  FMUL.FTZ R165, R2, UR4 ;  /* 0x0000000402a57c20 */ /* 0x000fe20008410000 */
[--C-:B------:R-:W-:Y:S01]  /*96d0*/  FFMA.FTZ R197, R4, UR4, -R202.reuse ;  /* 0x0000000404c57c23 */ /* 0x100fe200080108ca */
[----:B------:R-:W-:Y:S01]  /*96e0*/  FSEL R200, R200, RZ, P1 ;  /* 0x000000ffc8c87208 */ /* 0x000fe20000800000 */
[----:B------:R2:W3:Y:S01]  /*96f0*/  MUFU.EX2 R0, R167 ;  /* 0x000000a700007308 */ /* 0x0004e20000000800 */
[--C-:B------:R-:W-:Y:S01]  /*9700*/  FFMA.FTZ R196, R5, UR4, -R202.reuse ;  /* 0x0000000405c47c23 */ /* 0x100fe200080108ca */
[--C-:B------:R-:W-:Y:S01]  /*9710*/  FFMA.FTZ R166, R8, UR4, -R202.reuse ;  /* 0x0000000408a67c23 */ /* 0x100fe200080108ca */
[----:B------:R-:W-:Y:S01]  /*9720*/  FFMA.FTZ R203, R12, UR4, -R202 ;  /* 0x000000040ccb7c23 */ /* 0x000fe200080108ca */
[--C-:B------:R-:W-:Y:S01]  /*9730*/  FFMA.FTZ R199, R6, UR4, -R200.reuse ;  /* 0x0000000406c77c23 */ /* 0x100fe200080108c8 */
[--C-:B------:R-:W-:Y:S01]  /*9740*/  FFMA.FTZ R6, R7, UR4, -R200.reuse ;  /* 0x0000000407067c23 */ /* 0x100fe200080108c8 */
[--C-:B------:R-:W-:Y:S01]  /*9750*/  FFMA.FTZ R198, R10, UR4, -R200.reuse ;  /* 0x000000040ac67c23 */ /* 0x100fe200080108c8 */
[----:B------:R-:W-:Y:S03]  /*9760*/  FFMA.FTZ R201, R11, UR4, -R200 ;  /* 0x000000040bc97c23 */ /* 0x000fe600080108c8 */
[----:B------:R-:W4:Y:S01]  /*9770*/  MUFU.EX2 R2, R165 ;  /* 0x000000a500027308 */ /* 0x000f220000000800 */
[----:B------:R-:W-:Y:S01]  /*9780*/  IADD3 R7, PT, PT, R220, 0x10040, RZ ;  /* 0x00010040dc077810 */ /* 0x000fe20007ffe0ff */
[----:B------:R-:W-:Y:S01]  /*9790*/  FFMA.FTZ R204, R13, UR4, -R202 ;  /* 0x000000040dcc7c23 */ /* 0x000fe200080108ca */
[----:B------:R-:W-:Y:S01]  /*97a0*/  @P0 IADD3 R7, PT, PT, R228, -0x40, RZ ;  /* 0xffffffc0e4070810 */ /* 0x000fe20007ffe0ff */
[--C-:B------:R-:W-:Y:S01]  /*97b0*/  FFMA.FTZ R205, R14, UR4, -R200.reuse ;  /* 0x000000040ecd7c23 */ /* 0x100fe200080108c8 */
[----:B------:R-:W-:Y:S01]  /*97c0*/  FFMA.FTZ R206, R15, UR4, -R200 ;  /* 0x000000040fce7c23 */ /* 0x000fe200080108c8 */
[--C-:B------:R-:W-:Y:S01]  /*97d0*/  FFMA.FTZ R207, R16, UR4, -R202.reuse ;  /* 0x0000000410cf7c23 */ /* 0x100fe200080108ca */
[----:B------:R-:W-:Y:S03]  /*97e0*/  IADD3 R222, PT, PT, R222, R7, RZ ;  /* 0x00000007dede7210 */ /* 0x000fe60007ffe0ff */
[----:B------:R-:W-:Y:S01]  /*97f0*/  MUFU.EX2 R197, R197 ;  /* 0x000000c500c57308 */ /* 0x000fe20000000800 */
[--C-:B--2---:R-:W-:Y:S01]  /*9800*/  FFMA.FTZ R167, R9, UR4, -R202.reuse ;  /* 0x0000000409a77c23 */ /* 0x104fe200080108ca */
[C---:B---3--:R-:W-:Y:S01]  /*9810*/  FMUL.FTZ R10, R0.reuse, R162 ;  /* 0x000000a2000a7220 */ /* 0x048fe20000410000 */
[C---:B------:R-:W-:Y:S01]  /*9820*/  FMUL.FTZ R11, R0.reuse, R163 ;  /* 0x000000a3000b7220 */ /* 0x040fe20000410000 */
[----:B------:R-:W2:Y:S01]  /*9830*/  LDSM.16.MT88.4 R176, [R7] ;  /* 0x0000000007b0783b */ /* 0x000ea20000004200 */
[C---:B------:R-:W-:Y:S01]  /*9840*/  FMUL.FTZ R38, R0.reuse, R38 ;  /* 0x0000002600267220 */ /* 0x040fe20000410000 */
[C---:B------:R-:W-:Y:S01]  /*9850*/  FMUL.FTZ R39, R0.reuse, R39 ;  /* 0x0000002700277220 */ /* 0x040fe20000410000 */
[----:B------:R-:W-:Y:S03]  /*9860*/  FMUL.FTZ R42, R0, R42 ;  /* 0x0000002a002a7220 */ /* 0x000fe60000410000 */
[----:B------:R-:W3:Y:S01]  /*9870*/  MUFU.EX2 R196, R196 ;  /* 0x000000c400c47308 */ /* 0x000ee20000000800 */
[C---:B----4-:R-:W-:Y:S01]  /*9880*/  FMUL.FTZ R8, R2.reuse, R160 ;  /* 0x000000a002087220 */ /* 0x050fe20000410000 */
[C---:B------:R-:W-:Y:S01]  /*9890*/  FMUL.FTZ R9, R2.reuse, R161 ;  /* 0x000000a102097220 */ /* 0x040fe20000410000 */
[C---:B------:R-:W-:Y:S01]  /*98a0*/  FMUL.FTZ R36, R2.reuse, R36 ;  /* 0x0000002402247220 */ /* 0x040fe20000410000 */
[C---:B------:R-:W-:Y:S01]  /*98b0*/  FMUL.FTZ R37, R2.reuse, R37 ;  /* 0x0000002502257220 */ /* 0x040fe20000410000 */
[C---:B------:R-:W-:Y:S01]  /*98c0*/  FMUL.FTZ R40, R2.reuse, R40 ;  /* 0x0000002802287220 */ /* 0x040fe20000410000 */
[----:B------:R-:W-:Y:S01]  /*98d0*/  FMUL.FTZ R41, R2, R41 ;  /* 0x0000002902297220 */ /* 0x000fe20000410000 */
[----:B------:R-:W-:Y:S03]  /*98e0*/  FMUL.FTZ R43, R0, R43 ;  /* 0x0000002b002b7220 */ /* 0x000fe60000410000 */
[----:B------:R-:W-:Y:S01]  /*98f0*/  MUFU.EX2 R199, R199 ;  /* 0x000000c700c77308 */ /* 0x000fe20000000800 */
[C---:B------:R-:W-:Y:S01]  /*9900*/  FMUL.FTZ R44, R2.reuse, R44 ;  /* 0x0000002c022c7220 */ /* 0x040fe20000410000 */
[----:B------:R-:W-:Y:S01]  /*9910*/  FMUL.FTZ R45, R2, R45 ;  /* 0x0000002d022d7220 */ /* 0x000fe20000410000 */
[C---:B------:R-:W-:Y:S01]  /*9920*/  FMUL.FTZ R46, R0.reuse, R46 ;  /* 0x0000002e002e7220 */ /* 0x040fe20000410000 */
[----:B------:R-:W-:Y:S01]  /*9930*/  FMUL.FTZ R47, R0, R47 ;  /* 0x0000002f002f7220 */ /* 0x000fe20000410000 */
[----:B------:R-:W-:Y:S01]  /*9940*/  LDSM.16.MT88.4 R184, [R222+0x2800] ;  /* 0x00280000deb8783b */ /* 0x000fe20000004200 */
[C---:B------:R-:W-:Y:S01]  /*9950*/  FMUL.FTZ R12, R2.reuse, R156 ;  /* 0x0000009c020c7220 */ /* 0x040fe20000410000 */
[----:B------:R-:W-:Y:S03]  /*9960*/  FMUL.FTZ R13, R2, R157 ;  /* 0x0000009d020d7220 */ /* 0x000fe60000410000 */
[----:B------:R-:W4:Y:S01]  /*9970*/  MUFU.EX2 R6, R6 ;  /* 0x0000000600067308 */ /* 0x000f220000000800 */
[----:B---3--:R-:W-:Y:S01]  /*9980*/  F2FP.BF16.F32.PACK_AB R160, R196, R197 ;  /* 0x000000c5c4a0723e */ /* 0x008fe200000010ff */
[C---:B------:R-:W-:Y:S01]  /*9990*/  FMUL.FTZ R14, R0.reuse, R158 ;  /* 0x0000009e000e7220 */ /* 0x040fe20000410000 */
[----:B------:R-:W-:Y:S01]  /*99a0*/  FMUL.FTZ R15, R0, R159 ;  /* 0x0000009f000f7220 */ /* 0x000fe20000410000 */
[C---:B------:R-:W-:Y:S01]  /*99b0*/  FMUL.FTZ R48, R2.reuse, R48 ;  /* 0x0000003002307220 */ /* 0x040fe20000410000 */
[----:B------:R-:W-:Y:S01]  /*99c0*/  LDSM.16.MT88.4 R156, [R220+0x10800] ;  /* 0x01080000dc9c783b */ /* 0x000fe20000004200 */
[----:B------:R-:W-:Y:S01]  /*99d0*/  FMUL.FTZ R49, R2, R49 ;  /* 0x0000003102317220 */ /* 0x000fe20000410000 */
[C---:B------:R-:W-:Y:S03]  /*99e0*/  FMUL.FTZ R50, R0.reuse, R50 ;  /* 0x0000003200327220 */ /* 0x040fe60000410000 */
[----:B------:R-:W-:Y:S01]  /*99f0*/  MUFU.EX2 R166, R166 ;  /* 0x000000a600a67308 */ /* 0x000fe20000000800 */
[----:B------:R-:W-:Y:S01]  /*9a00*/  FMUL.FTZ R51, R0, R51 ;  /* 0x0000003300337220 */ /* 0x000fe20000410000 */
[C---:B------:R-:W-:Y:S01]  /*9a10*/  FMUL.FTZ R52, R2.reuse, R52 ;  /* 0x0000003402347220 */ /* 0x040fe20000410000 */
[----:B------:R-:W-:Y:S01]  /*9a20*/  FMUL.FTZ R53, R2, R53 ;  /* 0x0000003502357220 */ /* 0x000fe20000410000 */
[C---:B------:R-:W-:Y:S01]  /*9a30*/  FMUL.FTZ R54, R0.reuse, R54 ;  /* 0x0000003600367220 */ /* 0x040fe20000410000 */
[----:B------:R-:W-:Y:S01]  /*9a40*/  LDSM.16.MT88.4 R192, [R7+0x4800] ;  /* 0x0048000007c0783b */ /* 0x000fe20000004200 */
[----:B------:R-:W-:Y:S01]  /*9a50*/  FMUL.FTZ R55, R0, R55 ;  /* 0x0000003700377220 */ /* 0x000fe20000410000 */
[----:B------:R-:W-:Y:S03]  /*9a60*/  FMUL.FTZ R56, R2, R56 ;  /* 0x0000003802387220 */ /* 0x000fe60000410000 */
[----:B------:R-:W3:Y:S01]  /*9a70*/  MUFU.EX2 R167, R167 ;  /* 0x000000a700a77308 */ /* 0x000ee20000000800 */
[----:B----4-:R-:W-:Y:S01]  /*9a80*/  F2FP.BF16.F32.PACK_AB R161, R6, R199 ;  /* 0x000000c706a1723e */ /* 0x010fe200000010ff */
[----:B------:R-:W-:Y:S01]  /*9a90*/  FMUL.FTZ R57, R2, R57 ;  /* 0x0000003902397220 */ /* 0x000fe20000410000 */
[C---:B------:R-:W-:Y:S01]  /*9aa0*/  FMUL.FTZ R58, R0.reuse, R58 ;  /* 0x0000003a003a7220 */ /* 0x040fe20000410000 */
[----:B------:R-:W-:Y:S01]  /*9ab0*/  FMUL.FTZ R59, R0, R59 ;  /* 0x0000003b003b7220 */ /* 0x000fe20000410000 */
[C---:B------:R-:W-:Y:S01]  /*9ac0*/  FMUL.FTZ R60, R2.reuse, R60 ;  /* 0x0000003c023c7220 */ /* 0x040fe20000410000 */
[----:B------:R-:W-:Y:S01]  /*9ad0*/  FMUL.FTZ R61, R2, R61 ;  /* 0x0000003d023d7220 */ /* 0x000fe20000410000 */
[C---:B------:R-:W-:Y:S03]  /*9ae0*/  FMUL.FTZ R62, R0.reuse, R62 ;  /* 0x0000003e003e7220 */ /* 0x040fe60000410000 */
[----:B------:R-:W-:Y:S01]  /*9af0*/  MUFU.EX2 R198, R198 ;  /* 0x000000c600c67308 */ /* 0x000fe20000000800 */
[----:B------:R-:W-:Y:S01]  /*9b00*/  FMUL.FTZ R63, R0, R63 ;  /* 0x0000003f003f7220 */ /* 0x000fe20000410000 */
[C---:B------:R-:W-:Y:S01]  /*9b10*/  FMUL.FTZ R64, R2.reuse, R64 ;  /* 0x0000004002407220 */ /* 0x040fe20000410000 */
[----:B------:R-:W-:Y:S01]  /*9b20*/  FMUL.FTZ R65, R2, R65 ;  /* 0x0000004102417220 */ /* 0x000fe20000410000 */
[C---:B------:R-:W-:Y:S01]  /*9b30*/  FMUL.FTZ R66, R0.reuse, R66 ;  /* 0x0000004200427220 */ /* 0x040fe20000410000 */
[----:B------:R-:W-:Y:S01]  /*9b40*/  FMUL.FTZ R67, R0, R67 ;  /* 0x0000004300437220 */ /* 0x000fe20000410000 */
[C---:B------:R-:W-:Y:S01]  /*9b50*/  FMUL.FTZ R68, R2.reuse, R68 ;  /* 0x0000004402447220 */ /* 0x040fe20000410000 */
[----:B------:R-:W-:Y:S03]  /*9b60*/  FMUL.FTZ R69, R2, R69 ;  /* 0x0000004502457220 */ /* 0x000fe60000410000 */
[----:B------:R-:W4:Y:S01]  /*9b70*/  MUFU.EX2 R201, R201 ;  /* 0x000000c900c97308 */ /* 0x000f220000000800 */
[----:B---3--:R-:W-:Y:S01]  /*9b80*/  F2FP.BF16.F32.PACK_AB R162, R167, R166 ;  /* 0x000000a6a7a2723e */ /* 0x008fe200000010ff */
[C---:B------:R-:W-:Y:S01]  /*9b90*/  FMUL.FTZ R70, R0.reuse, R70 ;  /* 0x0000004600467220 */ /* 0x040fe20000410000 */
[----:B------:R-:W-:Y:S01]  /*9ba0*/  FMUL.FTZ R71, R0, R71 ;  /* 0x0000004700477220 */ /* 0x000fe20000410000 */
        /* <DEDUP_REMOVED lines=13> */
[----:B----4-:R-:W-:Y:S01]  /*9c80*/  F2FP.BF16.F32.PACK_AB R163, R201, R198 ;  /* 0x000000c6c9a3723e */ /* 0x010fe200000010ff */
[----:B------:R-:W-:Y:S01]  /*9c90*/  FMUL.FTZ R85, R2, R85 ;  /* 0x0000005502557220 */ /* 0x000fe20000410000 */
[C---:B------:R-:W-:Y:S01]  /*9ca0*/  FMUL.FTZ R86, R0.reuse, R86 ;  /* 0x0000005600567220 */ /* 0x040fe20000410000 */
[----:B------:R-:W-:Y:S01]  /*9cb0*/  FMUL.FTZ R87, R0, R87 ;  /* 0x0000005700577220 */ /* 0x000fe20000410000 */
[C---:B------:R-:W-:Y:S01]  /*9cc0*/  FMUL.FTZ R88, R2.reuse, R88 ;  /* 0x0000005802587220 */ /* 0x040fe20000410000 */
[----:B------:R-:W-:Y:S01]  /*9cd0*/  FMUL.FTZ R89, R2, R89 ;  /* 0x0000005902597220 */ /* 0x000fe20000410000 */
[C---:B------:R-:W-:Y:S01]  /*9ce0*/  FMUL.FTZ R90, R0.reuse, R90 ;  /* 0x0000005a005a7220 */ /* 0x040fe20000410000 */
[C---:B-1----:R-:W-:Y:S01]  /*9cf0*/  HMMA.16816.F32.BF16 R8, R160.reuse, R168, R8 ;  /* 0x000000a8a008723c */ /* 0x042fe20000041808 */
[----:B------:R-:W-:Y:S04]  /*9d00*/  MUFU.EX2 R203, R203 ;  /* 0x000000cb00cb7308 */ /* 0x000fe80000000800 */
[----:B------:R-:W-:Y:S01]  /*9d10*/  FMUL.FTZ R91, R0, R91 ;  /* 0x0000005b005b7220 */ /* 0x000fe20000410000 */
[C---:B------:R-:W-:Y:S01]  /*9d20*/  FMUL.FTZ R92, R2.reuse, R92 ;  /* 0x0000005c025c7220 */ /* 0x040fe20000410000 */
[----:B------:R-:W-:Y:S01]  /*9d30*/  FMUL.FTZ R93, R2, R93 ;  /* 0x0000005d025d7220 */ /* 0x000fe20000410000 */
[C---:B------:R-:W-:Y:S01]  /*9d40*/  HMMA.16816.F32.BF16 R36, R160.reuse, R170, R36 ;  /* 0x000000aaa024723c */ /* 0x040fe20000041824 */
[----:B------:R-:W1:Y:S02]  /*9d50*/  LDSM.16.MT88.4 R168, [R222] ;  /* 0x00000000dea8783b */ /* 0x000e640000004200 */
[----:B------:R-:W3:Y:S01]  /*9d60*/  MUFU.EX2 R204, R204 ;  /* 0x000000cc00cc7308 */ /* 0x000ee20000000800 */
[C---:B------:R-:W-:Y:S01]  /*9d70*/  FMUL.FTZ R94, R0.reuse, R94 ;  /* 0x0000005e005e7220 */ /* 0x040fe20000410000 */
[----:B------:R-:W-:Y:S01]  /*9d80*/  FMUL.FTZ R95, R0, R95 ;  /* 0x0000005f005f7220 */ /* 0x000fe20000410000 */
[C---:B------:R-:W-:Y:S01]  /*9d90*/  FMUL.FTZ R96, R2.reuse, R96 ;  /* 0x0000006002607220 */ /* 0x040fe20000410000 */
[----:B------:R-:W-:Y:S01]  /*9da0*/  FMUL.FTZ R97, R2, R97 ;  /* 0x0000006102617220 */ /* 0x000fe20000410000 */
[C---:B------:R-:W-:Y:S01]  /*9db0*/  FMUL.FTZ R98, R0.reuse, R98 ;  /* 0x0000006200627220 */ /* 0x040fe20000410000 */
[C---:B------:R-:W-:Y:S04]  /*9dc0*/  HMMA.16816.F32.BF16 R40, R160.reuse, R172, R40 ;  /* 0x000000aca028723c */ /* 0x040fe80000041828 */
[----:B------:R-:W-:Y:S01]  /*9dd0*/  MUFU.EX2 R205, R205 ;  /* 0x000000cd00cd7308 */ /* 0x000fe20000000800 */
[----:B------:R-:W-:Y:S01]  /*9de0*/  FMUL.FTZ R99, R0, R99 ;  /* 0x0000006300637220 */ /* 0x000fe20000410000 */
[C---:B------:R-:W-:Y:S01]  /*9df0*/  FMUL.FTZ R100, R2.reuse, R100 ;  /* 0x0000006402647220 */ /* 0x040fe20000410000 */
[----:B------:R-:W-:Y:S01]  /*9e00*/  FMUL.FTZ R101, R2, R101 ;  /* 0x0000006502657220 */ /* 0x000fe20000410000 */
[C---:B------:R-:W-:Y:S01]  /*9e10*/  FMUL.FTZ R102, R0.reuse, R102 ;  /* 0x0000006600667220 */ /* 0x040fe20000410000 */
[----:B------:R-:W-:Y:S01]  /*9e20*/  FMUL.FTZ R103, R0, R103 ;  /* 0x0000006700677220 */ /* 0x000fe20000410000 */
[C---:B------:R-:W-:Y:S01]  /*9e30*/  HMMA.16816.F32.BF16 R44, R160.reuse, R174, R44 ;  /* 0x000000aea02c723c */ /* 0x040fe2000004182c */
[----:B------:R-:W4:Y:S03]  /*9e40*/  LDSM.16.MT88.4 R172, [R220+0x12000] ;  /* 0x01200000dcac783b */ /* 0x000f260000004200 */
[----:B------:R-:W5:Y:S01]  /*9e50*/  MUFU.EX2 R206, R206 ;  /* 0x000000ce00ce7308 */ /* 0x000f620000000800 */
[C---:B------:R-:W-:Y:S01]  /*9e60*/  FMUL.FTZ R104, R2.reuse, R104 ;  /* 0x0000006802687220 */ /* 0x040fe20000410000 */
[----:B------:R-:W-:Y:S01]  /*9e70*/  FMUL.FTZ R105, R2, R105 ;  /* 0x0000006902697220 */ /* 0x000fe20000410000 */
[C---:B------:R-:W-:Y:S01]  /*9e80*/  FMUL.FTZ R106, R0.reuse, R106 ;  /* 0x0000006a006a7220 */ /* 0x040fe20000410000 */
[----:B------:R-:W-:Y:S01]  /*9e90*/  FMUL.FTZ R107, R0, R107 ;  /* 0x0000006b006b7220 */ /* 0x000fe20000410000 */
[C---:B------:R-:W-:Y:S01]  /*9ea0*/  FMUL.FTZ R108, R2.reuse, R108 ;  /* 0x0000006c026c7220 */ /* 0x040fe20000410000 */
[C---:B--2---:R-:W-:Y:S04]  /*9eb0*/  HMMA.16816.F32.BF16 R48, R160.reuse, R176, R48 ;  /* 0x000000b0a030723c */ /* 0x044fe80000041830 */
[----:B------:R-:W-:Y:S01]  /*9ec0*/  MUFU.EX2 R207, R207 ;  /* 0x000000cf00cf7308 */ /* 0x000fe20000000800 */
[----:B------:R-:W-:Y:S01]  /*9ed0*/  FMUL.FTZ R109, R2, R109 ;  /* 0x0000006d026d7220 */ /* 0x000fe20000410000 */
[C---:B------:R-:W-:Y:S01]  /*9ee0*/  FMUL.FTZ R110, R0.reuse, R110 ;  /* 0x0000006e006e7220 */ /* 0x040fe20000410000 */
[----:B------:R-:W-:Y:S01]  /*9ef0*/  FMUL.FTZ R111, R0, R111 ;  /* 0x0000006f006f7220 */ /* 0x000fe20000410000 */
[C---:B------:R-:W-:Y:S01]  /*9f00*/  FMUL.FTZ R112, R2.reuse, R112 ;  /* 0x0000007002707220 */ /* 0x040fe20000410000 */
[----:B------:R-:W-:Y:S01]  /*9f10*/  FMUL.FTZ R113, R2, R113 ;  /* 0x0000007102717220 */ /* 0x000fe20000410000 */
[C---:B------:R-:W-:Y:S01]  /*9f20*/  HMMA.16816.F32.BF16 R52, R160.reuse, R178, R52 ;  /* 0x000000b2a034723c */ /* 0x040fe20000041834 */
[----:B------:R-:W2:Y:S02]  /*9f30*/  LDSM.16.MT88.4 R176, [R216+0x12000] ;  /* 0x01200000d8b0783b */ /* 0x000ea40000004200 */
[C---:B------:R-:W-:Y:S01]  /*9f40*/  FMUL.FTZ R114, R0.reuse, R114 ;  /* 0x0000007200727220 */ /* 0x040fe20000410000 */
[----:B------:R-:W-:Y:S01]  /*9f50*/  FMUL.FTZ R115, R0, R115 ;  /* 0x0000007300737220 */ /* 0x000fe20000410000 */
[C---:B------:R-:W-:Y:S01]  /*9f60*/  FMUL.FTZ R116, R2.reuse, R116 ;  /* 0x0000007402747220 */ /* 0x040fe20000410000 */
[----:B------:R-:W-:Y:S01]  /*9f70*/  FMUL.FTZ R117, R2, R117 ;  /* 0x0000007502757220 */ /* 0x000fe20000410000 */
[C---:B------:R-:W-:Y:S01]  /*9f80*/  FMUL.FTZ R118, R0.reuse, R118 ;  /* 0x0000007600767220 */ /* 0x040fe20000410000 */
[----:B------:R-:W-:Y:S01]  /*9f90*/  FMUL.FTZ R119, R0, R119 ;  /* 0x0000007700777220 */ /* 0x000fe20000410000 */
[C---:B-1----:R-:W-:Y:S03]  /*9fa0*/  HMMA.16816.F32.BF16 R56, R160.reuse, R168, R56 ;  /* 0x000000a8a038723c */ /* 0x042fe60000041838 */
[C---:B------:R-:W-:Y:S01]  /*9fb0*/  FMUL.FTZ R120, R2.reuse, R120 ;  /* 0x0000007802787220 */ /* 0x040fe20000410000 */
[----:B------:R-:W-:Y:S01]  /*9fc0*/  FMUL.FTZ R121, R2, R121 ;  /* 0x0000007902797220 */ /* 0x000fe20000410000 */
[C---:B------:R-:W-:Y:S01]  /*9fd0*/  FMUL.FTZ R122, R0.reuse, R122 ;  /* 0x0000007a007a7220 */ /* 0x040fe20000410000 */
[----:B------:R-:W-:Y:S01]  /*9fe0*/  FMUL.FTZ R123, R0, R123 ;  /* 0x0000007b007b7220 */ /* 0x000fe20000410000 */
[C---:B------:R-:W-:Y:S01]  /*9ff0*/  FMUL.FTZ R124, R2.reuse, R124 ;  /* 0x0000007c027c7220 */ /* 0x040fe20000410000 */
[C---:B------:R-:W-:Y:S01]  /*a000*/  HMMA.16816.F32.BF16 R60, R160.reuse, R170, R60 ;  /* 0x000000aaa03c723c */ /* 0x040fe2000004183c */
[----:B------:R-:W1:Y:S02]  /*a010*/  LDSM.16.MT88.4 R168, [R7+0x2000] ;  /* 0x0020000007a8783b */ /* 0x000e640000004200 */
[----:B------:R-:W-:Y:S01]  /*a020*/  FMUL.FTZ R125, R2, R125 ;  /* 0x0000007d027d7220 */ /* 0x000fe20000410000 */
[C---:B------:R-:W-:Y:S01]  /*a030*/  FMUL.FTZ R126, R0.reuse, R126 ;  /* 0x0000007e007e7220 */ /* 0x040fe20000410000 */
[----:B------:R-:W-:Y:S01]  /*a040*/  FMUL.FTZ R127, R0, R127 ;  /* 0x0000007f007f7220 */ /* 0x000fe20000410000 */
[C---:B------:R-:W-:Y:S01]  /*a050*/  FMUL.FTZ R128, R2.reuse, R128 ;  /* 0x0000008002807220 */ /* 0x040fe20000410000 */
[----:B------:R-:W-:Y:S01]  /*a060*/  FMUL.FTZ R129, R2, R129 ;  /* 0x0000008102817220 */ /* 0x000fe20000410000 */
[C---:B----4-:R-:W-:Y:S03]  /*a070*/  HMMA.16816.F32.BF16 R64, R160.reuse, R172, R64 ;  /* 0x000000aca040723c */ /* 0x050fe60000041840 */
[C---:B------:R-:W-:Y:S01]  /*a080*/  FMUL.FTZ R130, R0.reuse, R130 ;  /* 0x0000008200827220 */ /* 0x040fe20000410000 */
[----:B------:R-:W-:Y:S01]  /*a090*/  FMUL.FTZ R131, R0, R131 ;  /* 0x0000008300837220 */ /* 0x000fe20000410000 */
[C---:B------:R-:W-:Y:S01]  /*a0a0*/  FMUL.FTZ R132, R2.reuse, R132 ;  /* 0x0000008402847220 */ /* 0x040fe20000410000 */
[----:B------:R-:W-:Y:S01]  /*a0b0*/  FMUL.FTZ R133, R2, R133 ;  /* 0x0000008502857220 */ /* 0x000fe20000410000 */
[C---:B------:R-:W-:Y:S01]  /*a0c0*/  FMUL.FTZ R134, R0.reuse, R134 ;  /* 0x0000008600867220 */ /* 0x040fe20000410000 */
[C---:B------:R-:W-:Y:S01]  /*a0d0*/  HMMA.16816.F32.BF16 R68, R160.reuse, R174, R68 ;  /* 0x000000aea044723c */ /* 0x040fe20000041844 */
[----:B------:R-:W4:Y:S02]  /*a0e0*/  LDSM.16.MT88.4 R172, [R222+0x2000] ;  /* 0x00200000deac783b */ /* 0x000f240000004200 */
[----:B------:R-:W-:Y:S01]  /*a0f0*/  FMUL.FTZ R135, R0, R135 ;  /* 0x0000008700877220 */ /* 0x000fe20000410000 */
[C---:B------:R-:W-:Y:S01]  /*a100*/  FMUL.FTZ R136, R2.reuse, R136 ;  /* 0x0000008802887220 */ /* 0x040fe20000410000 */
[----:B------:R-:W-:Y:S01]  /*a110*/  FMUL.FTZ R137, R2, R137 ;  /* 0x0000008902897220 */ /* 0x000fe20000410000 */
[C---:B------:R-:W-:Y:S01]  /*a120*/  FMUL.FTZ R138, R0.reuse, R138 ;  /* 0x0000008a008a7220 */ /* 0x040fe20000410000 */
[----:B------:R-:W-:Y:S01]  /*a130*/  FMUL.FTZ R139, R0, R139 ;  /* 0x0000008b008b7220 */ /* 0x000fe20000410000 */
[C---:B--2---:R-:W-:Y:S03]  /*a140*/  HMMA.16816.F32.BF16 R72, R160.reuse, R176, R72 ;  /* 0x000000b0a048723c */ /* 0x044fe60000041848 */
[C---:B------:R-:W-:Y:S01]  /*a150*/  FMUL.FTZ R140, R2.reuse, R140 ;  /* 0x0000008c028c7220 */ /* 0x040fe20000410000 */
[----:B------:R-:W-:Y:S01]  /*a160*/  FMUL.FTZ R141, R2, R141 ;  /* 0x0000008d028d7220 */ /* 0x000fe20000410000 */
[C---:B------:R-:W-:Y:S01]  /*a170*/  FMUL.FTZ R142, R0.reuse, R142 ;  /* 0x0000008e008e7220 */ /* 0x040fe20000410000 */
[----:B------:R-:W-:Y:S01]  /*a180*/  FMUL.FTZ R143, R0, R143 ;  /* 0x0000008f008f7220 */ /* 0x000fe20000410000 */
[C---:B------:R-:W-:Y:S01]  /*a190*/  FMUL.FTZ R144, R2.reuse, R144 ;  /* 0x0000009002907220 */ /* 0x040fe20000410000 */
[C---:B------:R-:W-:Y:S01]  /*a1a0*/  HMMA.16816.F32.BF16 R76, R160.reuse, R178, R76 ;  /* 0x000000b2a04c723c */ /* 0x040fe2000004184c */
[----:B------:R-:W2:Y:S02]  /*a1b0*/  LDSM.16.MT88.4 R176, [R220+0x14000] ;  /* 0x01400000dcb0783b */ /* 0x000ea40000004200 */
[----:B------:R-:W-:Y:S01]  /*a1c0*/  FMUL.FTZ R145, R2, R145 ;  /* 0x0000009102917220 */ /* 0x000fe20000410000 */
[C---:B------:R-:W-:Y:S01]  /*a1d0*/  FMUL.FTZ R146, R0.reuse, R146 ;  /* 0x0000009200927220 */ /* 0x040fe20000410000 */
[----:B------:R-:W-:Y:S01]  /*a1e0*/  FMUL.FTZ R147, R0, R147 ;  /* 0x0000009300937220 */ /* 0x000fe20000410000 */
[----:B------:R-:W-:Y:S01]  /*a1f0*/  FFMA.FTZ R208, R17, UR4, -R202 ;  /* 0x0000000411d07c23 */ /* 0x000fe200080108ca */
[--C-:B------:R-:W-:Y:S01]  /*a200*/  FFMA.FTZ R209, R18, UR4, -R200.reuse ;  /* 0x0000000412d17c23 */ /* 0x100fe200080108c8 */
[----:B------:R-:W-:Y:S01]  /*a210*/  FFMA.FTZ R210, R19, UR4, -R200 ;  /* 0x0000000413d27c23 */ /* 0x000fe200080108c8 */
[C---:B-1----:R-:W-:Y:S03]  /*a220*/  HMMA.16816.F32.BF16 R80, R160.reuse, R168, R80 ;  /* 0x000000a8a050723c */ /* 0x042fe60000041850 */
[----:B------:R-:W1:Y:S01]  /*a230*/  MUFU.EX2 R208, R208 ;  /* 0x000000d000d07308 */ /* 0x000e620000000800 */
[C---:B------:R-:W-:Y:S01]  /*a240*/  FMUL.FTZ R148, R2.reuse, R148 ;  /* 0x0000009402947220 */ /* 0x040fe20000410000 */
[----:B------:R-:W-:Y:S01]  /*a250*/  FMUL.FTZ R149, R2, R149 ;  /* 0x0000009502957220 */ /* 0x000fe20000410000 */
[C---:B------:R-:W-:Y:S01]  /*a260*/  FMUL.FTZ R150, R0.reuse, R150 ;  /* 0x0000009600967220 */ /* 0x040fe20000410000 */
[----:B------:R-:W-:Y:S01]  /*a270*/  FMUL.FTZ R151, R0, R151 ;  /* 0x0000009700977220 */ /* 0x000fe20000410000 */
[C---:B------:R-:W-:Y:S01]  /*a280*/  HMMA.16816.F32.BF16 R84, R160.reuse, R170, R84 ;  /* 0x000000aaa054723c */ /* 0x040fe20000041854 */
[----:B------:R-:W2:Y:S04]  /*a290*/  LDSM.16.MT88.4 R168, [R216+0x14000] ;  /* 0x01400000d8a8783b */ /* 0x000ea80000004200 */
[----:B------:R-:W-:Y:S01]  /*a2a0*/  MUFU.EX2 R209, R209 ;  /* 0x000000d100d17308 */ /* 0x000fe20000000800 */
[----:B------:R-:W-:Y:S01]  /*a2b0*/  FMUL.FTZ R16, R2, R152 ;  /* 0x0000009802107220 */ /* 0x000fe20000410000 */
[----:B---3--:R-:W-:Y:S01]  /*a2c0*/  F2FP.BF16.F32.PACK_AB R152, R204, R203 ;  /* 0x000000cbcc98723e */ /* 0x008fe200000010ff */
[----:B------:R-:W-:Y:S01]  /*a2d0*/  FMUL.FTZ R17, R2, R153 ;  /* 0x0000009902117220 */ /* 0x000fe20000410000 */
[----:B-----5:R-:W-:Y:S01]  /*a2e0*/  F2FP.BF16.F32.PACK_AB R153, R206, R205 ;  /* 0x000000cdce99723e */ /* 0x020fe200000010ff */
[C---:B----4-:R-:W-:Y:S05]  /*a2f0*/  HMMA.16816.F32.BF16 R88, R160.reuse, R172, R88 ;  /* 0x000000aca058723c */ /* 0x050fea0000041858 */
[----:B------:R-:W3:Y:S01]  /*a300*/  MUFU.EX2 R210, R210 ;  /* 0x000000d200d27308 */ /* 0x000ee20000000800 */
[----:B------:R-:W-:Y:S01]  /*a310*/  FMUL.FTZ R18, R0, R154 ;  /* 0x0000009a00127220 */ /* 0x000fe20000410000 */
[----:B-1----:R-:W-:Y:S01]  /*a320*/  F2FP.BF16.F32.PACK_AB R154, R208, R207 ;  /* 0x000000cfd09a723e */ /* 0x002fe200000010ff */
[----:B------:R-:W-:Y:S01]  /*a330*/  FMUL.FTZ R19, R0, R155 ;  /* 0x0000009b00137220 */ /* 0x000fe20000410000 */
[----:B------:R-:W-:Y:S01]  /*a340*/  FFMA.FTZ R197, R2, R239, R197 ;  /* 0x000000ef02c57223 */ /* 0x000fe200000100c5 */
[C---:B------:R-:W-:Y:S01]  /*a350*/  HMMA.16816.F32.BF16 R92, R160.reuse, R174, R92 ;  /* 0x000000aea05c723c */ /* 0x040fe2000004185c */
[----:B------:R-:W1:Y:S02]  /*a360*/  LDSM.16.MT88.4 R172, [R7+0x4000] ;  /* 0x0040000007ac783b */ /* 0x000e640000004200 */
[----:B------:R-:W-:Y:S01]  /*a370*/  MOV R165, R164 ;  /* 0x000000a400a57202 */ /* 0x000fe20000000f00 */
[----:B------:R-:W-:Y:S01]  /*a380*/  FFMA.FTZ R199, R0, R237, R199 ;  /* 0x000000ed00c77223 */ /* 0x000fe200000100c7 */
[----:B------:R-:W-:Y:S03]  /*a390*/  FADD.FTZ R197, R196, R197 ;  /* 0x000000c5c4c57221 */ /* 0x000fe60000010000 */
[C---:B--2---:R-:W-:Y:S03]  /*a3a0*/  HMMA.16816.F32.BF16 R96, R160.reuse, R176, R96 ;  /* 0x000000b0a060723c */ /* 0x044fe60000041860 */
[----:B------:R-:W-:Y:S01]  /*a3b0*/  FADD.FTZ R199, R6, R199 ;  /* 0x000000c706c77221 */ /* 0x000fe20000010000 */
[----:B---3--:R-:W-:Y:S01]  /*a3c0*/  F2FP.BF16.F32.PACK_AB R155, R210, R209 ;  /* 0x000000d1d29b723e */ /* 0x008fe200000010ff */
[----:B------:R-:W-:Y:S02]  /*a3d0*/  FADD.FTZ R0, R166, R197 ;  /* 0x000000c5a6007221 */ /* 0x000fe40000010000 */
[----:B------:R-:W-:Y:S01]  /*a3e0*/  FADD.FTZ R198, R198, R199 ;  /* 0x000000c7c6c67221 */ /* 0x000fe20000010000 */
[C---:B------:R-:W-:Y:S01]  /*a3f0*/  HMMA.16816.F32.BF16 R100, R160.reuse, R178, R100 ;  /* 0x000000b2a064723c */ /* 0x040fe20000041864 */
[----:B------:R-:W2:Y:S02]  /*a400*/  LDSM.16.MT88.4 R176, [R222+0x4000] ;  /* 0x00400000deb0783b */ /* 0x000ea40000004200 */
[----:B------:R-:W-:Y:S01]  /*a410*/  FADD.FTZ R0, R167, R0 ;  /* 0x00000000a7007221 */ /* 0x000fe20000010000 */
[----:B------:R-:W-:Y:S03]  /*a420*/  FADD.FTZ R198, R201, R198 ;  /* 0x000000c6c9c67221 */ /* 0x000fe60000010000 */
[----:B------:R-:W-:Y:S01]  /*a430*/  FADD.FTZ R203, R203, R0 ;  /* 0x00000000cbcb7221 */ /* 0x000fe20000010000 */
[----:B------:R-:W-:Y:S01]  /*a440*/  MOV R0, R3 ;  /* 0x0000000300007202 */ /* 0x000fe20000000f00 */
[C---:B------:R-:W-:Y:S03]  /*a450*/  HMMA.16816.F32.BF16 R104, R160.reuse, R168, R104 ;  /* 0x000000a8a068723c */ /* 0x040fe60000041868 */
[----:B------:R-:W-:Y:S01]  /*a460*/  FADD.FTZ R205, R205, R198 ;  /* 0x000000c6cdcd7221 */ /* 0x000fe20000010000 */
[----:B------:R-:W-:Y:S03]  /*a470*/  FADD.FTZ R204, R204, R203 ;  /* 0x000000cbcccc7221 */ /* 0x000fe60000010000 */
[----:B------:R-:W-:Y:S01]  /*a480*/  FADD.FTZ R206, R206, R205 ;  /* 0x000000cdcece7221 */ /* 0x000fe20000010000 */
[C---:B------:R-:W-:Y:S01]  /*a490*/  HMMA.16816.F32.BF16 R108, R160.reuse, R170, R108 ;  /* 0x000000aaa06c723c */ /* 0x040fe2000004186c */
[----:B------:R-:W3:Y:S02]  /*a4a0*/  LDSM.16.MT88.4 R168, [R220+0x16000] ;  /* 0x01600000dca8783b */ /* 0x000ee40000004200 */
[----:B------:R-:W-:Y:S04]  /*a4b0*/  FADD.FTZ R209, R209, R206 ;  /* 0x000000ced1d17221 */ /* 0x000fe80000010000 */
[----:B------:R-:W-:Y:S01]  /*a4c0*/  FADD.FTZ R209, R210, R209 ;  /* 0x000000d1d2d17221 */ /* 0x000fe20000010000 */
[C---:B-1----:R-:W-:Y:S08]  /*a4d0*/  HMMA.16816.F32.BF16 R112, R160.reuse, R172, R112 ;  /* 0x000000aca070723c */ /* 0x042ff00000041870 */
[C---:B------:R-:W-:Y:S01]  /*a4e0*/  HMMA.16816.F32.BF16 R116, R160.reuse, R174, R116 ;  /* 0x000000aea074723c */ /* 0x040fe20000041874 */
[----:B------:R-:W1:Y:S07]  /*a4f0*/  LDSM.16.MT88.4 R172, [R216+0x16000] ;  /* 0x01600000d8ac783b */ /* 0x000e6e0000004200 */
[C---:B--2---:R-:W-:Y:S08]  /*a500*/  HMMA.16816.F32.BF16 R120, R160.reuse, R176, R120 ;  /* 0x000000b0a078723c */ /* 0x044ff00000041878 */
[C---:B------:R-:W-:Y:S01]  /*a510*/  HMMA.16816.F32.BF16 R124, R160.reuse, R178, R124 ;  /* 0x000000b2a07c723c */ /* 0x040fe2000004187c */
[----:B------:R-:W2:Y:S07]  /*a520*/  LDSM.16.MT88.4 R176, [R7+0x6000] ;  /* 0x0060000007b0783b */ /* 0x000eae0000004200 */
[C---:B---3--:R-:W-:Y:S08]  /*a530*/  HMMA.16816.F32.BF16 R128, R160.reuse, R168, R128 ;  /* 0x000000a8a080723c */ /* 0x048ff00000041880 */
[C---:B------:R-:W-:Y:S01]  /*a540*/  HMMA.16816.F32.BF16 R132, R160.reuse, R170, R132 ;  /* 0x000000aaa084723c */ /* 0x040fe20000041884 */
[----:B------:R-:W3:Y:S07]  /*a550*/  LDSM.16.MT88.4 R168, [R222+0x6000] ;  /* 0x00600000dea8783b */ /* 0x000eee0000004200 */
[C---:B-1----:R-:W-:Y:S08]  /*a560*/  HMMA.16816.F32.BF16 R136, R160.reuse, R172, R136 ;  /* 0x000000aca088723c */ /* 0x042ff00000041888 */
[C---:B------:R-:W-:Y:S01]  /*a570*/  HMMA.16816.F32.BF16 R140, R160.reuse, R174, R140 ;  /* 0x000000aea08c723c */ /* 0x040fe2000004188c */
[----:B------:R-:W1:Y:S07]  /*a580*/  LDSM.16.MT88.4 R172, [R216+0x10800] ;  /* 0x01080000d8ac783b */ /* 0x000e6e0000004200 */
[C---:B--2---:R-:W-:Y:S08]  /*a590*/  HMMA.16816.F32.BF16 R144, R160.reuse, R176, R144 ;  /* 0x000000b0a090723c */ /* 0x044ff00000041890 */
[C---:B------:R-:W-:Y:S01]  /*a5a0*/  HMMA.16816.F32.BF16 R12, R160.reuse, R178, R12 ;  /* 0x000000b2a00c723c */ /* 0x040fe2000004180c */
[----:B------:R-:W2:Y:S07]  /*a5b0*/  LDSM.16.MT88.4 R176, [R7+0x800] ;  /* 0x0008000007b0783b */ /* 0x000eae0000004200 */
[C---:B---3--:R-:W-:Y:S08]  /*a5c0*/  HMMA.16816.F32.BF16 R148, R160.reuse, R168, R148 ;  /* 0x000000a8a094723c */ /* 0x048ff00000041894 */
[----:B------:R-:W-:Y:S01]  /*a5d0*/  HMMA.16816.F32.BF16 R16, R160, R170, R16 ;  /* 0x000000aaa010723c */ /* 0x000fe20000041810 */
[----:B------:R-:W3:Y:S07]  /*a5e0*/  LDSM.16.MT88.4 R160, [R222+0x800] ;  /* 0x00080000dea0783b */ /* 0x000eee0000004200 */
        /* <DEDUP_REMOVED lines=13> */
[C---:B----4-:R-:W-:Y:S08]  /*a6c0*/  HMMA.16816.F32.BF16 R64, R152.reuse, R168, R64 ;  /* 0x000000a89840723c */ /* 0x050ff00000041840 */
[C---:B------:R-:W-:Y:S01]  /*a6d0*/  HMMA.16816.F32.BF16 R68, R152.reuse, R170, R68 ;  /* 0x000000aa9844723c */ /* 0x040fe20000041844 */
[----:B------:R-:W-:Y:S07]  /*a6e0*/  LDSM.16.MT88.4 R168, [R7+0x6800] ;  /* 0x0068000007a8783b */ /* 0x000fee0000004200 */
[C---:B------:R-:W-:Y:S08]  /*a6f0*/  HMMA.16816.F32.BF16 R72, R152.reuse, R180, R72 ;  /* 0x000000b49848723c */ /* 0x040ff00000041848 */
[C---:B------:R-:W-:Y:S01]  /*a700*/  HMMA.16816.F32.BF16 R76, R152.reuse, R182, R76 ;  /* 0x000000b6984c723c */ /* 0x040fe2000004184c */
[----:B------:R-:W-:Y:S07]  /*a710*/  LDSM.16.MT88.4 R180, [R222+0x3000] ;  /* 0x00300000deb4783b */ /* 0x000fee0000004200 */
[C---:B-----5:R-:W-:Y:S08]  /*a720*/  HMMA.16816.F32.BF16 R80, R152.reuse, R156, R80 ;  /* 0x0000009c9850723c */ /* 0x060ff00000041850 */
[C---:B------:R-:W-:Y:S01]  /*a730*/  HMMA.16816.F32.BF16 R84, R152.reuse, R158, R84 ;  /* 0x0000009e9854723c */ /* 0x040fe20000041854 */
[----:B------:R-:W4:Y:S07]  /*a740*/  LDSM.16.MT88.4 R156, [R216+0x16800] ;  /* 0x01680000d89c783b */ /* 0x000f2e0000004200 */
[C---:B------:R-:W-:Y:S08]  /*a750*/  HMMA.16816.F32.BF16 R88, R152.reuse, R184, R88 ;  /* 0x000000b89858723c */ /* 0x040ff00000041858 */
[C---:B------:R-:W-:Y:S01]  /*a760*/  HMMA.16816.F32.BF16 R92, R152.reuse, R186, R92 ;  /* 0x000000ba985c723c */ /* 0x040fe2000004185c */
[----:B------:R-:W-:Y:S07]  /*a770*/  LDSM.16.MT88.4 R184, [R216+0x15000] ;  /* 0x01500000d8b8783b */ /* 0x000fee0000004200 */
[C---:B-1----:R-:W-:Y:S08]  /*a780*/  HMMA.16816.F32.BF16 R96, R152.reuse, R172, R96 ;  /* 0x000000ac9860723c */ /* 0x042ff00000041860 */
[C---:B------:R-:W-:Y:S01]  /*a790*/  HMMA.16816.F32.BF16 R100, R152.reuse, R174, R100 ;  /* 0x000000ae9864723c */ /* 0x040fe20000041864 */
[----:B------:R-:W1:Y:S07]  /*a7a0*/  LDSM.16.MT88.4 R172, [R222+0x6800] ;  /* 0x00680000deac783b */ /* 0x000e6e0000004200 */
[C---:B------:R-:W-:Y:S03]  /*a7b0*/  HMMA.16816.F32.BF16 R104, R152.reuse, R188, R104 ;  /* 0x000000bc9868723c */ /* 0x040fe60000041868 */
[--C-:B------:R-:W-:Y:S01]  /*a7c0*/  FFMA.FTZ R188, R20, UR4, -R202.reuse ;  /* 0x0000000414bc7c23 */ /* 0x100fe200080108ca */
[----:B------:R-:W-:Y:S04]  /*a7d0*/  FFMA.FTZ R189, R21, UR4, -R202 ;  /* 0x0000000415bd7c23 */ /* 0x000fe800080108ca */
[C---:B------:R-:W-:Y:S01]  /*a7e0*/  HMMA.16816.F32.BF16 R108, R152.reuse, R190, R108 ;  /* 0x000000be986c723c */ /* 0x040fe2000004186c */
[----:B------:R-:W-:Y:S02]  /*a7f0*/  MUFU.EX2 R188, R188 ;  /* 0x000000bc00bc7308 */ /* 0x000fe40000000800 */
[--C-:B------:R-:W-:Y:S01]  /*a800*/  FFMA.FTZ R190, R22, UR4, -R200.reuse ;  /* 0x0000000416be7c23 */ /* 0x100fe200080108c8 */
[----:B------:R-:W-:Y:S04]  /*a810*/  FFMA.FTZ R191, R23, UR4, -R200 ;  /* 0x0000000417bf7c23 */ /* 0x000fe800080108c8 */
[C---:B------:R-:W-:Y:S03]  /*a820*/  HMMA.16816.F32.BF16 R112, R152.reuse, R192, R112 ;  /* 0x000000c09870723c */ /* 0x040fe60000041870 */
[----:B------:R-:W5:Y:S01]  /*a830*/  MUFU.EX2 R189, R189 ;  /* 0x000000bd00bd7308 */ /* 0x000f620000000800 */
[--C-:B------:R-:W-:Y:S01]  /*a840*/  FFMA.FTZ R192, R24, UR4, -R202.reuse ;  /* 0x0000000418c07c23 */ /* 0x100fe200080108ca */
[----:B------:R-:W-:Y:S03]  /*a850*/  FFMA.FTZ R193, R25, UR4, -R202 ;  /* 0x0000000419c17c23 */ /* 0x000fe600080108ca */
[C---:B------:R-:W-:Y:S05]  /*a860*/  HMMA.16816.F32.BF16 R116, R152.reuse, R194, R116 ;  /* 0x000000c29874723c */ /* 0x040fea0000041874 */
[----:B------:R-:W-:Y:S01]  /*a870*/  MUFU.EX2 R190, R190 ;  /* 0x000000be00be7308 */ /* 0x000fe20000000800 */
[--C-:B------:R-:W-:Y:S01]  /*a880*/  FFMA.FTZ R194, R26, UR4, -R200.reuse ;  /* 0x000000041ac27c23 */ /* 0x100fe200080108c8 */
[----:B------:R-:W-:Y:S02]  /*a890*/  FFMA.FTZ R195, R27, UR4, -R200 ;  /* 0x000000041bc37c23 */ /* 0x000fe400080108c8 */
[----:B------:R-:W-:Y:S01]  /*a8a0*/  LDSM.16.MT88.4 R24, [R7+0x1000] ;  /* 0x001000000718783b */ /* 0x000fe20000004200 */
[C---:B--2---:R-:W-:Y:S05]  /*a8b0*/  HMMA.16816.F32.BF16 R120, R152.reuse, R176, R120 ;  /* 0x000000b09878723c */ /* 0x044fea0000041878 */
[----:B------:R-:W2:Y:S01]  /*a8c0*/  MUFU.EX2 R191, R191 ;  /* 0x000000bf00bf7308 */ /* 0x000ea20000000800 */
[----:B-----5:R-:W-:Y:S02]  /*a8d0*/  F2FP.BF16.F32.PACK_AB R20, R189, R188 ;  /* 0x000000bcbd14723e */ /* 0x020fe400000010ff */
[C---:B------:R-:W-:Y:S01]  /*a8e0*/  HMMA.16816.F32.BF16 R124, R152.reuse, R178, R124 ;  /* 0x000000b2987c723c */ /* 0x040fe2000004187c */
[----:B------:R-:W-:Y:S06]  /*a8f0*/  LDSM.16.MT88.4 R176, [R220+0x13000] ;  /* 0x01300000dcb0783b */ /* 0x000fec0000004200 */
[----:B------:R-:W-:Y:S01]  /*a900*/  MUFU.EX2 R192, R192 ;  /* 0x000000c000c07308 */ /* 0x000fe20000000800 */
[C---:B---3--:R-:W-:Y:S09]  /*a910*/  HMMA.16816.F32.BF16 R128, R152.reuse, R160, R128 ;  /* 0x000000a09880723c */ /* 0x048ff20000041880 */
[----:B------:R-:W3:Y:S01]  /*a920*/  MUFU.EX2 R193, R193 ;  /* 0x000000c100c17308 */ /* 0x000ee20000000800 */
[C---:B--2---:R-:W-:Y:S01]  /*a930*/  F2FP.BF16.F32.PACK_AB R21, R191.reuse, R190 ;  /* 0x000000bebf15723e */ /* 0x044fe200000010ff */
[----:B------:R-:W-:Y:S01]  /*a940*/  FADD.FTZ R190, R190, R209 ;  /* 0x000000d1bebe7221 */ /* 0x000fe20000010000 */
[C---:B------:R-:W-:Y:S01]  /*a950*/  HMMA.16816.F32.BF16 R132, R152.reuse, R162, R132 ;  /* 0x000000a29884723c */ /* 0x040fe20000041884 */
[----:B------:R-:W-:Y:S06]  /*a960*/  LDSM.16.MT88.4 R160, [R216+0x11000] ;  /* 0x01100000d8a0783b */ /* 0x000fec0000004200 */
[----:B------:R-:W-:Y:S01]  /*a970*/  MUFU.EX2 R194, R194 ;  /* 0x000000c200c27308 */ /* 0x000fe20000000800 */
[----:B------:R-:W-:Y:S01]  /*a980*/  FADD.FTZ R191, R191, R190 ;  /* 0x000000bebfbf7221 */ /* 0x000fe20000010000 */
[C---:B----4-:R-:W-:Y:S08]  /*a990*/  HMMA.16816.F32.BF16 R136, R152.reuse, R156, R136 ;  /* 0x0000009c9888723c */ /* 0x050ff00000041888 */
[----:B------:R-:W2:Y:S01]  /*a9a0*/  MUFU.EX2 R195, R195 ;  /* 0x000000c300c37308 */ /* 0x000ea20000000800 */
[----:B---3--:R-:W-:Y:S01]  /*a9b0*/  F2FP.BF16.F32.PACK_AB R22, R193, R192 ;  /* 0x000000c0c116723e */ /* 0x008fe200000010ff */
[C---:B------:R-:W-:Y:S01]  /*a9c0*/  HMMA.16816.F32.BF16 R140, R152.reuse, R158, R140 ;  /* 0x0000009e988c723c */ /* 0x040fe2000004188c */
[----:B------:R-:W3:Y:S07]  /*a9d0*/  LDSM.16.MT88.4 R156, [R220+0x11000] ;  /* 0x01100000dc9c783b */ /* 0x000eee0000004200 */
[C---:B------:R-:W-:Y:S03]  /*a9e0*/  HMMA.16816.F32.BF16 R144, R152.reuse, R168, R144 ;  /* 0x000000a89890723c */ /* 0x040fe60000041890 */
[C---:B--2---:R-:W-:Y:S01]  /*a9f0*/  F2FP.BF16.F32.PACK_AB R23, R195.reuse, R194 ;  /* 0x000000c2c317723e */ /* 0x044fe200000010ff */
[----:B------:R-:W-:Y:S04]  /*aa00*/  FADD.FTZ R194, R194, R191 ;  /* 0x000000bfc2c27221 */ /* 0x000fe80000010000 */
[C---:B------:R-:W-:Y:S01]  /*aa10*/  HMMA.16816.F32.BF16 R12, R152.reuse, R170, R12 ;  /* 0x000000aa980c723c */ /* 0x040fe2000004180c */
[----:B------:R-:W2:Y:S02]  /*aa20*/  LDSM.16.MT88.4 R168, [R222+0x1000] ;  /* 0x00100000dea8783b */ /* 0x000ea40000004200 */
[----:B------:R-:W-:Y:S05]  /*aa30*/  FADD.FTZ R195, R195, R194 ;  /* 0x000000c2c3c37221 */ /* 0x000fea0000010000 */
[C---:B-1----:R-:W-:Y:S08]  /*aa40*/  HMMA.16816.F32.BF16 R148, R152.reuse, R172, R148 ;  /* 0x000000ac9894723c */ /* 0x042ff00000041894 */
[----:B------:R-:W-:Y:S01]  /*aa50*/  HMMA.16816.F32.BF16 R16, R152, R174, R16 ;  /* 0x000000ae9810723c */ /* 0x000fe20000041810 */
[----:B------:R-:W1:Y:S07]  /*aa60*/  LDSM.16.MT88.4 R152, [R216+0x13000] ;  /* 0x01300000d898783b */ /* 0x000e6e0000004200 */
[C---:B---3--:R-:W-:Y:S01]  /*aa70*/  HMMA.16816.F32.BF16 R8, R20.reuse, R156, R8 ;  /* 0x0000009c1408723c */ /* 0x048fe20000041808 */
[----:B------:R-:W3:Y:S07]  /*aa80*/  LDSM.16.MT88.4 R172, [R7+0x3000] ;  /* 0x0030000007ac783b */ /* 0x000eee0000004200 */
[C---:B------:R-:W-:Y:S01]  /*aa90*/  HMMA.16816.F32.BF16 R36, R20.reuse, R158, R36 ;  /* 0x0000009e1424723c */ /* 0x040fe20000041824 */
[----:B------:R-:W4:Y:S07]  /*aaa0*/  LDSM.16.MT88.4 R156, [R220+0x15000] ;  /* 0x01500000dc9c783b */ /* 0x000f2e0000004200 */
[C---:B------:R-:W-:Y:S08]  /*aab0*/  HMMA.16816.F32.BF16 R40, R20.reuse, R160, R40 ;  /* 0x000000a01428723c */ /* 0x040ff00000041828 */
[C---:B------:R-:W-:Y:S01]  /*aac0*/  HMMA.16816.F32.BF16 R44, R20.reuse, R162, R44 ;  /* 0x000000a2142c723c */ /* 0x040fe2000004182c */
[----:B------:R-:W5:Y:S07]  /*aad0*/  LDSM.16.MT88.4 R160, [R7+0x5000] ;  /* 0x0050000007a0783b */ /* 0x000f6e0000004200 */
[C---:B------:R-:W-:Y:S08]  /*aae0*/  HMMA.16816.F32.BF16 R48, R20.reuse, R24, R48 ;  /* 0x000000181430723c */ /* 0x040ff00000041830 */
[C---:B------:R-:W-:Y:S01]  /*aaf0*/  HMMA.16816.F32.BF16 R52, R20.reuse, R26, R52 ;  /* 0x0000001a1434723c */ /* 0x040fe20000041834 */
[----:B------:R-:W5:Y:S07]  /*ab00*/  LDSM.16.MT88.4 R24, [R222+0x5000] ;  /* 0x00500000de18783b */ /* 0x000f6e0000004200 */
[C---:B--2---:R-:W-:Y:S08]  /*ab10*/  HMMA.16816.F32.BF16 R56, R20.reuse, R168, R56 ;  /* 0x000000a81438723c */ /* 0x044ff00000041838 */
[C---:B------:R-:W-:Y:S01]  /*ab20*/  HMMA.16816.F32.BF16 R60, R20.reuse, R170, R60 ;  /* 0x000000aa143c723c */ /* 0x040fe2000004183c */
[----:B------:R-:W-:Y:S07]  /*ab30*/  LDSM.16.MT88.4 R168, [R220+0x11800] ;  /* 0x01180000dca8783b */ /* 0x000fee0000004200 */
[C---:B------:R-:W-:Y:S08]  /*ab40*/  HMMA.16816.F32.BF16 R64, R20.reuse, R176, R64 ;  /* 0x000000b01440723c */ /* 0x040ff00000041840 */
[C---:B------:R-:W-:Y:S01]  /*ab50*/  HMMA.16816.F32.BF16 R68, R20.reuse, R178, R68 ;  /* 0x000000b21444723c */ /* 0x040fe20000041844 */
[----:B------:R-:W-:Y:S07]  /*ab60*/  LDSM.16.MT88.4 R176, [R7+0x5800] ;  /* 0x0058000007b0783b */ /* 0x000fee0000004200 */
[C---:B-1----:R-:W-:Y:S08]  /*ab70*/  HMMA.16816.F32.BF16 R72, R20.reuse, R152, R72 ;  /* 0x000000981448723c */ /* 0x042ff00000041848 */
[C---:B------:R-:W-:Y:S01]  /*ab80*/  HMMA.16816.F32.BF16 R76, R20.reuse, R154, R76 ;  /* 0x0000009a144c723c */ /* 0x040fe2000004184c */
[----:B------:R-:W1:Y:S07]  /*ab90*/  LDSM.16.MT88.4 R152, [R220+0x17000] ;  /* 0x01700000dc98783b */ /* 0x000e6e0000004200 */
[C---:B---3--:R-:W-:Y:S08]  /*aba0*/  HMMA.16816.F32.BF16 R80, R20.reuse, R172, R80 ;  /* 0x000000ac1450723c */ /* 0x048ff00000041850 */
[C---:B------:R-:W-:Y:S01]  /*abb0*/  HMMA.16816.F32.BF16 R84, R20.reuse, R174, R84 ;  /* 0x000000ae1454723c */ /* 0x040fe20000041854 */
[----:B------:R-:W-:Y:S07]  /*abc0*/  LDSM.16.MT88.4 R172, [R216+0x11800] ;  /* 0x01180000d8ac783b */ /* 0x000fee0000004200 */
[C---:B------:R-:W-:Y:S03]  /*abd0*/  HMMA.16816.F32.BF16 R88, R20.reuse, R180, R88 ;  /* 0x000000b41458723c */ /* 0x040fe60000041858 */
[--C-:B------:R-:W-:Y:S01]  /*abe0*/  FFMA.FTZ R180, R28, UR4, -R202.reuse ;  /* 0x000000041cb47c23 */ /* 0x100fe200080108ca */
[----:B------:R-:W-:Y:S04]  /*abf0*/  FFMA.FTZ R181, R29, UR4, -R202 ;  /* 0x000000041db57c23 */ /* 0x000fe800080108ca */
[C---:B------:R-:W-:Y:S01]  /*ac00*/  HMMA.16816.F32.BF16 R92, R20.reuse, R182, R92 ;  /* 0x000000b6145c723c */ /* 0x040fe2000004185c */
[----:B------:R-:W-:Y:S02]  /*ac10*/  MUFU.EX2 R180, R180 ;  /* 0x000000b400b47308 */ /* 0x000fe40000000800 */
[--C-:B------:R-:W-:Y:S01]  /*ac20*/  FFMA.FTZ R182, R30, UR4, -R200.reuse ;  /* 0x000000041eb67c23 */ /* 0x100fe200080108c8 */
[----:B------:R-:W-:Y:S02]  /*ac30*/  FFMA.FTZ R183, R31, UR4, -R200 ;  /* 0x000000041fb77c23 */ /* 0x000fe400080108c8 */
[----:B------:R-:W-:Y:S02]  /*ac40*/  LDSM.16.MT88.4 R28, [R222+0x7000] ;  /* 0x00700000de1c783b */ /* 0x000fe40000004200 */
[C---:B----4-:R-:W-:Y:S03]  /*ac50*/  HMMA.16816.F32.BF16 R96, R20.reuse, R156, R96 ;  /* 0x0000009c1460723c */ /* 0x050fe60000041860 */
[----:B------:R-:W2:Y:S05]  /*ac60*/  MUFU.EX2 R181, R181 ;  /* 0x000000b500b57308 */ /* 0x000eaa0000000800 */
[C---:B------:R-:W-:Y:S01]  /*ac70*/  HMMA.16816.F32.BF16 R100, R20.reuse, R158, R100 ;  /* 0x0000009e1464723c */ /* 0x040fe20000041864 */
[----:B------:R-:W3:Y:S04]  /*ac80*/  LDSM.16.MT88.4 R156, [R216+0x17000] ;  /* 0x01700000d89c783b */ /* 0x000ee80000004200 */
[----:B------:R-:W-:Y:S03]  /*ac90*/  MUFU.EX2 R182, R182 ;  /* 0x000000b600b67308 */ /* 0x000fe60000000800 */
[C---:B------:R-:W-:Y:S07]  /*aca0*/  HMMA.16816.F32.BF16 R104, R20.reuse, R184, R104 ;  /* 0x000000b81468723c */ /* 0x040fee0000041868 */
[----:B------:R-:W4:Y:S01]  /*acb0*/  MUFU.EX2 R183, R183 ;  /* 0x000000b700b77308 */ /* 0x000f220000000800 */
[--C-:B------:R-:W-:Y:S01]  /*acc0*/  FFMA.FTZ R184, R32, UR4, -R202.reuse ;  /* 0x0000000420b87c23 */ /* 0x100fe200080108ca */
[----:B------:R-:W-:Y:S01]  /*acd0*/  FFMA.FTZ R202, R33, UR4, -R202 ;  /* 0x0000000421ca7c23 */ /* 0x000fe200080108ca */
[C---:B------:R-:W-:Y:S07]  /*ace0*/  HMMA.16816.F32.BF16 R108, R20.reuse, R186, R108 ;  /* 0x000000ba146c723c */ /* 0x040fee000004186c */
[----:B------:R-:W-:Y:S01]  /*acf0*/  MUFU.EX2 R184, R184 ;  /* 0x000000b800b87308 */ /* 0x000fe20000000800 */
[--C-:B------:R-:W-:Y:S01]  /*ad00*/  FFMA.FTZ R186, R34, UR4, -R200.reuse ;  /* 0x0000000422ba7c23 */ /* 0x100fe200080108c8 */
[----:B------:R-:W-:Y:S02]  /*ad10*/  FFMA.FTZ R200, R35, UR4, -R200 ;  /* 0x0000000423c87c23 */ /* 0x000fe400080108c8 */
[----:B------:R-:W-:Y:S01]  /*ad20*/  LDSM.16.MT88.4 R32, [R7+0x1800] ;  /* 0x001800000720783b */ /* 0x000fe20000004200 */
[C---:B-----5:R-:W-:Y:S05]  /*ad30*/  HMMA.16816.F32.BF16 R112, R20.reuse, R160, R112 ;  /* 0x000000a01470723c */ /* 0x060fea0000041870 */
[----:B------:R-:W5:Y:S03]  /*ad40*/  MUFU.EX2 R185, R202 ;  /* 0x000000ca00b97308 */ /* 0x000f660000000800 */
[C---:B------:R-:W-:Y:S07]  /*ad50*/  HMMA.16816.F32.BF16 R116, R20.reuse, R162, R116 ;  /* 0x000000a21474723c */ /* 0x040fee0000041874 */
[----:B------:R-:W-:Y:S01]  /*ad60*/  MUFU.EX2 R186, R186 ;  /* 0x000000ba00ba7308 */ /* 0x000fe20000000800 */
[C---:B------:R-:W-:Y:S09]  /*ad70*/  HMMA.16816.F32.BF16 R120, R20.reuse, R24, R120 ;  /* 0x000000181478723c */ /* 0x040ff20000041878 */
[----:B------:R-:W3:Y:S01]  /*ad80*/  MUFU.EX2 R187, R200 ;  /* 0x000000c800bb7308 */ /* 0x000ee20000000800 */
[C---:B------:R-:W-:Y:S01]  /*ad90*/  HMMA.16816.F32.BF16 R124, R20.reuse, R26, R124 ;  /* 0x0000001a147c723c */ /* 0x040fe2000004187c */
[----:B------:R-:W3:Y:S07]  /*ada0*/  LDSM.16.MT88.4 R24, [R7+0x7000] ;  /* 0x007000000718783b */ /* 0x000eee0000004200 */
[C---:B-1----:R-:W-:Y:S03]  /*adb0*/  HMMA.16816.F32.BF16 R128, R20.reuse, R152, R128 ;  /* 0x000000981480723c */ /* 0x042fe60000041880 */
[----:B--2---:R-:W-:Y:S02]  /*adc0*/  F2FP.BF16.F32.PACK_AB R152, R181, R180 ;  /* 0x000000b4b598723e */ /* 0x004fe400000010ff */
[----:B----4-:R-:W-:Y:S01]  /*add0*/  F2FP.BF16.F32.PACK_AB R153, R183, R182 ;  /* 0x000000b6b799723e */ /* 0x010fe200000010ff */
[----:B------:R-:W-:Y:S02]  /*ade0*/  FADD.FTZ R182, R182, R195 ;  /* 0x000000c3b6b67221 */ /* 0x000fe40000010000 */
[C---:B------:R-:W-:Y:S03]  /*adf0*/  HMMA.16816.F32.BF16 R132, R20.reuse, R154, R132 ;  /* 0x0000009a1484723c */ /* 0x040fe60000041884 */
[----:B-----5:R-:W-:Y:S01]  /*ae00*/  F2FP.BF16.F32.PACK_AB R154, R185, R184 ;  /* 0x000000b8b99a723e */ /* 0x020fe200000010ff */
[----:B------:R-:W-:Y:S01]  /*ae10*/  FADD.FTZ R183, R183, R182 ;  /* 0x000000b6b7b77221 */ /* 0x000fe20000010000 */
[C---:B---3--:R-:W-:Y:S03]  /*ae20*/  F2FP.BF16.F32.PACK_AB R155, R187.reuse, R186 ;  /* 0x000000babb9b723e */ /* 0x048fe600000010ff */
[C---:B------:R-:W-:Y:S03]  /*ae30*/  HMMA.16816.F32.BF16 R136, R20.reuse, R156, R136 ;  /* 0x0000009c1488723c */ /* 0x040fe60000041888 */
[----:B------:R-:W-:Y:S04]  /*ae40*/  FADD.FTZ R186, R186, R183 ;  /* 0x000000b7baba7221 */ /* 0x000fe80000010000 */
[----:B------:R-:W-:Y:S01]  /*ae50*/  FADD.FTZ R237, R187, R186 ;  /* 0x000000babbed7221 */ /* 0x000fe20000010000 */
[C---:B------:R-:W-:Y:S01]  /*ae60*/  HMMA.16816.F32.BF16 R140, R20.reuse, R158, R140 ;  /* 0x0000009e148c723c */ /* 0x040fe2000004188c */
[----:B------:R-:W-:Y:S07]  /*ae70*/  LDSM.16.MT88.4 R156, [R222+0x3800] ;  /* 0x00380000de9c783b */ /* 0x000fee0000004200 */
[C---:B------:R-:W-:Y:S08]  /*ae80*/  HMMA.16816.F32.BF16 R144, R20.reuse, R24, R144 ;  /* 0x000000181490723c */ /* 0x040ff00000041890 */
[C---:B------:R-:W-:Y:S01]  /*ae90*/  HMMA.16816.F32.BF16 R12, R20.reuse, R26, R12 ;  /* 0x0000001a140c723c */ /* 0x040fe2000004180c */
[----:B------:R-:W-:Y:S07]  /*aea0*/  LDSM.16.MT88.4 R24, [R216+0x13800] ;  /* 0x01380000d818783b */ /* 0x000fee0000004200 */
[C---:B------:R-:W-:Y:S08]  /*aeb0*/  HMMA.16816.F32.BF16 R148, R20.reuse, R28, R148 ;  /* 0x0000001c1494723c */ /* 0x040ff00000041894 */
[----:B------:R-:W-:Y:S01]  /*aec0*/  HMMA.16816.F32.BF16 R16, R20, R30, R16 ;  /* 0x0000001e1410723c */ /* 0x000fe20000041810 */
[----:B------:R-:W1:Y:S07]  /*aed0*/  LDSM.16.MT88.4 R20, [R222+0x1800] ;  /* 0x00180000de14783b */ /* 0x000e6e0000004200 */
[C---:B------:R-:W-:Y:S01]  /*aee0*/  HMMA.16816.F32.BF16 R160, R152.reuse, R168, R8 ;  /* 0x000000a898a0723c */ /* 0x040fe20000041808 */
[----:B------:R-:W2:Y:S07]  /*aef0*/  LDSM.16.MT88.4 R8, [R220+0x13800] ;  /* 0x01380000dc08783b */ /* 0x000eae0000004200 */
[C---:B------:R-:W-:Y:S01]  /*af00*/  HMMA.16816.F32.BF16 R36, R152.reuse, R170, R36 ;  /* 0x000000aa9824723c */ /* 0x040fe20000041824 */
[----:B------:R-:W3:Y:S07]  /*af10*/  LDSM.16.MT88.4 R28, [R7+0x3800] ;  /* 0x00380000071c783b */ /* 0x000eee0000004200 */
[C---:B------:R-:W-:Y:S01]  /*af20*/  HMMA.16816.F32.BF16 R40, R152.reuse, R172, R40 ;  /* 0x000000ac9828723c */ /* 0x040fe20000041828 */
[----:B------:R-:W4:Y:S07]  /*af30*/  LDSM.16.MT88.4 R168, [R220+0x15800] ;  /* 0x01580000dca8783b */ /* 0x000f2e0000004200 */
[C---:B------:R-:W-:Y:S01]  /*af40*/  HMMA.16816.F32.BF16 R44, R152.reuse, R174, R44 ;  /* 0x000000ae982c723c */ /* 0x040fe2000004182c */
[----:B------:R-:W5:Y:S07]  /*af50*/  LDSM.16.MT88.4 R172, [R216+0x15800] ;  /* 0x01580000d8ac783b */ /* 0x000f6e0000004200 */
[C---:B------:R-:W-:Y:S08]  /*af60*/  HMMA.16816.F32.BF16 R48, R152.reuse, R32, R48 ;  /* 0x000000209830723c */ /* 0x040ff00000041830 */
        /* <DEDUP_REMOVED lines=8> */
[C---:B------:R-:W-:Y:S08]  /*aff0*/  HMMA.16816.F32.BF16 R72, R152.reuse, R24, R72 ;  /* 0x000000189848723c */ /* 0x040ff00000041848 */
[C---:B------:R-:W-:Y:S08]  /*b000*/  HMMA.16816.F32.BF16 R76, R152.reuse, R26, R76 ;  /* 0x0000001a984c723c */ /* 0x040ff0000004184c */
[C---:B---3--:R-:W-:Y:S08]  /*b010*/  HMMA.16816.F32.BF16 R80, R152.reuse, R28, R80 ;  /* 0x0000001c9850723c */ /* 0x048ff00000041850 */
[C---:B------:R-:W-:Y:S08]  /*b020*/  HMMA.16816.F32.BF16 R84, R152.reuse, R30, R84 ;  /* 0x0000001e9854723c */ /* 0x040ff00000041854 */
[C---:B------:R-:W-:Y:S08]  /*b030*/  HMMA.16816.F32.BF16 R88, R152.reuse, R156, R88 ;  /* 0x0000009c9858723c */ /* 0x040ff00000041858 */
[C---:B------:R-:W-:Y:S01]  /*b040*/  HMMA.16816.F32.BF16 R92, R152.reuse, R158, R92 ;  /* 0x0000009e985c723c */ /* 0x040fe2000004185c */
[----:B------:R3:W2:Y:S07]  /*b050*/  LDSM.16.MT88.4 R156, [R7+0x7800] ;  /* 0x00780000079c783b */ /* 0x0006ae0000004200 */
[C---:B----4-:R-:W-:Y:S08]  /*b060*/  HMMA.16816.F32.BF16 R96, R152.reuse, R168, R96 ;  /* 0x000000a89860723c */ /* 0x050ff00000041860 */
[C---:B------:R-:W-:Y:S08]  /*b070*/  HMMA.16816.F32.BF16 R100, R152.reuse, R170, R100 ;  /* 0x000000aa9864723c */ /* 0x040ff00000041864 */
[C---:B-----5:R-:W-:Y:S03]  /*b080*/  HMMA.16816.F32.BF16 R104, R152.reuse, R172, R104 ;  /* 0x000000ac9868723c */ /* 0x060fe60000041868 */
[----:B---3--:R-:W-:Y:S04]  /*b090*/  FADD.FTZ R7, R207, R204 ;  /* 0x000000cccf077221 */ /* 0x008fe80000010000 */
[----:B------:R-:W-:Y:S01]  /*b0a0*/  FADD.FTZ R7, R208, R7 ;  /* 0x00000007d0077221 */ /* 0x000fe20000010000 */
[C---:B------:R-:W-:Y:S03]  /*b0b0*/  HMMA.16816.F32.BF16 R108, R152.reuse, R174, R108 ;  /* 0x000000ae986c723c */ /* 0x040fe6000004186c */
[----:B------:R-:W-:Y:S04]  /*b0c0*/  FADD.FTZ R188, R188, R7 ;  /* 0x00000007bcbc7221 */ /* 0x000fe80000010000 */
        /* <DEDUP_REMOVED lines=10> */
[C---:B------:R-:W-:Y:S08]  /*b170*/  HMMA.16816.F32.BF16 R124, R152.reuse, R34, R124 ;  /* 0x00000022987c723c */ /* 0x040ff0000004187c */
[C---:B-1----:R-:W-:Y:S08]  /*b180*/  HMMA.16816.F32.BF16 R128, R152.reuse, R20, R128 ;  /* 0x000000149880723c */ /* 0x042ff00000041880 */
[C---:B------:R-:W-:Y:S01]  /*b190*/  HMMA.16816.F32.BF16 R132, R152.reuse, R22, R132 ;  /* 0x000000169884723c */ /* 0x040fe20000041884 */
[----:B------:R-:W1:Y:S07]  /*b1a0*/  LDSM.16.MT88.4 R20, [R222+0x7800] ;  /* 0x00780000de14783b */ /* 0x000e6e0000004200 */
[C---:B--2---:R-:W-:Y:S08]  /*b1b0*/  HMMA.16816.F32.BF16 R136, R152.reuse, R8, R136 ;  /* 0x000000089888723c */ /* 0x044ff00000041888 */
[C---:B------:R-:W-:Y:S08]  /*b1c0*/  HMMA.16816.F32.BF16 R140, R152.reuse, R10, R140 ;  /* 0x0000000a988c723c */ /* 0x040ff0000004188c */
[C---:B------:R-:W-:Y:S08]  /*b1d0*/  HMMA.16816.F32.BF16 R144, R152.reuse, R156, R144 ;  /* 0x0000009c9890723c */ /* 0x040ff00000041890 */
[C---:B------:R-:W-:Y:S08]  /*b1e0*/  HMMA.16816.F32.BF16 R156, R152.reuse, R158, R12 ;  /* 0x0000009e989c723c */ /* 0x040ff0000004180c */
[C---:B-1----:R-:W-:Y:S08]  /*b1f0*/  HMMA.16816.F32.BF16 R148, R152.reuse, R20, R148 ;  /* 0x000000149894723c */ /* 0x042ff00000041894 */
[----:B------:R-:W-:Y:S01]  /*b200*/  HMMA.16816.F32.BF16 R152, R152, R22, R16 ;  /* 0x000000169898723c */ /* 0x000fe20000041810 */
[----:B------:R-:W-:Y:S08]  /*b210*/  @!UPT UIADD3 URZ, UPT, UPT, URZ, URZ, URZ ;  /* 0x000000fffffff290 */ /* 0x000ff0000fffe0ff */
[----:B------:R-:W-:Y:S11]  /*b220*/  BRA.U UP2, `(.L_x_537) ;  /* 0xffffffbd02387547 */ /* 0x000ff6000b83ffff */
.L_x_533:
[----:B------:R-:W1:Y:S01]  /*b230*/  SHFL.BFLY PT, R0, R237, 0x2, 0x1f ;  /* 0x0c401f00ed007f89 */ /* 0x000e6200000e0000 */
[C---:B------:R-:W-:Y:S01]  /*b240*/  LOP3.LUT P1, RZ, R219.reuse, 0x10, RZ, 0xc0, !PT ;  /* 0x00000010dbff7812 */ /* 0x040fe2000782c0ff */
[----:B------:R-:W2:Y:S01]  /*b250*/  LDCU.U8 UR4, c[0x0][0x548] ;  /* 0x0000a900ff0477ac */ /* 0x000ea20008000000 */
[----:B------:R-:W-:Y:S01]  /*b260*/  LOP3.LUT P2, RZ, R219, 0x8, RZ, 0xc0, !PT ;  /* 0x00000008dbff7812 */ /* 0x000fe2000784c0ff */
[----:B------:R-:W3:Y:S01]  /*b270*/  SHFL.BFLY PT, R8, R239, 0x2, 0x1f ;  /* 0x0c401f00ef087f89 */ /* 0x000ee200000e0000 */
[----:B------:R-:W4:Y:S01]  /*b280*/  S2UR UR9, SR_CTAID.Y ;  /* 0x00000000000979c3 */ /* 0x000f220000002600 */
[----:B------:R-:W-:Y:S01]  /*b290*/  UISETP.NE.AND UP1, UPT, UR19, -0x1, UPT ;  /* 0xffffffff1300788c */ /* 0x000fe2000bf25270 */
[----:B------:R-:W-:Y:S01]  /*b2a0*/  SHF.R.U32.HI R12, RZ, 0x2, R219 ;  /* 0x00000002ff0c7819 */ /* 0x000fe200000116db */
[----:B------:R-:W5:Y:S01]  /*b2b0*/  LDCU UR11, c[0x0][0x434] ;  /* 0x00008680ff0b77ac */ /* 0x000f620008000800 */
[----:B------:R-:W-:Y:S04]  /*b2c0*/  BSSY.RECONVERGENT B0, `(.L_x_538) ;  /* 0x0000150000007945 */ /* 0x000fe80003800200 */
[----:B------:R-:W-:Y:S04]  /*b2d0*/  S2UR UR8, SR_CTAID.Z ;  /* 0x00000000000879c3 */ /* 0x000fe80000002700 */
[----:B------:R-:W4:Y:S01]  /*b2e0*/  @!UP1 LDCU.64 UR6, c[0x0][0x400] ;  /* 0x00008000ff0697ac */ /* 0x000f220008000a00 */
[----:B--2---:R-:W-:-:S03]  /*b2f0*/  UISETP.NE.AND UP2, UPT, UR4, URZ, UPT ;  /* 0x000000ff0400728c */ /* 0x004fc6000bf45270 */
[----:B------:R-:W2:Y:S01]  /*b300*/  S2UR UR10, SR_CTAID.X ;  /* 0x00000000000a79c3 */ /* 0x000ea20000002500 */
[----:B-1----:R-:W-:Y:S01]  /*b310*/  FADD.FTZ R9, R0, R237 ;  /* 0x000000ed00097221 */ /* 0x002fe20000010000 */
[----:B------:R-:W-:Y:S01]  /*b320*/  SHF.L.U32 R0, R219, 0x1, RZ ;  /* 0x00000001db007819 */ /* 0x000fe200000006ff */
[----:B------:R-:W-:Y:S01]  /*b330*/  UISETP.NE.OR UP0, UPT, UR19, -0x1, !UP2 ;  /* 0xffffffff1300788c */ /* 0x000fe2000d705670 */
[----:B---3--:R-:W-:Y:S02]  /*b340*/  FADD.FTZ R8, R8, R239 ;  /* 0x000000ef08087221 */ /* 0x008fe40000010000 */
[----:B------:R-:W1:Y:S01]  /*b350*/  SHFL.BFLY PT, R2, R9, 0x1, 0x1f ;  /* 0x0c201f0009027f89 */ /* 0x000e6200000e0000 */
[----:B------:R-:W-:-:S03]  /*b360*/  LOP3.LUT R217, R217, 0x6, R0, 0xf8, !PT ;  /* 0x00000006d9d97812 */ /* 0x000fc600078ef800 */
[----:B------:R-:W3:Y:S01]  /*b370*/  SHFL.BFLY PT, R5, R8, 0x1, 0x1f ;  /* 0x0c201f0008057f89 */ /* 0x000ee200000e0000 */
[----:B----4-:R-:W-:Y:S01]  /*b380*/  @!UP1 UIMAD.WIDE.U32 UR12, UR9, UR6, URZ ;  /* 0x00000006090c92a5 */ /* 0x010fe2000f8e00ff */
[----:B------:R-:W4:Y:S03]  /*b390*/  @!UP2 LDCU UR6, c[0x0][0x3e0] ;  /* 0x00007c00ff06a7ac */ /* 0x000f260008000800 */
[----:B------:R-:W-:Y:S02]  /*b3a0*/  @!UP1 UIMAD UR7, UR9, UR7, UR13 ;  /* 0x00000007090792a4 */ /* 0x000fe4000f8e020d */
[----:B--2---:R-:W-:Y:S01]  /*b3b0*/  USHF.L.U32 UR10, UR10, 0x6, URZ ;  /* 0x000000060a0a7899 */ /* 0x004fe200080006ff */
[----:B-1----:R-:W-:Y:S01]  /*b3c0*/  FADD.FTZ R2, R9, R2 ;  /* 0x0000000209027221 */ /* 0x002fe20000010000 */
[----:B---3--:R-:W-:-:S03]  /*b3d0*/  FADD.FTZ R4, R8, R5 ;  /* 0x0000000508047221 */ /* 0x008fc60000010000 */
[----:B------:R-:W1:Y:S01]  /*b3e0*/  MUFU.RCP R6, R2 ;  /* 0x0000000200067308 */ /* 0x000e620000001000 */
[----:B------:R-:W-:Y:S02]  /*b3f0*/  SHF.L.U32 R5, R219, 0x4, RZ ;  /* 0x00000004db057819 */ /* 0x000fe400000006ff */
[----:B------:R-:W-:Y:S02]  /*b400*/  FSETP.NE.FTZ.AND P3, PT, R2, RZ, PT ;  /* 0x000000ff0200720b */ /* 0x000fe40003f75000 */
[----:B------:R-:W-:Y:S02]  /*b410*/  LOP3.LUT R5, R5, 0x1c0, RZ, 0xc0, !PT ;  /* 0x000001c005057812 */ /* 0x000fe400078ec0ff */
[----:B------:R-:W-:Y:S01]  /*b420*/  FSETP.NE.FTZ.AND P4, PT, R4, RZ, PT ;  /* 0x000000ff0400720b */ /* 0x000fe20003f95000 */
[----:B------:R-:W2:Y:S01]  /*b430*/  MUFU.RCP R7, R4 ;  /* 0x0000000400077308 */ /* 0x000ea20000001000 */
[----:B------:R-:W-:Y:S02]  /*b440*/  LOP3.LUT R0, R5, 0x38, R0, 0xf8, !PT ;  /* 0x0000003805007812 */ /* 0x000fe400078ef800 */
[----:B------:R-:W-:-:S02]  /*b450*/  MOV R5, 0x20 ;  /* 0x0000002000057802 */ /* 0x000fc40000000f00 */
[----:B------:R-:W-:-:S03]  /*b460*/  LOP3.LUT R0, R217, R0, RZ, 0xfc, !PT ;  /* 0x00000000d9007212 */ /* 0x000fc600078efcff */
[----:B------:R-:W3:Y:S01]  /*b470*/  @P3 MUFU.LG2 R2, R2 ;  /* 0x0000000200023308 */ /* 0x000ee20000000c00 */
[----:B-1----:R-:W-:Y:S02]  /*b480*/  FSEL R6, R6, 1, P3 ;  /* 0x3f80000006067808 */ /* 0x002fe40001800000 */
[----:B------:R-:W-:Y:S01]  /*b490*/  LEA R9, R0, UR5, 0x1 ;  /* 0x0000000500097c11 */ /* 0x000fe2000f8e08ff */
[----:B------:R-:W1:Y:S01]  /*b4a0*/  @UP1 LDCU.64 UR4, c[0x0][0x408] ;  /* 0x00008100ff0417ac */ /* 0x000e620008000a00 */
[----:B------:R-:W-:Y:S01]  /*b4b0*/  SEL R0, R5, 0xffffffe0, !P2 ;  /* 0xffffffe005007807 */ /* 0x000fe20005000000 */
[C---:B------:R-:W-:Y:S01]  /*b4c0*/  FMUL.FTZ R162, R6.reuse, R162 ;  /* 0x000000a206a27220 */ /* 0x040fe20000410000 */
[C---:B------:R-:W-:Y:S01]  /*b4d0*/  FMUL.FTZ R163, R6.reuse, R163 ;  /* 0x000000a306a37220 */ /* 0x040fe20000410000 */
[C---:B------:R-:W-:Y:S01]  /*b4e0*/  FMUL.FTZ R38, R6.reuse, R38 ;  /* 0x0000002606267220 */ /* 0x040fe20000410000 */
[----:B--2---:R-:W-:Y:S01]  /*b4f0*/  FSEL R7, R7, 1, P4 ;  /* 0x3f80000007077808 */ /* 0x004fe20002000000 */
[C---:B------:R-:W-:Y:S01]  /*b500*/  FMUL.FTZ R39, R6.reuse, R39 ;  /* 0x0000002706277220 */ /* 0x040fe20000410000 */
        /* <DEDUP_REMOVED lines=59> */
[----:B------:R-:W-:Y:S01]  /*b8c0*/  FMUL.FTZ R155, R6, R155 ;  /* 0x0000009b069b7220 */ /* 0x000fe20000410000 */
[----:B------:R-:W-:Y:S01]  /*b8d0*/  MOV R6, 0x10 ;  /* 0x0000001000067802 */ /* 0x000fe20000000f00 */
[C---:B------:R-:W-:Y:S01]  /*b8e0*/  FMUL.FTZ R160, R7.reuse, R160 ;  /* 0x000000a007a07220 */ /* 0x040fe20000410000 */
[C---:B------:R-:W-:Y:S01]  /*b8f0*/  FMUL.FTZ R161, R7.reuse, R161 ;  /* 0x000000a107a17220 */ /* 0x040fe20000410000 */
[C---:B------:R-:W-:Y:S01]  /*b900*/  FMUL.FTZ R36, R7.reuse, R36 ;  /* 0x0000002407247220 */ /* 0x040fe20000410000 */
[C---:B------:R-:W-:Y:S01]  /*b910*/  FMUL.FTZ R37, R7.reuse, R37 ;  /* 0x0000002507257220 */ /* 0x040fe20000410000 */
[C---:B------:R-:W-:Y:S01]  /*b920*/  FMUL.FTZ R40, R7.reuse, R40 ;  /* 0x0000002807287220 */ /* 0x040fe20000410000 */
[C---:B------:R-:W-:Y:S01]  /*b930*/  FMUL.FTZ R41, R7.reuse, R41 ;  /* 0x0000002907297220 */ /* 0x040fe20000410000 */
[----:B------:R-:W-:Y:S01]  /*b940*/  SEL R6, R6, 0xfffffff0, !P0 ;  /* 0xfffffff006067807 */ /* 0x000fe20004000000 */
[C---:B------:R-:W-:Y:S01]  /*b950*/  FMUL.FTZ R44, R7.reuse, R44 ;  /* 0x0000002c072c7220 */ /* 0x040fe20000410000 */
[----:B------:R-:W-:Y:S01]  /*b960*/  FMUL.FTZ R45, R7, R45 ;  /* 0x0000002d072d7220 */ /* 0x000fe20000410000 */
[----:B------:R-:W-:Y:S01]  /*b970*/  IADD3 R13, PT, PT, R9, 0x40, RZ ;  /* 0x00000040090d7810 */ /* 0x000fe20007ffe0ff */
[C---:B------:R-:W-:Y:S01]  /*b980*/  FMUL.FTZ R48, R7.reuse, R48 ;  /* 0x0000003007307220 */ /* 0x040fe20000410000 */
[----:B------:R-:W-:Y:S01]  /*b990*/  FMUL.FTZ R49, R7, R49 ;  /* 0x0000003107317220 */ /* 0x000fe20000410000 */
[----:B------:R-:W-:Y:S01]  /*b9a0*/  IADD3 R11, PT, PT, R9, R0, RZ ;  /* 0x00000000090b7210 */ /* 0x000fe20007ffe0ff */
[----:B------:R-:W-:Y:S01]  /*b9b0*/  FMUL.FTZ R52, R7, R52 ;  /* 0x0000003407347220 */ /* 0x000fe20000410000 */
[----:B------:R-:W-:Y:S01]  /*b9c0*/  @P1 IADD3 R13, PT, PT, R9, -0x40, RZ ;  /* 0xffffffc0090d1810 */ /* 0x000fe20007ffe0ff */
[----:B------:R-:W-:Y:S01]  /*b9d0*/  FMUL.FTZ R53, R7, R53 ;  /* 0x0000003507357220 */ /* 0x000fe20000410000 */
[----:B------:R-:W-:Y:S01]  /*b9e0*/  F2FP.BF16.F32.PACK_AB R160, R161, R160 ;  /* 0x000000a0a1a0723e */ /* 0x000fe200000010ff */
[----:B------:R-:W-:Y:S01]  /*b9f0*/  FMUL.FTZ R56, R7, R56 ;  /* 0x0000003807387220 */ /* 0x000fe20000410000 */
[----:B------:R-:W-:Y:S01]  /*ba00*/  F2FP.BF16.F32.PACK_AB R162, R163, R162 ;  /* 0x000000a2a3a2723e */ /* 0x000fe200000010ff */
[----:B------:R-:W-:Y:S01]  /*ba10*/  FMUL.FTZ R57, R7, R57 ;  /* 0x0000003907397220 */ /* 0x000fe20000410000 */
[----:B------:R-:W-:Y:S01]  /*ba20*/  F2FP.BF16.F32.PACK_AB R36, R37, R36 ;  /* 0x000000242524723e */ /* 0x000fe200000010ff */
[----:B------:R-:W-:Y:S01]  /*ba30*/  FMUL.FTZ R60, R7, R60 ;  /* 0x0000003c073c7220 */ /* 0x000fe20000410000 */
[----:B------:R-:W-:Y:S01]  /*ba40*/  F2FP.BF16.F32.PACK_AB R38, R39, R38 ;  /* 0x000000262726723e */ /* 0x000fe200000010ff */
[----:B------:R-:W-:Y:S01]  /*ba50*/  FMUL.FTZ R61, R7, R61 ;  /* 0x0000003d073d7220 */ /* 0x000fe20000410000 */
[----:B------:R-:W-:Y:S01]  /*ba60*/  IADD3 R5, PT, PT, R9, R6, RZ ;  /* 0x0000000609057210 */ /* 0x000fe20007ffe0ff */
        /* <DEDUP_REMOVED lines=8> */
[C---:B------:R-:W-:Y:S01]  /*baf0*/  FMUL.FTZ R72, R7.reuse, R72 ;  /* 0x0000004807487220 */ /* 0x040fe20000410000 */
[----:B------:R-:W-:Y:S01]  /*bb00*/  IADD3 R15, PT, PT, R6, R11, RZ ;  /* 0x0000000b060f7210 */ /* 0x000fe20007ffe0ff */
[----:B------:R-:W-:Y:S01]  /*bb10*/  FMUL.FTZ R73, R7, R73 ;  /* 0x0000004907497220 */ /* 0x000fe20000410000 */
[----:B------:R-:W-:Y:S01]  /*bb20*/  IADD3 R17, PT, PT, R0, R13, RZ ;  /* 0x0000000d00117210 */ /* 0x000fe20007ffe0ff */
[----:B------:R-:W-:Y:S01]  /*bb30*/  STS [R9], R160 ;  /* 0x000000a009007388 */ /* 0x000fe20000000800 */
[----:B------:R-:W-:Y:S01]  /*bb40*/  F2FP.BF16.F32.PACK_AB R48, R49, R48 ;  /* 0x000000303130723e */ /* 0x000fe200000010ff */
[----:B------:R-:W-:Y:S01]  /*bb50*/  FMUL.FTZ R76, R7, R76 ;  /* 0x0000004c074c7220 */ /* 0x000fe20000410000 */
[----:B------:R-:W-:Y:S01]  /*bb60*/  F2FP.BF16.F32.PACK_AB R50, R51, R50 ;  /* 0x000000323332723e */ /* 0x000fe200000010ff */
[----:B------:R-:W-:Y:S01]  /*bb70*/  STS [R9+0x400], R162 ;  /* 0x000400a209007388 */ /* 0x000fe20000000800 */
[----:B------:R-:W-:Y:S01]  /*bb80*/  F2FP.BF16.F32.PACK_AB R52, R53, R52 ;  /* 0x000000343534723e */ /* 0x000fe200000010ff */
[----:B------:R-:W-:Y:S01]  /*bb90*/  FMUL.FTZ R77, R7, R77 ;  /* 0x0000004d074d7220 */ /* 0x000fe20000410000 */
[----:B------:R-:W-:Y:S01]  /*bba0*/  F2FP.BF16.F32.PACK_AB R54, R55, R54 ;  /* 0x000000363736723e */ /* 0x000fe200000010ff */
[----:B------:R-:W-:Y:S01]  /*bbb0*/  STS [R5], R36 ;  /* 0x0000002405007388 */ /* 0x000fe20000000800 */
[C---:B------:R-:W-:Y:S01]  /*bbc0*/  IADD3 R19, PT, PT, R6.reuse, R13, RZ ;  /* 0x0000000d06137210 */ /* 0x040fe20007ffe0ff */
[----:B------:R-:W-:Y:S01]  /*bbd0*/  FMUL.FTZ R80, R7, R80 ;  /* 0x0000005007507220 */ /* 0x000fe20000410000 */
[----:B------:R-:W-:Y:S01]  /*bbe0*/  F2FP.BF16.F32.PACK_AB R56, R57, R56 ;  /* 0x000000383938723e */ /* 0x000fe200000010ff */
[----:B------:R-:W-:Y:S01]  /*bbf0*/  STS [R5+0x400], R38 ;  /* 0x0004002605007388 */ /* 0x000fe20000000800 */
[----:B------:R-:W-:Y:S01]  /*bc00*/  F2FP.BF16.F32.PACK_AB R58, R59, R58 ;  /* 0x0000003a3b3a723e */ /* 0x000fe200000010ff */
[----:B------:R-:W-:Y:S01]  /*bc10*/  FMUL.FTZ R81, R7, R81 ;  /* 0x0000005107517220 */ /* 0x000fe20000410000 */
[----:B------:R-:W-:Y:S01]  /*bc20*/  F2FP.BF16.F32.PACK_AB R60, R61, R60 ;  /* 0x0000003c3d3c723e */ /* 0x000fe200000010ff */
[----:B------:R-:W-:Y:S01]  /*bc30*/  STS [R11], R40 ;  /* 0x000000280b007388 */ /* 0x000fe20000000800 */
[----:B------:R-:W-:Y:S01]  /*bc40*/  F2FP.BF16.F32.PACK_AB R62, R63, R62 ;  /* 0x0000003e3f3e723e */ /* 0x000fe200000010ff */
[C---:B------:R-:W-:Y:S01]  /*bc50*/  FMUL.FTZ R84, R7.reuse, R84 ;  /* 0x0000005407547220 */ /* 0x040fe20000410000 */
[----:B------:R-:W-:Y:S01]  /*bc60*/  IADD3 R21, PT, PT, R6, R17, RZ ;  /* 0x0000001106157210 */ /* 0x000fe20007ffe0ff */
[----:B------:R-:W-:Y:S01]  /*bc70*/  STS [R11+0x400], R42 ;  /* 0x0004002a0b007388 */ /* 0x000fe20000000800 */
[----:B------:R-:W-:Y:S01]  /*bc80*/  FMUL.FTZ R85, R7, R85 ;  /* 0x0000005507557220 */ /* 0x000fe20000410000 */
[----:B------:R-:W-:Y:S01]  /*bc90*/  F2FP.BF16.F32.PACK_AB R64, R65, R64 ;  /* 0x000000404140723e */ /* 0x000fe200000010ff */
[----:B------:R-:W-:Y:S01]  /*bca0*/  FMUL.FTZ R88, R7, R88 ;  /* 0x0000005807587220 */ /* 0x000fe20000410000 */
[----:B------:R-:W-:Y:S01]  /*bcb0*/  F2FP.BF16.F32.PACK_AB R66, R67, R66 ;  /* 0x000000424342723e */ /* 0x000fe200000010ff */
[----:B------:R-:W-:Y:S01]  /*bcc0*/  STS [R15], R44 ;  /* 0x0000002c0f007388 */ /* 0x000fe20000000800 */
[----:B------:R-:W-:Y:S01]  /*bcd0*/  FMUL.FTZ R89, R7, R89 ;  /* 0x0000005907597220 */ /* 0x000fe20000410000 */
[----:B------:R-:W-:Y:S01]  /*bce0*/  F2FP.BF16.F32.PACK_AB R68, R69, R68 ;  /* 0x000000444544723e */ /* 0x000fe200000010ff */
[----:B------:R-:W-:Y:S01]  /*bcf0*/  FMUL.FTZ R92, R7, R92 ;  /* 0x0000005c075c7220 */ /* 0x000fe20000410000 */
[----:B------:R-:W-:Y:S01]  /*bd00*/  STS [R15+0x400], R46 ;  /* 0x0004002e0f007388 */ /* 0x000fe20000000800 */
[----:B------:R-:W-:Y:S01]  /*bd10*/  F2FP.BF16.F32.PACK_AB R70, R71, R70 ;  /* 0x000000464746723e */ /* 0x000fe200000010ff */
[----:B------:R-:W-:Y:S01]  /*bd20*/  FMUL.FTZ R93, R7, R93 ;  /* 0x0000005d075d7220 */ /* 0x000fe20000410000 */
[----:B------:R-:W-:Y:S01]  /*bd30*/  F2FP.BF16.F32.PACK_AB R72, R73, R72 ;  /* 0x000000484948723e */ /* 0x000fe200000010ff */
[----:B------:R-:W-:Y:S01]  /*bd40*/  STS [R13], R48 ;  /* 0x000000300d007388 */ /* 0x000fe20000000800 */
[----:B------:R-:W-:Y:S01]  /*bd50*/  F2FP.BF16.F32.PACK_AB R74, R75, R74 ;  /* 0x0000004a4b4a723e */ /* 0x000fe200000010ff */
[C---:B------:R-:W-:Y:S01]  /*bd60*/  FMUL.FTZ R96, R7.reuse, R96 ;  /* 0x0000006007607220 */ /* 0x040fe20000410000 */
[----:B------:R-:W-:Y:S01]  /*bd70*/  FMUL.FTZ R97, R7, R97 ;  /* 0x0000006107617220 */ /* 0x000fe20000410000 */
[----:B------:R-:W-:Y:S01]  /*bd80*/  STS [R13+0x400], R50 ;  /* 0x000400320d007388 */ /* 0x000fe20000000800 */
        /* <DEDUP_REMOVED lines=27> */
[----:B------:R-:W-:Y:S01]  /*bf40*/  STS [R9+0x2000], R64 ;  /* 0x0020004009007388 */ /* 0x000fe20000000800 */
[----:B------:R-:W-:Y:S01]  /*bf50*/  F2FP.BF16.F32.PACK_AB R98, R99, R98 ;  /* 0x000000626362723e */ /* 0x000fe200000010ff */
[C---:B------:R-:W-:Y:S01]  /*bf60*/  FMUL.FTZ R120, R7.reuse, R120 ;  /* 0x0000007807787220 */ /* 0x040fe20000410000 */
[----:B------:R-:W-:Y:S01]  /*bf70*/  FMUL.FTZ R121, R7, R121 ;  /* 0x0000007907797220 */ /* 0x000fe20000410000 */
[----:B------:R-:W-:Y:S01]  /*bf80*/  STS [R9+0x2400], R66 ;  /* 0x0024004209007388 */ /* 0x000fe20000000800 */
[----:B------:R-:W-:Y:S01]  /*bf90*/  F2FP.BF16.F32.PACK_AB R100, R101, R100 ;  /* 0x000000646564723e */ /* 0x000fe200000010ff */
[----:B------:R-:W-:Y:S01]  /*bfa0*/  FMUL.FTZ R124, R7, R124 ;  /* 0x0000007c077c7220 */ /* 0x000fe20000410000 */
[----:B------:R-:W-:Y:S01]  /*bfb0*/  F2FP.BF16.F32.PACK_AB R102, R103, R102 ;  /* 0x000000666766723e */ /* 0x000fe200000010ff */
[----:B------:R-:W-:Y:S01]  /*bfc0*/  STS [R5+0x2000], R68 ;  /* 0x0020004405007388 */ /* 0x000fe20000000800 */
        /* <DEDUP_REMOVED lines=44> */
[----:B------:R-:W-:Y:S01]  /*c290*/  F2FP.BF16.F32.PACK_AB R136, R137, R136 ;  /* 0x000000888988723e */ /* 0x000fe200000010ff */
[----:B------:R-:W2:Y:S01]  /*c2a0*/  @P3 LDC R0, c[0x0][0x458] ;  /* 0x00011600ff003b82 */ /* 0x000ea20000000800 */
[----:B------:R-:W-:Y:S01]  /*c2b0*/  F2FP.BF16.F32.PACK_AB R138, R139, R138 ;  /* 0x0000008a8b8a723e */ /* 0x000fe200000010ff */
[----:B------:R-:W-:Y:S01]  /*c2c0*/  STS [R21+0x2000], R92 ;  /* 0x0020005c15007388 */ /* 0x000fe20000000800 */
[----:B------:R-:W-:Y:S01]  /*c2d0*/  F2FP.BF16.F32.PACK_AB R140, R141, R140 ;  /* 0x0000008c8d8c723e */ /* 0x000fe200000010ff */
[----:B-1----:R-:W-:Y:S01]  /*c2e0*/  @UP1 UIMAD.WIDE.U32 UR14, UR19, UR4, URZ ;  /* 0x00000004130e12a5 */ /* 0x002fe2000f8e00ff */
[----:B------:R-:W-:Y:S01]  /*c2f0*/  F2FP.BF16.F32.PACK_AB R142, R143, R142 ;  /* 0x0000008e8f8e723e */ /* 0x000fe200000010ff */
[----:B------:R-:W-:Y:S01]  /*c300*/  STS [R21+0x2400], R94 ;  /* 0x0024005e15007388 */ /* 0x000fe20000000800 */
[----:B------:R-:W-:Y:S01]  /*c310*/  F2FP.BF16.F32.PACK_AB R144, R145, R144 ;  /* 0x000000909190723e */ /* 0x000fe200000010ff */
[----:B------:R1:W1:Y:S01]  /*c320*/  @P4 MUFU.LG2 R6, R4 ;  /* 0x0000000400064308 */ /* 0x0002620000000c00 */
[----:B------:R-:W-:Y:S01]  /*c330*/  F2FP.BF16.F32.PACK_AB R146, R147, R146 ;  /* 0x000000929392723e */ /* 0x000fe200000010ff */
[----:B------:R-:W-:Y:S01]  /*c340*/  STS [R9+0x4000], R96 ;  /* 0x0040006009007388 */ /* 0x000fe20000000800 */
[----:B------:R-:W-:Y:S01]  /*c350*/  F2FP.BF16.F32.PACK_AB R156, R157, R156 ;  /* 0x0000009c9d9c723e */ /* 0x000fe200000010ff */
[----:B------:R-:W1:Y:S01]  /*c360*/  @UP2 LDCU UR4, c[0x0][0x454] ;  /* 0x00008a80ff0427ac */ /* 0x000e620008000800 */
[----:B------:R-:W-:Y:S01]  /*c370*/  F2FP.BF16.F32.PACK_AB R158, R159, R158 ;  /* 0x0000009e9f9e723e */ /* 0x000fe200000010ff */
[----:B------:R-:W-:Y:S01]  /*c380*/  STS [R9+0x4400], R98 ;  /* 0x0044006209007388 */ /* 0x000fe20000000800 */
[----:B------:R-:W-:Y:S01]  /*c390*/  F2FP.BF16.F32.PACK_AB R148, R149, R148 ;  /* 0x000000949594723e */ /* 0x000fe200000010ff */
[----:B------:R-:W-:Y:S01]  /*c3a0*/  @UP1 UIMAD UR7, UR19, UR5, UR15 ;  /* 0x00000005130712a4 */ /* 0x000fe2000f8e020f */
[----:B------:R-:W-:Y:S01]  /*c3b0*/  F2FP.BF16.F32.PACK_AB R150, R151, R150 ;  /* 0x000000969796723e */ /* 0x000fe200000010ff */
[----:B------:R-:W-:Y:S01]  /*c3c0*/  STS [R5+0x4000], R100 ;  /* 0x0040006405007388 */ /* 0x000fe20000000800 */
[----:B------:R-:W-:Y:S01]  /*c3d0*/  F2FP.BF16.F32.PACK_AB R7, R7, R152 ;  /* 0x000000980707723e */ /* 0x000fe200000010ff */
[----:B----4-:R-:W-:Y:S01]  /*c3e0*/  @!UP2 UIMAD UR5, UR9, UR6, UR8 ;  /* 0x000000060905a2a4 */ /* 0x010fe2000f8e0208 */
[----:B------:R-:W-:Y:S01]  /*c3f0*/  F2FP.BF16.F32.PACK_AB R154, R155, R154 ;  /* 0x0000009a9b9a723e */ /* 0x000fe200000010ff */
[----:B------:R-:W-:Y:S01]  /*c400*/  STS [R5+0x4400], R102 ;  /* 0x0044006605007388 */ /* 0x000fe20000000800 */
[----:B------:R-:W-:Y:S01]  /*c410*/  LOP3.LUT P0, RZ, R219, 0x3, RZ, 0xc0, !PT ;  /* 0x00000003dbff7812 */ /* 0x000fe2000780c0ff */
[----:B-----5:R-:W-:Y:S01]  /*c420*/  @!UP0 UIMAD UR19, UR9, UR11, URZ ;  /* 0x0000000b091382a4 */ /* 0x020fe2000f8e02ff */
[----:B---3--:R-:W-:Y:S01]  /*c430*/  @P3 FMUL.FTZ R2, R2, 0.69314718246459960938 ;  /* 0x3f31721802023820 */ /* 0x008fe20000410000 */
[----:B------:R-:W-:Y:S01]  /*c440*/  STS [R11+0x4000], R104 ;  /* 0x004000680b007388 */ /* 0x000fe20000000800 */
[----:B------:R-:W-:Y:S01]  /*c450*/  @!UP1 UMOV UR6, UR12 ;  /* 0x0000000c00069c82 */ /* 0x000fe20008000000 */
[----:B------:R-:W-:-:S02]  /*c460*/  @!UP2 UIMAD UR12, UR5, UR11, URZ ;  /* 0x0000000b050ca2a4 */ /* 0x000fc4000f8e02ff */
[----:B------:R-:W-:Y:S01]  /*c470*/  STS [R11+0x4400], R106 ;  /* 0x0044006a0b007388 */ /* 0x000fe20000000800 */
[----:B------:R-:W-:Y:S01]  /*c480*/  @UP1 UMOV UR6, UR14 ;  /* 0x0000000e00061c82 */ /* 0x000fe20008000000 */
[----:B-1----:R-:W-:Y:S02]  /*c490*/  @UP2 UIMAD UR12, UR8, UR4, UR19 ;  /* 0x00000004080c22a4 */ /* 0x002fe4000f8e0213 */
[----:B------:R-:W-:Y:S04]  /*c4a0*/  STS [R15+0x4000], R108 ;  /* 0x0040006c0f007388 */ /* 0x000fe80000000800 */
        /* <DEDUP_REMOVED lines=12> */
[----:B------:R1:W-:Y:S04]  /*c570*/  STS [R5+0x6400], R134 ;  /* 0x0064008605007388 */ /* 0x0003e80000000800 */
[----:B------:R-:W-:Y:S04]  /*c580*/  STS [R11+0x6000], R136 ;  /* 0x006000880b007388 */ /* 0x000fe80000000800 */
[----:B------:R-:W-:Y:S04]  /*c590*/  STS [R11+0x6400], R138 ;  /* 0x0064008a0b007388 */ /* 0x000fe80000000800 */
[----:B------:R-:W-:Y:S04]  /*c5a0*/  STS [R15+0x6000], R140 ;  /* 0x0060008c0f007388 */ /* 0x000fe80000000800 */
[----:B------:R3:W-:Y:S04]  /*c5b0*/  STS [R15+0x6400], R142 ;  /* 0x0064008e0f007388 */ /* 0x0007e80000000800 */
[----:B------:R-:W-:Y:S04]  /*c5c0*/  STS [R13+0x6000], R144 ;  /* 0x006000900d007388 */ /* 0x000fe80000000800 */
[----:B------:R4:W-:Y:S01]  /*c5d0*/  STS [R13+0x6400], R146 ;  /* 0x006400920d007388 */ /* 0x0009e20000000800 */
[----:B-1----:R-:W1:Y:S03]  /*c5e0*/  LDC.64 R4, c[0x0][0x408] ;  /* 0x00010200ff047b82 */ /* 0x002e660000000a00 */
[----:B------:R-:W-:Y:S04]  /*c5f0*/  STS [R19+0x6000], R156 ;  /* 0x0060009c13007388 */ /* 0x000fe80000000800 */
[----:B------:R-:W-:Y:S04]  /*c600*/  STS [R19+0x6400], R158 ;  /* 0x0064009e13007388 */ /* 0x000fe80000000800 */
[----:B------:R-:W-:Y:S04]  /*c610*/  STS [R17+0x6000], R148 ;  /* 0x0060009411007388 */ /* 0x000fe80000000800 */
[----:B------:R-:W-:Y:S01]  /*c620*/  STS [R17+0x6400], R150 ;  /* 0x0064009611007388 */ /* 0x000fe20000000800 */
[----:B---3--:R-:W-:Y:S01]  /*c630*/  @P4 FMUL.FTZ R15, R6, 0.69314718246459960938 ;  /* 0x3f317218060f4820 */ /* 0x008fe20000410000 */
[----:B------:R-:W-:Y:S01]  /*c640*/  MOV R6, 0x7f800000 ;  /* 0x7f80000000067802 */ /* 0x000fe20000000f00 */
[----:B--2---:R-:W-:Y:S01]  /*c650*/  @P3 FFMA.FTZ R6, R3, R0, R2 ;  /* 0x0000000003063223 */ /* 0x004fe20000010002 */
[----:B------:R2:W-:Y:S04]  /*c660*/  STS [R21+0x6000], R7 ;  /* 0x0060000715007388 */ /* 0x0005e80000000800 */
[----:B------:R3:W-:Y:S01]  /*c670*/  STS [R21+0x6400], R154 ;  /* 0x0064009a15007388 */ /* 0x0007e20000000800 */
[----:B----4-:R-:W4:Y:S08]  /*c680*/  @P4 LDC R13, c[0x0][0x458] ;  /* 0x00011600ff0d4b82 */ /* 0x010f300000000800 */
[----:B------:R-:W-:Y:S01]  /*c690*/  BAR.SYNC.DEFER_BLOCKING 0x0 ;  /* 0x0000000000007b1d */ /* 0x000fe20000010000 */
[----:B--2---:R-:W-:-:S04]  /*c6a0*/  LOP3.LUT R7, R221, 0x30, RZ, 0xc0, !PT ;  /* 0x00000030dd077812 */ /* 0x004fc800078ec0ff */
[----:B------:R-:W-:Y:S02]  /*c6b0*/  LOP3.LUT R7, R7, 0x7, R12, 0xf8, !PT ;  /* 0x0000000707077812 */ /* 0x000fe400078ef80c */
[----:B------:R-:W-:Y:S01]  /*c6c0*/  MOV R12, 0x7f800000 ;  /* 0x7f800000000c7802 */ /* 0x000fe20000000f00 */
[----:B------:R3:W2:Y:S01]  /*c6d0*/  LDS.128 R8, [R241+0x1800] ;  /* 0x00180000f1087984 */ /* 0x0006a20000000c00 */
[----:B----4-:R-:W-:Y:S01]  /*c6e0*/  @P4 FFMA.FTZ R12, R164, R13, R15 ;  /* 0x0000000da40c4223 */ /* 0x010fe2000001000f */
[----:B-1----:R-:W-:Y:S06]  /*c6f0*/  @P0 BRA `(.L_x_539) ;  /* 0x0000000000300947 */ /* 0x002fec0003800000 */
[----:B------:R-:W1:Y:S01]  /*c700*/  LDCU.64 UR4, c[0x0][0x420] ;  /* 0x00008400ff0477ac */ /* 0x000e620008000a00 */
[C---:B------:R-:W-:Y:S01]  /*c710*/  VIADD R3, R7.reuse, 0x8 ;  /* 0x0000000807037836 */ /* 0x040fe20000000000 */
[----:B------:R-:W-:Y:S01]  /*c720*/  ISETP.GE.AND P2, PT, R7, UR16, PT ;  /* 0x0000001007007c0c */ /* 0x000fe2000bf46270 */
[----:B------:R-:W-:-:S03]  /*c730*/  UIADD3 UR9, UPT, UPT, UR10, UR12, URZ ;  /* 0x0000000c0a097290 */ /* 0x000fc6000fffe0ff */
[----:B------:R-:W-:-:S03]  /*c740*/  ISETP.GE.AND P1, PT, R3, UR16, PT ;  /* 0x0000001003007c0c */ /* 0x000fc6000bf26270 */
[----:B------:R-:W-:Y:S01]  /*c750*/  IMAD.U32 R0, RZ, RZ, UR9 ;  /* 0x00000009ff007e24 */ /* 0x000fe2000f8e00ff */
[----:B------:R-:W-:-:S04]  /*c760*/  IADD3 R2, P0, PT, R7, UR9, RZ ;  /* 0x0000000907027c10 */ /* 0x000fc8000ff1e0ff */
[----:B------:R-:W-:Y:S02]  /*c770*/  LEA.HI.X.SX32 R3, R0, RZ, 0x1, P0 ;  /* 0x000000ff00037211 */ /* 0x000fe400000f0eff */
[----:B-1----:R-:W-:-:S04]  /*c780*/  LEA R14, P0, R2, UR4, 0x2 ;  /* 0x00000004020e7c11 */ /* 0x002fc8000f8010ff */
[----:B------:R-:W-:-:S05]  /*c790*/  LEA.HI.X R15, R2, UR5, R3, 0x2, P0 ;  /* 0x00000005020f7c11 */ /* 0x000fca00080f1403 */
[----:B------:R1:W-:Y:S04]  /*c7a0*/  @!P2 STG.E desc[UR20][R14.64], R12 ;  /* 0x0000000c0e00a986 */ /* 0x0003e8000c101914 */
[----:B------:R1:W-:Y:S02]  /*c7b0*/  @!P1 STG.E desc[UR20][R14.64+0x20], R6 ;  /* 0x000020060e009986 */ /* 0x0003e4000c101914 */
.L_x_539:
[----:B------:R-:W-:Y:S05]  /*c7c0*/  BSYNC.RECONVERGENT B0 ;  /* 0x0000000000007941 */ /* 0x000fea0003800200 */
.L_x_538:
[----:B------:R-:W4:Y:S01]  /*c7d0*/  LDCU.64 UR4, c[0x0][0x410] ;  /* 0x00008200ff0477ac */ /* 0x000f220008000a00 */
[----:B------:R-:W-:Y:S01]  /*c7e0*/  SHF.R.U32.HI R0, RZ, 0x3, R219 ;  /* 0x00000003ff007819 */ /* 0x000fe200000116db */
[----:B------:R-:W-:Y:S01]  /*c7f0*/  IMAD.MOV.U32 R219, RZ, RZ, RZ ;  /* 0x000000ffffdb7224 */ /* 0x000fe200078e00ff */
[----:B------:R2:W2:Y:S01]  /*c800*/  LDS.128 R24, [R241] ;  /* 0x00000000f1187984 */ /* 0x0004a20000000c00 */
[----:B------:R-:W-:Y:S01]  /*c810*/  BSSY.RECONVERGENT B0, `(.L_x_540) ;  /* 0x0000023000007945 */ /* 0x000fe20003800200 */
[----:B------:R-:W-:Y:S01]  /*c820*/  ISETP.GE.AND P3, PT, R0, UR16, PT ;  /* 0x0000001000007c0c */ /* 0x000fe2000bf66270 */
[----:B-1----:R-:W-:Y:S01]  /*c830*/  IMAD.WIDE.U32 R12, R4, UR10, R218 ;  /* 0x0000000a040c7c25 */ /* 0x002fe2000f8e00da */
[----:B---3--:R1:W3:Y:S01]  /*c840*/  LDS.128 R20, [R241+0x2000] ;  /* 0x00200000f1147984 */ /* 0x0082e20000000c00 */
[C---:B------:R-:W-:Y:S02]  /*c850*/  IADD3 R6, PT, PT, R0.reuse, 0x20, RZ ;  /* 0x0000002000067810 */ /* 0x040fe40007ffe0ff */
[----:B------:R-:W-:Y:S01]  /*c860*/  VIADD R3, R0, 0x10 ;  /* 0x0000001000037836 */ /* 0x000fe20000000000 */
[----:B------:R-:W-:Y:S01]  /*c870*/  IADD3 R12, P0, PT, R12, UR6, RZ ;  /* 0x000000060c0c7c10 */ /* 0x000fe2000ff1e0ff */
[----:B------:R-:W-:Y:S01]  /*c880*/  IMAD R2, R5, UR10, R13 ;  /* 0x0000000a05027c24 */ /* 0x000fe2000f8e020d */
[----:B------:R1:W1:Y:S01]  /*c890*/  LDS.128 R16, [R241+0x4000] ;  /* 0x00400000f1107984 */ /* 0x0002620000000c00 */
[----:B------:R-:W-:-:S02]  /*c8a0*/  ISETP.GE.AND P1, PT, R6, UR16, PT ;  /* 0x0000001006007c0c */ /* 0x000fc4000bf26270 */
[----:B------:R-:W-:Y:S01]  /*c8b0*/  ISETP.GE.AND P2, PT, R3, UR16, PT ;  /* 0x0000001003007c0c */ /* 0x000fe2000bf46270 */
[----:B------:R-:W-:Y:S01]  /*c8c0*/  VIADD R3, R0, 0x30 ;  /* 0x0000003000037836 */ /* 0x000fe20000000000 */
[----:B------:R-:W-:Y:S01]  /*c8d0*/  IADD3.X R13, PT, PT, R2, UR7, RZ, P0, !PT ;  /* 0x00000007020d7c10 */ /* 0x000fe200087fe4ff */
[----:B----4-:R-:W-:Y:S01]  /*c8e0*/  IMAD.U32 R7, RZ, RZ, UR5 ;  /* 0x00000005ff077e24 */ /* 0x010fe2000f8e00ff */
[----:B------:R-:W-:Y:S02]  /*c8f0*/  MOV R2, UR4 ;  /* 0x0000000400027c02 */ /* 0x000fe40008000f00 */
[----:B------:R-:W-:-:S03]  /*c900*/  ISETP.GE.AND P0, PT, R3, UR16, PT ;  /* 0x0000001003007c0c */ /* 0x000fc6000bf06270 */
[----:B------:R-:W-:Y:S02]  /*c910*/  IMAD.WIDE.U32 R2, R2, UR8, R12 ;  /* 0x0000000802027c25 */ /* 0x000fe4000f8e000c */
[----:B------:R4:W1:Y:S02]  /*c920*/  LDS.128 R12, [R241+0x6000] ;  /* 0x00600000f10c7984 */ /* 0x0008640000000c00 */
[----:B------:R-:W-:Y:S01]  /*c930*/  IMAD R7, R7, UR8, R3 ;  /* 0x0000000807077c24 */ /* 0x000fe2000f8e0203 */
[----:B------:R-:W-:Y:S06]  /*c940*/  @P3 BRA `(.L_x_541) ;  /* 0x00000000003c3947 */ /* 0x000fec0003800000 */
[----:B------:R-:W5:Y:S01]  /*c950*/  LDCU.64 UR4, c[0x0][0x3f0] ;  /* 0x00007e00ff0477ac */ /* 0x000f620008000a00 */
[----:B------:R-:W-:Y:S01]  /*c960*/  IMAD.MOV.U32 R6, RZ, RZ, R2 ;  /* 0x000000ffff067224 */ /* 0x000fe200078e0002 */
[----:B------:R-:W2:Y:S03]  /*c970*/  LDCU UR6, c[0x0][0x440] ;  /* 0x00008800ff0677ac */ /* 0x000ea60008000800 */
[----:B------:R-:W-:-:S04]  /*c980*/  IMAD.WIDE.U32 R32, R0, R4, R6 ;  /* 0x0000000400207225 */ /* 0x000fc800078e0006 */
[----:B------:R-:W-:Y:S01]  /*c990*/  IMAD R28, R0, R5, R33 ;  /* 0x00000005001c7224 */ /* 0x000fe200078e0221 */
[----:B-----5:R-:W-:-:S04]  /*c9a0*/  LEA R30, P3, R32, UR4, 0x1 ;  /* 0x00000004201e7c11 */ /* 0x020fc8000f8608ff */
[----:B------:R-:W-:Y:S02]  /*c9b0*/  LEA.HI.X R31, R32, UR5, R28, 0x1, P3 ;  /* 0x00000005201f7c11 */ /* 0x000fe400098f0c1c */
[----:B--2---:R-:W-:Y:S02]  /*c9c0*/  ISETP.GE.AND P6, PT, R218, UR6, PT ;  /* 0x00000006da007c0c */ /* 0x004fe4000bfc6270 */
[----:B------:R-:W-:Y:S02]  /*c9d0*/  ISETP.GE.AND P5, PT, R235, UR6, PT ;  /* 0x00000006eb007c0c */ /* 0x000fe4000bfa6270 */
[----:B------:R-:W-:Y:S02]  /*c9e0*/  ISETP.GE.AND P4, PT, R234, UR6, PT ;  /* 0x00000006ea007c0c */ /* 0x000fe4000bf86270 */
[----:B------:R-:W-:-:S07]  /*c9f0*/  ISETP.GE.AND P3, PT, R229, UR6, PT ;  /* 0x00000006e5007c0c */ /* 0x000fce000bf66270 */
[----:B------:R2:W-:Y:S04]  /*ca00*/  @!P6 STG.E.128 desc[UR20][R30.64], R24 ;  /* 0x000000181e00e986 */ /* 0x0005e8000c101d14 */
[----:B---3--:R2:W-:Y:S04]  /*ca10*/  @!P5 STG.E.128 desc[UR20][R30.64+0x80], R20 ;  /* 0x000080141e00d986 */ /* 0x0085e8000c101d14 */
[----:B-1----:R2:W-:Y:S04]  /*ca20*/  @!P4 STG.E.128 desc[UR20][R30.64+0x100], R16 ;  /* 0x000100101e00c986 */ /* 0x0025e8000c101d14 */
[----:B------:R2:W-:Y:S02]  /*ca30*/  @!P3 STG.E.128 desc[UR20][R30.64+0x180], R12 ;  /* 0x0001800c1e00b986 */ /* 0x0005e4000c101d14 */
.L_x_541:
[----:B------:R-:W-:Y:S05]  /*ca40*/  BSYNC.RECONVERGENT B0 ;  /* 0x0000000000007941 */ /* 0x000fea0003800200 */
.L_x_540:
[----:B--2---:R2:W2:Y:S01]  /*ca50*/  LDS.128 R24, [R241+0x800] ;  /* 0x00080000f1187984 */ /* 0x0044a20000000c00 */
[----:B------:R-:W-:Y:S03]  /*ca60*/  BSSY.RECONVERGENT B0, `(.L_x_542) ;  /* 0x0000019000007945 */ /* 0x000fe60003800200 */
[----:B---3--:R3:W2:Y:S04]  /*ca70*/  LDS.128 R20, [R241+0x2800] ;  /* 0x00280000f1147984 */ /* 0x0086a80000000c00 */
[----:B-1----:R3:W1:Y:S04]  /*ca80*/  LDS.128 R16, [R241+0x4800] ;  /* 0x00480000f1107984 */ /* 0x0026680000000c00 */
[----:B------:R3:W1:Y:S01]  /*ca90*/  LDS.128 R12, [R241+0x6800] ;  /* 0x00680000f10c7984 */ /* 0x0006620000000c00 */
[----:B------:R-:W-:Y:S05]  /*caa0*/  @P2 BRA `(.L_x_543) ;  /* 0x0000000000502947 */ /* 0x000fea0003800000 */
[----:B------:R-:W5:Y:S01]  /*cab0*/  LDCU UR6, c[0x0][0x440] ;  /* 0x00008800ff0677ac */ /* 0x000f620008000800 */
[----:B------:R-:W-:Y:S01]  /*cac0*/  IADD3 R29, P2, PT, R0, 0x10, RZ ;  /* 0x00000010001d7810 */ /* 0x000fe20007f5e0ff */
[----:B------:R-:W-:Y:S01]  /*cad0*/  IMAD.MOV.U32 R30, RZ, RZ, R2 ;  /* 0x000000ffff1e7224 */ /* 0x000fe200078e0002 */
[----:B------:R-:W4:Y:S03]  /*cae0*/  LDCU.64 UR4, c[0x0][0x3f0] ;  /* 0x00007e00ff0477ac */ /* 0x000f260008000a00 */
[----:B------:R-:W-:-:S04]  /*caf0*/  IMAD.X R31, RZ, RZ, RZ, P2 ;  /* 0x000000ffff1f7224 */ /* 0x000fc800010e06ff */
[-C--:B------:R-:W-:Y:S02]  /*cb00*/  IMAD R28, R31, R4.reuse, RZ ;  /* 0x000000041f1c7224 */ /* 0x080fe400078e02ff */
[----:B------:R-:W-:Y:S02]  /*cb10*/  IMAD.MOV.U32 R31, RZ, RZ, R7 ;  /* 0x000000ffff1f7224 */ /* 0x000fe400078e0007 */
[C---:B------:R-:W-:Y:S02]  /*cb20*/  IMAD R28, R29.reuse, R5, R28 ;  /* 0x000000051d1c7224 */ /* 0x040fe400078e021c */
[----:B------:R-:W-:Y:S01]  /*cb30*/  IMAD.WIDE.U32 R30, R29, R4, R30 ;  /* 0x000000041d1e7225 */ /* 0x000fe200078e001e */
[----:B-----5:R-:W-:Y:S02]  /*cb40*/  ISETP.GE.AND P5, PT, R218, UR6, PT ;  /* 0x00000006da007c0c */ /* 0x020fe4000bfa6270 */
[----:B------:R-:W-:Y:S01]  /*cb50*/  ISETP.GE.AND P4, PT, R235, UR6, PT ;  /* 0x00000006eb007c0c */ /* 0x000fe2000bf86270 */
[----:B------:R-:W-:Y:S01]  /*cb60*/  IMAD.IADD R28, R28, 0x1, R31 ;  /* 0x000000011c1c7824 */ /* 0x000fe200078e021f */
[----:B------:R-:W-:-:S02]  /*cb70*/  ISETP.GE.AND P3, PT, R234, UR6, PT ;  /* 0x00000006ea007c0c */ /* 0x000fc4000bf66270 */
[----:B------:R-:W-:Y:S02]  /*cb80*/  ISETP.GE.AND P2, PT, R229, UR6, PT ;  /* 0x00000006e5007c0c */ /* 0x000fe4000bf46270 */
[----:B----4-:R-:W-:-:S04]  /*cb90*/  LEA R32, P6, R30, UR4, 0x1 ;  /* 0x000000041e207c11 */ /* 0x010fc8000f8c08ff */
[----:B------:R-:W-:-:S05]  /*cba0*/  LEA.HI.X R33, R30, UR5, R28, 0x1, P6 ;  /* 0x000000051e217c11 */ /* 0x000fca000b0f0c1c */
[----:B--2---:R2:W-:Y:S04]  /*cbb0*/  @!P5 STG.E.128 desc[UR20][R32.64], R24 ;  /* 0x000000182000d986 */ /* 0x0045e8000c101d14 */
[----:B------:R2:W-:Y:S04]  /*cbc0*/  @!P4 STG.E.128 desc[UR20][R32.64+0x80], R20 ;  /* 0x000080142000c986 */ /* 0x0005e8000c101d14 */
[----:B-1----:R2:W-:Y:S04]  /*cbd0*/  @!P3 STG.E.128 desc[UR20][R32.64+0x100], R16 ;  /* 0x000100102000b986 */ /* 0x0025e8000c101d14 */
[----:B------:R2:W-:Y:S02]  /*cbe0*/  @!P2 STG.E.128 desc[UR20][R32.64+0x180], R12 ;  /* 0x0001800c2000a986 */ /* 0x0005e4000c101d14 */
.L_x_543:
[----:B------:R-:W-:Y:S05]  /*cbf0*/  BSYNC.RECONVERGENT B0 ;  /* 0x0000000000007941 */ /* 0x000fea0003800200 */
.L_x_542:
[----:B--2---:R2:W2:Y:S01]  /*cc00*/  LDS.128 R24, [R241+0x1000] ;  /* 0x00100000f1187984 */ /* 0x0044a20000000c00 */
[----:B------:R-:W-:Y:S03]  /*cc10*/  BSSY.RECONVERGENT B0, `(.L_x_544) ;  /* 0x0000019000007945 */ /* 0x000fe60003800200 */
[----:B------:R2:W2:Y:S04]  /*cc20*/  LDS.128 R20, [R241+0x3000] ;  /* 0x00300000f1147984 */ /* 0x0004a80000000c00 */
[----:B-1----:R1:W1:Y:S04]  /*cc30*/  LDS.128 R16, [R241+0x5000] ;  /* 0x00500000f1107984 */ /* 0x0022680000000c00 */
[----:B------:R1:W1:Y:S01]  /*cc40*/  LDS.128 R12, [R241+0x7000] ;  /* 0x00700000f10c7984 */ /* 0x0002620000000c00 */
[----:B------:R-:W-:Y:S05]  /*cc50*/  @P1 BRA `(.L_x_545) ;  /* 0x0000000000501947 */ /* 0x000fea0003800000 */
[----:B------:R-:W5:Y:S01]  /*cc60*/  LDCU UR6, c[0x0][0x440] ;  /* 0x00008800ff0677ac */ /* 0x000f620008000800 */
[----:B------:R-:W-:Y:S01]  /*cc70*/  IADD3 R29, P1, PT, R0, 0x20, RZ ;  /* 0x00000020001d7810 */ /* 0x000fe20007f3e0ff */
[----:B------:R-:W-:Y:S01]  /*cc80*/  IMAD.MOV.U32 R30, RZ, RZ, R2 ;  /* 0x000000ffff1e7224 */ /* 0x000fe200078e0002 */
[----:B------:R-:W3:Y:S03]  /*cc90*/  LDCU.64 UR4, c[0x0][0x3f0] ;  /* 0x00007e00ff0477ac */ /* 0x000ee60008000a00 */
        /* <DEDUP_REMOVED lines=10> */
[----:B---3--:R-:W-:-:S04]  /*cd40*/  LEA R32, P5, R30, UR4, 0x1 ;  /* 0x000000041e207c11 */ /* 0x008fc8000f8a08ff */
[----:B------:R-:W-:-:S05]  /*cd50*/  LEA.HI.X R33, R30, UR5, R28, 0x1, P5 ;  /* 0x000000051e217c11 */ /* 0x000fca000a8f0c1c */
[----:B--2---:R2:W-:Y:S04]  /*cd60*/  @!P4 STG.E.128 desc[UR20][R32.64], R24 ;  /* 0x000000182000c986 */ /* 0x0045e8000c101d14 */
[----:B------:R2:W-:Y:S04]  /*cd70*/  @!P3 STG.E.128 desc[UR20][R32.64+0x80], R20 ;  /* 0x000080142000b986 */ /* 0x0005e8000c101d14 */
[----:B-1----:R2:W-:Y:S04]  /*cd80*/  @!P2 STG.E.128 desc[UR20][R32.64+0x100], R16 ;  /* 0x000100102000a986 */ /* 0x0025e8000c101d14 */
[----:B------:R2:W-:Y:S02]  /*cd90*/  @!P1 STG.E.128 desc[UR20][R32.64+0x180], R12 ;  /* 0x0001800c20009986 */ /* 0x0005e4000c101d14 */
.L_x_545:
[----:B------:R-:W-:Y:S05]  /*cda0*/  BSYNC.RECONVERGENT B0 ;  /* 0x0000000000007941 */ /* 0x000fea0003800200 */
.L_x_544:
[----:B-12---:R1:W2:Y:S04]  /*cdb0*/  LDS.128 R16, [R241+0x3800] ;  /* 0x00380000f1107984 */ /* 0x0062a80000000c00 */
[----:B------:R1:W1:Y:S01]  /*cdc0*/  LDS.128 R12, [R241+0x5800] ;  /* 0x00580000f10c7984 */ /* 0x0002620000000c00 */
[----:B------:R-:W-:Y:S05]  /*cdd0*/  @P0 EXIT ;  /* 0x000000000000094d */ /* 0x000fea0003800000 */
[----:B------:R-:W5:Y:S01]  /*cde0*/  LDCU.64 UR4, c[0x0][0x3f0] ;  /* 0x00007e00ff0477ac */ /* 0x000f620008000a00 */
[----:B------:R-:W-:Y:S01]  /*cdf0*/  IADD3 R3, P0, PT, R0, 0x30, RZ ;  /* 0x0000003000037810 */ /* 0x000fe20007f1e0ff */
[----:B------:R1:W1:Y:S01]  /*ce00*/  LDS.128 R20, [R241+0x7800] ;  /* 0x00780000f1147984 */ /* 0x0002620000000c00 */
[----:B------:R-:W-:Y:S01]  /*ce10*/  IMAD.MOV.U32 R6, RZ, RZ, R2 ;  /* 0x000000ffff067224 */ /* 0x000fe200078e0002 */
[----:B------:R-:W3:Y:S02]  /*ce20*/  LDCU UR6, c[0x0][0x440] ;  /* 0x00008800ff0677ac */ /* 0x000ee40008000800 */
[----:B------:R-:W-:Y:S02]  /*ce30*/  IMAD.X R25, RZ, RZ, RZ, P0 ;  /* 0x000000ffff197224 */ /* 0x000fe400000e06ff */
[----:B------:R-:W-:-:S04]  /*ce40*/  IMAD.WIDE.U32 R6, R3, R4, R6 ;  /* 0x0000000403067225 */ /* 0x000fc800078e0006 */
[----:B------:R-:W-:-:S04]  /*ce50*/  IMAD R0, R25, R4, RZ ;  /* 0x0000000419007224 */ /* 0x000fc800078e02ff */
[----:B------:R-:W-:Y:S01]  /*ce60*/  IMAD R0, R3, R5, R0 ;  /* 0x0000000503007224 */ /* 0x000fe200078e0200 */
[----:B-----5:R-:W-:-:S03]  /*ce70*/  LEA R2, P0, R6, UR4, 0x1 ;  /* 0x0000000406027c11 */ /* 0x020fc6000f8008ff */
[----:B------:R-:W-:Y:S01]  /*ce80*/  IMAD.IADD R0, R0, 0x1, R7 ;  /* 0x0000000100007824 */ /* 0x000fe200078e0207 */
[----:B---3--:R-:W-:Y:S02]  /*ce90*/  ISETP.GE.AND P3, PT, R218, UR6, PT ;  /* 0x00000006da007c0c */ /* 0x008fe4000bf66270 */
[----:B------:R-:W-:Y:S02]  /*cea0*/  ISETP.GE.AND P2, PT, R235, UR6, PT ;  /* 0x00000006eb007c0c */ /* 0x000fe4000bf46270 */
[----:B------:R-:W-:Y:S02]  /*ceb0*/  ISETP.GE.AND P1, PT, R234, UR6, PT ;  /* 0x00000006ea007c0c */ /* 0x000fe4000bf26270 */
[----:B------:R-:W-:Y:S02]  /*cec0*/  LEA.HI.X R3, R6, UR5, R0, 0x1, P0 ;  /* 0x0000000506037c11 */ /* 0x000fe400080f0c00 */
[----:B------:R-:W-:-:S05]  /*ced0*/  ISETP.GE.AND P0, PT, R229, UR6, PT ;  /* 0x00000006e5007c0c */ /* 0x000fca000bf06270 */
[----:B------:R3:W-:Y:S04]  /*cee0*/  @!P3 STG.E.128 desc[UR20][R2.64], R8 ;  /* 0x000000080200b986 */ /* 0x0007e8000c101d14 */
[----:B--2---:R3:W-:Y:S04]  /*cef0*/  @!P2 STG.E.128 desc[UR20][R2.64+0x80], R16 ;  /* 0x000080100200a986 */ /* 0x0047e8000c101d14 */
[----:B-1----:R3:W-:Y:S01]  /*cf00*/  @!P1 STG.E.128 desc[UR20][R2.64+0x100], R12 ;  /* 0x0001000c02009986 */ /* 0x0027e2000c101d14 */
[----:B------:R-:W-:Y:S05]  /*cf10*/  @P0 EXIT ;  /* 0x000000000000094d */ /* 0x000fea0003800000 */
[----:B------:R-:W-:Y:S01]  /*cf20*/  STG.E.128 desc[UR20][R2.64+0x180], R20 ;  /* 0x0001801402007986 */ /* 0x000fe2000c101d14 */
[----:B------:R-:W-:Y:S05]  /*cf30*/  EXIT ;  /* 0x000000000000794d */ /* 0x000fea0003800000 */
.L_x_546:
        /* <DEDUP_REMOVED lines=12> */
.L_x_7460:


//--------------------- .text._ZN5flash24flash_fwd_splitkv_kernelI23Flash_fwd_kernel_traitsILi256ELi64ELi64ELi4ELb0ELb0EN7cutlass10bfloat16_tE19Flash_kernel_traitsILi256ELi64ELi64ELi4ES3_EELb0ELb0ELb0ELb0ELb0ELb1ELb0ELb0EEEvNS_16Flash_fwd_paramsE --------------------------
	.section	.text._ZN5flash24flash_fwd_splitkv_kernelI23Flash_fwd_kernel_traitsILi256ELi64ELi64ELi4ELb0ELb0EN7cutlass10bfloat16_tE19Flash_kernel_traitsILi256ELi64ELi64ELi4ES3_EELb0ELb0ELb0ELb0ELb0ELb1ELb0ELb0EEEvNS_16Flash_fwd_paramsE,"ax",@progbits
	.align	128
        .global         _ZN5flash24flash_fwd_splitkv_kernelI23Flash_fwd_kernel_traitsILi256ELi64ELi64ELi4ELb0ELb0EN7cutlass10bfloat16_tE19Flash_kernel_traitsILi256ELi64ELi64ELi4ES3_EELb0ELb0ELb0ELb0ELb0ELb1ELb0ELb0EEEvNS_16Flash_fwd_paramsE
        .type           _ZN5flash24flash_fwd_splitkv_kernelI23Flash_fwd_kernel_traitsILi256ELi64ELi64ELi4ELb0ELb0EN7cutlass10bfloat16_tE19Flash_kernel_traitsILi256ELi64ELi64ELi4ES3_EELb0ELb0ELb0ELb0ELb0ELb1ELb0ELb0EEEvNS_16Flash_fwd_paramsE,@function
        .size           _ZN5flash24flash_fwd_splitkv_kernelI23Flash_fwd_kernel_traitsILi256ELi64ELi64ELi4ELb0ELb0EN7cutlass10bfloat16_tE19Flash_kernel_traitsILi256ELi64ELi64ELi4ES3_EELb0ELb0ELb0ELb0ELb0ELb1ELb0ELb0EEEvNS_16Flash_fwd_paramsE,(.L_x_7461 - _ZN5flash24flash_fwd_splitkv_kernelI23Flash_fwd_kernel_traitsILi256ELi64ELi64ELi4ELb0ELb0EN7cutlass10bfloat16_tE19Flash_kernel_traitsILi256ELi64ELi64ELi4ES3_EELb0ELb0ELb0ELb0ELb0ELb1ELb0ELb0EEEvNS_16Flash_fwd_paramsE)
        .other          _ZN5flash24flash_fwd_splitkv_kernelI23Flash_fwd_kernel_traitsILi256ELi64ELi64ELi4ELb0ELb0EN7cutlass10bfloat16_tE19Flash_kernel_traitsILi256ELi64ELi64ELi4ES3_EELb0ELb0ELb0ELb0ELb0ELb1ELb0ELb0EEEvNS_16Flash_fwd_paramsE,@"STO_CUDA_ENTRY STV_DEFAULT"
_ZN5flash24flash_fwd_splitkv_kernelI23Flash_fwd_kernel_traitsILi256ELi64ELi64ELi4ELb0ELb0EN7cutlass10bfloat16_tE19Flash_kernel_traitsILi256ELi64ELi64ELi4ES3_EELb0ELb0ELb0ELb0ELb0ELb1ELb0ELb0EEEvNS_16Flash_fwd_paramsE:
.text._ZN5flash24flash_fwd_splitkv_kernelI23Flash_fwd_kernel_traitsILi256ELi64ELi64ELi4ELb0ELb0EN7cutlass10bfloat16_tE19Flash_kernel_traitsILi256ELi64ELi64ELi4ES3_EELb0ELb0ELb0ELb0ELb0ELb1ELb0ELb0EEEvNS_16Flash_fwd_paramsE:
        /* <DEDUP_REMOVED lines=71> */
.L_x_547:
        /* <DEDUP_REMOVED lines=77> */
.L_x_550:
[----:B------:R-:W-:Y:S05]  /*0940*/  BSYNC.RECONVERGENT B0 ;  /* 0x0000000000007941 */ /* 0x000fea0003800200 */
.L_x_549:
        /* <DEDUP_REMOVED lines=23> */
.L_x_552:
[----:B------:R-:W-:Y:S05]  /*0ac0*/  BSYNC.RECONVERGENT B0 ;  /* 0x0000000000007941 */ /* 0x000fea0003800200 */
.L_x_551:
        /* <DEDUP_REMOVED lines=22> */
.L_x_554:
[----:B------:R-:W-:Y:S05]  /*0c30*/  BSYNC.RECONVERGENT B0 ;  /* 0x0000000000007941 */ /* 0x000fea0003800200 */
.L_x_553:
        /* <DEDUP_REMOVED lines=21> */
.L_x_556:
[----:B------:R-:W-:Y:S05]  /*0d90*/  BSYNC.RECONVERGENT B0 ;  /* 0x0000000000007941 */ /* 0x000fea0003800200 */
.L_x_555:
        /* <DEDUP_REMOVED lines=21> */
.L_x_548:
        /* <DEDUP_REMOVED lines=13> */
.L_x_557:
        /* <DEDUP_REMOVED lines=99> */
.L_x_558:
        /* <DEDUP_REMOVED lines=16> */
.L_x_560:
[----:B------:R-:W1:Y:S01]  /*16f0*/  LDCU.64 UR10, c[0x0][0x3b8] ;  /* 0x00007700ff0a77ac */ /* 0x000e620008000a00 */
[----:B------:R-:W-:-:S04]  /*1700*/  UIADD3 UR15, UPT, UPT, UR7, UR17, URZ ;  /* 0x00000011070f7290 */ /* 0x000fc8000fffe0ff */
[----:B-1----:R-:W-:Y:S02]  /*1710*/  UIMAD.WIDE.U32 UR4, UR15, UR10, URZ ;  /* 0x0000000a0f0472a5 */ /* 0x002fe4000f8e00ff */
[----:B------:R-:W-:-:S04]  /*1720*/  UIMAD UR15, UR15, UR11, URZ ;  /* 0x0000000b0f0f72a4 */ /* 0x000fc8000f8e02ff */
[----:B------:R-:W-:Y:S01]  /*1730*/  UIADD3 UR15, UPT, UPT, UR5, UR15, URZ ;  /* 0x0000000f050f7290 */ /* 0x000fe2000fffe0ff */
[----:B------:R-:W-:-:S11]  /*1740*/  UMOV UR16, UR4 ;  /* 0x0000000400107c82 */ /* 0x000fd60008000000 */
.L_x_561:
        /* <DEDUP_REMOVED lines=14> */
.L_x_562:
[----:B------:R-:W1:Y:S01]  /*1830*/  LDCU.64 UR8, c[0x0][0x3c0] ;  /* 0x00007800ff0877ac */ /* 0x000e620008000a00 */
[----:B------:R-:W-:-:S04]  /*1840*/  UIADD3 UR7, UPT, UPT, UR7, UR17, URZ ;  /* 0x0000001107077290 */ /* 0x000fc8000fffe0ff */
[----:B-1----:R-:W-:Y:S02]  /*1850*/  UIMAD.WIDE.U32 UR4, UR7, UR8, URZ ;  /* 0x00000008070472a5 */ /* 0x002fe4000f8e00ff */
[----:B------:R-:W-:-:S04]  /*1860*/  UIMAD UR7, UR7, UR9, URZ ;  /* 0x00000009070772a4 */ /* 0x000fc8000f8e02ff */
[----:B------:R-:W-:Y:S01]  /*1870*/  UIADD3 UR5, UPT, UPT, UR5, UR7, URZ ;  /* 0x0000000705057290 */ /* 0x000fe2000fffe0ff */
[----:B------:R-:W-:-:S11]  /*1880*/  UMOV UR6, UR4 ;  /* 0x0000000400067c82 */ /* 0x000fd60008000000 */
.L_x_563:
        /* <DEDUP_REMOVED lines=52> */
.L_x_559:
        /* <DEDUP_REMOVED lines=90> */
.L_x_565:
[----:B------:R-:W-:Y:S05]  /*2170*/  BSYNC.RECONVERGENT B0 ;  /* 0x0000000000007941 */ /* 0x000fea0003800200 */
.L_x_564:
        /* <DEDUP_REMOVED lines=41> */
.L_x_567:
[----:B------:R-:W-:Y:S05]  /*2410*/  BSYNC.RECONVERGENT B0 ;  /* 0x0000000000007941 */ /* 0x000fea0003800200 */
.L_x_566:
        /* <DEDUP_REMOVED lines=41> */
.L_x_569:
[----:B------:R-:W-:Y:S05]  /*26b0*/  BSYNC.RECONVERGENT B0 ;  /* 0x0000000000007941 */ /* 0x000fea0003800200 */
.L_x_568:
        /* <DEDUP_REMOVED lines=41> */
.L_x_571:
[----:B------:R-:W-:Y:S05]  /*2950*/  BSYNC.RECONVERGENT B0 ;  /* 0x0000000000007941 */ /* 0x000fea0003800200 */
.L_x_570:
        /* <DEDUP_REMOVED lines=31> */
.L_x_573:
[----:B------:R-:W-:Y:S05]  /*2b50*/  BSYNC.RECONVERGENT B0 ;  /* 0x0000000000007941 */ /* 0x000fea0003800200 */
.L_x_572:
        /* <DEDUP_REMOVED lines=31> */
.L_x_575:
[----:B------:R-:W-:Y:S05]  /*2d50*/  BSYNC.RECONVERGENT B0 ;  /* 0x0000000000007941 */ /* 0x000fea0003800200 */
.L_x_574:
        /* <DEDUP_REMOVED lines=32> */
.L_x_577:
[----:B------:R-:W-:Y:S05]  /*2f60*/  BSYNC.RECONVERGENT B0 ;  /* 0x0000000000007941 */ /* 0x000fea0003800200 */
.L_x_576:
        /* <DEDUP_REMOVED lines=31> */
.L_x_579:
[----:B------:R-:W-:Y:S05]  /*3160*/  BSYNC.RECONVERGENT B0 ;  /* 0x0000000000007941 */ /* 0x000fea0003800200 */
.L_x_578:
        /* <DEDUP_REMOVED lines=36> */
.L_x_581:
[----:B------:R1:W-:Y:S04]  /*33b0*/  STS.128 [R241+0x10000], RZ ;  /* 0x010000fff1007388 */ /* 0x0003e80000000c00 */
[----:B------:R1:W-:Y:S04]  /*33c0*/  STS.128 [R241+0x12000], RZ ;  /* 0x012000fff1007388 */ /* 0x0003e80000000c00 */
[----:B------:R1:W-:Y:S04]  /*33d0*/  STS.128 [R241+0x14000], RZ ;  /* 0x014000fff1007388 */ /* 0x0003e80000000c00 */
[----:B------:R1:W-:Y:S02]  /*33e0*/  STS.128 [R241+0x16000], RZ ;  /* 0x016000fff1007388 */ /* 0x0003e40000000c00 */
.L_x_582:
[----:B------:R-:W-:Y:S05]  /*33f0*/  BSYNC.RECONVERGENT B0 ;  /* 0x0000000000007941 */ /* 0x000fea0003800200 */
.L_x_580:
        /* <DEDUP_REMOVED lines=47> */
.L_x_584:
[----:B------:R-:W-:Y:S05]  /*36f0*/  BSYNC.RECONVERGENT B0 ;  /* 0x0000000000007941 */ /* 0x000fea0003800200 */
.L_x_583:
        /* <DEDUP_REMOVED lines=37> */
.L_x_586:
[----:B------:R-:W-:Y:S05]  /*3950*/  BSYNC.RECONVERGENT B0 ;  /* 0x0000000000007941 */ /* 0x000fea0003800200 */
.L_x_585:
        /* <DEDUP_REMOVED lines=35> */
.L_x_588:
[----:B------:R-:W-:Y:S05]  /*3b90*/  BSYNC.RECONVERGENT B0 ;  /* 0x0000000000007941 */ /* 0x000fea0003800200 */
.L_x_587:
[----:B------:R-:W-:Y:S01]  /*3ba0*/  LDSM.16.M88.4 R72, [R92] ;  /* 0x000000005c48783b */ /* 0x000fe20000000200 */
[----:B------:R-:W-:Y:S01]  /*3bb0*/  IMAD.MOV.U32 R85, RZ, RZ, 0x20 ;  /* 0x00000020ff557424 */ /* 0x000fe200078e00ff */
[----:B------:R-:W-:Y:S01]  /*3bc0*/  LOP3.LUT P6, RZ, R217, 0x2, RZ, 0xc0, !PT ;  /* 0x00000002d9ff7812 */ /* 0x000fe200078cc0ff */
[----:B------:R-:W-:Y:S01]  /*3bd0*/  VIADD R84, R91, UR5 ;  /* 0x000000055b547c36 */ /* 0x000fe20008000000 */
[----:B------:R-:W5:Y:S01]  /*3be0*/  LDSM.16.M88.4 R36, [R91+UR5+0x8800] ;  /* 0x008800055b24783b */ /* 0x000f620008000200 */
[----:B------:R-:W-:Y:S01]  /*3bf0*/  IMAD.MOV.U32 R87, RZ, RZ, 0x40 ;  /* 0x00000040ff577424 */ /* 0x000fe200078e00ff */
[----:B------:R-:W-:Y:S01]  /*3c00*/  SEL R85, R85, 0xffffffe0, !P6 ;  /* 0xffffffe055557807 */ /* 0x000fe20007000000 */
[----:B------:R-:W2:Y:S01]  /*3c10*/  LDCU UR4, c[0x0][0x50c] ;  /* 0x0000a180ff0477ac */ /* 0x000ea20008000800 */
[----:B------:R-:W2:Y:S01]  /*3c20*/  LDSM.16.M88.4 R44, [R91+UR5+0x8000] ;  /* 0x008000055b2c783b */ /* 0x000ea20008000200 */
[----:B------:R-:W-:Y:S02]  /*3c30*/  LOP3.LUT P0, RZ, R217, 0x4, RZ, 0xc0, !PT ;  /* 0x00000004d9ff7812 */ /* 0x000fe4000780c0ff */
[--C-:B------:R-:W-:Y:S01]  /*3c40*/  IMAD.IADD R90, R92, 0x1, R85.reuse ;  /* 0x000000015c5a7824 */ /* 0x100fe200078e0255 */
[----:B------:R-:W2:Y:S01]  /*3c50*/  LDSM.16.M88.4 R28, [R91+UR5+0x9000] ;  /* 0x009000055b1c783b */ /* 0x000ea20008000200 */
[C---:B----4-:R-:W-:Y:S01]  /*3c60*/  IMAD.IADD R3, R84.reuse, 0x1, R85 ;  /* 0x0000000154037824 */ /* 0x050fe200078e0255 */
[----:B------:R-:W-:Y:S01]  /*3c70*/  SEL R87, R87, 0xffffffc0, !P0 ;  /* 0xffffffc057577807 */ /* 0x000fe20004000000 */
[----:B------:R-:W-:Y:S01]  /*3c80*/  UISETP.NE.AND UP1, UPT, UR18, 0x1, UPT ;  /* 0x000000011200788c */ /* 0x000fe2000bf25270 */
[----:B------:R-:W4:Y:S02]  /*3c90*/  LDSM.16.M88.4 R52, [R91+UR5+0x9800] ;  /* 0x009800055b34783b */ /* 0x000f240008000200 */
[----:B------:R-:W-:Y:S01]  /*3ca0*/  IADD3 R84, PT, PT, R84, R87, RZ ;  /* 0x0000005754547210 */ /* 0x000fe20007ffe0ff */
[----:B------:R-:W-:Y:S01]  /*3cb0*/  IMAD.IADD R88, R92, 0x1, R87 ;  /* 0x000000015c587824 */ /* 0x000fe200078e0257 */
[----:B------:R-:W-:Y:S03]  /*3cc0*/  LDSM.16.M88.4 R56, [R90] ;  /* 0x000000005a38783b */ /* 0x000fe60000000200 */
[C---:B------:R-:W-:Y:S01]  /*3cd0*/  IMAD.IADD R86, R85.reuse, 0x1, R88 ;  /* 0x0000000155567824 */ /* 0x040fe200078e0258 */
[----:B-1----:R-:W1:Y:S01]  /*3ce0*/  LDSM.16.M88.4 R16, [R3+0x8800] ;  /* 0x008800000310783b */ /* 0x002e620000000200 */
[----:B------:R-:W-:-:S03]  /*3cf0*/  IMAD.IADD R2, R85, 0x1, R84 ;  /* 0x0000000155027824 */ /* 0x000fc600078e0254 */
[----:B------:R-:W1:Y:S04]  /*3d00*/  LDSM.16.M88.4 R20, [R3+0x8000] ;  /* 0x008000000314783b */ /* 0x000e680000000200 */
[----:B------:R-:W1:Y:S04]  /*3d10*/  LDSM.16.M88.4 R64, [R3+0x9000] ;  /* 0x009000000340783b */ /* 0x000e680000000200 */
[----:B------:R-:W1:Y:S04]  /*3d20*/  LDSM.16.M88.4 R60, [R3+0x9800] ;  /* 0x00980000033c783b */ /* 0x000e680000000200 */
[----:B------:R-:W-:Y:S01]  /*3d30*/  LDSM.16.M88.4 R4, [R88] ;  /* 0x000000005804783b */ /* 0x000fe20000000200 */
[C---:B-----5:R-:W-:Y:S03]  /*3d40*/  HMMA.16816.F32.BF16 R40, R72.reuse, R36, RZ ;  /* 0x000000244828723c */ /* 0x060fe600000418ff */
[----:B--23--:R-:W2:Y:S04]  /*3d50*/  LDSM.16.M88.4 R12, [R84+0x8000] ;  /* 0x00800000540c783b */ /* 0x00cea80000000200 */
[----:B------:R-:W3:Y:S01]  /*3d60*/  LDSM.16.M88.4 R8, [R84+0x8800] ;  /* 0x008800005408783b */ /* 0x000ee20000000200 */
[C---:B------:R-:W-:Y:S03]  /*3d70*/  HMMA.16816.F32.BF16 R48, R72.reuse, R44, RZ ;  /* 0x0000002c4830723c */ /* 0x040fe600000418ff */
[----:B------:R-:W-:Y:S04]  /*3d80*/  LDSM.16.M88.4 R76, [R86] ;  /* 0x00000000564c783b */ /* 0x000fe80000000200 */
[----:B------:R-:W-:Y:S01]  /*3d90*/  LDSM.16.M88.4 R80, [R2+0x9800] ;  /* 0x009800000250783b */ /* 0x000fe20000000200 */
[C---:B------:R-:W-:Y:S03]  /*3da0*/  HMMA.16816.F32.BF16 R36, R72.reuse, R38, RZ ;  /* 0x000000264824723c */ /* 0x040fe600000418ff */
[----:B------:R-:W-:Y:S04]  /*3db0*/  LDSM.16.M88.4 R68, [R91+UR5+0xb800] ;  /* 0x00b800055b44783b */ /* 0x000fe80008000200 */
[----:B------:R-:W0:Y:S01]  /*3dc0*/  LDGDEPBAR ;  /* 0x00000000000079af */ /* 0x000e220000000000 */
[C---:B------:R-:W-:Y:S08]  /*3dd0*/  HMMA.16816.F32.BF16 R44, R72.reuse, R46, RZ ;  /* 0x0000002e482c723c */ /* 0x040ff000000418ff */
[C---:B------:R-:W-:Y:S08]  /*3de0*/  HMMA.16816.F32.BF16 R32, R72.reuse, R28, RZ ;  /* 0x0000001c4820723c */ /* 0x040ff000000418ff */
[C---:B------:R-:W-:Y:S08]  /*3df0*/  HMMA.16816.F32.BF16 R28, R72.reuse, R30, RZ ;  /* 0x0000001e481c723c */ /* 0x040ff000000418ff */
[C---:B----4-:R-:W-:Y:S08]  /*3e00*/  HMMA.16816.F32.BF16 R24, R72.reuse, R52, RZ ;  /* 0x000000344818723c */ /* 0x050ff000000418ff */
[----:B------:R-:W-:Y:S01]  /*3e10*/  HMMA.16816.F32.BF16 R72, R72, R54, RZ ;  /* 0x000000364848723c */ /* 0x000fe200000418ff */
[----:B------:R-:W4:Y:S07]  /*3e20*/  LDSM.16.M88.4 R52, [R84+0x9000] ;  /* 0x009000005434783b */ /* 0x000f2e0000000200 */
[C---:B-1----:R-:W-:Y:S08]  /*3e30*/  HMMA.16816.F32.BF16 R40, R56.reuse, R16, R40 ;  /* 0x000000103828723c */ /* 0x042ff00000041828 */
[C---:B------:R-:W-:Y:S01]  /*3e40*/  HMMA.16816.F32.BF16 R36, R56.reuse, R18, R36 ;  /* 0x000000123824723c */ /* 0x040fe20000041824 */
[----:B------:R-:W1:Y:S07]  /*3e50*/  LDSM.16.M88.4 R16, [R84+0x9800] ;  /* 0x009800005410783b */ /* 0x000e6e0000000200 */
[C---:B------:R-:W-:Y:S08]  /*3e60*/  HMMA.16816.F32.BF16 R48, R56.reuse, R20, R48 ;  /* 0x000000143830723c */ /* 0x040ff00000041830 */
[C---:B------:R-:W-:Y:S01]  /*3e70*/  HMMA.16816.F32.BF16 R44, R56.reuse, R22, R44 ;  /* 0x00000016382c723c */ /* 0x040fe2000004182c */
[----:B------:R-:W-:Y:S07]  /*3e80*/  LDSM.16.M88.4 R20, [R2+0x8000] ;  /* 0x008000000214783b */ /* 0x000fee0000000200 */
[C---:B------:R-:W-:Y:S08]  /*3e90*/  HMMA.16816.F32.BF16 R32, R56.reuse, R64, R32 ;  /* 0x000000403820723c */ /* 0x040ff00000041820 */
[C---:B------:R-:W-:Y:S01]  /*3ea0*/  HMMA.16816.F32.BF16 R28, R56.reuse, R66, R28 ;  /* 0x00000042381c723c */ /* 0x040fe2000004181c */
[----:B------:R-:W-:Y:S07]  /*3eb0*/  LDSM.16.M88.4 R64, [R92+0x2000] ;  /* 0x002000005c40783b */ /* 0x000fee0000000200 */
[C---:B------:R-:W-:Y:S08]  /*3ec0*/  HMMA.16816.F32.BF16 R24, R56.reuse, R60, R24 ;  /* 0x0000003c3818723c */ /* 0x040ff00000041818 */
[----:B------:R-:W-:Y:S01]  /*3ed0*/  HMMA.16816.F32.BF16 R72, R56, R62, R72 ;  /* 0x0000003e3848723c */ /* 0x000fe20000041848 */
[----:B------:R-:W-:Y:S04]  /*3ee0*/  LDSM.16.M88.4 R56, [R91+UR5+0xa000] ;  /* 0x00a000055b38783b */ /* 0x000fe80008000200 */
[----:B------:R-:W-:Y:S03]  /*3ef0*/  LDSM.16.M88.4 R60, [R3+0xa000] ;  /* 0x00a00000033c783b */ /* 0x000fe60000000200 */
[C---:B--2---:R-:W-:Y:S08]  /*3f00*/  HMMA.16816.F32.BF16 R48, R4.reuse, R12, R48 ;  /* 0x0000000c0430723c */ /* 0x044ff00000041830 */
[C---:B------:R-:W-:Y:S01]  /*3f10*/  HMMA.16816.F32.BF16 R44, R4.reuse, R14, R44 ;  /* 0x0000000e042c723c */ /* 0x040fe2000004182c */
[----:B------:R-:W2:Y:S07]  /*3f20*/  LDSM.16.M88.4 R12, [R2+0x8800] ;  /* 0x00880000020c783b */ /* 0x000eae0000000200 */
[C---:B---3--:R-:W-:Y:S08]  /*3f30*/  HMMA.16816.F32.BF16 R40, R4.reuse, R8, R40 ;  /* 0x000000080428723c */ /* 0x048ff00000041828 */
[C---:B------:R-:W-:Y:S01]  /*3f40*/  HMMA.16816.F32.BF16 R36, R4.reuse, R10, R36 ;  /* 0x0000000a0424723c */ /* 0x040fe20000041824 */
[----:B------:R-:W3:Y:S07]  /*3f50*/  LDSM.16.M88.4 R8, [R2+0x9000] ;  /* 0x009000000208783b */ /* 0x000eee0000000200 */
[C---:B----4-:R-:W-:Y:S08]  /*3f60*/  HMMA.16816.F32.BF16 R32, R4.reuse, R52, R32 ;  /* 0x000000340420723c */ /* 0x050ff00000041820 */
[C---:B------:R-:W-:Y:S01]  /*3f70*/  HMMA.16816.F32.BF16 R28, R4.reuse, R54, R28 ;  /* 0x00000036041c723c */ /* 0x040fe2000004181c */
[----:B------:R-:W-:Y:S07]  /*3f80*/  LDSM.16.M88.4 R52, [R3+0xa800] ;  /* 0x00a800000334783b */ /* 0x000fee0000000200 */
[C---:B-1----:R-:W-:Y:S08]  /*3f90*/  HMMA.16816.F32.BF16 R24, R4.reuse, R16, R24 ;  /* 0x000000100418723c */ /* 0x042ff00000041818 */
[----:B------:R-:W-:Y:S01]  /*3fa0*/  HMMA.16816.F32.BF16 R72, R4, R18, R72 ;  /* 0x000000120448723c */ /* 0x000fe20000041848 */
[----:B------:R-:W1:Y:S04]  /*3fb0*/  LDSM.16.M88.4 R16, [R91+UR5+0xa800] ;  /* 0x00a800055b10783b */ /* 0x000e680008000200 */
[----:B------:R-:W4:Y:S03]  /*3fc0*/  LDSM.16.M88.4 R4, [R91+UR5+0xb000] ;  /* 0x00b000055b04783b */ /* 0x000f260008000200 */
[C---:B--2---:R-:W-:Y:S08]  /*3fd0*/  HMMA.16816.F32.BF16 R40, R76.reuse, R12, R40 ;  /* 0x0000000c4c28723c */ /* 0x044ff00000041828 */
[C---:B------:R-:W-:Y:S01]  /*3fe0*/  HMMA.16816.F32.BF16 R36, R76.reuse, R14, R36 ;  /* 0x0000000e4c24723c */ /* 0x040fe20000041824 */
[----:B------:R-:W-:Y:S07]  /*3ff0*/  LDSM.16.M88.4 R12, [R3+0xb800] ;  /* 0x00b80000030c783b */ /* 0x000fee0000000200 */
[C---:B---3--:R-:W-:Y:S08]  /*4000*/  HMMA.16816.F32.BF16 R32, R76.reuse, R8, R32 ;  /* 0x000000084c20723c */ /* 0x048ff00000041820 */
[C---:B------:R-:W-:Y:S01]  /*4010*/  HMMA.16816.F32.BF16 R28, R76.reuse, R10, R28 ;  /* 0x0000000a4c1c723c */ /* 0x040fe2000004181c */
[----:B------:R-:W2:Y:S07]  /*4020*/  LDSM.16.M88.4 R8, [R90+0x2000] ;  /* 0x002000005a08783b */ /* 0x000eae0000000200 */
[C---:B------:R-:W-:Y:S08]  /*4030*/  HMMA.16816.F32.BF16 R48, R76.reuse, R20, R48 ;  /* 0x000000144c30723c */ /* 0x040ff00000041830 */
[C---:B------:R-:W-:Y:S01]  /*4040*/  HMMA.16816.F32.BF16 R44, R76.reuse, R22, R44 ;  /* 0x000000164c2c723c */ /* 0x040fe2000004182c */
[----:B------:R-:W3:Y:S07]  /*4050*/  LDSM.16.M88.4 R20, [R3+0xb000] ;  /* 0x00b000000314783b */ /* 0x000eee0000000200 */
[C---:B------:R-:W-:Y:S08]  /*4060*/  HMMA.16816.F32.BF16 R24, R76.reuse, R80, R24 ;  /* 0x000000504c18723c */ /* 0x040ff00000041818 */
[----:B------:R-:W-:Y:S01]  /*4070*/  HMMA.16816.F32.BF16 R72, R76, R82, R72 ;  /* 0x000000524c48723c */ /* 0x000fe20000041848 */
[----:B------:R-:W-:Y:S04]  /*4080*/  LDSM.16.M88.4 R76, [R86+0x2000] ;  /* 0x00200000564c783b */ /* 0x000fe80000000200 */
[----:B------:R-:W-:Y:S03]  /*4090*/  LDSM.16.M88.4 R80, [R2+0xb800] ;  /* 0x00b800000250783b */ /* 0x000fe60000000200 */
[C---:B-1----:R-:W-:Y:S08]  /*40a0*/  HMMA.16816.F32.BF16 R40, R64.reuse, R16, R40 ;  /* 0x000000104028723c */ /* 0x042ff00000041828 */
[C---:B------:R-:W-:Y:S01]  /*40b0*/  HMMA.16816.F32.BF16 R36, R64.reuse, R18, R36 ;  /* 0x000000124024723c */ /* 0x040fe20000041824 */
[----:B------:R-:W-:Y:S07]  /*40c0*/  LDSM.16.M88.4 R16, [R88+0x2000] ;  /* 0x002000005810783b */ /* 0x000fee0000000200 */
[C---:B----4-:R-:W-:Y:S08]  /*40d0*/  HMMA.16816.F32.BF16 R32, R64.reuse, R4, R32 ;  /* 0x000000044020723c */ /* 0x050ff00000041820 */
[C---:B------:R-:W-:Y:S01]  /*40e0*/  HMMA.16816.F32.BF16 R28, R64.reuse, R6, R28 ;  /* 0x00000006401c723c */ /* 0x040fe2000004181c */
[----:B------:R-:W1:Y:S07]  /*40f0*/  LDSM.16.M88.4 R4, [R84+0xa000] ;  /* 0x00a000005404783b */ /* 0x000e6e0000000200 */
[C---:B------:R-:W-:Y:S08]  /*4100*/  HMMA.16816.F32.BF16 R48, R64.reuse, R56, R48 ;  /* 0x000000384030723c */ /* 0x040ff00000041830 */
[C---:B------:R-:W-:Y:S01]  /*4110*/  HMMA.16816.F32.BF16 R44, R64.reuse, R58, R44 ;  /* 0x0000003a402c723c */ /* 0x040fe2000004182c */
[----:B------:R-:W4:Y:S07]  /*4120*/  LDSM.16.M88.4 R56, [R84+0xa800] ;  /* 0x00a800005438783b */ /* 0x000f2e0000000200 */
[C---:B------:R-:W-:Y:S08]  /*4130*/  HMMA.16816.F32.BF16 R24, R64.reuse, R68, R24 ;  /* 0x000000444018723c */ /* 0x040ff00000041818 */
[----:B------:R-:W-:Y:S01]  /*4140*/  HMMA.16816.F32.BF16 R72, R64, R70, R72 ;  /* 0x000000464048723c */ /* 0x000fe20000041848 */
[----:B------:R-:W-:Y:S04]  /*4150*/  LDSM.16.M88.4 R68, [R92+0x4000] ;  /* 0x004000005c44783b */ /* 0x000fe80000000200 */
[----:B------:R-:W-:Y:S03]  /*4160*/  LDSM.16.M88.4 R64, [R91+UR5+0xc000] ;  /* 0x00c000055b40783b */ /* 0x000fe60008000200 */
[C---:B--2---:R-:W-:Y:S01]  /*4170*/  HMMA.16816.F32.BF16 R48, R8.reuse, R60, R48 ;  /* 0x0000003c0830723c */ /* 0x044fe20000041830 */
[----:B------:R-:W-:Y:S07]  /*4180*/  LDSM.16.M88.4 R92, [R92+0x6000] ;  /* 0x006000005c5c783b */ /* 0x000fee0000000200 */
[C---:B------:R-:W-:Y:S01]  /*4190*/  HMMA.16816.F32.BF16 R44, R8.reuse, R62, R44 ;  /* 0x0000003e082c723c */ /* 0x040fe2000004182c */
[----:B------:R-:W-:Y:S07]  /*41a0*/  LDSM.16.M88.4 R60, [R91+UR5+0xc800] ;  /* 0x00c800055b3c783b */ /* 0x000fee0008000200 */
[C---:B------:R-:W-:Y:S08]  /*41b0*/  HMMA.16816.F32.BF16 R40, R8.reuse, R52, R40 ;  /* 0x000000340828723c */ /* 0x040ff00000041828 */
[C---:B------:R-:W-:Y:S01]  /*41c0*/  HMMA.16816.F32.BF16 R36, R8.reuse, R54, R36 ;  /* 0x000000360824723c */ /* 0x040fe20000041824 */
[----:B------:R-:W2:Y:S07]  /*41d0*/  LDSM.16.M88.4 R52, [R84+0xb000] ;  /* 0x00b000005434783b */ /* 0x000eae0000000200 */
[C---:B---3--:R-:W-:Y:S08]  /*41e0*/  HMMA.16816.F32.BF16 R32, R8.reuse, R20, R32 ;  /* 0x000000140820723c */ /* 0x048ff00000041820 */
[C---:B------:R-:W-:Y:S01]  /*41f0*/  HMMA.16816.F32.BF16 R28, R8.reuse, R22, R28 ;  /* 0x00000016081c723c */ /* 0x040fe2000004181c */
[----:B------:R-:W3:Y:S07]  /*4200*/  LDSM.16.M88.4 R20, [R84+0xb800] ;  /* 0x00b800005414783b */ /* 0x000eee0000000200 */
[C---:B------:R-:W-:Y:S08]  /*4210*/  HMMA.16816.F32.BF16 R24, R8.reuse, R12, R24 ;  /* 0x0000000c0818723c */ /* 0x040ff00000041818 */
[----:B------:R-:W-:Y:S01]  /*4220*/  HMMA.16816.F32.BF16 R72, R8, R14, R72 ;  /* 0x0000000e0848723c */ /* 0x000fe20000041848 */
[----:B------:R-:W5:Y:S04]  /*4230*/  LDSM.16.M88.4 R8, [R2+0xa800] ;  /* 0x00a800000208783b */ /* 0x000f680000000200 */
[----:B------:R-:W5:Y:S03]  /*4240*/  LDSM.16.M88.4 R12, [R2+0xa000] ;  /* 0x00a00000020c783b */ /* 0x000f660000000200 */
[C---:B-1----:R-:W-:Y:S08]  /*4250*/  HMMA.16816.F32.BF16 R48, R16.reuse, R4, R48 ;  /* 0x000000041030723c */ /* 0x042ff00000041830 */
[C---:B------:R-:W-:Y:S01]  /*4260*/  HMMA.16816.F32.BF16 R44, R16.reuse, R6, R44 ;  /* 0x00000006102c723c */ /* 0x040fe2000004182c */
[----:B------:R-:W1:Y:S07]  /*4270*/  LDSM.16.M88.4 R4, [R2+0xb000] ;  /* 0x00b000000204783b */ /* 0x000e6e0000000200 */
[C---:B----4-:R-:W-:Y:S08]  /*4280*/  HMMA.16816.F32.BF16 R40, R16.reuse, R56, R40 ;  /* 0x000000381028723c */ /* 0x050ff00000041828 */
[C---:B------:R-:W-:Y:S01]  /*4290*/  HMMA.16816.F32.BF16 R36, R16.reuse, R58, R36 ;  /* 0x0000003a1024723c */ /* 0x040fe20000041824 */
[----:B------:R-:W4:Y:S07]  /*42a0*/  LDSM.16.M88.4 R56, [R91+UR5+0xd000] ;  /* 0x00d000055b38783b */ /* 0x000f2e0008000200 */
[C---:B--2---:R-:W-:Y:S08]  /*42b0*/  HMMA.16816.F32.BF16 R32, R16.reuse, R52, R32 ;  /* 0x000000341020723c */ /* 0x044ff00000041820 */
[C---:B------:R-:W-:Y:S01]  /*42c0*/  HMMA.16816.F32.BF16 R28, R16.reuse, R54, R28 ;  /* 0x00000036101c723c */ /* 0x040fe2000004181c */
[----:B------:R-:W2:Y:S07]  /*42d0*/  LDSM.16.M88.4 R52, [R91+UR5+0xd800] ;  /* 0x00d800055b34783b */ /* 0x000eae0008000200 */
[C---:B---3--:R-:W-:Y:S08]  /*42e0*/  HMMA.16816.F32.BF16 R24, R16.reuse, R20, R24 ;  /* 0x000000141018723c */ /* 0x048ff00000041818 */
[----:B------:R-:W-:Y:S01]  /*42f0*/  HMMA.16816.F32.BF16 R72, R16, R22, R72 ;  /* 0x000000161048723c */ /* 0x000fe20000041848 */
[----:B------:R-:W-:Y:S04]  /*4300*/  LDSM.16.M88.4 R20, [R90+0x4000] ;  /* 0x004000005a14783b */ /* 0x000fe80000000200 */
[----:B------:R-:W-:Y:S03]  /*4310*/  LDSM.16.M88.4 R16, [R3+0xc000] ;  /* 0x00c000000310783b */ /* 0x000fe60000000200 */
[C---:B-----5:R-:W-:Y:S08]  /*4320*/  HMMA.16816.F32.BF16 R40, R76.reuse, R8, R40 ;  /* 0x000000084c28723c */ /* 0x060ff00000041828 */
[C---:B------:R-:W-:Y:S01]  /*4330*/  HMMA.16816.F32.BF16 R36, R76.reuse, R10, R36 ;  /* 0x0000000a4c24723c */ /* 0x040fe20000041824 */
[----:B------:R-:W3:Y:S07]  /*4340*/  LDSM.16.M88.4 R8, [R3+0xd000] ;  /* 0x00d000000308783b */ /* 0x000eee0000000200 */
[C---:B------:R-:W-:Y:S08]  /*4350*/  HMMA.16816.F32.BF16 R48, R76.reuse, R12, R48 ;  /* 0x0000000c4c30723c */ /* 0x040ff00000041830 */
[C---:B------:R-:W-:Y:S01]  /*4360*/  HMMA.16816.F32.BF16 R44, R76.reuse, R14, R44 ;  /* 0x0000000e4c2c723c */ /* 0x040fe2000004182c */
[----:B------:R-:W5:Y:S07]  /*4370*/  LDSM.16.M88.4 R12, [R3+0xc800] ;  /* 0x00c80000030c783b */ /* 0x000f6e0000000200 */
[C---:B-1----:R-:W-:Y:S08]  /*4380*/  HMMA.16816.F32.BF16 R32, R76.reuse, R4, R32 ;  /* 0x000000044c20723c */ /* 0x042ff00000041820 */
[C---:B------:R-:W-:Y:S01]  /*4390*/  HMMA.16816.F32.BF16 R28, R76.reuse, R6, R28 ;  /* 0x000000064c1c723c */ /* 0x040fe2000004181c */
[----:B------:R-:W1:Y:S07]  /*43a0*/  LDSM.16.M88.4 R4, [R3+0xd800] ;  /* 0x00d800000304783b */ /* 0x000e6e0000000200 */
[C---:B------:R-:W-:Y:S08]  /*43b0*/  HMMA.16816.F32.BF16 R24, R76.reuse, R80, R24 ;  /* 0x000000504c18723c */ /* 0x040ff00000041818 */
[----:B------:R-:W-:Y:S08]  /*43c0*/  HMMA.16816.F32.BF16 R72, R76, R82, R72 ;  /* 0x000000524c48723c */ /* 0x000ff00000041848 */
[C---:B------:R-:W-:Y:S08]  /*43d0*/  HMMA.16816.F32.BF16 R40, R68.reuse, R60, R40 ;  /* 0x0000003c4428723c */ /* 0x040ff00000041828 */
[C---:B------:R-:W-:Y:S08]  /*43e0*/  HMMA.16816.F32.BF16 R36, R68.reuse, R62, R36 ;  /* 0x0000003e4424723c */ /* 0x040ff00000041824 */
[C---:B------:R-:W-:Y:S08]  /*43f0*/  HMMA.16816.F32.BF16 R48, R68.reuse, R64, R48 ;  /* 0x000000404430723c */ /* 0x040ff00000041830 */
[C---:B------:R-:W-:Y:S08]  /*4400*/  HMMA.16816.F32.BF16 R44, R68.reuse, R66, R44 ;  /* 0x00000042442c723c */ /* 0x040ff0000004182c */
[C---:B----4-:R-:W-:Y:S08]  /*4410*/  HMMA.16816.F32.BF16 R32, R68.reuse, R56, R32 ;  /* 0x000000384420723c */ /* 0x050ff00000041820 */
[C---:B------:R-:W-:Y:S01]  /*4420*/  HMMA.16816.F32.BF16 R60, R68.reuse, R58, R28 ;  /* 0x0000003a443c723c */ /* 0x040fe2000004181c */
[----:B------:R-:W-:Y:S04]  /*4430*/  LDSM.16.M88.4 R56, [R88+0x4000] ;  /* 0x004000005838783b */ /* 0x000fe80000000200 */
[----:B------:R-:W4:Y:S03]  /*4440*/  LDSM.16.M88.4 R28, [R84+0xc000] ;  /* 0x00c00000541c783b */ /* 0x000f260000000200 */
[C---:B--2---:R-:W-:Y:S01]  /*4450*/  HMMA.16816.F32.BF16 R64, R68.reuse, R52, R24 ;  /* 0x000000344440723c */ /* 0x044fe20000041818 */
[----:B------:R-:W2:Y:S07]  /*4460*/  LDSM.16.M88.4 R24, [R84+0xc800] ;  /* 0x00c800005418783b */ /* 0x000eae0000000200 */
[----:B------:R-:W-:Y:S01]  /*4470*/  HMMA.16816.F32.BF16 R72, R68, R54, R72 ;  /* 0x000000364448723c */ /* 0x000fe20000041848 */
[----:B------:R-:W-:Y:S04]  /*4480*/  LDSM.16.M88.4 R52, [R2+0xd800] ;  /* 0x00d800000234783b */ /* 0x000fe80000000200 */
[----:B------:R-:W-:Y:S03]  /*4490*/  LDSM.16.M88.4 R68, [R90+0x6000] ;  /* 0x006000005a44783b */ /* 0x000fe60000000200 */
[C---:B---3--:R-:W-:Y:S08]  /*44a0*/  HMMA.16816.F32.BF16 R32, R20.reuse, R8, R32 ;  /* 0x000000081420723c */ /* 0x048ff00000041820 */
[C---:B------:R-:W-:Y:S01]  /*44b0*/  HMMA.16816.F32.BF16 R60, R20.reuse, R10, R60 ;  /* 0x0000000a143c723c */ /* 0x040fe2000004183c */
[----:B------:R-:W3:Y:S07]  /*44c0*/  LDSM.16.M88.4 R8, [R84+0xd000] ;  /* 0x00d000005408783b */ /* 0x000eee0000000200 */
[C---:B------:R-:W-:Y:S08]  /*44d0*/  HMMA.16816.F32.BF16 R48, R20.reuse, R16, R48 ;  /* 0x000000101430723c */ /* 0x040ff00000041830 */
[C---:B------:R-:W-:Y:S01]  /*44e0*/  HMMA.16816.F32.BF16 R44, R20.reuse, R18, R44 ;  /* 0x00000012142c723c */ /* 0x040fe2000004182c */
[----:B------:R-:W-:Y:S07]  /*44f0*/  LDSM.16.M88.4 R16, [R2+0xc800] ;  /* 0x00c800000210783b */ /* 0x000fee0000000200 */
[C---:B-----5:R-:W-:Y:S08]  /*4500*/  HMMA.16816.F32.BF16 R40, R20.reuse, R12, R40 ;  /* 0x0000000c1428723c */ /* 0x060ff00000041828 */
[C---:B------:R-:W-:Y:S01]  /*4510*/  HMMA.16816.F32.BF16 R36, R20.reuse, R14, R36 ;  /* 0x0000000e1424723c */ /* 0x040fe20000041824 */
[----:B------:R-:W-:Y:S07]  /*4520*/  LDSM.16.M88.4 R12, [R86+0x4000] ;  /* 0x00400000560c783b */ /* 0x000fee0000000200 */
[C---:B-1----:R-:W-:Y:S08]  /*4530*/  HMMA.16816.F32.BF16 R64, R20.reuse, R4, R64 ;  /* 0x000000041440723c */ /* 0x042ff00000041840 */
[----:B------:R-:W-:Y:S01]  /*4540*/  HMMA.16816.F32.BF16 R72, R20, R6, R72 ;  /* 0x000000061448723c */ /* 0x000fe20000041848 */
[----:B------:R-:W1:Y:S04]  /*4550*/  LDSM.16.M88.4 R4, [R2+0xc000] ;  /* 0x00c000000204783b */ /* 0x000e680000000200 */
[----:B------:R-:W5:Y:S03]  /*4560*/  LDSM.16.M88.4 R20, [R84+0xd800] ;  /* 0x00d800005414783b */ /* 0x000f660000000200 */
[C---:B----4-:R-:W-:Y:S08]  /*4570*/  HMMA.16816.F32.BF16 R48, R56.reuse, R28, R48 ;  /* 0x0000001c3830723c */ /* 0x050ff00000041830 */
[C---:B------:R-:W-:Y:S01]  /*4580*/  HMMA.16816.F32.BF16 R44, R56.reuse, R30, R44 ;  /* 0x0000001e382c723c */ /* 0x040fe2000004182c */
[----:B------:R-:W4:Y:S07]  /*4590*/  LDSM.16.M88.4 R28, [R91+UR5+0xe000] ;  /* 0x00e000055b1c783b */ /* 0x000f2e0008000200 */
[C---:B--2---:R-:W-:Y:S08]  /*45a0*/  HMMA.16816.F32.BF16 R40, R56.reuse, R24, R40 ;  /* 0x000000183828723c */ /* 0x044ff00000041828 */
[C---:B------:R-:W-:Y:S01]  /*45b0*/  HMMA.16816.F32.BF16 R36, R56.reuse, R26, R36 ;  /* 0x0000001a3824723c */ /* 0x040fe20000041824 */
[----:B------:R-:W2:Y:S07]  /*45c0*/  LDSM.16.M88.4 R24, [R2+0xd000] ;  /* 0x00d000000218783b */ /* 0x000eae0000000200 */
[C---:B---3--:R-:W-:Y:S08]  /*45d0*/  HMMA.16816.F32.BF16 R32, R56.reuse, R8, R32 ;  /* 0x000000083820723c */ /* 0x048ff00000041820 */
[----:B------:R-:W-:Y:S01]  /*45e0*/  HMMA.16816.F32.BF16 R60, R56, R10, R60 ;  /* 0x0000000a383c723c */ /* 0x000fe2000004183c */
[----:B------:R-:W3:Y:S07]  /*45f0*/  LDSM.16.M88.4 R8, [R3+0xe000] ;  /* 0x00e000000308783b */ /* 0x000eee0000000200 */
[C---:B-1----:R-:W-:Y:S08]  /*4600*/  HMMA.16816.F32.BF16 R48, R12.reuse, R4, R48 ;  /* 0x000000040c30723c */ /* 0x042ff00000041830 */
[----:B------:R-:W-:Y:S01]  /*4610*/  HMMA.16816.F32.BF16 R44, R12, R6, R44 ;  /* 0x000000060c2c723c */ /* 0x000fe2000004182c */
[----:B------:R-:W-:Y:S07]  /*4620*/  LDSM.16.M88.4 R4, [R84+0xe000] ;  /* 0x00e000005404783b */ /* 0x000fee0000000200 */
[C---:B-----5:R-:W-:Y:S08]  /*4630*/  HMMA.16816.F32.BF16 R64, R56.reuse, R20, R64 ;  /* 0x000000143840723c */ /* 0x060ff00000041840 */
[----:B------:R-:W-:Y:S01]  /*4640*/  HMMA.16816.F32.BF16 R72, R56, R22, R72 ;  /* 0x000000163848723c */ /* 0x000fe20000041848 */
[----:B------:R-:W1:Y:S07]  /*4650*/  LDSM.16.M88.4 R20, [R91+UR5+0xe800] ;  /* 0x00e800055b14783b */ /* 0x000e6e0008000200 */
[C---:B------:R-:W-:Y:S08]  /*4660*/  HMMA.16816.F32.BF16 R40, R12.reuse, R16, R40 ;  /* 0x000000100c28723c */ /* 0x040ff00000041828 */
[----:B------:R-:W-:Y:S01]  /*4670*/  HMMA.16816.F32.BF16 R36, R12, R18, R36 ;  /* 0x000000120c24723c */ /* 0x000fe20000041824 */
[----:B------:R-:W5:Y:S07]  /*4680*/  LDSM.16.M88.4 R16, [R88+0x6000] ;  /* 0x006000005810783b */ /* 0x000f6e0000000200 */
[C---:B----4-:R-:W-:Y:S08]  /*4690*/  HMMA.16816.F32.BF16 R48, R92.reuse, R28, R48 ;  /* 0x0000001c5c30723c */ /* 0x050ff00000041830 */
[----:B------:R-:W-:Y:S01]  /*46a0*/  HMMA.16816.F32.BF16 R44, R92, R30, R44 ;  /* 0x0000001e5c2c723c */ /* 0x000fe2000004182c */
[----:B------:R-:W-:Y:S07]  /*46b0*/  LDSM.16.M88.4 R28, [R86+0x6000] ;  /* 0x00600000561c783b */ /* 0x000fee0000000200 */
[C---:B--2---:R-:W-:Y:S08]  /*46c0*/  HMMA.16816.F32.BF16 R32, R12.reuse, R24, R32 ;  /* 0x000000180c20723c */ /* 0x044ff00000041820 */
[C---:B------:R-:W-:Y:S01]  /*46d0*/  HMMA.16816.F32.BF16 R60, R12.reuse, R26, R60 ;  /* 0x0000001a0c3c723c */ /* 0x040fe2000004183c */
[----:B------:R-:W-:Y:S07]  /*46e0*/  LDSM.16.M88.4 R24, [R2+0xe000] ;  /* 0x00e000000218783b */ /* 0x000fee0000000200 */
[C---:B------:R-:W-:Y:S08]  /*46f0*/  HMMA.16816.F32.BF16 R64, R12.reuse, R52, R64 ;  /* 0x000000340c40723c */ /* 0x040ff00000041840 */
[----:B------:R-:W-:Y:S01]  /*4700*/  HMMA.16816.F32.BF16 R72, R12, R54, R72 ;  /* 0x000000360c48723c */ /* 0x000fe20000041848 */
[----:B------:R-:W2:Y:S07]  /*4710*/  LDSM.16.M88.4 R12, [R3+0xe800] ;  /* 0x00e80000030c783b */ /* 0x000eae0000000200 */
[C---:B---3--:R-:W-:Y:S08]  /*4720*/  HMMA.16816.F32.BF16 R48, R68.reuse, R8, R48 ;  /* 0x000000084430723c */ /* 0x048ff00000041830 */
[----:B------:R-:W-:Y:S01]  /*4730*/  HMMA.16816.F32.BF16 R44, R68, R10, R44 ;  /* 0x0000000a442c723c */ /* 0x000fe2000004182c */
[----:B------:R-:W3:Y:S07]  /*4740*/  LDSM.16.M88.4 R8, [R84+0xe800] ;  /* 0x00e800005408783b */ /* 0x000eee0000000200 */
[----:B-1----:R-:W-:Y:S08]  /*4750*/  HMMA.16816.F32.BF16 R40, R92, R20, R40 ;  /* 0x000000145c28723c */ /* 0x002ff00000041828 */
[----:B-----5:R-:W-:Y:S08]  /*4760*/  HMMA.16816.F32.BF16 R48, R16, R4, R48 ;  /* 0x000000041030723c */ /* 0x020ff00000041830 */
[----:B------:R-:W-:Y:S01]  /*4770*/  HMMA.16816.F32.BF16 R36, R92, R22, R36 ;  /* 0x000000165c24723c */ /* 0x000fe20000041824 */
[----:B------:R-:W-:Y:S07]  /*4780*/  LDSM.16.M88.4 R20, [R2+0xe800] ;  /* 0x00e800000214783b */ /* 0x000fee0000000200 */
[----:B------:R-:W-:Y:S01]  /*4790*/  HMMA.16816.F32.BF16 R44, R16, R6, R44 ;  /* 0x00000006102c723c */ /* 0x000fe2000004182c */
[----:B------:R-:W1:Y:S07]  /*47a0*/  LDSM.16.M88.4 R4, [R91+UR5+0xf000] ;  /* 0x00f000055b04783b */ /* 0x000e6e0008000200 */
[C---:B--2---:R-:W-:Y:S08]  /*47b0*/  HMMA.16816.F32.BF16 R40, R68.reuse, R12, R40 ;  /* 0x0000000c4428723c */ /* 0x044ff00000041828 */
[----:B------:R-:W-:Y:S01]  /*47c0*/  HMMA.16816.F32.BF16 R36, R68, R14, R36 ;  /* 0x0000000e4424723c */ /* 0x000fe20000041824 */
[----:B------:R-:W2:Y:S07]  /*47d0*/  LDSM.16.M88.4 R12, [R3+0xf000] ;  /* 0x00f00000030c783b */ /* 0x000eae0000000200 */
[----:B------:R-:W-:Y:S08]  /*47e0*/  HMMA.16816.F32.BF16 R48, R28, R24, R48 ;  /* 0x000000181c30723c */ /* 0x000ff00000041830 */
[----:B---3--:R-:W-:Y:S08]  /*47f0*/  HMMA.16816.F32.BF16 R40, R16, R8, R40 ;  /* 0x000000081028723c */ /* 0x008ff00000041828 */
[----:B------:R-:W-:Y:S01]  /*4800*/  HMMA.16816.F32.BF16 R44, R28, R26, R44 ;  /* 0x0000001a1c2c723c */ /* 0x000fe2000004182c */
[----:B------:R-:W3:Y:S02]  /*4810*/  LDSM.16.M88.4 R24, [R91+UR5+0xf800] ;  /* 0x00f800055b18783b */ /* 0x000ee40008000200 */
[----:B------:R-:W-:Y:S01]  /*4820*/  FMUL.FTZ R48, R48, UR4 ;  /* 0x0000000430307c20 */ /* 0x000fe20008410000 */
[----:B------:R-:W-:Y:S01]  /*4830*/  FMUL.FTZ R49, R49, UR4 ;  /* 0x0000000431317c20 */ /* 0x000fe20008410000 */
[----:B------:R-:W-:Y:S01]  /*4840*/  FMUL.FTZ R50, R50, UR4 ;  /* 0x0000000432327c20 */ /* 0x000fe20008410000 */
[----:B------:R-:W-:Y:S01]  /*4850*/  FMUL.FTZ R51, R51, UR4 ;  /* 0x0000000433337c20 */ /* 0x000fe20008410000 */
[----:B------:R-:W-:Y:S01]  /*4860*/  MUFU.TANH R52, R48 ;  /* 0x0000003000347308 */ /* 0x000fe20000002400 */
[----:B-1----:R-:W-:Y:S07]  /*4870*/  HMMA.16816.F32.BF16 R32, R92, R4, R32 ;  /* 0x000000045c20723c */ /* 0x002fee0000041820 */
[----:B------:R-:W-:Y:S01]  /*4880*/  MUFU.TANH R53, R49 ;  /* 0x0000003100357308 */ /* 0x000fe20000002400 */
[----:B------:R-:W-:Y:S03]  /*4890*/  HMMA.16816.F32.BF16 R40, R28, R20, R40 ;  /* 0x000000141c28723c */ /* 0x000fe60000041828 */
[----:B------:R-:W-:Y:S01]  /*48a0*/  FMUL.FTZ R44, R44, UR4 ;  /* 0x000000042c2c7c20 */ /* 0x000fe20008410000 */
[----:B------:R-:W-:Y:S01]  /*48b0*/  FMUL.FTZ R21, R46, UR4 ;  /* 0x000000042e157c20 */ /* 0x000fe20008410000 */
[----:B------:R-:W-:Y:S01]  /*48c0*/  FMUL.FTZ R20, R45, UR4 ;  /* 0x000000042d147c20 */ /* 0x000fe20008410000 */
[----:B------:R-:W-:Y:S01]  /*48d0*/  FMUL.FTZ R45, R47, UR4 ;  /* 0x000000042f2d7c20 */ /* 0x000fe20008410000 */
[----:B------:R-:W1:Y:S01]  /*48e0*/  MUFU.TANH R54, R50 ;  /* 0x0000003200367308 */ /* 0x000e620000002400 */
[----:B------:R-:W-:Y:S01]  /*48f0*/  HMMA.16816.F32.BF16 R36, R16, R10, R36 ;  /* 0x0000000a1024723c */ /* 0x000fe20000041824 */
[----:B------:R-:W4:Y:S06]  /*4900*/  LDSM.16.M88.4 R8, [R84+0xf000] ;  /* 0x00f000005408783b */ /* 0x000f2c0000000200 */
[----:B------:R5:W1:Y:S01]  /*4910*/  MUFU.TANH R55, R51 ;  /* 0x0000003300377308 */ /* 0x000a620000002400 */
[----:B------:R-:W-:Y:S01]  /*4920*/  HMMA.16816.F32.BF16 R60, R92, R6, R60 ;  /* 0x000000065c3c723c */ /* 0x000fe2000004183c */
[----:B------:R1:W4:Y:S06]  /*4930*/  LDSM.16.M88.4 R4, [R3+0xf800] ;  /* 0x00f800000304783b */ /* 0x00032c0000000200 */
[----:B------:R-:W-:Y:S01]  /*4940*/  MUFU.TANH R44, R44 ;  /* 0x0000002c002c7308 */ /* 0x000fe20000002400 */
[----:B--2---:R-:W-:Y:S01]  /*4950*/  HMMA.16816.F32.BF16 R32, R68, R12, R32 ;  /* 0x0000000c4420723c */ /* 0x004fe20000041820 */
[----:B------:R-:W-:Y:S01]  /*4960*/  FMUL.FTZ R12, R40, UR4 ;  /* 0x00000004280c7c20 */ /* 0x000fe20008410000 */
[----:B------:R-:W-:-:S05]  /*4970*/  FMUL.FTZ R40, R42, UR4 ;  /* 0x000000042a287c20 */ /* 0x000fca0008410000 */
[----:B------:R-:W2:Y:S01]  /*4980*/  MUFU.TANH R21, R21 ;  /* 0x0000001500157308 */ /* 0x000ea20000002400 */
[----:B------:R-:W-:Y:S01]  /*4990*/  HMMA.16816.F32.BF16 R36, R28, R22, R36 ;  /* 0x000000161c24723c */ /* 0x000fe20000041824 */
[----:B-----5:R-:W-:Y:S01]  /*49a0*/  LDSM.16.M88.4 R48, [R2+0xf000] ;  /* 0x00f000000230783b */ /* 0x020fe20000000200 */
[----:B------:R-:W-:Y:S01]  /*49b0*/  FMUL.FTZ R22, R41, UR4 ;  /* 0x0000000429167c20 */ /* 0x000fe20008410000 */
[----:B------:R-:W-:-:S04]  /*49c0*/  FMUL.FTZ R41, R43, UR4 ;  /* 0x000000042b297c20 */ /* 0x000fc80008410000 */
[----:B------:R5:W-:Y:S01]  /*49d0*/  MUFU.TANH R23, R12 ;  /* 0x0000000c00177308 */ /* 0x000be20000002400 */
[----:B------:R-:W-:Y:S07]  /*49e0*/  HMMA.16816.F32.BF16 R60, R68, R14, R60 ;  /* 0x0000000e443c723c */ /* 0x000fee000004183c */
[----:B------:R-:W-:Y:S01]  /*49f0*/  MUFU.TANH R20, R20 ;  /* 0x0000001400147308 */ /* 0x000fe20000002400 */
[----:B---3--:R-:W-:Y:S03]  /*4a00*/  HMMA.16816.F32.BF16 R72, R92, R26, R72 ;  /* 0x0000001a5c48723c */ /* 0x008fe60000041848 */
[----:B-1----:R-:W-:-:S04]  /*4a10*/  FMUL.FTZ R3, R36, UR4 ;  /* 0x0000000424037c20 */ /* 0x002fc80008410000 */
[----:B------:R-:W1:Y:S01]  /*4a20*/  MUFU.TANH R45, R45 ;  /* 0x0000002d002d7308 */ /* 0x000e620000002400 */
[----:B-----5:R-:W3:Y:S01]  /*4a30*/  LDSM.16.M88.4 R12, [R84+0xf800] ;  /* 0x00f80000540c783b */ /* 0x020ee20000000200 */
[----:B------:R-:W-:Y:S01]  /*4a40*/  HMMA.16816.F32.BF16 R64, R92, R24, R64 ;  /* 0x000000185c40723c */ /* 0x000fe20000041840 */
[----:B------:R-:W-:Y:S01]  /*4a50*/  FMUL.FTZ R25, R38, UR4 ;  /* 0x0000000426197c20 */ /* 0x000fe20008410000 */
[----:B------:R-:W-:-:S04]  /*4a60*/  FMUL.FTZ R24, R37, UR4 ;  /* 0x0000000425187c20 */ /* 0x000fc80008410000 */
[----:B------:R-:W5:Y:S02]  /*4a70*/  MUFU.TANH R40, R40 ;  /* 0x0000002800287308 */ /* 0x000f640000002400 */
[----:B----4-:R-:W-:Y:S06]  /*4a80*/  HMMA.16816.F32.BF16 R32, R16, R8, R32 ;  /* 0x000000081020723c */ /* 0x010fec0000041820 */
[----:B------:R-:W-:Y:S02]  /*4a90*/  MUFU.TANH R22, R22 ;  /* 0x0000001600167308 */ /* 0x000fe40000002400 */
[----:B------:R-:W-:Y:S06]  /*4aa0*/  HMMA.16816.F32.BF16 R72, R68, R6, R72 ;  /* 0x000000064448723c */ /* 0x000fec0000041848 */
[----:B------:R-:W4:Y:S02]  /*4ab0*/  MUFU.TANH R41, R41 ;  /* 0x0000002900297308 */ /* 0x000f240000002400 */
[----:B------:R-:W-:Y:S01]  /*4ac0*/  HMMA.16816.F32.BF16 R60, R16, R10, R60 ;  /* 0x0000000a103c723c */ /* 0x000fe2000004183c */
[----:B------:R2:W1:Y:S01]  /*4ad0*/  LDSM.16.M88.4 R8, [R2+0xf800] ;  /* 0x00f800000208783b */ /* 0x0004620000000200 */
[----:B------:R-:W-:-:S04]  /*4ae0*/  DEPBAR.LE SB0, 0x0 ;  /* 0x000080000000791a */ /* 0x000fc80000000000 */
[----:B------:R-:W4:Y:S02]  /*4af0*/  MUFU.TANH R3, R3 ;  /* 0x0000000300037308 */ /* 0x000f240000002400 */
[----:B------:R-:W-:Y:S01]  /*4b00*/  HMMA.16816.F32.BF16 R64, R68, R4, R64 ;  /* 0x000000044440723c */ /* 0x000fe20000041840 */
[----:B------:R-:W-:-:S05]  /*4b10*/  FMUL.FTZ R4, R39, UR4 ;  /* 0x0000000427047c20 */ /* 0x000fca0008410000 */
[----:B------:R-:W4:Y:S02]  /*4b20*/  MUFU.TANH R25, R25 ;  /* 0x0000001900197308 */ /* 0x000f240000002400 */
[----:B---3--:R-:W-:Y:S06]  /*4b30*/  HMMA.16816.F32.BF16 R72, R16, R14, R72 ;  /* 0x0000000e1048723c */ /* 0x008fec0000041848 */
[----:B------:R-:W-:Y:S01]  /*4b40*/  MUFU.TANH R24, R24 ;  /* 0x0000001800187308 */ /* 0x000fe20000002400 */
[----:B--2---:R-:W-:Y:S01]  /*4b50*/  IMAD.SHL.U32 R2, R217, 0x2, RZ ;  /* 0x00000002d9027824 */ /* 0x004fe200078e00ff */
[----:B------:R-:W-:Y:S04]  /*4b60*/  HMMA.16816.F32.BF16 R32, R28, R48, R32 ;  /* 0x000000301c20723c */ /* 0x000fe80000041820 */
[----:B------:R-:W-:-:S02]  /*4b70*/  LOP3.LUT R2, R2, 0x6, RZ, 0xc0, !PT ;  /* 0x0000000602027812 */ /* 0x000fc400078ec0ff */
[----:B------:R-:W2:Y:S02]  /*4b80*/  MUFU.TANH R4, R4 ;  /* 0x0000000400047308 */ /* 0x000ea40000002400 */
[----:B------:R-:W-:Y:S01]  /*4b90*/  HMMA.16816.F32.BF16 R64, R16, R12, R64 ;  /* 0x0000000c1040723c */ /* 0x000fe20000041840 */
[----:B------:R-:W-:-:S04]  /*4ba0*/  VIADD R15, R2, UR17 ;  /* 0x00000011020f7c36 */ /* 0x000fc80008000000 */
[C---:B------:R-:W-:Y:S01]  /*4bb0*/  VIADD R2, R15.reuse, 0x1 ;  /* 0x000000010f027836 */ /* 0x040fe20000000000 */
[C---:B------:R-:W-:Y:S01]  /*4bc0*/  ISETP.GE.AND P1, PT, R15.reuse, UR22, PT ;  /* 0x000000160f007c0c */ /* 0x040fe2000bf26270 */
[C---:B------:R-:W-:Y:S01]  /*4bd0*/  VIADD R5, R15.reuse, 0x9 ;  /* 0x000000090f057836 */ /* 0x040fe20000000000 */
[C---:B------:R-:W-:Y:S01]  /*4be0*/  IADD3 R6, PT, PT, R15.reuse, 0x8, RZ ;  /* 0x000000080f067810 */ /* 0x040fe20007ffe0ff */
[C---:B------:R-:W-:Y:S01]  /*4bf0*/  HMMA.16816.F32.BF16 R60, R28.reuse, R50, R60 ;  /* 0x000000321c3c723c */ /* 0x040fe2000004183c */
[----:B------:R-:W-:Y:S01]  /*4c00*/  ISETP.GE.AND P5, PT, R2, UR22, PT ;  /* 0x0000001602007c0c */ /* 0x000fe2000bfa6270 */
[C---:B------:R-:W-:Y:S01]  /*4c10*/  VIADD R2, R15.reuse, 0x10 ;  /* 0x000000100f027836 */ /* 0x040fe20000000000 */
[----:B------:R-:W-:Y:S01]  /*4c20*/  FSEL R54, R54, -INF , !P1 ;  /* 0xff80000036367808 */ /* 0x000fe20004800000 */
[----:B------:R-:W-:Y:S01]  /*4c30*/  FMUL.FTZ R32, R32, UR4 ;  /* 0x0000000420207c20 */ /* 0x000fe20008410000 */
[----:B------:R-:W-:Y:S01]  /*4c40*/  FSEL R13, R52, -INF , !P1 ;  /* 0xff800000340d7808 */ /* 0x000fe20004800000 */
[----:B------:R-:W-:Y:S01]  /*4c50*/  FMUL.FTZ R34, R34, UR4 ;  /* 0x0000000422227c20 */ /* 0x000fe20008410000 */
[----:B------:R-:W-:Y:S01]  /*4c60*/  ISETP.GE.AND P2, PT, R2, UR22, PT ;  /* 0x0000001602007c0c */ /* 0x000fe2000bf46270 */
[----:B------:R-:W-:Y:S01]  /*4c70*/  VIADD R2, R15, 0x11 ;  /* 0x000000110f027836 */ /* 0x000fe20000000000 */
[----:B------:R-:W-:Y:S01]  /*4c80*/  FSEL R16, R55, -INF , !P5 ;  /* 0xff80000037107808 */ /* 0x000fe20006800000 */
[C---:B-1----:R-:W-:Y:S01]  /*4c90*/  HMMA.16816.F32.BF16 R72, R28.reuse, R10, R72 ;  /* 0x0000000a1c48723c */ /* 0x042fe20000041848 */
[----:B------:R-:W-:Y:S01]  /*4ca0*/  FSEL R53, R53, -INF , !P5 ;  /* 0xff80000035357808 */ /* 0x000fe20006800000 */
[----:B------:R-:W-:Y:S01]  /*4cb0*/  MUFU.TANH R197, R32 ;  /* 0x0000002000c57308 */ /* 0x000fe20000002400 */
[----:B------:R-:W-:Y:S01]  /*4cc0*/  ISETP.GE.AND P1, PT, R2, UR22, PT ;  /* 0x0000001602007c0c */ /* 0x000fe2000bf26270 */
[----:B------:R-:W-:Y:S01]  /*4cd0*/  VIADD R2, R15, 0x18 ;  /* 0x000000180f027836 */ /* 0x000fe20000000000 */
[----:B------:R-:W-:Y:S01]  /*4ce0*/  ISETP.GE.AND P4, PT, R6, UR22, PT ;  /* 0x0000001606007c0c */ /* 0x000fe2000bf86270 */
[----:B------:R-:W-:Y:S01]  /*4cf0*/  FMUL.FTZ R33, R33, UR4 ;  /* 0x0000000421217c20 */ /* 0x000fe20008410000 */
[----:B------:R-:W-:Y:S01]  /*4d00*/  ISETP.GE.AND P3, PT, R5, UR22, PT ;  /* 0x0000001605007c0c */ /* 0x000fe2000bf66270 */
[----:B------:R-:W-:Y:S01]  /*4d10*/  HMMA.16816.F32.BF16 R64, R28, R8, R64 ;  /* 0x000000081c40723c */ /* 0x000fe20000041840 */
[----:B------:R-:W-:Y:S01]  /*4d20*/  ISETP.GE.AND P5, PT, R2, UR22, PT ;  /* 0x0000001602007c0c */ /* 0x000fe2000bfa6270 */
[C---:B------:R-:W-:Y:S01]  /*4d30*/  VIADD R5, R15.reuse, 0x20 ;  /* 0x000000200f057836 */ /* 0x040fe20000000000 */
[----:B------:R-:W-:Y:S01]  /*4d40*/  IADD3 R2, PT, PT, R15, 0x19, RZ ;  /* 0x000000190f027810 */ /* 0x000fe20007ffe0ff */
[----:B------:R-:W1:Y:S01]  /*4d50*/  MUFU.TANH R212, R34 ;  /* 0x0000002200d47308 */ /* 0x000e620000002400 */
[----:B------:R-:W-:Y:S01]  /*4d60*/  FSEL R6, R21, -INF , !P4 ;  /* 0xff80000015067808 */ /* 0x000fe20006000000 */
[----:B------:R-:W-:Y:S01]  /*4d70*/  FMUL.FTZ R35, R35, UR4 ;  /* 0x0000000423237c20 */ /* 0x000fe20008410000 */
[----:B------:R-:W-:Y:S01]  /*4d80*/  FSEL R17, R44, -INF , !P4 ;  /* 0xff8000002c117808 */ /* 0x000fe20006000000 */
[----:B------:R-:W-:Y:S01]  /*4d90*/  FMUL.FTZ R60, R60, UR4 ;  /* 0x000000043c3c7c20 */ /* 0x000fe20008410000 */
[----:B------:R-:W-:Y:S01]  /*4da0*/  ISETP.GE.AND P4, PT, R2, UR22, PT ;  /* 0x0000001602007c0c */ /* 0x000fe2000bf86270 */
[----:B------:R-:W-:Y:S01]  /*4db0*/  FMUL.FTZ R62, R62, UR4 ;  /* 0x000000043e3e7c20 */ /* 0x000fe20008410000 */
[----:B------:R-:W-:Y:S01]  /*4dc0*/  FSEL R2, R45, -INF , !P3 ;  /* 0xff8000002d027808 */ /* 0x000fe20005800000 */
[----:B------:R-:W-:Y:S01]  /*4dd0*/  VIADD R8, R15, 0x29 ;  /* 0x000000290f087836 */ /* 0x000fe20000000000 */
[----:B------:R-:W-:Y:S01]  /*4de0*/  FSEL R19, R20, -INF , !P3 ;  /* 0xff80000014137808 */ /* 0x000fe20005800000 */
[----:B------:R-:W-:Y:S01]  /*4df0*/  MUFU.TANH R191, R33 ;  /* 0x0000002100bf7308 */ /* 0x000fe20000002400 */
[----:B------:R-:W-:Y:S01]  /*4e00*/  ISETP.GE.AND P3, PT, R5, UR22, PT ;  /* 0x0000001605007c0c */ /* 0x000fe2000bf66270 */
[----:B------:R-:W-:Y:S01]  /*4e10*/  VIADD R5, R15, 0x21 ;  /* 0x000000210f057836 */ /* 0x000fe20000000000 */
[----:B-----5:R-:W-:Y:S01]  /*4e20*/  FSEL R14, R40, -INF , !P2 ;  /* 0xff800000280e7808 */ /* 0x020fe20005000000 */
[----:B------:R-:W-:Y:S01]  /*4e30*/  FMUL.FTZ R61, R61, UR4 ;  /* 0x000000043d3d7c20 */ /* 0x000fe20008410000 */
[----:B------:R-:W-:Y:S01]  /*4e40*/  FSEL R11, R23, -INF , !P2 ;  /* 0xff800000170b7808 */ /* 0x000fe20005000000 */
[----:B------:R-:W-:Y:S01]  /*4e50*/  FMUL.FTZ R63, R63, UR4 ;  /* 0x000000043f3f7c20 */ /* 0x000fe20008410000 */
[----:B------:R-:W-:Y:S01]  /*4e60*/  ISETP.GE.AND P2, PT, R5, UR22, PT ;  /* 0x0000001605007c0c */ /* 0x000fe2000bf46270 */
[----:B------:R-:W-:Y:S01]  /*4e70*/  VIADD R5, R15, 0x28 ;  /* 0x000000280f057836 */ /* 0x000fe20000000000 */
[----:B----4-:R-:W-:Y:S01]  /*4e80*/  FSEL R12, R41, -INF , !P1 ;  /* 0xff800000290c7808 */ /* 0x010fe20004800000 */
[----:B------:R-:W3:Y:S01]  /*4e90*/  MUFU.TANH R196, R35 ;  /* 0x0000002300c47308 */ /* 0x000ee20000002400 */
[----:B------:R-:W-:Y:S01]  /*4ea0*/  FSEL R7, R22, -INF , !P1 ;  /* 0xff80000016077808 */ /* 0x000fe20004800000 */
[----:B------:R-:W-:Y:S01]  /*4eb0*/  FMUL.FTZ R64, R64, UR4 ;  /* 0x0000000440407c20 */ /* 0x000fe20008410000 */
[----:B------:R-:W-:Y:S01]  /*4ec0*/  ISETP.GE.AND P1, PT, R5, UR22, PT ;  /* 0x0000001605007c0c */ /* 0x000fe2000bf26270 */
[----:B------:R-:W-:Y:S01]  /*4ed0*/  FMUL.FTZ R65, R65, UR4 ;  /* 0x0000000441417c20 */ /* 0x000fe20008410000 */
[----:B------:R-:W-:Y:S01]  /*4ee0*/  FSEL R5, R3, -INF , !P5 ;  /* 0xff80000003057808 */ /* 0x000fe20006800000 */
[----:B------:R-:W-:Y:S01]  /*4ef0*/  FMUL.FTZ R66, R66, UR4 ;  /* 0x0000000442427c20 */ /* 0x000fe20008410000 */
[----:B------:R-:W-:Y:S01]  /*4f00*/  FMUL.FTZ R67, R67, UR4 ;  /* 0x0000000443437c20 */ /* 0x000fe20008410000 */
[----:B------:R-:W-:Y:S01]  /*4f10*/  MUFU.TANH R195, R60 ;  /* 0x0000003c00c37308 */ /* 0x000fe20000002400 */
[----:B------:R-:W-:Y:S01]  /*4f20*/  FMUL.FTZ R72, R72, UR4 ;  /* 0x0000000448487c20 */ /* 0x000fe20008410000 */
[----:B------:R-:W-:Y:S01]  /*4f30*/  FMUL.FTZ R74, R74, UR4 ;  /* 0x000000044a4a7c20 */ /* 0x000fe20008410000 */
[----:B------:R-:W-:Y:S01]  /*4f40*/  IADD3 R3, PT, PT, R15, 0x30, RZ ;  /* 0x000000300f037810 */ /* 0x000fe20007ffe0ff */
[----:B------:R-:W-:Y:S01]  /*4f50*/  FMUL.FTZ R75, R75, UR4 ;  /* 0x000000044b4b7c20 */ /* 0x000fe20008410000 */
[----:B------:R-:W-:Y:S01]  /*4f60*/  FMUL.FTZ R73, R73, UR4 ;  /* 0x0000000449497c20 */ /* 0x000fe20008410000 */
[----:B------:R-:W-:-:S02]  /*4f70*/  FSEL R10, R25, -INF , !P5 ;  /* 0xff800000190a7808 */ /* 0x000fc40006800000 */
[----:B------:R-:W4:Y:S01]  /*4f80*/  MUFU.TANH R210, R62 ;  /* 0x0000003e00d27308 */ /* 0x000f220000002400 */
[----:B------:R-:W-:Y:S02]  /*4f90*/  ISETP.GE.AND P5, PT, R8, UR22, PT ;  /* 0x0000001608007c0c */ /* 0x000fe4000bfa6270 */
[----:B--2---:R-:W-:Y:S02]  /*4fa0*/  FSEL R8, R4, -INF , !P4 ;  /* 0xff80000004087808 */ /* 0x004fe40006000000 */
[----:B------:R-:W-:Y:S02]  /*4fb0*/  FSEL R9, R24, -INF , !P4 ;  /* 0xff80000018097808 */ /* 0x000fe40006000000 */
[----:B------:R-:W-:Y:S01]  /*4fc0*/  ISETP.GE.AND P4, PT, R3, UR22, PT ;  /* 0x0000001603007c0c */ /* 0x000fe2000bf86270 */
[----:B------:R-:W2:Y:S01]  /*4fd0*/  MUFU.TANH R193, R61 ;  /* 0x0000003d00c17308 */ /* 0x000ea20000002400 */
[----:B------:R-:W-:Y:S01]  /*4fe0*/  VIADD R3, R15, 0x31 ;  /* 0x000000310f037836 */ /* 0x000fe20000000000 */
[----:B-1----:R-:W-:-:S02]  /*4ff0*/  FSEL R212, R212, -INF , !P3 ;  /* 0xff800000d4d47808 */ /* 0x002fc40005800000 */
[----:B------:R-:W-:Y:S02]  /*5000*/  FSEL R197, R197, -INF , !P3 ;  /* 0xff800000c5c57808 */ /* 0x000fe40005800000 */
[----:B------:R-:W-:Y:S01]  /*5010*/  ISETP.GE.AND P3, PT, R3, UR22, PT ;  /* 0x0000001603007c0c */ /* 0x000fe2000bf66270 */
[C---:B------:R-:W-:Y:S01]  /*5020*/  VIADD R3, R15.reuse, 0x38 ;  /* 0x000000380f037836 */ /* 0x040fe20000000000 */
[----:B------:R-:W1:Y:S01]  /*5030*/  MUFU.TANH R200, R63 ;  /* 0x0000003f00c87308 */ /* 0x000e620000002400 */
[----:B------:R-:W-:Y:S01]  /*5040*/  VIADD R15, R15, 0x39 ;  /* 0x000000390f0f7836 */ /* 0x000fe20000000000 */
[----:B---3--:R-:W-:Y:S02]  /*5050*/  FSEL R196, R196, -INF , !P2 ;  /* 0xff800000c4c47808 */ /* 0x008fe40005000000 */
[----:B------:R-:W-:Y:S02]  /*5060*/  FSEL R191, R191, -INF , !P2 ;  /* 0xff800000bfbf7808 */ /* 0x000fe40005000000 */
[----:B----4-:R-:W-:-:S02]  /*5070*/  FSEL R210, R210, -INF , !P1 ;  /* 0xff800000d2d27808 */ /* 0x010fc40004800000 */
[----:B------:R-:W3:Y:S01]  /*5080*/  MUFU.TANH R207, R64 ;  /* 0x0000004000cf7308 */ /* 0x000ee20000002400 */
[----:B------:R-:W-:Y:S02]  /*5090*/  FSEL R195, R195, -INF , !P1 ;  /* 0xff800000c3c37808 */ /* 0x000fe40004800000 */
[----:B------:R-:W-:Y:S02]  /*50a0*/  ISETP.GE.AND P2, PT, R3, UR22, PT ;  /* 0x0000001603007c0c */ /* 0x000fe4000bf46270 */
[----:B------:R-:W-:Y:S02]  /*50b0*/  ISETP.GE.AND P1, PT, R15, UR22, PT ;  /* 0x000000160f007c0c */ /* 0x000fe4000bf26270 */
[----:B--2---:R-:W-:Y:S01]  /*50c0*/  FSEL R193, R193, -INF , !P5 ;  /* 0xff800000c1c17808 */ /* 0x004fe20006800000 */
[----:B------:R-:W2:Y:S01]  /*50d0*/  MUFU.TANH R205, R65 ;  /* 0x0000004100cd7308 */ /* 0x000ea20000002400 */
[----:B-1----:R-:W-:-:S07]  /*50e0*/  FSEL R200, R200, -INF , !P5 ;  /* 0xff800000c8c87808 */ /* 0x002fce0006800000 */
[----:B------:R-:W1:Y:S01]  /*50f0*/  MUFU.TANH R206, R66 ;  /* 0x0000004200ce7308 */ /* 0x000e620000002400 */
[----:B---3--:R-:W-:-:S07]  /*5100*/  FSEL R207, R207, -INF , !P4 ;  /* 0xff800000cfcf7808 */ /* 0x008fce0006000000 */
[----:B------:R-:W3:Y:S01]  /*5110*/  MUFU.TANH R204, R67 ;  /* 0x0000004300cc7308 */ /* 0x000ee20000002400 */
[----:B--2---:R-:W-:-:S07]  /*5120*/  FSEL R205, R205, -INF , !P3 ;  /* 0xff800000cdcd7808 */ /* 0x004fce0005800000 */
[----:B------:R-:W2:Y:S01]  /*5130*/  MUFU.TANH R203, R72 ;  /* 0x0000004800cb7308 */ /* 0x000ea20000002400 */
[----:B-1----:R-:W-:-:S07]  /*5140*/  FSEL R206, R206, -INF , !P4 ;  /* 0xff800000cece7808 */ /* 0x002fce0006000000 */
[----:B------:R-:W1:Y:S01]  /*5150*/  MUFU.TANH R202, R74 ;  /* 0x0000004a00ca7308 */ /* 0x000e620000002400 */
[----:B---3--:R-:W-:-:S07]  /*5160*/  FSEL R204, R204, -INF , !P3 ;  /* 0xff800000cccc7808 */ /* 0x008fce0005800000 */
[----:B------:R-:W3:Y:S01]  /*5170*/  MUFU.TANH R198, R75 ;  /* 0x0000004b00c67308 */ /* 0x000ee20000002400 */
[----:B--2---:R-:W-:-:S07]  /*5180*/  FSEL R203, R203, -INF , !P2 ;  /* 0xff800000cbcb7808 */ /* 0x004fce0005000000 */
[----:B------:R-:W2:Y:S01]  /*5190*/  MUFU.TANH R201, R73 ;  /* 0x0000004900c97308 */ /* 0x000ea20000002400 */
[----:B-1----:R-:W-:Y:S02]  /*51a0*/  FSEL R202, R202, -INF , !P2 ;  /* 0xff800000caca7808 */ /* 0x002fe40005000000 */
[----:B---3--:R-:W-:Y:S02]  /*51b0*/  FSEL R198, R198, -INF , !P1 ;  /* 0xff800000c6c67808 */ /* 0x008fe40004800000 */
[----:B--2---:R-:W-:Y:S01]  /*51c0*/  FSEL R201, R201, -INF , !P1 ;  /* 0xff800000c9c97808 */ /* 0x004fe20004800000 */
[----:B------:R-:W-:Y:S06]  /*51d0*/  BAR.SYNC.DEFER_BLOCKING 0x0 ;  /* 0x0000000000007b1d */ /* 0x000fec0000010000 */
[----:B------:R-:W-:Y:S05]  /*51e0*/  BRA.U !UP1, `(.L_x_589) ;  /* 0x0000000909a47547 */ /* 0x000fea000b800000 */
        /* <DEDUP_REMOVED lines=11> */
.L_x_590:
        /* <DEDUP_REMOVED lines=16> */
[----:B------:R-:W-:Y:S01]  /*53a0*/  IMAD.HI.U32 R22, R18, R15, RZ ;  /* 0x0000000f12167227 */ /* 0x000fe200078e00ff */
[----:B------:R-:W-:-:S03]  /*53b0*/  IADD3 R20, PT, PT, -R23, RZ, RZ ;  /* 0x000000ff17147210 */ /* 0x000fc60007ffe1ff */
[----:B------:R-:W-:Y:S02]  /*53c0*/  IMAD.MOV R18, RZ, RZ, -R22 ;  /* 0x000000ffff127224 */ /* 0x000fe400078e0a16 */
[C---:B------:R-:W-:Y:S02]  /*53d0*/  IMAD R20, R3.reuse, R20, R21 ;  /* 0x0000001403147224 */ /* 0x040fe400078e0215 */
[C---:B------:R-:W-:Y:S01]  /*53e0*/  IMAD R18, R3.reuse, R18, R15 ;  /* 0x0000001203127224 */ /* 0x040fe200078e020f */
[----:B------:R-:W-:Y:S02]  /*53f0*/  LOP3.LUT R15, R4, UR17, RZ, 0x3c, !PT ;  /* 0x00000011040f7c12 */ /* 0x000fe4000f8e3cff */
[C---:B------:R-:W-:Y:S02]  /*5400*/  ISETP.GT.U32.AND P1, PT, R3.reuse, R20, PT ;  /* 0x000000140300720c */ /* 0x040fe40003f24070 */
[----:B------:R-:W-:Y:S02]  /*5410*/  ISETP.GT.U32.AND P2, PT, R3, R18, PT ;  /* 0x000000120300720c */ /* 0x000fe40003f44070 */
[----:B------:R-:W-:-:S09]  /*5420*/  ISETP.GE.AND P3, PT, R15, RZ, PT ;  /* 0x000000ff0f00720c */ /* 0x000fd20003f66270 */
[-C--:B------:R-:W-:Y:S01]  /*5430*/  @!P1 IADD3 R20, PT, PT, R20, -R3.reuse, RZ ;  /* 0x8000000314149210 */ /* 0x080fe20007ffe0ff */
[----:B------:R-:W-:Y:S01]  /*5440*/  @!P1 VIADD R23, R23, 0x1 ;  /* 0x0000000117179836 */ /* 0x000fe20000000000 */
[----:B------:R-:W-:Y:S01]  /*5450*/  @!P2 IADD3 R22, PT, PT, R22, 0x1, RZ ;  /* 0x000000011616a810 */ /* 0x000fe20007ffe0ff */
[----:B------:R-:W-:Y:S01]  /*5460*/  @!P2 IMAD.IADD R18, R18, 0x1, -R3 ;  /* 0x000000011212a824 */ /* 0x000fe200078e0a03 */
[-C--:B------:R-:W-:Y:S02]  /*5470*/  ISETP.GE.U32.AND P5, PT, R20, R3.reuse, PT ;  /* 0x000000031400720c */ /* 0x080fe40003fa6070 */
[----:B------:R-:W-:Y:S02]  /*5480*/  ISETP.NE.AND P2, PT, R4, RZ, PT ;  /* 0x000000ff0400720c */ /* 0x000fe40003f45270 */
[----:B------:R-:W-:Y:S02]  /*5490*/  ISETP.GE.U32.AND P4, PT, R18, R3, PT ;  /* 0x000000031200720c */ /* 0x000fe40003f86070 */
[----:B------:R-:W-:-:S04]  /*54a0*/  LOP3.LUT R3, R4, UR23, RZ, 0x3c, !PT ;  /* 0x0000001704037c12 */ /* 0x000fc8000f8e3cff */
[----:B------:R-:W-:Y:S02]  /*54b0*/  ISETP.GE.AND P1, PT, R3, RZ, PT ;  /* 0x000000ff0300720c */ /* 0x000fe40003f26270 */
[----:B------:R-:W-:Y:S02]  /*54c0*/  LOP3.LUT R3, RZ, R4, RZ, 0x33, !PT ;  /* 0x00000004ff037212 */ /* 0x000fe400078e33ff */
[----:B------:R-:W-:-:S03]  /*54d0*/  @P5 IADD3 R23, PT, PT, R23, 0x1, RZ ;  /* 0x0000000117175810 */ /* 0x000fc60007ffe0ff */
[----:B------:R-:W-:Y:S01]  /*54e0*/  @P4 VIADD R22, R22, 0x1 ;  /* 0x0000000116164836 */ /* 0x000fe20000000000 */
[----:B------:R-:W-:-:S05]  /*54f0*/  @!P3 IADD3 R23, PT, PT, -R23, RZ, RZ ;  /* 0x000000ff1717b210 */ /* 0x000fca0007ffe1ff */
        /* <DEDUP_REMOVED lines=8> */
[----:B------:R-:W-:-:S04]  /*5580*/  IMAD R4, R3, R4, -0x40 ;  /* 0xffffffc003047424 */ /* 0x000fc800078e0204 */
[----:B------:R-:W-:Y:S01]  /*5590*/  IMAD.WIDE.U32 R20, R4, UR10, RZ ;  /* 0x0000000a04147c25 */ /* 0x000fe2000f8e00ff */
[----:B------:R-:W-:-:S05]  /*55a0*/  SHF.R.S32.HI R3, RZ, 0x1f, R4 ;  /* 0x0000001fff037819 */ /* 0x000fca0000011404 */
[----:B------:R-:W-:-:S04]  /*55b0*/  IMAD R3, R3, UR10, RZ ;  /* 0x0000000a03037c24 */ /* 0x000fc8000f8e02ff */
[----:B------:R-:W-:-:S04]  /*55c0*/  IMAD R3, R4, UR11, R3 ;  /* 0x0000000b04037c24 */ /* 0x000fc8000f8e0203 */
        /* <DEDUP_REMOVED lines=9> */
.L_x_591:
        /* <DEDUP_REMOVED lines=98> */
.L_x_589:
        /* <DEDUP_REMOVED lines=33> */
[----:B------:R-:W4:Y:S04]  /*5e90*/  LDSM.16.MT88.4 R48, [R194+0x12000] ;  /* 0x01200000c230783b */ /* 0x000f280000004200 */
[----:B------:R-:W5:Y:S04]  /*5ea0*/  LDSM.16.MT88.4 R56, [R188+0x12000] ;  /* 0x01200000bc38783b */ /* 0x000f680000004200 */
[----:B------:R-:W5:Y:S04]  /*5eb0*/  LDSM.16.MT88.4 R64, [R186+0x12000] ;  /* 0x01200000ba40783b */ /* 0x000f680000004200 */
[----:B------:R-:W5:Y:S01]  /*5ec0*/  LDSM.16.MT88.4 R72, [R218+0x14000] ;  /* 0x01400000da48783b */ /* 0x000f620000004200 */
[----:B-1----:R-:W-:-:S03]  /*5ed0*/  FMNMX.FTZ R164, R15, R164, !PT ;  /* 0x000000a40fa47209 */ /* 0x002fc60007810000 */
[----:B------:R-:W1:Y:S01]  /*5ee0*/  LDSM.16.MT88.4 R80, [R194+0x14000] ;  /* 0x01400000c250783b */ /* 0x000e620000004200 */
[----:B---3--:R-:W-:Y:S01]  /*5ef0*/  FMNMX.FTZ R3, R4, R3, !PT ;  /* 0x0000000304037209 */ /* 0x008fe20007810000 */
[C---:B--2---:R-:W-:Y:S01]  /*5f00*/  FMUL.FTZ R208, R164.reuse, UR4 ;  /* 0x00000004a4d07c20 */ /* 0x044fe20008410000 */
[----:B------:R-:W-:Y:S01]  /*5f10*/  FSETP.NEU.FTZ.AND P1, PT, R164, -INF , PT ;  /* 0xff800000a400780b */ /* 0x000fe20003f3d000 */
[----:B------:R-:W2:Y:S02]  /*5f20*/  LDSM.16.MT88.4 R88, [R188+0x14000] ;  /* 0x01400000bc58783b */ /* 0x000ea40000004200 */
[C---:B------:R-:W-:Y:S01]  /*5f30*/  FMUL.FTZ R199, R3.reuse, UR4 ;  /* 0x0000000403c77c20 */ /* 0x040fe20008410000 */
[----:B------:R-:W-:Y:S01]  /*5f40*/  FSEL R208, R208, RZ, P1 ;  /* 0x000000ffd0d07208 */ /* 0x000fe20000800000 */
[----:B------:R-:W3:Y:S01]  /*5f50*/  LDSM.16.MT88.4 R96, [R186+0x14000] ;  /* 0x01400000ba60783b */ /* 0x000ee20000004200 */
[----:B------:R-:W-:-:S03]  /*5f60*/  FSETP.NEU.FTZ.AND P1, PT, R3, -INF , PT ;  /* 0xff8000000300780b */ /* 0x000fc60003f3d000 */
[--C-:B------:R-:W-:Y:S01]  /*5f70*/  FFMA.FTZ R187, R13, UR4, -R208.reuse ;  /* 0x000000040dbb7c23 */ /* 0x100fe200080108d0 */
[----:B------:R-:W-:Y:S01]  /*5f80*/  FSEL R199, R199, RZ, P1 ;  /* 0x000000ffc7c77208 */ /* 0x000fe20000800000 */
[--C-:B------:R-:W-:Y:S01]  /*5f90*/  FFMA.FTZ R184, R53, UR4, -R208.reuse ;  /* 0x0000000435b87c23 */ /* 0x100fe200080108d0 */
[--C-:B------:R-:W-:Y:S01]  /*5fa0*/  FFMA.FTZ R183, R17, UR4, -R208.reuse ;  /* 0x0000000411b77c23 */ /* 0x100fe200080108d0 */
[--C-:B------:R-:W-:Y:S01]  /*5fb0*/  FFMA.FTZ R170, R19, UR4, -R208.reuse ;  /* 0x0000000413aa7c23 */ /* 0x100fe200080108d0 */
[----:B------:R-:W3:Y:S01]  /*5fc0*/  LDSM.16.MT88.4 R104, [R218+0x16000] ;  /* 0x01600000da68783b */ /* 0x000ee20000004200 */
[--C-:B------:R-:W-:Y:S01]  /*5fd0*/  FFMA.FTZ R182, R54, UR4, -R199.reuse ;  /* 0x0000000436b67c23 */ /* 0x100fe200080108c7 */
[--C-:B------:R-:W-:Y:S01]  /*5fe0*/  FFMA.FTZ R189, R16, UR4, -R199.reuse ;  /* 0x0000000410bd7c23 */ /* 0x100fe200080108c7 */
[--C-:B------:R-:W-:Y:S01]  /*5ff0*/  FFMA.FTZ R185, R6, UR4, -R199.reuse ;  /* 0x0000000406b97c23 */ /* 0x100fe200080108c7 */
[--C-:B------:R-:W-:Y:S01]  /*6000*/  FFMA.FTZ R180, R2, UR4, -R199.reuse ;  /* 0x0000000402b47c23 */ /* 0x100fe200080108c7 */
[----:B------:R-:W3:Y:S01]  /*6010*/  LDSM.16.MT88.4 R112, [R194+0x16000] ;  /* 0x01600000c270783b */ /* 0x000ee20000004200 */
[--C-:B------:R-:W-:Y:S01]  /*6020*/  FFMA.FTZ R168, R7, UR4, -R208.reuse ;  /* 0x0000000407a87c23 */ /* 0x100fe200080108d0 */
[--C-:B------:R-:W-:Y:S01]  /*6030*/  FFMA.FTZ R167, R5, UR4, -R208.reuse ;  /* 0x0000000405a77c23 */ /* 0x100fe200080108d0 */
[----:B------:R-:W-:Y:S01]  /*6040*/  MUFU.EX2 R187, R187 ;  /* 0x000000bb00bb7308 */ /* 0x000fe20000000800 */
[----:B------:R-:W3:Y:S01]  /*6050*/  LDSM.16.MT88.4 R120, [R188+0x16000] ;  /* 0x01600000bc78783b */ /* 0x000ee20000004200 */
[--C-:B------:R-:W-:Y:S01]  /*6060*/  FFMA.FTZ R181, R11, UR4, -R208.reuse ;  /* 0x000000040bb57c23 */ /* 0x100fe200080108d0 */
[--C-:B------:R-:W-:Y:S01]  /*6070*/  FFMA.FTZ R2, R9, UR4, -R208.reuse ;  /* 0x0000000409027c23 */ /* 0x100fe200080108d0 */
[--C-:B------:R-:W-:Y:S01]  /*6080*/  FFMA.FTZ R165, R10, UR4, -R199.reuse ;  /* 0x000000040aa57c23 */ /* 0x100fe200080108c7 */
[----:B------:R-:W3:Y:S01]  /*6090*/  LDSM.16.MT88.4 R4, [R186+0x16000] ;  /* 0x01600000ba04783b */ /* 0x000ee20000004200 */
[--C-:B------:R-:W-:Y:S01]  /*60a0*/  FFMA.FTZ R0, R8, UR4, -R199.reuse ;  /* 0x0000000408007c23 */ /* 0x100fe200080108c7 */
[--C-:B------:R-:W-:Y:S01]  /*60b0*/  FFMA.FTZ R169, R14, UR4, -R199.reuse ;  /* 0x000000040ea97c23 */ /* 0x100fe200080108c7 */
[----:B------:R-:W4:Y:S01]  /*60c0*/  MUFU.EX2 R184, R184 ;  /* 0x000000b800b87308 */ /* 0x000f220000000800 */
[----:B------:R-:W3:Y:S01]  /*60d0*/  LDSM.16.MT88.4 R8, [R188+0x10800] ;  /* 0x01080000bc08783b */ /* 0x000ee20000004200 */
        /* <DEDUP_REMOVED lines=14> */
[----:B------:R-:W5:Y:S01]  /*61c0*/  MUFU.EX2 R170, R170 ;  /* 0x000000aa00aa7308 */ /* 0x000f620000000800 */
[----:B----4-:R-:W-:Y:S01]  /*61d0*/  F2FP.BF16.F32.PACK_AB R128, R184, R187 ;  /* 0x000000bbb880723e */ /* 0x010fe200000010ff */
[----:B------:R-:W-:Y:S01]  /*61e0*/  LDSM.16.MT88.4 R176, [R186+0x10800] ;  /* 0x01080000bab0783b */ /* 0x000fe20000004200 */
[--C-:B------:R-:W-:Y:S01]  /*61f0*/  FFMA.FTZ R210, R205, UR4, -R208.reuse ;  /* 0x00000004cdd27c23 */ /* 0x100fe200080108d0 */
[--C-:B------:R-:W-:Y:S01]  /*6200*/  FFMA.FTZ R203, R203, UR4, -R208.reuse ;  /* 0x00000004cbcb7c23 */ /* 0x100fe200080108d0 */
[----:B------:R-:W-:Y:S01]  /*6210*/  FFMA.FTZ R208, R201, UR4, -R208 ;  /* 0x00000004c9d07c23 */ /* 0x000fe200080108d0 */
[----:B------:R-:W-:Y:S01]  /*6220*/  LDSM.16.MT88.4 R172, [R218+0x12800] ;  /* 0x01280000daac783b */ /* 0x000fe20000004200 */
[--C-:B------:R-:W-:Y:S01]  /*6230*/  FFMA.FTZ R201, R206, UR4, -R199.reuse ;  /* 0x00000004cec97c23 */ /* 0x100fe200080108c7 */
[----:B------:R-:W-:Y:S01]  /*6240*/  MUFU.EX2 R182, R182 ;  /* 0x000000b600b67308 */ /* 0x000fe20000000800 */
[--C-:B------:R-:W-:Y:S01]  /*6250*/  FFMA.FTZ R204, R204, UR4, -R199.reuse ;  /* 0x00000004cccc7c23 */ /* 0x100fe200080108c7 */
[----:B------:R-:W-:Y:S01]  /*6260*/  LDSM.16.MT88.4 R32, [R188+0x12800] ;  /* 0x01280000bc20783b */ /* 0x000fe20000004200 */
[--C-:B------:R-:W-:Y:S01]  /*6270*/  FFMA.FTZ R202, R202, UR4, -R199.reuse ;  /* 0x00000004caca7c23 */ /* 0x100fe200080108c7 */
[----:B------:R-:W-:Y:S01]  /*6280*/  FFMA.FTZ R237, R198, UR4, -R199 ;  /* 0x00000004c6ed7c23 */ /* 0x000fe200080108c7 */
[----:B------:R-:W-:Y:S01]  /*6290*/  FADD.FTZ R184, R187, R184 ;  /* 0x000000b8bbb87221 */ /* 0x000fe20000010000 */
[----:B------:R-:W-:Y:S02]  /*62a0*/  LDSM.16.MT88.4 R28, [R186+0x12800] ;  /* 0x01280000ba1c783b */ /* 0x000fe40000004200 */
[----:B------:R-:W4:Y:S01]  /*62b0*/  MUFU.EX2 R189, R189 ;  /* 0x000000bd00bd7308 */ /* 0x000f220000000800 */
[----:B-----5:R-:W-:Y:S01]  /*62c0*/  F2FP.BF16.F32.PACK_AB R130, R170, R183 ;  /* 0x000000b7aa82723e */ /* 0x020fe200000010ff */
[----:B------:R-:W-:Y:S01]  /*62d0*/  LDSM.16.MT88.4 R24, [R194+0x14800] ;  /* 0x01480000c218783b */ /* 0x000fe20000004200 */
[----:B------:R-:W-:-:S04]  /*62e0*/  FADD.FTZ R183, R183, R184 ;  /* 0x000000b8b7b77221 */ /* 0x000fc80000010000 */
[----:B------:R-:W-:Y:S01]  /*62f0*/  FADD.FTZ R170, R170, R183 ;  /* 0x000000b7aaaa7221 */ /* 0x000fe20000010000 */
[----:B------:R-:W-:Y:S08]  /*6300*/  MUFU.EX2 R185, R185 ;  /* 0x000000b900b97308 */ /* 0x000ff00000000800 */
[----:B------:R-:W5:Y:S01]  /*6310*/  MUFU.EX2 R180, R180 ;  /* 0x000000b400b47308 */ /* 0x000f620000000800 */
[----:B----4-:R-:W-:Y:S01]  /*6320*/  F2FP.BF16.F32.PACK_AB R129, R189, R182 ;  /* 0x000000b6bd81723e */ /* 0x010fe200000010ff */
[----:B------:R-:W-:-:S06]  /*6330*/  FADD.FTZ R182, R182, R189 ;  /* 0x000000bdb6b67221 */ /* 0x000fcc0000010000 */
[----:B------:R-:W-:Y:S08]  /*6340*/  MUFU.EX2 R181, R181 ;  /* 0x000000b500b57308 */ /* 0x000ff00000000800 */
[----:B------:R-:W4:Y:S01]  /*6350*/  MUFU.EX2 R168, R168 ;  /* 0x000000a800a87308 */ /* 0x000f220000000800 */
[----:B-----5:R-:W-:Y:S01]  /*6360*/  F2FP.BF16.F32.PACK_AB R131, R180, R185 ;  /* 0x000000b9b483723e */ /* 0x020fe200000010ff */
        /* <DEDUP_REMOVED lines=8> */
[----:B------:R-:W5:Y:S01]  /*63f0*/  MUFU.EX2 R166, R166 ;  /* 0x000000a600a67308 */ /* 0x000f620000000800 */
        /* <DEDUP_REMOVED lines=11> */
[----:B------:R-:W-:Y:S01]  /*64b0*/  MUFU.EX2 R193, R193 ;  /* 0x000000c100c17308 */ /* 0x000fe20000000800 */
[C---:B------:R-:W-:Y:S07]  /*64c0*/  HMMA.16816.F32.BF16 R68, R128.reuse, R72, RZ ;  /* 0x000000488044723c */ /* 0x040fee00000418ff */
[----:B------:R-:W-:Y:S01]  /*64d0*/  MUFU.EX2 R195, R195 ;  /* 0x000000c300c37308 */ /* 0x000fe20000000800 */
[C---:B-1----:R-:W-:Y:S07]  /*64e0*/  HMMA.16816.F32.BF16 R76, R128.reuse, R80, RZ ;  /* 0x00000050804c723c */ /* 0x042fee00000418ff */
[----:B------:R-:W1:Y:S01]  /*64f0*/  MUFU.EX2 R196, R196 ;  /* 0x000000c400c47308 */ /* 0x000e620000000800 */
[C---:B--2---:R-:W-:Y:S07]  /*6500*/  HMMA.16816.F32.BF16 R84, R128.reuse, R88, RZ ;  /* 0x000000588054723c */ /* 0x044fee00000418ff */
[----:B------:R-:W-:Y:S01]  /*6510*/  MUFU.EX2 R197, R197 ;  /* 0x000000c500c57308 */ /* 0x000fe20000000800 */
[C---:B---3--:R-:W-:Y:S07]  /*6520*/  HMMA.16816.F32.BF16 R92, R128.reuse, R96, RZ ;  /* 0x00000060805c723c */ /* 0x048fee00000418ff */
[----:B------:R-:W2:Y:S01]  /*6530*/  MUFU.EX2 R200, R200 ;  /* 0x000000c800c87308 */ /* 0x000ea20000000800 */
[C---:B------:R-:W-:Y:S07]  /*6540*/  HMMA.16816.F32.BF16 R100, R128.reuse, R104, RZ ;  /* 0x000000688064723c */ /* 0x040fee00000418ff */
[----:B------:R-:W-:Y:S01]  /*6550*/  MUFU.EX2 R207, R207 ;  /* 0x000000cf00cf7308 */ /* 0x000fe20000000800 */
[C---:B------:R-:W-:Y:S07]  /*6560*/  HMMA.16816.F32.BF16 R108, R128.reuse, R112, RZ ;  /* 0x00000070806c723c */ /* 0x040fee00000418ff */
[----:B------:R-:W3:Y:S01]  /*6570*/  MUFU.EX2 R210, R210 ;  /* 0x000000d200d27308 */ /* 0x000ee20000000800 */
[C---:B------:R-:W-:Y:S07]  /*6580*/  HMMA.16816.F32.BF16 R116, R128.reuse, R120, RZ ;  /* 0x000000788074723c */ /* 0x040fee00000418ff */
        /* <DEDUP_REMOVED lines=20> */
[----:B------:R-:W-:Y:S01]  /*66d0*/  HMMA.16816.F32.BF16 R124, R128, R4, RZ ;  /* 0x00000004807c723c */ /* 0x000fe200000418ff */
[----:B----4-:R-:W-:Y:S01]  /*66e0*/  F2FP.BF16.F32.PACK_AB R4, R168, R181 ;  /* 0x000000b5a804723e */ /* 0x010fe200000010ff */
[----:B------:R-:W-:Y:S01]  /*66f0*/  FADD.FTZ R181, R181, R170 ;  /* 0x000000aab5b57221 */ /* 0x000fe20000010000 */
[----:B-----5:R-:W-:Y:S01]  /*6700*/  F2FP.BF16.F32.PACK_AB R5, R166, R169 ;  /* 0x000000a9a605723e */ /* 0x020fe200000010ff */
[----:B------:R-:W-:-:S02]  /*6710*/  FADD.FTZ R169, R169, R180 ;  /* 0x000000b4a9a97221 */ /* 0x000fc40000010000 */
[----:B------:R-:W-:Y:S02]  /*6720*/  FADD.FTZ R168, R168, R181 ;  /* 0x000000b5a8a87221 */ /* 0x000fe40000010000 */
[----:B------:R-:W-:Y:S01]  /*6730*/  HMMA.16816.F32.BF16 R128, R128, R6, RZ ;  /* 0x000000068080723c */ /* 0x000fe200000418ff */
[----:B------:R-:W-:Y:S01]  /*6740*/  F2FP.BF16.F32.PACK_AB R6, R2, R167 ;  /* 0x000000a70206723e */ /* 0x000fe200000010ff */
[----:B------:R-:W-:Y:S01]  /*6750*/  FADD.FTZ R166, R166, R169 ;  /* 0x000000a9a6a67221 */ /* 0x000fe20000010000 */
[----:B------:R-:W-:-:S03]  /*6760*/  F2FP.BF16.F32.PACK_AB R7, R0, R165 ;  /* 0x000000a50007723e */ /* 0x000fc600000010ff */
[----:B------:R-:W-:-:S04]  /*6770*/  FADD.FTZ R165, R165, R166 ;  /* 0x000000a6a5a57221 */ /* 0x000fc80000010000 */
[----:B------:R-:W-:Y:S01]  /*6780*/  HMMA.16816.F32.BF16 R144, R4, R8, R144 ;  /* 0x000000080490723c */ /* 0x000fe20000041890 */
[----:B------:R-:W-:-:S07]  /*6790*/  FADD.FTZ R0, R0, R165 ;  /* 0x000000a500007221 */ /* 0x000fce0000010000 */
[C---:B------:R-:W-:Y:S01]  /*67a0*/  HMMA.16816.F32.BF16 R140, R4.reuse, R10, R140 ;  /* 0x0000000a048c723c */ /* 0x040fe2000004188c */
[----:B------:R-:W4:Y:S07]  /*67b0*/  LDSM.16.MT88.4 R8, [R186+0x14800] ;  /* 0x01480000ba08783b */ /* 0x000f2e0000004200 */
[C---:B------:R-:W-:Y:S08]  /*67c0*/  HMMA.16816.F32.BF16 R160, R4.reuse, R16, R160 ;  /* 0x0000001004a0723c */ /* 0x040ff000000418a0 */
[C---:B------:R-:W-:Y:S01]  /*67d0*/  HMMA.16816.F32.BF16 R156, R4.reuse, R18, R156 ;  /* 0x00000012049c723c */ /* 0x040fe2000004189c */
[----:B------:R-:W5:Y:S07]  /*67e0*/  LDSM.16.MT88.4 R16, [R218+0x14800] ;  /* 0x01480000da10783b */ /* 0x000f6e0000004200 */
[C---:B------:R-:W-:Y:S08]  /*67f0*/  HMMA.16816.F32.BF16 R152, R4.reuse, R12, R152 ;  /* 0x0000000c0498723c */ /* 0x040ff00000041898 */
[C---:B------:R-:W-:Y:S01]  /*6800*/  HMMA.16816.F32.BF16 R148, R4.reuse, R14, R148 ;  /* 0x0000000e0494723c */ /* 0x040fe20000041894 */
[----:B------:R-:W1:Y:S07]  /*6810*/  LDSM.16.MT88.4 R12, [R188+0x14800] ;  /* 0x01480000bc0c783b */ /* 0x000e6e0000004200 */
[C---:B------:R-:W-:Y:S08]  /*6820*/  HMMA.16816.F32.BF16 R44, R4.reuse, R20, R44 ;  /* 0x00000014042c723c */ /* 0x040ff0000004182c */
[C---:B----4-:R-:W-:Y:S08]  /*6830*/  HMMA.16816.F32.BF16 R92, R4.reuse, R8, R92 ;  /* 0x00000008045c723c */ /* 0x050ff0000004185c */
[C---:B------:R-:W-:Y:S01]  /*6840*/  HMMA.16816.F32.BF16 R96, R4.reuse, R10, R96 ;  /* 0x0000000a0460723c */ /* 0x040fe20000041860 */
[----:B------:R-:W4:Y:S07]  /*6850*/  LDSM.16.MT88.4 R8, [R186+0x16800] ;  /* 0x01680000ba08783b */ /* 0x000f2e0000004200 */
[C---:B-----5:R-:W-:Y:S08]  /*6860*/  HMMA.16816.F32.BF16 R68, R4.reuse, R16, R68 ;  /* 0x000000100444723c */ /* 0x060ff00000041844 */
[C---:B------:R-:W-:Y:S01]  /*6870*/  HMMA.16816.F32.BF16 R72, R4.reuse, R18, R72 ;  /* 0x000000120448723c */ /* 0x040fe20000041848 */
[----:B------:R-:W5:Y:S07]  /*6880*/  LDSM.16.MT88.4 R16, [R194+0x16800] ;  /* 0x01680000c210783b */ /* 0x000f6e0000004200 */
[C---:B-1----:R-:W-:Y:S08]  /*6890*/  HMMA.16816.F32.BF16 R84, R4.reuse, R12, R84 ;  /* 0x0000000c0454723c */ /* 0x042ff00000041854 */
[C---:B------:R-:W-:Y:S01]  /*68a0*/  HMMA.16816.F32.BF16 R88, R4.reuse, R14, R88 ;  /* 0x0000000e0458723c */ /* 0x040fe20000041858 */
[----:B------:R-:W1:Y:S07]  /*68b0*/  LDSM.16.MT88.4 R12, [R188+0x16800] ;  /* 0x01680000bc0c783b */ /* 0x000e6e0000004200 */
[C---:B------:R-:W-:Y:S01]  /*68c0*/  HMMA.16816.F32.BF16 R48, R4.reuse, R22, R48 ;  /* 0x000000160430723c */ /* 0x040fe20000041830 */
[----:B------:R-:W2:Y:S07]  /*68d0*/  LDSM.16.MT88.4 R20, [R218+0x16800] ;  /* 0x01680000da14783b */ /* 0x000eae0000004200 */
[C---:B----4-:R-:W-:Y:S08]  /*68e0*/  HMMA.16816.F32.BF16 R124, R4.reuse, R8, R124 ;  /* 0x00000008047c723c */ /* 0x050ff0000004187c */
[C---:B------:R-:W-:Y:S01]  /*68f0*/  HMMA.16816.F32.BF16 R128, R4.reuse, R10, R128 ;  /* 0x0000000a0480723c */ /* 0x040fe20000041880 */
[----:B------:R-:W4:Y:S07]  /*6900*/  LDSM.16.MT88.4 R8, [R186+0x11000] ;  /* 0x01100000ba08783b */ /* 0x000f2e0000004200 */
[C---:B-----5:R-:W-:Y:S08]  /*6910*/  HMMA.16816.F32.BF16 R108, R4.reuse, R16, R108 ;  /* 0x00000010046c723c */ /* 0x060ff0000004186c */
[C---:B------:R-:W-:Y:S01]  /*6920*/  HMMA.16816.F32.BF16 R112, R4.reuse, R18, R112 ;  /* 0x000000120470723c */ /* 0x040fe20000041870 */
[----:B------:R-:W-:Y:S07]  /*6930*/  LDSM.16.MT88.4 R16, [R218+0x13000] ;  /* 0x01300000da10783b */ /* 0x000fee0000004200 */
[C---:B-1----:R-:W-:Y:S08]  /*6940*/  HMMA.16816.F32.BF16 R116, R4.reuse, R12, R116 ;  /* 0x0000000c0474723c */ /* 0x042ff00000041874 */
[C---:B------:R-:W-:Y:S01]  /*6950*/  HMMA.16816.F32.BF16 R120, R4.reuse, R14, R120 ;  /* 0x0000000e0478723c */ /* 0x040fe20000041878 */
[----:B------:R-:W1:Y:S07]  /*6960*/  LDSM.16.MT88.4 R12, [R194+0x11000] ;  /* 0x01100000c20c783b */ /* 0x000e6e0000004200 */
        /* <DEDUP_REMOVED lines=14> */
[----:B------:R-:W5:Y:S07]  /*6a50*/  LDSM.16.MT88.4 R24, [R218+0x11000] ;  /* 0x01100000da18783b */ /* 0x000f6e0000004200 */
[C---:B--2---:R-:W-:Y:S08]  /*6a60*/  HMMA.16816.F32.BF16 R100, R4.reuse, R20, R100 ;  /* 0x000000140464723c */ /* 0x044ff00000041864 */
[----:B------:R-:W-:Y:S01]  /*6a70*/  HMMA.16816.F32.BF16 R104, R4, R22, R104 ;  /* 0x000000160468723c */ /* 0x000fe20000041868 */
[----:B------:R-:W-:Y:S01]  /*6a80*/  F2FP.BF16.F32.PACK_AB R4, R191, R190 ;  /* 0x000000bebf04723e */ /* 0x000fe200000010ff */
[----:B------:R-:W-:Y:S01]  /*6a90*/  LDSM.16.MT88.4 R20, [R188+0x11000] ;  /* 0x01100000bc14783b */ /* 0x000fe20000004200 */
[----:B------:R-:W-:Y:S01]  /*6aa0*/  F2FP.BF16.F32.PACK_AB R5, R196, R195 ;  /* 0x000000c3c405723e */ /* 0x000fe200000010ff */
[----:B------:R-:W-:Y:S01]  /*6ab0*/  FADD.FTZ R195, R195, R0 ;  /* 0x00000000c3c37221 */ /* 0x000fe20000010000 */
[----:B------:R-:W-:-:S02]  /*6ac0*/  F2FP.BF16.F32.PACK_AB R6, R193, R192 ;  /* 0x000000c0c106723e */ /* 0x000fc400000010ff */
[----:B------:R-:W-:Y:S01]  /*6ad0*/  F2FP.BF16.F32.PACK_AB R7, R200, R197 ;  /* 0x000000c5c807723e */ /* 0x000fe200000010ff */
[----:B------:R-:W-:-:S04]  /*6ae0*/  FADD.FTZ R196, R196, R195 ;  /* 0x000000c3c4c47221 */ /* 0x000fc80000010000 */
[----:B------:R-:W-:Y:S02]  /*6af0*/  FADD.FTZ R197, R197, R196 ;  /* 0x000000c4c5c57221 */ /* 0x000fe40000010000 */
[----:B----4-:R-:W-:Y:S02]  /*6b00*/  HMMA.16816.F32.BF16 R136, R4, R8, R136 ;  /* 0x000000080488723c */ /* 0x010fe40000041888 */
[----:B------:R-:W-:-:S06]  /*6b10*/  FADD.FTZ R200, R200, R197 ;  /* 0x000000c5c8c87221 */ /* 0x000fcc0000010000 */
[C---:B------:R-:W-:Y:S01]  /*6b20*/  HMMA.16816.F32.BF16 R132, R4.reuse, R10, R132 ;  /* 0x0000000a0484723c */ /* 0x040fe20000041884 */
[----:B------:R-:W2:Y:S07]  /*6b30*/  LDSM.16.MT88.4 R8, [R194+0x15000] ;  /* 0x01500000c208783b */ /* 0x000eae0000004200 */
[C---:B-1----:R-:W-:Y:S08]  /*6b40*/  HMMA.16816.F32.BF16 R152, R4.reuse, R12, R152 ;  /* 0x0000000c0498723c */ /* 0x042ff00000041898 */
[C---:B------:R-:W-:Y:S01]  /*6b50*/  HMMA.16816.F32.BF16 R148, R4.reuse, R14, R148 ;  /* 0x0000000e0494723c */ /* 0x040fe20000041894 */
[----:B------:R-:W1:Y:S07]  /*6b60*/  LDSM.16.MT88.4 R12, [R188+0x13000] ;  /* 0x01300000bc0c783b */ /* 0x000e6e0000004200 */
[C---:B------:R-:W-:Y:S08]  /*6b70*/  HMMA.16816.F32.BF16 R36, R4.reuse, R16, R36 ;  /* 0x000000100424723c */ /* 0x040ff00000041824 */
[C---:B------:R-:W-:Y:S01]  /*6b80*/  HMMA.16816.F32.BF16 R40, R4.reuse, R18, R40 ;  /* 0x000000120428723c */ /* 0x040fe20000041828 */
[----:B------:R-:W4:Y:S07]  /*6b90*/  LDSM.16.MT88.4 R16, [R188+0x15000] ;  /* 0x01500000bc10783b */ /* 0x000f2e0000004200 */
[C---:B-----5:R-:W-:Y:S08]  /*6ba0*/  HMMA.16816.F32.BF16 R160, R4.reuse, R24, R160 ;  /* 0x0000001804a0723c */ /* 0x060ff000000418a0 */
[C---:B------:R-:W-:Y:S01]  /*6bb0*/  HMMA.16816.F32.BF16 R156, R4.reuse, R26, R156 ;  /* 0x0000001a049c723c */ /* 0x040fe2000004189c */
[----:B------:R-:W5:Y:S07]  /*6bc0*/  LDSM.16.MT88.4 R24, [R218+0x15000] ;  /* 0x01500000da18783b */ /* 0x000f6e0000004200 */
[C---:B--2---:R-:W-:Y:S08]  /*6bd0*/  HMMA.16816.F32.BF16 R76, R4.reuse, R8, R76 ;  /* 0x00000008044c723c */ /* 0x044ff0000004184c */
[C---:B------:R-:W-:Y:S01]  /*6be0*/  HMMA.16816.F32.BF16 R80, R4.reuse, R10, R80 ;  /* 0x0000000a0450723c */ /* 0x040fe20000041850 */
[----:B------:R-:W2:Y:S07]  /*6bf0*/  LDSM.16.MT88.4 R8, [R194+0x17000] ;  /* 0x01700000c208783b */ /* 0x000eae0000004200 */
[C---:B-1----:R-:W-:Y:S08]  /*6c00*/  HMMA.16816.F32.BF16 R52, R4.reuse, R12, R52 ;  /* 0x0000000c0434723c */ /* 0x042ff00000041834 */
[C---:B------:R-:W-:Y:S01]  /*6c10*/  HMMA.16816.F32.BF16 R56, R4.reuse, R14, R56 ;  /* 0x0000000e0438723c */ /* 0x040fe20000041838 */
[----:B------:R-:W1:Y:S07]  /*6c20*/  LDSM.16.MT88.4 R12, [R218+0x17000] ;  /* 0x01700000da0c783b */ /* 0x000e6e0000004200 */
[C---:B----4-:R-:W-:Y:S08]  /*6c30*/  HMMA.16816.F32.BF16 R84, R4.reuse, R16, R84 ;  /* 0x000000100454723c */ /* 0x050ff00000041854 */
[C---:B------:R-:W-:Y:S01]  /*6c40*/  HMMA.16816.F32.BF16 R88, R4.reuse, R18, R88 ;  /* 0x000000120458723c */ /* 0x040fe20000041858 */
[----:B------:R-:W4:Y:S07]  /*6c50*/  LDSM.16.MT88.4 R16, [R188+0x17000] ;  /* 0x01700000bc10783b */ /* 0x000f2e0000004200 */
[C---:B------:R-:W-:Y:S08]  /*6c60*/  HMMA.16816.F32.BF16 R144, R4.reuse, R20, R144 ;  /* 0x000000140490723c */ /* 0x040ff00000041890 */
[C---:B------:R-:W-:Y:S01]  /*6c70*/  HMMA.16816.F32.BF16 R140, R4.reuse, R22, R140 ;  /* 0x00000016048c723c */ /* 0x040fe2000004188c */
[----:B------:R-:W3:Y:S07]  /*6c80*/  LDSM.16.MT88.4 R20, [R186+0x15000] ;  /* 0x01500000ba14783b */ /* 0x000eee0000004200 */
        /* <DEDUP_REMOVED lines=31> */
[----:B--2---:R-:W-:Y:S02]  /*6e80*/  HMMA.16816.F32.BF16 R44, R4, R8, R44 ;  /* 0x00000008042c723c */ /* 0x004fe4000004182c */
[----:B------:R-:W-:-:S06]  /*6e90*/  FADD.FTZ R237, R237, R202 ;  /* 0x000000caeded7221 */ /* 0x000fcc0000010000 */
        /* <DEDUP_REMOVED lines=8> */
[C---:B---3--:R-:W-:Y:S08]  /*6f20*/  HMMA.16816.F32.BF16 R76, R4.reuse, R20, R76 ;  /* 0x00000014044c723c */ /* 0x048ff0000004184c */
[C---:B--2---:R-:W-:Y:S08]  /*6f30*/  HMMA.16816.F32.BF16 R160, R4.reuse, R8, R160 ;  /* 0x0000000804a0723c */ /* 0x044ff000000418a0 */
[C---:B------:R-:W-:Y:S01]  /*6f40*/  HMMA.16816.F32.BF16 R156, R4.reuse, R10, R156 ;  /* 0x0000000a049c723c */ /* 0x040fe2000004189c */
[----:B------:R-:W2:Y:S07]  /*6f50*/  LDSM.16.MT88.4 R8, [R218+0x17800] ;  /* 0x01780000da08783b */ /* 0x000eae0000004200 */
[C---:B------:R-:W-:Y:S01]  /*6f60*/  HMMA.16816.F32.BF16 R80, R4.reuse, R22, R80 ;  /* 0x000000160450723c */ /* 0x040fe20000041850 */
[----:B------:R-:W3:Y:S07]  /*6f70*/  LDSM.16.MT88.4 R20, [R186+0x13800] ;  /* 0x01380000ba14783b */ /* 0x000eee0000004200 */
[C---:B-1----:R-:W-:Y:S08]  /*6f80*/  HMMA.16816.F32.BF16 R144, R4.reuse, R12, R144 ;  /* 0x0000000c0490723c */ /* 0x042ff00000041890 */
[C---:B------:R-:W-:Y:S01]  /*6f90*/  HMMA.16816.F32.BF16 R140, R4.reuse, R14, R140 ;  /* 0x0000000e048c723c */ /* 0x040fe2000004188c */
[----:B------:R-:W1:Y:S07]  /*6fa0*/  LDSM.16.MT88.4 R12, [R186+0x15800] ;  /* 0x01580000ba0c783b */ /* 0x000e6e0000004200 */
[C---:B----4-:R-:W-:Y:S08]  /*6fb0*/  HMMA.16816.F32.BF16 R68, R4.reuse, R16, R68 ;  /* 0x000000100444723c */ /* 0x050ff00000041844 */
[C---:B------:R-:W-:Y:S01]  /*6fc0*/  HMMA.16816.F32.BF16 R72, R4.reuse, R18, R72 ;  /* 0x000000120448723c */ /* 0x040fe20000041848 */
[----:B------:R-:W4:Y:S07]  /*6fd0*/  LDSM.16.MT88.4 R16, [R186+0x17800] ;  /* 0x01780000ba10783b */ /* 0x000f2e0000004200 */
[----:B--2---:R-:W-:Y:S01]  /*6fe0*/  HMMA.16816.F32.BF16 R100, R4, R8, R100 ;  /* 0x000000080464723c */ /* 0x004fe20000041864 */
[----:B------:R-:W-:-:S04]  /*6ff0*/  FADD.FTZ R9, R167, R168 ;  /* 0x000000a8a7097221 */ /* 0x000fc80000010000 */
[----:B------:R-:W-:-:S03]  /*7000*/  FADD.FTZ R9, R2, R9 ;  /* 0x0000000902097221 */ /* 0x000fc60000010000 */
[----:B------:R-:W-:Y:S01]  /*7010*/  HMMA.16816.F32.BF16 R52, R4, R176, R52 ;  /* 0x000000b00434723c */ /* 0x000fe20000041834 */
        /* <DEDUP_REMOVED lines=19> */
[C---:B-1----:R-:W-:Y:S08]  /*7150*/  HMMA.16816.F32.BF16 R92, R4.reuse, R12, R92 ;  /* 0x0000000c045c723c */ /* 0x042ff0000004185c */
        /* <DEDUP_REMOVED lines=21> */
[----:B------:R-:W2:Y:S03]  /*72b0*/  LDCU UR4, c[0x0][0x45c] ;  /* 0x00008b80ff0477ac */ /* 0x000ea60008000800 */
[----:B------:R-:W-:Y:S01]  /*72c0*/  UISETP.NE.AND.EX UP0, UPT, UR7, URZ, UPT, UP0 ;  /* 0x000000ff0700728c */ /* 0x000fe2000bf05300 */
[----:B------:R-:W2:Y:S01]  /*72d0*/  LDCU.64 UR8, c[0x0][0x3c0] ;  /* 0x00007800ff0877ac */ /* 0x000ea20008000a00 */
[----:B------:R-:W2:Y:S01]  /*72e0*/  LDCU.64 UR6, c[0x0][0x3b8] ;  /* 0x00007700ff0677ac */ /* 0x000ea20008000a00 */
[----:B------:R-:W2:Y:S01]  /*72f0*/  LDCU.64 UR10, c[0x0][0x3a0] ;  /* 0x00007400ff0a77ac */ /* 0x000ea20008000a00 */
[----:B------:R-:W2:Y:S01]  /*7300*/  LDCU.64 UR12, c[0x0][0x3a8] ;  /* 0x00007500ff0c77ac */ /* 0x000ea20008000a00 */
[----:B------:R-:W-:-:S02]  /*7310*/  UIADD3 UR18, UPT, UPT, -UR18, 0x1, URZ ;  /* 0x0000000112127890 */ /* 0x000fc4000fffe1ff */
[----:B-1----:R-:W-:-:S12]  /*7320*/  ULEA UR5, UR5, UR23, 0x18 ;  /* 0x0000001705057291 */ /* 0x002fd8000f8ec0ff */
.L_x_596:
        /* <DEDUP_REMOVED lines=95> */
.L_x_593:
[C---:B---3--:R-:W-:Y:S01]  /*7920*/  ISETP.GE.AND P4, PT, R216.reuse, UR15, PT ;  /* 0x0000000fd8007c0c */ /* 0x048fe2000bf86270 */
[----:B------:R-:W-:Y:S01]  /*7930*/  USHF.L.U32 UR24, UR23, 0x5, URZ ;  /* 0x0000000517187899 */ /* 0x000fe200080006ff */
[C---:B------:R-:W-:Y:S01]  /*7940*/  LOP3.LUT R235, R216.reuse, 0x40, RZ, 0xfc, !PT ;  /* 0x00000040d8eb7812 */ /* 0x040fe200078efcff */
[----:B------:R-:W-:Y:S01]  /*7950*/  UIADD3 UR18, UPT, UPT, UR18, 0x1, URZ ;  /* 0x0000000112127890 */ /* 0x000fe2000fffe0ff */
[----:B------:R-:W-:Y:S02]  /*7960*/  LEA R241, R241, UR5, 0x1 ;  /* 0x00000005f1f17c11 */ /* 0x000fe4000f8e08ff */
[----:B------:R-:W-:Y:S01]  /*7970*/  ISETP.GE.AND P3, PT, R235, UR15, PT ;  /* 0x0000000feb007c0c */ /* 0x000fe2000bf66270 */
[----:B------:R-:W-:Y:S01]  /*7980*/  UISETP.NE.AND UP2, UPT, UR18, URZ, UPT ;  /* 0x000000ff1200728c */ /* 0x000fe2000bf45270 */
[C---:B------:R-:W-:Y:S02]  /*7990*/  LOP3.LUT R234, R216.reuse, 0x80, RZ, 0xfc, !PT ;  /* 0x00000080d8ea7812 */ /* 0x040fe400078efcff */
[----:B------:R-:W-:Y:S02]  /*79a0*/  LOP3.LUT R229, R216, 0xc0, RZ, 0xfc, !PT ;  /* 0x000000c0d8e57812 */ /* 0x000fe400078efcff */
[----:B------:R-:W-:Y:S01]  /*79b0*/  ISETP.GE.AND P2, PT, R234, UR15, PT ;  /* 0x0000000fea007c0c */ /* 0x000fe2000bf46270 */
[----:B------:R-:W-:Y:S01]  /*79c0*/  @!PT LDS RZ, [RZ] ;  /* 0x00000000fffff984 */ /* 0x000fe20000000800 */
[----:B------:R-:W-:Y:S01]  /*79d0*/  @!PT LDS RZ, [RZ] ;  /* 0x00000000fffff984 */ /* 0x000fe20000000800 */
[----:B------:R-:W-:Y:S01]  /*79e0*/  @!PT LDS RZ, [RZ] ;  /* 0x00000000fffff984 */ /* 0x000fe20000000800 */
[----:B------:R-:W-:Y:S01]  /*79f0*/  @!P4 LDGSTS.E.BYPASS.LTC128B.128 [R241+0x10000], desc[UR20][R232.64] ;  /* 0x10000000e8f1cfae */ /* 0x000fe2000b981a14 */
[----:B------:R-:W-:Y:S02]  /*7a00*/  ISETP.GE.AND P1, PT, R229, UR15, PT ;  /* 0x0000000fe5007c0c */ /* 0x000fe4000bf26270 */
[----:B------:R-:W-:Y:S02]  /*7a10*/  MOV R167, UR23 ;  /* 0x0000001700a77c02 */ /* 0x000fe40008000f00 */
[----:B------:R-:W-:Y:S01]  /*7a20*/  @P4 STS.128 [R241+0x10000], RZ ;  /* 0x010000fff1004388 */ /* 0x000fe20000000c00 */
[----:B------:R-:W-:Y:S02]  /*7a30*/  MOV R166, UR23 ;  /* 0x0000001700a67c02 */ /* 0x000fe40008000f00 */
[C---:B------:R-:W-:Y:S02]  /*7a40*/  LEA R204, P0, R167.reuse, R232, 0x5 ;  /* 0x000000e8a7cc7211 */ /* 0x040fe400078028ff */
[----:B------:R-:W-:Y:S01]  /*7a50*/  @!PT LDS RZ, [RZ] ;  /* 0x00000000fffff984 */ /* 0x000fe20000000800 */
[----:B------:R-:W-:Y:S01]  /*7a60*/  @!PT LDS RZ, [RZ] ;  /* 0x00000000fffff984 */ /* 0x000fe20000000800 */
[----:B------:R-:W-:Y:S01]  /*7a70*/  @!PT LDS RZ, [RZ] ;  /* 0x00000000fffff984 */ /* 0x000fe20000000800 */
[----:B------:R-:W-:Y:S01]  /*7a80*/  @!P3 LDGSTS.E.BYPASS.LTC128B.128 [R241+0x12000], desc[UR20][R232.64+0x80] ;  /* 0x12000080e8f1bfae */ /* 0x000fe2000b981a14 */
[--C-:B------:R-:W-:Y:S02]  /*7a90*/  SHF.L.U64.HI R207, R166, 0x5, R165.reuse ;  /* 0x00000005a6cf7819 */ /* 0x100fe400000102a5 */
[----:B------:R-:W-:Y:S02]  /*7aa0*/  LEA.HI.X R205, R167, R233, R165, 0x5, P0 ;  /* 0x000000e9a7cd7211 */ /* 0x000fe400000f2ca5 */
[----:B------:R-:W-:Y:S01]  /*7ab0*/  @P3 STS.128 [R241+0x12000], RZ ;  /* 0x012000fff1003388 */ /* 0x000fe20000000c00 */
[----:B------:R-:W-:Y:S02]  /*7ac0*/  IADD3 R208, P5, PT, R204, UR24, RZ ;  /* 0x00000018ccd07c10 */ /* 0x000fe4000ffbe0ff */
[----:B------:R-:W-:Y:S02]  /*7ad0*/  LOP3.LUT R224, R172, 0x400, RZ, 0xc0, !PT ;  /* 0x00000400ace07812 */ /* 0x000fe400078ec0ff */
[----:B------:R-:W-:Y:S01]  /*7ae0*/  @!PT LDS RZ, [RZ] ;  /* 0x00000000fffff984 */ /* 0x000fe20000000800 */
[----:B------:R-:W-:Y:S01]  /*7af0*/  @!PT LDS RZ, [RZ] ;  /* 0x00000000fffff984 */ /* 0x000fe20000000800 */
[----:B------:R-:W-:Y:S01]  /*7b00*/  @!PT LDS RZ, [RZ] ;  /* 0x00000000fffff984 */ /* 0x000fe20000000800 */
[----:B------:R-:W-:Y:S01]  /*7b10*/  @!P2 LDGSTS.E.BYPASS.LTC128B.128 [R241+0x14000], desc[UR20][R232.64+0x100] ;  /* 0x14000100e8f1afae */ /* 0x000fe2000b981a14 */
[C---:B------:R-:W-:Y:S02]  /*7b20*/  IADD3.X R209, PT, PT, R207.reuse, R205, RZ, P5, !PT ;  /* 0x000000cdcfd17210 */ /* 0x040fe40002ffe4ff */
[----:B------:R-:W-:Y:S02]  /*7b30*/  IADD3 R166, P0, PT, R208, UR24, RZ ;  /* 0x00000018d0a67c10 */ /* 0x000fe4000ff1e0ff */
[----:B------:R-:W-:Y:S01]  /*7b40*/  @P2 STS.128 [R241+0x14000], RZ ;  /* 0x014000fff1002388 */ /* 0x000fe20000000c00 */
[----:B------:R-:W-:Y:S02]  /*7b50*/  LOP3.LUT R3, R164, 0x8, R217, 0x78, !PT ;  /* 0x00000008a4037812 */ /* 0x000fe400078e78d9 */
[----:B------:R-:W-:Y:S02]  /*7b60*/  IADD3.X R167, PT, PT, R207, R209, RZ, P0, !PT ;  /* 0x000000d1cfa77210 */ /* 0x000fe400007fe4ff */
[----:B------:R-:W-:Y:S01]  /*7b70*/  @!PT LDS RZ, [RZ] ;  /* 0x00000000fffff984 */ /* 0x000fe20000000800 */
[----:B------:R-:W-:Y:S01]  /*7b80*/  @!PT LDS RZ, [RZ] ;  /* 0x00000000fffff984 */ /* 0x000fe20000000800 */
[----:B------:R-:W-:Y:S01]  /*7b90*/  @!PT LDS RZ, [RZ] ;  /* 0x00000000fffff984 */ /* 0x000fe20000000800 */
[----:B------:R-:W-:Y:S01]  /*7ba0*/  @!P1 LDGSTS.E.BYPASS.LTC128B.128 [R241+0x16000], desc[UR20][R232.64+0x180] ;  /* 0x16000180e8f19fae */ /* 0x000fe2000b981a14 */
[----:B------:R-:W-:Y:S02]  /*7bb0*/  LEA R224, R3, R224, 0x1 ;  /* 0x000000e003e07211 */ /* 0x000fe400078e08ff */
[----:B------:R-:W-:Y:S02]  /*7bc0*/  LEA R225, R2, UR5, 0x1 ;  /* 0x0000000502e17c11 */ /* 0x000fe4000f8e08ff */
[----:B------:R-:W-:Y:S01]  /*7bd0*/  @P1 STS.128 [R241+0x16000], RZ ;  /* 0x016000fff1001388 */ /* 0x000fe20000000c00 */
[----:B------:R-:W-:Y:S02]  /*7be0*/  MOV R220, 0x20 ;  /* 0x0000002000dc7802 */ /* 0x000fe40000000f00 */
[----:B------:R-:W-:Y:S02]  /*7bf0*/  LOP3.LUT P0, RZ, R217, 0x2, RZ, 0xc0, !PT ;  /* 0x00000002d9ff7812 */ /* 0x000fe4000780c0ff */
[----:B------:R-:W-:Y:S01]  /*7c00*/  @!PT LDS RZ, [RZ] ;  /* 0x00000000fffff984 */ /* 0x000fe20000000800 */
[----:B------:R-:W-:Y:S01]  /*7c10*/  @!PT LDS RZ, [RZ] ;  /* 0x00000000fffff984 */ /* 0x000fe20000000800 */
[----:B------:R-:W-:Y:S01]  /*7c20*/  @!PT LDS RZ, [RZ] ;  /* 0x00000000fffff984 */ /* 0x000fe20000000800 */
[----:B------:R-:W-:Y:S01]  /*7c30*/  @!P4 LDGSTS.E.BYPASS.LTC128B.128 [R241+0x10800], desc[UR20][R204.64] ;  /* 0x10800000ccf1cfae */ /* 0x000fe2000b981a14 */
[----:B------:R-:W-:Y:S02]  /*7c40*/  IADD3 R3, PT, PT, R224, UR5, RZ ;  /* 0x00000005e0037c10 */ /* 0x000fe4000fffe0ff */
[----:B------:R-:W-:Y:S02]  /*7c50*/  SEL R220, R220, 0xffffffe0, !P0 ;  /* 0xffffffe0dcdc7807 */ /* 0x000fe40004000000 */
[----:B------:R-:W-:Y:S01]  /*7c60*/  @P4 STS.128 [R241+0x10800], RZ ;  /* 0x010800fff1004388 */ /* 0x000fe20000000c00 */
[----:B------:R-:W-:Y:S02]  /*7c70*/  MOV R2, 0x40 ;  /* 0x0000004000027802 */ /* 0x000fe40000000f00 */
[-C--:B------:R-:W-:Y:S02]  /*7c80*/  IADD3 R222, PT, PT, R220, R225.reuse, RZ ;  /* 0x000000e1dcde7210 */ /* 0x080fe40007ffe0ff */
[----:B------:R-:W-:Y:S01]  /*7c90*/  @!PT LDS RZ, [RZ] ;  /* 0x00000000fffff984 */ /* 0x000fe20000000800 */
[----:B------:R-:W-:Y:S01]  /*7ca0*/  @!PT LDS RZ, [RZ] ;  /* 0x00000000fffff984 */ /* 0x000fe20000000800 */
[----:B------:R-:W-:Y:S01]  /*7cb0*/  @!PT LDS RZ, [RZ] ;  /* 0x00000000fffff984 */ /* 0x000fe20000000800 */
[----:B------:R-:W-:Y:S01]  /*7cc0*/  @!P3 LDGSTS.E.BYPASS.LTC128B.128 [R241+0x12800], desc[UR20][R204.64+0x80] ;  /* 0x12800080ccf1bfae */ /* 0x000fe2000b981a14 */
[----:B------:R-:W-:Y:S02]  /*7cd0*/  IADD3 R221, PT, PT, R3, R220, RZ ;  /* 0x000000dc03dd7210 */ /* 0x000fe40007ffe0ff */
[----:B------:R-:W-:Y:S02]  /*7ce0*/  LOP3.LUT P0, RZ, R217, 0x4, RZ, 0xc0, !PT ;  /* 0x00000004d9ff7812 */ /* 0x000fe4000780c0ff */
[----:B------:R-:W-:Y:S02]  /*7cf0*/  @P3 STS.128 [R241+0x12800], RZ ;  /* 0x012800fff1003388 */ /* 0x000fe40000000c00 */
[----:B------:R-:W-:Y:S03]  /*7d00*/  SEL R2, R2, 0xffffffc0, !P0 ;  /* 0xffffffc002027807 */ /* 0x000fe60004000000 */
[----:B------:R-:W-:Y:S01]  /*7d10*/  @!PT LDS RZ, [RZ] ;  /* 0x00000000fffff984 */ /* 0x000fe20000000800 */
[----:B------:R-:W-:Y:S01]  /*7d20*/  @!PT LDS RZ, [RZ] ;  /* 0x00000000fffff984 */ /* 0x000fe20000000800 */
[----:B------:R-:W-:Y:S01]  /*7d30*/  @!PT LDS RZ, [RZ] ;  /* 0x00000000fffff984 */ /* 0x000fe20000000800 */
[----:B------:R-:W-:Y:S01]  /*7d40*/  @!P2 LDGSTS.E.BYPASS.LTC128B.128 [R241+0x14800], desc[UR20][R204.64+0x100] ;  /* 0x14800100ccf1afae */ /* 0x000fe2000b981a14 */
[----:B------:R-:W-:Y:S04]  /*7d50*/  IADD3 R223, PT, PT, R2, R225, RZ ;  /* 0x000000e102df7210 */ /* 0x000fe80007ffe0ff */
[----:B------:R-:W-:Y:S01]  /*7d60*/  @P2 STS.128 [R241+0x14800], RZ ;  /* 0x014800fff1002388 */ /* 0x000fe20000000c00 */
[----:B------:R-:W-:Y:S02]  /*7d70*/  IADD3 R3, PT, PT, R3, R2, RZ ;  /* 0x0000000203037210 */ /* 0x000fe40007ffe0ff */
[C---:B------:R-:W-:Y:S02]  /*7d80*/  IADD3 R168, PT, PT, R220.reuse, R223, RZ ;  /* 0x000000dfdca87210 */ /* 0x040fe40007ffe0ff */
[----:B------:R-:W-:Y:S01]  /*7d90*/  @!PT LDS RZ, [RZ] ;  /* 0x00000000fffff984 */ /* 0x000fe20000000800 */
[----:B------:R-:W-:Y:S01]  /*7da0*/  @!PT LDS RZ, [RZ] ;  /* 0x00000000fffff984 */ /* 0x000fe20000000800 */
[----:B------:R-:W-:Y:S01]  /*7db0*/  @!PT LDS RZ, [RZ] ;  /* 0x00000000fffff984 */ /* 0x000fe20000000800 */
[----:B------:R-:W-:Y:S01]  /*7dc0*/  @!P1 LDGSTS.E.BYPASS.LTC128B.128 [R241+0x16800], desc[UR20][R204.64+0x180] ;  /* 0x16800180ccf19fae */ /* 0x000fe2000b981a14 */
[----:B------:R-:W-:Y:S04]  /*7dd0*/  IADD3 R2, PT, PT, R220, R3, RZ ;  /* 0x00000003dc027210 */ /* 0x000fe80007ffe0ff */
[----:B------:R-:W-:Y:S05]  /*7de0*/  @P1 STS.128 [R241+0x16800], RZ ;  /* 0x016800fff1001388 */ /* 0x000fea0000000c00 */
[----:B------:R-:W-:Y:S01]  /*7df0*/  @!PT LDS RZ, [RZ] ;  /* 0x00000000fffff984 */ /* 0x000fe20000000800 */
[----:B------:R-:W-:Y:S01]  /*7e00*/  @!PT LDS RZ, [RZ] ;  /* 0x00000000fffff984 */ /* 0x000fe20000000800 */
[----:B------:R-:W-:Y:S01]  /*7e10*/  @!PT LDS RZ, [RZ] ;  /* 0x00000000fffff984 */ /* 0x000fe20000000800 */
[----:B------:R-:W-:Y:S05]  /*7e20*/  @!P4 LDGSTS.E.BYPASS.LTC128B.128 [R241+0x11000], desc[UR20][R208.64] ;  /* 0x11000000d0f1cfae */ /* 0x000fea000b981a14 */
        /* <DEDUP_REMOVED lines=34> */
[----:B------:R1:W-:Y:S05]  /*8050*/  @!P1 LDGSTS.E.BYPASS.LTC128B.128 [R241+0x17800], desc[UR20][R166.64+0x180] ;  /* 0x17800180a6f19fae */ /* 0x0003ea000b981a14 */
[----:B------:R-:W-:Y:S05]  /*8060*/  @P1 STS.128 [R241+0x17800], RZ ;  /* 0x017800fff1001388 */ /* 0x000fea0000000c00 */
[----:B------:R-:W-:Y:S05]  /*8070*/  LDSM.16.M88.4 R172, [R225] ;  /* 0x00000000e1ac783b */ /* 0x000fea0000000200 */
[----:B------:R-:W2:Y:S05]  /*8080*/  LDSM.16.M88.4 R176, [R224+UR5+0x8000] ;  /* 0x00800005e0b0783b */ /* 0x000eaa0008000200 */
[----:B------:R-:W3:Y:S05]  /*8090*/  LDSM.16.M88.4 R180, [R224+UR5+0x8800] ;  /* 0x00880005e0b4783b */ /* 0x000eea0008000200 */
[----:B------:R-:W5:Y:S05]  /*80a0*/  LDSM.16.M88.4 R184, [R224+UR5+0x9000] ;  /* 0x00900005e0b8783b */ /* 0x000f6a0008000200 */
[----:B------:R-:W0:Y:S05]  /*80b0*/  LDGDEPBAR ;  /* 0x00000000000079af */ /* 0x000e2a0000000000 */
[----:B------:R-:W4:Y:S05]  /*80c0*/  LDSM.16.M88.4 R188, [R224+UR5+0x9800] ;  /* 0x00980005e0bc783b */ /* 0x000f2a0008000200 */
[----:B------:R-:W-:Y:S05]  /*80d0*/  LDSM.16.M88.4 R192, [R222] ;  /* 0x00000000dec0783b */ /* 0x000fea0000000200 */
[----:B------:R-:W4:Y:S05]  /*80e0*/  LDSM.16.M88.4 R196, [R221+0x8000] ;  /* 0x00800000ddc4783b */ /* 0x000f2a0000000200 */
[----:B------:R-:W4:Y:S05]  /*80f0*/  LDSM.16.M88.4 R200, [R221+0x8800] ;  /* 0x00880000ddc8783b */ /* 0x000f2a0000000200 */
[----:B-1----:R-:W-:Y:S01]  /*8100*/  LDSM.16.M88.4 R164, [R3+0x8000] ;  /* 0x0080000003a4783b */ /* 0x002fe20000000200 */
[C---:B--2---:R-:W-:Y:S04]  /*8110*/  HMMA.16816.F32.BF16 R4, R172.reuse, R176, RZ ;  /* 0x000000b0ac04723c */ /* 0x044fe800000418ff */
[----:B------:R-:W-:Y:S04]  /*8120*/  LDSM.16.M88.4 R204, [R2+0x8000] ;  /* 0x0080000002cc783b */ /* 0x000fe80000000200 */
[C---:B------:R-:W-:Y:S01]  /*8130*/  HMMA.16816.F32.BF16 R8, R172.reuse, R178, RZ ;  /* 0x000000b2ac08723c */ /* 0x040fe200000418ff */
[----:B------:R-:W-:Y:S05]  /*8140*/  LDSM.16.M88.4 R176, [R221+0x9800] ;  /* 0x00980000ddb0783b */ /* 0x000fea0000000200 */
[----:B------:R-:W-:Y:S02]  /*8150*/  LDSM.16.M88.4 R208, [R3+0xa000] ;  /* 0x00a0000003d0783b */ /* 0x000fe40000000200 */
[C---:B---3--:R-:W-:Y:S03]  /*8160*/  HMMA.16816.F32.BF16 R12, R172.reuse, R180, RZ ;  /* 0x000000b4ac0c723c */ /* 0x048fe600000418ff */
[----:B------:R-:W-:Y:S05]  /*8170*/  LDSM.16.M88.4 R212, [R221+0xc000] ;  /* 0x00c00000ddd4783b */ /* 0x000fea0000000200 */
[C---:B------:R-:W-:Y:S01]  /*8180*/  HMMA.16816.F32.BF16 R16, R172.reuse, R182, RZ ;  /* 0x000000b6ac10723c */ /* 0x040fe200000418ff */
[----:B------:R-:W-:Y:S07]  /*8190*/  LDSM.16.M88.4 R180, [R223] ;  /* 0x00000000dfb4783b */ /* 0x000fee0000000200 */
[C---:B-----5:R-:W-:Y:S08]  /*81a0*/  HMMA.16816.F32.BF16 R20, R172.reuse, R184, RZ ;  /* 0x000000b8ac14723c */ /* 0x060ff000000418ff */
[C---:B------:R-:W-:Y:S01]  /*81b0*/  HMMA.16816.F32.BF16 R24, R172.reuse, R186, RZ ;  /* 0x000000baac18723c */ /* 0x040fe200000418ff */
[----:B------:R-:W-:Y:S07]  /*81c0*/  LDSM.16.M88.4 R184, [R3+0x8800] ;  /* 0x0088000003b8783b */ /* 0x000fee0000000200 */
[C---:B----4-:R-:W-:Y:S08]  /*81d0*/  HMMA.16816.F32.BF16 R28, R172.reuse, R188, RZ ;  /* 0x000000bcac1c723c */ /* 0x050ff000000418ff */
[----:B------:R-:W-:Y:S01]  /*81e0*/  HMMA.16816.F32.BF16 R32, R172, R190, RZ ;  /* 0x000000beac20723c */ /* 0x000fe200000418ff */
[----:B------:R-:W1:Y:S05]  /*81f0*/  LDSM.16.M88.4 R172, [R221+0x9000] ;  /* 0x00900000ddac783b */ /* 0x000e6a0000000200 */
[----:B------:R-:W2:Y:S02]  /*8200*/  LDSM.16.M88.4 R188, [R3+0x9000] ;  /* 0x0090000003bc783b */ /* 0x000ea40000000200 */
[C---:B------:R-:W-:Y:S08]  /*8210*/  HMMA.16816.F32.BF16 R4, R192.reuse, R196, R4 ;  /* 0x000000c4c004723c */ /* 0x040ff00000041804 */
[C---:B------:R-:W-:Y:S01]  /*8220*/  HMMA.16816.F32.BF16 R8, R192.reuse, R198, R8 ;  /* 0x000000c6c008723c */ /* 0x040fe20000041808 */
[----:B------:R-:W3:Y:S07]  /*8230*/  LDSM.16.M88.4 R196, [R3+0x9800] ;  /* 0x0098000003c4783b */ /* 0x000eee0000000200 */
[C---:B------:R-:W-:Y:S08]  /*8240*/  HMMA.16816.F32.BF16 R12, R192.reuse, R200, R12 ;  /* 0x000000c8c00c723c */ /* 0x040ff0000004180c */
[C---:B------:R-:W-:Y:S01]  /*8250*/  HMMA.16816.F32.BF16 R16, R192.reuse, R202, R16 ;  /* 0x000000cac010723c */ /* 0x040fe20000041810 */
[----:B------:R-:W4:Y:S07]  /*8260*/  LDSM.16.M88.4 R200, [R168] ;  /* 0x00000000a8c8783b */ /* 0x000f2e0000000200 */
[C---:B-1----:R-:W-:Y:S08]  /*8270*/  HMMA.16816.F32.BF16 R20, R192.reuse, R172, R20 ;  /* 0x000000acc014723c */ /* 0x042ff00000041814 */
[C---:B------:R-:W-:Y:S01]  /*8280*/  HMMA.16816.F32.BF16 R24, R192.reuse, R174, R24 ;  /* 0x000000aec018723c */ /* 0x040fe20000041818 */
[----:B------:R-:W1:Y:S07]  /*8290*/  LDSM.16.M88.4 R172, [R2+0x8800] ;  /* 0x0088000002ac783b */ /* 0x000e6e0000000200 */
[C---:B------:R-:W-:Y:S08]  /*82a0*/  HMMA.16816.F32.BF16 R28, R192.reuse, R176, R28 ;  /* 0x000000b0c01c723c */ /* 0x040ff0000004181c */
[----:B------:R-:W-:Y:S01]  /*82b0*/  HMMA.16816.F32.BF16 R32, R192, R178, R32 ;  /* 0x000000b2c020723c */ /* 0x000fe20000041820 */
[----:B------:R-:W-:Y:S05]  /*82c0*/  LDSM.16.M88.4 R176, [R2+0x9800] ;  /* 0x0098000002b0783b */ /* 0x000fea0000000200 */
[----:B------:R-:W-:Y:S02]  /*82d0*/  LDSM.16.M88.4 R192, [R224+UR5+0xb000] ;  /* 0x00b00005e0c0783b */ /* 0x000fe40008000200 */
[C---:B------:R-:W-:Y:S08]  /*82e0*/  HMMA.16816.F32.BF16 R4, R180.reuse, R164, R4 ;  /* 0x000000a4b404723c */ /* 0x040ff00000041804 */
[C---:B------:R-:W-:Y:S01]  /*82f0*/  HMMA.16816.F32.BF16 R8, R180.reuse, R166, R8 ;  /* 0x000000a6b408723c */ /* 0x040fe20000041808 */
[----:B------:R-:W5:Y:S07]  /*8300*/  LDSM.16.M88.4 R164, [R2+0x9000] ;  /* 0x0090000002a4783b */ /* 0x000f6e0000000200 */
[C---:B------:R-:W-:Y:S08]  /*8310*/  HMMA.16816.F32.BF16 R12, R180.reuse, R184, R12 ;  /* 0x000000b8b40c723c */ /* 0x040ff0000004180c */
[C---:B------:R-:W-:Y:S01]  /*8320*/  HMMA.16816.F32.BF16 R16, R180.reuse, R186, R16 ;  /* 0x000000bab410723c */ /* 0x040fe20000041810 */
[----:B------:R-:W-:Y:S07]  /*8330*/  LDSM.16.M88.4 R184, [R224+UR5+0xa000] ;  /* 0x00a00005e0b8783b */ /* 0x000fee0008000200 */
[C---:B--2---:R-:W-:Y:S08]  /*8340*/  HMMA.16816.F32.BF16 R20, R180.reuse, R188, R20 ;  /* 0x000000bcb414723c */ /* 0x044ff00000041814 */
[C---:B------:R-:W-:Y:S01]  /*8350*/  HMMA.16816.F32.BF16 R24, R180.reuse, R190, R24 ;  /* 0x000000beb418723c */ /* 0x040fe20000041818 */
[----:B------:R-:W-:Y:S07]  /*8360*/  LDSM.16.M88.4 R188, [R224+UR5+0xa800] ;  /* 0x00a80005e0bc783b */ /* 0x000fee0008000200 */
[C---:B---3--:R-:W-:Y:S08]  /*8370*/  HMMA.16816.F32.BF16 R28, R180.reuse, R196, R28 ;  /* 0x000000c4b41c723c */ /* 0x048ff0000004181c */
[----:B------:R-:W-:Y:S01]  /*8380*/  HMMA.16816.F32.BF16 R32, R180, R198, R32 ;  /* 0x000000c6b420723c */ /* 0x000fe20000041820 */
[----:B------:R-:W2:Y:S05]  /*8390*/  LDSM.16.M88.4 R180, [R225+0x2000] ;  /* 0x00200000e1b4783b */ /* 0x000eaa0000000200 */
[----:B------:R-:W-:Y:S02]  /*83a0*/  LDSM.16.M88.4 R196, [R222+0x2000] ;  /* 0x00200000dec4783b */ /* 0x000fe40000000200 */
[C---:B----4-:R-:W-:Y:S08]  /*83b0*/  HMMA.16816.F32.BF16 R4, R200.reuse, R204, R4 ;  /* 0x000000ccc804723c */ /* 0x050ff00000041804 */
[C---:B------:R-:W-:Y:S01]  /*83c0*/  HMMA.16816.F32.BF16 R8, R200.reuse, R206, R8 ;  /* 0x000000cec808723c */ /* 0x040fe20000041808 */
[----:B------:R-:W-:Y:S07]  /*83d0*/  LDSM.16.M88.4 R204, [R221+0xa000] ;  /* 0x00a00000ddcc783b */ /* 0x000fee0000000200 */
[C---:B-1----:R-:W-:Y:S08]  /*83e0*/  HMMA.16816.F32.BF16 R12, R200.reuse, R172, R12 ;  /* 0x000000acc80c723c */ /* 0x042ff0000004180c */
[C---:B------:R-:W-:Y:S01]  /*83f0*/  HMMA.16816.F32.BF16 R16, R200.reuse, R174, R16 ;  /* 0x000000aec810723c */ /* 0x040fe20000041810 */
[----:B------:R-:W1:Y:S07]  /*8400*/  LDSM.16.M88.4 R172, [R224+UR5+0xb800] ;  /* 0x00b80005e0ac783b */ /* 0x000e6e0008000200 */
[C---:B-----5:R-:W-:Y:S08]  /*8410*/  HMMA.16816.F32.BF16 R20, R200.reuse, R164, R20 ;  /* 0x000000a4c814723c */ /* 0x060ff00000041814 */
[C---:B------:R-:W-:Y:S01]  /*8420*/  HMMA.16816.F32.BF16 R24, R200.reuse, R166, R24 ;  /* 0x000000a6c818723c */ /* 0x040fe20000041818 */
[----:B------:R-:W3:Y:S07]  /*8430*/  LDSM.16.M88.4 R164, [R221+0xa800] ;  /* 0x00a80000dda4783b */ /* 0x000eee0000000200 */
[C---:B------:R-:W-:Y:S08]  /*8440*/  HMMA.16816.F32.BF16 R28, R200.reuse, R176, R28 ;  /* 0x000000b0c81c723c */ /* 0x040ff0000004181c */
[----:B------:R-:W-:Y:S01]  /*8450*/  HMMA.16816.F32.BF16 R32, R200, R178, R32 ;  /* 0x000000b2c820723c */ /* 0x000fe20000041820 */
[----:B------:R-:W4:Y:S05]  /*8460*/  LDSM.16.M88.4 R176, [R221+0xb000] ;  /* 0x00b00000ddb0783b */ /* 0x000f2a0000000200 */
[----:B------:R-:W-:Y:S02]  /*8470*/  LDSM.16.M88.4 R200, [R223+0x2000] ;  /* 0x00200000dfc8783b */ /* 0x000fe40000000200 */
[C---:B--2---:R-:W-:Y:S08]  /*8480*/  HMMA.16816.F32.BF16 R4, R180.reuse, R184, R4 ;  /* 0x000000b8b404723c */ /* 0x044ff00000041804 */
[C---:B------:R-:W-:Y:S01]  /*8490*/  HMMA.16816.F32.BF16 R8, R180.reuse, R186, R8 ;  /* 0x000000bab408723c */ /* 0x040fe20000041808 */
[----:B------:R-:W2:Y:S07]  /*84a0*/  LDSM.16.M88.4 R184, [R221+0xb800] ;  /* 0x00b80000ddb8783b */ /* 0x000eae0000000200 */
[C---:B------:R-:W-:Y:S08]  /*84b0*/  HMMA.16816.F32.BF16 R12, R180.reuse, R188, R12 ;  /* 0x000000bcb40c723c */ /* 0x040ff0000004180c */
[C---:B------:R-:W-:Y:S01]  /*84c0*/  HMMA.16816.F32.BF16 R16, R180.reuse, R190, R16 ;  /* 0x000000beb410723c */ /* 0x040fe20000041810 */
[----:B------:R-:W-:Y:S07]  /*84d0*/  LDSM.16.M88.4 R188, [R3+0xb800] ;  /* 0x00b8000003bc783b */ /* 0x000fee0000000200 */
[C---:B------:R-:W-:Y:S08]  /*84e0*/  HMMA.16816.F32.BF16 R20, R180.reuse, R192, R20 ;  /* 0x000000c0b414723c */ /* 0x040ff00000041814 */
[C---:B------:R-:W-:Y:S01]  /*84f0*/  HMMA.16816.F32.BF16 R24, R180.reuse, R194, R24 ;  /* 0x000000c2b418723c */ /* 0x040fe20000041818 */
[----:B------:R-:W-:Y:S07]  /*8500*/  LDSM.16.M88.4 R192, [R168+0x2000] ;  /* 0x00200000a8c0783b */ /* 0x000fee0000000200 */
[C---:B-1----:R-:W-:Y:S08]  /*8510*/  HMMA.16816.F32.BF16 R28, R180.reuse, R172, R28 ;  /* 0x000000acb41c723c */ /* 0x042ff0000004181c */
[----:B------:R-:W-:Y:S01]  /*8520*/  HMMA.16816.F32.BF16 R32, R180, R174, R32 ;  /* 0x000000aeb420723c */ /* 0x000fe20000041820 */
[----:B------:R-:W1:Y:S05]  /*8530*/  LDSM.16.M88.4 R172, [R3+0xa800] ;  /* 0x00a8000003ac783b */ /* 0x000e6a0000000200 */
[----:B------:R-:W5:Y:S02]  /*8540*/  LDSM.16.M88.4 R180, [R3+0xb000] ;  /* 0x00b0000003b4783b */ /* 0x000f640000000200 */
[C---:B------:R-:W-:Y:S08]  /*8550*/  HMMA.16816.F32.BF16 R4, R196.reuse, R204, R4 ;  /* 0x000000ccc404723c */ /* 0x040ff00000041804 */
[C---:B------:R-:W-:Y:S01]  /*8560*/  HMMA.16816.F32.BF16 R8, R196.reuse, R206, R8 ;  /* 0x000000cec408723c */ /* 0x040fe20000041808 */
[----:B------:R-:W5:Y:S07]  /*8570*/  LDSM.16.M88.4 R204, [R2+0xa000] ;  /* 0x00a0000002cc783b */ /* 0x000f6e0000000200 */
[C---:B---3--:R-:W-:Y:S08]  /*8580*/  HMMA.16816.F32.BF16 R12, R196.reuse, R164, R12 ;  /* 0x000000a4c40c723c */ /* 0x048ff0000004180c */
[C---:B------:R-:W-:Y:S01]  /*8590*/  HMMA.16816.F32.BF16 R16, R196.reuse, R166, R16 ;  /* 0x000000a6c410723c */ /* 0x040fe20000041810 */
[----:B------:R-:W3:Y:S07]  /*85a0*/  LDSM.16.M88.4 R164, [R2+0xa800] ;  /* 0x00a8000002a4783b */ /* 0x000eee0000000200 */
[C---:B----4-:R-:W-:Y:S08]  /*85b0*/  HMMA.16816.F32.BF16 R20, R196.reuse, R176, R20 ;  /* 0x000000b0c414723c */ /* 0x050ff00000041814 */
[C---:B------:R-:W-:Y:S01]  /*85c0*/  HMMA.16816.F32.BF16 R24, R196.reuse, R178, R24 ;  /* 0x000000b2c418723c */ /* 0x040fe20000041818 */
[----:B------:R-:W4:Y:S07]  /*85d0*/  LDSM.16.M88.4 R176, [R2+0xb000] ;  /* 0x00b0000002b0783b */ /* 0x000f2e0000000200 */
[C---:B--2---:R-:W-:Y:S08]  /*85e0*/  HMMA.16816.F32.BF16 R28, R196.reuse, R184, R28 ;  /* 0x000000b8c41c723c */ /* 0x044ff0000004181c */
[----:B------:R-:W-:Y:S01]  /*85f0*/  HMMA.16816.F32.BF16 R32, R196, R186, R32 ;  /* 0x000000bac420723c */ /* 0x000fe20000041820 */
[----:B------:R-:W2:Y:S05]  /*8600*/  LDSM.16.M88.4 R184, [R2+0xb800] ;  /* 0x00b8000002b8783b */ /* 0x000eaa0000000200 */
[----:B------:R-:W-:Y:S02]  /*8610*/  LDSM.16.M88.4 R196, [R225+0x4000] ;  /* 0x00400000e1c4783b */ /* 0x000fe40000000200 */
[C---:B------:R-:W-:Y:S08]  /*8620*/  HMMA.16816.F32.BF16 R4, R200.reuse, R208, R4 ;  /* 0x000000d0c804723c */ /* 0x040ff00000041804 */
[C---:B------:R-:W-:Y:S01]  /*8630*/  HMMA.16816.F32.BF16 R8, R200.reuse, R210, R8 ;  /* 0x000000d2c808723c */ /* 0x040fe20000041808 */
[----:B------:R-:W2:Y:S07]  /*8640*/  LDSM.16.M88.4 R208, [R224+UR5+0xc000] ;  /* 0x00c00005e0d0783b */ /* 0x000eae0008000200 */
[C---:B-1----:R-:W-:Y:S08]  /*8650*/  HMMA.16816.F32.BF16 R12, R200.reuse, R172, R12 ;  /* 0x000000acc80c723c */ /* 0x042ff0000004180c */
[C---:B------:R-:W-:Y:S01]  /*8660*/  HMMA.16816.F32.BF16 R16, R200.reuse, R174, R16 ;  /* 0x000000aec810723c */ /* 0x040fe20000041810 */
[----:B------:R-:W1:Y:S07]  /*8670*/  LDSM.16.M88.4 R172, [R224+UR5+0xc800] ;  /* 0x00c80005e0ac783b */ /* 0x000e6e0008000200 */
[C---:B-----5:R-:W-:Y:S08]  /*8680*/  HMMA.16816.F32.BF16 R20, R200.reuse, R180, R20 ;  /* 0x000000b4c814723c */ /* 0x060ff00000041814 */
[C---:B------:R-:W-:Y:S01]  /*8690*/  HMMA.16816.F32.BF16 R24, R200.reuse, R182, R24 ;  /* 0x000000b6c818723c */ /* 0x040fe20000041818 */
[----:B------:R-:W5:Y:S07]  /*86a0*/  LDSM.16.M88.4 R180, [R224+UR5+0xd000] ;  /* 0x00d00005e0b4783b */ /* 0x000f6e0008000200 */
[C---:B------:R-:W-:Y:S08]  /*86b0*/  HMMA.16816.F32.BF16 R28, R200.reuse, R188, R28 ;  /* 0x000000bcc81c723c */ /* 0x040ff0000004181c */
[----:B------:R-:W-:Y:S01]  /*86c0*/  HMMA.16816.F32.BF16 R32, R200, R190, R32 ;  /* 0x000000bec820723c */ /* 0x000fe20000041820 */
[----:B------:R-:W5:Y:S05]  /*86d0*/  LDSM.16.M88.4 R188, [R224+UR5+0xd800] ;  /* 0x00d80005e0bc783b */ /* 0x000f6a0008000200 */
[----:B------:R-:W5:Y:S02]  /*86e0*/  LDSM.16.M88.4 R200, [R222+0x4000] ;  /* 0x00400000dec8783b */ /* 0x000f640000000200 */
[C---:B------:R-:W-:Y:S08]  /*86f0*/  HMMA.16816.F32.BF16 R4, R192.reuse, R204, R4 ;  /* 0x000000ccc004723c */ /* 0x040ff00000041804 */
[C---:B------:R-:W-:Y:S01]  /*8700*/  HMMA.16816.F32.BF16 R8, R192.reuse, R206, R8 ;  /* 0x000000cec008723c */ /* 0x040fe20000041808 */
[----:B------:R-:W-:Y:S07]  /*8710*/  LDSM.16.M88.4 R204, [R3+0xc000] ;  /* 0x00c0000003cc783b */ /* 0x000fee0000000200 */
        /* <DEDUP_REMOVED lines=9> */
[----:B------:R-:W2:Y:S02]  /*87b0*/  LDSM.16.M88.4 R192, [R223+0x4000] ;  /* 0x00400000dfc0783b */ /* 0x000ea40000000200 */
[C---:B------:R-:W-:Y:S08]  /*87c0*/  HMMA.16816.F32.BF16 R4, R196.reuse, R208, R4 ;  /* 0x000000d0c404723c */ /* 0x040ff00000041804 */
[C---:B------:R-:W-:Y:S01]  /*87d0*/  HMMA.16816.F32.BF16 R8, R196.reuse, R210, R8 ;  /* 0x000000d2c408723c */ /* 0x040fe20000041808 */
[----:B------:R-:W-:Y:S07]  /*87e0*/  LDSM.16.M88.4 R208, [R2+0xc000] ;  /* 0x00c0000002d0783b */ /* 0x000fee0000000200 */
[C---:B-1----:R-:W-:Y:S08]  /*87f0*/  HMMA.16816.F32.BF16 R12, R196.reuse, R172, R12 ;  /* 0x000000acc40c723c */ /* 0x042ff0000004180c */
[C---:B------:R-:W-:Y:S01]  /*8800*/  HMMA.16816.F32.BF16 R16, R196.reuse, R174, R16 ;  /* 0x000000aec410723c */ /* 0x040fe20000041810 */
[----:B------:R-:W1:Y:S07]  /*8810*/  LDSM.16.M88.4 R172, [R3+0xc800] ;  /* 0x00c8000003ac783b */ /* 0x000e6e0000000200 */
[C---:B-----5:R-:W-:Y:S08]  /*8820*/  HMMA.16816.F32.BF16 R20, R196.reuse, R180, R20 ;  /* 0x000000b4c414723c */ /* 0x060ff00000041814 */
[C---:B------:R-:W-:Y:S01]  /*8830*/  HMMA.16816.F32.BF16 R24, R196.reuse, R182, R24 ;  /* 0x000000b6c418723c */ /* 0x040fe20000041818 */
[----:B------:R-:W5:Y:S07]  /*8840*/  LDSM.16.M88.4 R180, [R3+0xd000] ;  /* 0x00d0000003b4783b */ /* 0x000f6e0000000200 */
[C---:B------:R-:W-:Y:S08]  /*8850*/  HMMA.16816.F32.BF16 R28, R196.reuse, R188, R28 ;  /* 0x000000bcc41c723c */ /* 0x040ff0000004181c */
[----:B------:R-:W-:Y:S01]  /*8860*/  HMMA.16816.F32.BF16 R32, R196, R190, R32 ;  /* 0x000000bec420723c */ /* 0x000fe20000041820 */
[----:B------:R-:W5:Y:S05]  /*8870*/  LDSM.16.M88.4 R188, [R3+0xd800] ;  /* 0x00d8000003bc783b */ /* 0x000f6a0000000200 */
        /* <DEDUP_REMOVED lines=26> */
[----:B------:R-:W-:Y:S02]  /*8a20*/  LDSM.16.M88.4 R192, [R222+0x6000] ;  /* 0x00600000dec0783b */ /* 0x000fe40000000200 */
        /* <DEDUP_REMOVED lines=15> */
[----:B------:R-:W2:Y:S07]  /*8b20*/  LDSM.16.M88.4 R204, [R3+0xe000] ;  /* 0x00e0000003cc783b */ /* 0x000eae0000000200 */
        /* <DEDUP_REMOVED lines=11> */
[C---:B------:R-:W-:Y:S08]  /*8be0*/  HMMA.16816.F32.BF16 R8, R192.reuse, R210, R8 ;  /* 0x000000d2c008723c */ /* 0x040ff00000041808 */
[C---:B---3--:R-:W-:Y:S08]  /*8bf0*/  HMMA.16816.F32.BF16 R12, R192.reuse, R164, R12 ;  /* 0x000000a4c00c723c */ /* 0x048ff0000004180c */
[C---:B------:R-:W-:Y:S01]  /*8c00*/  HMMA.16816.F32.BF16 R16, R192.reuse, R166, R16 ;  /* 0x000000a6c010723c */ /* 0x040fe20000041810 */
[----:B------:R-:W3:Y:S07]  /*8c10*/  LDSM.16.M88.4 R164, [R2+0xe800] ;  /* 0x00e8000002a4783b */ /* 0x000eee0000000200 */
[C---:B----4-:R-:W-:Y:S08]  /*8c20*/  HMMA.16816.F32.BF16 R20, R192.reuse, R176, R20 ;  /* 0x000000b0c014723c */ /* 0x050ff00000041814 */
[C---:B------:R-:W-:Y:S08]  /*8c30*/  HMMA.16816.F32.BF16 R24, R192.reuse, R178, R24 ;  /* 0x000000b2c018723c */ /* 0x040ff00000041818 */
[C---:B--2---:R-:W-:Y:S08]  /*8c40*/  HMMA.16816.F32.BF16 R28, R192.reuse, R184, R28 ;  /* 0x000000b8c01c723c */ /* 0x044ff0000004181c */
[----:B------:R-:W-:Y:S08]  /*8c50*/  HMMA.16816.F32.BF16 R32, R192, R186, R32 ;  /* 0x000000bac020723c */ /* 0x000ff00000041820 */
[C---:B------:R-:W-:Y:S08]  /*8c60*/  HMMA.16816.F32.BF16 R4, R196.reuse, R204, R4 ;  /* 0x000000ccc404723c */ /* 0x040ff00000041804 */
[C---:B------:R-:W-:Y:S08]  /*8c70*/  HMMA.16816.F32.BF16 R8, R196.reuse, R206, R8 ;  /* 0x000000cec408723c */ /* 0x040ff00000041808 */
[C---:B-1----:R-:W-:Y:S08]  /*8c80*/  HMMA.16816.F32.BF16 R12, R196.reuse, R172, R12 ;  /* 0x000000acc40c723c */ /* 0x042ff0000004180c */
[C---:B------:R-:W-:Y:S01]  /*8c90*/  HMMA.16816.F32.BF16 R16, R196.reuse, R174, R16 ;  /* 0x000000aec410723c */ /* 0x040fe20000041810 */
[----:B------:R-:W1:Y:S07]  /*8ca0*/  LDSM.16.M88.4 R172, [R2+0xf000] ;  /* 0x00f0000002ac783b */ /* 0x000e6e0000000200 */
[C---:B-----5:R-:W-:Y:S08]  /*8cb0*/  HMMA.16816.F32.BF16 R20, R196.reuse, R180, R20 ;  /* 0x000000b4c414723c */ /* 0x060ff00000041814 */
[C---:B------:R-:W-:Y:S08]  /*8cc0*/  HMMA.16816.F32.BF16 R24, R196.reuse, R182, R24 ;  /* 0x000000b6c418723c */ /* 0x040ff00000041818 */
[C---:B------:R-:W-:Y:S08]  /*8cd0*/  HMMA.16816.F32.BF16 R28, R196.reuse, R188, R28 ;  /* 0x000000bcc41c723c */ /* 0x040ff0000004181c */
[----:B------:R-:W-:Y:S08]  /*8ce0*/  HMMA.16816.F32.BF16 R32, R196, R190, R32 ;  /* 0x000000bec420723c */ /* 0x000ff00000041820 */
[C---:B------:R-:W-:Y:S08]  /*8cf0*/  HMMA.16816.F32.BF16 R4, R200.reuse, R212, R4 ;  /* 0x000000d4c804723c */ /* 0x040ff00000041804 */
[C---:B------:R-:W-:Y:S08]  /*8d00*/  HMMA.16816.F32.BF16 R8, R200.reuse, R214, R8 ;  /* 0x000000d6c808723c */ /* 0x040ff00000041808 */
[C---:B---3--:R-:W-:Y:S03]  /*8d10*/  HMMA.16816.F32.BF16 R12, R200.reuse, R164, R12 ;  /* 0x000000a4c80c723c */ /* 0x048fe6000004180c */
[----:B------:R-:W-:Y:S01]  /*8d20*/  FMUL.FTZ R248, R4, UR14 ;  /* 0x0000000e04f87c20 */ /* 0x000fe20008410000 */
[----:B------:R-:W-:Y:S01]  /*8d30*/  FMUL.FTZ R246, R5, UR14 ;  /* 0x0000000e05f67c20 */ /* 0x000fe20008410000 */
[----:B------:R-:W-:Y:S01]  /*8d40*/  FMUL.FTZ R251, R6, UR14 ;  /* 0x0000000e06fb7c20 */ /* 0x000fe20008410000 */
[----:B------:R-:W-:Y:S02]  /*8d50*/  FMUL.FTZ R249, R7, UR14 ;  /* 0x0000000e07f97c20 */ /* 0x000fe40008410000 */
[C---:B------:R-:W-:Y:S01]  /*8d60*/  HMMA.16816.F32.BF16 R16, R200.reuse, R166, R16 ;  /* 0x000000a6c810723c */ /* 0x040fe20000041810 */
[----:B------:R-:W2:Y:S02]  /*8d70*/  MUFU.TANH R248, R248 ;  /* 0x000000f800f87308 */ /* 0x000ea40000002400 */
[----:B------:R-:W-:Y:S01]  /*8d80*/  FMUL.FTZ R165, R11, UR14 ;  /* 0x0000000e0ba57c20 */ /* 0x000fe20008410000 */
[----:B------:R-:W-:Y:S01]  /*8d90*/  FMUL.FTZ R250, R9, UR14 ;  /* 0x0000000e09fa7c20 */ /* 0x000fe20008410000 */
[----:B------:R-:W-:Y:S01]  /*8da0*/  FMUL.FTZ R168, R10, UR14 ;  /* 0x0000000e0aa87c20 */ /* 0x000fe20008410000 */
[----:B------:R-:W-:Y:S02]  /*8db0*/  FMUL.FTZ R252, R8, UR14 ;  /* 0x0000000e08fc7c20 */ /* 0x000fe40008410000 */
[C---:B-1----:R-:W-:Y:S03]  /*8dc0*/  HMMA.16816.F32.BF16 R20, R200.reuse, R172, R20 ;  /* 0x000000acc814723c */ /* 0x042fe60000041814 */
[----:B------:R1:W3:Y:S01]  /*8dd0*/  MUFU.TANH R9, R165 ;  /* 0x000000a500097308 */ /* 0x0002e20000002400 */
[----:B------:R-:W-:Y:S01]  /*8de0*/  FMUL.FTZ R242, R12, UR14 ;  /* 0x0000000e0cf27c20 */ /* 0x000fe20008410000 */
[----:B------:R-:W-:Y:S01]  /*8df0*/  FMUL.FTZ R244, R13, UR14 ;  /* 0x0000000e0df47c20 */ /* 0x000fe20008410000 */
[----:B------:R-:W-:Y:S01]  /*8e00*/  FMUL.FTZ R247, R14, UR14 ;  /* 0x0000000e0ef77c20 */ /* 0x000fe20008410000 */
[----:B------:R-:W-:Y:S01]  /*8e10*/  FMUL.FTZ R245, R15, UR14 ;  /* 0x0000000e0ff57c20 */ /* 0x000fe20008410000 */
[C---:B------:R-:W-:Y:S05]  /*8e20*/  HMMA.16816.F32.BF16 R24, R200.reuse, R174, R24 ;  /* 0x000000aec818723c */ /* 0x040fea0000041818 */
[----:B------:R4:W2:Y:S01]  /*8e30*/  MUFU.TANH R199, R168 ;  /* 0x000000a800c77308 */ /* 0x0008a20000002400 */
[----:B------:R-:W-:Y:S01]  /*8e40*/  FMUL.FTZ R240, R16, UR14 ;  /* 0x0000000e10f07c20 */ /* 0x000fe20008410000 */
[----:B------:R-:W-:Y:S01]  /*8e50*/  FMUL.FTZ R238, R17, UR14 ;  /* 0x0000000e11ee7c20 */ /* 0x000fe20008410000 */
[----:B------:R-:W-:Y:S01]  /*8e60*/  FMUL.FTZ R243, R18, UR14 ;  /* 0x0000000e12f37c20 */ /* 0x000fe20008410000 */
[----:B------:R-:W-:Y:S06]  /*8e70*/  FMUL.FTZ R215, R19, UR14 ;  /* 0x0000000e13d77c20 */ /* 0x000fec0008410000 */
[----:B------:R-:W2:Y:S01]  /*8e80*/  MUFU.TANH R246, R246 ;  /* 0x000000f600f67308 */ /* 0x000ea20000002400 */
[----:B-1----:R-:W1:Y:S01]  /*8e90*/  LDSM.16.M88.4 R164, [R2+0xf800] ;  /* 0x00f8000002a4783b */ /* 0x002e620000000200 */
[----:B------:R-:W-:Y:S04]  /*8ea0*/  DEPBAR.LE SB0, 0x0 ;  /* 0x000080000000791a */ /* 0x000fe80000000000 */
[----:B------:R-:W-:Y:S01]  /*8eb0*/  FMUL.FTZ R236, R20, UR14 ;  /* 0x0000000e14ec7c20 */ /* 0x000fe20008410000 */
[----:B------:R-:W-:Y:S03]  /*8ec0*/  FMUL.FTZ R214, R21, UR14 ;  /* 0x0000000e15d67c20 */ /* 0x000fe60008410000 */
[----:B------:R-:W1:Y:S01]  /*8ed0*/  MUFU.TANH R251, R251 ;  /* 0x000000fb00fb7308 */ /* 0x000e620000002400 */
[----:B------:R-:W-:Y:S01]  /*8ee0*/  BAR.SYNC.DEFER_BLOCKING 0x0 ;  /* 0x0000000000007b1d */ /* 0x000fe20000010000 */
[----:B------:R-:W-:Y:S01]  /*8ef0*/  FMUL.FTZ R213, R22, UR14 ;  /* 0x0000000e16d57c20 */ /* 0x000fe20008410000 */
[----:B------:R-:W-:Y:S01]  /*8f00*/  FMUL.FTZ R211, R23, UR14 ;  /* 0x0000000e17d37c20 */ /* 0x000fe20008410000 */
[----:B------:R-:W-:Y:S01]  /*8f10*/  FMUL.FTZ R212, R24, UR14 ;  /* 0x0000000e18d47c20 */ /* 0x000fe20008410000 */
[----:B------:R-:W-:Y:S01]  /*8f20*/  FMUL.FTZ R210, R25, UR14 ;  /* 0x0000000e19d27c20 */ /* 0x000fe20008410000 */
[----:B------:R-:W-:Y:S01]  /*8f30*/  FMUL.FTZ R209, R26, UR14 ;  /* 0x0000000e1ad17c20 */ /* 0x000fe20008410000 */
[----:B------:R-:W-:Y:S03]  /*8f40*/  FMUL.FTZ R207, R27, UR14 ;  /* 0x0000000e1bcf7c20 */ /* 0x000fe60008410000 */
[----:B------:R-:W1:Y:S10]  /*8f50*/  MUFU.TANH R249, R249 ;  /* 0x000000f900f97308 */ /* 0x000e740000002400 */
[----:B------:R-:W1:Y:S10]  /*8f60*/  MUFU.TANH R252, R252 ;  /* 0x000000fc00fc7308 */ /* 0x000e740000002400 */
[----:B------:R-:W2:Y:S10]  /*8f70*/  MUFU.TANH R250, R250 ;  /* 0x000000fa00fa7308 */ /* 0x000eb40000002400 */
[----:B------:R-:W2:Y:S01]  /*8f80*/  MUFU.TANH R242, R242 ;  /* 0x000000f200f27308 */ /* 0x000ea20000002400 */
[C---:B-1----:R-:W-:Y:S09]  /*8f90*/  HMMA.16816.F32.BF16 R28, R200.reuse, R164, R28 ;  /* 0x000000a4c81c723c */ /* 0x042ff2000004181c */
[----:B------:R-:W1:Y:S01]  /*8fa0*/  MUFU.TANH R244, R244 ;  /* 0x000000f400f47308 */ /* 0x000e620000002400 */
[----:B------:R-:W-:Y:S09]  /*8fb0*/  HMMA.16816.F32.BF16 R32, R200, R166, R32 ;  /* 0x000000a6c820723c */ /* 0x000ff20000041820 */
[----:B------:R-:W1:Y:S01]  /*8fc0*/  MUFU.TANH R247, R247 ;  /* 0x000000f700f77308 */ /* 0x000e620000002400 */
[----:B------:R-:W-:Y:S01]  /*8fd0*/  FMUL.FTZ R206, R28, UR14 ;  /* 0x0000000e1cce7c20 */ /* 0x000fe20008410000 */
[----:B------:R-:W-:Y:S01]  /*8fe0*/  FMUL.FTZ R208, R29, UR14 ;  /* 0x0000000e1dd07c20 */ /* 0x000fe20008410000 */
[----:B----4-:R-:W-:Y:S01]  /*8ff0*/  FMUL.FTZ R168, R30, UR14 ;  /* 0x0000000e1ea87c20 */ /* 0x010fe20008410000 */
[----:B------:R-:W-:Y:S06]  /*9000*/  FMUL.FTZ R167, R31, UR14 ;  /* 0x0000000e1fa77c20 */ /* 0x000fec0008410000 */
[----:B------:R-:W4:Y:S01]  /*9010*/  MUFU.TANH R245, R245 ;  /* 0x000000f500f57308 */ /* 0x000f220000002400 */
[----:B------:R-:W-:Y:S01]  /*9020*/  FMUL.FTZ R205, R32, UR14 ;  /* 0x0000000e20cd7c20 */ /* 0x000fe20008410000 */
[----:B------:R-:W-:Y:S01]  /*9030*/  FMUL.FTZ R204, R33, UR14 ;  /* 0x0000000e21cc7c20 */ /* 0x000fe20008410000 */
[----:B------:R-:W-:Y:S01]  /*9040*/  FMUL.FTZ R34, R34, UR14 ;  /* 0x0000000e22227c20 */ /* 0x000fe20008410000 */
[----:B------:R-:W-:Y:S06]  /*9050*/  FMUL.FTZ R35, R35, UR14 ;  /* 0x0000000e23237c20 */ /* 0x000fec0008410000 */
[----:B------:R-:W1:Y:S10]  /*9060*/  MUFU.TANH R240, R240 ;  /* 0x000000f000f07308 */ /* 0x000e740000002400 */
        /* <DEDUP_REMOVED lines=17> */
[----:B------:R1:W1:Y:S10]  /*9180*/  MUFU.TANH R166, R34 ;  /* 0x0000002200a67308 */ /* 0x0002740000002400 */
[----:B------:R1:W1:Y:S01]  /*9190*/  MUFU.TANH R165, R35 ;  /* 0x0000002300a57308 */ /* 0x0002620000002400 */
[----:B--234-:R-:W-:Y:S05]  /*91a0*/  BRA.U !UP2, `(.L_x_594) ;  /* 0x000000090aac7547 */ /* 0x01cfea000b800000 */
[----:B------:R-:W-:Y:S01]  /*91b0*/  UPLOP3.LUT UP1, UPT, UPT, UPT, UP0, 0x80, 0x8 ;  /* 0x000000000008789c */ /* 0x000fe20003f2f000 */
[----:B------:R-:W2:Y:S05]  /*91c0*/  LDC R2, c[0x0][0x3bc] ;  /* 0x0000ef00ff027b82 */ /* 0x000eaa0000000800 */
[----:B------:R-:W-:Y:S02]  /*91d0*/  PLOP3.LUT P6, PT, PT, PT, UP1, 0x80, 0x8 ;  /* 0x000000000008781c */ /* 0x000fe40003fcf018 */
[----:B------:R-:W-:Y:S03]  /*91e0*/  PLOP3.LUT P5, PT, PT, PT, UP1, 0x80, 0x8 ;  /* 0x000000000008781c */ /* 0x000fe60003faf018 */
[----:B------:R-:W3:Y:S01]  /*91f0*/  @!UP1 LDCU UR24, c[0x0][0x3b8] ;  /* 0x00007700ff1897ac */ /* 0x000ee20008000800 */
[----:B------:R-:W-:Y:S02]  /*9200*/  @!UP1 UMOV UR25, URZ ;  /* 0x000000ff00199c82 */ /* 0x000fe40008000000 */
[----:B------:R-:W-:Y:S02]  /*9210*/  @!UP1 UIADD3 UR25, UP2, UPT, URZ, -UR25, URZ ;  /* 0x80000019ff199290 */ /* 0x000fe4000ff5e0ff */
[----:B---3--:R-:W-:Y:S04]  /*9220*/  @!UP1 USHF.L.U32 UR23, UR24, 0x6, URZ ;  /* 0x0000000618179899 */ /* 0x008fe800080006ff */
[----:B------:R-:W-:Y:S04]  /*9230*/  @!UP1 UIADD3.X UR23, UPT, UPT, URZ, ~UR23, URZ, UP2, !UPT ;  /* 0x80000017ff179290 */ /* 0x000fe800097fe4ff */
[----:B------:R-:W-:Y:S02]  /*9240*/  @!UP1 USHF.R.S64 UR25, UR25, 0x1f, UR23 ;  /* 0x0000001f19199899 */ /* 0x000fe40008001017 */
[----:B------:R-:W-:Y:S04]  /*9250*/  IMAD.U32 R4, RZ, RZ, UR23 ;  /* 0x00000017ff047e24 */ /* 0x000fe8000f8e00ff */
[----:B------:R-:W-:Y:S04]  /*9260*/  @!P6 IADD3 R226, P6, PT, R226, UR25, RZ ;  /* 0x00000019e2e2ec10 */ /* 0x000fe8000ffde0ff */
[----:B------:R-:W-:Y:S01]  /*9270*/  @!P5 LEA.HI.X.SX32 R227, R4, R227, 0x1, P6 ;  /* 0x000000e304e3d211 */ /* 0x000fe200030f0eff */
[----:B------:R-:W-:Y:S08]  /*9280*/  BRA.U !UP1, `(.L_x_595) ;  /* 0x0000000509007547 */ /* 0x000ff0000b800000 */
[----:B------:R-:W3:Y:S01]  /*9290*/  LDC R4, c[0x0][0x4f0] ;  /* 0x00013c00ff047b82 */ /* 0x000ee20000000800 */
[----:B------:R-:W-:Y:S02]  /*92a0*/  UIADD3 UR23, UPT, UPT, UR17, -0x40, URZ ;  /* 0xffffffc011177890 */ /* 0x000fe4000fffe0ff */
[----:B------:R-:W-:Y:S04]  /*92b0*/  UIADD3 UR24, UPT, UPT, UR17, -0x80, URZ ;  /* 0xffffff8011187890 */ /* 0x000fe8000fffe0ff */
[----:B------:R-:W-:Y:S04]  /*92c0*/  MOV R7, UR23 ;  /* 0x0000001700077c02 */ /* 0x000fe80008000f00 */
[----:B------:R-:W-:Y:S02]  /*92d0*/  IABS R7, R7 ;  /* 0x0000000700077213 */ /* 0x000fe40000000000 */
[----:B---3--:R-:W-:Y:S04]  /*92e0*/  IABS R3, R4 ;  /* 0x0000000400037213 */ /* 0x008fe80000000000 */
[----:B------:R-:W3:Y:S10]  /*92f0*/  I2F.RP R8, R3 ;  /* 0x0000000300087306 */ /* 0x000ef40000209400 */
[----:B---3--:R-:W3:Y:S02]  /*9300*/  MUFU.RCP R5, R8 ;  /* 0x0000000800057308 */ /* 0x008ee40000001000 */
[----:B---3--:R-:W-:Y:S02]  /*9310*/  VIADD R10, R5, 0xffffffe ;  /* 0x0ffffffe050a7836 */ /* 0x008fe40000000000 */
[----:B------:R-:W-:Y:S06]  /*9320*/  IMAD.U32 R5, RZ, RZ, UR24 ;  /* 0x00000018ff057e24 */ /* 0x000fec000f8e00ff */
[----:B------:R-:W3:Y:S01]  /*9330*/  F2I.FTZ.U32.TRUNC.NTZ R11, R10 ;  /* 0x0000000a000b7305 */ /* 0x000ee2000021f000 */
[----:B------:R-:W-:Y:S01]  /*9340*/  IABS R5, R5 ;  /* 0x0000000500057213 */ /* 0x000fe20000000000 */
[--C-:B---3--:R-:W-:Y:S02]  /*9350*/  IMAD.MOV R6, RZ, RZ, -R11.reuse ;  /* 0x000000ffff067224 */ /* 0x108fe400078e0a0b */
        /* <DEDUP_REMOVED lines=8> */
[C---:B------:R-:W-:Y:S03]  /*93e0*/  IMAD R5, R3.reuse, R6, R5 ;  /* 0x0000000603057224 */ /* 0x040fe600078e0205 */
        /* <DEDUP_REMOVED lines=8> */
[C---:B------:R-:W-:Y:S01]  /*9470*/  LOP3.LUT R3, R4.reuse, UR24, RZ, 0x3c, !PT ;  /* 0x0000001804037c12 */ /* 0x040fe2000f8e3cff */
[----:B------:R-:W-:Y:S01]  /*9480*/  UMOV UR24, UR6 ;  /* 0x0000000600187c82 */ /* 0x000fe20008000000 */
[----:B------:R-:W-:Y:S07]  /*9490*/  LOP3.LUT R5, R4, UR23, RZ, 0x3c, !PT ;  /* 0x0000001704057c12 */ /* 0x000fee000f8e3cff */
        /* <DEDUP_REMOVED lines=15> */
[----:B------:R-:W3:Y:S04]  /*9590*/  LDG.E R6, desc[UR20][R14.64] ;  /* 0x000000140e067981 */ /* 0x000ee8000c1e1900 */
[----:B------:R-:W-:Y:S01]  /*95a0*/  IMAD R11, R11, R4, -0x40 ;  /* 0xffffffc00b0b7424 */ /* 0x000fe200078e0204 */
[----:B------:R-:W3:Y:S04]  /*95b0*/  LDG.E R3, desc[UR20][R12.64] ;  /* 0x000000140c037981 */ /* 0x000ee8000c1e1900 */
[----:B------:R-:W-:Y:S05]  /*95c0*/  SHF.R.S32.HI R4, RZ, 0x1f, R11 ;  /* 0x0000001fff047819 */ /* 0x000fea000001140b */
[----:B------:R-:W-:Y:S04]  /*95d0*/  IMAD R4, R4, UR24, RZ ;  /* 0x0000001804047c24 */ /* 0x000fe8000f8e02ff */
[C---:B------:R-:W-:Y:S02]  /*95e0*/  IMAD R4, R11.reuse, UR7, R4 ;  /* 0x000000070b047c24 */ /* 0x040fe4000f8e0204 */
[----:B------:R-:W-:Y:S04]  /*95f0*/  IMAD.WIDE.U32 R10, R11, UR24, RZ ;  /* 0x000000180b0a7c25 */ /* 0x000fe8000f8e00ff */
[----:B------:R-:W-:Y:S02]  /*9600*/  IMAD.IADD R11, R11, 0x1, R4 ;  /* 0x000000010b0b7824 */ /* 0x000fe400078e0204 */
[----:B---3--:R-:W-:Y:S04]  /*9610*/  IMAD.IADD R6, R6, 0x1, -R3 ;  /* 0x0000000106067824 */ /* 0x008fe800078e0a03 */
[----:B------:R-:W-:Y:S01]  /*9620*/  IMAD.WIDE.U32 R10, R6, UR10, R10 ;  /* 0x0000000a060a7c25 */ /* 0x000fe2000f8e000a */
[----:B------:R-:W-:Y:S02]  /*9630*/  SHF.R.S32.HI R3, RZ, 0x1f, R6 ;  /* 0x0000001fff037819 */ /* 0x000fe40000011406 */
[----:B------:R-:W-:Y:S03]  /*9640*/  LEA R226, P5, R10, R226, 0x1 ;  /* 0x000000e20ae27211 */ /* 0x000fe600078a08ff */
[----:B------:R-:W-:Y:S04]  /*9650*/  IMAD R3, R3, UR10, RZ ;  /* 0x0000000a03037c24 */ /* 0x000fe8000f8e02ff */
[----:B------:R-:W-:Y:S05]  /*9660*/  IMAD R3, R6, UR11, R3 ;  /* 0x0000000b06037c24 */ /* 0x000fea000f8e0203 */
[----:B------:R-:W-:Y:S04]  /*9670*/  IADD3 R3, PT, PT, R11, R3, RZ ;  /* 0x000000030b037210 */ /* 0x000fe80007ffe0ff */
[----:B------:R-:W-:Y:S07]  /*9680*/  LEA.HI.X R227, R10, R227, R3, 0x1, P5 ;  /* 0x000000e30ae37211 */ /* 0x000fee00028f0c03 */
.L_x_595:
        /* <DEDUP_REMOVED lines=16> */
[--C-:B--2---:R-:W-:Y:S02]  /*9790*/  SHF.L.U64.HI R3, R3, 0x5, R2.reuse ;  /* 0x0000000503037819 */ /* 0x104fe40000010202 */
        /* <DEDUP_REMOVED lines=76> */
.L_x_594:
[----:B---3--:R-:W-:Y:S01]  /*9c60*/  FMNMX3.FTZ R3, R169, R248, R246, !PT ;  /* 0x000000f8a9037276 */ /* 0x008fe200078100f6 */
[----:B------:R-:W-:Y:S01]  /*9c70*/  LDSM.16.MT88.4 R12, [R218+0x10000] ;  /* 0x01000000da0c783b */ /* 0x000fe20000004200 */
[----:B------:R-:W-:Y:S01]  /*9c80*/  FMNMX3.FTZ R2, R0, R251, R249, !PT ;  /* 0x000000fb00027276 */ /* 0x000fe200078100f9 */
[----:B------:R-:W-:Y:S01]  /*9c90*/  UIADD3 UR22, UPT, UPT, UR22, -0x1, URZ ;  /* 0xffffffff16167890 */ /* 0x000fe2000fffe0ff */
[----:B------:R-:W-:Y:S01]  /*9ca0*/  FMNMX3.FTZ R3, R3, R252, R250, !PT ;  /* 0x000000fc03037276 */ /* 0x000fe200078100fa */
[----:B------:R-:W-:Y:S01]  /*9cb0*/  UIADD3 UR17, UPT, UPT, UR17, -0x40, URZ ;  /* 0xffffffc011117890 */ /* 0x000fe2000fffe0ff */
[----:B------:R-:W-:Y:S01]  /*9cc0*/  FMNMX3.FTZ R2, R2, R199, R9, !PT ;  /* 0x000000c702027276 */ /* 0x000fe20007810009 */
[----:B------:R-:W-:Y:S01]  /*9cd0*/  UISETP.NE.AND UP2, UPT, UR22, -0x1, UPT ;  /* 0xffffffff1600788c */ /* 0x000fe2000bf45270 */
[----:B-1----:R-:W-:Y:S01]  /*9ce0*/  FMNMX3.FTZ R3, R3, R242, R244, !PT ;  /* 0x000000f203037276 */ /* 0x002fe200078100f4 */
        /* <DEDUP_REMOVED lines=12> */
[----:B------:R-:W-:Y:S02]  /*9db0*/  FMNMX3.FTZ R7, R2, R166, R165, !PT ;  /* 0x000000a602077276 */ /* 0x000fe400078100a5 */
[----:B------:R-:W-:Y:S01]  /*9dc0*/  IADD3 R185, PT, PT, R218, 0x10040, RZ ;  /* 0x00010040dab97810 */ /* 0x000fe20007ffe0ff */
[----:B------:R-:W1:Y:S01]  /*9dd0*/  SHFL.BFLY PT, R3, R6, 0x2, 0x1f ;  /* 0x0c401f0006037f89 */ /* 0x000e6200000e0000 */
[----:B------:R-:W-:Y:S07]  /*9de0*/  @P0 IADD3 R185, PT, PT, R228, -0x40, RZ ;  /* 0xffffffc0e4b90810 */ /* 0x000fee0007ffe0ff */
[----:B------:R-:W2:Y:S01]  /*9df0*/  SHFL.BFLY PT, R2, R7, 0x2, 0x1f ;  /* 0x0c401f0007027f89 */ /* 0x000ea200000e0000 */
[----:B------:R-:W-:Y:S07]  /*9e00*/  IADD3 R220, PT, PT, R220, R185, RZ ;  /* 0x000000b9dcdc7210 */ /* 0x000fee0007ffe0ff */
[----:B------:R-:W-:Y:S08]  /*9e10*/  LDSM.16.MT88.4 R28, [R185] ;  /* 0x00000000b91c783b */ /* 0x000ff00000004200 */
[----:B------:R-:W-:Y:S01]  /*9e20*/  LDSM.16.MT88.4 R176, [R185+0x4800] ;  /* 0x00480000b9b0783b */ /* 0x000fe20000004200 */
[----:B-1----:R-:W-:Y:S02]  /*9e30*/  FMNMX.FTZ R11, R6, R3, !PT ;  /* 0x00000003060b7209 */ /* 0x002fe40007810000 */
[----:B--2---:R-:W-:Y:S05]  /*9e40*/  FMNMX.FTZ R4, R7, R2, !PT ;  /* 0x0000000207047209 */ /* 0x004fea0007810000 */
[----:B------:R-:W1:Y:S08]  /*9e50*/  SHFL.BFLY PT, R164, R11, 0x1, 0x1f ;  /* 0x0c201f000ba47f89 */ /* 0x000e7000000e0000 */
[----:B------:R-:W2:Y:S01]  /*9e60*/  SHFL.BFLY PT, R3, R4, 0x1, 0x1f ;  /* 0x0c201f0004037f89 */ /* 0x000ea200000e0000 */
[----:B-1----:R-:W-:Y:S02]  /*9e70*/  FMNMX.FTZ R164, R11, R164, !PT ;  /* 0x000000a40ba47209 */ /* 0x002fe40007810000 */
[----:B--2---:R-:W-:Y:S03]  /*9e80*/  FMNMX.FTZ R3, R4, R3, !PT ;  /* 0x0000000304037209 */ /* 0x004fe60007810000 */
[C---:B------:R-:W-:Y:S01]  /*9e90*/  FMUL.FTZ R181, R164.reuse, UR4 ;  /* 0x00000004a4b57c20 */ /* 0x040fe20008410000 */
[C---:B------:R-:W-:Y:S01]  /*9ea0*/  FSETP.NEU.FTZ.AND P1, PT, R164.reuse, -INF , PT ;  /* 0xff800000a400780b */ /* 0x040fe20003f3d000 */
[----:B------:R-:W-:Y:S01]  /*9eb0*/  FADD.FTZ R2, -R164, R169 ;  /* 0x000000a9a4027221 */ /* 0x000fe20000010100 */
[----:B------:R-:W-:Y:S01]  /*9ec0*/  MOV R169, R164 ;  /* 0x000000a400a97202 */ /* 0x000fe20000000f00 */
[----:B------:R-:W-:Y:S01]  /*9ed0*/  FMUL.FTZ R180, R3, UR4 ;  /* 0x0000000403b47c20 */ /* 0x000fe20008410000 */
[----:B------:R-:W-:Y:S01]  /*9ee0*/  FSEL R181, R181, RZ, P1 ;  /* 0x000000ffb5b57208 */ /* 0x000fe20000800000 */
[C---:B------:R-:W-:Y:S01]  /*9ef0*/  FADD.FTZ R0, -R3.reuse, R0 ;  /* 0x0000000003007221 */ /* 0x040fe20000010100 */
[----:B------:R-:W-:Y:S01]  /*9f00*/  FSETP.NEU.FTZ.AND P1, PT, R3, -INF , PT ;  /* 0xff8000000300780b */ /* 0x000fe20003f3d000 */
[----:B------:R-:W-:Y:S02]  /*9f10*/  FMUL.FTZ R5, R2, UR4 ;  /* 0x0000000402057c20 */ /* 0x000fe40008410000 */
[--C-:B------:R-:W-:Y:S01]  /*9f20*/  FFMA.FTZ R193, R248, UR4, -R181.reuse ;  /* 0x00000004f8c17c23 */ /* 0x100fe200080108b5 */
[----:B------:R-:W-:Y:S01]  /*9f30*/  FSEL R180, R180, RZ, P1 ;  /* 0x000000ffb4b47208 */ /* 0x000fe20000800000 */
[--C-:B------:R-:W-:Y:S01]  /*9f40*/  FFMA.FTZ R190, R246, UR4, -R181.reuse ;  /* 0x00000004f6be7c23 */ /* 0x100fe200080108b5 */
[--C-:B------:R-:W-:Y:S01]  /*9f50*/  FFMA.FTZ R189, R252, UR4, -R181.reuse ;  /* 0x00000004fcbd7c23 */ /* 0x100fe200080108b5 */
[--C-:B------:R-:W-:Y:S01]  /*9f60*/  FFMA.FTZ R188, R250, UR4, -R181.reuse ;  /* 0x00000004fabc7c23 */ /* 0x100fe200080108b5 */
[----:B------:R-:W-:Y:S01]  /*9f70*/  FMUL.FTZ R6, R0, UR4 ;  /* 0x0000000400067c20 */ /* 0x000fe20008410000 */
[--C-:B------:R-:W-:Y:S01]  /*9f80*/  FFMA.FTZ R191, R251, UR4, -R180.reuse ;  /* 0x00000004fbbf7c23 */ /* 0x100fe200080108b4 */
[--C-:B------:R-:W-:Y:S01]  /*9f90*/  FFMA.FTZ R186, R249, UR4, -R180.reuse ;  /* 0x00000004f9ba7c23 */ /* 0x100fe200080108b4 */
[--C-:B------:R-:W-:Y:S01]  /*9fa0*/  FFMA.FTZ R187, R199, UR4, -R180.reuse ;  /* 0x00000004c7bb7c23 */ /* 0x100fe200080108b4 */
[--C-:B------:R-:W-:Y:S01]  /*9fb0*/  FFMA.FTZ R184, R9, UR4, -R180.reuse ;  /* 0x0000000409b87c23 */ /* 0x100fe200080108b4 */
[----:B------:R-:W1:Y:S01]  /*9fc0*/  MUFU.EX2 R2, R5 ;  /* 0x0000000500027308 */ /* 0x000e620000000800 */
[--C-:B------:R-:W-:Y:S01]  /*9fd0*/  FFMA.FTZ R192, R242, UR4, -R181.reuse ;  /* 0x00000004f2c07c23 */ /* 0x100fe200080108b5 */
[--C-:B------:R-:W-:Y:S01]  /*9fe0*/  FFMA.FTZ R195, R244, UR4, -R181.reuse ;  /* 0x00000004f4c37c23 */ /* 0x100fe200080108b5 */
[--C-:B------:R-:W-:Y:S01]  /*9ff0*/  FFMA.FTZ R194, R247, UR4, -R180.reuse ;  /* 0x00000004f7c27c23 */ /* 0x100fe200080108b4 */
[--C-:B------:R-:W-:Y:S01]  /*a000*/  FFMA.FTZ R197, R245, UR4, -R180.reuse ;  /* 0x00000004f5c57c23 */ /* 0x100fe200080108b4 */
[--C-:B------:R-:W-:Y:S01]  /*a010*/  FFMA.FTZ R196, R240, UR4, -R181.reuse ;  /* 0x00000004f0c47c23 */ /* 0x100fe200080108b5 */
[--C-:B------:R-:W-:Y:S01]  /*a020*/  FFMA.FTZ R199, R238, UR4, -R181.reuse ;  /* 0x00000004eec77c23 */ /* 0x100fe200080108b5 */
[--C-:B------:R-:W-:Y:S03]  /*a030*/  FFMA.FTZ R198, R243, UR4, -R180.reuse ;  /* 0x00000004f3c67c23 */ /* 0x100fe600080108b4 */
[----:B------:R-:W2:Y:S01]  /*a040*/  MUFU.EX2 R0, R6 ;  /* 0x0000000600007308 */ /* 0x000ea20000000800 */
[--C-:B------:R-:W-:Y:S01]  /*a050*/  FFMA.FTZ R201, R215, UR4, -R180.reuse ;  /* 0x00000004d7c97c23 */ /* 0x100fe200080108b4 */
[--C-:B------:R-:W-:Y:S01]  /*a060*/  FFMA.FTZ R202, R213, UR4, -R180.reuse ;  /* 0x00000004d5ca7c23 */ /* 0x100fe200080108b4 */
[--C-:B------:R-:W-:Y:S01]  /*a070*/  FFMA.FTZ R213, R210, UR4, -R181.reuse ;  /* 0x00000004d2d57c23 */ /* 0x100fe200080108b5 */
[--C-:B------:R-:W-:Y:S01]  /*a080*/  FFMA.FTZ R200, R236, UR4, -R181.reuse ;  /* 0x00000004ecc87c23 */ /* 0x100fe200080108b5 */
[--C-:B------:R-:W-:Y:S01]  /*a090*/  FFMA.FTZ R203, R214, UR4, -R181.reuse ;  /* 0x00000004d6cb7c23 */ /* 0x100fe200080108b5 */
[--C-:B------:R-:W-:Y:S01]  /*a0a0*/  FFMA.FTZ R211, R211, UR4, -R180.reuse ;  /* 0x00000004d3d37c23 */ /* 0x100fe200080108b4 */
[--C-:B------:R-:W-:Y:S03]  /*a0b0*/  FFMA.FTZ R212, R212, UR4, -R181.reuse ;  /* 0x00000004d4d47c23 */ /* 0x100fe600080108b5 */
[----:B------:R-:W-:Y:S01]  /*a0c0*/  MUFU.EX2 R193, R193 ;  /* 0x000000c100c17308 */ /* 0x000fe20000000800 */
[C---:B-1----:R-:W-:Y:S01]  /*a0d0*/  FMUL.FTZ R4, R2.reuse, R160 ;  /* 0x000000a002047220 */ /* 0x042fe20000410000 */
[C---:B------:R-:W-:Y:S01]  /*a0e0*/  FMUL.FTZ R5, R2.reuse, R161 ;  /* 0x000000a102057220 */ /* 0x040fe20000410000 */
[C---:B------:R-:W-:Y:S01]  /*a0f0*/  FMUL.FTZ R8, R2.reuse, R156 ;  /* 0x0000009c02087220 */ /* 0x040fe20000410000 */
[C---:B------:R-:W-:Y:S01]  /*a100*/  FMUL.FTZ R9, R2.reuse, R157 ;  /* 0x0000009d02097220 */ /* 0x040fe20000410000 */
[C---:B------:R-:W-:Y:S01]  /*a110*/  FMUL.FTZ R16, R2.reuse, R148 ;  /* 0x0000009402107220 */ /* 0x040fe20000410000 */
[C---:B------:R-:W-:Y:S01]  /*a120*/  FMUL.FTZ R17, R2.reuse, R149 ;  /* 0x0000009502117220 */ /* 0x040fe20000410000 */
[----:B------:R-:W-:Y:S03]  /*a130*/  FMUL.FTZ R24, R2, R140 ;  /* 0x0000008c02187220 */ /* 0x000fe60000410000 */
[----:B------:R-:W1:Y:S01]  /*a140*/  MUFU.EX2 R190, R190 ;  /* 0x000000be00be7308 */ /* 0x000e620000000800 */
[C---:B--2---:R-:W-:Y:S01]  /*a150*/  FMUL.FTZ R6, R0.reuse, R162 ;  /* 0x000000a200067220 */ /* 0x044fe20000410000 */
        /* <DEDUP_REMOVED lines=9> */
[----:B------:R-:W-:Y:S01]  /*a1f0*/  LDSM.16.MT88.4 R148, [R220+0x800] ;  /* 0x00080000dc94783b */ /* 0x000fe20000004200 */
[C---:B------:R-:W-:Y:S01]  /*a200*/  FMUL.FTZ R32, R2.reuse, R132 ;  /* 0x0000008402207220 */ /* 0x040fe20000410000 */
[----:B------:R-:W-:Y:S01]  /*a210*/  FMUL.FTZ R33, R2, R133 ;  /* 0x0000008502217220 */ /* 0x000fe20000410000 */
[C---:B------:R-:W-:Y:S01]  /*a220*/  FMUL.FTZ R34, R0.reuse, R134 ;  /* 0x0000008600227220 */ /* 0x040fe20000410000 */
[----:B------:R-:W-:Y:S03]  /*a230*/  FMUL.FTZ R35, R0, R135 ;  /* 0x0000008700237220 */ /* 0x000fe60000410000 */
[----:B------:R-:W2:Y:S01]  /*a240*/  MUFU.EX2 R186, R186 ;  /* 0x000000ba00ba7308 */ /* 0x000ea20000000800 */
[----:B-1----:R-:W-:Y:S01]  /*a250*/  F2FP.BF16.F32.PACK_AB R160, R190, R193 ;  /* 0x000000c1bea0723e */ /* 0x002fe200000010ff */
[C---:B------:R-:W-:Y:S01]  /*a260*/  FMUL.FTZ R36, R2.reuse, R36 ;  /* 0x0000002402247220 */ /* 0x040fe20000410000 */
[----:B------:R-:W-:Y:S01]  /*a270*/  LDSM.16.MT88.4 R132, [R185+0x2000] ;  /* 0x00200000b984783b */ /* 0x000fe20000004200 */
[----:B------:R-:W-:Y:S01]  /*a280*/  FMUL.FTZ R37, R2, R37 ;  /* 0x0000002502257220 */ /* 0x000fe20000410000 */
[C---:B------:R-:W-:Y:S01]  /*a290*/  FMUL.FTZ R38, R0.reuse, R38 ;  /* 0x0000002600267220 */ /* 0x040fe20000410000 */
[----:B------:R-:W-:Y:S01]  /*a2a0*/  FMUL.FTZ R39, R0, R39 ;  /* 0x0000002700277220 */ /* 0x000fe20000410000 */
[C---:B------:R-:W-:Y:S03]  /*a2b0*/  FMUL.FTZ R40, R2.reuse, R40 ;  /* 0x0000002802287220 */ /* 0x040fe60000410000 */
[----:B------:R-:W-:Y:S01]  /*a2c0*/  MUFU.EX2 R189, R189 ;  /* 0x000000bd00bd7308 */ /* 0x000fe20000000800 */
[----:B------:R-:W-:Y:S01]  /*a2d0*/  FMUL.FTZ R41, R2, R41 ;  /* 0x0000002902297220 */ /* 0x000fe20000410000 */
[C---:B------:R-:W-:Y:S01]  /*a2e0*/  FMUL.FTZ R42, R0.reuse, R42 ;  /* 0x0000002a002a7220 */ /* 0x040fe20000410000 */
[----:B------:R-:W-:Y:S01]  /*a2f0*/  LDSM.16.MT88.4 R140, [R220+0x2000] ;  /* 0x00200000dc8c783b */ /* 0x000fe20000004200 */
[----:B------:R-:W-:Y:S01]  /*a300*/  FMUL.FTZ R43, R0, R43 ;  /* 0x0000002b002b7220 */ /* 0x000fe20000410000 */
[C---:B------:R-:W-:Y:S01]  /*a310*/  FMUL.FTZ R44, R2.reuse, R44 ;  /* 0x0000002c022c7220 */ /* 0x040fe20000410000 */
[----:B------:R-:W-:Y:S01]  /*a320*/  FMUL.FTZ R45, R2, R45 ;  /* 0x0000002d022d7220 */ /* 0x000fe20000410000 */
[----:B------:R-:W-:Y:S03]  /*a330*/  FMUL.FTZ R46, R0, R46 ;  /* 0x0000002e002e7220 */ /* 0x000fe60000410000 */
[----:B------:R-:W1:Y:S01]  /*a340*/  MUFU.EX2 R188, R188 ;  /* 0x000000bc00bc7308 */ /* 0x000e620000000800 */
[----:B--2---:R-:W-:Y:S01]  /*a350*/  F2FP.BF16.F32.PACK_AB R161, R186, R191 ;  /* 0x000000bfbaa1723e */ /* 0x004fe200000010ff */
[----:B------:R-:W-:Y:S01]  /*a360*/  FMUL.FTZ R47, R0, R47 ;  /* 0x0000002f002f7220 */ /* 0x000fe20000410000 */
[----:B------:R-:W-:Y:S01]  /*a370*/  LDSM.16.MT88.4 R156, [R170+0x12800] ;  /* 0x01280000aa9c783b */ /* 0x000fe20000004200 */
[C---:B------:R-:W-:Y:S01]  /*a380*/  FMUL.FTZ R48, R2.reuse, R48 ;  /* 0x0000003002307220 */ /* 0x040fe20000410000 */
[----:B------:R-:W-:Y:S01]  /*a390*/  FMUL.FTZ R49, R2, R49 ;  /* 0x0000003102317220 */ /* 0x000fe20000410000 */
[C---:B------:R-:W-:Y:S01]  /*a3a0*/  FMUL.FTZ R50, R0.reuse, R50 ;  /* 0x0000003200327220 */ /* 0x040fe20000410000 */
[----:B------:R-:W-:Y:S03]  /*a3b0*/  FMUL.FTZ R51, R0, R51 ;  /* 0x0000003300337220 */ /* 0x000fe60000410000 */
[----:B------:R-:W-:Y:S01]  /*a3c0*/  MUFU.EX2 R187, R187 ;  /* 0x000000bb00bb7308 */ /* 0x000fe20000000800 */
[C---:B------:R-:W-:Y:S01]  /*a3d0*/  FMUL.FTZ R52, R2.reuse, R52 ;  /* 0x0000003402347220 */ /* 0x040fe20000410000 */
[----:B------:R-:W-:Y:S01]  /*a3e0*/  FMUL.FTZ R53, R2, R53 ;  /* 0x0000003502357220 */ /* 0x000fe20000410000 */
[C---:B------:R-:W-:Y:S01]  /*a3f0*/  FMUL.FTZ R54, R0.reuse, R54 ;  /* 0x0000003600367220 */ /* 0x040fe20000410000 */
[----:B------:R-:W-:Y:S01]  /*a400*/  FMUL.FTZ R55, R0, R55 ;  /* 0x0000003700377220 */ /* 0x000fe20000410000 */
[C---:B------:R-:W-:Y:S01]  /*a410*/  FMUL.FTZ R56, R2.reuse, R56 ;  /* 0x0000003802387220 */ /* 0x040fe20000410000 */
[----:B------:R-:W-:Y:S01]  /*a420*/  FMUL.FTZ R57, R2, R57 ;  /* 0x0000003902397220 */ /* 0x000fe20000410000 */
[----:B------:R-:W-:Y:S03]  /*a430*/  FMUL.FTZ R58, R0, R58 ;  /* 0x0000003a003a7220 */ /* 0x000fe60000410000 */
[----:B------:R-:W2:Y:S01]  /*a440*/  MUFU.EX2 R184, R184 ;  /* 0x000000b800b87308 */ /* 0x000ea20000000800 */
[----:B-1----:R-:W-:Y:S01]  /*a450*/  F2FP.BF16.F32.PACK_AB R162, R188, R189 ;  /* 0x000000bdbca2723e */ /* 0x002fe200000010ff */
        /* <DEDUP_REMOVED lines=15> */
[----:B--2---:R-:W-:Y:S01]  /*a550*/  F2FP.BF16.F32.PACK_AB R163, R184, R187 ;  /* 0x000000bbb8a3723e */ /* 0x004fe200000010ff */
[C---:B------:R-:W-:Y:S01]  /*a560*/  FMUL.FTZ R74, R0.reuse, R74 ;  /* 0x0000004a004a7220 */ /* 0x040fe20000410000 */
[----:B------:R-:W-:Y:S01]  /*a570*/  FMUL.FTZ R75, R0, R75 ;  /* 0x0000004b004b7220 */ /* 0x000fe20000410000 */
[C---:B------:R-:W-:Y:S01]  /*a580*/  FMUL.FTZ R76, R2.reuse, R76 ;  /* 0x0000004c024c7220 */ /* 0x040fe20000410000 */
[----:B------:R-:W-:Y:S01]  /*a590*/  FMUL.FTZ R77, R2, R77 ;  /* 0x0000004d024d7220 */ /* 0x000fe20000410000 */
[C---:B------:R-:W-:Y:S01]  /*a5a0*/  FMUL.FTZ R78, R0.reuse, R78 ;  /* 0x0000004e004e7220 */ /* 0x040fe20000410000 */
[----:B------:R-:W-:Y:S01]  /*a5b0*/  FMUL.FTZ R79, R0, R79 ;  /* 0x0000004f004f7220 */ /* 0x000fe20000410000 */
[C---:B------:R-:W-:Y:S01]  /*a5c0*/  HMMA.16816.F32.BF16 R4, R160.reuse, R12, R4 ;  /* 0x0000000ca004723c */ /* 0x040fe20000041804 */
[----:B------:R-:W-:Y:S04]  /*a5d0*/  MUFU.EX2 R200, R200 ;  /* 0x000000c800c87308 */ /* 0x000fe80000000800 */
[C---:B------:R-:W-:Y:S01]  /*a5e0*/  FMUL.FTZ R12, R2.reuse, R152 ;  /* 0x00000098020c7220 */ /* 0x040fe20000410000 */
[C---:B------:R-:W-:Y:S01]  /*a5f0*/  FMUL.FTZ R13, R2.reuse, R153 ;  /* 0x00000099020d7220 */ /* 0x040fe20000410000 */
[----:B------:R-:W-:Y:S01]  /*a600*/  FMUL.FTZ R80, R2, R80 ;  /* 0x0000005002507220 */ /* 0x000fe20000410000 */
[C---:B------:R-:W-:Y:S03]  /*a610*/  HMMA.16816.F32.BF16 R8, R160.reuse, R14, R8 ;  /* 0x0000000ea008723c */ /* 0x040fe60000041808 */
[----:B------:R-:W-:Y:S01]  /*a620*/  MUFU.EX2 R203, R203 ;  /* 0x000000cb00cb7308 */ /* 0x000fe20000000800 */
[C---:B------:R-:W-:Y:S01]  /*a630*/  FMUL.FTZ R14, R0.reuse, R154 ;  /* 0x0000009a000e7220 */ /* 0x040fe20000410000 */
[----:B------:R-:W-:Y:S01]  /*a640*/  FMUL.FTZ R15, R0, R155 ;  /* 0x0000009b000f7220 */ /* 0x000fe20000410000 */
[----:B------:R-:W-:Y:S01]  /*a650*/  FMUL.FTZ R81, R2, R81 ;  /* 0x0000005102517220 */ /* 0x000fe20000410000 */
[----:B------:R-:W1:Y:S01]  /*a660*/  LDSM.16.MT88.4 R152, [R220] ;  /* 0x00000000dc98783b */ /* 0x000e620000004200 */
[C---:B------:R-:W-:Y:S01]  /*a670*/  FMUL.FTZ R82, R0.reuse, R82 ;  /* 0x0000005200527220 */ /* 0x040fe20000410000 */
[----:B------:R-:W-:Y:S01]  /*a680*/  FMUL.FTZ R83, R0, R83 ;  /* 0x0000005300537220 */ /* 0x000fe20000410000 */
[C---:B------:R-:W-:Y:S01]  /*a690*/  FMUL.FTZ R84, R2.reuse, R84 ;  /* 0x0000005402547220 */ /* 0x040fe20000410000 */
[C---:B------:R-:W-:Y:S01]  /*a6a0*/  FMUL.FTZ R85, R2.reuse, R85 ;  /* 0x0000005502557220 */ /* 0x040fe20000410000 */
[C---:B------:R-:W-:Y:S01]  /*a6b0*/  HMMA.16816.F32.BF16 R12, R160.reuse, R20, R12 ;  /* 0x00000014a00c723c */ /* 0x040fe2000004180c */
[----:B------:R-:W-:Y:S02]  /*a6c0*/  MUFU.EX2 R202, R202 ;  /* 0x000000ca00ca7308 */ /* 0x000fe40000000800 */
[C---:B------:R-:W-:Y:S01]  /*a6d0*/  FMUL.FTZ R20, R2.reuse, R144 ;  /* 0x0000009002147220 */ /* 0x040fe20000410000 */
[----:B------:R-:W-:Y:S01]  /*a6e0*/  FMUL.FTZ R21, R2, R145 ;  /* 0x0000009102157220 */ /* 0x000fe20000410000 */
[C---:B------:R-:W-:Y:S01]  /*a6f0*/  FMUL.FTZ R86, R0.reuse, R86 ;  /* 0x0000005600567220 */ /* 0x040fe20000410000 */
[----:B------:R-:W-:Y:S01]  /*a700*/  FMUL.FTZ R87, R0, R87 ;  /* 0x0000005700577220 */ /* 0x000fe20000410000 */
[----:B------:R-:W-:Y:S01]  /*a710*/  FMUL.FTZ R88, R2, R88 ;  /* 0x0000005802587220 */ /* 0x000fe20000410000 */
[C---:B------:R-:W-:Y:S03]  /*a720*/  HMMA.16816.F32.BF16 R16, R160.reuse, R22, R16 ;  /* 0x00000016a010723c */ /* 0x040fe60000041810 */
[----:B------:R-:W-:Y:S01]  /*a730*/  MUFU.EX2 R211, R211 ;  /* 0x000000d300d37308 */ /* 0x000fe20000000800 */
[C---:B------:R-:W-:Y:S01]  /*a740*/  FMUL.FTZ R22, R0.reuse, R146 ;  /* 0x0000009200167220 */ /* 0x040fe20000410000 */
[----:B------:R-:W-:Y:S01]  /*a750*/  FMUL.FTZ R23, R0, R147 ;  /* 0x0000009300177220 */ /* 0x000fe20000410000 */
[----:B------:R-:W-:Y:S01]  /*a760*/  FMUL.FTZ R89, R2, R89 ;  /* 0x0000005902597220 */ /* 0x000fe20000410000 */
[----:B------:R-:W2:Y:S01]  /*a770*/  LDSM.16.MT88.4 R144, [R218+0x12000] ;  /* 0x01200000da90783b */ /* 0x000ea20000004200 */
        /* <DEDUP_REMOVED lines=16> */
[----:B------:R-:W3:Y:S01]  /*a880*/  LDSM.16.MT88.4 R136, [R170+0x12000] ;  /* 0x01200000aa88783b */ /* 0x000ee20000004200 */
[C---:B------:R-:W-:Y:S01]  /*a890*/  FMUL.FTZ R98, R0.reuse, R98 ;  /* 0x0000006200627220 */ /* 0x040fe20000410000 */
[----:B------:R-:W-:Y:S01]  /*a8a0*/  FMUL.FTZ R99, R0, R99 ;  /* 0x0000006300637220 */ /* 0x000fe20000410000 */
[C---:B------:R-:W-:Y:S01]  /*a8b0*/  FMUL.FTZ R100, R2.reuse, R100 ;  /* 0x0000006402647220 */ /* 0x040fe20000410000 */
[----:B------:R-:W-:Y:S01]  /*a8c0*/  FMUL.FTZ R101, R2, R101 ;  /* 0x0000006502657220 */ /* 0x000fe20000410000 */
[C---:B-1----:R-:W-:Y:S01]  /*a8d0*/  HMMA.16816.F32.BF16 R28, R160.reuse, R152, R28 ;  /* 0x00000098a01c723c */ /* 0x042fe2000004181c */
[----:B------:R-:W-:Y:S02]  /*a8e0*/  MUFU.EX2 R192, R192 ;  /* 0x000000c000c07308 */ /* 0x000fe40000000800 */
[C---:B------:R-:W-:Y:S01]  /*a8f0*/  FMUL.FTZ R102, R0.reuse, R102 ;  /* 0x0000006600667220 */ /* 0x040fe20000410000 */
[----:B------:R-:W-:Y:S01]  /*a900*/  FMUL.FTZ R103, R0, R103 ;  /* 0x0000006700677220 */ /* 0x000fe20000410000 */
[C---:B------:R-:W-:Y:S01]  /*a910*/  FMUL.FTZ R104, R2.reuse, R104 ;  /* 0x0000006802687220 */ /* 0x040fe20000410000 */
[----:B------:R-:W-:Y:S01]  /*a920*/  FMUL.FTZ R105, R2, R105 ;  /* 0x0000006902697220 */ /* 0x000fe20000410000 */
[C---:B------:R-:W-:Y:S01]  /*a930*/  FMUL.FTZ R106, R0.reuse, R106 ;  /* 0x0000006a006a7220 */ /* 0x040fe20000410000 */
[C---:B------:R-:W-:Y:S01]  /*a940*/  HMMA.16816.F32.BF16 R32, R160.reuse, R154, R32 ;  /* 0x0000009aa020723c */ /* 0x040fe20000041820 */
[----:B------:R-:W-:Y:S02]  /*a950*/  LDSM.16.MT88.4 R152, [R218+0x12800] ;  /* 0x01280000da98783b */ /* 0x000fe40000004200 */
[----:B------:R-:W1:Y:S01]  /*a960*/  MUFU.EX2 R195, R195 ;  /* 0x000000c300c37308 */ /* 0x000e620000000800 */
[----:B------:R-:W-:Y:S01]  /*a970*/  FMUL.FTZ R107, R0, R107 ;  /* 0x0000006b006b7220 */ /* 0x000fe20000410000 */
[C---:B------:R-:W-:Y:S01]  /*a980*/  FMUL.FTZ R108, R2.reuse, R108 ;  /* 0x0000006c026c7220 */ /* 0x040fe20000410000 */
[----:B------:R-:W-:Y:S01]  /*a990*/  FMUL.FTZ R109, R2, R109 ;  /* 0x0000006d026d7220 */ /* 0x000fe20000410000 */
[C---:B------:R-:W-:Y:S01]  /*a9a0*/  FMUL.FTZ R110, R0.reuse, R110 ;  /* 0x0000006e006e7220 */ /* 0x040fe20000410000 */
[----:B------:R-:W-:Y:S01]  /*a9b0*/  FMUL.FTZ R111, R0, R111 ;  /* 0x0000006f006f7220 */ /* 0x000fe20000410000 */
[C---:B--2---:R-:W-:Y:S04]  /*a9c0*/  HMMA.16816.F32.BF16 R36, R160.reuse, R144, R36 ;  /* 0x00000090a024723c */ /* 0x044fe80000041824 */
[----:B------:R-:W-:Y:S01]  /*a9d0*/  MUFU.EX2 R194, R194 ;  /* 0x000000c200c27308 */ /* 0x000fe20000000800 */
[C---:B------:R-:W-:Y:S01]  /*a9e0*/  FMUL.FTZ R112, R2.reuse, R112 ;  /* 0x0000007002707220 */ /* 0x040fe20000410000 */
[----:B------:R-:W-:Y:S01]  /*a9f0*/  FMUL.FTZ R113, R2, R113 ;  /* 0x0000007102717220 */ /* 0x000fe20000410000 */
[C---:B------:R-:W-:Y:S01]  /*aa00*/  FMUL.FTZ R114, R0.reuse, R114 ;  /* 0x0000007200727220 */ /* 0x040fe20000410000 */
[----:B------:R-:W-:Y:S01]  /*aa10*/  FMUL.FTZ R115, R0, R115 ;  /* 0x0000007300737220 */ /* 0x000fe20000410000 */
[C---:B------:R-:W-:Y:S01]  /*aa20*/  FMUL.FTZ R116, R2.reuse, R116 ;  /* 0x0000007402747220 */ /* 0x040fe20000410000 */
[C---:B------:R-:W-:Y:S01]  /*aa30*/  HMMA.16816.F32.BF16 R40, R160.reuse, R146, R40 ;  /* 0x00000092a028723c */ /* 0x040fe20000041828 */
[----:B------:R-:W-:Y:S03]  /*aa40*/  LDSM.16.MT88.4 R144, [R185+0x800] ;  /* 0x00080000b990783b */ /* 0x000fe60000004200 */
[----:B------:R-:W2:Y:S01]  /*aa50*/  MUFU.EX2 R197, R197 ;  /* 0x000000c500c57308 */ /* 0x000ea20000000800 */
        /* <DEDUP_REMOVED lines=8> */
[C---:B---3--:R-:W-:Y:S01]  /*aae0*/  HMMA.16816.F32.BF16 R44, R160.reuse, R136, R44 ;  /* 0x00000088a02c723c */ /* 0x048fe2000004182c */
[----:B------:R-:W-:Y:S02]  /*aaf0*/  MUFU.EX2 R196, R196 ;  /* 0x000000c400c47308 */ /* 0x000fe40000000800 */
[----:B------:R-:W-:Y:S01]  /*ab00*/  FMUL.FTZ R125, R2, R125 ;  /* 0x0000007d027d7220 */ /* 0x000fe20000410000 */
[C---:B------:R-:W-:Y:S01]  /*ab10*/  FMUL.FTZ R126, R0.reuse, R126 ;  /* 0x0000007e007e7220 */ /* 0x040fe20000410000 */
[----:B------:R-:W-:Y:S01]  /*ab20*/  FMUL.FTZ R127, R0, R127 ;  /* 0x0000007f007f7220 */ /* 0x000fe20000410000 */
[C---:B------:R-:W-:Y:S01]  /*ab30*/  FMUL.FTZ R128, R2.reuse, R128 ;  /* 0x0000008002807220 */ /* 0x040fe20000410000 */
[----:B------:R-:W-:Y:S01]  /*ab40*/  FMUL.FTZ R129, R2, R129 ;  /* 0x0000008102817220 */ /* 0x000fe20000410000 */
[C---:B------:R-:W-:Y:S01]  /*ab50*/  HMMA.16816.F32.BF16 R48, R160.reuse, R138, R48 ;  /* 0x0000008aa030723c */ /* 0x040fe20000041830 */
[----:B------:R-:W3:Y:S02]  /*ab60*/  LDSM.16.MT88.4 R136, [R218+0x14000] ;  /* 0x01400000da88783b */ /* 0x000ee40000004200 */
[----:B------:R-:W4:Y:S01]  /*ab70*/  MUFU.EX2 R199, R199 ;  /* 0x000000c700c77308 */ /* 0x000f220000000800 */
[C---:B------:R-:W-:Y:S01]  /*ab80*/  FMUL.FTZ R130, R0.reuse, R130 ;  /* 0x0000008200827220 */ /* 0x040fe20000410000 */
[----:B------:R-:W-:Y:S01]  /*ab90*/  FMUL.FTZ R131, R0, R131 ;  /* 0x0000008300837220 */ /* 0x000fe20000410000 */
[--C-:B------:R-:W-:Y:S01]  /*aba0*/  FFMA.FTZ R209, R209, UR4, -R180.reuse ;  /* 0x00000004d1d17c23 */ /* 0x100fe200080108b4 */
[--C-:B------:R-:W-:Y:S01]  /*abb0*/  FFMA.FTZ R210, R207, UR4, -R180.reuse ;  /* 0x00000004cfd27c23 */ /* 0x100fe200080108b4 */
[--C-:B------:R-:W-:Y:S01]  /*abc0*/  FFMA.FTZ R206, R206, UR4, -R181.reuse ;  /* 0x00000004cece7c23 */ /* 0x100fe200080108b5 */
[C---:B------:R-:W-:Y:S04]  /*abd0*/  HMMA.16816.F32.BF16 R52, R160.reuse, R132, R52 ;  /* 0x00000084a034723c */ /* 0x040fe80000041834 */
[----:B------:R-:W-:Y:S01]  /*abe0*/  MUFU.EX2 R198, R198 ;  /* 0x000000c600c67308 */ /* 0x000fe20000000800 */
[--C-:B------:R-:W-:Y:S01]  /*abf0*/  FFMA.FTZ R207, R208, UR4, -R181.reuse ;  /* 0x00000004d0cf7c23 */ /* 0x100fe200080108b5 */
[--C-:B------:R-:W-:Y:S01]  /*ac00*/  FFMA.FTZ R168, R168, UR4, -R180.reuse ;  /* 0x00000004a8a87c23 */ /* 0x100fe200080108b4 */
[--C-:B------:R-:W-:Y:S01]  /*ac10*/  FFMA.FTZ R167, R167, UR4, -R180.reuse ;  /* 0x00000004a7a77c23 */ /* 0x100fe200080108b4 */
[--C-:B------:R-:W-:Y:S01]  /*ac20*/  FFMA.FTZ R205, R205, UR4, -R181.reuse ;  /* 0x00000004cdcd7c23 */ /* 0x100fe200080108b5 */
[----:B------:R-:W-:Y:S01]  /*ac30*/  FFMA.FTZ R181, R204, UR4, -R181 ;  /* 0x00000004ccb57c23 */ /* 0x000fe200080108b5 */
[C---:B------:R-:W-:Y:S01]  /*ac40*/  HMMA.16816.F32.BF16 R56, R160.reuse, R134, R56 ;  /* 0x00000086a038723c */ /* 0x040fe20000041838 */
[----:B------:R-:W5:Y:S03]  /*ac50*/  LDSM.16.MT88.4 R132, [R170+0x14000] ;  /* 0x01400000aa84783b */ /* 0x000f660000004200 */
[----:B------:R-:W-:Y:S01]  /*ac60*/  MUFU.EX2 R209, R209 ;  /* 0x000000d100d17308 */ /* 0x000fe20000000800 */
[--C-:B------:R-:W-:Y:S01]  /*ac70*/  FFMA.FTZ R166, R166, UR4, -R180.reuse ;  /* 0x00000004a6a67c23 */ /* 0x100fe200080108b4 */
[----:B------:R-:W-:Y:S01]  /*ac80*/  FFMA.FTZ R180, R165, UR4, -R180 ;  /* 0x00000004a5b47c23 */ /* 0x000fe200080108b4 */
[----:B------:R-:W-:Y:S01]  /*ac90*/  FFMA.FTZ R193, R2, R239, R193 ;  /* 0x000000ef02c17223 */ /* 0x000fe200000100c1 */
[----:B------:R-:W-:Y:S01]  /*aca0*/  FFMA.FTZ R191, R0, R237, R191 ;  /* 0x000000ed00bf7223 */ /* 0x000fe200000100bf */
[C---:B------:R-:W-:Y:S05]  /*acb0*/  HMMA.16816.F32.BF16 R60, R160.reuse, R140, R60 ;  /* 0x0000008ca03c723c */ /* 0x040fea000004183c */
[----:B------:R-:W-:Y:S01]  /*acc0*/  MUFU.EX2 R204, R181 ;  /* 0x000000b500cc7308 */ /* 0x000fe20000000800 */
[----:B------:R-:W-:Y:S01]  /*acd0*/  FADD.FTZ R190, R190, R193 ;  /* 0x000000c1bebe7221 */ /* 0x000fe20000010000 */
[----:B------:R-:W-:Y:S01]  /*ace0*/  FADD.FTZ R186, R186, R191 ;  /* 0x000000bfbaba7221 */ /* 0x000fe20000010000 */
[C---:B------:R-:W-:Y:S01]  /*acf0*/  HMMA.16816.F32.BF16 R64, R160.reuse, R142, R64 ;  /* 0x0000008ea040723c */ /* 0x040fe20000041840 */
[----:B------:R-:W1:Y:S06]  /*ad00*/  LDSM.16.MT88.4 R140, [R185+0x4000] ;  /* 0x00400000b98c783b */ /* 0x000e6c0000004200 */
[----:B------:R2:W-:Y:S01]  /*ad10*/  MUFU.EX2 R165, R180 ;  /* 0x000000b400a57308 */ /* 0x0005e20000000800 */
[----:B------:R-:W-:Y:S04]  /*ad20*/  FADD.FTZ R187, R187, R186 ;  /* 0x000000babbbb7221 */ /* 0x000fe80000010000 */
[----:B------:R-:W-:Y:S01]  /*ad30*/  FADD.FTZ R187, R184, R187 ;  /* 0x000000bbb8bb7221 */ /* 0x000fe20000010000 */
[C---:B---3--:R-:W-:Y:S04]  /*ad40*/  HMMA.16816.F32.BF16 R68, R160.reuse, R136, R68 ;  /* 0x00000088a044723c */ /* 0x048fe80000041844 */
[----:B------:R-:W-:Y:S04]  /*ad50*/  MUFU.EX2 R210, R210 ;  /* 0x000000d200d27308 */ /* 0x000fe80000000800 */
[C---:B------:R-:W-:Y:S01]  /*ad60*/  HMMA.16816.F32.BF16 R72, R160.reuse, R138, R72 ;  /* 0x0000008aa048723c */ /* 0x040fe20000041848 */
[----:B------:R-:W3:Y:S05]  /*ad70*/  LDSM.16.MT88.4 R136, [R220+0x4000] ;  /* 0x00400000dc88783b */ /* 0x000eea0000004200 */
[----:B------:R-:W4:Y:S02]  /*ad80*/  MUFU.EX2 R201, R201 ;  /* 0x000000c900c97308 */ /* 0x000f240000000800 */
[C---:B-----5:R-:W-:Y:S01]  /*ad90*/  HMMA.16816.F32.BF16 R76, R160.reuse, R132, R76 ;  /* 0x00000084a04c723c */ /* 0x060fe2000004184c */
[----:B--2---:R-:W-:Y:S07]  /*ada0*/  LDSM.16.MT88.4 R180, [R185+0x5800] ;  /* 0x00580000b9b4783b */ /* 0x004fee0000004200 */
[----:B------:R-:W-:Y:S01]  /*adb0*/  MUFU.EX2 R206, R206 ;  /* 0x000000ce00ce7308 */ /* 0x000fe20000000800 */
[C---:B------:R-:W-:Y:S01]  /*adc0*/  HMMA.16816.F32.BF16 R80, R160.reuse, R134, R80 ;  /* 0x00000086a050723c */ /* 0x040fe20000041850 */
[----:B------:R-:W2:Y:S08]  /*add0*/  LDSM.16.MT88.4 R132, [R218+0x16000] ;  /* 0x01600000da84783b */ /* 0x000eb00000004200 */
[----:B------:R-:W5:Y:S01]  /*ade0*/  MUFU.EX2 R207, R207 ;  /* 0x000000cf00cf7308 */ /* 0x000f620000000800 */
[C---:B-1----:R-:W-:Y:S09]  /*adf0*/  HMMA.16816.F32.BF16 R84, R160.reuse, R140, R84 ;  /* 0x0000008ca054723c */ /* 0x042ff20000041854 */
[----:B------:R-:W-:Y:S01]  /*ae00*/  MUFU.EX2 R168, R168 ;  /* 0x000000a800a87308 */ /* 0x000fe20000000800 */
[C---:B------:R-:W-:Y:S01]  /*ae10*/  HMMA.16816.F32.BF16 R88, R160.reuse, R142, R88 ;  /* 0x0000008ea058723c */ /* 0x040fe20000041858 */
[----:B------:R-:W1:Y:S08]  /*ae20*/  LDSM.16.MT88.4 R140, [R170+0x16000] ;  /* 0x01600000aa8c783b */ /* 0x000e700000004200 */
[----:B------:R-:W5:Y:S01]  /*ae30*/  MUFU.EX2 R167, R167 ;  /* 0x000000a700a77308 */ /* 0x000f620000000800 */
[C---:B---3--:R-:W-:Y:S09]  /*ae40*/  HMMA.16816.F32.BF16 R92, R160.reuse, R136, R92 ;  /* 0x00000088a05c723c */ /* 0x048ff2000004185c */
[----:B------:R-:W3:Y:S01]  /*ae50*/  MUFU.EX2 R205, R205 ;  /* 0x000000cd00cd7308 */ /* 0x000ee20000000800 */
[C---:B------:R-:W-:Y:S01]  /*ae60*/  HMMA.16816.F32.BF16 R96, R160.reuse, R138, R96 ;  /* 0x0000008aa060723c */ /* 0x040fe20000041860 */
[----:B------:R-:W4:Y:S08]  /*ae70*/  LDSM.16.MT88.4 R136, [R185+0x6000] ;  /* 0x00600000b988783b */ /* 0x000f300000004200 */
[----:B------:R-:W3:Y:S01]  /*ae80*/  MUFU.EX2 R166, R166 ;  /* 0x000000a600a67308 */ /* 0x000ee20000000800 */
[C---:B--2---:R-:W-:Y:S08]  /*ae90*/  HMMA.16816.F32.BF16 R100, R160.reuse, R132, R100 ;  /* 0x00000084a064723c */ /* 0x044ff00000041864 */
[C---:B------:R-:W-:Y:S01]  /*aea0*/  HMMA.16816.F32.BF16 R104, R160.reuse, R134, R104 ;  /* 0x00000086a068723c */ /* 0x040fe20000041868 */
[----:B------:R-:W2:Y:S07]  /*aeb0*/  LDSM.16.MT88.4 R132, [R220+0x6000] ;  /* 0x00600000dc84783b */ /* 0x000eae0000004200 */
[C---:B-1----:R-:W-:Y:S08]  /*aec0*/  HMMA.16816.F32.BF16 R108, R160.reuse, R140, R108 ;  /* 0x0000008ca06c723c */ /* 0x042ff0000004186c */
[C---:B------:R-:W-:Y:S01]  /*aed0*/  HMMA.16816.F32.BF16 R112, R160.reuse, R142, R112 ;  /* 0x0000008ea070723c */ /* 0x040fe20000041870 */
[----:B------:R-:W-:Y:S07]  /*aee0*/  LDSM.16.MT88.4 R140, [R170+0x10800] ;  /* 0x01080000aa8c783b */ /* 0x000fee0000004200 */
[C---:B----4-:R-:W-:Y:S08]  /*aef0*/  HMMA.16816.F32.BF16 R116, R160.reuse, R136, R116 ;  /* 0x00000088a074723c */ /* 0x050ff00000041874 */
[C---:B------:R-:W-:Y:S01]  /*af00*/  HMMA.16816.F32.BF16 R120, R160.reuse, R138, R120 ;  /* 0x0000008aa078723c */ /* 0x040fe20000041878 */
[----:B------:R-:W1:Y:S07]  /*af10*/  LDSM.16.MT88.4 R136, [R218+0x10800] ;  /* 0x01080000da88783b */ /* 0x000e6e0000004200 */
[C---:B--2---:R-:W-:Y:S03]  /*af20*/  HMMA.16816.F32.BF16 R124, R160.reuse, R132, R124 ;  /* 0x00000084a07c723c */ /* 0x044fe6000004187c */
[----:B------:R-:W-:Y:S02]  /*af30*/  F2FP.BF16.F32.PACK_AB R132, R195, R192 ;  /* 0x000000c0c384723e */ /* 0x000fe400000010ff */
[----:B------:R-:W-:Y:S01]  /*af40*/  F2FP.BF16.F32.PACK_AB R133, R197, R194 ;  /* 0x000000c2c585723e */ /* 0x000fe200000010ff */
[----:B------:R-:W-:Y:S02]  /*af50*/  FADD.FTZ R194, R194, R187 ;  /* 0x000000bbc2c27221 */ /* 0x000fe40000010000 */
[----:B------:R-:W-:Y:S01]  /*af60*/  HMMA.16816.F32.BF16 R128, R160, R134, R128 ;  /* 0x00000086a080723c */ /* 0x000fe20000041880 */
[----:B------:R-:W-:Y:S02]  /*af70*/  LDSM.16.MT88.4 R160, [R220+0x2800] ;  /* 0x00280000dca0783b */ /* 0x000fe40000004200 */
[----:B------:R-:W-:Y:S01]  /*af80*/  F2FP.BF16.F32.PACK_AB R134, R199, R196 ;  /* 0x000000c4c786723e */ /* 0x000fe200000010ff */
[----:B------:R-:W-:Y:S01]  /*af90*/  FADD.FTZ R197, R197, R194 ;  /* 0x000000c2c5c57221 */ /* 0x000fe20000010000 */
[C---:B------:R-:W-:Y:S03]  /*afa0*/  F2FP.BF16.F32.PACK_AB R135, R201.reuse, R198 ;  /* 0x000000c6c987723e */ /* 0x040fe600000010ff */
[----:B------:R-:W-:Y:S04]  /*afb0*/  FADD.FTZ R198, R198, R197 ;  /* 0x000000c5c6c67221 */ /* 0x000fe80000010000 */
[----:B------:R-:W-:Y:S01]  /*afc0*/  FADD.FTZ R201, R201, R198 ;  /* 0x000000c6c9c97221 */ /* 0x000fe20000010000 */
[C---:B-1----:R-:W-:Y:S08]  /*afd0*/  HMMA.16816.F32.BF16 R4, R132.reuse, R136, R4 ;  /* 0x000000888404723c */ /* 0x042ff00000041804 */
        /* <DEDUP_REMOVED lines=23> */
[C---:B--2---:R-:W-:Y:S08]  /*b150*/  HMMA.16816.F32.BF16 R68, R132.reuse, R140, R68 ;  /* 0x0000008c8444723c */ /* 0x044ff00000041844 */
        /* <DEDUP_REMOVED lines=17> */
[C---:B--2---:R-:W-:Y:S08]  /*b270*/  HMMA.16816.F32.BF16 R116, R132.reuse, R140, R116 ;  /* 0x0000008c8474723c */ /* 0x044ff00000041874 */
[C---:B------:R-:W-:Y:S01]  /*b280*/  HMMA.16816.F32.BF16 R120, R132.reuse, R142, R120 ;  /* 0x0000008e8478723c */ /* 0x040fe20000041878 */
[----:B------:R-:W2:Y:S07]  /*b290*/  LDSM.16.MT88.4 R140, [R185+0x1000] ;  /* 0x00100000b98c783b */ /* 0x000eae0000004200 */
[C---:B----4-:R-:W-:Y:S08]  /*b2a0*/  HMMA.16816.F32.BF16 R124, R132.reuse, R144, R124 ;  /* 0x00000090847c723c */ /* 0x050ff0000004187c */
[----:B------:R-:W-:Y:S01]  /*b2b0*/  HMMA.16816.F32.BF16 R128, R132, R146, R128 ;  /* 0x000000928480723c */ /* 0x000fe20000041880 */
[----:B------:R-:W4:Y:S02]  /*b2c0*/  LDSM.16.MT88.4 R144, [R170+0x13000] ;  /* 0x01300000aa90783b */ /* 0x000f240000004200 */
[----:B------:R-:W-:Y:S02]  /*b2d0*/  F2FP.BF16.F32.PACK_AB R132, R203, R200 ;  /* 0x000000c8cb84723e */ /* 0x000fe400000010ff */
[----:B------:R-:W-:Y:S01]  /*b2e0*/  F2FP.BF16.F32.PACK_AB R133, R211, R202 ;  /* 0x000000cad385723e */ /* 0x000fe200000010ff */
[----:B------:R-:W-:Y:S01]  /*b2f0*/  FADD.FTZ R202, R202, R201 ;  /* 0x000000c9caca7221 */ /* 0x000fe20000010000 */
[----:B------:R-:W-:Y:S02]  /*b300*/  F2FP.BF16.F32.PACK_AB R134, R213, R212 ;  /* 0x000000d4d586723e */ /* 0x000fe400000010ff */
[C---:B------:R-:W-:Y:S01]  /*b310*/  F2FP.BF16.F32.PACK_AB R135, R210.reuse, R209 ;  /* 0x000000d1d287723e */ /* 0x040fe200000010ff */
[----:B------:R-:W-:Y:S04]  /*b320*/  FADD.FTZ R202, R211, R202 ;  /* 0x000000cad3ca7221 */ /* 0x000fe80000010000 */
[----:B------:R-:W-:Y:S02]  /*b330*/  FADD.FTZ R209, R209, R202 ;  /* 0x000000cad1d17221 */ /* 0x000fe40000010000 */
[C---:B-1----:R-:W-:Y:S03]  /*b340*/  HMMA.16816.F32.BF16 R4, R132.reuse, R136, R4 ;  /* 0x000000888404723c */ /* 0x042fe60000041804 */
[----:B------:R-:W-:Y:S05]  /*b350*/  FADD.FTZ R209, R210, R209 ;  /* 0x000000d1d2d17221 */ /* 0x000fea0000010000 */
[C---:B------:R-:W-:Y:S01]  /*b360*/  HMMA.16816.F32.BF16 R8, R132.reuse, R138, R8 ;  /* 0x0000008a8408723c */ /* 0x040fe20000041808 */
[----:B------:R-:W1:Y:S07]  /*b370*/  LDSM.16.MT88.4 R136, [R218+0x15000] ;  /* 0x01500000da88783b */ /* 0x000e6e0000004200 */
[C---:B------:R-:W-:Y:S08]  /*b380*/  HMMA.16816.F32.BF16 R12, R132.reuse, R148, R12 ;  /* 0x00000094840c723c */ /* 0x040ff0000004180c */
[C---:B------:R-:W-:Y:S01]  /*b390*/  HMMA.16816.F32.BF16 R16, R132.reuse, R150, R16 ;  /* 0x000000968410723c */ /* 0x040fe20000041810 */
[----:B------:R-:W5:Y:S07]  /*b3a0*/  LDSM.16.MT88.4 R148, [R185+0x5000] ;  /* 0x00500000b994783b */ /* 0x000f6e0000004200 */
[C---:B--2---:R-:W-:Y:S08]  /*b3b0*/  HMMA.16816.F32.BF16 R20, R132.reuse, R140, R20 ;  /* 0x0000008c8414723c */ /* 0x044ff00000041814 */
[C---:B------:R-:W-:Y:S01]  /*b3c0*/  HMMA.16816.F32.BF16 R24, R132.reuse, R142, R24 ;  /* 0x0000008e8418723c */ /* 0x040fe20000041818 */
[----:B------:R-:W2:Y:S07]  /*b3d0*/  LDSM.16.MT88.4 R140, [R220+0x5000] ;  /* 0x00500000dc8c783b */ /* 0x000eae0000004200 */
[C---:B------:R-:W-:Y:S08]  /*b3e0*/  HMMA.16816.F32.BF16 R28, R132.reuse, R152, R28 ;  /* 0x00000098841c723c */ /* 0x040ff0000004181c */
[C---:B------:R-:W-:Y:S08]  /*b3f0*/  HMMA.16816.F32.BF16 R32, R132.reuse, R154, R32 ;  /* 0x0000009a8420723c */ /* 0x040ff00000041820 */
[C---:B------:R-:W-:Y:S08]  /*b400*/  HMMA.16816.F32.BF16 R36, R132.reuse, R156, R36 ;  /* 0x0000009c8424723c */ /* 0x040ff00000041824 */
[C---:B------:R-:W-:Y:S01]  /*b410*/  HMMA.16816.F32.BF16 R40, R132.reuse, R158, R40 ;  /* 0x0000009e8428723c */ /* 0x040fe20000041828 */
[----:B------:R-:W-:Y:S07]  /*b420*/  LDSM.16.MT88.4 R156, [R218+0x11800] ;  /* 0x01180000da9c783b */ /* 0x000fee0000004200 */
[C---:B----4-:R-:W-:Y:S08]  /*b430*/  HMMA.16816.F32.BF16 R44, R132.reuse, R144, R44 ;  /* 0x00000090842c723c */ /* 0x050ff0000004182c */
[C---:B------:R-:W-:Y:S01]  /*b440*/  HMMA.16816.F32.BF16 R48, R132.reuse, R146, R48 ;  /* 0x000000928430723c */ /* 0x040fe20000041830 */
[----:B------:R-:W4:Y:S07]  /*b450*/  LDSM.16.MT88.4 R144, [R218+0x17000] ;  /* 0x01700000da90783b */ /* 0x000f2e0000004200 */
[C---:B------:R-:W-:Y:S08]  /*b460*/  HMMA.16816.F32.BF16 R52, R132.reuse, R160, R52 ;  /* 0x000000a08434723c */ /* 0x040ff00000041834 */
[C---:B------:R-:W-:Y:S08]  /*b470*/  HMMA.16816.F32.BF16 R56, R132.reuse, R162, R56 ;  /* 0x000000a28438723c */ /* 0x040ff00000041838 */
[C---:B------:R-:W-:Y:S03]  /*b480*/  HMMA.16816.F32.BF16 R60, R132.reuse, R172, R60 ;  /* 0x000000ac843c723c */ /* 0x040fe6000004183c */
[----:B------:R-:W-:Y:S02]  /*b490*/  F2FP.BF16.F32.PACK_AB R172, R207, R206 ;  /* 0x000000cecfac723e */ /* 0x000fe400000010ff */
[C---:B------:R-:W-:Y:S01]  /*b4a0*/  F2FP.BF16.F32.PACK_AB R173, R167.reuse, R168 ;  /* 0x000000a8a7ad723e */ /* 0x040fe200000010ff */
[----:B------:R-:W-:Y:S02]  /*b4b0*/  FADD.FTZ R168, R168, R209 ;  /* 0x000000d1a8a87221 */ /* 0x000fe40000010000 */
[C---:B------:R-:W-:Y:S03]  /*b4c0*/  HMMA.16816.F32.BF16 R64, R132.reuse, R174, R64 ;  /* 0x000000ae8440723c */ /* 0x040fe60000041840 */
[----:B---3--:R-:W-:Y:S01]  /*b4d0*/  F2FP.BF16.F32.PACK_AB R174, R204, R205 ;  /* 0x000000cdccae723e */ /* 0x008fe200000010ff */
[----:B------:R-:W-:Y:S01]  /*b4e0*/  FADD.FTZ R167, R167, R168 ;  /* 0x000000a8a7a77221 */ /* 0x000fe20000010000 */
[C---:B------:R-:W-:Y:S03]  /*b4f0*/  F2FP.BF16.F32.PACK_AB R175, R165.reuse, R166 ;  /* 0x000000a6a5af723e */ /* 0x040fe600000010ff */
[C---:B-1----:R-:W-:Y:S03]  /*b500*/  HMMA.16816.F32.BF16 R68, R132.reuse, R136, R68 ;  /* 0x000000888444723c */ /* 0x042fe60000041844 */
[----:B------:R-:W-:Y:S04]  /*b510*/  FADD.FTZ R166, R166, R167 ;  /* 0x000000a7a6a67221 */ /* 0x000fe80000010000 */
[----:B------:R-:W-:Y:S01]  /*b520*/  FADD.FTZ R237, R165, R166 ;  /* 0x000000a6a5ed7221 */ /* 0x000fe20000010000 */
[C---:B------:R-:W-:Y:S01]  /*b530*/  HMMA.16816.F32.BF16 R72, R132.reuse, R138, R72 ;  /* 0x0000008a8448723c */ /* 0x040fe20000041848 */
[----:B------:R-:W1:Y:S07]  /*b540*/  LDSM.16.MT88.4 R136, [R170+0x17000] ;  /* 0x01700000aa88783b */ /* 0x000e6e0000004200 */
[C---:B------:R-:W-:Y:S08]  /*b550*/  HMMA.16816.F32.BF16 R76, R132.reuse, R176, R76 ;  /* 0x000000b0844c723c */ /* 0x040ff0000004184c */
[C---:B------:R-:W-:Y:S01]  /*b560*/  HMMA.16816.F32.BF16 R80, R132.reuse, R178, R80 ;  /* 0x000000b28450723c */ /* 0x040fe20000041850 */
[----:B------:R-:W-:Y:S07]  /*b570*/  LDSM.16.MT88.4 R176, [R185+0x3800] ;  /* 0x00380000b9b0783b */ /* 0x000fee0000004200 */
[C---:B-----5:R-:W-:Y:S08]  /*b580*/  HMMA.16816.F32.BF16 R84, R132.reuse, R148, R84 ;  /* 0x000000948454723c */ /* 0x060ff00000041854 */
[C---:B------:R-:W-:Y:S01]  /*b590*/  HMMA.16816.F32.BF16 R88, R132.reuse, R150, R88 ;  /* 0x000000968458723c */ /* 0x040fe20000041858 */
[----:B------:R-:W-:Y:S07]  /*b5a0*/  LDSM.16.MT88.4 R148, [R220+0x7000] ;  /* 0x00700000dc94783b */ /* 0x000fee0000004200 */
[C---:B--2---:R-:W-:Y:S08]  /*b5b0*/  HMMA.16816.F32.BF16 R92, R132.reuse, R140, R92 ;  /* 0x0000008c845c723c */ /* 0x044ff0000004185c */
[C---:B------:R-:W-:Y:S01]  /*b5c0*/  HMMA.16816.F32.BF16 R96, R132.reuse, R142, R96 ;  /* 0x0000008e8460723c */ /* 0x040fe20000041860 */
[----:B------:R-:W2:Y:S07]  /*b5d0*/  LDSM.16.MT88.4 R140, [R185+0x7000] ;  /* 0x00700000b98c783b */ /* 0x000eae0000004200 */
[C---:B----4-:R-:W-:Y:S08]  /*b5e0*/  HMMA.16816.F32.BF16 R100, R132.reuse, R144, R100 ;  /* 0x000000908464723c */ /* 0x050ff00000041864 */
[C---:B------:R-:W-:Y:S01]  /*b5f0*/  HMMA.16816.F32.BF16 R104, R132.reuse, R146, R104 ;  /* 0x000000928468723c */ /* 0x040fe20000041868 */
[----:B------:R-:W3:Y:S07]  /*b600*/  LDSM.16.MT88.4 R144, [R170+0x11800] ;  /* 0x01180000aa90783b */ /* 0x000eee0000004200 */
[C---:B-1----:R-:W-:Y:S08]  /*b610*/  HMMA.16816.F32.BF16 R108, R132.reuse, R136, R108 ;  /* 0x00000088846c723c */ /* 0x042ff0000004186c */
[C---:B------:R-:W-:Y:S01]  /*b620*/  HMMA.16816.F32.BF16 R112, R132.reuse, R138, R112 ;  /* 0x0000008a8470723c */ /* 0x040fe20000041870 */
[----:B------:R-:W1:Y:S07]  /*b630*/  LDSM.16.MT88.4 R136, [R185+0x1800] ;  /* 0x00180000b988783b */ /* 0x000e6e0000004200 */
[C---:B--2---:R-:W-:Y:S08]  /*b640*/  HMMA.16816.F32.BF16 R116, R132.reuse, R140, R116 ;  /* 0x0000008c8474723c */ /* 0x044ff00000041874 */
[C---:B------:R-:W-:Y:S08]  /*b650*/  HMMA.16816.F32.BF16 R120, R132.reuse, R142, R120 ;  /* 0x0000008e8478723c */ /* 0x040ff00000041878 */
[C---:B------:R-:W-:Y:S08]  /*b660*/  HMMA.16816.F32.BF16 R124, R132.reuse, R148, R124 ;  /* 0x00000094847c723c */ /* 0x040ff0000004187c */
[----:B------:R-:W-:Y:S01]  /*b670*/  HMMA.16816.F32.BF16 R128, R132, R150, R128 ;  /* 0x000000968480723c */ /* 0x000fe20000041880 */
[----:B------:R-:W2:Y:S07]  /*b680*/  LDSM.16.MT88.4 R132, [R220+0x1800] ;  /* 0x00180000dc84783b */ /* 0x000eae0000004200 */
[C---:B------:R-:W-:Y:S01]  /*b690*/  HMMA.16816.F32.BF16 R160, R172.reuse, R156, R4 ;  /* 0x0000009caca0723c */ /* 0x040fe20000041804 */
[----:B------:R-:W4:Y:S07]  /*b6a0*/  LDSM.16.MT88.4 R4, [R218+0x13800] ;  /* 0x01380000da04783b */ /* 0x000f2e0000004200 */
[C---:B------:R-:W-:Y:S01]  /*b6b0*/  HMMA.16816.F32.BF16 R156, R172.reuse, R158, R8 ;  /* 0x0000009eac9c723c */ /* 0x040fe20000041808 */
[----:B------:R-:W5:Y:S07]  /*b6c0*/  LDSM.16.MT88.4 R8, [R170+0x13800] ;  /* 0x01380000aa08783b */ /* 0x000f6e0000004200 */
[C---:B---3--:R-:W-:Y:S01]  /*b6d0*/  HMMA.16816.F32.BF16 R152, R172.reuse, R144, R12 ;  /* 0x00000090ac98723c */ /* 0x048fe2000004180c */
[----:B------:R-:W3:Y:S07]  /*b6e0*/  LDSM.16.MT88.4 R12, [R220+0x3800] ;  /* 0x00380000dc0c783b */ /* 0x000eee0000004200 */
[C---:B------:R-:W-:Y:S01]  /*b6f0*/  HMMA.16816.F32.BF16 R148, R172.reuse, R146, R16 ;  /* 0x00000092ac94723c */ /* 0x040fe20000041810 */
[----:B------:R-:W3:Y:S07]  /*b700*/  LDSM.16.MT88.4 R16, [R218+0x15800] ;  /* 0x01580000da10783b */ /* 0x000eee0000004200 */
[C---:B-1----:R-:W-:Y:S01]  /*b710*/  HMMA.16816.F32.BF16 R144, R172.reuse, R136, R20 ;  /* 0x00000088ac90723c */ /* 0x042fe20000041814 */
[----:B------:R-:W1:Y:S07]  /*b720*/  LDSM.16.MT88.4 R20, [R170+0x15800] ;  /* 0x01580000aa14783b */ /* 0x000e6e0000004200 */
[C---:B------:R-:W-:Y:S01]  /*b730*/  HMMA.16816.F32.BF16 R140, R172.reuse, R138, R24 ;  /* 0x0000008aac8c723c */ /* 0x040fe20000041818 */
[----:B------:R-:W1:Y:S07]  /*b740*/  LDSM.16.MT88.4 R24, [R220+0x5800] ;  /* 0x00580000dc18783b */ /* 0x000e6e0000004200 */
[C---:B--2---:R-:W-:Y:S01]  /*b750*/  HMMA.16816.F32.BF16 R136, R172.reuse, R132, R28 ;  /* 0x00000084ac88723c */ /* 0x044fe2000004181c */
[----:B------:R-:W2:Y:S07]  /*b760*/  LDSM.16.MT88.4 R28, [R218+0x17800] ;  /* 0x01780000da1c783b */ /* 0x000eae0000004200 */
[C---:B------:R-:W-:Y:S08]  /*b770*/  HMMA.16816.F32.BF16 R132, R172.reuse, R134, R32 ;  /* 0x00000086ac84723c */ /* 0x040ff00000041820 */
[C---:B----4-:R-:W-:Y:S08]  /*b780*/  HMMA.16816.F32.BF16 R36, R172.reuse, R4, R36 ;  /* 0x00000004ac24723c */ /* 0x050ff00000041824 */
[C---:B------:R-:W-:Y:S01]  /*b790*/  HMMA.16816.F32.BF16 R40, R172.reuse, R6, R40 ;  /* 0x00000006ac28723c */ /* 0x040fe20000041828 */
[----:B------:R-:W4:Y:S07]  /*b7a0*/  LDSM.16.MT88.4 R4, [R170+0x17800] ;  /* 0x01780000aa04783b */ /* 0x000f2e0000004200 */
[C---:B-----5:R-:W-:Y:S08]  /*b7b0*/  HMMA.16816.F32.BF16 R44, R172.reuse, R8, R44 ;  /* 0x00000008ac2c723c */ /* 0x060ff0000004182c */
[C---:B------:R-:W-:Y:S01]  /*b7c0*/  HMMA.16816.F32.BF16 R48, R172.reuse, R10, R48 ;  /* 0x0000000aac30723c */ /* 0x040fe20000041830 */
[----:B------:R-:W5:Y:S07]  /*b7d0*/  LDSM.16.MT88.4 R8, [R185+0x7800] ;  /* 0x00780000b908783b */ /* 0x000f6e0000004200 */
[C---:B------:R-:W-:Y:S08]  /*b7e0*/  HMMA.16816.F32.BF16 R52, R172.reuse, R176, R52 ;  /* 0x000000b0ac34723c */ /* 0x040ff00000041834 */
[C---:B------:R-:W-:Y:S08]  /*b7f0*/  HMMA.16816.F32.BF16 R56, R172.reuse, R178, R56 ;  /* 0x000000b2ac38723c */ /* 0x040ff00000041838 */
[C---:B---3--:R-:W-:Y:S08]  /*b800*/  HMMA.16816.F32.BF16 R60, R172.reuse, R12, R60 ;  /* 0x0000000cac3c723c */ /* 0x048ff0000004183c */
[C---:B------:R-:W-:Y:S01]  /*b810*/  HMMA.16816.F32.BF16 R64, R172.reuse, R14, R64 ;  /* 0x0000000eac40723c */ /* 0x040fe20000041840 */
[----:B------:R-:W3:Y:S07]  /*b820*/  LDSM.16.MT88.4 R12, [R220+0x7800] ;  /* 0x00780000dc0c783b */ /* 0x000eee0000004200 */
[C---:B------:R-:W-:Y:S03]  /*b830*/  HMMA.16816.F32.BF16 R68, R172.reuse, R16, R68 ;  /* 0x00000010ac44723c */ /* 0x040fe60000041844 */
[----:B------:R-:W-:Y:S04]  /*b840*/  FADD.FTZ R17, R189, R190 ;  /* 0x000000bebd117221 */ /* 0x000fe80000010000 */
[----:B------:R-:W-:Y:S01]  /*b850*/  FADD.FTZ R17, R188, R17 ;  /* 0x00000011bc117221 */ /* 0x000fe20000010000 */
[C---:B------:R-:W-:Y:S03]  /*b860*/  HMMA.16816.F32.BF16 R72, R172.reuse, R18, R72 ;  /* 0x00000012ac48723c */ /* 0x040fe60000041848 */
[----:B------:R-:W-:Y:S04]  /*b870*/  FADD.FTZ R192, R192, R17 ;  /* 0x00000011c0c07221 */ /* 0x000fe80000010000 */
[----:B------:R-:W-:Y:S01]  /*b880*/  FADD.FTZ R195, R195, R192 ;  /* 0x000000c0c3c37221 */ /* 0x000fe20000010000 */
[C---:B-1----:R-:W-:Y:S03]  /*b890*/  HMMA.16816.F32.BF16 R76, R172.reuse, R20, R76 ;  /* 0x00000014ac4c723c */ /* 0x042fe6000004184c */
        /* <DEDUP_REMOVED lines=12> */
[----:B------:R-:W-:Y:S01]  /*b960*/  FADD.FTZ R205, R205, R0 ;  /* 0x00000000cdcd7221 */ /* 0x000fe20000010000 */
[----:B------:R-:W-:Y:S03]  /*b970*/  MOV R0, R3 ;  /* 0x0000000300007202 */ /* 0x000fe60000000f00 */
[----:B------:R-:W-:Y:S01]  /*b980*/  FADD.FTZ R239, R204, R205 ;  /* 0x000000cdccef7221 */ /* 0x000fe20000010000 */
[C---:B------:R-:W-:Y:S08]  /*b990*/  HMMA.16816.F32.BF16 R96, R172.reuse, R26, R96 ;  /* 0x0000001aac60723c */ /* 0x040ff00000041860 */
[C---:B--2---:R-:W-:Y:S08]  /*b9a0*/  HMMA.16816.F32.BF16 R100, R172.reuse, R28, R100 ;  /* 0x0000001cac64723c */ /* 0x044ff00000041864 */
[C---:B------:R-:W-:Y:S08]  /*b9b0*/  HMMA.16816.F32.BF16 R104, R172.reuse, R30, R104 ;  /* 0x0000001eac68723c */ /* 0x040ff00000041868 */
[C---:B----4-:R-:W-:Y:S08]  /*b9c0*/  HMMA.16816.F32.BF16 R108, R172.reuse, R4, R108 ;  /* 0x00000004ac6c723c */ /* 0x050ff0000004186c */
[C---:B------:R-:W-:Y:S08]  /*b9d0*/  HMMA.16816.F32.BF16 R112, R172.reuse, R6, R112 ;  /* 0x00000006ac70723c */ /* 0x040ff00000041870 */
[C---:B-----5:R-:W-:Y:S08]  /*b9e0*/  HMMA.16816.F32.BF16 R116, R172.reuse, R8, R116 ;  /* 0x00000008ac74723c */ /* 0x060ff00000041874 */
[C---:B------:R-:W-:Y:S08]  /*b9f0*/  HMMA.16816.F32.BF16 R120, R172.reuse, R10, R120 ;  /* 0x0000000aac78723c */ /* 0x040ff00000041878 */
[C---:B---3--:R-:W-:Y:S08]  /*ba00*/  HMMA.16816.F32.BF16 R124, R172.reuse, R12, R124 ;  /* 0x0000000cac7c723c */ /* 0x048ff0000004187c */
[----:B------:R-:W-:Y:S01]  /*ba10*/  HMMA.16816.F32.BF16 R128, R172, R14, R128 ;  /* 0x0000000eac80723c */ /* 0x000fe20000041880 */
[----:B------:R-:W-:Y:S08]  /*ba20*/  @!UPT UIADD3 URZ, UPT, UPT, URZ, URZ, URZ ;  /* 0x000000fffffff290 */ /* 0x000ff0000fffe0ff */
[----:B------:R-:W-:Y:S11]  /*ba30*/  BRA.U UP2, `(.L_x_596) ;  /* 0xffffffb9023c7547 */ /* 0x000ff6000b83ffff */
.L_x_592:
        /* <DEDUP_REMOVED lines=345> */
.L_x_598:
[----:B------:R-:W-:Y:S05]  /*cfd0*/  BSYNC.RECONVERGENT B0 ;  /* 0x0000000000007941 */ /* 0x000fea0003800200 */
.L_x_597:
        /* <DEDUP_REMOVED lines=39> */
.L_x_600:
[----:B------:R-:W-:Y:S05]  /*d250*/  BSYNC.RECONVERGENT B0 ;  /* 0x0000000000007941 */ /* 0x000fea0003800200 */
.L_x_599:
        /* <DEDUP_REMOVED lines=26> */
.L_x_602:
[----:B------:R-:W-:Y:S05]  /*d400*/  BSYNC.RECONVERGENT B0 ;  /* 0x0000000000007941 */ /* 0x000fea0003800200 */
.L_x_601:
        /* <DEDUP_REMOVED lines=26> */
.L_x_604:
[----:B------:R-:W-:Y:S05]  /*d5b0*/  BSYNC.RECONVERGENT B0 ;  /* 0x0000000000007941 */ /* 0x000fea0003800200 */
.L_x_603:
        /* <DEDUP_REMOVED lines=25> */
.L_x_605:
        /* <DEDUP_REMOVED lines=11> */
.L_x_7461:


//--------------------- .text._ZN5flash24flash_fwd_splitkv_kernelI23Flash_fwd_kernel_traitsILi256ELi64ELi64ELi4ELb0ELb0EN7cutlass10bfloat16_tE19Flash_kernel_traitsILi256ELi64ELi64ELi4ES3_EELb0ELb0ELb0ELb0ELb0ELb0ELb0ELb1EEEvNS_16Flash_fwd_paramsE --------------------------
	.section	.text._ZN5flash24flash_fwd_splitkv_kernelI23Flash_fwd_kernel_traitsILi256ELi64ELi64ELi4ELb0ELb0EN7cutlass10bfloat16_tE19Flash_kernel_traitsILi256ELi64ELi64ELi4ES3_EELb0ELb0ELb0ELb0ELb0ELb0ELb0ELb1EEEvNS_16Flash_fwd_paramsE,"ax",@progbits
	.align	128
        .global         _ZN5flash24flash_fwd_splitkv_kernelI23Flash_fwd_kernel_traitsILi256ELi64ELi64ELi4ELb0ELb0EN7cutlass10bfloat16_tE19Flash_kernel_traitsILi256ELi64ELi64ELi4ES3_EELb0ELb0ELb0ELb0ELb0ELb0ELb0ELb1EEEvNS_16Flash_fwd_paramsE
        .type           _ZN5flash24flash_fwd_splitkv_kernelI23Flash_fwd_kernel_traitsILi256ELi64ELi64ELi4ELb0ELb0EN7cutlass10bfloat16_tE19Flash_kernel_traitsILi256ELi64ELi64ELi4ES3_EELb0ELb0ELb0ELb0ELb0ELb0ELb0ELb1EEEvNS_16Flash_fwd_paramsE,@function
        .size           _ZN5flash24flash_fwd_splitkv_kernelI23Flash_fwd_kernel_traitsILi256ELi64ELi64ELi4ELb0ELb0EN7cutlass10bfloat16_tE19Flash_kernel_traitsILi256ELi64ELi64ELi4ES3_EELb0ELb0ELb0ELb0ELb0ELb0ELb0ELb1EEEvNS_16Flash_fwd_paramsE,(.L_x_7462 - _ZN5flash24flash_fwd_splitkv_kernelI23Flash_fwd_kernel_traitsILi256ELi64ELi64ELi4ELb0ELb0EN7cutlass10bfloat16_tE19Flash_kernel_traitsILi256ELi64ELi64ELi4ES3_EELb0ELb0ELb0ELb0ELb0ELb0ELb0ELb1EEEvNS_16Flash_fwd_paramsE)
        .other          _ZN5flash24flash_fwd_splitkv_kernelI23Flash_fwd_kernel_traitsILi256ELi64ELi64ELi4ELb0ELb0EN7cutlass10bfloat16_tE19Flash_kernel_traitsILi256ELi64ELi64ELi4ES3_EELb0ELb0ELb0ELb0ELb0ELb0ELb0ELb1EEEvNS_16Flash_fwd_paramsE,@"STO_CUDA_ENTRY STV_DEFAULT"
_ZN5flash24flash_fwd_splitkv_kernelI23Flash_fwd_kernel_traitsILi256ELi64ELi64ELi4ELb0ELb0EN7cutlass10bfloat16_tE19Flash_kernel_traitsILi256ELi64ELi64ELi4ES3_EELb0ELb0ELb0ELb0ELb0ELb0ELb0ELb1EEEvNS_16Flash_fwd_paramsE:
.text._ZN5flash24flash_fwd_splitkv_kernelI23Flash_fwd_kernel_traitsILi256ELi64ELi64ELi4ELb0ELb0EN7cutlass10bfloat16_tE19Flash_kernel_traitsILi256ELi64ELi64ELi4ES3_EELb0ELb0ELb0ELb0ELb0ELb0ELb0ELb1EEEvNS_16Flash_fwd_paramsE:
        /* <DEDUP_REMOVED lines=11> */
[----:B------:R-:W-:-:S02]  /*00b0*/  UISETP.NE.AND.EX UP3, UPT, UR11, URZ, UPT, UP3 ;  /* 0x000000ff0b00728c */ /* 0x000fc4000bf65330 */
[----:B---3--:R-:W-:Y:S02]  /*00c0*/  UISETP.NE.U32.AND UP2, UPT, UR6, URZ, UPT ;  /* 0x000000ff0600728c */ /* 0x008fe4000bf45070 */
[----:B--2---:R-:W-:Y:S02]  /*00d0*/  UIMAD.WIDE.U32 UR14, UR26, 0x4, UR14 ;  /* 0x000000041a0e78a5 */ /* 0x004fe4000f8e000e */
[----:B------:R-:W-:Y:S01]  /*00e0*/  PLOP3.LUT P2, PT, PT, PT, UP3, 0x80, 0x8 ;  /* 0x000000000008781c */ /* 0x000fe20003f4f038 */
[----:B------:R-:W-:Y:S02]  /*00f0*/  UISETP.NE.AND.EX UP2, UPT, UR7, URZ, UPT, UP2 ;  /* 0x000000ff0700728c */ /* 0x000fe4000bf45320 */
[----:B----4-:R-:W-:Y:S01]  /*0100*/  UISETP.NE.AND UP4, UPT, UR12, URZ, UPT ;  /* 0x000000ff0c00728c */ /* 0x010fe2000bf85270 */
[----:B------:R-:W-:Y:S01]  /*0110*/  IMAD.U32 R3, RZ, RZ, UR15 ;  /* 0x0000000fff037e24 */ /* 0x000fe2000f8e00ff */
[----:B------:R-:W-:Y:S01]  /*0120*/  UISETP.EQ.U32.AND UP5, UPT, UR8, URZ, UPT ;  /* 0x000000ff0800728c */ /* 0x000fe2000bfa2070 */
[----:B------:R-:W-:Y:S01]  /*0130*/  IMAD.U32 R2, RZ, RZ, UR14 ;  /* 0x0000000eff027e24 */ /* 0x000fe2000f8e00ff */
[----:B------:R-:W2:Y:S01]  /*0140*/  LDCU.64 UR10, c[0x0][0x470] ;  /* 0x00008e00ff0a77ac */ /* 0x000ea20008000a00 */
[----:B------:R-:W-:-:S03]  /*0150*/  USHF.L.U32 UR15, UR26, 0x2, URZ ;  /* 0x000000021a0f7899 */ /* 0x000fc600080006ff */
[----:B-1----:R-:W3:Y:S01]  /*0160*/  @P4 LDG.E R5, desc[UR4][R2.64] ;  /* 0x0000000402054981 */ /* 0x002ee2000c1e1900 */
[----:B------:R-:W-:Y:S02]  /*0170*/  UISETP.EQ.OR.EX UP5, UPT, UR9, URZ, !UP4, UP5 ;  /* 0x000000ff0900728c */ /* 0x000fe4000e7a2750 */
[----:B------:R-:W-:Y:S01]  /*0180*/  USHF.R.U32.HI UR14, URZ, 0x1e, UR26 ;  /* 0x0000001eff0e7899 */ /* 0x000fe2000801161a */
[----:B------:R-:W4:Y:S01]  /*0190*/  @P2 LDG.E R4, desc[UR4][R2.64+0x4] ;  /* 0x0000040402042981 */ /* 0x000f22000c1e1900 */
[----:B------:R-:W-:Y:S01]  /*01a0*/  UIADD3 UR12, UP1, UPT, UR15, UR8, URZ ;  /* 0x000000080f0c7290 */ /* 0x000fe2000ff3e0ff */
[----:B------:R-:W-:Y:S01]  /*01b0*/  PLOP3.LUT P1, PT, PT, PT, UP2, 0x80, 0x8 ;  /* 0x000000000008781c */ /* 0x000fe20003f2f028 */
[----:B------:R-:W-:Y:S01]  /*01c0*/  @UP2 UIADD3 UR16, UP0, UPT, UR15, UR6, URZ ;  /* 0x000000060f102290 */ /* 0x000fe2000ff1e0ff */
[----:B------:R-:W-:Y:S01]  /*01d0*/  PLOP3.LUT P3, PT, PT, PT, UP5, 0x80, 0x8 ;  /* 0x000000000008781c */ /* 0x000fe20003f6f058 */
[----:B------:R-:W-:Y:S02]  /*01e0*/  UIADD3.X UR6, UPT, UPT, UR14, UR9, URZ, UP1, !UPT ;  /* 0x000000090e067290 */ /* 0x000fe40008ffe4ff */
[----:B------:R-:W-:Y:S01]  /*01f0*/  IMAD.U32 R8, RZ, RZ, UR12 ;  /* 0x0000000cff087e24 */ /* 0x000fe2000f8e00ff */
[----:B------:R-:W-:Y:S01]  /*0200*/  @UP2 UIADD3.X UR17, UPT, UPT, UR14, UR7, URZ, UP0, !UPT ;  /* 0x000000070e112290 */ /* 0x000fe200087fe4ff */
[----:B--2---:R-:W-:Y:S01]  /*0210*/  ISETP.NE.U32.AND P0, PT, RZ, UR10, PT ;  /* 0x0000000aff007c0c */ /* 0x004fe2000bf05070 */
[----:B------:R-:W-:Y:S01]  /*0220*/  UIADD3 UR10, UP0, UPT, UR15, UR10, URZ ;  /* 0x0000000a0f0a7290 */ /* 0x000fe2000ff1e0ff */
[----:B------:R-:W-:-:S02]  /*0230*/  IMAD.U32 R9, RZ, RZ, UR6 ;  /* 0x00000006ff097e24 */ /* 0x000fc4000f8e00ff */
[----:B------:R-:W-:Y:S01]  /*0240*/  ISETP.NE.AND.EX P0, PT, RZ, UR11, PT, P0 ;  /* 0x0000000bff007c0c */ /* 0x000fe2000bf05300 */
[----:B------:R-:W-:Y:S01]  /*0250*/  UIADD3.X UR11, UPT, UPT, UR14, UR11, URZ, UP0, !UPT ;  /* 0x0000000b0e0b7290 */ /* 0x000fe200087fe4ff */
[----:B------:R-:W-:Y:S02]  /*0260*/  IMAD.U32 R10, RZ, RZ, UR16 ;  /* 0x00000010ff0a7e24 */ /* 0x000fe4000f8e00ff */
[----:B------:R-:W-:Y:S01]  /*0270*/  IMAD.U32 R102, RZ, RZ, UR10 ;  /* 0x0000000aff667e24 */ /* 0x000fe2000f8e00ff */
[----:B------:R-:W2:Y:S01]  /*0280*/  @!P3 LDG.E R3, desc[UR4][R8.64] ;  /* 0x000000040803b981 */ /* 0x000ea2000c1e1900 */
[----:B------:R-:W-:Y:S02]  /*0290*/  IMAD.U32 R11, RZ, RZ, UR17 ;  /* 0x00000011ff0b7e24 */ /* 0x000fe4000f8e00ff */
[----:B------:R-:W-:Y:S01]  /*02a0*/  IMAD.U32 R103, RZ, RZ, UR11 ;  /* 0x0000000bff677e24 */ /* 0x000fe2000f8e00ff */
[----:B------:R-:W1:Y:S01]  /*02b0*/  S2R R7, SR_CTAID.X ;  /* 0x0000000000077919 */ /* 0x000e620000002500 */
[----:B------:R-:W-:Y:S01]  /*02c0*/  UMOV UR7, 0xffffffff ;  /* 0xffffffff00077882 */ /* 0x000fe20000000000 */
[----:B------:R-:W4:Y:S01]  /*02d0*/  @!UP3 LDCU UR20, c[0x0][0x434] ;  /* 0x00008680ff14b7ac */ /* 0x000f220008000800 */
[----:B------:R1:W5:Y:S01]  /*02e0*/  @P1 LDG.E R0, desc[UR4][R10.64] ;  /* 0x000000040a001981 */ /* 0x000362000c1e1900 */
[----:B------:R-:W-:-:S03]  /*02f0*/  UISETP.NE.U32.AND UP0, UPT, UR8, URZ, UPT ;  /* 0x000000ff0800728c */ /* 0x000fc6000bf05070 */
[----:B------:R1:W5:Y:S01]  /*0300*/  @P0 LDG.E R2, desc[UR4][R102.64] ;  /* 0x0000000466020981 */ /* 0x000362000c1e1900 */
[----:B------:R-:W-:Y:S01]  /*0310*/  UMOV UR10, 0xffffffff ;  /* 0xffffffff000a7882 */ /* 0x000fe20000000000 */
[----:B------:R-:W-:Y:S01]  /*0320*/  UISETP.NE.AND.EX UP0, UPT, UR9, URZ, UPT, UP0 ;  /* 0x000000ff0900728c */ /* 0x000fe2000bf05300 */
[----:B------:R-:W1:Y:S01]  /*0330*/  @!UP2 LDCU UR11, c[0x0][0x43c] ;  /* 0x00008780ff0ba7ac */ /* 0x000e620008000800 */
[----:B------:R-:W1:Y:S09]  /*0340*/  @!UP2 LDCU.64 UR8, c[0x0][0x488] ;  /* 0x00009100ff08a7ac */ /* 0x000e720008000a00 */
[----:B------:R-:W2:Y:S01]  /*0350*/  @!UP0 LDCU UR22, c[0x0][0x438] ;  /* 0x00008700ff1687ac */ /* 0x000ea20008000800 */
[----:B-1----:R-:W-:Y:S01]  /*0360*/  IMAD.SHL.U32 R68, R7, 0x40, RZ ;  /* 0x0000004007447824 */ /* 0x002fe200078e00ff */
[----:B---3--:R-:W-:-:S02]  /*0370*/  @P4 R2UR UR7, R5 ;  /* 0x00000000050742ca */ /* 0x008fc400000e0000 */
[----:B----4-:R-:W-:-:S13]  /*0380*/  @P2 R2UR UR6, R4 ;  /* 0x00000000040622ca */ /* 0x010fda00000e0000 */
[----:B------:R-:W-:-:S06]  /*0390*/  @UP3 UIADD3 UR20, UPT, UPT, UR6, -UR7, URZ ;  /* 0x8000000706143290 */ /* 0x000fcc000fffe0ff */
[----:B------:R-:W-:Y:S02]  /*03a0*/  ISETP.LT.AND P2, PT, R68, UR20, PT ;  /* 0x0000001444007c0c */ /* 0x000fe4000bf41270 */
[----:B--2---:R-:W-:Y:S01]  /*03b0*/  @!P3 R2UR UR10, R3 ;  /* 0x00000000030ab2ca */ /* 0x004fe200000e0000 */
[----:B------:R-:W-:-:S14]  /*03c0*/  BRA.U !UP0, `(.L_x_606) ;  /* 0x0000000108187547 */ /* 0x000fdc000b800000 */
[----:B------:R-:W-:-:S13]  /*03d0*/  PLOP3.LUT P3, PT, PT, PT, UP4, 0x80, 0x8 ;  /* 0x000000000008781c */ /* 0x000fda0003f6f048 */
[----:B------:R-:W2:Y:S04]  /*03e0*/  @P3 LDG.E R3, desc[UR4][R8.64+0x4] ;  /* 0x0000040408033981 */ /* 0x000ea8000c1e1900 */
[----:B------:R-:W3:Y:S01]  /*03f0*/  @!P3 LDG.E R4, desc[UR4][R8.64] ;  /* 0x000000040804b981 */ /* 0x000ee2000c1e1900 */
[----:B--2---:R-:W-:-:S13]  /*0400*/  @P3 R2UR UR22, R3 ;  /* 0x00000000031632ca */ /* 0x004fda00000e0000 */
[----:B------:R-:W-:-:S07]  /*0410*/  @UP4 UIADD3 UR22, UPT, UPT, UR22, -UR10, URZ ;  /* 0x8000000a16164290 */ /* 0x000fce000fffe0ff */
[----:B---3--:R-:W-:Y:S02]  /*0420*/  @!P3 R2UR UR22, R4 ;  /* 0x000000000416b2ca */ /* 0x008fe400000e0000 */
.L_x_606:
[----:B------:R-:W-:Y:S01]  /*0430*/  UMOV UR6, URZ ;  /* 0x000000ff00067c82 */ /* 0x000fe20008000000 */
[----:B-----5:R-:W-:Y:S01]  /*0440*/  @P0 R2UR UR6, R2 ;  /* 0x00000000020602ca */ /* 0x020fe200000e0000 */
[----:B------:R-:W-:Y:S01]  /*0450*/  @!UP2 UISETP.NE.U32.AND UP0, UPT, UR8, URZ, UPT ;  /* 0x000000ff0800a28c */ /* 0x000fe2000bf05070 */
[----:B------:R-:W-:Y:S01]  /*0460*/  @P1 R2UR UR23, R0 ;  /* 0x00000000001712ca */ /* 0x000fe200000e0000 */
[----:B------:R-:W-:-:S14]  /*0470*/  @!P2 EXIT ;  /* 0x000000000000a94d */ /* 0x000fdc0003800000 */
[----:B------:R-:W1:Y:S01]  /*0480*/  LDCU UR12, c[0x0][0x438] ;  /* 0x00008700ff0c77ac */ /* 0x000e620008000800 */
[----:B------:R-:W2:Y:S01]  /*0490*/  S2R R98, SR_CTAID.Z ;  /* 0x0000000000627919 */ /* 0x000ea20000002700 */
[----:B------:R-:W-:Y:S01]  /*04a0*/  MOV R5, UR26 ;  /* 0x0000001a00057c02 */ /* 0x000fe20008000f00 */
[----:B------:R-:W-:Y:S01]  /*04b0*/  @!UP2 UISETP.NE.AND.EX UP0, UPT, UR9, URZ, UPT, UP0 ;  /* 0x000000ff0900a28c */ /* 0x000fe2000bf05300 */
[----:B------:R-:W3:Y:S01]  /*04c0*/  S2R R64, SR_TID.X ;  /* 0x0000000000407919 */ /* 0x000ee20000002100 */
[----:B------:R-:W-:Y:S02]  /*04d0*/  UIADD3 UR22, UPT, UPT, UR22, -UR6, URZ ;  /* 0x8000000616167290 */ /* 0x000fe4000fffe0ff */
[----:B------:R-:W-:Y:S02]  /*04e0*/  @!UP2 USEL UR11, UR11, URZ, UP0 ;  /* 0x000000ff0b0ba287 */ /* 0x000fe40008000000 */
[----:B------:R-:W-:Y:S02]  /*04f0*/  @UP2 UIADD3 UR23, UPT, UPT, UR23, -UR6, URZ ;  /* 0x8000000617172290 */ /* 0x000fe4000fffe0ff */
[----:B------:R-:W-:-:S04]  /*0500*/  @!UP2 UIADD3 UR23, UPT, UPT, UR22, UR11, URZ ;  /* 0x0000000b1617a290 */ /* 0x000fc8000fffe0ff */
        /* <DEDUP_REMOVED lines=9> */
[----:B------:R-:W-:-:S04]  /*05a0*/  USEL UR21, UR11, UR8, UP0 ;  /* 0x000000080b157287 */ /* 0x000fc80008000000 */
        /* <DEDUP_REMOVED lines=8> */
[----:B------:R-:W-:Y:S01]  /*0630*/  LOP3.LUT R2, R2, 0x38, RZ, 0xc0, !PT ;  /* 0x0000003802027812 */ /* 0x000fe200078ec0ff */
[----:B------:R-:W2:Y:S01]  /*0640*/  LDCU UR6, c[0x0][0x3e0] ;  /* 0x00007c00ff0677ac */ /* 0x000ea20008000800 */
[----:B------:R-:W-:Y:S01]  /*0650*/  IADD3 R0, PT, PT, -R68, UR20, RZ ;  /* 0x0000001444007c10 */ /* 0x000fe2000fffe1ff */
[C---:B------:R-:W-:Y:S01]  /*0660*/  VIADD R7, R9.reuse, 0x10 ;  /* 0x0000001009077836 */ /* 0x040fe20000000000 */
[C---:B------:R-:W-:Y:S01]  /*0670*/  LOP3.LUT R12, R2.reuse, 0x40, RZ, 0xfc, !PT ;  /* 0x00000040020c7812 */ /* 0x040fe200078efcff */
[----:B------:R-:W3:Y:S01]  /*0680*/  @!UP0 LDCU.64 UR10, c[0x0][0x400] ;  /* 0x00008000ff0a87ac */ /* 0x000ee20008000a00 */
[C---:B------:R-:W-:Y:S01]  /*0690*/  ISETP.GE.AND P1, PT, R9.reuse, R0, PT ;  /* 0x000000000900720c */ /* 0x040fe20003f26270 */
[----:B------:R-:W-:Y:S01]  /*06a0*/  VIADD R15, R9, 0x30 ;  /* 0x00000030090f7836 */ /* 0x000fe20000000000 */
[C---:B------:R-:W-:Y:S01]  /*06b0*/  LOP3.LUT R8, R2.reuse, 0x80, RZ, 0xfc, !PT ;  /* 0x0000008002087812 */ /* 0x040fe200078efcff */
[----:B------:R-:W4:Y:S01]  /*06c0*/  LDCU UR12, c[0x0][0x434] ;  /* 0x00008680ff0c77ac */ /* 0x000f220008000800 */
[----:B------:R-:W-:Y:S01]  /*06d0*/  LOP3.LUT R6, R2, 0xc0, RZ, 0xfc, !PT ;  /* 0x000000c002067812 */ /* 0x000fe200078efcff */
[----:B-1----:R-:W-:Y:S01]  /*06e0*/  @UP0 UIMAD.WIDE.U32 UR16, UR7, UR8, URZ ;  /* 0x00000008071002a5 */ /* 0x002fe2000f8e00ff */
[----:B------:R-:W-:-:S04]  /*06f0*/  IMAD.WIDE.U32 R10, R68, UR8, R2 ;  /* 0x00000008440a7c25 */ /* 0x000fc8000f8e0002 */
[----:B------:R-:W-:Y:S02]  /*0700*/  IMAD R4, R68, UR9, R11 ;  /* 0x0000000944047c24 */ /* 0x000fe4000f8e020b */
[----:B--2---:R-:W-:Y:S01]  /*0710*/  IMAD R13, R5, UR6, R98 ;  /* 0x00000006050d7c24 */ /* 0x004fe2000f8e0262 */
[----:B---3--:R-:W-:Y:S01]  /*0720*/  @!UP0 UIMAD.WIDE.U32 UR14, UR26, UR10, URZ ;  /* 0x0000000a1a0e82a5 */ /* 0x008fe2000f8e00ff */
[----:B------:R-:W-:-:S03]  /*0730*/  VIADD R5, R9, 0x20 ;  /* 0x0000002009057836 */ /* 0x000fc60000000000 */
[----:B------:R-:W-:Y:S01]  /*0740*/  @!UP0 UIMAD UR26, UR26, UR11, UR15 ;  /* 0x0000000b1a1a82a4 */ /* 0x000fe2000f8e020f */
[----:B----4-:R-:W-:Y:S01]  /*0750*/  IMAD R68, R13, UR12, R68 ;  /* 0x0000000c0d447c24 */ /* 0x010fe2000f8e0244 */
[----:B------:R-:W1:Y:S01]  /*0760*/  LDCU.64 UR10, c[0x0][0x410] ;  /* 0x00008200ff0a77ac */ /* 0x000e620008000a00 */
[----:B------:R-:W-:Y:S01]  /*0770*/  ISETP.GE.AND P6, PT, R5, R0, PT ;  /* 0x000000000500720c */ /* 0x000fe20003fc6270 */
[----:B------:R-:W-:Y:S01]  /*0780*/  @UP0 UIMAD UR26, UR7, UR9, UR17 ;  /* 0x00000009071a02a4 */ /* 0x000fe2000f8e0211 */
[----:B------:R-:W-:Y:S02]  /*0790*/  @UP0 UMOV UR14, UR16 ;  /* 0x00000010000e0c82 */ /* 0x000fe40008000000 */
[----:B------:R-:W-:-:S04]  /*07a0*/  IADD3 R10, P0, PT, R10, UR14, RZ ;  /* 0x0000000e0a0a7c10 */ /* 0x000fc8000ff1e0ff */
[----:B------:R-:W-:Y:S02]  /*07b0*/  IADD3.X R11, PT, PT, R4, UR26, RZ, P0, !PT ;  /* 0x0000001a040b7c10 */ /* 0x000fe400087fe4ff */
[----:B------:R-:W-:Y:S01]  /*07c0*/  ISETP.GE.AND P0, PT, R7, R0, PT ;  /* 0x000000000700720c */ /* 0x000fe20003f06270 */
[----:B-1----:R-:W-:-:S04]  /*07d0*/  IMAD.WIDE.U32 R10, R98, UR10, R10 ;  /* 0x0000000a620a7c25 */ /* 0x002fc8000f8e000a */
        /* <DEDUP_REMOVED lines=17> */
.L_x_609:
[----:B------:R-:W-:Y:S05]  /*08f0*/  BSYNC.RECONVERGENT B0 ;  /* 0x0000000000007941 */ /* 0x000fea0003800200 */
.L_x_608:
[----:B------:R-:W-:Y:S01]  /*0900*/  BSSY.RECONVERGENT B0, `(.L_x_610) ;  /* 0x0000017000007945 */ /* 0x000fe20003800200 */
[----:B------:R-:W-:-:S03]  /*0910*/  ISETP.GE.AND P5, PT, R15, R0, PT ;  /* 0x000000000f00720c */ /* 0x000fc60003fa6270 */
        /* <DEDUP_REMOVED lines=21> */
.L_x_611:
[----:B------:R-:W-:Y:S05]  /*0a70*/  BSYNC.RECONVERGENT B0 ;  /* 0x0000000000007941 */ /* 0x000fea0003800200 */
.L_x_610:
        /* <DEDUP_REMOVED lines=22> */
.L_x_613:
[----:B------:R-:W-:Y:S05]  /*0be0*/  BSYNC.RECONVERGENT B0 ;  /* 0x0000000000007941 */ /* 0x000fea0003800200 */
.L_x_612:
        /* <DEDUP_REMOVED lines=21> */
.L_x_615:
[----:B------:R-:W-:Y:S05]  /*0d40*/  BSYNC.RECONVERGENT B0 ;  /* 0x0000000000007941 */ /* 0x000fea0003800200 */
.L_x_614:
[----:B------:R-:W5:Y:S01]  /*0d50*/  LDCU.64 UR6, c[0x0][0x420] ;  /* 0x00008400ff0677ac */ /* 0x000f620008000a00 */
[----:B------:R-:W-:-:S04]  /*0d60*/  ISETP.NE.AND P4, PT, R2, RZ, PT ;  /* 0x000000ff0200720c */ /* 0x000fc80003f85270 */
[-C--:B------:R-:W-:Y:S02]  /*0d70*/  ISETP.GE.OR P3, PT, R9, R0.reuse, P4 ;  /* 0x000000000900720c */ /* 0x080fe40002766670 */
[-C--:B------:R-:W-:Y:S02]  /*0d80*/  ISETP.GE.OR P2, PT, R7, R0.reuse, P4 ;  /* 0x000000000700720c */ /* 0x080fe40002746670 */
[-C--:B------:R-:W-:Y:S02]  /*0d90*/  ISETP.GE.OR P1, PT, R5, R0.reuse, P4 ;  /* 0x000000000500720c */ /* 0x080fe40002726670 */
[C---:B------:R-:W-:Y:S02]  /*0da0*/  IADD3 R9, P0, PT, R68.reuse, R9, RZ ;  /* 0x0000000944097210 */ /* 0x040fe40007f1e0ff */
[----:B------:R-:W-:Y:S02]  /*0db0*/  ISETP.GE.OR P4, PT, R15, R0, P4 ;  /* 0x000000000f00720c */ /* 0x000fe40002786670 */
[----:B------:R-:W-:-:S02]  /*0dc0*/  LEA.HI.X.SX32 R68, R68, RZ, 0x1, P0 ;  /* 0x000000ff44447211 */ /* 0x000fc400000f0eff */
[----:B-----5:R-:W-:-:S03]  /*0dd0*/  LEA R2, P0, R9, UR6, 0x2 ;  /* 0x0000000609027c11 */ /* 0x020fc6000f8010ff */
[----:B------:R-:W-:Y:S01]  /*0de0*/  @!P2 IMAD.MOV.U32 R7, RZ, RZ, 0x7f800000 ;  /* 0x7f800000ff07a424 */ /* 0x000fe200078e00ff */
[----:B------:R-:W-:Y:S01]  /*0df0*/  LEA.HI.X R3, R9, UR7, R68, 0x2, P0 ;  /* 0x0000000709037c11 */ /* 0x000fe200080f1444 */
[----:B------:R-:W-:Y:S02]  /*0e00*/  @!P3 IMAD.MOV.U32 R9, RZ, RZ, 0x7f800000 ;  /* 0x7f800000ff09b424 */ /* 0x000fe400078e00ff */
[----:B------:R-:W-:Y:S02]  /*0e10*/  @!P1 IMAD.MOV.U32 R5, RZ, RZ, 0x7f800000 ;  /* 0x7f800000ff059424 */ /* 0x000fe400078e00ff */
[----:B------:R1:W-:Y:S04]  /*0e20*/  @!P2 STG.E desc[UR4][R2.64+0x40], R7 ;  /* 0x000040070200a986 */ /* 0x0003e8000c101904 */
[----:B------:R1:W-:Y:S04]  /*0e30*/  @!P3 STG.E desc[UR4][R2.64], R9 ;  /* 0x000000090200b986 */ /* 0x0003e8000c101904 */
[----:B------:R1:W-:Y:S01]  /*0e40*/  @!P1 STG.E desc[UR4][R2.64+0x80], R5 ;  /* 0x0000800502009986 */ /* 0x0003e2000c101904 */
[----:B------:R-:W-:Y:S05]  /*0e50*/  @P4 EXIT ;  /* 0x000000000000494d */ /* 0x000fea0003800000 */
[----:B-1----:R-:W-:-:S05]  /*0e60*/  MOV R5, 0x7f800000 ;  /* 0x7f80000000057802 */ /* 0x002fca0000000f00 */
[----:B------:R-:W-:Y:S01]  /*0e70*/  STG.E desc[UR4][R2.64+0xc0], R5 ;  /* 0x0000c00502007986 */ /* 0x000fe2000c101904 */
[----:B------:R-:W-:Y:S05]  /*0e80*/  EXIT ;  /* 0x000000000000794d */ /* 0x000fea0003800000 */
.L_x_607:
        /* <DEDUP_REMOVED lines=9> */
[----:B------:R-:W-:-:S04]  /*0f20*/  MOV R2, UR8 ;  /* 0x0000000800027c02 */ /* 0x000fc80008000f00 */
[----:B------:R-:W-:-:S05]  /*0f30*/  MOV R3, UR9 ;  /* 0x0000000900037c02 */ /* 0x000fca0008000f00 */
[----:B------:R1:W5:Y:S02]  /*0f40*/  LDG.E R5, desc[UR4][R2.64] ;  /* 0x0000000402057981 */ /* 0x000364000c1e1900 */
.L_x_616:
[----:B------:R-:W-:Y:S05]  /*0f50*/  BRA.U !UP0, `(.L_x_617) ;  /* 0x0000000508a07547 */ /* 0x000fea000b800000 */
[----:B-1----:R-:W1:Y:S01]  /*0f60*/  LDC R3, c[0x0][0x4f0] ;  /* 0x00013c00ff037b82 */ /* 0x002e620000000800 */
[----:B------:R-:W-:Y:S01]  /*0f70*/  ULEA UR6, UR21, 0xffffffc0, 0x6 ;  /* 0xffffffc015067891 */ /* 0x000fe2000f8e30ff */
[----:B------:R-:W2:Y:S05]  /*0f80*/  LDCU.64 UR8, c[0x0][0x4e8] ;  /* 0x00009d00ff0877ac */ /* 0x000eaa0008000a00 */
[----:B------:R-:W-:Y:S01]  /*0f90*/  MOV R0, UR6 ;  /* 0x0000000600007c02 */ /* 0x000fe20008000f00 */
[----:B------:R-:W3:Y:S01]  /*0fa0*/  LDC R17, c[0x0][0x3e8] ;  /* 0x0000fa00ff117b82 */ /* 0x000ee20000000800 */
[----:B------:R-:W4:Y:S02]  /*0fb0*/  LDCU.64 UR16, c[0x0][0x3b8] ;  /* 0x00007700ff1077ac */ /* 0x000f240008000a00 */
[----:B------:R-:W-:Y:S01]  /*0fc0*/  IABS R0, R0 ;  /* 0x0000000000007213 */ /* 0x000fe20000000000 */
[----:B------:R-:W4:Y:S01]  /*0fd0*/  LDCU.64 UR14, c[0x0][0x3c0] ;  /* 0x00007800ff0e77ac */ /* 0x000f220008000a00 */
        /* <DEDUP_REMOVED lines=9> */
[----:B------:R-:W2:Y:S01]  /*1070*/  LDCU.64 UR8, c[0x0][0x3a8] ;  /* 0x00007500ff0877ac */ /* 0x000ea20008000a00 */
[----:B-1----:R-:W1:Y:S02]  /*1080*/  MUFU.RCP R8, R6 ;  /* 0x0000000600087308 */ /* 0x002e640000001000 */
[----:B-1----:R-:W-:-:S06]  /*1090*/  IADD3 R8, PT, PT, R8, 0xffffffe, RZ ;  /* 0x0ffffffe08087810 */ /* 0x002fcc0007ffe0ff */
[----:B------:R-:W1:Y:S02]  /*10a0*/  F2I.FTZ.U32.TRUNC.NTZ R9, R8 ;  /* 0x0000000800097305 */ /* 0x000e64000021f000 */
[----:B-1---5:R-:W-:Y:S02]  /*10b0*/  IMAD.MOV R5, RZ, RZ, -R9 ;  /* 0x000000ffff057224 */ /* 0x022fe400078e0a09 */
[----:B------:R-:W-:Y:S02]  /*10c0*/  IMAD.MOV.U32 R8, RZ, RZ, RZ ;  /* 0x000000ffff087224 */ /* 0x000fe400078e00ff */
[----:B------:R-:W-:-:S04]  /*10d0*/  IMAD R2, R5, R4, RZ ;  /* 0x0000000405027224 */ /* 0x000fc800078e02ff */
[----:B------:R-:W-:-:S06]  /*10e0*/  IMAD.HI.U32 R9, R9, R2, R8 ;  /* 0x0000000209097227 */ /* 0x000fcc00078e0008 */
        /* <DEDUP_REMOVED lines=11> */
[----:B------:R-:W-:-:S05]  /*11a0*/  MOV R0, R2 ;  /* 0x0000000200007202 */ /* 0x000fca0000000f00 */
[----:B------:R-:W-:Y:S01]  /*11b0*/  @!P1 IMAD.MOV R0, RZ, RZ, -R0 ;  /* 0x000000ffff009224 */ /* 0x000fe200078e0a00 */
[----:B------:R-:W-:-:S05]  /*11c0*/  @!P2 LOP3.LUT R0, RZ, R3, RZ, 0x33, !PT ;  /* 0x00000003ff00a212 */ /* 0x000fca00078e33ff */
[----:B------:R-:W-:-:S06]  /*11d0*/  IMAD.WIDE R8, R0, 0x4, R230 ;  /* 0x0000000400087825 */ /* 0x000fcc00078e02e6 */
[----:B------:R1:W2:Y:S01]  /*11e0*/  LDG.E R8, desc[UR4][R8.64] ;  /* 0x0000000408087981 */ /* 0x0002a2000c1e1900 */
[----:B---3--:R-:W-:Y:S01]  /*11f0*/  IABS R2, R17 ;  /* 0x0000001100027213 */ /* 0x008fe20000000000 */
[----:B----4-:R-:W-:Y:S01]  /*1200*/  IMAD.U32 R63, RZ, RZ, UR15 ;  /* 0x0000000fff3f7e24 */ /* 0x010fe2000f8e00ff */
[----:B------:R-:W-:Y:S02]  /*1210*/  IADD3 R0, PT, PT, -R0, RZ, RZ ;  /* 0x000000ff00007210 */ /* 0x000fe40007ffe1ff */
[----:B------:R-:W3:Y:S01]  /*1220*/  I2F.RP R6, R2 ;  /* 0x0000000200067306 */ /* 0x000ee20000209400 */
[----:B------:R-:W-:Y:S02]  /*1230*/  MOV R62, UR14 ;  /* 0x0000000e003e7c02 */ /* 0x000fe40008000f00 */
[----:B------:R-:W-:Y:S01]  /*1240*/  IMAD R0, R3, R0, UR6 ;  /* 0x0000000603007e24 */ /* 0x000fe2000f8e0200 */
[----:B------:R-:W-:Y:S02]  /*1250*/  ISETP.NE.AND P4, PT, R17, RZ, PT ;  /* 0x000000ff1100720c */ /* 0x000fe40003f85270 */
[----:B------:R-:W-:-:S02]  /*1260*/  MOV R3, UR17 ;  /* 0x0000001100037c02 */ /* 0x000fc40008000f00 */
[----:B---3--:R-:W3:Y:S02]  /*1270*/  MUFU.RCP R10, R6 ;  /* 0x00000006000a7308 */ /* 0x008ee40000001000 */
[----:B---3--:R-:W-:Y:S02]  /*1280*/  IADD3 R10, PT, PT, R10, 0xffffffe, RZ ;  /* 0x0ffffffe0a0a7810 */ /* 0x008fe40007ffe0ff */
[----:B------:R-:W-:-:S04]  /*1290*/  LOP3.LUT R6, RZ, R17, RZ, 0x33, !PT ;  /* 0x00000011ff067212 */ /* 0x000fc800078e33ff */
[----:B------:R-:W3:Y:S02]  /*12a0*/  F2I.FTZ.U32.TRUNC.NTZ R11, R10 ;  /* 0x0000000a000b7305 */ /* 0x000ee4000021f000 */
[----:B---3--:R-:W-:Y:S01]  /*12b0*/  IADD3 R4, PT, PT, RZ, -R11, RZ ;  /* 0x8000000bff047210 */ /* 0x008fe20007ffe0ff */
[----:B------:R-:W-:-:S04]  /*12c0*/  IMAD.MOV.U32 R10, RZ, RZ, RZ ;  /* 0x000000ffff0a7224 */ /* 0x000fc800078e00ff */
[----:B------:R-:W-:Y:S01]  /*12d0*/  IMAD R5, R4, R2, RZ ;  /* 0x0000000204057224 */ /* 0x000fe200078e02ff */
[----:B------:R-:W-:-:S03]  /*12e0*/  IABS R4, R98 ;  /* 0x0000006200047213 */ /* 0x000fc60000000000 */
[----:B------:R-:W-:-:S06]  /*12f0*/  IMAD.HI.U32 R5, R11, R5, R10 ;  /* 0x000000050b057227 */ /* 0x000fcc00078e000a */
[----:B------:R-:W-:-:S05]  /*1300*/  IMAD.HI.U32 R5, R5, R4, RZ ;  /* 0x0000000405057227 */ /* 0x000fca00078e00ff */
[----:B-1----:R-:W-:-:S05]  /*1310*/  IADD3 R9, PT, PT, -R5, RZ, RZ ;  /* 0x000000ff05097210 */ /* 0x002fca0007ffe1ff */
[----:B------:R-:W-:-:S05]  /*1320*/  IMAD R11, R2, R9, R4 ;  /* 0x00000009020b7224 */ /* 0x000fca00078e0204 */
[----:B------:R-:W-:-:S13]  /*1330*/  ISETP.GT.U32.AND P2, PT, R2, R11, PT ;  /* 0x0000000b0200720c */ /* 0x000fda0003f44070 */
[----:B------:R-:W-:Y:S01]  /*1340*/  @!P2 IADD3 R11, PT, PT, R11, -R2, RZ ;  /* 0x800000020b0ba210 */ /* 0x000fe20007ffe0ff */
[----:B------:R-:W-:-:S03]  /*1350*/  @!P2 VIADD R5, R5, 0x1 ;  /* 0x000000010505a836 */ /* 0x000fc60000000000 */
[----:B------:R-:W-:Y:S02]  /*1360*/  ISETP.GE.U32.AND P1, PT, R11, R2, PT ;  /* 0x000000020b00720c */ /* 0x000fe40003f26070 */
[----:B------:R-:W-:-:S04]  /*1370*/  LOP3.LUT R2, R98, R17, RZ, 0x3c, !PT ;  /* 0x0000001162027212 */ /* 0x000fc800078e3cff */
[----:B------:R-:W-:Y:S02]  /*1380*/  ISETP.GE.AND P3, PT, R2, RZ, PT ;  /* 0x000000ff0200720c */ /* 0x000fe40003f66270 */
[----:B------:R-:W-:-:S05]  /*1390*/  MOV R2, UR16 ;  /* 0x0000001000027c02 */ /* 0x000fca0008000f00 */
[----:B------:R-:W-:Y:S02]  /*13a0*/  @P1 IADD3 R5, PT, PT, R5, 0x1, RZ ;  /* 0x0000000105051810 */ /* 0x000fe40007ffe0ff */
[----:B--2---:R-:W-:Y:S01]  /*13b0*/  SHF.R.S32.HI R9, RZ, 0x1f, R8 ;  /* 0x0000001fff097819 */ /* 0x004fe20000011408 */
[----:B------:R-:W-:-:S04]  /*13c0*/  IMAD.WIDE.U32 R10, R8, UR10, RZ ;  /* 0x0000000a080a7c25 */ /* 0x000fc8000f8e00ff */
[C---:B------:R-:W-:Y:S02]  /*13d0*/  IMAD R13, R9.reuse, UR10, RZ ;  /* 0x0000000a090d7c24 */ /* 0x040fe4000f8e02ff */
[----:B------:R-:W-:Y:S02]  /*13e0*/  IMAD R9, R9, UR8, RZ ;  /* 0x0000000809097c24 */ /* 0x000fe4000f8e02ff */
[C---:B------:R-:W-:Y:S02]  /*13f0*/  IMAD R14, R8.reuse, UR11, R13 ;  /* 0x0000000b080e7c24 */ /* 0x040fe4000f8e020d */
[C---:B------:R-:W-:Y:S02]  /*1400*/  IMAD R12, R8.reuse, UR9, R9 ;  /* 0x00000009080c7c24 */ /* 0x040fe4000f8e0209 */
[----:B------:R-:W-:Y:S01]  /*1410*/  IMAD.WIDE.U32 R8, R8, UR8, RZ ;  /* 0x0000000808087c25 */ /* 0x000fe2000f8e00ff */
[----:B------:R-:W-:Y:S01]  /*1420*/  IADD3 R15, PT, PT, R11, R14, RZ ;  /* 0x0000000e0b0f7210 */ /* 0x000fe20007ffe0ff */
[----:B------:R-:W1:Y:S01]  /*1430*/  LDCU.128 UR8, c[0x0][0x3d0] ;  /* 0x00007a00ff0877ac */ /* 0x000e620008000c00 */
[----:B------:R-:W-:Y:S01]  /*1440*/  MOV R14, R10 ;  /* 0x0000000a000e7202 */ /* 0x000fe20000000f00 */
[----:B------:R-:W-:-:S02]  /*1450*/  IMAD.MOV.U32 R11, RZ, RZ, R5 ;  /* 0x000000ffff0b7224 */ /* 0x000fc400078e0005 */
[----:B------:R-:W-:Y:S01]  /*1460*/  IMAD.IADD R13, R9, 0x1, R12 ;  /* 0x00000001090d7824 */ /* 0x000fe200078e020c */
[----:B------:R-:W-:Y:S01]  /*1470*/  SHF.R.S32.HI R9, RZ, 0x1f, R0 ;  /* 0x0000001fff097819 */ /* 0x000fe20000011400 */
[----:B------:R-:W-:Y:S01]  /*1480*/  IMAD.MOV.U32 R12, RZ, RZ, R8 ;  /* 0x000000ffff0c7224 */ /* 0x000fe200078e0008 */
[----:B------:R-:W-:Y:S01]  /*1490*/  @!P3 IADD3 R11, PT, PT, -R11, RZ, RZ ;  /* 0x000000ff0b0bb210 */ /* 0x000fe20007ffe1ff */
[----:B------:R-:W-:-:S03]  /*14a0*/  IMAD.WIDE.U32 R14, R0, R2, R14 ;  /* 0x00000002000e7225 */ /* 0x000fc600078e000e */
[----:B------:R-:W-:Y:S01]  /*14b0*/  SEL R8, R6, R11, !P4 ;  /* 0x0000000b06087207 */ /* 0x000fe20006000000 */
[C---:B------:R-:W-:Y:S02]  /*14c0*/  IMAD R4, R9.reuse, R2, RZ ;  /* 0x0000000209047224 */ /* 0x040fe400078e02ff */
[-C--:B------:R-:W-:Y:S02]  /*14d0*/  IMAD R9, R9, R62.reuse, RZ ;  /* 0x0000003e09097224 */ /* 0x080fe400078e02ff */
[C---:B------:R-:W-:Y:S02]  /*14e0*/  IMAD R4, R0.reuse, R3, R4 ;  /* 0x0000000300047224 */ /* 0x040fe400078e0204 */
[C---:B------:R-:W-:Y:S02]  /*14f0*/  IMAD R9, R0.reuse, R63, R9 ;  /* 0x0000003f00097224 */ /* 0x040fe400078e0209 */
[----:B------:R-:W-:Y:S01]  /*1500*/  IMAD.WIDE.U32 R12, R0, R62, R12 ;  /* 0x0000003e000c7225 */ /* 0x000fe200078e000c */
[----:B------:R-:W-:-:S02]  /*1510*/  SHF.R.S32.HI R0, RZ, 0x1f, R8 ;  /* 0x0000001fff007819 */ /* 0x000fc40000011408 */
[----:B------:R-:W-:Y:S02]  /*1520*/  IADD3 R15, PT, PT, R15, R4, RZ ;  /* 0x000000040f0f7210 */ /* 0x000fe40007ffe0ff */
[----:B------:R-:W-:Y:S01]  /*1530*/  IADD3 R13, PT, PT, R13, R9, RZ ;  /* 0x000000090d0d7210 */ /* 0x000fe20007ffe0ff */
[C---:B-1----:R-:W-:Y:S02]  /*1540*/  IMAD R11, R0.reuse, UR10, RZ ;  /* 0x0000000a000b7c24 */ /* 0x042fe4000f8e02ff */
[----:B------:R-:W-:Y:S02]  /*1550*/  IMAD R9, R0, UR8, RZ ;  /* 0x0000000800097c24 */ /* 0x000fe4000f8e02ff */
[C---:B------:R-:W-:Y:S02]  /*1560*/  IMAD R11, R8.reuse, UR11, R11 ;  /* 0x0000000b080b7c24 */ /* 0x040fe4000f8e020b */
[----:B------:R-:W-:-:S04]  /*1570*/  IMAD.WIDE.U32 R12, R8, UR10, R12 ;  /* 0x0000000a080c7c25 */ /* 0x000fc8000f8e000c */
[C---:B------:R-:W-:Y:S01]  /*1580*/  IMAD R9, R8.reuse, UR9, R9 ;  /* 0x0000000908097c24 */ /* 0x040fe2000f8e0209 */
[----:B------:R-:W-:Y:S01]  /*1590*/  IADD3 R4, PT, PT, R13, R11, RZ ;  /* 0x0000000b0d047210 */ /* 0x000fe20007ffe0ff */
[----:B------:R-:W-:Y:S01]  /*15a0*/  IMAD.WIDE.U32 R16, R8, UR8, R14 ;  /* 0x0000000808107c25 */ /* 0x000fe2000f8e000e */
[----:B------:R-:W-:-:S03]  /*15b0*/  MOV R10, R12 ;  /* 0x0000000c000a7202 */ /* 0x000fc60000000f00 */
[----:B------:R-:W-:Y:S01]  /*15c0*/  IMAD.IADD R8, R17, 0x1, R9 ;  /* 0x0000000111087824 */ /* 0x000fe200078e0209 */
[----:B------:R-:W-:Y:S06]  /*15d0*/  BRA `(.L_x_618) ;  /* 0x0000000400687947 */ /* 0x000fec0003800000 */
.L_x_617:
[----:B------:R-:W-:-:S09]  /*15e0*/  UISETP.NE.AND UP0, UPT, UR10, -0x1, UPT ;  /* 0xffffffff0a00788c */ /* 0x000fd2000bf05270 */
[----:B------:R-:W-:Y:S05]  /*15f0*/  BRA.U UP0, `(.L_x_619) ;  /* 0x0000000100347547 */ /* 0x000fea000b800000 */
[----:B-1----:R-:W1:Y:S01]  /*1600*/  LDC.64 R2, c[0x0][0x3b8] ;  /* 0x0000ee00ff027b82 */ /* 0x002e620000000a00 */
[----:B------:R-:W2:Y:S01]  /*1610*/  LDCU.64 UR8, c[0x0][0x3a0] ;  /* 0x00007400ff0877ac */ /* 0x000ea20008000a00 */
[----:B-----5:R-:W-:Y:S01]  /*1620*/  SHF.R.S32.HI R0, RZ, 0x1f, R5 ;  /* 0x0000001fff007819 */ /* 0x020fe20000011405 */
[----:B------:R-:W-:-:S04]  /*1630*/  USHF.R.S32.HI UR11, URZ, 0x1f, UR6 ;  /* 0x0000001fff0b7899 */ /* 0x000fc80008011406 */
[----:B--2---:R-:W-:-:S04]  /*1640*/  IMAD R0, R0, UR8, RZ ;  /* 0x0000000800007c24 */ /* 0x004fc8000f8e02ff */
[----:B------:R-:W-:Y:S02]  /*1650*/  IMAD R0, R5, UR9, R0 ;  /* 0x0000000905007c24 */ /* 0x000fe4000f8e0200 */
[C---:B-1----:R-:W-:Y:S02]  /*1660*/  IMAD R4, R2.reuse, UR11, RZ ;  /* 0x0000000b02047c24 */ /* 0x042fe4000f8e02ff */
[----:B------:R-:W-:-:S04]  /*1670*/  IMAD.WIDE.U32 R8, R2, UR6, RZ ;  /* 0x0000000602087c25 */ /* 0x000fc8000f8e00ff */
[----:B------:R-:W-:-:S05]  /*1680*/  IMAD R4, R3, UR6, R4 ;  /* 0x0000000603047c24 */ /* 0x000fca000f8e0204 */
[----:B------:R-:W-:-:S03]  /*1690*/  IADD3 R9, PT, PT, R9, R4, RZ ;  /* 0x0000000409097210 */ /* 0x000fc60007ffe0ff */
[----:B------:R-:W-:-:S05]  /*16a0*/  IMAD.WIDE.U32 R12, R5, UR8, R8 ;  /* 0x00000008050c7c25 */ /* 0x000fca000f8e0008 */
[----:B------:R-:W-:Y:S01]  /*16b0*/  IADD3 R13, PT, PT, R13, R0, RZ ;  /* 0x000000000d0d7210 */ /* 0x000fe20007ffe0ff */
[----:B------:R-:W-:Y:S05]  /*16c0*/  BRA `(.L_x_620) ;  /* 0x0000000000187947 */ /* 0x000fea0003800000 */
.L_x_619:
[----:B-1----:R-:W1:Y:S01]  /*16d0*/  LDC.64 R2, c[0x0][0x3b8] ;  /* 0x0000ee00ff027b82 */ /* 0x002e620000000a00 */
[----:B------:R-:W-:-:S06]  /*16e0*/  UIADD3 UR8, UPT, UPT, UR6, UR10, URZ ;  /* 0x0000000a06087290 */ /* 0x000fcc000fffe0ff */
[----:B-1----:R-:W-:Y:S02]  /*16f0*/  IMAD R13, R3, UR8, RZ ;  /* 0x00000008030d7c24 */ /* 0x002fe4000f8e02ff */
[----:B------:R-:W-:-:S05]  /*1700*/  IMAD.WIDE.U32 R8, R2, UR8, RZ ;  /* 0x0000000802087c25 */ /* 0x000fca000f8e00ff */
[----:B------:R-:W-:Y:S02]  /*1710*/  IADD3 R13, PT, PT, R9, R13, RZ ;  /* 0x0000000d090d7210 */ /* 0x000fe40007ffe0ff */
[----:B------:R-:W-:Y:S02]  /*1720*/  MOV R12, R8 ;  /* 0x00000008000c7202 */ /* 0x000fe40000000f00 */
.L_x_620:
[----:B------:R-:W-:Y:S05]  /*1730*/  BRA.U UP0, `(.L_x_621) ;  /* 0x0000000100347547 */ /* 0x000fea000b800000 */
[----:B------:R-:W1:Y:S01]  /*1740*/  LDC.64 R62, c[0x0][0x3c0] ;  /* 0x0000f000ff3e7b82 */ /* 0x000e620000000a00 */
        /* <DEDUP_REMOVED lines=11> */
[----:B------:R-:W-:Y:S06]  /*1800*/  BRA `(.L_x_622) ;  /* 0x0000000000187947 */ /* 0x000fec0003800000 */
.L_x_621:
[----:B------:R-:W1:Y:S01]  /*1810*/  LDC.64 R62, c[0x0][0x3c0] ;  /* 0x0000f000ff3e7b82 */ /* 0x000e620000000a00 */
[----:B------:R-:W-:-:S06]  /*1820*/  UIADD3 UR6, UPT, UPT, UR6, UR10, URZ ;  /* 0x0000000a06067290 */ /* 0x000fcc000fffe0ff */
[----:B-1----:R-:W-:Y:S02]  /*1830*/  IMAD R15, R63, UR6, RZ ;  /* 0x000000063f0f7c24 */ /* 0x002fe4000f8e02ff */
[----:B-----5:R-:W-:-:S05]  /*1840*/  IMAD.WIDE.U32 R4, R62, UR6, RZ ;  /* 0x000000063e047c25 */ /* 0x020fca000f8e00ff */
[----:B------:R-:W-:Y:S02]  /*1850*/  IADD3 R15, PT, PT, R5, R15, RZ ;  /* 0x0000000f050f7210 */ /* 0x000fe40007ffe0ff */
[----:B------:R-:W-:-:S07]  /*1860*/  MOV R14, R4 ;  /* 0x00000004000e7202 */ /* 0x000fce0000000f00 */
.L_x_622:
[----:B------:R-:W1:Y:S01]  /*1870*/  LDC R19, c[0x0][0x3e8] ;  /* 0x0000fa00ff137b82 */ /* 0x000e620000000800 */
[----:B------:R-:W-:Y:S01]  /*1880*/  ULEA UR6, UR21, 0xffffffc0, 0x6 ;  /* 0xffffffc015067891 */ /* 0x000fe2000f8e30ff */
[----:B------:R-:W-:Y:S01]  /*1890*/  IMAD.MOV.U32 R18, RZ, RZ, R14 ;  /* 0x000000ffff127224 */ /* 0x000fe200078e000e */
[----:B------:R-:W-:Y:S01]  /*18a0*/  CS2R R230, SRZ ;  /* 0x0000000000e67805 */ /* 0x000fe2000001ff00 */
[----:B------:R-:W-:-:S04]  /*18b0*/  IMAD.MOV.U32 R14, RZ, RZ, R12 ;  /* 0x000000ffff0e7224 */ /* 0x000fc800078e000c */
[----:B------:R-:W2:Y:S01]  /*18c0*/  LDC.64 R10, c[0x0][0x3d8] ;  /* 0x0000f600ff0a7b82 */ /* 0x000ea20000000a00 */
[----:B-1----:R-:W-:Y:S02]  /*18d0*/  IABS R0, R19 ;  /* 0x0000001300007213 */ /* 0x002fe40000000000 */
[----:B------:R-:W-:Y:S02]  /*18e0*/  ISETP.NE.AND P4, PT, R19, RZ, PT ;  /* 0x000000ff1300720c */ /* 0x000fe40003f85270 */
[----:B------:R-:W1:Y:S08]  /*18f0*/  I2F.RP R6, R0 ;  /* 0x0000000000067306 */ /* 0x000e700000209400 */
[----:B-1----:R-:W1:Y:S02]  /*1900*/  MUFU.RCP R8, R6 ;  /* 0x0000000600087308 */ /* 0x002e640000001000 */
[----:B-1----:R-:W-:-:S02]  /*1910*/  IADD3 R8, PT, PT, R8, 0xffffffe, RZ ;  /* 0x0ffffffe08087810 */ /* 0x002fc40007ffe0ff */
[----:B------:R-:W-:-:S04]  /*1920*/  LOP3.LUT R6, RZ, R19, RZ, 0x33, !PT ;  /* 0x00000013ff067212 */ /* 0x000fc800078e33ff */
[----:B------:R-:W1:Y:S02]  /*1930*/  F2I.FTZ.U32.TRUNC.NTZ R9, R8 ;  /* 0x0000000800097305 */ /* 0x000e64000021f000 */
[----:B-1----:R-:W-:Y:S01]  /*1940*/  IMAD.MOV R4, RZ, RZ, -R9 ;  /* 0x000000ffff047224 */ /* 0x002fe200078e0a09 */
[----:B------:R-:W-:-:S03]  /*1950*/  MOV R8, RZ ;  /* 0x000000ff00087202 */ /* 0x000fc60000000f00 */
[----:B------:R-:W-:Y:S01]  /*1960*/  IMAD R5, R4, R0, RZ ;  /* 0x0000000004057224 */ /* 0x000fe200078e02ff */
[----:B------:R-:W-:-:S03]  /*1970*/  IABS R4, R98 ;  /* 0x0000006200047213 */ /* 0x000fc60000000000 */
[----:B------:R-:W-:-:S06]  /*1980*/  IMAD.HI.U32 R5, R9, R5, R8 ;  /* 0x0000000509057227 */ /* 0x000fcc00078e0008 */
[----:B------:R-:W-:-:S04]  /*1990*/  IMAD.HI.U32 R5, R5, R4, RZ ;  /* 0x0000000405057227 */ /* 0x000fc800078e00ff */
[----:B------:R-:W-:-:S04]  /*19a0*/  IMAD.MOV R9, RZ, RZ, -R5 ;  /* 0x000000ffff097224 */ /* 0x000fc800078e0a05 */
[----:B------:R-:W-:-:S05]  /*19b0*/  IMAD R9, R0, R9, R4 ;  /* 0x0000000900097224 */ /* 0x000fca00078e0204 */
[----:B------:R-:W-:-:S13]  /*19c0*/  ISETP.GT.U32.AND P2, PT, R0, R9, PT ;  /* 0x000000090000720c */ /* 0x000fda0003f44070 */
[----:B------:R-:W-:Y:S01]  /*19d0*/  @!P2 IADD3 R9, PT, PT, R9, -R0, RZ ;  /* 0x800000000909a210 */ /* 0x000fe20007ffe0ff */
[----:B------:R-:W-:-:S03]  /*19e0*/  @!P2 VIADD R5, R5, 0x1 ;  /* 0x000000010505a836 */ /* 0x000fc60000000000 */
[----:B------:R-:W-:Y:S02]  /*19f0*/  ISETP.GE.U32.AND P1, PT, R9, R0, PT ;  /* 0x000000000900720c */ /* 0x000fe40003f26070 */
[----:B------:R-:W-:Y:S01]  /*1a00*/  LOP3.LUT R0, R98, R19, RZ, 0x3c, !PT ;  /* 0x0000001362007212 */ /* 0x000fe200078e3cff */
[----:B------:R-:W1:Y:S01]  /*1a10*/  LDC.64 R8, c[0x0][0x3d0] ;  /* 0x0000f400ff087b82 */ /* 0x000e620000000a00 */
[----:B------:R-:W-:Y:S02]  /*1a20*/  MOV R19, R15 ;  /* 0x0000000f00137202 */ /* 0x000fe40000000f00 */
[----:B------:R-:W-:Y:S02]  /*1a30*/  ISETP.GE.AND P3, PT, R0, RZ, PT ;  /* 0x000000ff0000720c */ /* 0x000fe40003f66270 */
[----:B------:R-:W-:Y:S01]  /*1a40*/  MOV R15, R13 ;  /* 0x0000000d000f7202 */ /* 0x000fe20000000f00 */
[----:B------:R-:W-:-:S04]  /*1a50*/  IMAD.WIDE.U32 R18, R62, UR6, R18 ;  /* 0x000000063e127c25 */ /* 0x000fc8000f8e0012 */
[----:B------:R-:W-:Y:S01]  /*1a60*/  @P1 IADD3 R5, PT, PT, R5, 0x1, RZ ;  /* 0x0000000105051810 */ /* 0x000fe20007ffe0ff */
[----:B------:R-:W-:-:S04]  /*1a70*/  IMAD.WIDE.U32 R14, R2, UR6, R14 ;  /* 0x00000006020e7c25 */ /* 0x000fc8000f8e000e */
[----:B------:R-:W-:Y:S02]  /*1a80*/  IMAD.MOV.U32 R17, RZ, RZ, R5 ;  /* 0x000000ffff117224 */ /* 0x000fe400078e0005 */
[----:B------:R-:W-:Y:S02]  /*1a90*/  IMAD R19, R63, UR6, R19 ;  /* 0x000000063f137c24 */ /* 0x000fe4000f8e0213 */
[----:B------:R-:W-:Y:S01]  /*1aa0*/  IMAD R15, R3, UR6, R15 ;  /* 0x00000006030f7c24 */ /* 0x000fe2000f8e020f */
[----:B------:R-:W-:-:S04]  /*1ab0*/  @!P3 IADD3 R17, PT, PT, -R17, RZ, RZ ;  /* 0x000000ff1111b210 */ /* 0x000fc80007ffe1ff */
[----:B------:R-:W-:-:S04]  /*1ac0*/  SEL R13, R6, R17, !P4 ;  /* 0x00000011060d7207 */ /* 0x000fc80006000000 */
[----:B------:R-:W-:Y:S01]  /*1ad0*/  SHF.R.S32.HI R17, RZ, 0x1f, R13 ;  /* 0x0000001fff117819 */ /* 0x000fe2000001140d */
[----:B-1----:R-:W-:-:S04]  /*1ae0*/  IMAD.WIDE.U32 R14, R13, R8, R14 ;  /* 0x000000080d0e7225 */ /* 0x002fc800078e000e */
[C---:B------:R-:W-:Y:S02]  /*1af0*/  IMAD R0, R17.reuse, R8, RZ ;  /* 0x0000000811007224 */ /* 0x040fe400078e02ff */
[-C--:B--2---:R-:W-:Y:S02]  /*1b00*/  IMAD R4, R17, R10.reuse, RZ ;  /* 0x0000000a11047224 */ /* 0x084fe400078e02ff */
[----:B------:R-:W-:-:S04]  /*1b10*/  IMAD.WIDE.U32 R16, R13, R10, R18 ;  /* 0x0000000a0d107225 */ /* 0x000fc800078e0012 */
[C---:B------:R-:W-:Y:S01]  /*1b20*/  IMAD R0, R13.reuse, R9, R0 ;  /* 0x000000090d007224 */ /* 0x040fe200078e0200 */
[----:B------:R-:W-:Y:S01]  /*1b30*/  MOV R10, R16 ;  /* 0x00000010000a7202 */ /* 0x000fe20000000f00 */
[----:B------:R-:W-:Y:S01]  /*1b40*/  IMAD R4, R13, R11, R4 ;  /* 0x0000000b0d047224 */ /* 0x000fe200078e0204 */
[----:B------:R-:W-:Y:S02]  /*1b50*/  MOV R16, R14 ;  /* 0x0000000e00107202 */ /* 0x000fe40000000f00 */
[----:B------:R-:W-:Y:S01]  /*1b60*/  IADD3 R8, PT, PT, R15, R0, RZ ;  /* 0x000000000f087210 */ /* 0x000fe20007ffe0ff */
[----:B------:R-:W-:-:S07]  /*1b70*/  IMAD.IADD R4, R17, 0x1, R4 ;  /* 0x0000000111047824 */ /* 0x000fce00078e0204 */
.L_x_618:
[----:B------:R-:W-:Y:S01]  /*1b80*/  UISETP.NE.AND UP0, UPT, UR7, -0x1, UPT ;  /* 0xffffffff0700788c */ /* 0x000fe2000bf05270 */
[----:B------:R-:W-:Y:S01]  /*1b90*/  IMAD.MOV.U32 R0, RZ, RZ, RZ ;  /* 0x000000ffff007224 */ /* 0x000fe200078e00ff */
[----:B------:R-:W1:Y:S01]  /*1ba0*/  LDCU.64 UR16, c[0x0][0x3b0] ;  /* 0x00007600ff1077ac */ /* 0x000e620008000a00 */
[----:B------:R-:W-:Y:S01]  /*1bb0*/  IMAD.SHL.U32 R73, R64, 0x8, RZ ;  /* 0x0000000840497824 */ /* 0x000fe200078e00ff */
[----:B------:R-:W2:Y:S03]  /*1bc0*/  LDCU.64 UR14, c[0x0][0x3c8] ;  /* 0x00007900ff0e77ac */ /* 0x000ea60008000a00 */
[----:B------:R3:W5:Y:S01]  /*1bd0*/  @P0 LDG.E R0, desc[UR4][R102.64] ;  /* 0x0000000466000981 */ /* 0x000762000c1e1900 */
[----:B------:R-:W-:Y:S01]  /*1be0*/  LOP3.LUT R12, R73, 0x38, RZ, 0xc0, !PT ;  /* 0x00000038490c7812 */ /* 0x000fe200078ec0ff */
[----:B------:R-:W-:Y:S01]  /*1bf0*/  IMAD.MOV.U32 R101, RZ, RZ, RZ ;  /* 0x000000ffff657224 */ /* 0x000fe200078e00ff */
[----:B------:R-:W-:Y:S01]  /*1c00*/  SHF.R.U32.HI R100, RZ, 0x3, R64 ;  /* 0x00000003ff647819 */ /* 0x000fe20000011640 */
[----:B------:R-:W4:Y:S01]  /*1c10*/  @!UP0 LDCU.64 UR8, c[0x0][0x398] ;  /* 0x00007300ff0887ac */ /* 0x000f220008000a00 */
[----:B------:R-:W-:Y:S01]  /*1c20*/  IADD3 R10, P0, PT, R12, R10, RZ ;  /* 0x0000000a0c0a7210 */ /* 0x000fe20007f1e0ff */
[----:B------:R-:W-:Y:S01]  /*1c30*/  IMAD.SHL.U32 R61, R2, 0x10, RZ ;  /* 0x00000010023d7824 */ /* 0x000fe200078e00ff */
[----:B------:R-:W-:Y:S01]  /*1c40*/  IADD3 R16, P1, PT, R12, R16, RZ ;  /* 0x000000100c107210 */ /* 0x000fe20007f3e0ff */
[----:B------:R-:W3:Y:S01]  /*1c50*/  LDCU.64 UR10, c[0x0][0x388] ;  /* 0x00007100ff0a77ac */ /* 0x000ee20008000a00 */
[----:B------:R-:W-:Y:S01]  /*1c60*/  SHF.L.U64.HI R60, R2, 0x4, R3 ;  /* 0x00000004023c7819 */ /* 0x000fe20000010203 */
[----:B------:R-:W-:-:S02]  /*1c70*/  IMAD.X R11, RZ, RZ, R4, P0 ;  /* 0x000000ffff0b7224 */ /* 0x000fc400000e0604 */
[----:B------:R-:W2:Y:S01]  /*1c80*/  LDC R4, c[0x0][0x450] ;  /* 0x00011400ff047b82 */ /* 0x000ea20000000800 */
[----:B-1----:R-:W-:Y:S01]  /*1c90*/  @UP0 UIMAD.WIDE.U32 UR18, UR7, UR16, URZ ;  /* 0x00000010071202a5 */ /* 0x002fe2000f8e00ff */
[----:B------:R-:W-:Y:S02]  /*1ca0*/  IMAD.X R17, RZ, RZ, R8, P1 ;  /* 0x000000ffff117224 */ /* 0x000fe400008e0608 */
[----:B------:R-:W-:-:S04]  /*1cb0*/  IMAD.WIDE.U32 R8, R7, 0x40, R100 ;  /* 0x0000004007087825 */ /* 0x000fc800078e0064 */
[C---:B------:R-:W-:Y:S01]  /*1cc0*/  IMAD.WIDE.U32 R16, R100.reuse, R2, R16 ;  /* 0x0000000264107225 */ /* 0x040fe200078e0010 */
[----:B------:R-:W-:Y:S01]  /*1cd0*/  SHF.R.U32.HI R2, RZ, 0x1, R64 ;  /* 0x00000001ff027819 */ /* 0x000fe20000011640 */
[----:B----4-:R-:W-:Y:S02]  /*1ce0*/  @!UP0 UIMAD.WIDE.U32 UR24, UR26, UR8, URZ ;  /* 0x000000081a1882a5 */ /* 0x010fe4000f8e00ff */
[C---:B------:R-:W-:Y:S02]  /*1cf0*/  IMAD.WIDE.U32 R10, R100.reuse, R62, R10 ;  /* 0x0000003e640a7225 */ /* 0x040fe400078e000a */
[----:B------:R-:W-:Y:S02]  /*1d00*/  @!UP0 UIMAD UR9, UR26, UR9, UR25 ;  /* 0x000000091a0982a4 */ /* 0x000fe4000f8e0219 */
[----:B------:R-:W-:Y:S01]  /*1d10*/  @UP0 UIMAD UR9, UR7, UR17, UR19 ;  /* 0x00000011070902a4 */ /* 0x000fe2000f8e0213 */
[----:B------:R-:W-:Y:S01]  /*1d20*/  IMAD R7, R9, UR16, RZ ;  /* 0x0000001009077c24 */ /* 0x000fe2000f8e02ff */
[----:B------:R-:W-:Y:S01]  /*1d30*/  @!UP0 UMOV UR6, UR24 ;  /* 0x0000001800068c82 */ /* 0x000fe20008000000 */
[----:B------:R-:W-:Y:S01]  /*1d40*/  @UP0 UMOV UR6, UR18 ;  /* 0x0000001200060c82 */ /* 0x000fe20008000000 */
[----:B------:R-:W-:Y:S01]  /*1d50*/  IMAD R77, R100, R3, R17 ;  /* 0x00000003644d7224 */ /* 0x000fe200078e0211 */
[----:B------:R-:W-:Y:S01]  /*1d60*/  IADD3 R14, P2, PT, R12, UR6, RZ ;  /* 0x000000060c0e7c10 */ /* 0x000fe2000ff5e0ff */
[----:B------:R-:W-:Y:S01]  /*1d70*/  USHF.R.S32.HI UR6, URZ, 0x1f, UR22 ;  /* 0x0000001fff067899 */ /* 0x000fe20008011416 */
[----:B------:R-:W-:Y:S01]  /*1d80*/  IMAD R75, R100, R63, R11 ;  /* 0x0000003f644b7224 */ /* 0x000fe200078e020b */
[----:B--2---:R-:W-:Y:S01]  /*1d90*/  LEA.HI R67, R4, R4, RZ, 0x1 ;  /* 0x0000000404437211 */ /* 0x004fe200078f08ff */
[----:B------:R-:W-:Y:S01]  /*1da0*/  IMAD.SHL.U32 R76, R16, 0x2, RZ ;  /* 0x00000002104c7824 */ /* 0x000fe200078e00ff */
[----:B------:R-:W-:Y:S01]  /*1db0*/  IADD3.X R15, PT, PT, RZ, UR9, RZ, P2, !PT ;  /* 0x00000009ff0f7c10 */ /* 0x000fe200097fe4ff */
[----:B------:R-:W1:Y:S01]  /*1dc0*/  LDCU.64 UR8, c[0x0][0x390] ;  /* 0x00007200ff0877ac */ /* 0x000e620008000a00 */
[----:B------:R-:W-:Y:S01]  /*1dd0*/  IMAD.SHL.U32 R74, R10, 0x2, RZ ;  /* 0x000000020a4a7824 */ /* 0x000fe200078e00ff */
[----:B------:R-:W-:Y:S01]  /*1de0*/  SHF.L.U64.HI R77, R16, 0x1, R77 ;  /* 0x00000001104d7819 */ /* 0x000fe2000001024d */
[----:B------:R-:W-:Y:S01]  /*1df0*/  IMAD R7, R8, UR17, R7 ;  /* 0x0000001108077c24 */ /* 0x000fe2000f8e0207 */
[----:B------:R-:W-:Y:S01]  /*1e00*/  ULEA.HI UR6, UR6, UR22, URZ, 0x6 ;  /* 0x0000001606067291 */ /* 0x000fe2000f8f30ff */
[----:B------:R-:W-:Y:S01]  /*1e10*/  IMAD.WIDE.U32 R14, R98, UR14, R14 ;  /* 0x0000000e620e7c25 */ /* 0x000fe2000f8e000e */
[----:B------:R-:W-:Y:S01]  /*1e20*/  SHF.L.U64.HI R75, R10, 0x1, R75 ;  /* 0x000000010a4b7819 */ /* 0x000fe2000001024b */
[----:B------:R-:W-:Y:S01]  /*1e30*/  USHF.L.U32 UR25, UR21, 0x6, URZ ;  /* 0x0000000615197899 */ /* 0x000fe200080006ff */
[----:B---3--:R-:W-:Y:S01]  /*1e40*/  IADD3 R76, P1, PT, R76, UR10, RZ ;  /* 0x0000000a4c4c7c10 */ /* 0x008fe2000ff3e0ff */
[----:B------:R-:W-:Y:S01]  /*1e50*/  IMAD R99, R98, UR15, R15 ;  /* 0x0000000f62637c24 */ /* 0x000fe2000f8e020f */
[----:B------:R-:W-:Y:S01]  /*1e60*/  MOV R98, R14 ;  /* 0x0000000e00627202 */ /* 0x000fe20000000f00 */
[----:B------:R-:W-:Y:S01]  /*1e70*/  USHF.R.S32.HI UR6, URZ, 0x6, UR6 ;  /* 0x00000006ff067899 */ /* 0x000fe20008011406 */
[----:B------:R-:W-:Y:S01]  /*1e80*/  IADD3.X R77, PT, PT, R77, UR11, RZ, P1, !PT ;  /* 0x0000000b4d4d7c10 */ /* 0x000fe20008ffe4ff */
[----:B------:R-:W-:Y:S01]  /*1e90*/  UIADD3 UR24, UPT, UPT, UR25, -0x40, URZ ;  /* 0xffffffc019187890 */ /* 0x000fe2000fffe0ff */
[----:B------:R-:W-:Y:S01]  /*1ea0*/  SHF.L.U64.HI R63, R62, 0x4, R63 ;  /* 0x000000043e3f7819 */ /* 0x000fe2000001023f */
[----:B------:R-:W-:Y:S01]  /*1eb0*/  IMAD.WIDE.U32 R98, R8, UR16, R98 ;  /* 0x0000001008627c25 */ /* 0x000fe2000f8e0062 */
[----:B------:R-:W-:Y:S01]  /*1ec0*/  UISETP.GE.AND UP0, UPT, UR6, UR21, UPT ;  /* 0x000000150600728c */ /* 0x000fe2000bf06270 */
[----:B------:R-:W-:-:S02]  /*1ed0*/  LOP3.LUT R11, R12, 0x40, RZ, 0xfc, !PT ;  /* 0x000000400c0b7812 */ /* 0x000fc400078efcff */
[----:B------:R-:W-:Y:S01]  /*1ee0*/  IMAD.SHL.U32 R8, R64, 0x40, RZ ;  /* 0x0000004040087824 */ /* 0x000fe200078e00ff */
[----:B-1----:R-:W-:Y:S01]  /*1ef0*/  IADD3 R74, P0, PT, R74, UR8, RZ ;  /* 0x000000084a4a7c10 */ /* 0x002fe2000ff1e0ff */
[----:B------:R-:W-:Y:S01]  /*1f00*/  IMAD.SHL.U32 R62, R62, 0x10, RZ ;  /* 0x000000103e3e7824 */ /* 0x000fe200078e00ff */
[----:B------:R-:W-:Y:S01]  /*1f10*/  LOP3.LUT R10, R12, 0x80, RZ, 0xfc, !PT ;  /* 0x000000800c0a7812 */ /* 0x000fe200078efcff */
[----:B------:R-:W-:Y:S01]  /*1f20*/  IMAD.MOV.U32 R229, RZ, RZ, R77 ;  /* 0x000000ffffe57224 */ /* 0x000fe200078e004d */
[----:B------:R-:W-:Y:S01]  /*1f30*/  LOP3.LUT R8, R8, 0x1c0, RZ, 0xc0, !PT ;  /* 0x000001c008087812 */ /* 0x000fe200078ec0ff */
[----:B------:R-:W-:Y:S01]  /*1f40*/  IMAD.IADD R66, R99, 0x1, R7 ;  /* 0x0000000163427824 */ /* 0x000fe200078e0207 */
[----:B------:R-:W-:Y:S02]  /*1f50*/  IADD3.X R75, PT, PT, R75, UR9, RZ, P0, !PT ;  /* 0x000000094b4b7c10 */ /* 0x000fe400087fe4ff */
[----:B------:R-:W-:Y:S02]  /*1f60*/  LOP3.LUT R69, R8, 0x38, R73, 0xf8, !PT ;  /* 0x0000003808457812 */ /* 0x000fe400078ef849 */
[----:B------:R-:W-:Y:S01]  /*1f70*/  LOP3.LUT R9, R12, 0xc0, RZ, 0xfc, !PT ;  /* 0x000000c00c097812 */ /* 0x000fe200078efcff */
[----:B------:R-:W-:Y:S01]  /*1f80*/  IMAD.MOV.U32 R233, RZ, RZ, R75 ;  /* 0x000000ffffe97224 */ /* 0x000fe200078e004b */
[----:B------:R-:W-:-:S02]  /*1f90*/  SHF.R.S32.HI R67, RZ, 0x1, R67 ;  /* 0x00000001ff437819 */ /* 0x000fc40000011443 */
[----:B------:R-:W-:Y:S02]  /*1fa0*/  LOP3.LUT R65, R69, 0x8, R2, 0x78, !PT ;  /* 0x0000000845417812 */ /* 0x000fe400078e7802 */
[----:B------:R-:W-:Y:S02]  /*1fb0*/  MOV R228, R76 ;  /* 0x0000004c00e47202 */ /* 0x000fe40000000f00 */
[----:B------:R-:W-:Y:S01]  /*1fc0*/  MOV R232, R74 ;  /* 0x0000004a00e87202 */ /* 0x000fe20000000f00 */
[----:B------:R-:W-:Y:S06]  /*1fd0*/  BRA.U UP0, `(.L_x_623) ;  /* 0x000000a900187547 */ /* 0x000fec000b800000 */
[----:B------:R-:W1:Y:S01]  /*1fe0*/  LDC.64 R2, c[0x0][0x4a0] ;  /* 0x00012800ff027b82 */ /* 0x000e620000000a00 */
[----:B------:R-:W2:Y:S01]  /*1ff0*/  LDCU.128 UR8, c[0x0][0x490] ;  /* 0x00009200ff0877ac */ /* 0x000ea20008000c00 */
[----:B------:R-:W-:Y:S01]  /*2000*/  IMAD.MOV.U32 R13, RZ, RZ, RZ ;  /* 0x000000ffff0d7224 */ /* 0x000fe200078e00ff */
[C---:B------:R-:W-:Y:S01]  /*2010*/  SHF.L.U32 R97, R67.reuse, 0x4, RZ ;  /* 0x0000000443617819 */ /* 0x040fe200000006ff */
[----:B------:R-:W-:Y:S01]  /*2020*/  @!P3 IMAD.MOV R5, RZ, RZ, -R5 ;  /* 0x000000ffff05b224 */ /* 0x000fe200078e0a05 */
[----:B------:R-:W3:Y:S01]  /*2030*/  LDCU.128 UR12, c[0x0][0x4b0] ;  /* 0x00009600ff0c77ac */ /* 0x000ee20008000c00 */
[----:B------:R-:W-:Y:S01]  /*2040*/  IMAD.SHL.U32 R4, R64, 0x4, RZ ;  /* 0x0000000440047824 */ /* 0x000fe200078e00ff */
[C---:B------:R-:W-:Y:S01]  /*2050*/  SHF.L.U32 R94, R67.reuse, 0x5, RZ ;  /* 0x00000005435e7819 */ /* 0x040fe200000006ff */
[----:B------:R-:W4:Y:S01]  /*2060*/  LDC.64 R90, c[0x0][0x4a8] ;  /* 0x00012a00ff5a7b82 */ /* 0x000f220000000a00 */
[----:B------:R-:W4:Y:S01]  /*2070*/  LDCU.128 UR16, c[0x0][0x4c0] ;  /* 0x00009800ff1077ac */ /* 0x000f220008000c00 */
[----:B------:R-:W-:Y:S01]  /*2080*/  SEL R6, R6, R5, !P4 ;  /* 0x0000000506067207 */ /* 0x000fe20006000000 */
[----:B------:R-:W-:Y:S01]  /*2090*/  IMAD R95, R67, 0x30, RZ ;  /* 0x00000030435f7824 */ /* 0x000fe200078e02ff */
[C---:B------:R-:W-:Y:S01]  /*20a0*/  IADD3 R71, PT, PT, R100.reuse, 0x20, RZ ;  /* 0x0000002064477810 */ /* 0x040fe20007ffe0ff */
[----:B------:R-:W4:Y:S01]  /*20b0*/  LDCU UR27, c[0x0][0x450] ;  /* 0x00008a00ff1b77ac */ /* 0x000f220008000800 */
[C---:B------:R-:W-:Y:S01]  /*20c0*/  VIADD R72, R100.reuse, 0x10 ;  /* 0x0000001064487836 */ /* 0x040fe20000000000 */
[----:B------:R-:W-:Y:S01]  /*20d0*/  SHF.R.S32.HI R88, RZ, 0x1f, R94 ;  /* 0x0000001fff587819 */ /* 0x000fe2000001145e */
[----:B------:R-:W-:Y:S01]  /*20e0*/  VIADD R70, R100, 0x30 ;  /* 0x0000003064467836 */ /* 0x000fe20000000000 */
[----:B------:R-:W4:Y:S01]  /*20f0*/  LDCU.U8 UR30, c[0x0][0x533] ;  /* 0x0000a660ff1e77ac */ /* 0x000f220008000000 */
[----:B------:R-:W-:Y:S01]  /*2100*/  IMAD.U32 R92, RZ, RZ, UR24 ;  /* 0x00000018ff5c7e24 */ /* 0x000fe2000f8e00ff */
[----:B------:R-:W-:Y:S01]  /*2110*/  SHF.R.S32.HI R86, RZ, 0x1f, R95 ;  /* 0x0000001fff567819 */ /* 0x000fe2000001145f */
[----:B--2---:R-:W-:Y:S01]  /*2120*/  IMAD.U32 R17, RZ, RZ, UR10 ;  /* 0x0000000aff117e24 */ /* 0x004fe2000f8e00ff */
[----:B------:R-:W-:Y:S01]  /*2130*/  UMOV UR29, URZ ;  /* 0x000000ff001d7c82 */ /* 0x000fe20008000000 */
[----:B------:R-:W-:Y:S01]  /*2140*/  IMAD.U32 R14, RZ, RZ, UR11 ;  /* 0x0000000bff0e7e24 */ /* 0x000fe2000f8e00ff */
[----:B------:R-:W2:Y:S01]  /*2150*/  LDCU.64 UR10, c[0x0][0x488] ;  /* 0x00009100ff0a77ac */ /* 0x000ea20008000a00 */
[----:B-1----:R-:W-:Y:S01]  /*2160*/  IMAD.WIDE.U32 R18, R2, UR26, R12 ;  /* 0x0000001a02127c25 */ /* 0x002fe2000f8e000c */
[----:B---3--:R-:W-:Y:S01]  /*2170*/  MOV R2, UR13 ;  /* 0x0000000d00027c02 */ /* 0x008fe20008000f00 */
[----:B------:R-:W-:-:S02]  /*2180*/  UISETP.LT.AND UP0, UPT, URZ, UR6, UPT ;  /* 0x00000006ff00728c */ /* 0x000fc4000bf01270 */
[----:B------:R-:W-:Y:S01]  /*2190*/  IMAD R19, R3, UR26, R19 ;  /* 0x0000001a03137c24 */ /* 0x000fe2000f8e0213 */
[----:B------:R-:W-:Y:S01]  /*21a0*/  MOV R3, UR12 ;  /* 0x0000000c00037c02 */ /* 0x000fe20008000f00 */
[----:B------:R-:W-:Y:S01]  /*21b0*/  IMAD.WIDE.U32 R16, R17, UR26, R12 ;  /* 0x0000001a11107c25 */ /* 0x000fe2000f8e000c */
[----:B------:R-:W1:Y:S01]  /*21c0*/  LDCU UR28, c[0x0][0x440] ;  /* 0x00008800ff1c77ac */ /* 0x000e620008000800 */
[----:B----4-:R-:W-:Y:S02]  /*21d0*/  SHF.L.U32 R93, R90, 0x4, RZ ;  /* 0x000000045a5d7819 */ /* 0x010fe400000006ff */
[----:B------:R-:W-:Y:S01]  /*21e0*/  IMAD.WIDE.U32 R18, R3, UR24, R18 ;  /* 0x0000001803127c25 */ /* 0x000fe2000f8e0012 */
[----:B------:R-:W-:Y:S01]  /*21f0*/  SHF.R.S32.HI R3, RZ, 0x1f, R6 ;  /* 0x0000001fff037819 */ /* 0x000fe20000011406 */
[----:B------:R-:W-:Y:S02]  /*2200*/  USEL UR6, URZ, UR6, !UP0 ;  /* 0x00000006ff067287 */ /* 0x000fe4000c000000 */
[----:B------:R-:W-:Y:S01]  /*2210*/  IMAD R15, R14, UR26, R17 ;  /* 0x0000001a0e0f7c24 */ /* 0x000fe2000f8e0211 */
[----:B------:R-:W-:Y:S01]  /*2220*/  MOV R14, R16 ;  /* 0x00000010000e7202 */ /* 0x000fe20000000f00 */
[----:B------:R-:W-:Y:S01]  /*2230*/  IMAD R17, R2, UR24, R19 ;  /* 0x0000001802117c24 */ /* 0x000fe2000f8e0213 */
[----:B------:R-:W-:Y:S01]  /*2240*/  USHF.L.U32 UR26, UR12, 0x6, URZ ;  /* 0x000000060c1a7899 */ /* 0x000fe200080006ff */
[----:B-----5:R-:W-:Y:S01]  /*2250*/  VIADD R2, R0, UR24 ;  /* 0x0000001800027c36 */ /* 0x020fe20008000000 */
[----:B------:R-:W-:Y:S01]  /*2260*/  LOP3.LUT R0, R4, 0x1c, RZ, 0xc0, !PT ;  /* 0x0000001c04007812 */ /* 0x000fe200078ec0ff */
[----:B------:R-:W-:Y:S01]  /*2270*/  IMAD R5, R3, UR16, RZ ;  /* 0x0000001003057c24 */ /* 0x000fe2000f8e02ff */
[----:B------:R-:W-:Y:S01]  /*2280*/  UISETP.NE.AND UP1, UPT, UR30, URZ, UPT ;  /* 0x000000ff1e00728c */ /* 0x000fe2000bf25270 */
[----:B------:R-:W-:-:S02]  /*2290*/  IMAD R7, R2, R67, RZ ;  /* 0x0000004302077224 */ /* 0x000fc400078e02ff */
[-C--:B------:R-:W-:Y:S02]  /*22a0*/  IMAD R2, R100, R67.reuse, R12 ;  /* 0x0000004364027224 */ /* 0x080fe400078e020c */
[----:B------:R-:W-:Y:S02]  /*22b0*/  IMAD.MOV.U32 R16, RZ, RZ, R18 ;  /* 0x000000ffff107224 */ /* 0x000fe400078e0012 */
[----:B------:R-:W-:Y:S01]  /*22c0*/  IMAD R18, R6, UR17, R5 ;  /* 0x0000001106127c24 */ /* 0x000fe2000f8e0205 */
[----:B------:R-:W-:Y:S01]  /*22d0*/  SHF.R.S32.HI R5, RZ, 0x1f, R7 ;  /* 0x0000001fff057819 */ /* 0x000fe20000011407 */
[----:B------:R-:W-:Y:S01]  /*22e0*/  IMAD R0, R100, R67, R0 ;  /* 0x0000004364007224 */ /* 0x000fe200078e0200 */
[----:B------:R-:W-:Y:S01]  /*22f0*/  IADD3 R80, P0, PT, R7, R2, RZ ;  /* 0x0000000207507210 */ /* 0x000fe20007f1e0ff */
[----:B------:R-:W-:-:S03]  /*2300*/  IMAD.WIDE.U32 R14, R90, UR24, R14 ;  /* 0x000000185a0e7c25 */ /* 0x000fc6000f8e000e */
[-C--:B------:R-:W-:Y:S01]  /*2310*/  LEA.HI.X.SX32 R81, R2, R5.reuse, 0x1, P0 ;  /* 0x0000000502517211 */ /* 0x080fe200000f0eff */
[----:B------:R-:W-:Y:S01]  /*2320*/  IMAD.WIDE.U32 R16, R6, UR16, R16 ;  /* 0x0000001006107c25 */ /* 0x000fe2000f8e0010 */
[----:B------:R-:W-:Y:S01]  /*2330*/  USHF.R.S32.HI UR16, URZ, 0x1f, UR22 ;  /* 0x0000001fff107899 */ /* 0x000fe20008011416 */
[----:B------:R-:W-:Y:S02]  /*2340*/  IADD3 R50, P1, PT, R7, R0, RZ ;  /* 0x0000000007327210 */ /* 0x000fe40007f3e0ff */
[----:B------:R-:W-:Y:S01]  /*2350*/  IMAD R3, R3, UR14, RZ ;  /* 0x0000000e03037c24 */ /* 0x000fe2000f8e02ff */
[----:B------:R-:W-:Y:S01]  /*2360*/  IADD3 R2, P0, PT, R100, -UR22, RZ ;  /* 0x8000001664027c10 */ /* 0x000fe2000ff1e0ff */
[----:B------:R-:W-:Y:S01]  /*2370*/  IMAD R15, R91, UR24, R15 ;  /* 0x000000185b0f7c24 */ /* 0x000fe2000f8e020f */
[----:B------:R-:W-:Y:S01]  /*2380*/  LEA.HI.X.SX32 R5, R0, R5, 0x1, P1 ;  /* 0x0000000500057211 */ /* 0x000fe200008f0eff */
[----:B------:R-:W-:Y:S01]  /*2390*/  IMAD R3, R6, UR15, R3 ;  /* 0x0000000f06037c24 */ /* 0x000fe2000f8e0203 */
[----:B------:R-:W-:Y:S01]  /*23a0*/  SHF.L.U64.HI R81, R80, 0x1, R81 ;  /* 0x0000000150517819 */ /* 0x000fe20000010251 */
[----:B------:R-:W-:Y:S01]  /*23b0*/  IMAD.WIDE.U32 R6, R6, UR14, R14 ;  /* 0x0000000e06067c25 */ /* 0x000fe2000f8e000e */
[----:B------:R-:W3:Y:S01]  /*23c0*/  LDCU.64 UR14, c[0x0][0x4d0] ;  /* 0x00009a00ff0e77ac */ /* 0x000ee20008000a00 */
[----:B------:R-:W-:-:S02]  /*23d0*/  SHF.L.U64.HI R0, R50, 0x1, R5 ;  /* 0x0000000132007819 */ /* 0x000fc40000010205 */
[----:B------:R-:W-:Y:S01]  /*23e0*/  IMAD.X R15, RZ, RZ, ~UR16, P0 ;  /* 0x80000010ff0f7e24 */ /* 0x000fe200080e06ff */
[----:B------:R-:W-:Y:S01]  /*23f0*/  SHF.L.U32 R50, R50, 0x1, RZ ;  /* 0x0000000132327819 */ /* 0x000fe200000006ff */
[----:B------:R-:W-:Y:S01]  /*2400*/  IMAD.IADD R19, R17, 0x1, R18 ;  /* 0x0000000111137824 */ /* 0x000fe200078e0212 */
[----:B------:R-:W-:Y:S01]  /*2410*/  MOV R18, R16 ;  /* 0x0000001000127202 */ /* 0x000fe20000000f00 */
[C---:B------:R-:W-:Y:S01]  /*2420*/  IMAD R79, R15.reuse, UR12, RZ ;  /* 0x0000000c0f4f7c24 */ /* 0x040fe2000f8e02ff */
[----:B------:R-:W-:Y:S01]  /*2430*/  IADD3 R16, P0, PT, R50, UR18, RZ ;  /* 0x0000001232107c10 */ /* 0x000fe2000ff1e0ff */
[-C--:B------:R-:W-:Y:S01]  /*2440*/  IMAD R15, R15, R90.reuse, RZ ;  /* 0x0000005a0f0f7224 */ /* 0x080fe200078e02ff */
[----:B------:R-:W4:Y:S01]  /*2450*/  LDCU.64 UR16, c[0x0][0x3c0] ;  /* 0x00007800ff1077ac */ /* 0x000f220008000a00 */
[----:B------:R-:W-:Y:S01]  /*2460*/  IMAD R79, R2, UR13, R79 ;  /* 0x0000000d024f7c24 */ /* 0x000fe2000f8e024f */
[----:B------:R-:W-:Y:S01]  /*2470*/  IADD3.X R17, PT, PT, R0, UR19, RZ, P0, !PT ;  /* 0x0000001300117c10 */ /* 0x000fe200087fe4ff */
[----:B------:R-:W-:Y:S01]  /*2480*/  IMAD.WIDE.U32 R18, R2, UR12, R18 ;  /* 0x0000000c02127c25 */ /* 0x000fe2000f8e0012 */
[----:B------:R-:W1:Y:S03]  /*2490*/  LDCU.64 UR12, c[0x0][0x4e0] ;  /* 0x00009c00ff0c77ac */ /* 0x000e660008000a00 */
[----:B------:R-:W-:Y:S01]  /*24a0*/  IMAD.IADD R7, R7, 0x1, R3 ;  /* 0x0000000107077824 */ /* 0x000fe200078e0203 */
[----:B------:R-:W-:Y:S01]  /*24b0*/  LEA R78, P0, R18, UR8, 0x1 ;  /* 0x00000008124e7c11 */ /* 0x000fe2000f8008ff */
[----:B------:R-:W-:Y:S01]  /*24c0*/  IMAD.SHL.U32 R80, R80, 0x2, RZ ;  /* 0x0000000250507824 */ /* 0x000fe200078e00ff */
[----:B------:R-:W-:Y:S01]  /*24d0*/  IADD3 R79, PT, PT, R19, R79, RZ ;  /* 0x0000004f134f7210 */ /* 0x000fe20007ffe0ff */
[----:B------:R-:W-:Y:S01]  /*24e0*/  IMAD R15, R2, R91, R15 ;  /* 0x0000005b020f7224 */ /* 0x000fe200078e020f */
[C---:B------:R-:W-:Y:S01]  /*24f0*/  SHF.L.U64.HI R91, R90.reuse, 0x4, R91 ;  /* 0x000000045a5b7819 */ /* 0x040fe2000001025b */
[----:B------:R-:W-:Y:S01]  /*2500*/  IMAD.SHL.U32 R87, R90, 0x40, RZ ;  /* 0x000000405a577824 */ /* 0x000fe200078e00ff */
[----:B------:R-:W-:Y:S01]  /*2510*/  LEA.HI.X R79, R18, UR9, R79, 0x1, P0 ;  /* 0x00000009124f7c11 */ /* 0x000fe200080f0c4f */
[----:B------:R-:W-:Y:S01]  /*2520*/  IMAD.WIDE.U32 R2, R2, R90, R6 ;  /* 0x0000005a02027225 */ /* 0x000fe200078e0006 */
[----:B---3--:R-:W-:-:S02]  /*2530*/  IADD3 R50, P0, PT, R50, UR14, RZ ;  /* 0x0000000e32327c10 */ /* 0x008fc4000ff1e0ff */
[----:B------:R-:W-:Y:S01]  /*2540*/  IADD3 R82, P1, PT, R80, UR18, RZ ;  /* 0x0000001250527c10 */ /* 0x000fe2000ff3e0ff */
[----:B------:R-:W-:Y:S01]  /*2550*/  IMAD.IADD R15, R3, 0x1, R15 ;  /* 0x00000001030f7824 */ /* 0x000fe200078e020f */
[----:B------:R-:W-:Y:S01]  /*2560*/  IADD3.X R51, PT, PT, R0, UR15, RZ, P0, !PT ;  /* 0x0000000f00337c10 */ /* 0x000fe200087fe4ff */
[----:B------:R-:W-:Y:S01]  /*2570*/  UIMAD UR18, UR21, -0x40, UR23 ;  /* 0xffffffc0151278a4 */ /* 0x000fe2000f8e0217 */
[----:B------:R-:W-:Y:S02]  /*2580*/  IADD3 R0, P0, PT, RZ, -UR29, RZ ;  /* 0x8000001dff007c10 */ /* 0x000fe4000ff1e0ff */
[----:B------:R-:W-:Y:S01]  /*2590*/  IADD3.X R83, PT, PT, R81, UR19, RZ, P1, !PT ;  /* 0x0000001351537c10 */ /* 0x000fe20008ffe4ff */
[----:B------:R-:W-:Y:S01]  /*25a0*/  UIMAD UR19, UR21, -0x40, UR22 ;  /* 0xffffffc0151378a4 */ /* 0x000fe2000f8e0216 */
[----:B------:R-:W-:Y:S01]  /*25b0*/  IADD3.X R3, PT, PT, RZ, ~UR26, RZ, P0, !PT ;  /* 0x8000001aff037c10 */ /* 0x000fe200087fe4ff */
[----:B------:R-:W-:Y:S01]  /*25c0*/  IMAD.X R87, RZ, RZ, ~R87, P0 ;  /* 0x000000ffff577224 */ /* 0x000fe200000e0e57 */
[----:B--2---:R-:W-:Y:S01]  /*25d0*/  LEA R14, P2, R2, UR10, 0x1 ;  /* 0x0000000a020e7c11 */ /* 0x004fe2000f8408ff */
[----:B------:R-:W-:Y:S01]  /*25e0*/  UMOV UR26, UR21 ;  /* 0x00000015001a7c82 */ /* 0x000fe20008000000 */
[----:B------:R-:W-:-:S02]  /*25f0*/  IADD3 R80, P1, PT, R80, UR14, RZ ;  /* 0x0000000e50507c10 */ /* 0x000fc4000ff3e0ff */
[C---:B------:R-:W-:Y:S02]  /*2600*/  SHF.R.S64 R89, R0.reuse, 0x1f, R87 ;  /* 0x0000001f00597819 */ /* 0x040fe40000001057 */
[----:B------:R-:W-:Y:S02]  /*2610*/  SHF.R.S32.HI R90, RZ, 0x1f, R97 ;  /* 0x0000001fff5a7819 */ /* 0x000fe40000011461 */
[----:B------:R-:W-:Y:S02]  /*2620*/  MOV R18, UR27 ;  /* 0x0000001b00127c02 */ /* 0x000fe40008000f00 */
[--C-:B------:R-:W-:Y:S02]  /*2630*/  SHF.R.S64 R85, R0, 0x1f, R3.reuse ;  /* 0x0000001f00557819 */ /* 0x100fe40000001003 */
[----:B------:R-:W-:Y:S02]  /*2640*/  SHF.R.S32.HI R84, RZ, 0x1f, R3 ;  /* 0x0000001fff547819 */ /* 0x000fe40000011403 */
[----:B------:R-:W-:-:S02]  /*2650*/  SHF.R.S32.HI R87, RZ, 0x1f, R87 ;  /* 0x0000001fff577819 */ /* 0x000fc40000011457 */
[----:B------:R-:W-:Y:S01]  /*2660*/  LEA.HI.X R15, R2, UR11, R15, 0x1, P2 ;  /* 0x0000000b020f7c11 */ /* 0x000fe200090f0c0f */
[----:B------:R-:W2:Y:S01]  /*2670*/  LDCU.128 UR8, c[0x0][0x3a0] ;  /* 0x00007400ff0877ac */ /* 0x000ea20008000c00 */
[----:B------:R-:W-:Y:S01]  /*2680*/  IADD3.X R81, PT, PT, R81, UR15, RZ, P1, !PT ;  /* 0x0000000f51517c10 */ /* 0x000fe20008ffe4ff */
[----:B-1--4-:R-:W3:Y:S06]  /*2690*/  LDCU.64 UR14, c[0x0][0x3b8] ;  /* 0x00007700ff0e77ac */ /* 0x012eec0008000a00 */
.L_x_707:
[----:B------:R-:W-:Y:S01]  /*26a0*/  UIADD3 UR18, UPT, UPT, UR18, 0x40, URZ ;  /* 0x0000004012127890 */ /* 0x000fe2000fffe0ff */
[----:B------:R-:W-:Y:S01]  /*26b0*/  BSSY.RECONVERGENT B0, `(.L_x_624) ;  /* 0x0000013000007945 */ /* 0x000fe20003800200 */
[----:B------:R-:W-:Y:S04]  /*26c0*/  UIADD3 UR19, UPT, UPT, UR19, 0x40, URZ ;  /* 0x0000004013137890 */ /* 0x000fe8000fffe0ff */
[----:B------:R-:W-:Y:S02]  /*26d0*/  ISETP.GE.AND P5, PT, R100, UR18, PT ;  /* 0x0000001264007c0c */ /* 0x000fe4000bfa6270 */
[----:B------:R-:W-:Y:S02]  /*26e0*/  ISETP.GE.AND P4, PT, R72, UR18, PT ;  /* 0x0000001248007c0c */ /* 0x000fe4000bf86270 */
[----:B------:R-:W-:Y:S02]  /*26f0*/  ISETP.GE.AND P5, PT, R100, UR19, !P5 ;  /* 0x0000001364007c0c */ /* 0x000fe4000efa6270 */
[----:B------:R-:W-:Y:S11]  /*2700*/  ISETP.GE.AND P4, PT, R72, UR19, !P4 ;  /* 0x0000001348007c0c */ /* 0x000ff6000e786270 */
[----:B------:R-:W-:Y:S05]  /*2710*/  @!P5 BRA `(.L_x_625) ;  /* 0x000000000030d947 */ /* 0x000fea0003800000 */
[----:B------:R-:W-:Y:S02]  /*2720*/  ISETP.GE.AND P1, PT, R12, UR28, PT ;  /* 0x0000001c0c007c0c */ /* 0x000fe4000bf26270 */
[----:B------:R-:W-:Y:S11]  /*2730*/  ISETP.GE.AND P0, PT, R11, UR28, PT ;  /* 0x0000001c0b007c0c */ /* 0x000ff6000bf06270 */
[----:B------:R-:W4:Y:S04]  /*2740*/  @!P1 LDG.E.128 R4, desc[UR4][R78.64] ;  /* 0x000000044e049981 */ /* 0x000f28000c1e1d00 */
[----:B----4-:R1:W-:Y:S01]  /*2750*/  @!P1 STG.E.128 desc[UR4][R74.64], R4 ;  /* 0x000000044a009986 */ /* 0x0103e2000c101d04 */
[----:B------:R-:W-:Y:S03]  /*2760*/  ISETP.GE.AND P1, PT, R10, UR28, PT ;  /* 0x0000001c0a007c0c */ /* 0x000fe6000bf26270 */
[----:B------:R-:W4:Y:S04]  /*2770*/  @!P0 LDG.E.128 R24, desc[UR4][R78.64+0x80] ;  /* 0x000080044e188981 */ /* 0x000f28000c1e1d00 */
[----:B----4-:R4:W-:Y:S01]  /*2780*/  @!P0 STG.E.128 desc[UR4][R74.64+0x80], R24 ;  /* 0x000080184a008986 */ /* 0x0109e2000c101d04 */
[----:B------:R-:W-:Y:S05]  /*2790*/  ISETP.GE.AND P0, PT, R9, UR28, PT ;  /* 0x0000001c09007c0c */ /* 0x000fea000bf06270 */
[----:B------:R-:W5:Y:S04]  /*27a0*/  @!P1 LDG.E.128 R20, desc[UR4][R78.64+0x100] ;  /* 0x000100044e149981 */ /* 0x000f68000c1e1d00 */
[----:B-----5:R4:W-:Y:S04]  /*27b0*/  @!P1 STG.E.128 desc[UR4][R74.64+0x100], R20 ;  /* 0x000100144a009986 */ /* 0x0209e8000c101d04 */
[----:B-1----:R-:W5:Y:S04]  /*27c0*/  @!P0 LDG.E.128 R4, desc[UR4][R78.64+0x180] ;  /* 0x000180044e048981 */ /* 0x002f68000c1e1d00 */
[----:B-----5:R4:W-:Y:S02]  /*27d0*/  @!P0 STG.E.128 desc[UR4][R74.64+0x180], R4 ;  /* 0x000180044a008986 */ /* 0x0209e4000c101d04 */
.L_x_625:
[----:B--23--:R-:W-:Y:S05]  /*27e0*/  BSYNC.RECONVERGENT B0 ;  /* 0x0000000000007941 */ /* 0x00cfea0003800200 */
.L_x_624:
[----:B------:R-:W-:Y:S04]  /*27f0*/  BSSY.RECONVERGENT B0, `(.L_x_626) ;  /* 0x0000013000007945 */ /* 0x000fe80003800200 */
[----:B------:R-:W-:Y:S05]  /*2800*/  @!P4 BRA `(.L_x_627) ;  /* 0x000000000044c947 */ /* 0x000fea0003800000 */
[----:B------:R-:W1:Y:S01]  /*2810*/  LDC.64 R2, c[0x0][0x4b0] ;  /* 0x00012c00ff027b82 */ /* 0x000e620000000a00 */
[----:B------:R-:W-:Y:S02]  /*2820*/  ISETP.GE.AND P1, PT, R12, UR28, PT ;  /* 0x0000001c0c007c0c */ /* 0x000fe4000bf26270 */
[C---:B------:R-:W-:Y:S04]  /*2830*/  LEA R32, P2, R62.reuse, R74, 0x1 ;  /* 0x0000004a3e207211 */ /* 0x040fe800078408ff */
[----:B------:R-:W-:Y:S02]  /*2840*/  LEA.HI.X R33, R62, R75, R63, 0x1, P2 ;  /* 0x0000004b3e217211 */ /* 0x000fe400010f0c3f */
[C---:B-1----:R-:W-:Y:S04]  /*2850*/  LEA R34, P0, R2.reuse, R78, 0x5 ;  /* 0x0000004e02227211 */ /* 0x042fe800078028ff */
[----:B------:R-:W-:Y:S02]  /*2860*/  LEA.HI.X R35, R2, R79, R3, 0x5, P0 ;  /* 0x0000004f02237211 */ /* 0x000fe400000f2c03 */
[----:B------:R-:W-:Y:S03]  /*2870*/  ISETP.GE.AND P0, PT, R11, UR28, PT ;  /* 0x0000001c0b007c0c */ /* 0x000fe6000bf06270 */
[----:B------:R-:W2:Y:S04]  /*2880*/  @!P1 LDG.E.128 R28, desc[UR4][R34.64] ;  /* 0x00000004221c9981 */ /* 0x000ea8000c1e1d00 */
[----:B--2---:R1:W-:Y:S01]  /*2890*/  @!P1 STG.E.128 desc[UR4][R32.64], R28 ;  /* 0x0000001c20009986 */ /* 0x0043e2000c101d04 */
[----:B------:R-:W-:Y:S05]  /*28a0*/  ISETP.GE.AND P1, PT, R10, UR28, PT ;  /* 0x0000001c0a007c0c */ /* 0x000fea000bf26270 */
[----:B----4-:R-:W2:Y:S04]  /*28b0*/  @!P0 LDG.E.128 R24, desc[UR4][R34.64+0x80] ;  /* 0x0000800422188981 */ /* 0x010ea8000c1e1d00 */
[----:B--2---:R1:W-:Y:S01]  /*28c0*/  @!P0 STG.E.128 desc[UR4][R32.64+0x80], R24 ;  /* 0x0000801820008986 */ /* 0x0043e2000c101d04 */
[----:B------:R-:W-:Y:S03]  /*28d0*/  ISETP.GE.AND P0, PT, R9, UR28, PT ;  /* 0x0000001c09007c0c */ /* 0x000fe6000bf06270 */
[----:B------:R-:W2:Y:S04]  /*28e0*/  @!P1 LDG.E.128 R20, desc[UR4][R34.64+0x100] ;  /* 0x0001000422149981 */ /* 0x000ea8000c1e1d00 */
[----:B--2---:R1:W-:Y:S06]  /*28f0*/  @!P1 STG.E.128 desc[UR4][R32.64+0x100], R20 ;  /* 0x0001001420009986 */ /* 0x0043ec000c101d04 */
[----:B------:R-:W2:Y:S04]  /*2900*/  @!P0 LDG.E.128 R4, desc[UR4][R34.64+0x180] ;  /* 0x0001800422048981 */ /* 0x000ea8000c1e1d00 */
[----:B--2---:R1:W-:Y:S02]  /*2910*/  @!P0 STG.E.128 desc[UR4][R32.64+0x180], R4 ;  /* 0x0001800420008986 */ /* 0x0043e4000c101d04 */
.L_x_627:
[----:B------:R-:W-:Y:S05]  /*2920*/  BSYNC.RECONVERGENT B0 ;  /* 0x0000000000007941 */ /* 0x000fea0003800200 */
.L_x_626:
[C---:B------:R-:W-:Y:S01]  /*2930*/  ISETP.GE.AND P3, PT, R71.reuse, UR18, PT ;  /* 0x0000001247007c0c */ /* 0x040fe2000bf66270 */
[----:B------:R-:W-:Y:S03]  /*2940*/  BSSY.RECONVERGENT B0, `(.L_x_628) ;  /* 0x0000016000007945 */ /* 0x000fe60003800200 */
[----:B------:R-:W-:Y:S11]  /*2950*/  ISETP.GE.AND P3, PT, R71, UR19, !P3 ;  /* 0x0000001347007c0c */ /* 0x000ff6000df66270 */
[----:B------:R-:W-:Y:S02]  /*2960*/  @!UPT UIADD3 URZ, UPT, UPT, URZ, URZ, URZ ;  /* 0x000000fffffff290 */ /* 0x000fe4000fffe0ff */
[----:B------:R-:W-:Y:S05]  /*2970*/  @!P3 BRA `(.L_x_629) ;  /* 0x000000000048b947 */ /* 0x000fea0003800000 */
[----:B------:R-:W2:Y:S01]  /*2980*/  LDC.64 R2, c[0x0][0x4b0] ;  /* 0x00012c00ff027b82 */ /* 0x000ea20000000a00 */
[----:B------:R-:W-:Y:S02]  /*2990*/  ISETP.GE.AND P1, PT, R12, UR28, PT ;  /* 0x0000001c0c007c0c */ /* 0x000fe4000bf26270 */
[C---:B--2---:R-:W-:Y:S04]  /*29a0*/  LEA R34, P0, R2.reuse, R78, 0x6 ;  /* 0x0000004e02227211 */ /* 0x044fe800078030ff */
[----:B------:R-:W-:Y:S02]  /*29b0*/  LEA.HI.X R35, R2, R79, R3, 0x6, P0 ;  /* 0x0000004f02237211 */ /* 0x000fe400000f3403 */
[----:B------:R-:W2:Y:S01]  /*29c0*/  LDC.64 R2, c[0x0][0x3c0] ;  /* 0x0000f000ff027b82 */ /* 0x000ea20000000a00 */
[----:B------:R-:W-:Y:S04]  /*29d0*/  ISETP.GE.AND P0, PT, R11, UR28, PT ;  /* 0x0000001c0b007c0c */ /* 0x000fe8000bf06270 */
[----:B-1--4-:R-:W3:Y:S01]  /*29e0*/  @!P1 LDG.E.128 R4, desc[UR4][R34.64] ;  /* 0x0000000422049981 */ /* 0x012ee2000c1e1d00 */
[C---:B--2---:R-:W-:Y:S04]  /*29f0*/  LEA R32, P2, R2.reuse, R74, 0x6 ;  /* 0x0000004a02207211 */ /* 0x044fe800078430ff */
[----:B------:R-:W-:Y:S05]  /*2a00*/  LEA.HI.X R33, R2, R75, R3, 0x6, P2 ;  /* 0x0000004b02217211 */ /* 0x000fea00010f3403 */
[----:B---3--:R2:W-:Y:S01]  /*2a10*/  @!P1 STG.E.128 desc[UR4][R32.64], R4 ;  /* 0x0000000420009986 */ /* 0x0085e2000c101d04 */
[----:B------:R-:W-:Y:S03]  /*2a20*/  ISETP.GE.AND P1, PT, R10, UR28, PT ;  /* 0x0000001c0a007c0c */ /* 0x000fe6000bf26270 */
[----:B------:R-:W3:Y:S04]  /*2a30*/  @!P0 LDG.E.128 R28, desc[UR4][R34.64+0x80] ;  /* 0x00008004221c8981 */ /* 0x000ee8000c1e1d00 */
[----:B---3--:R2:W-:Y:S01]  /*2a40*/  @!P0 STG.E.128 desc[UR4][R32.64+0x80], R28 ;  /* 0x0000801c20008986 */ /* 0x0085e2000c101d04 */
[----:B------:R-:W-:Y:S05]  /*2a50*/  ISETP.GE.AND P0, PT, R9, UR28, PT ;  /* 0x0000001c09007c0c */ /* 0x000fea000bf06270 */
[----:B------:R-:W3:Y:S04]  /*2a60*/  @!P1 LDG.E.128 R24, desc[UR4][R34.64+0x100] ;  /* 0x0001000422189981 */ /* 0x000ee8000c1e1d00 */
[----:B---3--:R2:W-:Y:S04]  /*2a70*/  @!P1 STG.E.128 desc[UR4][R32.64+0x100], R24 ;  /* 0x0001001820009986 */ /* 0x0085e8000c101d04 */
[----:B------:R-:W3:Y:S04]  /*2a80*/  @!P0 LDG.E.128 R20, desc[UR4][R34.64+0x180] ;  /* 0x0001800422148981 */ /* 0x000ee8000c1e1d00 */
[----:B---3--:R2:W-:Y:S02]  /*2a90*/  @!P0 STG.E.128 desc[UR4][R32.64+0x180], R20 ;  /* 0x0001801420008986 */ /* 0x0085e4000c101d04 */
.L_x_629:
[----:B------:R-:W-:Y:S05]  /*2aa0*/  BSYNC.RECONVERGENT B0 ;  /* 0x0000000000007941 */ /* 0x000fea0003800200 */
.L_x_628:
[C---:B------:R-:W-:Y:S01]  /*2ab0*/  ISETP.GE.AND P2, PT, R70.reuse, UR18, PT ;  /* 0x0000001246007c0c */ /* 0x040fe2000bf46270 */
[----:B------:R-:W-:Y:S03]  /*2ac0*/  BSSY.RECONVERGENT B0, `(.L_x_630) ;  /* 0x0000018000007945 */ /* 0x000fe60003800200 */
[----:B------:R-:W-:Y:S11]  /*2ad0*/  ISETP.GE.AND P2, PT, R70, UR19, !P2 ;  /* 0x0000001346007c0c */ /* 0x000ff6000d746270 */
[----:B------:R-:W-:Y:S02]  /*2ae0*/  @!UPT UIADD3 URZ, UPT, UPT, URZ, URZ, URZ ;  /* 0x000000fffffff290 */ /* 0x000fe4000fffe0ff */
[----:B------:R-:W-:Y:S05]  /*2af0*/  @!P2 BRA `(.L_x_631) ;  /* 0x000000000050a947 */ /* 0x000fea0003800000 */
[----:B------:R-:W1:Y:S01]  /*2b00*/  LDC.64 R2, c[0x0][0x4b0] ;  /* 0x00012c00ff027b82 */ /* 0x000e620000000a00 */
[----:B------:R-:W-:Y:S02]  /*2b10*/  ISETP.GE.AND P1, PT, R12, UR28, PT ;  /* 0x0000001c0c007c0c */ /* 0x000fe4000bf26270 */
[----:B------:R-:W-:Y:S01]  /*2b20*/  ISETP.GE.AND P0, PT, R11, UR28, PT ;  /* 0x0000001c0b007c0c */ /* 0x000fe2000bf06270 */
[----:B-12---:R-:W-:Y:S04]  /*2b30*/  IMAD.WIDE.U32 R32, R2, 0x60, R78 ;  /* 0x0000006002207825 */ /* 0x006fe800078e004e */
[----:B------:R-:W-:Y:S05]  /*2b40*/  IMAD R3, R3, 0x60, RZ ;  /* 0x0000006003037824 */ /* 0x000fea00078e02ff */
[----:B------:R-:W-:Y:S02]  /*2b50*/  IADD3 R33, PT, PT, R33, R3, RZ ;  /* 0x0000000321217210 */ /* 0x000fe40007ffe0ff */
[----:B------:R-:W1:Y:S03]  /*2b60*/  LDC.64 R2, c[0x0][0x3c0] ;  /* 0x0000f000ff027b82 */ /* 0x000e660000000a00 */
[----:B----4-:R-:W2:Y:S01]  /*2b70*/  @!P1 LDG.E.128 R4, desc[UR4][R32.64] ;  /* 0x0000000420049981 */ /* 0x010ea2000c1e1d00 */
[----:B-1----:R-:W-:Y:S04]  /*2b80*/  IMAD.WIDE.U32 R34, R2, 0x60, R74 ;  /* 0x0000006002227825 */ /* 0x002fe800078e004a */
[----:B------:R-:W-:Y:S05]  /*2b90*/  IMAD R3, R3, 0x60, RZ ;  /* 0x0000006003037824 */ /* 0x000fea00078e02ff */
[----:B------:R-:W-:Y:S05]  /*2ba0*/  IADD3 R35, PT, PT, R35, R3, RZ ;  /* 0x0000000323237210 */ /* 0x000fea0007ffe0ff */
[----:B--2---:R3:W-:Y:S01]  /*2bb0*/  @!P1 STG.E.128 desc[UR4][R34.64], R4 ;  /* 0x0000000422009986 */ /* 0x0047e2000c101d04 */
[----:B------:R-:W-:Y:S03]  /*2bc0*/  ISETP.GE.AND P1, PT, R10, UR28, PT ;  /* 0x0000001c0a007c0c */ /* 0x000fe6000bf26270 */
[----:B------:R-:W2:Y:S04]  /*2bd0*/  @!P0 LDG.E.128 R28, desc[UR4][R32.64+0x80] ;  /* 0x00008004201c8981 */ /* 0x000ea8000c1e1d00 */
[----:B--2---:R3:W-:Y:S01]  /*2be0*/  @!P0 STG.E.128 desc[UR4][R34.64+0x80], R28 ;  /* 0x0000801c22008986 */ /* 0x0047e2000c101d04 */
[----:B------:R-:W-:Y:S05]  /*2bf0*/  ISETP.GE.AND P0, PT, R9, UR28, PT ;  /* 0x0000001c09007c0c */ /* 0x000fea000bf06270 */
[----:B------:R-:W2:Y:S04]  /*2c00*/  @!P1 LDG.E.128 R24, desc[UR4][R32.64+0x100] ;  /* 0x0001000420189981 */ /* 0x000ea8000c1e1d00 */
[----:B--2---:R3:W-:Y:S04]  /*2c10*/  @!P1 STG.E.128 desc[UR4][R34.64+0x100], R24 ;  /* 0x0001001822009986 */ /* 0x0047e8000c101d04 */
[----:B------:R-:W2:Y:S04]  /*2c20*/  @!P0 LDG.E.128 R20, desc[UR4][R32.64+0x180] ;  /* 0x0001800420148981 */ /* 0x000ea8000c1e1d00 */
[----:B--2---:R3:W-:Y:S02]  /*2c30*/  @!P0 STG.E.128 desc[UR4][R34.64+0x180], R20 ;  /* 0x0001801422008986 */ /* 0x0047e4000c101d04 */
.L_x_631:
[----:B------:R-:W-:Y:S05]  /*2c40*/  BSYNC.RECONVERGENT B0 ;  /* 0x0000000000007941 */ /* 0x000fea0003800200 */
.L_x_630:
[----:B------:R-:W-:Y:S01]  /*2c50*/  ISETP.NE.AND P0, PT, R18, RZ, PT ;  /* 0x000000ff1200720c */ /* 0x000fe20003f05270 */
[----:B------:R-:W-:Y:S01]  /*2c60*/  UIADD3 UR26, UPT, UPT, UR26, -0x1, URZ ;  /* 0xffffffff1a1a7890 */ /* 0x000fe2000fffe0ff */
[----:B------:R-:W-:Y:S01]  /*2c70*/  BSSY.RECONVERGENT B2, `(.L_x_632) ;  /* 0x000095d000027945 */ /* 0x000fe20003800200 */
[----:B------:R-:W-:Y:S01]  /*2c80*/  IMAD.MOV.U32 R96, RZ, RZ, R92 ;  /* 0x000000ffff607224 */ /* 0x000fe200078e005c */
[----:B------:R-:W-:Y:S09]  /*2c90*/  IADD3 R92, PT, PT, R92, -0x40, RZ ;  /* 0xffffffc05c5c7810 */ /* 0x000ff20007ffe0ff */
[----:B------:R-:W-:Y:S05]  /*2ca0*/  @P0 BRA `(.L_x_633) ;  /* 0x0000000400400947 */ /* 0x000fea0003800000 */
[----:B------:R-:W-:Y:S04]  /*2cb0*/  BSSY.RECONVERGENT B0, `(.L_x_634) ;  /* 0x000000e000007945 */ /* 0x000fe80003800200 */
[----:B------:R-:W-:Y:S05]  /*2cc0*/  @!P5 BRA `(.L_x_635) ;  /* 0x000000000030d947 */ /* 0x000fea0003800000 */
[----:B------:R-:W-:Y:S02]  /*2cd0*/  ISETP.GE.AND P1, PT, R12, UR28, PT ;  /* 0x0000001c0c007c0c */ /* 0x000fe4000bf26270 */
[----:B------:R-:W-:Y:S11]  /*2ce0*/  ISETP.GE.AND P0, PT, R11, UR28, PT ;  /* 0x0000001c0b007c0c */ /* 0x000ff6000bf06270 */
[----:B-123--:R-:W2:Y:S04]  /*2cf0*/  @!P1 LDG.E.128 R28, desc[UR4][R14.64] ;  /* 0x000000040e1c9981 */ /* 0x00eea8000c1e1d00 */
[----:B--2---:R1:W-:Y:S01]  /*2d00*/  @!P1 STG.E.128 desc[UR4][R76.64], R28 ;  /* 0x0000001c4c009986 */ /* 0x0043e2000c101d04 */
[----:B------:R-:W-:Y:S03]  /*2d10*/  ISETP.GE.AND P1, PT, R10, UR28, PT ;  /* 0x0000001c0a007c0c */ /* 0x000fe6000bf26270 */
[----:B----4-:R-:W2:Y:S04]  /*2d20*/  @!P0 LDG.E.128 R24, desc[UR4][R14.64+0x80] ;  /* 0x000080040e188981 */ /* 0x010ea8000c1e1d00 */
[----:B--2---:R1:W-:Y:S01]  /*2d30*/  @!P0 STG.E.128 desc[UR4][R76.64+0x80], R24 ;  /* 0x000080184c008986 */ /* 0x0043e2000c101d04 */
[----:B------:R-:W-:Y:S05]  /*2d40*/  ISETP.GE.AND P0, PT, R9, UR28, PT ;  /* 0x0000001c09007c0c */ /* 0x000fea000bf06270 */
[----:B------:R-:W2:Y:S04]  /*2d50*/  @!P1 LDG.E.128 R20, desc[UR4][R14.64+0x100] ;  /* 0x000100040e149981 */ /* 0x000ea8000c1e1d00 */
[----:B--2---:R1:W-:Y:S04]  /*2d60*/  @!P1 STG.E.128 desc[UR4][R76.64+0x100], R20 ;  /* 0x000100144c009986 */ /* 0x0043e8000c101d04 */
[----:B------:R-:W2:Y:S04]  /*2d70*/  @!P0 LDG.E.128 R4, desc[UR4][R14.64+0x180] ;  /* 0x000180040e048981 */ /* 0x000ea8000c1e1d00 */
[----:B--2---:R1:W-:Y:S02]  /*2d80*/  @!P0 STG.E.128 desc[UR4][R76.64+0x180], R4 ;  /* 0x000180044c008986 */ /* 0x0043e4000c101d04 */
.L_x_635:
[----:B------:R-:W-:Y:S05]  /*2d90*/  BSYNC.RECONVERGENT B0 ;  /* 0x0000000000007941 */ /* 0x000fea0003800200 */
.L_x_634:
[----:B------:R-:W-:Y:S04]  /*2da0*/  BSSY.RECONVERGENT B0, `(.L_x_636) ;  /* 0x0000012000007945 */ /* 0x000fe80003800200 */
[----:B------:R-:W-:Y:S05]  /*2db0*/  @!P4 BRA `(.L_x_637) ;  /* 0x000000000040c947 */ /* 0x000fea0003800000 */
[----:B------:R-:W-:Y:S02]  /*2dc0*/  ISETP.GE.AND P1, PT, R12, UR28, PT ;  /* 0x0000001c0c007c0c */ /* 0x000fe4000bf26270 */
[----:B------:R-:W-:Y:S02]  /*2dd0*/  LEA R18, P0, R93, R14, 0x1 ;  /* 0x0000000e5d127211 */ /* 0x000fe400078008ff */
[----:B------:R-:W-:Y:S02]  /*2de0*/  LEA R2, P4, R61, R76, 0x1 ;  /* 0x0000004c3d027211 */ /* 0x000fe400078808ff */
[----:B------:R-:W-:Y:S02]  /*2df0*/  LEA.HI.X R19, R93, R15, R91, 0x1, P0 ;  /* 0x0000000f5d137211 */ /* 0x000fe400000f0c5b */
[----:B------:R-:W-:Y:S02]  /*2e00*/  ISETP.GE.AND P0, PT, R11, UR28, PT ;  /* 0x0000001c0b007c0c */ /* 0x000fe4000bf06270 */
[----:B------:R-:W-:Y:S03]  /*2e10*/  LEA.HI.X R3, R61, R77, R60, 0x1, P4 ;  /* 0x0000004d3d037211 */ /* 0x000fe600020f0c3c */
        /* <DEDUP_REMOVED lines=10> */
.L_x_637:
[----:B------:R-:W-:Y:S05]  /*2ec0*/  BSYNC.RECONVERGENT B0 ;  /* 0x0000000000007941 */ /* 0x000fea0003800200 */
.L_x_636:
[----:B------:R-:W-:Y:S04]  /*2ed0*/  BSSY.RECONVERGENT B0, `(.L_x_638) ;  /* 0x0000014000007945 */ /* 0x000fe80003800200 */
[----:B------:R-:W-:Y:S05]  /*2ee0*/  @!P3 BRA `(.L_x_639) ;  /* 0x000000000048b947 */ /* 0x000fea0003800000 */
[----:B-1----:R-:W2:Y:S01]  /*2ef0*/  LDC.64 R2, c[0x0][0x4a8] ;  /* 0x00012a00ff027b82 */ /* 0x002ea20000000a00 */
[----:B------:R-:W-:Y:S02]  /*2f00*/  ISETP.GE.AND P1, PT, R12, UR28, PT ;  /* 0x0000001c0c007c0c */ /* 0x000fe4000bf26270 */
[C---:B--2---:R-:W-:Y:S04]  /*2f10*/  LEA R32, P0, R2.reuse, R14, 0x6 ;  /* 0x0000000e02207211 */ /* 0x044fe800078030ff */
[----:B------:R-:W-:Y:S02]  /*2f20*/  LEA.HI.X R33, R2, R15, R3, 0x6, P0 ;  /* 0x0000000f02217211 */ /* 0x000fe400000f3403 */
[----:B------:R-:W1:Y:S01]  /*2f30*/  LDC.64 R2, c[0x0][0x3b8] ;  /* 0x0000ee00ff027b82 */ /* 0x000e620000000a00 */
[----:B------:R-:W-:Y:S04]  /*2f40*/  ISETP.GE.AND P0, PT, R11, UR28, PT ;  /* 0x0000001c0b007c0c */ /* 0x000fe8000bf06270 */
[----:B---34-:R-:W2:Y:S01]  /*2f50*/  @!P1 LDG.E.128 R4, desc[UR4][R32.64] ;  /* 0x0000000420049981 */ /* 0x018ea2000c1e1d00 */
[C---:B-1----:R-:W-:Y:S04]  /*2f60*/  LEA R18, P3, R2.reuse, R76, 0x6 ;  /* 0x0000004c02127211 */ /* 0x042fe800078630ff */
[----:B------:R-:W-:Y:S05]  /*2f70*/  LEA.HI.X R19, R2, R77, R3, 0x6, P3 ;  /* 0x0000004d02137211 */ /* 0x000fea00018f3403 */
        /* <DEDUP_REMOVED lines=9> */
.L_x_639:
[----:B------:R-:W-:Y:S05]  /*3010*/  BSYNC.RECONVERGENT B0 ;  /* 0x0000000000007941 */ /* 0x000fea0003800200 */
.L_x_638:
[----:B-1----:R-:W-:Y:S01]  /*3020*/  MOV R18, RZ ;  /* 0x000000ff00127202 */ /* 0x002fe20000000f00 */
[----:B------:R-:W-:Y:S05]  /*3030*/  @!P2 BRA `(.L_x_640) ;  /* 0x000000900080a947 */ /* 0x000fea0003800000 */
[----:B------:R-:W1:Y:S01]  /*3040*/  LDC.64 R2, c[0x0][0x4a8] ;  /* 0x00012a00ff027b82 */ /* 0x000e620000000a00 */
[----:B------:R-:W-:Y:S02]  /*3050*/  ISETP.GE.AND P0, PT, R12, UR28, PT ;  /* 0x0000001c0c007c0c */ /* 0x000fe4000bf06270 */
[----:B------:R-:W-:Y:S01]  /*3060*/  ISETP.GE.AND P1, PT, R11, UR28, PT ;  /* 0x0000001c0b007c0c */ /* 0x000fe2000bf26270 */
[----:B-1----:R-:W-:Y:S02]  /*3070*/  IMAD R3, R3, 0x60, RZ ;  /* 0x0000006003037824 */ /* 0x002fe400078e02ff */
[----:B--23--:R-:W-:Y:S05]  /*3080*/  IMAD.WIDE.U32 R28, R2, 0x60, R14 ;  /* 0x00000060021c7825 */ /* 0x00cfea00078e000e */
        /* <DEDUP_REMOVED lines=9> */
[----:B--2---:R1:W-:Y:S06]  /*3120*/  @!P1 STG.E.128 desc[UR4][R30.64+0x80], R24 ;  /* 0x000080181e009986 */ /* 0x0043ec000c101d04 */
[----:B------:R-:W2:Y:S04]  /*3130*/  @!P0 LDG.E.128 R20, desc[UR4][R28.64+0x100] ;  /* 0x000100041c148981 */ /* 0x000ea8000c1e1d00 */
[----:B--2---:R1:W-:Y:S01]  /*3140*/  @!P0 STG.E.128 desc[UR4][R30.64+0x100], R20 ;  /* 0x000100141e008986 */ /* 0x0043e2000c101d04 */
[----:B------:R-:W-:Y:S11]  /*3150*/  ISETP.GE.AND P0, PT, R9, UR28, PT ;  /* 0x0000001c09007c0c */ /* 0x000ff6000bf06270 */
[----:B------:R-:W-:Y:S02]  /*3160*/  @!UPT UIADD3 URZ, UPT, UPT, URZ, URZ, URZ ;  /* 0x000000fffffff290 */ /* 0x000fe4000fffe0ff */
[----:B------:R-:W-:Y:S05]  /*3170*/  @P0 BRA `(.L_x_640) ;  /* 0x0000009000300947 */ /* 0x000fea0003800000 */
[----:B-1----:R-:W2:Y:S04]  /*3180*/  LDG.E.128 R4, desc[UR4][R28.64+0x180] ;  /* 0x000180041c047981 */ /* 0x002ea8000c1e1d00 */
[----:B--2---:R1:W-:Y:S01]  /*3190*/  STG.E.128 desc[UR4][R30.64+0x180], R4 ;  /* 0x000180041e007986 */ /* 0x0043e2000c101d04 */
[----:B------:R-:W-:Y:S05]  /*31a0*/  BRA `(.L_x_640) ;  /* 0x0000009000247947 */ /* 0x000fea0003800000 */
.L_x_633:
[----:B------:R-:W-:Y:S05]  /*31b0*/  BRA.U !UP1, `(.L_x_641) ;  /* 0x0000003509407547 */ /* 0x000fea000b800000 */
[----:B------:R-:W-:Y:S04]  /*31c0*/  BSSY.RECONVERGENT B1, `(.L_x_642) ;  /* 0x00000c9000017945 */ /* 0x000fe80003800200 */
[----:B------:R-:W-:Y:S05]  /*31d0*/  @!P5 BRA `(.L_x_643) ;  /* 0x0000000c001cd947 */ /* 0x000fea0003800000 */
[----:B------:R-:W5:Y:S01]  /*31e0*/  LDC R0, c[0x0][0x440] ;  /* 0x00011000ff007b82 */ /* 0x000f620000000800 */
[----:B------:R-:W-:Y:S01]  /*31f0*/  BSSY.RECONVERGENT B0, `(.L_x_644) ;  /* 0x0000034000007945 */ /* 0x000fe20003800200 */
[-C--:B-----5:R-:W-:Y:S02]  /*3200*/  ISETP.GE.AND P0, PT, R12, R0.reuse, PT ;  /* 0x000000000c00720c */ /* 0x0a0fe40003f06270 */
[-C--:B------:R-:W-:Y:S02]  /*3210*/  ISETP.GE.AND P6, PT, R11, R0.reuse, PT ;  /* 0x000000000b00720c */ /* 0x080fe40003fc6270 */
[-C--:B------:R-:W-:Y:S02]  /*3220*/  ISETP.GE.AND P5, PT, R10, R0.reuse, PT ;  /* 0x000000000a00720c */ /* 0x080fe40003fa6270 */
[----:B------:R-:W-:Y:S07]  /*3230*/  ISETP.GE.AND P1, PT, R9, R0, PT ;  /* 0x000000000900720c */ /* 0x000fee0003f26270 */
[----:B------:R-:W-:Y:S06]  /*3240*/  @P0 BRA `(.L_x_645) ;  /* 0x0000000000b80947 */ /* 0x000fec0003800000 */
[----:B------:R-:W-:Y:S01]  /*3250*/  ISETP.GE.AND P0, PT, R12, R18, PT ;  /* 0x000000120c00720c */ /* 0x000fe20003f06270 */
[----:B-1234-:R-:W2:Y:S11]  /*3260*/  LDG.E.128 R20, desc[UR4][R14.64] ;  /* 0x000000040e147981 */ /* 0x01eeb6000c1e1d00 */
[----:B------:R-:W-:Y:S01]  /*3270*/  @!UPT UIADD3 URZ, UPT, UPT, URZ, URZ, URZ ;  /* 0x000000fffffff290 */ /* 0x000fe2000fffe0ff */
[----:B------:R-:W3:Y:S06]  /*3280*/  @!P0 LDG.E.64 R32, desc[UR4][R50.64] ;  /* 0x0000000432208981 */ /* 0x000eec000c1e1b00 */
[----:B------:R-:W4:Y:S01]  /*3290*/  @!P0 LDG.E.64 R6, desc[UR4][R16.64] ;  /* 0x0000000410068981 */ /* 0x000f22000c1e1b00 */
[----:B--2---:R-:W-:Y:S01]  /*32a0*/  @!P0 LOP3.LUT R19, R20, 0xffff0000, RZ, 0xc0, !PT ;  /* 0xffff000014138812 */ /* 0x004fe200078ec0ff */
[----:B------:R-:W-:Y:S01]  /*32b0*/  @!P0 IMAD.U32 R28, R22, 0x10000, RZ ;  /* 0x00010000161c8824 */ /* 0x000fe200078e00ff */
[----:B------:R-:W-:Y:S02]  /*32c0*/  @!P0 SHF.L.U32 R29, R20, 0x10, RZ ;  /* 0x00000010141d8819 */ /* 0x000fe400000006ff */
[----:B------:R-:W-:Y:S02]  /*32d0*/  @!P0 LOP3.LUT R25, R21, 0xffff0000, RZ, 0xc0, !PT ;  /* 0xffff000015198812 */ /* 0x000fe400078ec0ff */
[----:B------:R-:W-:Y:S02]  /*32e0*/  @!P0 LOP3.LUT R24, R22, 0xffff0000, RZ, 0xc0, !PT ;  /* 0xffff000016188812 */ /* 0x000fe400078ec0ff */
[----:B------:R-:W-:Y:S02]  /*32f0*/  @!P0 SHF.L.U32 R30, R23, 0x10, RZ ;  /* 0x00000010171e8819 */ /* 0x000fe400000006ff */
[C---:B---3--:R-:W-:Y:S01]  /*3300*/  @!P0 LOP3.LUT R31, R32.reuse, 0xffff0000, RZ, 0xc0, !PT ;  /* 0xffff0000201f8812 */ /* 0x048fe200078ec0ff */
[----:B------:R-:W-:Y:S02]  /*3310*/  @!P0 IMAD.U32 R27, R32, 0x10000, RZ ;  /* 0x00010000201b8824 */ /* 0x000fe400078e00ff */
[C---:B------:R-:W-:Y:S01]  /*3320*/  @!P0 IMAD.U32 R26, R33.reuse, 0x10000, RZ ;  /* 0x00010000211a8824 */ /* 0x040fe200078e00ff */
[----:B------:R-:W-:Y:S01]  /*3330*/  @!P0 LOP3.LUT R33, R33, 0xffff0000, RZ, 0xc0, !PT ;  /* 0xffff000021218812 */ /* 0x000fe200078ec0ff */
[----:B------:R-:W-:Y:S01]  /*3340*/  @!P0 FMUL.FTZ R35, R19, R27 ;  /* 0x0000001b13238220 */ /* 0x000fe20000410000 */
[C---:B----4-:R-:W-:Y:S01]  /*3350*/  @!P0 SHF.L.U32 R8, R6.reuse, 0x10, RZ ;  /* 0x0000001006088819 */ /* 0x050fe200000006ff */
[----:B------:R-:W-:Y:S01]  /*3360*/  @!P0 FMUL.FTZ R37, R25, R31 ;  /* 0x0000001f19258220 */ /* 0x000fe20000410000 */
[----:B------:R-:W-:Y:S01]  /*3370*/  @!P0 LOP3.LUT R6, R6, 0xffff0000, RZ, 0xc0, !PT ;  /* 0xffff000006068812 */ /* 0x000fe200078ec0ff */
[C---:B------:R-:W-:Y:S01]  /*3380*/  @!P0 FMUL.FTZ R34, R24.reuse, R26 ;  /* 0x0000001a18228220 */ /* 0x040fe20000410000 */
[----:B------:R-:W-:Y:S01]  /*3390*/  @!P0 SHF.L.U32 R5, R7, 0x10, RZ ;  /* 0x0000001007058819 */ /* 0x000fe200000006ff */
[-C--:B------:R-:W-:Y:S01]  /*33a0*/  @!P0 FMUL.FTZ R0, R19, R8.reuse ;  /* 0x0000000813008220 */ /* 0x080fe20000410000 */
[----:B------:R-:W-:Y:S01]  /*33b0*/  @!P0 LOP3.LUT R7, R7, 0xffff0000, RZ, 0xc0, !PT ;  /* 0xffff000007078812 */ /* 0x000fe200078ec0ff */
[----:B------:R-:W-:Y:S01]  /*33c0*/  @!P0 FFMA.FTZ R35, R29, R8, -R35 ;  /* 0x000000081d238223 */ /* 0x000fe20000010823 */
[----:B------:R-:W-:Y:S01]  /*33d0*/  @!P0 LOP3.LUT R8, R23, 0xffff0000, RZ, 0xc0, !PT ;  /* 0xffff000017088812 */ /* 0x000fe200078ec0ff */
[----:B------:R-:W-:Y:S01]  /*33e0*/  @!P0 FFMA.FTZ R0, R27, R29, R0 ;  /* 0x0000001d1b008223 */ /* 0x000fe20000010000 */
[----:B------:R-:W-:Y:S01]  /*33f0*/  @!P0 SHF.L.U32 R27, R21, 0x10, RZ ;  /* 0x00000010151b8819 */ /* 0x000fe200000006ff */
[-C--:B------:R-:W-:Y:S01]  /*3400*/  @!P0 FMUL.FTZ R2, R25, R6.reuse ;  /* 0x0000000619028220 */ /* 0x080fe20000410000 */
[----:B------:R-:W-:Y:S01]  /*3410*/  @!P0 FMUL.FTZ R3, R24, R5 ;  /* 0x0000000518038220 */ /* 0x000fe20000410000 */
[----:B------:R-:W-:Y:S01]  /*3420*/  @!P0 FMUL.FTZ R39, R8, R33 ;  /* 0x0000002108278220 */ /* 0x000fe20000410000 */
[----:B------:R-:W-:Y:S01]  /*3430*/  @!P0 F2FP.BF16.F32.PACK_AB R35, R0, R35 ;  /* 0x000000230023823e */ /* 0x000fe200000010ff */
[----:B------:R-:W-:Y:S01]  /*3440*/  @!P0 FMUL.FTZ R4, R8, R7 ;  /* 0x0000000708048220 */ /* 0x000fe20000410000 */
[----:B------:R-:W-:Y:S01]  /*3450*/  @!P0 FFMA.FTZ R2, R31, R27, R2 ;  /* 0x0000001b1f028223 */ /* 0x000fe20000010002 */
[----:B------:R-:W-:Y:S01]  /*3460*/  @!P0 FFMA.FTZ R37, R27, R6, -R37 ;  /* 0x000000061b258223 */ /* 0x000fe20000010825 */
[----:B------:R-:W-:Y:S01]  /*3470*/  @!P0 MOV R20, R35 ;  /* 0x0000002300148202 */ /* 0x000fe20000000f00 */
[----:B------:R-:W-:Y:S01]  /*3480*/  @!P0 FFMA.FTZ R3, R26, R28, R3 ;  /* 0x0000001c1a038223 */ /* 0x000fe20000010003 */
[----:B------:R-:W-:Y:S01]  /*3490*/  @!P0 FFMA.FTZ R34, R28, R5, -R34 ;  /* 0x000000051c228223 */ /* 0x000fe20000010822 */
[----:B------:R-:W-:Y:S01]  /*34a0*/  @!P0 FFMA.FTZ R39, R30, R7, -R39 ;  /* 0x000000071e278223 */ /* 0x000fe20000010827 */
[----:B------:R-:W-:Y:S01]  /*34b0*/  @!P0 F2FP.BF16.F32.PACK_AB R36, R2, R37 ;  /* 0x000000250224823e */ /* 0x000fe200000010ff */
[----:B------:R-:W-:Y:S02]  /*34c0*/  @!P0 FFMA.FTZ R4, R33, R30, R4 ;  /* 0x0000001e21048223 */ /* 0x000fe40000010004 */
[----:B------:R-:W-:Y:S02]  /*34d0*/  @!P0 F2FP.BF16.F32.PACK_AB R34, R3, R34 ;  /* 0x000000220322823e */ /* 0x000fe400000010ff */
[----:B------:R-:W-:Y:S01]  /*34e0*/  @!P0 IMAD.MOV.U32 R21, RZ, RZ, R36 ;  /* 0x000000ffff158224 */ /* 0x000fe200078e0024 */
[----:B------:R-:W-:Y:S02]  /*34f0*/  @!P0 F2FP.BF16.F32.PACK_AB R39, R4, R39 ;  /* 0x000000270427823e */ /* 0x000fe400000010ff */
[----:B------:R-:W-:Y:S02]  /*3500*/  @!P0 MOV R22, R34 ;  /* 0x0000002200168202 */ /* 0x000fe40000000f00 */
[----:B------:R-:W-:Y:S05]  /*3510*/  @!P0 MOV R23, R39 ;  /* 0x0000002700178202 */ /* 0x000fea0000000f00 */
[----:B------:R1:W-:Y:S02]  /*3520*/  STG.E.128 desc[UR4][R76.64], R20 ;  /* 0x000000144c007986 */ /* 0x0003e4000c101d04 */
.L_x_645:
[----:B------:R-:W-:Y:S05]  /*3530*/  BSYNC.RECONVERGENT B0 ;  /* 0x0000000000007941 */ /* 0x000fea0003800200 */
.L_x_644:
[----:B------:R-:W-:Y:S04]  /*3540*/  BSSY.RECONVERGENT B0, `(.L_x_646) ;  /* 0x0000030000007945 */ /* 0x000fe80003800200 */
[----:B------:R-:W-:Y:S05]  /*3550*/  @P6 BRA `(.L_x_647) ;  /* 0x0000000000b86947 */ /* 0x000fea0003800000 */
        /* <DEDUP_REMOVED lines=46> */
.L_x_647:
[----:B------:R-:W-:Y:S05]  /*3840*/  BSYNC.RECONVERGENT B0 ;  /* 0x0000000000007941 */ /* 0x000fea0003800200 */
.L_x_646:
        /* <DEDUP_REMOVED lines=48> */
.L_x_649:
[----:B------:R-:W-:Y:S05]  /*3b50*/  BSYNC.RECONVERGENT B0 ;  /* 0x0000000000007941 */ /* 0x000fea0003800200 */
.L_x_648:
        /* <DEDUP_REMOVED lines=47> */
.L_x_643:
[----:B------:R-:W-:Y:S05]  /*3e50*/  BSYNC.RECONVERGENT B1 ;  /* 0x0000000000017941 */ /* 0x000fea0003800200 */
.L_x_642:
[C---:B------:R-:W-:Y:S01]  /*3e60*/  SHF.L.U64.HI R3, R97.reuse, 0x1, R90 ;  /* 0x0000000161037819 */ /* 0x040fe2000001025a */
[----:B-1234-:R-:W-:Y:S01]  /*3e70*/  IMAD.SHL.U32 R5, R97, 0x2, RZ ;  /* 0x0000000261057824 */ /* 0x01efe200078e00ff */
[----:B------:R-:W-:Y:S04]  /*3e80*/  BSSY.RECONVERGENT B1, `(.L_x_650) ;  /* 0x00000d1000017945 */ /* 0x000fe80003800200 */
[-C--:B------:R-:W-:Y:S02]  /*3e90*/  IADD3 R6, P1, PT, R16, R5.reuse, RZ ;  /* 0x0000000510067210 */ /* 0x080fe40007f3e0ff */
[----:B------:R-:W-:Y:S03]  /*3ea0*/  IADD3 R38, P0, PT, R50, R5, RZ ;  /* 0x0000000532267210 */ /* 0x000fe60007f1e0ff */
[--C-:B------:R-:W-:Y:S02]  /*3eb0*/  IMAD.X R7, R17, 0x1, R3.reuse, P1 ;  /* 0x0000000111077824 */ /* 0x100fe400008e0603 */
[----:B------:R-:W-:Y:S01]  /*3ec0*/  IMAD.X R39, R51, 0x1, R3, P0 ;  /* 0x0000000133277824 */ /* 0x000fe200000e0603 */
[----:B------:R-:W-:Y:S07]  /*3ed0*/  @!P4 BRA `(.L_x_651) ;  /* 0x0000000c002cc947 */ /* 0x000fee0003800000 */
[----:B------:R-:W-:Y:S01]  /*3ee0*/  LEA R40, P1, R93, R14, 0x1 ;  /* 0x0000000e5d287211 */ /* 0x000fe200078208ff */
[----:B------:R-:W1:Y:S01]  /*3ef0*/  LDC R0, c[0x0][0x440] ;  /* 0x00011000ff007b82 */ /* 0x000e620000000800 */
[----:B------:R-:W-:Y:S01]  /*3f00*/  LEA R36, P0, R61, R76, 0x1 ;  /* 0x0000004c3d247211 */ /* 0x000fe200078008ff */
[----:B------:R-:W-:Y:S01]  /*3f10*/  BSSY.RECONVERGENT B0, `(.L_x_652) ;  /* 0x0000036000007945 */ /* 0x000fe20003800200 */
[----:B------:R-:W-:Y:S02]  /*3f20*/  LEA.HI.X R41, R93, R15, R91, 0x1, P1 ;  /* 0x0000000f5d297211 */ /* 0x000fe400008f0c5b */
[----:B------:R-:W-:Y:S02]  /*3f30*/  LEA.HI.X R37, R61, R77, R60, 0x1, P0 ;  /* 0x0000004d3d257211 */ /* 0x000fe400000f0c3c */
[-C--:B-1----:R-:W-:Y:S02]  /*3f40*/  ISETP.GE.AND P6, PT, R12, R0.reuse, PT ;  /* 0x000000000c00720c */ /* 0x082fe40003fc6270 */
[-C--:B------:R-:W-:Y:S02]  /*3f50*/  ISETP.GE.AND P5, PT, R11, R0.reuse, PT ;  /* 0x000000000b00720c */ /* 0x080fe40003fa6270 */
[-C--:B------:R-:W-:Y:S02]  /*3f60*/  ISETP.GE.AND P4, PT, R10, R0.reuse, PT ;  /* 0x000000000a00720c */ /* 0x080fe40003f86270 */
[----:B------:R-:W-:Y:S07]  /*3f70*/  ISETP.GE.AND P1, PT, R9, R0, PT ;  /* 0x000000000900720c */ /* 0x000fee0003f26270 */
[----:B------:R-:W-:Y:S06]  /*3f80*/  @P6 BRA `(.L_x_653) ;  /* 0x0000000000b86947 */ /* 0x000fec0003800000 */
[----:B------:R-:W-:Y:S01]  /*3f90*/  ISETP.GE.AND P0, PT, R12, R18, PT ;  /* 0x000000120c00720c */ /* 0x000fe20003f06270 */
[----:B------:R-:W2:Y:S11]  /*3fa0*/  LDG.E.128 R24, desc[UR4][R40.64] ;  /* 0x0000000428187981 */ /* 0x000eb6000c1e1d00 */
        /* <DEDUP_REMOVED lines=44> */
.L_x_653:
[----:B------:R-:W-:Y:S05]  /*4270*/  BSYNC.RECONVERGENT B0 ;  /* 0x0000000000007941 */ /* 0x000fea0003800200 */
.L_x_652:
[----:B------:R-:W-:Y:S04]  /*4280*/  BSSY.RECONVERGENT B0, `(.L_x_654) ;  /* 0x0000030000007945 */ /* 0x000fe80003800200 */
[----:B------:R-:W-:Y:S05]  /*4290*/  @P5 BRA `(.L_x_655) ;  /* 0x0000000000b85947 */ /* 0x000fea0003800000 */
[----:B------:R-:W-:Y:S01]  /*42a0*/  ISETP.GE.AND P0, PT, R11, R18, PT ;  /* 0x000000120b00720c */ /* 0x000fe20003f06270 */
[----:B-1----:R-:W2:Y:S11]  /*42b0*/  LDG.E.128 R24, desc[UR4][R40.64+0x80] ;  /* 0x0000800428187981 */ /* 0x002eb6000c1e1d00 */
        /* <DEDUP_REMOVED lines=44> */
.L_x_655:
[----:B------:R-:W-:Y:S05]  /*4580*/  BSYNC.RECONVERGENT B0 ;  /* 0x0000000000007941 */ /* 0x000fea0003800200 */
.L_x_654:
[----:B------:R-:W-:Y:S04]  /*4590*/  BSSY.RECONVERGENT B0, `(.L_x_656) ;  /* 0x0000030000007945 */ /* 0x000fe80003800200 */
[----:B------:R-:W-:Y:S05]  /*45a0*/  @P4 BRA `(.L_x_657) ;  /* 0x0000000000b84947 */ /* 0x000fea0003800000 */
[----:B------:R-:W-:Y:S01]  /*45b0*/  ISETP.GE.AND P0, PT, R10, R18, PT ;  /* 0x000000120a00720c */ /* 0x000fe20003f06270 */
[----:B-12---:R-:W2:Y:S11]  /*45c0*/  LDG.E.128 R24, desc[UR4][R40.64+0x100] ;  /* 0x0001000428187981 */ /* 0x006eb6000c1e1d00 */
        /* <DEDUP_REMOVED lines=44> */
.L_x_657:
[----:B------:R-:W-:Y:S05]  /*4890*/  BSYNC.RECONVERGENT B0 ;  /* 0x0000000000007941 */ /* 0x000fea0003800200 */
.L_x_656:
[----:B------:R-:W-:Y:S05]  /*48a0*/  @P1 BRA `(.L_x_651) ;  /* 0x0000000000b81947 */ /* 0x000fea0003800000 */
[----:B------:R-:W-:Y:S01]  /*48b0*/  ISETP.GE.AND P0, PT, R9, R18, PT ;  /* 0x000000120900720c */ /* 0x000fe20003f06270 */
[----:B-123--:R-:W2:Y:S11]  /*48c0*/  LDG.E.128 R24, desc[UR4][R40.64+0x180] ;  /* 0x0001800428187981 */ /* 0x00eeb6000c1e1d00 */
        /* <DEDUP_REMOVED lines=44> */
.L_x_651:
[----:B------:R-:W-:Y:S05]  /*4b90*/  BSYNC.RECONVERGENT B1 ;  /* 0x0000000000017941 */ /* 0x000fea0003800200 */
.L_x_650:
[----:B------:R-:W-:Y:S04]  /*4ba0*/  BSSY.RECONVERGENT B1, `(.L_x_658) ;  /* 0x00000d3000017945 */ /* 0x000fe80003800200 */
[----:B------:R-:W-:Y:S05]  /*4bb0*/  @!P3 BRA `(.L_x_659) ;  /* 0x0000000c0044b947 */ /* 0x000fea0003800000 */
[C---:B------:R-:W-:Y:S01]  /*4bc0*/  LEA R40, P0, R67.reuse, R38, 0x5 ;  /* 0x0000002643287211 */ /* 0x040fe200078028ff */
[----:B------:R-:W5:Y:S01]  /*4bd0*/  LDC R0, c[0x0][0x440] ;  /* 0x00011000ff007b82 */ /* 0x000f620000000800 */
[C---:B------:R-:W-:Y:S01]  /*4be0*/  LEA R22, P1, R67.reuse, R6, 0x5 ;  /* 0x0000000643167211 */ /* 0x040fe200078228ff */
[----:B------:R-:W-:Y:S01]  /*4bf0*/  BSSY.RECONVERGENT B0, `(.L_x_660) ;  /* 0x000003c000007945 */ /* 0x000fe20003800200 */
[C---:B------:R-:W-:Y:S05]  /*4c00*/  LEA.HI.X.SX32 R41, R67.reuse, R39, 0x5, P0 ;  /* 0x0000002743297211 */ /* 0x040fea00000f2eff */
[----:B------:R-:W1:Y:S01]  /*4c10*/  LDC.64 R4, c[0x0][0x4a8] ;  /* 0x00012a00ff047b82 */ /* 0x000e620000000a00 */
[----:B------:R-:W-:Y:S07]  /*4c20*/  LEA.HI.X.SX32 R23, R67, R7, 0x5, P1 ;  /* 0x0000000743177211 */ /* 0x000fee00008f2eff */
[----:B------:R-:W2:Y:S01]  /*4c30*/  LDC.64 R2, c[0x0][0x3b8] ;  /* 0x0000ee00ff027b82 */ /* 0x000ea20000000a00 */
[-C--:B-----5:R-:W-:Y:S02]  /*4c40*/  ISETP.GE.AND P6, PT, R12, R0.reuse, PT ;  /* 0x000000000c00720c */ /* 0x0a0fe40003fc6270 */
[----:B------:R-:W-:Y:S02]  /*4c50*/  ISETP.GE.AND P4, PT, R11, R0, PT ;  /* 0x000000000b00720c */ /* 0x000fe40003f86270 */
[----:B-1----:R-:W-:Y:S02]  /*4c60*/  LEA R44, P5, R4, R14, 0x6 ;  /* 0x0000000e042c7211 */ /* 0x002fe400078a30ff */
[-C--:B------:R-:W-:Y:S02]  /*4c70*/  ISETP.GE.AND P3, PT, R10, R0.reuse, PT ;  /* 0x000000000a00720c */ /* 0x080fe40003f66270 */
[----:B------:R-:W-:Y:S02]  /*4c80*/  ISETP.GE.AND P1, PT, R9, R0, PT ;  /* 0x000000000900720c */ /* 0x000fe40003f26270 */
[----:B--2---:R-:W-:Y:S02]  /*4c90*/  LEA R42, P0, R2, R76, 0x6 ;  /* 0x0000004c022a7211 */ /* 0x004fe400078030ff */
[----:B------:R-:W-:Y:S02]  /*4ca0*/  LEA.HI.X R45, R4, R15, R5, 0x6, P5 ;  /* 0x0000000f042d7211 */ /* 0x000fe400028f3405 */
[----:B------:R-:W-:Y:S01]  /*4cb0*/  LEA.HI.X R43, R2, R77, R3, 0x6, P0 ;  /* 0x0000004d022b7211 */ /* 0x000fe200000f3403 */
[----:B------:R-:W-:Y:S08]  /*4cc0*/  @P6 BRA `(.L_x_661) ;  /* 0x0000000000b86947 */ /* 0x000ff00003800000 */
[----:B------:R-:W-:Y:S01]  /*4cd0*/  ISETP.GE.AND P0, PT, R12, R18, PT ;  /* 0x000000120c00720c */ /* 0x000fe20003f06270 */
[----:B---34-:R-:W2:Y:S11]  /*4ce0*/  LDG.E.128 R24, desc[UR4][R44.64] ;  /* 0x000000042c187981 */ /* 0x018eb6000c1e1d00 */
        /* <DEDUP_REMOVED lines=44> */
.L_x_661:
[----:B------:R-:W-:Y:S05]  /*4fb0*/  BSYNC.RECONVERGENT B0 ;  /* 0x0000000000007941 */ /* 0x000fea0003800200 */
.L_x_660:
[----:B------:R-:W-:Y:S04]  /*4fc0*/  BSSY.RECONVERGENT B0, `(.L_x_662) ;  /* 0x0000030000007945 */ /* 0x000fe80003800200 */
[----:B------:R-:W-:Y:S05]  /*4fd0*/  @P4 BRA `(.L_x_663) ;  /* 0x0000000000b84947 */ /* 0x000fea0003800000 */
[----:B------:R-:W-:Y:S01]  /*4fe0*/  ISETP.GE.AND P0, PT, R11, R18, PT ;  /* 0x000000120b00720c */ /* 0x000fe20003f06270 */
[----:B-1-34-:R-:W2:Y:S11]  /*4ff0*/  LDG.E.128 R24, desc[UR4][R44.64+0x80] ;  /* 0x000080042c187981 */ /* 0x01aeb6000c1e1d00 */
        /* <DEDUP_REMOVED lines=44> */
.L_x_663:
[----:B------:R-:W-:Y:S05]  /*52c0*/  BSYNC.RECONVERGENT B0 ;  /* 0x0000000000007941 */ /* 0x000fea0003800200 */
.L_x_662:
        /* <DEDUP_REMOVED lines=48> */
.L_x_665:
[----:B------:R-:W-:Y:S05]  /*55d0*/  BSYNC.RECONVERGENT B0 ;  /* 0x0000000000007941 */ /* 0x000fea0003800200 */
.L_x_664:
[----:B------:R-:W-:Y:S05]  /*55e0*/  @P1 BRA `(.L_x_659) ;  /* 0x0000000000b81947 */ /* 0x000fea0003800000 */
[----:B------:R-:W-:Y:S01]  /*55f0*/  ISETP.GE.AND P0, PT, R9, R18, PT ;  /* 0x000000120900720c */ /* 0x000fe20003f06270 */
[----:B-1234-:R-:W2:Y:S11]  /*5600*/  LDG.E.128 R24, desc[UR4][R44.64+0x180] ;  /* 0x000180042c187981 */ /* 0x01eeb6000c1e1d00 */
[----:B------:R-:W-:Y:S01]  /*5610*/  @!UPT UIADD3 URZ, UPT, UPT, URZ, URZ, URZ ;  /* 0x000000fffffff290 */ /* 0x000fe2000fffe0ff */
[----:B------:R-:W3:Y:S06]  /*5620*/  @!P0 LDG.E.64 R40, desc[UR4][R40.64+0xc0] ;  /* 0x0000c00428288981 */ /* 0x000eec000c1e1b00 */
[----:B------:R1:W4:Y:S01]  /*5630*/  @!P0 LDG.E.64 R20, desc[UR4][R22.64+0xc0] ;  /* 0x0000c00416148981 */ /* 0x000322000c1e1b00 */
[----:B--2---:R-:W-:Y:S01]  /*5640*/  @!P0 LOP3.LUT R19, R24, 0xffff0000, RZ, 0xc0, !PT ;  /* 0xffff000018138812 */ /* 0x004fe200078ec0ff */
[----:B------:R-:W-:Y:S01]  /*5650*/  @!P0 IMAD.U32 R30, R26, 0x10000, RZ ;  /* 0x000100001a1e8824 */ /* 0x000fe200078e00ff */
[----:B------:R-:W-:Y:S02]  /*5660*/  @!P0 SHF.L.U32 R33, R24, 0x10, RZ ;  /* 0x0000001018218819 */ /* 0x000fe400000006ff */
[----:B------:R-:W-:Y:S02]  /*5670*/  @!P0 LOP3.LUT R29, R25, 0xffff0000, RZ, 0xc0, !PT ;  /* 0xffff0000191d8812 */ /* 0x000fe400078ec0ff */
[----:B-1----:R-:W-:Y:S02]  /*5680*/  @!P0 LOP3.LUT R22, R26, 0xffff0000, RZ, 0xc0, !PT ;  /* 0xffff00001a168812 */ /* 0x002fe400078ec0ff */
[----:B------:R-:W-:Y:S02]  /*5690*/  @!P0 SHF.L.U32 R32, R27, 0x10, RZ ;  /* 0x000000101b208819 */ /* 0x000fe400000006ff */
[C---:B---3--:R-:W-:Y:S01]  /*56a0*/  @!P0 LOP3.LUT R35, R40.reuse, 0xffff0000, RZ, 0xc0, !PT ;  /* 0xffff000028238812 */ /* 0x048fe200078ec0ff */
[----:B------:R-:W-:Y:S01]  /*56b0*/  @!P0 IMAD.U32 R31, R40, 0x10000, RZ ;  /* 0x00010000281f8824 */ /* 0x000fe200078e00ff */
[C---:B------:R-:W-:Y:S01]  /*56c0*/  @!P0 LOP3.LUT R37, R41.reuse, 0xffff0000, RZ, 0xc0, !PT ;  /* 0xffff000029258812 */ /* 0x040fe200078ec0ff */
[----:B------:R-:W-:Y:S02]  /*56d0*/  @!P0 IMAD.U32 R28, R41, 0x10000, RZ ;  /* 0x00010000291c8824 */ /* 0x000fe400078e00ff */
        /* <DEDUP_REMOVED lines=31> */
.L_x_659:
[----:B------:R-:W-:Y:S05]  /*58d0*/  BSYNC.RECONVERGENT B1 ;  /* 0x0000000000017941 */ /* 0x000fea0003800200 */
.L_x_658:
[----:B------:R-:W-:Y:S04]  /*58e0*/  BSSY.RECONVERGENT B1, `(.L_x_666) ;  /* 0x00000d5000017945 */ /* 0x000fe80003800200 */
[----:B------:R-:W-:Y:S05]  /*58f0*/  @!P2 BRA `(.L_x_667) ;  /* 0x0000000c004ca947 */ /* 0x000fea0003800000 */
[C---:B-1234-:R-:W-:Y:S01]  /*5900*/  LEA R24, P4, R67.reuse, R6, 0x6 ;  /* 0x0000000643187211 */ /* 0x05efe200078830ff */
[----:B------:R-:W1:Y:S01]  /*5910*/  LDC R0, c[0x0][0x440] ;  /* 0x00011000ff007b82 */ /* 0x000e620000000800 */
[C---:B------:R-:W-:Y:S01]  /*5920*/  LEA R36, P0, R67.reuse, R38, 0x6 ;  /* 0x0000002643247211 */ /* 0x040fe200078030ff */
[----:B------:R-:W-:Y:S01]  /*5930*/  BSSY.RECONVERGENT B0, `(.L_x_668) ;  /* 0x000003e000007945 */ /* 0x000fe20003800200 */
[C---:B------:R-:W-:Y:S05]  /*5940*/  LEA.HI.X.SX32 R25, R67.reuse, R7, 0x6, P4 ;  /* 0x0000000743197211 */ /* 0x040fea00020f36ff */
[----:B------:R-:W2:Y:S01]  /*5950*/  LDC.64 R2, c[0x0][0x3b8] ;  /* 0x0000ee00ff027b82 */ /* 0x000ea20000000a00 */
[----:B------:R-:W-:Y:S07]  /*5960*/  LEA.HI.X.SX32 R37, R67, R39, 0x6, P0 ;  /* 0x0000002743257211 */ /* 0x000fee00000f36ff */
[----:B------:R-:W3:Y:S01]  /*5970*/  LDC.64 R42, c[0x0][0x4a8] ;  /* 0x00012a00ff2a7b82 */ /* 0x000ee20000000a00 */
[----:B--2---:R-:W-:Y:S01]  /*5980*/  IMAD R5, R3, 0x60, RZ ;  /* 0x0000006003057824 */ /* 0x004fe200078e02ff */
[-C--:B-1----:R-:W-:Y:S01]  /*5990*/  ISETP.GE.AND P5, PT, R12, R0.reuse, PT ;  /* 0x000000000c00720c */ /* 0x082fe20003fa6270 */
[----:B------:R-:W-:Y:S01]  /*59a0*/  IMAD.WIDE.U32 R40, R2, 0x60, R76 ;  /* 0x0000006002287825 */ /* 0x000fe200078e004c */
[-C--:B------:R-:W-:Y:S02]  /*59b0*/  ISETP.GE.AND P3, PT, R11, R0.reuse, PT ;  /* 0x000000000b00720c */ /* 0x080fe40003f66270 */
[-C--:B------:R-:W-:Y:S01]  /*59c0*/  ISETP.GE.AND P2, PT, R10, R0.reuse, PT ;  /* 0x000000000a00720c */ /* 0x080fe20003f46270 */
[----:B---3--:R-:W-:Y:S01]  /*59d0*/  IMAD R3, R43, 0x60, RZ ;  /* 0x000000602b037824 */ /* 0x008fe200078e02ff */
[----:B------:R-:W-:Y:S01]  /*59e0*/  ISETP.GE.AND P1, PT, R9, R0, PT ;  /* 0x000000000900720c */ /* 0x000fe20003f26270 */
[----:B------:R-:W-:Y:S04]  /*59f0*/  IMAD.WIDE.U32 R42, R42, 0x60, R14 ;  /* 0x000000602a2a7825 */ /* 0x000fe800078e000e */
[----:B------:R-:W-:Y:S02]  /*5a00*/  IMAD.IADD R41, R41, 0x1, R5 ;  /* 0x0000000129297824 */ /* 0x000fe400078e0205 */
[----:B------:R-:W-:Y:S01]  /*5a10*/  IMAD.IADD R43, R43, 0x1, R3 ;  /* 0x000000012b2b7824 */ /* 0x000fe200078e0203 */
        /* <DEDUP_REMOVED lines=47> */
.L_x_669:
[----:B------:R-:W-:Y:S05]  /*5d10*/  BSYNC.RECONVERGENT B0 ;  /* 0x0000000000007941 */ /* 0x000fea0003800200 */
.L_x_668:
        /* <DEDUP_REMOVED lines=48> */
.L_x_671:
[----:B------:R-:W-:Y:S05]  /*6020*/  BSYNC.RECONVERGENT B0 ;  /* 0x0000000000007941 */ /* 0x000fea0003800200 */
.L_x_670:
        /* <DEDUP_REMOVED lines=48> */
.L_x_673:
[----:B------:R-:W-:Y:S05]  /*6330*/  BSYNC.RECONVERGENT B0 ;  /* 0x0000000000007941 */ /* 0x000fea0003800200 */
.L_x_672:
        /* <DEDUP_REMOVED lines=47> */
.L_x_667:
[----:B------:R-:W-:Y:S05]  /*6630*/  BSYNC.RECONVERGENT B1 ;  /* 0x0000000000017941 */ /* 0x000fea0003800200 */
.L_x_666:
[----:B------:R-:W5:Y:S08]  /*6640*/  LDC R3, c[0x0][0x450] ;  /* 0x00011400ff037b82 */ /* 0x000f700000000800 */
[----:B------:R-:W1:Y:S01]  /*6650*/  LDC R18, c[0x0][0x450] ;  /* 0x00011400ff127b82 */ /* 0x000e620000000800 */
[----:B-----5:R-:W-:Y:S05]  /*6660*/  IMAD.U32 R3, R3, -0x20, RZ ;  /* 0xffffffe003037824 */ /* 0x020fea00078e00ff */
[C---:B------:R-:W-:Y:S02]  /*6670*/  LEA R16, P1, R3.reuse, R16, 0x1 ;  /* 0x0000001003107211 */ /* 0x040fe400078208ff */
[C---:B------:R-:W-:Y:S02]  /*6680*/  LEA R50, P0, R3.reuse, R50, 0x1 ;  /* 0x0000003203327211 */ /* 0x040fe400078008ff */
[C---:B------:R-:W-:Y:S02]  /*6690*/  LEA.HI.X.SX32 R17, R3.reuse, R17, 0x1, P1 ;  /* 0x0000001103117211 */ /* 0x040fe400008f0eff */
[----:B------:R-:W-:Y:S01]  /*66a0*/  LEA.HI.X.SX32 R51, R3, R51, 0x1, P0 ;  /* 0x0000003303337211 */ /* 0x000fe200000f0eff */
[----:B-1----:R-:W-:Y:S05]  /*66b0*/  BRA `(.L_x_640) ;  /* 0x0000005800e07947 */ /* 0x002fea0003800000 */
.L_x_641:
[----:B-1234-:R-:W-:Y:S01]  /*66c0*/  LEA.HI R20, R18, R18, RZ, 0x1 ;  /* 0x0000001212147211 */ /* 0x01efe200078f08ff */
[----:B------:R-:W-:Y:S01]  /*66d0*/  BSSY.RECONVERGENT B1, `(.L_x_674) ;  /* 0x000016b000017945 */ /* 0x000fe20003800200 */
[----:B------:R-:W-:Y:S02]  /*66e0*/  SHF.R.U32.HI R19, RZ, 0x1, R18 ;  /* 0x00000001ff137819 */ /* 0x000fe40000011612 */
[----:B------:R-:W-:Y:S05]  /*66f0*/  SHF.R.S32.HI R20, RZ, 0x1, R20 ;  /* 0x00000001ff147819 */ /* 0x000fea0000011414 */
[----:B------:R-:W-:Y:S05]  /*6700*/  IMAD.MOV R20, RZ, RZ, -R20 ;  /* 0x000000ffff147224 */ /* 0x000fea00078e0a14 */
[----:B------:R-:W-:Y:S01]  /*6710*/  SHF.R.S32.HI R104, RZ, 0x1f, R20 ;  /* 0x0000001fff687819 */ /* 0x000fe20000011414 */
[----:B------:R-:W-:Y:S05]  /*6720*/  @!P5 BRA `(.L_x_675) ;  /* 0x000000140094d947 */ /* 0x000fea0003800000 */
[----:B------:R-:W1:Y:S01]  /*6730*/  LDC R48, c[0x0][0x440] ;  /* 0x00011000ff307b82 */ /* 0x000e620000000800 */
[----:B------:R-:W-:Y:S01]  /*6740*/  BSSY.RECONVERGENT B0, `(.L_x_676) ;  /* 0x0000057000007945 */ /* 0x000fe20003800200 */
[----:B-1----:R-:W-:Y:S11]  /*6750*/  ISETP.GE.AND P0, PT, R12, R48, PT ;  /* 0x000000300c00720c */ /* 0x002ff60003f06270 */
[----:B------:R-:W-:Y:S02]  /*6760*/  @!UPT UIADD3 URZ, UPT, UPT, URZ, URZ, URZ ;  /* 0x000000fffffff290 */ /* 0x000fe4000fffe0ff */
[----:B------:R-:W-:Y:S05]  /*6770*/  @P0 BRA `(.L_x_677) ;  /* 0x00000004004c0947 */ /* 0x000fea0003800000 */
[C---:B------:R-:W-:Y:S01]  /*6780*/  ISETP.GE.AND P0, PT, R12.reuse, R18, PT ;  /* 0x000000120c00720c */ /* 0x040fe20003f06270 */
[----:B------:R-:W2:Y:S11]  /*6790*/  LDG.E.128 R52, desc[UR4][R14.64] ;  /* 0x000000040e347981 */ /* 0x000eb6000c1e1d00 */
[----:B------:R-:W-:Y:S01]  /*67a0*/  @!UPT UIADD3 URZ, UPT, UPT, URZ, URZ, URZ ;  /* 0x000000fffffff290 */ /* 0x000fe2000fffe0ff */
[----:B------:R-:W-:Y:S04]  /*67b0*/  @!P0 ISETP.GE.U32.AND P1, PT, R12, R19, PT ;  /* 0x000000130c00820c */ /* 0x000fe80003f26070 */
[----:B------:R-:W-:Y:S02]  /*67c0*/  @!P0 SEL R57, R20, RZ, P1 ;  /* 0x000000ff14398207 */ /* 0x000fe40000800000 */
[----:B------:R-:W-:Y:S02]  /*67d0*/  @!P0 SEL R106, R104, RZ, P1 ;  /* 0x000000ff686a8207 */ /* 0x000fe40000800000 */
[----:B------:R-:W-:Y:S01]  /*67e0*/  @!P0 SEL R21, R19, R20, !P1 ;  /* 0x0000001413158207 */ /* 0x000fe20004800000 */
[C---:B------:R-:W-:Y:S01]  /*67f0*/  @!P0 IMAD.SHL.U32 R49, R57.reuse, 0x2, RZ ;  /* 0x0000000239318824 */ /* 0x040fe200078e00ff */
[----:B------:R-:W-:Y:S03]  /*6800*/  @!P0 SHF.L.U64.HI R106, R57, 0x1, R106 ;  /* 0x00000001396a8819 */ /* 0x000fe6000001026a */
[----:B------:R-:W-:Y:S01]  /*6810*/  @!P0 IMAD.WIDE R24, R21, 0x2, R14 ;  /* 0x0000000215188825 */ /* 0x000fe200078e020e */
[C---:B------:R-:W-:Y:S05]  /*6820*/  @!P0 IADD3 R58, P1, PT, R49.reuse, R80, RZ ;  /* 0x00000050313a8210 */ /* 0x040fea0007f3e0ff */
[C---:B------:R-:W-:Y:S01]  /*6830*/  @!P0 IMAD.X R59, R106.reuse, 0x1, R81, P1 ;  /* 0x000000016a3b8824 */ /* 0x040fe200008e0651 */
[----:B------:R-:W-:Y:S01]  /*6840*/  @!P0 IADD3 R38, P1, PT, R49, R82, RZ ;  /* 0x0000005231268210 */ /* 0x000fe20007f3e0ff */
[----:B------:R-:W3:Y:S03]  /*6850*/  @!P0 LDG.E.128 R24, desc[UR4][R24.64] ;  /* 0x0000000418188981 */ /* 0x000ee6000c1e1d00 */
[----:B------:R-:W-:Y:S02]  /*6860*/  @!P0 IADD3.X R39, PT, PT, R106, R83, RZ, P1, !PT ;  /* 0x000000536a278210 */ /* 0x000fe40000ffe4ff */
[----:B------:R-:W-:Y:S03]  /*6870*/  ISETP.GE.U32.OR P1, PT, R12, R19, P0 ;  /* 0x000000130c00720c */ /* 0x000fe60000726470 */
[----:B------:R-:W4:Y:S08]  /*6880*/  @!P0 LDG.E.128 R56, desc[UR4][R58.64] ;  /* 0x000000043a388981 */ /* 0x000f30000c1e1d00 */
[----:B------:R2:W5:Y:S02]  /*6890*/  @!P0 LDG.E.128 R44, desc[UR4][R38.64] ;  /* 0x00000004262c8981 */ /* 0x000564000c1e1d00 */
[C---:B--2---:R-:W-:Y:S01]  /*68a0*/  @!P0 LOP3.LUT R39, R52.reuse, 0xffff0000, RZ, 0xc0, !PT ;  /* 0xffff000034278812 */ /* 0x044fe200078ec0ff */
[----:B------:R-:W-:Y:S01]  /*68b0*/  @!P0 IMAD.U32 R37, R52, 0x10000, RZ ;  /* 0x0001000034258824 */ /* 0x000fe200078e00ff */
[----:B------:R-:W-:Y:S02]  /*68c0*/  @!P0 SHF.L.U32 R42, R53, 0x10, RZ ;  /* 0x00000010352a8819 */ /* 0x000fe400000006ff */
[C---:B---3--:R-:W-:Y:S01]  /*68d0*/  @!P0 LOP3.LUT R30, R24.reuse, 0xffff0000, RZ, 0xc0, !PT ;  /* 0xffff0000181e8812 */ /* 0x048fe200078ec0ff */
[----:B------:R-:W-:Y:S01]  /*68e0*/  @!P0 IMAD.U32 R31, R24, 0x10000, RZ ;  /* 0x00010000181f8824 */ /* 0x000fe200078e00ff */
[C---:B------:R-:W-:Y:S02]  /*68f0*/  @!P0 SHF.L.U32 R28, R25.reuse, 0x10, RZ ;  /* 0x00000010191c8819 */ /* 0x040fe400000006ff */
[----:B------:R-:W-:Y:S01]  /*6900*/  @!P0 LOP3.LUT R29, R25, 0xffff0000, RZ, 0xc0, !PT ;  /* 0xffff0000191d8812 */ /* 0x000fe200078ec0ff */
[----:B------:R-:W-:Y:S01]  /*6910*/  @!P0 IMAD.U32 R25, R26, 0x10000, RZ ;  /* 0x000100001a198824 */ /* 0x000fe200078e00ff */
[----:B------:R-:W-:Y:S02]  /*6920*/  @!P0 SHF.L.U32 R21, R27, 0x10, RZ ;  /* 0x000000101b158819 */ /* 0x000fe400000006ff */
[C---:B----4-:R-:W-:Y:S01]  /*6930*/  @!P0 LOP3.LUT R35, R56.reuse, 0xffff0000, RZ, 0xc0, !PT ;  /* 0xffff000038238812 */ /* 0x050fe200078ec0ff */
[----:B------:R-:W-:Y:S01]  /*6940*/  @!P0 IMAD.U32 R36, R56, 0x10000, RZ ;  /* 0x0001000038248824 */ /* 0x000fe200078e00ff */
[C---:B------:R-:W-:Y:S01]  /*6950*/  @!P0 SHF.L.U32 R33, R57.reuse, 0x10, RZ ;  /* 0x0000001039218819 */ /* 0x040fe200000006ff */
[----:B------:R-:W-:Y:S01]  /*6960*/  @!P0 IMAD.U32 R32, R58, 0x10000, RZ ;  /* 0x000100003a208824 */ /* 0x000fe200078e00ff */
[----:B------:R-:W-:Y:S01]  /*6970*/  @!P0 LOP3.LUT R34, R57, 0xffff0000, RZ, 0xc0, !PT ;  /* 0xffff000039228812 */ /* 0x000fe200078ec0ff */
[----:B------:R-:W-:Y:S01]  /*6980*/  @!P1 FADD.FTZ R36, -R36, -RZ ;  /* 0x800000ff24249221 */ /* 0x000fe20000010100 */
[----:B------:R-:W-:Y:S01]  /*6990*/  @!P0 LOP3.LUT R23, R27, 0xffff0000, RZ, 0xc0, !PT ;  /* 0xffff00001b178812 */ /* 0x000fe200078ec0ff */
[----:B------:R-:W-:Y:S01]  /*69a0*/  @!P1 FADD.FTZ R35, -R35, -RZ ;  /* 0x800000ff23239221 */ /* 0x000fe20000010100 */
[----:B------:R-:W-:Y:S01]  /*69b0*/  @!P0 LOP3.LUT R24, R26, 0xffff0000, RZ, 0xc0, !PT ;  /* 0xffff00001a188812 */ /* 0x000fe200078ec0ff */
[----:B-----5:R-:W-:Y:S01]  /*69c0*/  @!P0 IMAD.U32 R38, R44, 0x10000, RZ ;  /* 0x000100002c268824 */ /* 0x020fe200078e00ff */
[----:B------:R-:W-:Y:S01]  /*69d0*/  @!P0 LOP3.LUT R27, R58, 0xffff0000, RZ, 0xc0, !PT ;  /* 0xffff00003a1b8812 */ /* 0x000fe200078ec0ff */
[----:B------:R-:W-:Y:S01]  /*69e0*/  @!P0 FMUL.FTZ R0, R31, R36 ;  /* 0x000000241f008220 */ /* 0x000fe20000410000 */
[----:B------:R-:W-:Y:S01]  /*69f0*/  @!P0 SHF.L.U32 R26, R59, 0x10, RZ ;  /* 0x000000103b1a8819 */ /* 0x000fe200000006ff */
[----:B------:R-:W-:Y:S01]  /*6a00*/  @!P1 FADD.FTZ R33, -R33, -RZ ;  /* 0x800000ff21219221 */ /* 0x000fe20000010100 */
[----:B------:R-:W-:Y:S01]  /*6a10*/  @!P0 LOP3.LUT R22, R59, 0xffff0000, RZ, 0xc0, !PT ;  /* 0xffff00003b168812 */ /* 0x000fe200078ec0ff */
[----:B------:R-:W-:Y:S01]  /*6a20*/  @!P0 FFMA.FTZ R0, R37, R38, R0 ;  /* 0x0000002625008223 */ /* 0x000fe20000010000 */
[----:B------:R-:W-:Y:S01]  /*6a30*/  @!P0 LOP3.LUT R40, R44, 0xffff0000, RZ, 0xc0, !PT ;  /* 0xffff00002c288812 */ /* 0x000fe200078ec0ff */
[----:B------:R-:W-:Y:S01]  /*6a40*/  @!P0 FMUL.FTZ R2, R30, R35 ;  /* 0x000000231e028220 */ /* 0x000fe20000410000 */
[C---:B------:R-:W-:Y:S01]  /*6a50*/  @!P0 SHF.L.U32 R41, R45.reuse, 0x10, RZ ;  /* 0x000000102d298819 */ /* 0x040fe200000006ff */
[----:B------:R-:W-:Y:S01]  /*6a60*/  @!P1 FADD.FTZ R34, -R34, -RZ ;  /* 0x800000ff22229221 */ /* 0x000fe20000010100 */
[----:B------:R-:W-:Y:S01]  /*6a70*/  @!P0 LOP3.LUT R43, R45, 0xffff0000, RZ, 0xc0, !PT ;  /* 0xffff00002d2b8812 */ /* 0x000fe200078ec0ff */
[----:B------:R-:W-:Y:S01]  /*6a80*/  @!P1 FADD.FTZ R32, -R32, -RZ ;  /* 0x800000ff20209221 */ /* 0x000fe20000010100 */
[----:B------:R-:W-:Y:S01]  /*6a90*/  @!P0 LOP3.LUT R37, R53, 0xffff0000, RZ, 0xc0, !PT ;  /* 0xffff000035258812 */ /* 0x000fe200078ec0ff */
[----:B------:R-:W-:Y:S01]  /*6aa0*/  @!P0 FMUL.FTZ R3, R28, R33 ;  /* 0x000000211c038220 */ /* 0x000fe20000410000 */
[----:B------:R-:W-:Y:S01]  /*6ab0*/  @!P0 LOP3.LUT R45, R46, 0xffff0000, RZ, 0xc0, !PT ;  /* 0xffff00002e2d8812 */ /* 0x000fe200078ec0ff */
[----:B------:R-:W-:Y:S01]  /*6ac0*/  @!P1 FADD.FTZ R27, -R27, -RZ ;  /* 0x800000ff1b1b9221 */ /* 0x000fe20000010100 */
[----:B------:R-:W-:Y:S01]  /*6ad0*/  @!P1 FADD.FTZ R26, -R26, -RZ ;  /* 0x800000ff1a1a9221 */ /* 0x000fe20000010100 */
[----:B------:R-:W-:Y:S01]  /*6ae0*/  @!P0 FFMA.FTZ R2, R39, R40, R2 ;  /* 0x0000002827028223 */ /* 0x000fe20000010002 */
[----:B------:R-:W-:Y:S01]  /*6af0*/  @!P0 LOP3.LUT R39, R54, 0xffff0000, RZ, 0xc0, !PT ;  /* 0xffff000036278812 */ /* 0x000fe200078ec0ff */
[----:B------:R-:W-:Y:S01]  /*6b00*/  @!P0 FMUL.FTZ R4, R29, R34 ;  /* 0x000000221d048220 */ /* 0x000fe20000410000 */
[----:B------:R-:W-:Y:S01]  /*6b10*/  @!P0 SHF.L.U32 R40, R55, 0x10, RZ ;  /* 0x0000001037288819 */ /* 0x000fe200000006ff */
[----:B------:R-:W-:Y:S01]  /*6b20*/  @!P1 FADD.FTZ R22, -R22, -RZ ;  /* 0x800000ff16169221 */ /* 0x000fe20000010100 */
[----:B------:R-:W-:Y:S01]  /*6b30*/  @!P0 F2FP.BF16.F32.PACK_AB R49, R2, R0 ;  /* 0x000000000231823e */ /* 0x000fe200000010ff */
[----:B------:R-:W-:Y:S02]  /*6b40*/  @!P0 IMAD.U32 R38, R54, 0x10000, RZ ;  /* 0x0001000036268824 */ /* 0x000fe400078e00ff */
[----:B------:R-:W-:Y:S01]  /*6b50*/  @!P0 FMUL.FTZ R5, R25, R32 ;  /* 0x0000002019058220 */ /* 0x000fe20000410000 */
[----:B------:R-:W-:Y:S01]  /*6b60*/  @!P0 IMAD.U32 R44, R46, 0x10000, RZ ;  /* 0x000100002e2c8824 */ /* 0x000fe200078e00ff */
[C---:B------:R-:W-:Y:S01]  /*6b70*/  @!P0 SHF.L.U32 R46, R47.reuse, 0x10, RZ ;  /* 0x000000102f2e8819 */ /* 0x040fe200000006ff */
[----:B------:R-:W-:Y:S01]  /*6b80*/  @!P0 FFMA.FTZ R3, R42, R41, R3 ;  /* 0x000000292a038223 */ /* 0x000fe20000010003 */
[----:B------:R-:W-:Y:S01]  /*6b90*/  @!P0 LOP3.LUT R47, R47, 0xffff0000, RZ, 0xc0, !PT ;  /* 0xffff00002f2f8812 */ /* 0x000fe200078ec0ff */
[----:B------:R-:W-:Y:S01]  /*6ba0*/  @!P0 FMUL.FTZ R6, R24, R27 ;  /* 0x0000001b18068220 */ /* 0x000fe20000410000 */
[----:B------:R-:W-:Y:S01]  /*6bb0*/  @!P0 LOP3.LUT R41, R55, 0xffff0000, RZ, 0xc0, !PT ;  /* 0xffff000037298812 */ /* 0x000fe200078ec0ff */
[----:B------:R-:W-:Y:S01]  /*6bc0*/  @!P0 FMUL.FTZ R7, R21, R26 ;  /* 0x0000001a15078220 */ /* 0x000fe20000410000 */
[----:B------:R-:W-:Y:S01]  /*6bd0*/  @!P0 FFMA.FTZ R4, R37, R43, R4 ;  /* 0x0000002b25048223 */ /* 0x000fe20000010004 */
[----:B------:R-:W-:Y:S01]  /*6be0*/  @!P0 FMUL.FTZ R8, R23, R22 ;  /* 0x0000001617088220 */ /* 0x000fe20000410000 */
[----:B------:R-:W-:Y:S01]  /*6bf0*/  @!P0 FFMA.FTZ R5, R38, R44, R5 ;  /* 0x0000002c26058223 */ /* 0x000fe20000010005 */
[----:B------:R-:W-:Y:S01]  /*6c00*/  @!P0 FFMA.FTZ R6, R39, R45, R6 ;  /* 0x0000002d27068223 */ /* 0x000fe20000010006 */
[----:B------:R-:W-:Y:S01]  /*6c10*/  @!P0 FFMA.FTZ R7, R40, R46, R7 ;  /* 0x0000002e28078223 */ /* 0x000fe20000010007 */
[----:B------:R-:W-:Y:S01]  /*6c20*/  @!P0 F2FP.BF16.F32.PACK_AB R56, R4, R3 ;  /* 0x000000030438823e */ /* 0x000fe200000010ff */
[----:B------:R-:W-:Y:S01]  /*6c30*/  @!P0 FFMA.FTZ R8, R41, R47, R8 ;  /* 0x0000002f29088223 */ /* 0x000fe20000010008 */
[----:B------:R-:W-:Y:S01]  /*6c40*/  @!P0 IMAD.MOV.U32 R52, RZ, RZ, R49 ;  /* 0x000000ffff348224 */ /* 0x000fe200078e0031 */
[----:B------:R-:W-:Y:S02]  /*6c50*/  @!P0 F2FP.BF16.F32.PACK_AB R57, R6, R5 ;  /* 0x000000050639823e */ /* 0x000fe400000010ff */
[----:B------:R-:W-:Y:S02]  /*6c60*/  @!P0 MOV R53, R56 ;  /* 0x0000003800358202 */ /* 0x000fe40000000f00 */
[----:B------:R-:W-:Y:S01]  /*6c70*/  @!P0 F2FP.BF16.F32.PACK_AB R58, R8, R7 ;  /* 0x00000007083a823e */ /* 0x000fe200000010ff */
[----:B------:R-:W-:Y:S03]  /*6c80*/  @!P0 IMAD.MOV.U32 R54, RZ, RZ, R57 ;  /* 0x000000ffff368224 */ /* 0x000fe600078e0039 */
[----:B------:R-:W-:Y:S05]  /*6c90*/  @!P0 MOV R55, R58 ;  /* 0x0000003a00378202 */ /* 0x000fea0000000f00 */
[----:B------:R1:W-:Y:S02]  /*6ca0*/  STG.E.128 desc[UR4][R76.64], R52 ;  /* 0x000000344c007986 */ /* 0x0003e4000c101d04 */
.L_x_677:
[----:B------:R-:W-:Y:S05]  /*6cb0*/  BSYNC.RECONVERGENT B0 ;  /* 0x0000000000007941 */ /* 0x000fea0003800200 */
.L_x_676:
[----:B------:R-:W-:Y:S01]  /*6cc0*/  ISETP.GE.AND P0, PT, R11, R48, PT ;  /* 0x000000300b00720c */ /* 0x000fe20003f06270 */
[----:B------:R-:W-:Y:S11]  /*6cd0*/  BSSY.RECONVERGENT B0, `(.L_x_678) ;  /* 0x0000058000007945 */ /* 0x000ff60003800200 */
[----:B------:R-:W-:Y:S01]  /*6ce0*/  @!UPT UIADD3 URZ, UPT, UPT, URZ, URZ, URZ ;  /* 0x000000fffffff290 */ /* 0x000fe2000fffe0ff */
[----:B------:R-:W-:Y:S05]  /*6cf0*/  @P0 BRA `(.L_x_679) ;  /* 0x0000000400540947 */ /* 0x000fea0003800000 */
[C---:B------:R-:W-:Y:S01]  /*6d00*/  ISETP.GE.AND P0, PT, R11.reuse, R18, PT ;  /* 0x000000120b00720c */ /* 0x040fe20003f06270 */
[----:B-1----:R-:W2:Y:S11]  /*6d10*/  LDG.E.128 R52, desc[UR4][R14.64+0x80] ;  /* 0x000080040e347981 */ /* 0x002eb6000c1e1d00 */
[----:B------:R-:W-:Y:S01]  /*6d20*/  @!UPT UIADD3 URZ, UPT, UPT, URZ, URZ, URZ ;  /* 0x000000fffffff290 */ /* 0x000fe2000fffe0ff */
[----:B------:R-:W-:Y:S02]  /*6d30*/  @!P0 ISETP.GE.U32.AND P1, PT, R11, R19, PT ;  /* 0x000000130b00820c */ /* 0x000fe40003f26070 */
[----:B------:R-:W-:Y:S02]  /*6d40*/  @!P0 IADD3 R57, P5, PT, R20, 0x40, RZ ;  /* 0x0000004014398810 */ /* 0x000fe40007fbe0ff */
[----:B------:R-:W-:Y:S02]  /*6d50*/  @!P0 SEL R21, R19, R20, !P1 ;  /* 0x0000001413158207 */ /* 0x000fe40004800000 */
[----:B------:R-:W-:Y:S01]  /*6d60*/  @!P0 SEL R57, R57, 0x40, P1 ;  /* 0x0000004039398807 */ /* 0x000fe20000800000 */
[----:B------:R-:W-:Y:S02]  /*6d70*/  @!P0 IMAD.X R106, RZ, RZ, R104, P5 ;  /* 0x000000ffff6a8224 */ /* 0x000fe400028e0668 */
[----:B------:R-:W-:Y:S03]  /*6d80*/  @!P0 IMAD.WIDE R24, R21, 0x2, R14 ;  /* 0x0000000215188825 */ /* 0x000fe600078e020e */
[----:B------:R-:W-:Y:S01]  /*6d90*/  @!P0 SEL R106, R106, RZ, P1 ;  /* 0x000000ff6a6a8207 */ /* 0x000fe20000800000 */
[C---:B------:R-:W-:Y:S02]  /*6da0*/  @!P0 IMAD.SHL.U32 R49, R57.reuse, 0x2, RZ ;  /* 0x0000000239318824 */ /* 0x040fe400078e00ff */
[----:B------:R-:W3:Y:S01]  /*6db0*/  @!P0 LDG.E.128 R24, desc[UR4][R24.64+0x80] ;  /* 0x0000800418188981 */ /* 0x000ee2000c1e1d00 */
[----:B------:R-:W-:Y:S02]  /*6dc0*/  @!P0 SHF.L.U64.HI R106, R57, 0x1, R106 ;  /* 0x00000001396a8819 */ /* 0x000fe4000001026a */
[C---:B------:R-:W-:Y:S04]  /*6dd0*/  @!P0 IADD3 R58, P1, PT, R49.reuse, R80, RZ ;  /* 0x00000050313a8210 */ /* 0x040fe80007f3e0ff */
[C---:B------:R-:W-:Y:S02]  /*6de0*/  @!P0 IADD3.X R59, PT, PT, R106.reuse, R81, RZ, P1, !PT ;  /* 0x000000516a3b8210 */ /* 0x040fe40000ffe4ff */
[----:B------:R-:W-:Y:S04]  /*6df0*/  @!P0 IADD3 R38, P1, PT, R49, R82, RZ ;  /* 0x0000005231268210 */ /* 0x000fe80007f3e0ff */
[----:B------:R-:W4:Y:S01]  /*6e00*/  @!P0 LDG.E.128 R56, desc[UR4][R58.64] ;  /* 0x000000043a388981 */ /* 0x000f22000c1e1d00 */
[----:B------:R-:W-:Y:S01]  /*6e10*/  @!P0 IMAD.X R39, R106, 0x1, R83, P1 ;  /* 0x000000016a278824 */ /* 0x000fe200008e0653 */
[----:B------:R-:W-:Y:S06]  /*6e20*/  ISETP.GE.U32.OR P1, PT, R11, R19, P0 ;  /* 0x000000130b00720c */ /* 0x000fec0000726470 */
        /* <DEDUP_REMOVED lines=8> */
[C---:B------:R-:W-:Y:S01]  /*6eb0*/  @!P0 IMAD.U32 R25, R26.reuse, 0x10000, RZ ;  /* 0x000100001a198824 */ /* 0x040fe200078e00ff */
[C---:B------:R-:W-:Y:S02]  /*6ec0*/  @!P0 SHF.L.U32 R21, R27.reuse, 0x10, RZ ;  /* 0x000000101b158819 */ /* 0x040fe400000006ff */
[----:B------:R-:W-:Y:S02]  /*6ed0*/  @!P0 LOP3.LUT R23, R27, 0xffff0000, RZ, 0xc0, !PT ;  /* 0xffff00001b178812 */ /* 0x000fe400078ec0ff */
[----:B------:R-:W-:Y:S02]  /*6ee0*/  @!P0 LOP3.LUT R24, R26, 0xffff0000, RZ, 0xc0, !PT ;  /* 0xffff00001a188812 */ /* 0x000fe400078ec0ff */
        /* <DEDUP_REMOVED lines=8> */
[C---:B------:R-:W-:Y:S01]  /*6f70*/  @!P0 SHF.L.U32 R26, R59.reuse, 0x10, RZ ;  /* 0x000000103b1a8819 */ /* 0x040fe200000006ff */
[C---:B-----5:R-:W-:Y:S01]  /*6f80*/  @!P0 IMAD.U32 R38, R44.reuse, 0x10000, RZ ;  /* 0x000100002c268824 */ /* 0x060fe200078e00ff */
[----:B------:R-:W-:Y:S01]  /*6f90*/  @!P0 LOP3.LUT R22, R59, 0xffff0000, RZ, 0xc0, !PT ;  /* 0xffff00003b168812 */ /* 0x000fe200078ec0ff */
[----:B------:R-:W-:Y:S01]  /*6fa0*/  @!P0 FMUL.FTZ R0, R31, R36 ;  /* 0x000000241f008220 */ /* 0x000fe20000410000 */
[----:B------:R-:W-:Y:S01]  /*6fb0*/  @!P0 LOP3.LUT R40, R44, 0xffff0000, RZ, 0xc0, !PT ;  /* 0xffff00002c288812 */ /* 0x000fe200078ec0ff */
[----:B------:R-:W-:Y:S01]  /*6fc0*/  @!P1 FADD.FTZ R33, -R33, -RZ ;  /* 0x800000ff21219221 */ /* 0x000fe20000010100 */
[C---:B------:R-:W-:Y:S01]  /*6fd0*/  @!P0 SHF.L.U32 R41, R45.reuse, 0x10, RZ ;  /* 0x000000102d298819 */ /* 0x040fe200000006ff */
[----:B------:R-:W-:Y:S01]  /*6fe0*/  @!P0 FMUL.FTZ R2, R30, R35 ;  /* 0x000000231e028220 */ /* 0x000fe20000410000 */
[----:B------:R-:W-:Y:S01]  /*6ff0*/  @!P0 LOP3.LUT R43, R45, 0xffff0000, RZ, 0xc0, !PT ;  /* 0xffff00002d2b8812 */ /* 0x000fe200078ec0ff */
[----:B------:R-:W-:Y:S01]  /*7000*/  @!P1 FADD.FTZ R34, -R34, -RZ ;  /* 0x800000ff22229221 */ /* 0x000fe20000010100 */
[----:B------:R-:W-:Y:S01]  /*7010*/  @!P0 LOP3.LUT R45, R46, 0xffff0000, RZ, 0xc0, !PT ;  /* 0xffff00002e2d8812 */ /* 0x000fe200078ec0ff */
[----:B------:R-:W-:Y:S01]  /*7020*/  @!P1 FADD.FTZ R32, -R32, -RZ ;  /* 0x800000ff20209221 */ /* 0x000fe20000010100 */
[----:B------:R-:W-:Y:S01]  /*7030*/  @!P0 FFMA.FTZ R0, R37, R38, R0 ;  /* 0x0000002625008223 */ /* 0x000fe20000010000 */
[----:B------:R-:W-:Y:S01]  /*7040*/  @!P0 LOP3.LUT R37, R53, 0xffff0000, RZ, 0xc0, !PT ;  /* 0xffff000035258812 */ /* 0x000fe200078ec0ff */
[----:B------:R-:W-:Y:S01]  /*7050*/  @!P0 FMUL.FTZ R3, R28, R33 ;  /* 0x000000211c038220 */ /* 0x000fe20000410000 */
        /* <DEDUP_REMOVED lines=31> */
.L_x_679:
[----:B------:R-:W-:Y:S05]  /*7250*/  BSYNC.RECONVERGENT B0 ;  /* 0x0000000000007941 */ /* 0x000fea0003800200 */
.L_x_678:
[----:B------:R-:W-:Y:S01]  /*7260*/  ISETP.GE.AND P0, PT, R10, R48, PT ;  /* 0x000000300a00720c */ /* 0x000fe20003f06270 */
[----:B------:R-:W-:Y:S11]  /*7270*/  BSSY.RECONVERGENT B0, `(.L_x_680) ;  /* 0x0000058000007945 */ /* 0x000ff60003800200 */
[----:B------:R-:W-:Y:S01]  /*7280*/  @!UPT UIADD3 URZ, UPT, UPT, URZ, URZ, URZ ;  /* 0x000000fffffff290 */ /* 0x000fe2000fffe0ff */
[----:B------:R-:W-:Y:S05]  /*7290*/  @P0 BRA `(.L_x_681) ;  /* 0x0000000400540947 */ /* 0x000fea0003800000 */
[C---:B------:R-:W-:Y:S01]  /*72a0*/  ISETP.GE.AND P0, PT, R10.reuse, R18, PT ;  /* 0x000000120a00720c */ /* 0x040fe20003f06270 */
[----:B-12---:R-:W2:Y:S11]  /*72b0*/  LDG.E.128 R52, desc[UR4][R14.64+0x100] ;  /* 0x000100040e347981 */ /* 0x006eb6000c1e1d00 */
        /* <DEDUP_REMOVED lines=83> */
.L_x_681:
[----:B------:R-:W-:Y:S05]  /*77f0*/  BSYNC.RECONVERGENT B0 ;  /* 0x0000000000007941 */ /* 0x000fea0003800200 */
.L_x_680:
[----:B------:R-:W-:Y:S11]  /*7800*/  ISETP.GE.AND P0, PT, R9, R48, PT ;  /* 0x000000300900720c */ /* 0x000ff60003f06270 */
[----:B------:R-:W-:Y:S02]  /*7810*/  @!UPT UIADD3 URZ, UPT, UPT, URZ, URZ, URZ ;  /* 0x000000fffffff290 */ /* 0x000fe4000fffe0ff */
[----:B------:R-:W-:Y:S05]  /*7820*/  @P0 BRA `(.L_x_675) ;  /* 0x0000000400540947 */ /* 0x000fea0003800000 */
[C---:B------:R-:W-:Y:S01]  /*7830*/  ISETP.GE.AND P0, PT, R9.reuse, R18, PT ;  /* 0x000000120900720c */ /* 0x040fe20003f06270 */
[----:B-123--:R-:W2:Y:S11]  /*7840*/  LDG.E.128 R52, desc[UR4][R14.64+0x180] ;  /* 0x000180040e347981 */ /* 0x00eeb6000c1e1d00 */
        /* <DEDUP_REMOVED lines=83> */
.L_x_675:
[----:B------:R-:W-:Y:S05]  /*7d80*/  BSYNC.RECONVERGENT B1 ;  /* 0x0000000000017941 */ /* 0x000fea0003800200 */
.L_x_674:
[----:B------:R-:W-:Y:S04]  /*7d90*/  BSSY.RECONVERGENT B1, `(.L_x_682) ;  /* 0x0000169000017945 */ /* 0x000fe80003800200 */
[----:B------:R-:W-:Y:S05]  /*7da0*/  @!P4 BRA `(.L_x_683) ;  /* 0x00000014009cc947 */ /* 0x000fea0003800000 */
[----:B------:R-:W-:Y:S01]  /*7db0*/  LEA R22, P1, R93, R14, 0x1 ;  /* 0x0000000e5d167211 */ /* 0x000fe200078208ff */
[----:B------:R-:W5:Y:S01]  /*7dc0*/  LDC R105, c[0x0][0x440] ;  /* 0x00011000ff697b82 */ /* 0x000f620000000800 */
[----:B------:R-:W-:Y:S01]  /*7dd0*/  LEA R106, P0, R61, R76, 0x1 ;  /* 0x0000004c3d6a7211 */ /* 0x000fe200078008ff */
[----:B------:R-:W-:Y:S01]  /*7de0*/  BSSY.RECONVERGENT B0, `(.L_x_684) ;  /* 0x000005b000007945 */ /* 0x000fe20003800200 */
[----:B------:R-:W-:Y:S02]  /*7df0*/  LEA.HI.X R23, R93, R15, R91, 0x1, P1 ;  /* 0x0000000f5d177211 */ /* 0x000fe400008f0c5b */
[----:B------:R-:W-:Y:S02]  /*7e00*/  LEA.HI.X R107, R61, R77, R60, 0x1, P0 ;  /* 0x0000004d3d6b7211 */ /* 0x000fe400000f0c3c */
[-C--:B-----5:R-:W-:Y:S02]  /*7e10*/  ISETP.GE.AND P5, PT, R12, R105.reuse, PT ;  /* 0x000000690c00720c */ /* 0x0a0fe40003fa6270 */
[----:B------:R-:W-:Y:S11]  /*7e20*/  ISETP.GE.AND P4, PT, R11, R105, PT ;  /* 0x000000690b00720c */ /* 0x000ff60003f86270 */
[----:B------:R-:W-:Y:S05]  /*7e30*/  @P5 BRA `(.L_x_685) ;  /* 0x0000000400545947 */ /* 0x000fea0003800000 */
[C---:B------:R-:W-:Y:S01]  /*7e40*/  ISETP.GE.AND P0, PT, R12.reuse, R18, PT ;  /* 0x000000120c00720c */ /* 0x040fe20003f06270 */
[----:B-1234-:R-:W2:Y:S11]  /*7e50*/  LDG.E.128 R52, desc[UR4][R22.64] ;  /* 0x0000000416347981 */ /* 0x01eeb6000c1e1d00 */
[----:B------:R-:W-:Y:S01]  /*7e60*/  @!UPT UIADD3 URZ, UPT, UPT, URZ, URZ, URZ ;  /* 0x000000fffffff290 */ /* 0x000fe2000fffe0ff */
[----:B------:R-:W-:Y:S04]  /*7e70*/  @!P0 ISETP.GE.U32.AND P1, PT, R12, R19, PT ;  /* 0x000000130c00820c */ /* 0x000fe80003f26070 */
[----:B------:R-:W-:Y:S02]  /*7e80*/  @!P0 SEL R112, R20, RZ, P1 ;  /* 0x000000ff14708207 */ /* 0x000fe40000800000 */
[----:B------:R-:W-:Y:S02]  /*7e90*/  @!P0 SEL R21, R19, R20, !P1 ;  /* 0x0000001413158207 */ /* 0x000fe40004800000 */
[----:B------:R-:W-:Y:S02]  /*7ea0*/  @!P0 SEL R109, R104, RZ, P1 ;  /* 0x000000ff686d8207 */ /* 0x000fe40000800000 */
[----:B------:R-:W-:Y:S01]  /*7eb0*/  @!P0 IADD3 R112, P1, PT, R97, R112, RZ ;  /* 0x0000007061708210 */ /* 0x000fe20007f3e0ff */
[----:B------:R-:W-:Y:S04]  /*7ec0*/  @!P0 IMAD.WIDE R24, R21, 0x2, R22 ;  /* 0x0000000215188825 */ /* 0x000fe800078e0216 */
[----:B------:R-:W-:Y:S02]  /*7ed0*/  @!P0 IMAD.X R109, R90, 0x1, R109, P1 ;  /* 0x000000015a6d8824 */ /* 0x000fe400008e066d */
[C---:B------:R-:W-:Y:S01]  /*7ee0*/  @!P0 IMAD.SHL.U32 R113, R112.reuse, 0x2, RZ ;  /* 0x0000000270718824 */ /* 0x040fe200078e00ff */
[----:B------:R-:W3:Y:S02]  /*7ef0*/  @!P0 LDG.E.128 R24, desc[UR4][R24.64] ;  /* 0x0000000418188981 */ /* 0x000ee4000c1e1d00 */
        /* <DEDUP_REMOVED lines=13> */
[C---:B------:R-:W-:Y:S01]  /*7fd0*/  @!P0 SHF.L.U32 R29, R25.reuse, 0x10, RZ ;  /* 0x00000010191d8819 */ /* 0x040fe200000006ff */
[C---:B------:R-:W-:Y:S01]  /*7fe0*/  @!P0 IMAD.U32 R28, R26.reuse, 0x10000, RZ ;  /* 0x000100001a1c8824 */ /* 0x040fe200078e00ff */
[----:B------:R-:W-:Y:S02]  /*7ff0*/  @!P0 LOP3.LUT R31, R25, 0xffff0000, RZ, 0xc0, !PT ;  /* 0xffff0000191f8812 */ /* 0x000fe400078ec0ff */
[----:B------:R-:W-:Y:S02]  /*8000*/  @!P0 LOP3.LUT R25, R26, 0xffff0000, RZ, 0xc0, !PT ;  /* 0xffff00001a198812 */ /* 0x000fe400078ec0ff */
[C---:B------:R-:W-:Y:S02]  /*8010*/  @!P0 SHF.L.U32 R21, R27.reuse, 0x10, RZ ;  /* 0x000000101b158819 */ /* 0x040fe400000006ff */
[----:B------:R-:W-:Y:S02]  /*8020*/  @!P0 LOP3.LUT R27, R27, 0xffff0000, RZ, 0xc0, !PT ;  /* 0xffff00001b1b8812 */ /* 0x000fe400078ec0ff */
[C---:B----4-:R-:W-:Y:S01]  /*8030*/  @!P0 LOP3.LUT R35, R108.reuse, 0xffff0000, RZ, 0xc0, !PT ;  /* 0xffff00006c238812 */ /* 0x050fe200078ec0ff */
[----:B------:R-:W-:Y:S01]  /*8040*/  @!P0 IMAD.U32 R37, R108, 0x10000, RZ ;  /* 0x000100006c258824 */ /* 0x000fe200078e00ff */
[C---:B------:R-:W-:Y:S01]  /*8050*/  @!P0 SHF.L.U32 R38, R109.reuse, 0x10, RZ ;  /* 0x000000106d268819 */ /* 0x040fe200000006ff */
[C---:B------:R-:W-:Y:S01]  /*8060*/  @!P0 IMAD.U32 R33, R110.reuse, 0x10000, RZ ;  /* 0x000100006e218824 */ /* 0x040fe200078e00ff */
[----:B------:R-:W-:Y:S01]  /*8070*/  @!P0 LOP3.LUT R36, R109, 0xffff0000, RZ, 0xc0, !PT ;  /* 0xffff00006d248812 */ /* 0x000fe200078ec0ff */
[----:B------:R-:W-:Y:S01]  /*8080*/  @!P1 FADD.FTZ R37, -R37, -RZ ;  /* 0x800000ff25259221 */ /* 0x000fe20000010100 */
[----:B------:R-:W-:Y:S01]  /*8090*/  @!P0 LOP3.LUT R30, R110, 0xffff0000, RZ, 0xc0, !PT ;  /* 0xffff00006e1e8812 */ /* 0x000fe200078ec0ff */
[----:B------:R-:W-:Y:S01]  /*80a0*/  @!P1 FADD.FTZ R35, -R35, -RZ ;  /* 0x800000ff23239221 */ /* 0x000fe20000010100 */
[C---:B------:R-:W-:Y:S01]  /*80b0*/  @!P0 SHF.L.U32 R26, R111.reuse, 0x10, RZ ;  /* 0x000000106f1a8819 */ /* 0x040fe200000006ff */
[----:B-----5:R-:W-:Y:S01]  /*80c0*/  @!P0 IMAD.U32 R40, R56, 0x10000, RZ ;  /* 0x0001000038288824 */ /* 0x020fe200078e00ff */
        /* <DEDUP_REMOVED lines=10> */
[----:B------:R-:W-:Y:S01]  /*8170*/  @!P0 SHF.L.U32 R48, R59, 0x10, RZ ;  /* 0x000000103b308819 */ /* 0x000fe200000006ff */
[----:B------:R-:W-:Y:S01]  /*8180*/  @!P0 FFMA.FTZ R0, R39, R40, R0 ;  /* 0x0000002827008223 */ /* 0x000fe20000010000 */
        /* <DEDUP_REMOVED lines=8> */
[C---:B------:R-:W-:Y:S01]  /*8210*/  @!P0 SHF.L.U32 R42, R55.reuse, 0x10, RZ ;  /* 0x00000010372a8819 */ /* 0x040fe200000006ff */
[----:B------:R-:W-:Y:S01]  /*8220*/  @!P1 FADD.FTZ R24, -R24, -RZ ;  /* 0x800000ff18189221 */ /* 0x000fe20000010100 */
[----:B------:R-:W-:Y:S01]  /*8230*/  @!P0 F2FP.BF16.F32.PACK_AB R108, R2, R0 ;  /* 0x00000000026c823e */ /* 0x000fe200000010ff */
[----:B------:R-:W-:Y:S02]  /*8240*/  @!P0 IMAD.U32 R40, R54, 0x10000, RZ ;  /* 0x0001000036288824 */ /* 0x000fe400078e00ff */
[----:B------:R-:W-:Y:S01]  /*8250*/  @!P0 FMUL.FTZ R5, R28, R33 ;  /* 0x000000211c058220 */ /* 0x000fe20000410000 */
[----:B------:R-:W-:Y:S02]  /*8260*/  @!P0 IMAD.U32 R46, R58, 0x10000, RZ ;  /* 0x000100003a2e8824 */ /* 0x000fe400078e00ff */
[----:B------:R-:W-:Y:S01]  /*8270*/  @!P0 FFMA.FTZ R3, R44, R43, R3 ;  /* 0x0000002b2c038223 */ /* 0x000fe20000010003 */
[----:B------:R-:W-:Y:S01]  /*8280*/  @!P0 LOP3.LUT R43, R55, 0xffff0000, RZ, 0xc0, !PT ;  /* 0xffff0000372b8812 */ /* 0x000fe200078ec0ff */
[----:B------:R-:W-:Y:S01]  /*8290*/  @!P0 FMUL.FTZ R6, R25, R30 ;  /* 0x0000001e19068220 */ /* 0x000fe20000410000 */
        /* <DEDUP_REMOVED lines=15> */
.L_x_685:
[----:B------:R-:W-:Y:S05]  /*8390*/  BSYNC.RECONVERGENT B0 ;  /* 0x0000000000007941 */ /* 0x000fea0003800200 */
.L_x_684:
[----:B------:R-:W-:Y:S01]  /*83a0*/  ISETP.GE.AND P5, PT, R10, R105, PT ;  /* 0x000000690a00720c */ /* 0x000fe20003fa6270 */
[----:B------:R-:W-:Y:S04]  /*83b0*/  BSSY.RECONVERGENT B0, `(.L_x_686) ;  /* 0x0000057000007945 */ /* 0x000fe80003800200 */
[----:B------:R-:W-:Y:S08]  /*83c0*/  @P4 BRA `(.L_x_687) ;  /* 0x0000000400544947 */ /* 0x000ff00003800000 */
        /* <DEDUP_REMOVED lines=85> */
.L_x_687:
[----:B------:R-:W-:Y:S05]  /*8920*/  BSYNC.RECONVERGENT B0 ;  /* 0x0000000000007941 */ /* 0x000fea0003800200 */
.L_x_686:
        /* <DEDUP_REMOVED lines=88> */
.L_x_689:
[----:B------:R-:W-:Y:S05]  /*8eb0*/  BSYNC.RECONVERGENT B0 ;  /* 0x0000000000007941 */ /* 0x000fea0003800200 */
.L_x_688:
[----:B------:R-:W-:Y:S05]  /*8ec0*/  @P4 BRA `(.L_x_683) ;  /* 0x0000000400544947 */ /* 0x000fea0003800000 */
[C---:B------:R-:W-:Y:S01]  /*8ed0*/  ISETP.GE.AND P0, PT, R9.reuse, R18, PT ;  /* 0x000000120900720c */ /* 0x040fe20003f06270 */
[----:B-1234-:R-:W2:Y:S11]  /*8ee0*/  LDG.E.128 R52, desc[UR4][R22.64+0x180] ;  /* 0x0001800416347981 */ /* 0x01eeb6000c1e1d00 */
[----:B------:R-:W-:Y:S01]  /*8ef0*/  @!UPT UIADD3 URZ, UPT, UPT, URZ, URZ, URZ ;  /* 0x000000fffffff290 */ /* 0x000fe2000fffe0ff */
[----:B------:R-:W-:Y:S04]  /*8f00*/  @!P0 ISETP.GE.U32.AND P1, PT, R9, R19, PT ;  /* 0x000000130900820c */ /* 0x000fe80003f26070 */
[----:B------:R-:W-:Y:S02]  /*8f10*/  @!P0 SEL R108, R20, RZ, P1 ;  /* 0x000000ff146c8207 */ /* 0x000fe40000800000 */
[----:B------:R-:W-:Y:S02]  /*8f20*/  @!P0 SEL R105, R104, RZ, P1 ;  /* 0x000000ff68698207 */ /* 0x000fe40000800000 */
[----:B------:R-:W-:Y:S02]  /*8f30*/  @!P0 IADD3 R109, P4, PT, R97, R108, RZ ;  /* 0x0000006c616d8210 */ /* 0x000fe40007f9e0ff */
[----:B------:R-:W-:Y:S03]  /*8f40*/  @!P0 SEL R21, R19, R20, !P1 ;  /* 0x0000001413158207 */ /* 0x000fe60004800000 */
[----:B------:R-:W-:Y:S02]  /*8f50*/  @!P0 IMAD.X R112, R90, 0x1, R105, P4 ;  /* 0x000000015a708824 */ /* 0x000fe400020e0669 */
[----:B------:R-:W-:Y:S02]  /*8f60*/  @!P0 IMAD.SHL.U32 R105, R109, 0x2, RZ ;  /* 0x000000026d698824 */ /* 0x000fe400078e00ff */
[----:B------:R-:W-:Y:S01]  /*8f70*/  @!P0 IMAD.WIDE R24, R21, 0x2, R22 ;  /* 0x0000000215188825 */ /* 0x000fe200078e0216 */
[----:B------:R-:W-:Y:S02]  /*8f80*/  @!P0 SHF.L.U64.HI R112, R109, 0x1, R112 ;  /* 0x000000016d708819 */ /* 0x000fe40000010270 */
[C---:B------:R-:W-:Y:S02]  /*8f90*/  @!P0 IADD3 R110, P4, PT, R105.reuse, R80, RZ ;  /* 0x00000050696e8210 */ /* 0x040fe40007f9e0ff */
[----:B------:R-:W-:Y:S01]  /*8fa0*/  @!P0 IADD3 R40, P1, PT, R105, R82, RZ ;  /* 0x0000005269288210 */ /* 0x000fe20007f3e0ff */
[----:B------:R-:W3:Y:S01]  /*8fb0*/  @!P0 LDG.E.128 R24, desc[UR4][R24.64+0x180] ;  /* 0x0001800418188981 */ /* 0x000ee2000c1e1d00 */
[C---:B------:R-:W-:Y:S03]  /*8fc0*/  @!P0 IADD3.X R111, PT, PT, R112.reuse, R81, RZ, P4, !PT ;  /* 0x00000051706f8210 */ /* 0x040fe600027fe4ff */
[----:B------:R-:W-:Y:S01]  /*8fd0*/  @!P0 IMAD.X R41, R112, 0x1, R83, P1 ;  /* 0x0000000170298824 */ /* 0x000fe200008e0653 */
        /* <DEDUP_REMOVED lines=26> */
[----:B------:R-:W-:Y:S01]  /*9180*/  @!P0 SHF.L.U32 R43, R57, 0x10, RZ ;  /* 0x00000010392b8819 */ /* 0x000fe200000006ff */
[----:B------:R-:W-:Y:S01]  /*9190*/  @!P0 FMUL.FTZ R2, R35, R34 ;  /* 0x0000002223028220 */ /* 0x000fe20000410000 */
[----:B------:R-:W-:Y:S01]  /*91a0*/  @!P0 SHF.L.U32 R23, R27, 0x10, RZ ;  /* 0x000000101b178819 */ /* 0x000fe200000006ff */
[----:B------:R-:W-:Y:S01]  /*91b0*/  @!P1 FADD.FTZ R31, -R31, -RZ ;  /* 0x800000ff1f1f9221 */ /* 0x000fe20000010100 */
[----:B------:R-:W-:Y:S01]  /*91c0*/  @!P0 LOP3.LUT R22, R27, 0xffff0000, RZ, 0xc0, !PT ;  /* 0xffff00001b168812 */ /* 0x000fe200078ec0ff */
[----:B------:R-:W-:Y:S01]  /*91d0*/  @!P1 FADD.FTZ R30, -R30, -RZ ;  /* 0x800000ff1e1e9221 */ /* 0x000fe20000010100 */
[----:B------:R-:W-:Y:S01]  /*91e0*/  @!P0 LOP3.LUT R45, R57, 0xffff0000, RZ, 0xc0, !PT ;  /* 0xffff0000392d8812 */ /* 0x000fe200078ec0ff */
[----:B------:R-:W-:Y:S01]  /*91f0*/  @!P0 FFMA.FTZ R0, R39, R40, R0 ;  /* 0x0000002827008223 */ /* 0x000fe20000010000 */
[----:B------:R-:W-:Y:S01]  /*9200*/  @!P0 LOP3.LUT R39, R53, 0xffff0000, RZ, 0xc0, !PT ;  /* 0xffff000035278812 */ /* 0x000fe200078ec0ff */
[----:B------:R-:W-:Y:S01]  /*9210*/  @!P0 FMUL.FTZ R3, R33, R32 ;  /* 0x0000002021038220 */ /* 0x000fe20000410000 */
[----:B------:R-:W-:Y:S01]  /*9220*/  @!P0 LOP3.LUT R47, R58, 0xffff0000, RZ, 0xc0, !PT ;  /* 0xffff00003a2f8812 */ /* 0x000fe200078ec0ff */
[----:B------:R-:W-:Y:S01]  /*9230*/  @!P1 FADD.FTZ R29, -R29, -RZ ;  /* 0x800000ff1d1d9221 */ /* 0x000fe20000010100 */
[C---:B------:R-:W-:Y:S01]  /*9240*/  @!P0 SHF.L.U32 R48, R59.reuse, 0x10, RZ ;  /* 0x000000103b308819 */ /* 0x040fe200000006ff */
[----:B------:R-:W-:Y:S01]  /*9250*/  @!P1 FADD.FTZ R28, -R28, -RZ ;  /* 0x800000ff1c1c9221 */ /* 0x000fe20000010100 */
[----:B------:R-:W-:Y:S01]  /*9260*/  @!P0 LOP3.LUT R49, R59, 0xffff0000, RZ, 0xc0, !PT ;  /* 0xffff00003b318812 */ /* 0x000fe200078ec0ff */
        /* <DEDUP_REMOVED lines=27> */
.L_x_683:
[----:B------:R-:W-:Y:S05]  /*9420*/  BSYNC.RECONVERGENT B1 ;  /* 0x0000000000017941 */ /* 0x000fea0003800200 */
.L_x_682:
[----:B------:R-:W-:Y:S04]  /*9430*/  BSSY.RECONVERGENT B1, `(.L_x_690) ;  /* 0x000016b000017945 */ /* 0x000fe80003800200 */
[----:B------:R-:W-:Y:S05]  /*9440*/  @!P3 BRA `(.L_x_691) ;  /* 0x0000001400a4b947 */ /* 0x000fea0003800000 */
[----:B------:R-:W5:Y:S01]  /*9450*/  LDC R105, c[0x0][0x440] ;  /* 0x00011000ff697b82 */ /* 0x000f620000000800 */
[----:B------:R-:W-:Y:S07]  /*9460*/  BSSY.RECONVERGENT B0, `(.L_x_692) ;  /* 0x0000060000007945 */ /* 0x000fee0003800200 */
[----:B------:R-:W2:Y:S08]  /*9470*/  LDC.64 R4, c[0x0][0x4a8] ;  /* 0x00012a00ff047b82 */ /* 0x000eb00000000a00 */
[----:B------:R-:W1:Y:S01]  /*9480*/  LDC.64 R2, c[0x0][0x3b8] ;  /* 0x0000ee00ff027b82 */ /* 0x000e620000000a00 */
[-C--:B-----5:R-:W-:Y:S02]  /*9490*/  ISETP.GE.AND P3, PT, R12, R105.reuse, PT ;  /* 0x000000690c00720c */ /* 0x0a0fe40003f66270 */
[-C--:B------:R-:W-:Y:S02]  /*94a0*/  ISETP.GE.AND P5, PT, R11, R105.reuse, PT ;  /* 0x000000690b00720c */ /* 0x080fe40003fa6270 */
[----:B--2---:R-:W-:Y:S02]  /*94b0*/  LEA R22, P1, R4, R14, 0x6 ;  /* 0x0000000e04167211 */ /* 0x004fe400078230ff */
[----:B------:R-:W-:Y:S02]  /*94c0*/  ISETP.GE.AND P4, PT, R10, R105, PT ;  /* 0x000000690a00720c */ /* 0x000fe40003f86270 */
[----:B------:R-:W-:Y:S02]  /*94d0*/  LEA.HI.X R23, R4, R15, R5, 0x6, P1 ;  /* 0x0000000f04177211 */ /* 0x000fe400008f3405 */
[C---:B-1----:R-:W-:Y:S04]  /*94e0*/  LEA R106, P0, R2.reuse, R76, 0x6 ;  /* 0x0000004c026a7211 */ /* 0x042fe800078030ff */
[----:B------:R-:W-:Y:S01]  /*94f0*/  LEA.HI.X R107, R2, R77, R3, 0x6, P0 ;  /* 0x0000004d026b7211 */ /* 0x000fe200000f3403 */
[----:B------:R-:W-:Y:S08]  /*9500*/  @P3 BRA `(.L_x_693) ;  /* 0x0000000400543947 */ /* 0x000ff00003800000 */
[C---:B------:R-:W-:Y:S01]  /*9510*/  ISETP.GE.AND P0, PT, R12.reuse, R18, PT ;  /* 0x000000120c00720c */ /* 0x040fe20003f06270 */
[----:B---34-:R-:W2:Y:S11]  /*9520*/  LDG.E.128 R52, desc[UR4][R22.64] ;  /* 0x0000000416347981 */ /* 0x018eb6000c1e1d00 */
        /* <DEDUP_REMOVED lines=83> */
.L_x_693:
[----:B------:R-:W-:Y:S05]  /*9a60*/  BSYNC.RECONVERGENT B0 ;  /* 0x0000000000007941 */ /* 0x000fea0003800200 */
.L_x_692:
[----:B------:R-:W-:Y:S01]  /*9a70*/  ISETP.GE.AND P3, PT, R9, R105, PT ;  /* 0x000000690900720c */ /* 0x000fe20003f66270 */
[----:B------:R-:W-:Y:S04]  /*9a80*/  BSSY.RECONVERGENT B0, `(.L_x_694) ;  /* 0x0000057000007945 */ /* 0x000fe80003800200 */
[----:B------:R-:W-:Y:S08]  /*9a90*/  @P5 BRA `(.L_x_695) ;  /* 0x0000000400545947 */ /* 0x000ff00003800000 */
[C---:B------:R-:W-:Y:S01]  /*9aa0*/  ISETP.GE.AND P0, PT, R11.reuse, R18, PT ;  /* 0x000000120b00720c */ /* 0x040fe20003f06270 */
[----:B-1-34-:R-:W2:Y:S11]  /*9ab0*/  LDG.E.128 R52, desc[UR4][R22.64+0x80] ;  /* 0x0000800416347981 */ /* 0x01aeb6000c1e1d00 */
        /* <DEDUP_REMOVED lines=83> */
.L_x_695:
[----:B------:R-:W-:Y:S05]  /*9ff0*/  BSYNC.RECONVERGENT B0 ;  /* 0x0000000000007941 */ /* 0x000fea0003800200 */
.L_x_694:
[----:B------:R-:W-:Y:S04]  /*a000*/  BSSY.RECONVERGENT B0, `(.L_x_696) ;  /* 0x0000057000007945 */ /* 0x000fe80003800200 */
        /* <DEDUP_REMOVED lines=86> */
.L_x_697:
[----:B------:R-:W-:Y:S05]  /*a570*/  BSYNC.RECONVERGENT B0 ;  /* 0x0000000000007941 */ /* 0x000fea0003800200 */
.L_x_696:
        /* <DEDUP_REMOVED lines=86> */
.L_x_691:
[----:B------:R-:W-:Y:S05]  /*aae0*/  BSYNC.RECONVERGENT B1 ;  /* 0x0000000000017941 */ /* 0x000fea0003800200 */
.L_x_690:
[----:B------:R-:W-:Y:S04]  /*aaf0*/  BSSY.RECONVERGENT B1, `(.L_x_698) ;  /* 0x000016d000017945 */ /* 0x000fe80003800200 */
[----:B------:R-:W-:Y:S05]  /*ab00*/  @!P2 BRA `(.L_x_699) ;  /* 0x0000001400aca947 */ /* 0x000fea0003800000 */
[----:B------:R-:W5:Y:S01]  /*ab10*/  LDC R0, c[0x0][0x440] ;  /* 0x00011000ff007b82 */ /* 0x000f620000000800 */
[----:B------:R-:W-:Y:S07]  /*ab20*/  BSSY.RECONVERGENT B0, `(.L_x_700) ;  /* 0x0000063000007945 */ /* 0x000fee0003800200 */
[----:B------:R-:W1:Y:S08]  /*ab30*/  LDC.64 R2, c[0x0][0x3b8] ;  /* 0x0000ee00ff027b82 */ /* 0x000e700000000a00 */
[----:B------:R-:W3:Y:S01]  /*ab40*/  LDC.64 R4, c[0x0][0x4a8] ;  /* 0x00012a00ff047b82 */ /* 0x000ee20000000a00 */
[-C--:B-----5:R-:W-:Y:S02]  /*ab50*/  ISETP.GE.AND P0, PT, R12, R0.reuse, PT ;  /* 0x000000000c00720c */ /* 0x0a0fe40003f06270 */
[-C--:B------:R-:W-:Y:S01]  /*ab60*/  ISETP.GE.AND P4, PT, R11, R0.reuse, PT ;  /* 0x000000000b00720c */ /* 0x080fe20003f86270 */
[----:B-12---:R-:W-:Y:S01]  /*ab70*/  IMAD.WIDE.U32 R106, R2, 0x60, R76 ;  /* 0x00000060026a7825 */ /* 0x006fe200078e004c */
[-C--:B------:R-:W-:Y:S02]  /*ab80*/  ISETP.GE.AND P3, PT, R10, R0.reuse, PT ;  /* 0x000000000a00720c */ /* 0x080fe40003f66270 */
[----:B------:R-:W-:Y:S01]  /*ab90*/  ISETP.GE.AND P2, PT, R9, R0, PT ;  /* 0x000000000900720c */ /* 0x000fe20003f46270 */
[----:B------:R-:W-:Y:S02]  /*aba0*/  IMAD R3, R3, 0x60, RZ ;  /* 0x0000006003037824 */ /* 0x000fe400078e02ff */
[----:B---3--:R-:W-:Y:S02]  /*abb0*/  IMAD R5, R5, 0x60, RZ ;  /* 0x0000006005057824 */ /* 0x008fe400078e02ff */
[----:B------:R-:W-:Y:S01]  /*abc0*/  IMAD.WIDE.U32 R22, R4, 0x60, R14 ;  /* 0x0000006004167825 */ /* 0x000fe200078e000e */
[----:B------:R-:W-:Y:S04]  /*abd0*/  IADD3 R107, PT, PT, R107, R3, RZ ;  /* 0x000000036b6b7210 */ /* 0x000fe80007ffe0ff */
[----:B------:R-:W-:Y:S01]  /*abe0*/  IADD3 R23, PT, PT, R23, R5, RZ ;  /* 0x0000000517177210 */ /* 0x000fe20007ffe0ff */
[----:B------:R-:W-:Y:S06]  /*abf0*/  @P0 BRA `(.L_x_701) ;  /* 0x0000000400540947 */ /* 0x000fec0003800000 */
[C---:B------:R-:W-:Y:S01]  /*ac00*/  ISETP.GE.AND P0, PT, R12.reuse, R18, PT ;  /* 0x000000120c00720c */ /* 0x040fe20003f06270 */
[----:B----4-:R-:W2:Y:S11]  /*ac10*/  LDG.E.128 R52, desc[UR4][R22.64] ;  /* 0x0000000416347981 */ /* 0x010eb6000c1e1d00 */
        /* <DEDUP_REMOVED lines=83> */
.L_x_701:
[----:B------:R-:W-:Y:S05]  /*b150*/  BSYNC.RECONVERGENT B0 ;  /* 0x0000000000007941 */ /* 0x000fea0003800200 */
.L_x_700:
[----:B------:R-:W-:Y:S04]  /*b160*/  BSSY.RECONVERGENT B0, `(.L_x_702) ;  /* 0x0000057000007945 */ /* 0x000fe80003800200 */
[----:B------:R-:W-:Y:S05]  /*b170*/  @P4 BRA `(.L_x_703) ;  /* 0x0000000400544947 */ /* 0x000fea0003800000 */
[C---:B------:R-:W-:Y:S01]  /*b180*/  ISETP.GE.AND P0, PT, R11.reuse, R18, PT ;  /* 0x000000120b00720c */ /* 0x040fe20003f06270 */
[----:B-1--4-:R-:W2:Y:S11]  /*b190*/  LDG.E.128 R52, desc[UR4][R22.64+0x80] ;  /* 0x0000800416347981 */ /* 0x012eb6000c1e1d00 */
        /* <DEDUP_REMOVED lines=83> */
.L_x_703:
[----:B------:R-:W-:Y:S05]  /*b6d0*/  BSYNC.RECONVERGENT B0 ;  /* 0x0000000000007941 */ /* 0x000fea0003800200 */
.L_x_702:
[----:B------:R-:W-:Y:S04]  /*b6e0*/  BSSY.RECONVERGENT B0, `(.L_x_704) ;  /* 0x0000057000007945 */ /* 0x000fe80003800200 */
[----:B------:R-:W-:Y:S05]  /*b6f0*/  @P3 BRA `(.L_x_705) ;  /* 0x0000000400543947 */ /* 0x000fea0003800000 */
        /* <DEDUP_REMOVED lines=85> */
.L_x_705:
[----:B------:R-:W-:Y:S05]  /*bc50*/  BSYNC.RECONVERGENT B0 ;  /* 0x0000000000007941 */ /* 0x000fea0003800200 */
.L_x_704:
[----:B------:R-:W-:Y:S05]  /*bc60*/  @P2 BRA `(.L_x_699) ;  /* 0x0000000400542947 */ /* 0x000fea0003800000 */
[C---:B------:R-:W-:Y:S01]  /*bc70*/  ISETP.GE.AND P0, PT, R9.reuse, R18, PT ;  /* 0x000000120900720c */ /* 0x040fe20003f06270 */
[----:B------:R-:W5:Y:S11]  /*bc80*/  LDG.E.128 R44, desc[UR4][R22.64+0x180] ;  /* 0x00018004162c7981 */ /* 0x000f76000c1e1d00 */
[----:B------:R-:W-:Y:S01]  /*bc90*/  @!UPT UIADD3 URZ, UPT, UPT, URZ, URZ, URZ ;  /* 0x000000fffffff290 */ /* 0x000fe2000fffe0ff */
[----:B------:R-:W-:Y:S04]  /*bca0*/  @!P0 ISETP.GE.U32.AND P1, PT, R9, R19, PT ;  /* 0x000000130900820c */ /* 0x000fe80003f26070 */
[----:B------:R-:W-:Y:S02]  /*bcb0*/  @!P0 SEL R0, R20, RZ, P1 ;  /* 0x000000ff14008207 */ /* 0x000fe40000800000 */
[----:B------:R-:W-:Y:S02]  /*bcc0*/  @!P0 SEL R5, R104, RZ, P1 ;  /* 0x000000ff68058207 */ /* 0x000fe40000800000 */
[----:B------:R-:W-:Y:S02]  /*bcd0*/  @!P0 IADD3 R0, P2, PT, R95, R0, RZ ;  /* 0x000000005f008210 */ /* 0x000fe40007f5e0ff */
[----:B------:R-:W-:Y:S03]  /*bce0*/  @!P0 SEL R21, R19, R20, !P1 ;  /* 0x0000001413158207 */ /* 0x000fe60004800000 */
[----:B------:R-:W-:Y:S02]  /*bcf0*/  @!P0 IMAD.SHL.U32 R3, R0, 0x2, RZ ;  /* 0x0000000200038824 */ /* 0x000fe400078e00ff */
[----:B------:R-:W-:Y:S02]  /*bd00*/  @!P0 IMAD.X R5, R86, 0x1, R5, P2 ;  /* 0x0000000156058824 */ /* 0x000fe400010e0605 */
[----:B------:R-:W-:Y:S01]  /*bd10*/  @!P0 IMAD.WIDE R26, R21, 0x2, R22 ;  /* 0x00000002151a8825 */ /* 0x000fe200078e0216 */
[C---:B------:R-:W-:Y:S02]  /*bd20*/  @!P0 IADD3 R36, P1, PT, R3.reuse, R80, RZ ;  /* 0x0000005003248210 */ /* 0x040fe40007f3e0ff */
[----:B------:R-:W-:Y:S03]  /*bd30*/  @!P0 SHF.L.U64.HI R0, R0, 0x1, R5 ;  /* 0x0000000100008819 */ /* 0x000fe60000010205 */
[----:B------:R-:W4:Y:S01]  /*bd40*/  @!P0 LDG.E.128 R24, desc[UR4][R26.64+0x180] ;  /* 0x000180041a188981 */ /* 0x000f22000c1e1d00 */
[C---:B------:R-:W-:Y:S02]  /*bd50*/  @!P0 IADD3.X R37, PT, PT, R0.reuse, R81, RZ, P1, !PT ;  /* 0x0000005100258210 */ /* 0x040fe40000ffe4ff */
[----:B------:R-:W-:Y:S05]  /*bd60*/  @!P0 IADD3 R32, P1, PT, R3, R82, RZ ;  /* 0x0000005203208210 */ /* 0x000fea0007f3e0ff */
[----:B------:R-:W2:Y:S01]  /*bd70*/  @!P0 LDG.E.128 R36, desc[UR4][R36.64+0x180] ;  /* 0x0001800424248981 */ /* 0x000ea2000c1e1d00 */
[----:B------:R-:W-:Y:S01]  /*bd80*/  @!P0 IMAD.X R33, R0, 0x1, R83, P1 ;  /* 0x0000000100218824 */ /* 0x000fe200008e0653 */
[----:B------:R-:W-:Y:S06]  /*bd90*/  ISETP.GE.U32.OR P1, PT, R9, R19, P0 ;  /* 0x000000130900720c */ /* 0x000fec0000726470 */
[----:B------:R1:W3:Y:S01]  /*bda0*/  @!P0 LDG.E.128 R40, desc[UR4][R32.64+0x180] ;  /* 0x0001800420288981 */ /* 0x0002e2000c1e1d00 */
[C---:B-----5:R-:W-:Y:S01]  /*bdb0*/  @!P0 LOP3.LUT R35, R44.reuse, 0xffff0000, RZ, 0xc0, !PT ;  /* 0xffff00002c238812 */ /* 0x060fe200078ec0ff */
[----:B-1----:R-:W-:Y:S01]  /*bdc0*/  @!P0 IMAD.U32 R33, R44, 0x10000, RZ ;  /* 0x000100002c218824 */ /* 0x002fe200078e00ff */
[C---:B----4-:R-:W-:Y:S01]  /*bdd0*/  @!P0 SHF.L.U32 R18, R27.reuse, 0x10, RZ ;  /* 0x000000101b128819 */ /* 0x050fe200000006ff */
[----:B------:R-:W-:Y:S01]  /*bde0*/  @!P0 IMAD.U32 R29, R24, 0x10000, RZ ;  /* 0x00010000181d8824 */ /* 0x000fe200078e00ff */
[----:B------:R-:W-:Y:S01]  /*bdf0*/  @!P0 LOP3.LUT R19, R27, 0xffff0000, RZ, 0xc0, !PT ;  /* 0xffff00001b138812 */ /* 0x000fe200078ec0ff */
[C---:B------:R-:W-:Y:S01]  /*be00*/  @!P0 IMAD.U32 R21, R26.reuse, 0x10000, RZ ;  /* 0x000100001a158824 */ /* 0x040fe200078e00ff */
[----:B------:R-:W-:Y:S02]  /*be10*/  @!P0 LOP3.LUT R20, R26, 0xffff0000, RZ, 0xc0, !PT ;  /* 0xffff00001a148812 */ /* 0x000fe400078ec0ff */
[----:B------:R-:W-:Y:S02]  /*be20*/  @!P0 LOP3.LUT R28, R24, 0xffff0000, RZ, 0xc0, !PT ;  /* 0xffff0000181c8812 */ /* 0x000fe400078ec0ff */
[C---:B--2---:R-:W-:Y:S01]  /*be30*/  @!P0 LOP3.LUT R31, R36.reuse, 0xffff0000, RZ, 0xc0, !PT ;  /* 0xffff0000241f8812 */ /* 0x044fe200078ec0ff */
[----:B------:R-:W-:Y:S01]  /*be40*/  @!P0 IMAD.U32 R30, R36, 0x10000, RZ ;  /* 0x00010000241e8824 */ /* 0x000fe200078e00ff */
[C---:B------:R-:W-:Y:S01]  /*be50*/  @!P0 SHF.L.U32 R27, R37.reuse, 0x10, RZ ;  /* 0x00000010251b8819 */ /* 0x040fe200000006ff */
[----:B------:R-:W-:Y:S01]  /*be60*/  @!P0 IMAD.U32 R22, R38, 0x10000, RZ ;  /* 0x0001000026168824 */ /* 0x000fe200078e00ff */
[----:B------:R-:W-:Y:S01]  /*be70*/  @!P0 LOP3.LUT R26, R37, 0xffff0000, RZ, 0xc0, !PT ;  /* 0xffff0000251a8812 */ /* 0x000fe200078ec0ff */
[----:B------:R-:W-:Y:S01]  /*be80*/  @!P1 FADD.FTZ R30, -R30, -RZ ;  /* 0x800000ff1e1e9221 */ /* 0x000fe20000010100 */
[----:B------:R-:W-:Y:S01]  /*be90*/  @!P0 SHF.L.U32 R24, R25, 0x10, RZ ;  /* 0x0000001019188819 */ /* 0x000fe200000006ff */
[----:B------:R-:W-:Y:S01]  /*bea0*/  @!P1 FADD.FTZ R31, -R31, -RZ ;  /* 0x800000ff1f1f9221 */ /* 0x000fe20000010100 */
[----:B------:R-:W-:Y:S01]  /*beb0*/  @!P0 LOP3.LUT R23, R38, 0xffff0000, RZ, 0xc0, !PT ;  /* 0xffff000026178812 */ /* 0x000fe200078ec0ff */
[C---:B---3--:R-:W-:Y:S01]  /*bec0*/  @!P0 IMAD.U32 R32, R40.reuse, 0x10000, RZ ;  /* 0x0001000028208824 */ /* 0x048fe200078e00ff */
[----:B------:R-:W-:Y:S01]  /*bed0*/  @!P0 SHF.L.U32 R7, R39, 0x10, RZ ;  /* 0x0000001027078819 */ /* 0x000fe200000006ff */
[----:B------:R-:W-:Y:S01]  /*bee0*/  @!P0 FMUL.FTZ R0, R29, R30 ;  /* 0x0000001e1d008220 */ /* 0x000fe20000410000 */
[----:B------:R-:W-:Y:S01]  /*bef0*/  @!P0 LOP3.LUT R25, R25, 0xffff0000, RZ, 0xc0, !PT ;  /* 0xffff000019198812 */ /* 0x000fe200078ec0ff */
[----:B------:R-:W-:Y:S01]  /*bf00*/  @!P1 FADD.FTZ R27, -R27, -RZ ;  /* 0x800000ff1b1b9221 */ /* 0x000fe20000010100 */
[----:B------:R-:W-:Y:S01]  /*bf10*/  @!P0 LOP3.LUT R8, R39, 0xffff0000, RZ, 0xc0, !PT ;  /* 0xffff000027088812 */ /* 0x000fe200078ec0ff */
[----:B------:R-:W-:Y:S01]  /*bf20*/  @!P0 FFMA.FTZ R0, R33, R32, R0 ;  /* 0x0000002021008223 */ /* 0x000fe20000010000 */
[----:B------:R-:W-:Y:S01]  /*bf30*/  @!P0 LOP3.LUT R34, R40, 0xffff0000, RZ, 0xc0, !PT ;  /* 0xffff000028228812 */ /* 0x000fe200078ec0ff */
[----:B------:R-:W-:Y:S01]  /*bf40*/  @!P0 FMUL.FTZ R2, R28, R31 ;  /* 0x0000001f1c028220 */ /* 0x000fe20000410000 */
[----:B------:R-:W-:Y:S01]  /*bf50*/  @!P0 SHF.L.U32 R37, R41, 0x10, RZ ;  /* 0x0000001029258819 */ /* 0x000fe200000006ff */
[----:B------:R-:W-:Y:S01]  /*bf60*/  @!P1 FADD.FTZ R26, -R26, -RZ ;  /* 0x800000ff1a1a9221 */ /* 0x000fe20000010100 */
[----:B------:R-:W-:Y:S01]  /*bf70*/  @!P0 SHF.L.U32 R36, R45, 0x10, RZ ;  /* 0x000000102d248819 */ /* 0x000fe200000006ff */
[----:B------:R-:W-:Y:S01]  /*bf80*/  @!P1 FADD.FTZ R22, -R22, -RZ ;  /* 0x800000ff16169221 */ /* 0x000fe20000010100 */
[----:B------:R-:W-:Y:S01]  /*bf90*/  @!P0 LOP3.LUT R38, R41, 0xffff0000, RZ, 0xc0, !PT ;  /* 0xffff000029268812 */ /* 0x000fe200078ec0ff */
        /* <DEDUP_REMOVED lines=15> */
[----:B------:R-:W-:Y:S01]  /*c090*/  @!P0 LOP3.LUT R42, R43, 0xffff0000, RZ, 0xc0, !PT ;  /* 0xffff00002b2a8812 */ /* 0x000fe200078ec0ff */
        /* <DEDUP_REMOVED lines=18> */
.L_x_699:
[----:B------:R-:W-:Y:S05]  /*c1c0*/  BSYNC.RECONVERGENT B1 ;  /* 0x0000000000017941 */ /* 0x000fea0003800200 */
.L_x_698:
[----:B------:R-:W5:Y:S08]  /*c1d0*/  LDC R3, c[0x0][0x450] ;  /* 0x00011400ff037b82 */ /* 0x000f700000000800 */
[----:B------:R-:W1:Y:S01]  /*c1e0*/  LDC R18, c[0x0][0x450] ;  /* 0x00011400ff127b82 */ /* 0x000e620000000800 */
[----:B-----5:R-:W-:Y:S05]  /*c1f0*/  IMAD.U32 R3, R3, -0x20, RZ ;  /* 0xffffffe003037824 */ /* 0x020fea00078e00ff */
[C---:B------:R-:W-:Y:S02]  /*c200*/  LEA R82, P1, R3.reuse, R82, 0x1 ;  /* 0x0000005203527211 */ /* 0x040fe400078208ff */
[C---:B------:R-:W-:Y:S02]  /*c210*/  LEA R80, P0, R3.reuse, R80, 0x1 ;  /* 0x0000005003507211 */ /* 0x040fe400078008ff */
[C---:B------:R-:W-:Y:S02]  /*c220*/  LEA.HI.X.SX32 R83, R3.reuse, R83, 0x1, P1 ;  /* 0x0000005303537211 */ /* 0x040fe400008f0eff */
[----:B-1----:R-:W-:Y:S09]  /*c230*/  LEA.HI.X.SX32 R81, R3, R81, 0x1, P0 ;  /* 0x0000005103517211 */ /* 0x002ff200000f0eff */
.L_x_640:
[----:B------:R-:W-:Y:S05]  /*c240*/  BSYNC.RECONVERGENT B2 ;  /* 0x0000000000027941 */ /* 0x000fea0003800200 */
.L_x_632:
[----:B------:R-:W-:Y:S04]  /*c250*/  ISETP.NE.U32.AND P2, PT, RZ, UR12, PT ;  /* 0x0000000cff007c0c */ /* 0x000fe8000bf45070 */
[----:B------:R-:W-:Y:S11]  /*c260*/  ISETP.NE.AND.EX P2, PT, RZ, UR13, PT, P2 ;  /* 0x0000000dff007c0c */ /* 0x000ff6000bf45320 */
[----:B------:R-:W-:Y:S02]  /*c270*/  @!UPT UIADD3 URZ, UPT, UPT, URZ, URZ, URZ ;  /* 0x000000fffffff290 */ /* 0x000fe4000fffe0ff */
[----:B------:R-:W5:Y:S01]  /*c280*/  @!P2 LDC R2, c[0x0][0x3c0] ;  /* 0x0000f000ff02ab82 */ /* 0x000f620000000800 */
[----:B------:R-:W-:Y:S07]  /*c290*/  @!P2 IMAD.MOV.U32 R3, RZ, RZ, RZ ;  /* 0x000000ffff03a224 */ /* 0x000fee00078e00ff */
[----:B------:R-:W2:Y:S01]  /*c2a0*/  @!P2 LDC R0, c[0x0][0x3b8] ;  /* 0x0000ee00ff00ab82 */ /* 0x000ea20000000800 */
[----:B------:R-:W-:Y:S01]  /*c2b0*/  @!P2 IADD3 R3, P0, PT, RZ, -R3, RZ ;  /* 0x80000003ff03a210 */ /* 0x000fe20007f1e0ff */
[----:B--2---:R-:W-:Y:S02]  /*c2c0*/  @!P2 IMAD.SHL.U32 R0, R0, 0x40, RZ ;  /* 0x000000400000a824 */ /* 0x004fe400078e00ff */
[----:B-----5:R-:W-:Y:S02]  /*c2d0*/  @!P2 IMAD.SHL.U32 R2, R2, 0x40, RZ ;  /* 0x000000400202a824 */ /* 0x020fe400078e00ff */
[----:B------:R-:W-:Y:S02]  /*c2e0*/  @!P2 IMAD.X R0, RZ, RZ, ~R0, P0 ;  /* 0x000000ffff00a224 */ /* 0x000fe400000e0e00 */
[----:B------:R-:W-:Y:S05]  /*c2f0*/  @!P2 IMAD.X R2, RZ, RZ, ~R2, P0 ;  /* 0x000000ffff02a224 */ /* 0x000fea00000e0e02 */
[C---:B-1-34-:R-:W-:Y:S02]  /*c300*/  @!P2 SHF.R.S64 R5, R3.reuse, 0x1f, R2 ;  /* 0x0000001f0305a819 */ /* 0x05afe40000001002 */
[----:B------:R-:W-:Y:S02]  /*c310*/  @!P2 SHF.R.S64 R3, R3, 0x1f, R0 ;  /* 0x0000001f0303a819 */ /* 0x000fe40000001000 */
[----:B------:R-:W-:Y:S02]  /*c320*/  @!P2 IADD3 R74, P1, PT, R5, R74, RZ ;  /* 0x0000004a054aa210 */ /* 0x000fe40007f3e0ff */
[----:B------:R-:W-:Y:S02]  /*c330*/  @!P2 IADD3 R76, P0, PT, R3, R76, RZ ;  /* 0x0000004c034ca210 */ /* 0x000fe40007f1e0ff */
[----:B------:R-:W-:Y:S02]  /*c340*/  @!P2 LEA.HI.X.SX32 R75, R2, R75, 0x1, P1 ;  /* 0x0000004b024ba211 */ /* 0x000fe400008f0eff */
[----:B------:R-:W-:Y:S01]  /*c350*/  @!P2 LEA.HI.X.SX32 R77, R0, R77, 0x1, P0 ;  /* 0x0000004d004da211 */ /* 0x000fe200000f0eff */
[----:B------:R-:W-:Y:S08]  /*c360*/  @!P2 BRA `(.L_x_706) ;  /* 0x00000004001ca947 */ /* 0x000ff00003800000 */
[----:B------:R-:W-:Y:S09]  /*c370*/  UISETP.GT.AND UP0, UPT, UR26, UR6, UPT ;  /* 0x000000061a00728c */ /* 0x000ff2000bf04270 */
[----:B------:R-:W-:Y:S05]  /*c380*/  BRA.U !UP0, `(.L_x_706) ;  /* 0x0000000508147547 */ /* 0x000fea000b800000 */
[----:B------:R-:W1:Y:S01]  /*c390*/  LDC R3, c[0x0][0x4f0] ;  /* 0x00013c00ff037b82 */ /* 0x000e620000000800 */
[----:B------:R-:W-:Y:S02]  /*c3a0*/  MOV R20, RZ ;  /* 0x000000ff00147202 */ /* 0x000fe40000000f00 */
[----:B------:R-:W-:Y:S02]  /*c3b0*/  IABS R4, R96 ;  /* 0x0000006000047213 */ /* 0x000fe40000000000 */
[----:B-1----:R-:W-:Y:S04]  /*c3c0*/  IABS R0, R3 ;  /* 0x0000000300007213 */ /* 0x002fe80000000000 */
[----:B------:R-:W1:Y:S10]  /*c3d0*/  I2F.RP R7, R0 ;  /* 0x0000000000077306 */ /* 0x000e740000209400 */
[----:B-1----:R-:W1:Y:S02]  /*c3e0*/  MUFU.RCP R2, R7 ;  /* 0x0000000700027308 */ /* 0x002e640000001000 */
[----:B-1----:R-:W-:Y:S08]  /*c3f0*/  VIADD R6, R2, 0xffffffe ;  /* 0x0ffffffe02067836 */ /* 0x002ff00000000000 */
[----:B------:R-:W1:Y:S02]  /*c400*/  F2I.FTZ.U32.TRUNC.NTZ R21, R6 ;  /* 0x0000000600157305 */ /* 0x000e64000021f000 */
[--C-:B-1----:R-:W-:Y:S04]  /*c410*/  IMAD.MOV R2, RZ, RZ, -R21.reuse ;  /* 0x000000ffff027224 */ /* 0x102fe800078e0a15 */
[----:B------:R-:W-:Y:S01]  /*c420*/  IMAD R5, R2, R0, RZ ;  /* 0x0000000002057224 */ /* 0x000fe200078e02ff */
[----:B------:R-:W-:Y:S03]  /*c430*/  IABS R2, R92 ;  /* 0x0000005c00027213 */ /* 0x000fe60000000000 */
        /* <DEDUP_REMOVED lines=9> */
[----:B------:R-:W-:Y:S01]  /*c4d0*/  @!P3 IADD3 R5, PT, PT, R5, 0x1, RZ ;  /* 0x000000010505b810 */ /* 0x000fe20007ffe0ff */
[----:B------:R-:W-:Y:S01]  /*c4e0*/  @!P3 IMAD.IADD R4, R4, 0x1, -R0 ;  /* 0x000000010404b824 */ /* 0x000fe200078e0a00 */
[-C--:B------:R-:W-:Y:S01]  /*c4f0*/  @!P0 IADD3 R2, PT, PT, R2, -R0.reuse, RZ ;  /* 0x8000000002028210 */ /* 0x080fe20007ffe0ff */
[----:B------:R-:W-:Y:S01]  /*c500*/  @!P0 VIADD R7, R7, 0x1 ;  /* 0x0000000107078836 */ /* 0x000fe20000000000 */
[----:B------:R-:W-:Y:S02]  /*c510*/  ISETP.NE.AND P0, PT, R3, RZ, PT ;  /* 0x000000ff0300720c */ /* 0x000fe40003f05270 */
[-C--:B------:R-:W-:Y:S02]  /*c520*/  ISETP.GE.U32.AND P4, PT, R2, R0.reuse, PT ;  /* 0x000000000200720c */ /* 0x080fe40003f86070 */
[----:B------:R-:W-:Y:S02]  /*c530*/  ISETP.GE.U32.AND P5, PT, R4, R0, PT ;  /* 0x000000000400720c */ /* 0x000fe40003fa6070 */
[-C--:B------:R-:W-:Y:S02]  /*c540*/  LOP3.LUT R0, R92, R3.reuse, RZ, 0x3c, !PT ;  /* 0x000000035c007212 */ /* 0x080fe400078e3cff */
[-C--:B------:R-:W-:Y:S02]  /*c550*/  LOP3.LUT R2, R96, R3.reuse, RZ, 0x3c, !PT ;  /* 0x0000000360027212 */ /* 0x080fe400078e3cff */
[----:B------:R-:W-:Y:S02]  /*c560*/  ISETP.GE.AND P1, PT, R0, RZ, PT ;  /* 0x000000ff0000720c */ /* 0x000fe40003f26270 */
[----:B------:R-:W-:Y:S02]  /*c570*/  ISETP.GE.AND P2, PT, R2, RZ, PT ;  /* 0x000000ff0200720c */ /* 0x000fe40003f46270 */
[----:B------:R-:W-:Y:S01]  /*c580*/  LOP3.LUT R0, RZ, R3, RZ, 0x33, !PT ;  /* 0x00000003ff007212 */ /* 0x000fe200078e33ff */
[----:B------:R-:W-:Y:S02]  /*c590*/  @P4 VIADD R7, R7, 0x1 ;  /* 0x0000000107074836 */ /* 0x000fe40000000000 */
[----:B------:R-:W-:Y:S06]  /*c5a0*/  @P5 IADD3 R5, PT, PT, R5, 0x1, RZ ;  /* 0x0000000105055810 */ /* 0x000fec0007ffe0ff */
[----:B------:R-:W-:Y:S02]  /*c5b0*/  @!P1 IMAD.MOV R7, RZ, RZ, -R7 ;  /* 0x000000ffff079224 */ /* 0x000fe400078e0a07 */
[----:B------:R-:W-:Y:S03]  /*c5c0*/  @!P2 IADD3 R5, PT, PT, -R5, RZ, RZ ;  /* 0x000000ff0505a210 */ /* 0x000fe60007ffe1ff */
[C---:B------:R-:W-:Y:S02]  /*c5d0*/  SEL R2, R0.reuse, R7, !P0 ;  /* 0x0000000700027207 */ /* 0x040fe40004000000 */
[----:B------:R-:W-:Y:S02]  /*c5e0*/  SEL R5, R0, R5, !P0 ;  /* 0x0000000500057207 */ /* 0x000fe40004000000 */
[CC--:B------:R-:W-:Y:S02]  /*c5f0*/  LEA R20, P1, R2.reuse, R230.reuse, 0x2 ;  /* 0x000000e602147211 */ /* 0x0c0fe400078210ff */
[C---:B------:R-:W-:Y:S01]  /*c600*/  LEA R24, P0, R5.reuse, R230, 0x2 ;  /* 0x000000e605187211 */ /* 0x040fe200078010ff */
[C---:B------:R-:W-:Y:S01]  /*c610*/  IMAD.IADD R0, R5.reuse, 0x1, -R2 ;  /* 0x0000000105007824 */ /* 0x040fe200078e0a02 */
[-C--:B------:R-:W-:Y:S02]  /*c620*/  LEA.HI.X.SX32 R21, R2, R231.reuse, 0x2, P1 ;  /* 0x000000e702157211 */ /* 0x080fe400008f16ff */
[----:B------:R-:W-:Y:S01]  /*c630*/  LEA.HI.X.SX32 R25, R5, R231, 0x2, P0 ;  /* 0x000000e705197211 */ /* 0x000fe200000f16ff */
[----:B------:R-:W-:Y:S02]  /*c640*/  IMAD R0, R0, R3, -0x40 ;  /* 0xffffffc000007424 */ /* 0x000fe400078e0203 */
[----:B------:R-:W2:Y:S02]  /*c650*/  LDG.E R7, desc[UR4][R20.64] ;  /* 0x0000000414077981 */ /* 0x000ea4000c1e1900 */
[----:B------:R-:W-:Y:S01]  /*c660*/  IMAD.WIDE.U32 R22, R0, UR16, RZ ;  /* 0x0000001000167c25 */ /* 0x000fe2000f8e00ff */
[----:B------:R-:W-:Y:S01]  /*c670*/  SHF.R.S32.HI R5, RZ, 0x1f, R0 ;  /* 0x0000001fff057819 */ /* 0x000fe20000011400 */
[----:B------:R-:W2:Y:S02]  /*c680*/  LDG.E R4, desc[UR4][R24.64] ;  /* 0x0000000418047981 */ /* 0x000ea4000c1e1900 */
[----:B--2---:R-:W-:Y:S02]  /*c690*/  IADD3 R7, PT, PT, R7, -R4, RZ ;  /* 0x8000000407077210 */ /* 0x004fe40007ffe0ff */
[C---:B------:R-:W-:Y:S02]  /*c6a0*/  IMAD R4, R5.reuse, UR16, RZ ;  /* 0x0000001005047c24 */ /* 0x040fe4000f8e02ff */
[----:B------:R-:W-:Y:S01]  /*c6b0*/  IMAD R5, R5, UR14, RZ ;  /* 0x0000000e05057c24 */ /* 0x000fe2000f8e02ff */
[----:B------:R-:W-:Y:S01]  /*c6c0*/  SHF.R.S32.HI R6, RZ, 0x1f, R7 ;  /* 0x0000001fff067819 */ /* 0x000fe20000011407 */
[C---:B------:R-:W-:Y:S04]  /*c6d0*/  IMAD.WIDE.U32 R20, R7.reuse, UR8, RZ ;  /* 0x0000000807147c25 */ /* 0x040fe8000f8e00ff */
[----:B------:R-:W-:Y:S02]  /*c6e0*/  IMAD R2, R6, UR8, RZ ;  /* 0x0000000806027c24 */ /* 0x000fe4000f8e02ff */
[----:B------:R-:W-:Y:S02]  /*c6f0*/  IMAD R4, R0, UR17, R4 ;  /* 0x0000001100047c24 */ /* 0x000fe4000f8e0204 */
[----:B------:R-:W-:Y:S02]  /*c700*/  IMAD R2, R7, UR9, R2 ;  /* 0x0000000907027c24 */ /* 0x000fe4000f8e0202 */
[----:B------:R-:W-:Y:S02]  /*c710*/  IMAD.IADD R23, R23, 0x1, R4 ;  /* 0x0000000117177824 */ /* 0x000fe400078e0204 */
[----:B------:R-:W-:Y:S01]  /*c720*/  IMAD R6, R6, UR10, RZ ;  /* 0x0000000a06067c24 */ /* 0x000fe2000f8e02ff */
[----:B------:R-:W-:Y:S01]  /*c730*/  IADD3 R21, PT, PT, R21, R2, RZ ;  /* 0x0000000215157210 */ /* 0x000fe20007ffe0ff */
[C---:B------:R-:W-:Y:S04]  /*c740*/  IMAD.WIDE.U32 R22, R7.reuse, UR10, R22 ;  /* 0x0000000a07167c25 */ /* 0x040fe8000f8e0016 */
[----:B------:R-:W-:Y:S01]  /*c750*/  IMAD.WIDE.U32 R20, R0, UR14, R20 ;  /* 0x0000000e00147c25 */ /* 0x000fe2000f8e0014 */
[----:B------:R-:W-:Y:S03]  /*c760*/  LEA R74, P1, R22, R74, 0x1 ;  /* 0x0000004a164a7211 */ /* 0x000fe600078208ff */
[----:B------:R-:W-:Y:S01]  /*c770*/  IMAD R6, R7, UR11, R6 ;  /* 0x0000000b07067c24 */ /* 0x000fe2000f8e0206 */
[----:B------:R-:W-:Y:S01]  /*c780*/  LEA R76, P0, R20, R76, 0x1 ;  /* 0x0000004c144c7211 */ /* 0x000fe200078008ff */
[----:B------:R-:W-:Y:S02]  /*c790*/  IMAD R5, R0, UR15, R5 ;  /* 0x0000000f00057c24 */ /* 0x000fe4000f8e0205 */
[----:B------:R-:W-:Y:S03]  /*c7a0*/  IMAD.IADD R6, R23, 0x1, R6 ;  /* 0x0000000117067824 */ /* 0x000fe600078e0206 */
[----:B------:R-:W-:Y:S02]  /*c7b0*/  IADD3 R5, PT, PT, R21, R5, RZ ;  /* 0x0000000515057210 */ /* 0x000fe40007ffe0ff */
[----:B------:R-:W-:Y:S02]  /*c7c0*/  LEA.HI.X R75, R22, R75, R6, 0x1, P1 ;  /* 0x0000004b164b7211 */ /* 0x000fe400008f0c06 */
[----:B------:R-:W-:Y:S07]  /*c7d0*/  LEA.HI.X R77, R20, R77, R5, 0x1, P0 ;  /* 0x0000004d144d7211 */ /* 0x000fee00000f0c05 */
.L_x_706:
[----:B------:R-:W-:Y:S01]  /*c7e0*/  UISETP.GT.AND UP0, UPT, UR26, UR6, UPT ;  /* 0x000000061a00728c */ /* 0x000fe2000bf04270 */
[----:B------:R-:W-:Y:S02]  /*c7f0*/  IADD3 R78, P1, PT, R78, R85, RZ ;  /* 0x000000554e4e7210 */ /* 0x000fe40007f3e0ff */
[----:B------:R-:W-:Y:S03]  /*c800*/  IADD3 R14, P0, PT, R14, R89, RZ ;  /* 0x000000590e0e7210 */ /* 0x000fe60007f1e0ff */
[----:B------:R-:W-:Y:S02]  /*c810*/  IMAD.X R79, R79, 0x1, R84, P1 ;  /* 0x000000014f4f7824 */ /* 0x000fe400008e0654 */
[----:B------:R-:W-:Y:S01]  /*c820*/  IMAD.X R15, R15, 0x1, R87, P0 ;  /* 0x000000010f0f7824 */ /* 0x000fe200000e0657 */
[----:B------:R-:W-:Y:S07]  /*c830*/  BRA.U UP0, `(.L_x_707) ;  /* 0xffffff5d00987547 */ /* 0x000fee000b83ffff */
.L_x_623:
[----:B-----5:R-:W1:Y:S01]  /*c840*/  LDC R0, c[0x0][0x450] ;  /* 0x00011400ff007b82 */ /* 0x020e620000000800 */
[----:B------:R-:W-:Y:S01]  /*c850*/  LOP3.LUT R5, R73, 0x1f8, RZ, 0xc0, !PT ;  /* 0x000001f849057812 */ /* 0x000fe200078ec0ff */
[----:B------:R-:W-:Y:S01]  /*c860*/  UMOV UR8, 0x400 ;  /* 0x0000040000087882 */ /* 0x000fe20000000000 */
[----:B------:R-:W-:Y:S02]  /*c870*/  BSSY.RECONVERGENT B3, `(.L_x_708) ;  /* 0x0000989000037945 */ /* 0x000fe40003800200 */
[----:B------:R-:W-:-:S03]  /*c880*/  LOP3.LUT R4, R5, 0x38, R64, 0x78, !PT ;  /* 0x0000003805047812 */ /* 0x000fc600078e7840 */
[----:B------:R-:W2:Y:S01]  /*c890*/  S2UR UR6, SR_CgaCtaId ;  /* 0x00000000000679c3 */ /* 0x000ea20000008800 */
[----:B------:R-:W-:-:S07]  /*c8a0*/  LOP3.LUT R73, R4, 0x1e00, R73, 0xf8, !PT ;  /* 0x00001e0004497812 */ /* 0x000fce00078ef849 */
[----:B------:R-:W3:Y:S08]  /*c8b0*/  LDC.64 R2, c[0x0][0x3b0] ;  /* 0x0000ec00ff027b82 */ /* 0x000ef00000000a00 */
[----:B------:R-:W-:Y:S01]  /*c8c0*/  BAR.SYNC.DEFER_BLOCKING 0x0 ;  /* 0x0000000000007b1d */ /* 0x000fe20000010000 */
[----:B-1----:R-:W-:Y:S01]  /*c8d0*/  ISETP.NE.AND P0, PT, R0, RZ, PT ;  /* 0x000000ff0000720c */ /* 0x002fe20003f05270 */
[----:B--2---:R-:W-:-:S06]  /*c8e0*/  ULEA UR6, UR6, UR8, 0x18 ;  /* 0x0000000806067291 */ /* 0x004fcc000f8ec0ff */
[----:B------:R-:W-:Y:S02]  /*c8f0*/  LEA R237, R73, UR6, 0x1 ;  /* 0x0000000649ed7c11 */ /* 0x000fe4000f8e08ff */
[C---:B---3--:R-:W-:Y:S01]  /*c900*/  SHF.L.U64.HI R31, R2.reuse, 0x4, R3 ;  /* 0x00000004021f7819 */ /* 0x048fe20000010203 */
[----:B------:R-:W-:-:S03]  /*c910*/  IMAD.SHL.U32 R33, R2, 0x10, RZ ;  /* 0x0000001002217824 */ /* 0x000fc600078e00ff */
[----:B------:R-:W-:Y:S05]  /*c920*/  @P0 BRA `(.L_x_709) ;  /* 0x0000000800140947 */ /* 0x000fea0003800000 */
[----:B------:R-:W1:Y:S01]  /*c930*/  LDCU.64 UR8, c[0x0][0x380] ;  /* 0x00007000ff0877ac */ /* 0x000e620008000a00 */
[----:B------:R-:W-:Y:S01]  /*c940*/  IADD3 R5, PT, PT, -R68, UR20, RZ ;  /* 0x0000001444057c10 */ /* 0x000fe2000fffe1ff */
[C---:B------:R-:W-:Y:S01]  /*c950*/  VIADD R34, R100.reuse, 0x10 ;  /* 0x0000001064227836 */ /* 0x040fe20000000000 */
[----:B------:R-:W-:Y:S01]  /*c960*/  BSSY.RECONVERGENT B0, `(.L_x_710) ;  /* 0x0000027000007945 */ /* 0x000fe20003800200 */
[C---:B------:R-:W-:Y:S01]  /*c970*/  VIADD R28, R100.reuse, 0x20 ;  /* 0x00000020641c7836 */ /* 0x040fe20000000000 */
[CC--:B------:R-:W-:Y:S01]  /*c980*/  ISETP.GE.AND P1, PT, R100.reuse, R5.reuse, PT ;  /* 0x000000056400720c */ /* 0x0c0fe20003f26270 */
[----:B------:R-:W-:Y:S01]  /*c990*/  VIADD R38, R100, 0x30 ;  /* 0x0000003064267836 */ /* 0x000fe20000000000 */
[-C--:B------:R-:W-:Y:S02]  /*c9a0*/  ISETP.GE.AND P4, PT, R34, R5.reuse, PT ;  /* 0x000000052200720c */ /* 0x080fe40003f86270 */
[-C--:B------:R-:W-:Y:S02]  /*c9b0*/  ISETP.GE.AND P6, PT, R28, R5.reuse, PT ;  /* 0x000000051c00720c */ /* 0x080fe40003fc6270 */
[----:B------:R-:W-:-:S02]  /*c9c0*/  ISETP.GE.AND P5, PT, R38, R5, PT ;  /* 0x000000052600720c */ /* 0x000fc40003fa6270 */
[----:B-1----:R-:W-:-:S04]  /*c9d0*/  LEA R4, P0, R98, UR8, 0x1 ;  /* 0x0000000862047c11 */ /* 0x002fc8000f8008ff */
[----:B------:R-:W-:Y:S01]  /*c9e0*/  LEA.HI.X R5, R98, UR9, R66, 0x1, P0 ;  /* 0x0000000962057c11 */ /* 0x000fe200080f0c42 */
[----:B------:R-:W-:Y:S08]  /*c9f0*/  @P1 BRA `(.L_x_711) ;  /* 0x0000000000741947 */ /* 0x000ff00003800000 */
[----:B------:R-:W1:Y:S02]  /*ca00*/  LDCU UR8, c[0x0][0x440] ;  /* 0x00008800ff0877ac */ /* 0x000e640008000800 */
[----:B-1----:R-:W-:Y:S02]  /*ca10*/  ISETP.GE.AND P2, PT, R11, UR8, PT ;  /* 0x000000080b007c0c */ /* 0x002fe4000bf46270 */
[----:B------:R-:W-:Y:S02]  /*ca20*/  ISETP.GE.AND P1, PT, R10, UR8, PT ;  /* 0x000000080a007c0c */ /* 0x000fe4000bf26270 */
[----:B------:R-:W-:Y:S02]  /*ca30*/  ISETP.GE.AND P3, PT, R12, UR8, PT ;  /* 0x000000080c007c0c */ /* 0x000fe4000bf66270 */
[----:B------:R-:W-:-:S07]  /*ca40*/  ISETP.GE.AND P0, PT, R9, UR8, PT ;  /* 0x0000000809007c0c */ /* 0x000fce000bf06270 */
[--C-:B------:R-:W-:Y:S02]  /*ca50*/  @!P2 IMAD.MOV.U32 R14, RZ, RZ, R4.reuse ;  /* 0x000000ffff0ea224 */ /* 0x100fe400078e0004 */
[--C-:B------:R-:W-:Y:S02]  /*ca60*/  @!P2 IMAD.MOV.U32 R15, RZ, RZ, R5.reuse ;  /* 0x000000ffff0fa224 */ /* 0x100fe400078e0005 */
[----:B------:R-:W-:Y:S01]  /*ca70*/  @!P1 IMAD.MOV.U32 R6, RZ, RZ, R4 ;  /* 0x000000ffff069224 */ /* 0x000fe200078e0004 */
[----:B------:R-:W-:Y:S01]  /*ca80*/  @!PT LDS RZ, [RZ] ;  /* 0x00000000fffff984 */ /* 0x000fe20000000800 */
[----:B------:R-:W-:Y:S01]  /*ca90*/  @!PT LDS RZ, [RZ] ;  /* 0x00000000fffff984 */ /* 0x000fe20000000800 */
[----:B------:R-:W-:Y:S01]  /*caa0*/  @!PT LDS RZ, [RZ] ;  /* 0x00000000fffff984 */ /* 0x000fe20000000800 */
[----:B------:R1:W-:Y:S01]  /*cab0*/  @!P3 LDGSTS.E.BYPASS.LTC128B.128 [R237], desc[UR4][R4.64] ;  /* 0x0000000004edbfae */ /* 0x0003e2000b981a04 */
[----:B------:R-:W-:-:S03]  /*cac0*/  @!P1 IMAD.MOV.U32 R7, RZ, RZ, R5 ;  /* 0x000000ffff079224 */ /* 0x000fc600078e0005 */
        /* <DEDUP_REMOVED lines=16> */
.L_x_711:
[----:B------:R-:W-:Y:S05]  /*cbd0*/  BSYNC.RECONVERGENT B0 ;  /* 0x0000000000007941 */ /* 0x000fea0003800200 */
.L_x_710:
[----:B------:R-:W-:Y:S04]  /*cbe0*/  BSSY.RECONVERGENT B0, `(.L_x_712) ;  /* 0x000001d000007945 */ /* 0x000fe80003800200 */
[----:B------:R-:W-:Y:S05]  /*cbf0*/  @P4 BRA `(.L_x_713) ;  /* 0x00000000006c4947 */ /* 0x000fea0003800000 */
[----:B------:R-:W2:Y:S01]  /*cc00*/  LDCU UR8, c[0x0][0x440] ;  /* 0x00008800ff0877ac */ /* 0x000ea20008000800 */
[----:B-1----:R-:W-:-:S04]  /*cc10*/  LEA R6, P4, R33, R4, 0x1 ;  /* 0x0000000421067211 */ /* 0x002fc800078808ff */
[----:B------:R-:W-:Y:S02]  /*cc20*/  LEA.HI.X R7, R33, R5, R31, 0x1, P4 ;  /* 0x0000000521077211 */ /* 0x000fe400020f0c1f */
[----:B--2---:R-:W-:Y:S02]  /*cc30*/  ISETP.GE.AND P3, PT, R12, UR8, PT ;  /* 0x000000080c007c0c */ /* 0x004fe4000bf66270 */
        /* <DEDUP_REMOVED lines=23> */
.L_x_713:
[----:B------:R-:W-:Y:S05]  /*cdb0*/  BSYNC.RECONVERGENT B0 ;  /* 0x0000000000007941 */ /* 0x000fea0003800200 */
.L_x_712:
[----:B------:R-:W-:Y:S04]  /*cdc0*/  BSSY.RECONVERGENT B0, `(.L_x_714) ;  /* 0x000001d000007945 */ /* 0x000fe80003800200 */
[----:B------:R-:W-:Y:S05]  /*cdd0*/  @P6 BRA `(.L_x_715) ;  /* 0x00000000006c6947 */ /* 0x000fea0003800000 */
[----:B------:R-:W3:Y:S01]  /*cde0*/  LDCU UR8, c[0x0][0x440] ;  /* 0x00008800ff0877ac */ /* 0x000ee20008000800 */
[----:B-12---:R-:W-:-:S04]  /*cdf0*/  LEA R6, P4, R2, R4, 0x6 ;  /* 0x0000000402067211 */ /* 0x006fc800078830ff */
[----:B------:R-:W-:Y:S02]  /*ce00*/  LEA.HI.X R7, R2, R5, R3, 0x6, P4 ;  /* 0x0000000502077211 */ /* 0x000fe400020f3403 */
[----:B---3--:R-:W-:Y:S02]  /*ce10*/  ISETP.GE.AND P3, PT, R12, UR8, PT ;  /* 0x000000080c007c0c */ /* 0x008fe4000bf66270 */
        /* <DEDUP_REMOVED lines=23> */
.L_x_715:
[----:B------:R-:W-:Y:S05]  /*cf90*/  BSYNC.RECONVERGENT B0 ;  /* 0x0000000000007941 */ /* 0x000fea0003800200 */
.L_x_714:
[----:B------:R-:W-:Y:S05]  /*cfa0*/  @P5 BRA `(.L_x_716) ;  /* 0x0000009000545947 */ /* 0x000fea0003800000 */
[----:B------:R-:W4:Y:S01]  /*cfb0*/  LDCU UR8, c[0x0][0x440] ;  /* 0x00008800ff0877ac */ /* 0x000f220008000800 */
[----:B------:R-:W-:Y:S02]  /*cfc0*/  IMAD R3, R3, 0x60, RZ ;  /* 0x0000006003037824 */ /* 0x000fe400078e02ff */
[----:B-1----:R-:W-:-:S04]  /*cfd0*/  IMAD.WIDE.U32 R4, R2, 0x60, R4 ;  /* 0x0000006002047825 */ /* 0x002fc800078e0004 */
[----:B------:R-:W-:Y:S01]  /*cfe0*/  IMAD.IADD R5, R5, 0x1, R3 ;  /* 0x0000000105057824 */ /* 0x000fe200078e0203 */
[----:B----4-:R-:W-:Y:S02]  /*cff0*/  ISETP.GE.AND P3, PT, R12, UR8, PT ;  /* 0x000000080c007c0c */ /* 0x010fe4000bf66270 */
        /* <DEDUP_REMOVED lines=24> */
.L_x_709:
[----:B------:R-:W1:Y:S01]  /*d180*/  LDCU.64 UR8, c[0x0][0x470] ;  /* 0x00008e00ff0877ac */ /* 0x000e620008000a00 */
[----:B------:R-:W-:Y:S01]  /*d190*/  IMAD.MOV.U32 R4, RZ, RZ, RZ ;  /* 0x000000ffff047224 */ /* 0x000fe200078e00ff */
[----:B-1----:R-:W-:-:S04]  /*d1a0*/  ISETP.NE.U32.AND P0, PT, RZ, UR8, PT ;  /* 0x00000008ff007c0c */ /* 0x002fc8000bf05070 */
[----:B------:R-:W-:Y:S01]  /*d1b0*/  ISETP.NE.AND.EX P0, PT, RZ, UR9, PT, P0 ;  /* 0x00000009ff007c0c */ /* 0x000fe2000bf05300 */
[----:B------:R-:W1:Y:S01]  /*d1c0*/  LDCU.U8 UR10, c[0x0][0x533] ;  /* 0x0000a660ff0a77ac */ /* 0x000e620008000000 */
[----:B------:R-:W2:Y:S11]  /*d1d0*/  LDCU.64 UR8, c[0x0][0x380] ;  /* 0x00007000ff0877ac */ /* 0x000eb60008000a00 */
[----:B------:R-:W3:Y:S01]  /*d1e0*/  @P0 LDG.E R4, desc[UR4][R102.64] ;  /* 0x0000000466040981 */ /* 0x000ee2000c1e1900 */
[----:B------:R-:W-:-:S05]  /*d1f0*/  IMAD.SHL.U32 R8, R64, 0x4, RZ ;  /* 0x0000000440087824 */ /* 0x000fca00078e00ff */
[----:B------:R-:W-:Y:S01]  /*d200*/  LOP3.LUT R8, R8, 0x1c, RZ, 0xc0, !PT ;  /* 0x0000001c08087812 */ /* 0x000fe200078ec0ff */
[----:B-1----:R-:W-:Y:S01]  /*d210*/  UISETP.NE.AND UP0, UPT, UR10, URZ, UPT ;  /* 0x000000ff0a00728c */ /* 0x002fe2000bf05270 */
[----:B--2---:R-:W-:-:S04]  /*d220*/  LEA R36, P0, R98, UR8, 0x1 ;  /* 0x0000000862247c11 */ /* 0x004fc8000f8008ff */
[----:B------:R-:W-:Y:S01]  /*d230*/  LEA.HI.X R37, R98, UR9, R66, 0x1, P0 ;  /* 0x0000000962257c11 */ /* 0x000fe200080f0c42 */
[----:B---3--:R-:W-:-:S04]  /*d240*/  VIADD R4, R4, UR22 ;  /* 0x0000001604047c36 */ /* 0x008fc80008000000 */
[----:B------:R-:W-:-:S05]  /*d250*/  IMAD R4, R67, R4, RZ ;  /* 0x0000000443047224 */ /* 0x000fca00078e02ff */
[----:B------:R-:W-:-:S04]  /*d260*/  IADD3 R5, P2, PT, R8, R4, RZ ;  /* 0x0000000408057210 */ /* 0x000fc80007f5e0ff */
[----:B------:R-:W-:Y:S02]  /*d270*/  IADD3 R8, P1, PT, R8, R5, RZ ;  /* 0x0000000508087210 */ /* 0x000fe40007f3e0ff */
[----:B------:R-:W-:-:S05]  /*d280*/  LEA.HI.X.SX32 R4, R4, RZ, 0x1, P2 ;  /* 0x000000ff04047211 */ /* 0x000fca00010f0eff */
[----:B------:R-:W-:Y:S01]  /*d290*/  IMAD.X R14, RZ, RZ, R4, P1 ;  /* 0x000000ffff0e7224 */ /* 0x000fe200008e0604 */
[----:B------:R-:W-:Y:S06]  /*d2a0*/  BRA.U !UP0, `(.L_x_717) ;  /* 0x0000003108cc7547 */ /* 0x000fec000b800000 */
[----:B------:R-:W1:Y:S01]  /*d2b0*/  LDCU.64 UR10, c[0x0][0x4c8] ;  /* 0x00009900ff0a77ac */ /* 0x000e620008000a00 */
[----:B------:R-:W-:Y:S01]  /*d2c0*/  IADD3 R15, PT, PT, -R68, UR20, RZ ;  /* 0x00000014440f7c10 */ /* 0x000fe2000fffe1ff */
[C---:B------:R-:W-:Y:S01]  /*d2d0*/  IMAD.SHL.U32 R16, R5.reuse, 0x2, RZ ;  /* 0x0000000205107824 */ /* 0x040fe200078e00ff */
[----:B------:R-:W-:Y:S01]  /*d2e0*/  SHF.L.U64.HI R4, R5, 0x1, R4 ;  /* 0x0000000105047819 */ /* 0x000fe20000010204 */
[----:B------:R-:W2:Y:S01]  /*d2f0*/  LDCU.64 UR8, c[0x0][0x4d0] ;  /* 0x00009a00ff0877ac */ /* 0x000ea20008000a00 */
[----:B------:R-:W-:Y:S01]  /*d300*/  ISETP.GE.AND P2, PT, R100, R15, PT ;  /* 0x0000000f6400720c */ /* 0x000fe20003f46270 */
[----:B------:R-:W-:Y:S01]  /*d310*/  BSSY.RECONVERGENT B2, `(.L_x_718) ;  /* 0x00000ce000027945 */ /* 0x000fe20003800200 */
[C---:B-1----:R-:W-:Y:S02]  /*d320*/  IADD3 R18, P1, PT, R16.reuse, UR10, RZ ;  /* 0x0000000a10127c10 */ /* 0x042fe4000ff3e0ff */
[----:B--2---:R-:W-:Y:S02]  /*d330*/  IADD3 R16, P0, PT, R16, UR8, RZ ;  /* 0x0000000810107c10 */ /* 0x004fe4000ff1e0ff */
[----:B------:R-:W-:-:S02]  /*d340*/  IADD3.X R19, PT, PT, R4, UR11, RZ, P1, !PT ;  /* 0x0000000b04137c10 */ /* 0x000fc40008ffe4ff */
[----:B------:R-:W-:-:S05]  /*d350*/  IADD3.X R17, PT, PT, R4, UR9, RZ, P0, !PT ;  /* 0x0000000904117c10 */ /* 0x000fca00087fe4ff */
[----:B------:R-:W-:Y:S05]  /*d360*/  @P2 BRA `(.L_x_719) ;  /* 0x0000000c00202947 */ /* 0x000fea0003800000 */
[----:B------:R-:W1:Y:S01]  /*d370*/  LDC R8, c[0x0][0x440] ;  /* 0x00011000ff087b82 */ /* 0x000e620000000800 */
[----:B------:R-:W-:Y:S01]  /*d380*/  BSSY.RECONVERGENT B1, `(.L_x_720) ;  /* 0x0000034000017945 */ /* 0x000fe20003800200 */
[----:B------:R-:W-:Y:S02]  /*d390*/  CS2R R4, SRZ ;  /* 0x0000000000047805 */ /* 0x000fe4000001ff00 */
[----:B------:R-:W-:Y:S02]  /*d3a0*/  CS2R R6, SRZ ;  /* 0x0000000000067805 */ /* 0x000fe4000001ff00 */
[----:B-1----:R-:W-:-:S13]  /*d3b0*/  ISETP.GE.AND P0, PT, R12, R8, PT ;  /* 0x000000080c00720c */ /* 0x002fda0003f06270 */
[----:B------:R-:W-:Y:S05]  /*d3c0*/  @P0 BRA `(.L_x_721) ;  /* 0x0000000000bc0947 */ /* 0x000fea0003800000 */
[----:B------:R1:W5:Y:S01]  /*d3d0*/  LDG.E.128 R20, desc[UR4][R36.64] ;  /* 0x0000000424147981 */ /* 0x000362000c1e1d00 */
[----:B------:R-:W-:Y:S01]  /*d3e0*/  ISETP.GE.AND P0, PT, R12, R0, PT ;  /* 0x000000000c00720c */ /* 0x000fe20003f06270 */
[----:B------:R-:W-:-:S12]  /*d3f0*/  BSSY.RECONVERGENT B0, `(.L_x_722) ;  /* 0x0000028000007945 */ /* 0x000fd80003800200 */
[----:B------:R-:W-:Y:S05]  /*d400*/  @P0 BRA `(.L_x_723) ;  /* 0x0000000000980947 */ /* 0x000fea0003800000 */
[----:B------:R-:W2:Y:S04]  /*d410*/  LDG.E.64 R4, desc[UR4][R16.64] ;  /* 0x0000000410047981 */ /* 0x000ea8000c1e1b00 */
[----:B------:R-:W3:Y:S01]  /*d420*/  LDG.E.64 R6, desc[UR4][R18.64] ;  /* 0x0000000412067981 */ /* 0x000ee2000c1e1b00 */
[C---:B-----5:R-:W-:Y:S01]  /*d430*/  LOP3.LUT R14, R21.reuse, 0xffff0000, RZ, 0xc0, !PT ;  /* 0xffff0000150e7812 */ /* 0x060fe200078ec0ff */
[----:B------:R-:W-:Y:S01]  /*d440*/  IMAD.U32 R28, R22, 0x10000, RZ ;  /* 0x00010000161c7824 */ /* 0x000fe200078e00ff */
[----:B------:R-:W-:Y:S02]  /*d450*/  SHF.L.U32 R24, R21, 0x10, RZ ;  /* 0x0000001015187819 */ /* 0x000fe400000006ff */
[C---:B------:R-:W-:Y:S02]  /*d460*/  SHF.L.U32 R21, R20.reuse, 0x10, RZ ;  /* 0x0000001014157819 */ /* 0x040fe400000006ff */
[----:B------:R-:W-:-:S02]  /*d470*/  LOP3.LUT R30, R20, 0xffff0000, RZ, 0xc0, !PT ;  /* 0xffff0000141e7812 */ /* 0x000fc400078ec0ff */
[C---:B------:R-:W-:Y:S02]  /*d480*/  SHF.L.U32 R35, R23.reuse, 0x10, RZ ;  /* 0x0000001017237819 */ /* 0x040fe400000006ff */
[----:B------:R-:W-:Y:S02]  /*d490*/  LOP3.LUT R29, R23, 0xffff0000, RZ, 0xc0, !PT ;  /* 0xffff0000171d7812 */ /* 0x000fe400078ec0ff */
[----:B------:R-:W-:Y:S02]  /*d4a0*/  LOP3.LUT R32, R22, 0xffff0000, RZ, 0xc0, !PT ;  /* 0xffff000016207812 */ /* 0x000fe400078ec0ff */
[----:B--2---:R-:W-:Y:S02]  /*d4b0*/  LOP3.LUT R25, R4, 0xffff0000, RZ, 0xc0, !PT ;  /* 0xffff000004197812 */ /* 0x004fe400078ec0ff */
[----:B------:R-:W-:Y:S02]  /*d4c0*/  LOP3.LUT R20, R5, 0xffff0000, RZ, 0xc0, !PT ;  /* 0xffff000005147812 */ /* 0x000fe400078ec0ff */
[----:B---3--:R-:W-:Y:S01]  /*d4d0*/  LOP3.LUT R27, R6, 0xffff0000, RZ, 0xc0, !PT ;  /* 0xffff0000061b7812 */ /* 0x008fe200078ec0ff */
[C---:B------:R-:W-:Y:S01]  /*d4e0*/  FMUL.FTZ R23, R14.reuse, R25 ;  /* 0x000000190e177220 */ /* 0x040fe20000410000 */
[----:B------:R-:W-:Y:S01]  /*d4f0*/  LOP3.LUT R26, R7, 0xffff0000, RZ, 0xc0, !PT ;  /* 0xffff0000071a7812 */ /* 0x000fe200078ec0ff */
[----:B------:R-:W-:Y:S01]  /*d500*/  FMUL.FTZ R22, R29, R20 ;  /* 0x000000141d167220 */ /* 0x000fe20000410000 */
[----:B------:R-:W-:Y:S01]  /*d510*/  SHF.L.U32 R5, R5, 0x10, RZ ;  /* 0x0000001005057819 */ /* 0x000fe200000006ff */
[-C--:B------:R-:W-:Y:S01]  /*d520*/  FMUL.FTZ R14, R14, R27.reuse ;  /* 0x0000001b0e0e7220 */ /* 0x080fe20000410000 */
[----:B------:R-:W-:Y:S01]  /*d530*/  FFMA.FTZ R23, R24, R27, -R23 ;  /* 0x0000001b18177223 */ /* 0x000fe20000010817 */
[----:B------:R-:W-:Y:S01]  /*d540*/  SHF.L.U32 R4, R4, 0x10, RZ ;  /* 0x0000001004047819 */ /* 0x000fe200000006ff */
[----:B------:R-:W-:-:S02]  /*d550*/  IMAD.U32 R6, R6, 0x10000, RZ ;  /* 0x0001000006067824 */ /* 0x000fc400078e00ff */
[----:B------:R-:W-:Y:S01]  /*d560*/  FFMA.FTZ R14, R24, R25, R14 ;  /* 0x00000019180e7223 */ /* 0x000fe2000001000e */
[-C--:B------:R-:W-:Y:S01]  /*d570*/  FMUL.FTZ R24, R29, R26.reuse ;  /* 0x0000001a1d187220 */ /* 0x080fe20000410000 */
[----:B------:R-:W-:Y:S01]  /*d580*/  SHF.L.U32 R7, R7, 0x10, RZ ;  /* 0x0000001007077819 */ /* 0x000fe200000006ff */
[C---:B------:R-:W-:Y:S01]  /*d590*/  FFMA.FTZ R22, R35.reuse, R26, -R22 ;  /* 0x0000001a23167223 */ /* 0x040fe20000010816 */
[----:B------:R-:W-:Y:S01]  /*d5a0*/  FMUL.FTZ R25, R32, R5 ;  /* 0x0000000520197220 */ /* 0x000fe20000410000 */
[----:B------:R-:W-:Y:S01]  /*d5b0*/  FFMA.FTZ R35, R35, R20, R24 ;  /* 0x0000001423237223 */ /* 0x000fe20000010018 */
[C---:B------:R-:W-:Y:S01]  /*d5c0*/  FMUL.FTZ R20, R30.reuse, R4 ;  /* 0x000000041e147220 */ /* 0x040fe20000410000 */
[-C--:B------:R-:W-:Y:S01]  /*d5d0*/  FMUL.FTZ R27, R30, R6.reuse ;  /* 0x000000061e1b7220 */ /* 0x080fe20000410000 */
[-C--:B------:R-:W-:Y:S01]  /*d5e0*/  FMUL.FTZ R32, R32, R7.reuse ;  /* 0x0000000720207220 */ /* 0x080fe20000410000 */
[C---:B------:R-:W-:Y:S01]  /*d5f0*/  FFMA.FTZ R25, R28.reuse, R7, -R25 ;  /* 0x000000071c197223 */ /* 0x040fe20000010819 */
[C---:B------:R-:W-:Y:S01]  /*d600*/  FFMA.FTZ R20, R21.reuse, R6, -R20 ;  /* 0x0000000615147223 */ /* 0x040fe20000010814 */
[----:B------:R-:W-:Y:S01]  /*d610*/  FFMA.FTZ R27, R21, R4, R27 ;  /* 0x00000004151b7223 */ /* 0x000fe2000001001b */
[----:B------:R-:W-:Y:S01]  /*d620*/  FFMA.FTZ R32, R28, R5, R32 ;  /* 0x000000051c207223 */ /* 0x000fe20000010020 */
[----:B------:R-:W-:-:S02]  /*d630*/  F2FP.BF16.F32.PACK_AB R21, R14, R23 ;  /* 0x000000170e15723e */ /* 0x000fc400000010ff */
[----:B------:R-:W-:Y:S02]  /*d640*/  F2FP.BF16.F32.PACK_AB R23, R35, R22 ;  /* 0x000000162317723e */ /* 0x000fe400000010ff */
[----:B------:R-:W-:Y:S02]  /*d650*/  F2FP.BF16.F32.PACK_AB R20, R27, R20 ;  /* 0x000000141b14723e */ /* 0x000fe400000010ff */
[----:B------:R-:W-:Y:S02]  /*d660*/  F2FP.BF16.F32.PACK_AB R22, R32, R25 ;  /* 0x000000192016723e */ /* 0x000fe400000010ff */
.L_x_723:
[----:B------:R-:W-:Y:S05]  /*d670*/  BSYNC.RECONVERGENT B0 ;  /* 0x0000000000007941 */ /* 0x000fea0003800200 */
.L_x_722:
[----:B-----5:R-:W-:Y:S01]  /*d680*/  IMAD.MOV.U32 R6, RZ, RZ, R22 ;  /* 0x000000ffff067224 */ /* 0x020fe200078e0016 */
[----:B------:R-:W-:Y:S01]  /*d690*/  MOV R4, R20 ;  /* 0x0000001400047202 */ /* 0x000fe20000000f00 */
[----:B------:R-:W-:Y:S01]  /*d6a0*/  IMAD.MOV.U32 R7, RZ, RZ, R23 ;  /* 0x000000ffff077224 */ /* 0x000fe200078e0017 */
[----:B------:R-:W-:Y:S02]  /*d6b0*/  MOV R5, R21 ;  /* 0x0000001500057202 */ /* 0x000fe40000000f00 */
.L_x_721:
[----:B------:R-:W-:Y:S05]  /*d6c0*/  BSYNC.RECONVERGENT B1 ;  /* 0x0000000000017941 */ /* 0x000fea0003800200 */
.L_x_720:
[----:B------:R-:W-:Y:S01]  /*d6d0*/  ISETP.GE.AND P0, PT, R11, R8, PT ;  /* 0x000000080b00720c */ /* 0x000fe20003f06270 */
[----:B------:R2:W-:Y:S01]  /*d6e0*/  STS.128 [R237], R4 ;  /* 0x00000004ed007388 */ /* 0x0005e20000000c00 */
[----:B------:R-:W-:Y:S11]  /*d6f0*/  BSSY.RECONVERGENT B1, `(.L_x_724) ;  /* 0x000002f000017945 */ /* 0x000ff60003800200 */
[----:B------:R2:W-:Y:S01]  /*d700*/  @P0 STS.128 [R237+0x2000], RZ ;  /* 0x002000ffed000388 */ /* 0x0005e20000000c00 */
[----:B------:R-:W-:Y:S05]  /*d710*/  @P0 BRA `(.L_x_725) ;  /* 0x0000000000b00947 */ /* 0x000fea0003800000 */
[----:B------:R3:W5:Y:S01]  /*d720*/  LDG.E.128 R20, desc[UR4][R36.64+0x80] ;  /* 0x0000800424147981 */ /* 0x000762000c1e1d00 */
[----:B------:R-:W-:Y:S01]  /*d730*/  ISETP.GE.AND P0, PT, R11, R0, PT ;  /* 0x000000000b00720c */ /* 0x000fe20003f06270 */
[----:B------:R-:W-:-:S12]  /*d740*/  BSSY.RECONVERGENT B0, `(.L_x_726) ;  /* 0x0000028000007945 */ /* 0x000fd80003800200 */
[----:B------:R-:W-:Y:S05]  /*d750*/  @P0 BRA `(.L_x_727) ;  /* 0x0000000000980947 */ /* 0x000fea0003800000 */
[----:B--2---:R-:W2:Y:S04]  /*d760*/  LDG.E.64 R4, desc[UR4][R16.64+0x40] ;  /* 0x0000400410047981 */ /* 0x004ea8000c1e1b00 */
[----:B------:R-:W4:Y:S01]  /*d770*/  LDG.E.64 R6, desc[UR4][R18.64+0x40] ;  /* 0x0000400412067981 */ /* 0x000f22000c1e1b00 */
        /* <DEDUP_REMOVED lines=10> */
[----:B----4-:R-:W-:Y:S01]  /*d820*/  LOP3.LUT R27, R6, 0xffff0000, RZ, 0xc0, !PT ;  /* 0xffff0000061b7812 */ /* 0x010fe200078ec0ff */
        /* <DEDUP_REMOVED lines=25> */
.L_x_727:
[----:B------:R-:W-:Y:S05]  /*d9c0*/  BSYNC.RECONVERGENT B0 ;  /* 0x0000000000007941 */ /* 0x000fea0003800200 */
.L_x_726:
[----:B-----5:R4:W-:Y:S02]  /*d9d0*/  STS.128 [R237+0x2000], R20 ;  /* 0x00200014ed007388 */ /* 0x0209e40000000c00 */
.L_x_725:
[----:B------:R-:W-:Y:S05]  /*d9e0*/  BSYNC.RECONVERGENT B1 ;  /* 0x0000000000017941 */ /* 0x000fea0003800200 */
.L_x_724:
[----:B------:R-:W-:Y:S01]  /*d9f0*/  ISETP.GE.AND P0, PT, R10, R8, PT ;  /* 0x000000080a00720c */ /* 0x000fe20003f06270 */
[----:B------:R-:W-:-:S12]  /*da00*/  BSSY.RECONVERGENT B1, `(.L_x_728) ;  /* 0x000002f000017945 */ /* 0x000fd80003800200 */
[----:B------:R1:W-:Y:S01]  /*da10*/  @P0 STS.128 [R237+0x4000], RZ ;  /* 0x004000ffed000388 */ /* 0x0003e20000000c00 */
[----:B------:R-:W-:Y:S05]  /*da20*/  @P0 BRA `(.L_x_729) ;  /* 0x0000000000b00947 */ /* 0x000fea0003800000 */
[----:B----4-:R4:W5:Y:S01]  /*da30*/  LDG.E.128 R20, desc[UR4][R36.64+0x100] ;  /* 0x0001000424147981 */ /* 0x010962000c1e1d00 */
[----:B------:R-:W-:Y:S01]  /*da40*/  ISETP.GE.AND P0, PT, R10, R0, PT ;  /* 0x000000000a00720c */ /* 0x000fe20003f06270 */
[----:B------:R-:W-:-:S12]  /*da50*/  BSSY.RECONVERGENT B0, `(.L_x_730) ;  /* 0x0000028000007945 */ /* 0x000fd80003800200 */
[----:B------:R-:W-:Y:S05]  /*da60*/  @P0 BRA `(.L_x_731) ;  /* 0x0000000000980947 */ /* 0x000fea0003800000 */
[----:B--2---:R-:W2:Y:S04]  /*da70*/  LDG.E.64 R4, desc[UR4][R16.64+0x80] ;  /* 0x0000800410047981 */ /* 0x004ea8000c1e1b00 */
        /* <DEDUP_REMOVED lines=37> */
.L_x_731:
[----:B------:R-:W-:Y:S05]  /*dcd0*/  BSYNC.RECONVERGENT B0 ;  /* 0x0000000000007941 */ /* 0x000fea0003800200 */
.L_x_730:
[----:B-----5:R1:W-:Y:S02]  /*dce0*/  STS.128 [R237+0x4000], R20 ;  /* 0x00400014ed007388 */ /* 0x0203e40000000c00 */
.L_x_729:
[----:B------:R-:W-:Y:S05]  /*dcf0*/  BSYNC.RECONVERGENT B1 ;  /* 0x0000000000017941 */ /* 0x000fea0003800200 */
.L_x_728:
[----:B------:R-:W-:-:S13]  /*dd00*/  ISETP.GE.AND P0, PT, R9, R8, PT ;  /* 0x000000080900720c */ /* 0x000fda0003f06270 */
[----:B------:R1:W-:Y:S01]  /*dd10*/  @P0 STS.128 [R237+0x6000], RZ ;  /* 0x006000ffed000388 */ /* 0x0003e20000000c00 */
[----:B------:R-:W-:Y:S05]  /*dd20*/  @P0 BRA `(.L_x_719) ;  /* 0x0000000000b00947 */ /* 0x000fea0003800000 */
[----:B-1--4-:R1:W5:Y:S01]  /*dd30*/  LDG.E.128 R20, desc[UR4][R36.64+0x180] ;  /* 0x0001800424147981 */ /* 0x012362000c1e1d00 */
        /* <DEDUP_REMOVED lines=41> */
.L_x_733:
[----:B------:R-:W-:Y:S05]  /*dfd0*/  BSYNC.RECONVERGENT B0 ;  /* 0x0000000000007941 */ /* 0x000fea0003800200 */
.L_x_732:
[----:B-----5:R4:W-:Y:S02]  /*dfe0*/  STS.128 [R237+0x6000], R20 ;  /* 0x00600014ed007388 */ /* 0x0209e40000000c00 */
.L_x_719:
[----:B------:R-:W-:Y:S05]  /*dff0*/  BSYNC.RECONVERGENT B2 ;  /* 0x0000000000027941 */ /* 0x000fea0003800200 */
.L_x_718:
[----:B------:R-:W-:Y:S01]  /*e000*/  IADD3 R34, PT, PT, R100, 0x10, RZ ;  /* 0x0000001064227810 */ /* 0x000fe20007ffe0ff */
[----:B------:R-:W-:Y:S03]  /*e010*/  BSSY.RECONVERGENT B2, `(.L_x_734) ;  /* 0x00000c8000027945 */ /* 0x000fe60003800200 */
[----:B------:R-:W-:-:S13]  /*e020*/  ISETP.GE.AND P0, PT, R34, R15, PT ;  /* 0x0000000f2200720c */ /* 0x000fda0003f06270 */
[----:B------:R-:W-:Y:S05]  /*e030*/  @P0 BRA `(.L_x_735) ;  /* 0x0000000c00140947 */ /* 0x000fea0003800000 */
[----:B------:R-:W5:Y:S01]  /*e040*/  LDC R8, c[0x0][0x440] ;  /* 0x00011000ff087b82 */ /* 0x000f620000000800 */
[C---:B------:R-:W-:Y:S01]  /*e050*/  LEA R24, P0, R33.reuse, R36, 0x1 ;  /* 0x0000002421187211 */ /* 0x040fe200078008ff */
[----:B------:R-:W-:Y:S03]  /*e060*/  BSSY.RECONVERGENT B1, `(.L_x_736) ;  /* 0x0000031000017945 */ /* 0x000fe60003800200 */
[----:B------:R-:W-:Y:S02]  /*e070*/  LEA.HI.X R25, R33, R37, R31, 0x1, P0 ;  /* 0x0000002521197211 */ /* 0x000fe400000f0c1f */
[----:B-----5:R-:W-:-:S13]  /*e080*/  ISETP.GE.AND P1, PT, R12, R8, PT ;  /* 0x000000080c00720c */ /* 0x020fda0003f26270 */
        /* <DEDUP_REMOVED lines=8> */
[C---:B-----5:R-:W-:Y:S01]  /*e110*/  SHF.L.U32 R31, R23.reuse, 0x10, RZ ;  /* 0x00000010171f7819 */ /* 0x060fe200000006ff */
[----:B------:R-:W-:Y:S01]  /*e120*/  IMAD.U32 R32, R22, 0x10000, RZ ;  /* 0x0001000016207824 */ /* 0x000fe200078e00ff */
[----:B------:R-:W-:Y:S02]  /*e130*/  LOP3.LUT R30, R23, 0xffff0000, RZ, 0xc0, !PT ;  /* 0xffff0000171e7812 */ /* 0x000fe400078ec0ff */
[C---:B------:R-:W-:Y:S02]  /*e140*/  LOP3.LUT R14, R21.reuse, 0xffff0000, RZ, 0xc0, !PT ;  /* 0xffff0000150e7812 */ /* 0x040fe400078ec0ff */
[----:B------:R-:W-:-:S02]  /*e150*/  SHF.L.U32 R26, R21, 0x10, RZ ;  /* 0x00000010151a7819 */ /* 0x000fc400000006ff */
[C---:B------:R-:W-:Y:S02]  /*e160*/  SHF.L.U32 R21, R20.reuse, 0x10, RZ ;  /* 0x0000001014157819 */ /* 0x040fe400000006ff */
[----:B------:R-:W-:Y:S02]  /*e170*/  LOP3.LUT R33, R20, 0xffff0000, RZ, 0xc0, !PT ;  /* 0xffff000014217812 */ /* 0x000fe400078ec0ff */
[----:B------:R-:W-:Y:S02]  /*e180*/  LOP3.LUT R35, R22, 0xffff0000, RZ, 0xc0, !PT ;  /* 0xffff000016237812 */ /* 0x000fe400078ec0ff */
[----:B--2---:R-:W-:Y:S02]  /*e190*/  LOP3.LUT R23, R4, 0xffff0000, RZ, 0xc0, !PT ;  /* 0xffff000004177812 */ /* 0x004fe400078ec0ff */
[----:B------:R-:W-:Y:S02]  /*e1a0*/  LOP3.LUT R20, R5, 0xffff0000, RZ, 0xc0, !PT ;  /* 0xffff000005147812 */ /* 0x000fe400078ec0ff */
[----:B----4-:R-:W-:Y:S01]  /*e1b0*/  LOP3.LUT R29, R6, 0xffff0000, RZ, 0xc0, !PT ;  /* 0xffff0000061d7812 */ /* 0x010fe200078ec0ff */
[----:B------:R-:W-:Y:S01]  /*e1c0*/  FMUL.FTZ R28, R23, R14 ;  /* 0x0000000e171c7220 */ /* 0x000fe20000410000 */
[----:B------:R-:W-:Y:S01]  /*e1d0*/  LOP3.LUT R27, R7, 0xffff0000, RZ, 0xc0, !PT ;  /* 0xffff0000071b7812 */ /* 0x000fe200078ec0ff */
[----:B------:R-:W-:Y:S01]  /*e1e0*/  FMUL.FTZ R22, R20, R30 ;  /* 0x0000001e14167220 */ /* 0x000fe20000410000 */
[----:B------:R-:W-:Y:S01]  /*e1f0*/  SHF.L.U32 R4, R4, 0x10, RZ ;  /* 0x0000001004047819 */ /* 0x000fe200000006ff */
[C---:B------:R-:W-:Y:S01]  /*e200*/  FMUL.FTZ R14, R29.reuse, R14 ;  /* 0x0000000e1d0e7220 */ /* 0x040fe20000410000 */
[----:B------:R-:W-:Y:S01]  /*e210*/  FFMA.FTZ R28, R29, R26, -R28 ;  /* 0x0000001a1d1c7223 */ /* 0x000fe2000001081c */
[----:B------:R-:W-:Y:S01]  /*e220*/  FMUL.FTZ R29, R27, R30 ;  /* 0x0000001e1b1d7220 */ /* 0x000fe20000410000 */
[----:B------:R-:W-:Y:S01]  /*e230*/  SHF.L.U32 R5, R5, 0x10, RZ ;  /* 0x0000001005057819 */ /* 0x000fe200000006ff */
[----:B------:R-:W-:Y:S01]  /*e240*/  IMAD.U32 R6, R6, 0x10000, RZ ;  /* 0x0001000006067824 */ /* 0x000fe200078e00ff */
[----:B------:R-:W-:Y:S01]  /*e250*/  SHF.L.U32 R7, R7, 0x10, RZ ;  /* 0x0000001007077819 */ /* 0x000fe200000006ff */
[-C--:B------:R-:W-:Y:S01]  /*e260*/  FFMA.FTZ R22, R27, R31.reuse, -R22 ;  /* 0x0000001f1b167223 */ /* 0x080fe20000010816 */
[----:B------:R-:W-:Y:S01]  /*e270*/  FFMA.FTZ R23, R23, R26, R14 ;  /* 0x0000001a17177223 */ /* 0x000fe2000001000e */
[----:B------:R-:W-:Y:S01]  /*e280*/  FFMA.FTZ R29, R20, R31, R29 ;  /* 0x0000001f141d7223 */ /* 0x000fe2000001001d */
[-C--:B------:R-:W-:Y:S01]  /*e290*/  FMUL.FTZ R27, R4, R33.reuse ;  /* 0x00000021041b7220 */ /* 0x080fe20000410000 */
[C---:B------:R-:W-:Y:S01]  /*e2a0*/  FMUL.FTZ R33, R6.reuse, R33 ;  /* 0x0000002106217220 */ /* 0x040fe20000410000 */
[-C--:B------:R-:W-:Y:S01]  /*e2b0*/  FMUL.FTZ R14, R5, R35.reuse ;  /* 0x00000023050e7220 */ /* 0x080fe20000410000 */
[C---:B------:R-:W-:Y:S01]  /*e2c0*/  FMUL.FTZ R20, R7.reuse, R35 ;  /* 0x0000002307147220 */ /* 0x040fe20000410000 */
[-C--:B------:R-:W-:Y:S01]  /*e2d0*/  FFMA.FTZ R27, R6, R21.reuse, -R27 ;  /* 0x00000015061b7223 */ /* 0x080fe2000001081b */
[----:B------:R-:W-:Y:S01]  /*e2e0*/  FFMA.FTZ R4, R4, R21, R33 ;  /* 0x0000001504047223 */ /* 0x000fe20000010021 */
[-C--:B------:R-:W-:Y:S01]  /*e2f0*/  FFMA.FTZ R14, R7, R32.reuse, -R14 ;  /* 0x00000020070e7223 */ /* 0x080fe2000001080e */
[----:B------:R-:W-:Y:S01]  /*e300*/  FFMA.FTZ R5, R5, R32, R20 ;  /* 0x0000002005057223 */ /* 0x000fe20000010014 */
[----:B------:R-:W-:-:S02]  /*e310*/  F2FP.BF16.F32.PACK_AB R21, R23, R28 ;  /* 0x0000001c1715723e */ /* 0x000fc400000010ff */
[----:B------:R-:W-:Y:S02]  /*e320*/  F2FP.BF16.F32.PACK_AB R23, R29, R22 ;  /* 0x000000161d17723e */ /* 0x000fe400000010ff */
[----:B------:R-:W-:Y:S02]  /*e330*/  F2FP.BF16.F32.PACK_AB R20, R4, R27 ;  /* 0x0000001b0414723e */ /* 0x000fe400000010ff */
[----:B------:R-:W-:Y:S02]  /*e340*/  F2FP.BF16.F32.PACK_AB R22, R5, R14 ;  /* 0x0000000e0516723e */ /* 0x000fe400000010ff */
.L_x_739:
[----:B------:R-:W-:Y:S05]  /*e350*/  BSYNC.RECONVERGENT B0 ;  /* 0x0000000000007941 */ /* 0x000fea0003800200 */
.L_x_738:
[----:B-----5:R4:W-:Y:S02]  /*e360*/  STS.128 [R237+0x800], R20 ;  /* 0x00080014ed007388 */ /* 0x0209e40000000c00 */
.L_x_737:
[----:B------:R-:W-:Y:S05]  /*e370*/  BSYNC.RECONVERGENT B1 ;  /* 0x0000000000017941 */ /* 0x000fea0003800200 */
.L_x_736:
[----:B------:R-:W-:Y:S01]  /*e380*/  ISETP.GE.AND P0, PT, R11, R8, PT ;  /* 0x000000080b00720c */ /* 0x000fe20003f06270 */
[----:B------:R-:W-:-:S12]  /*e390*/  BSSY.RECONVERGENT B1, `(.L_x_740) ;  /* 0x000002f000017945 */ /* 0x000fd80003800200 */
        /* <DEDUP_REMOVED lines=44> */
.L_x_743:
[----:B------:R-:W-:Y:S05]  /*e660*/  BSYNC.RECONVERGENT B0 ;  /* 0x0000000000007941 */ /* 0x000fea0003800200 */
.L_x_742:
[----:B-----5:R4:W-:Y:S02]  /*e670*/  STS.128 [R237+0x2800], R20 ;  /* 0x00280014ed007388 */ /* 0x0209e40000000c00 */
.L_x_741:
[----:B------:R-:W-:Y:S05]  /*e680*/  BSYNC.RECONVERGENT B1 ;  /* 0x0000000000017941 */ /* 0x000fea0003800200 */
.L_x_740:
        /* <DEDUP_REMOVED lines=46> */
.L_x_747:
[----:B------:R-:W-:Y:S05]  /*e970*/  BSYNC.RECONVERGENT B0 ;  /* 0x0000000000007941 */ /* 0x000fea0003800200 */
.L_x_746:
[----:B-----5:R4:W-:Y:S02]  /*e980*/  STS.128 [R237+0x4800], R20 ;  /* 0x00480014ed007388 */ /* 0x0209e40000000c00 */
.L_x_745:
[----:B------:R-:W-:Y:S05]  /*e990*/  BSYNC.RECONVERGENT B1 ;  /* 0x0000000000017941 */ /* 0x000fea0003800200 */
.L_x_744:
        /* <DEDUP_REMOVED lines=8> */
[----:B------:R-:W1:Y:S01]  /*ea20*/  LDG.E.64 R6, desc[UR4][R18.64+0xc0] ;  /* 0x0000c00412067981 */ /* 0x000e62000c1e1b00 */
[C---:B-----5:R-:W-:Y:S01]  /*ea30*/  SHF.L.U32 R14, R21.reuse, 0x10, RZ ;  /* 0x00000010150e7819 */ /* 0x060fe200000006ff */
[----:B------:R-:W-:Y:S01]  /*ea40*/  IMAD.U32 R28, R22, 0x10000, RZ ;  /* 0x00010000161c7824 */ /* 0x000fe200078e00ff */
[----:B------:R-:W-:Y:S02]  /*ea50*/  LOP3.LUT R8, R21, 0xffff0000, RZ, 0xc0, !PT ;  /* 0xffff000015087812 */ /* 0x000fe400078ec0ff */
[C---:B------:R-:W-:Y:S02]  /*ea60*/  SHF.L.U32 R29, R23.reuse, 0x10, RZ ;  /* 0x00000010171d7819 */ /* 0x040fe400000006ff */
[----:B------:R-:W-:-:S02]  /*ea70*/  LOP3.LUT R27, R23, 0xffff0000, RZ, 0xc0, !PT ;  /* 0xffff0000171b7812 */ /* 0x000fc400078ec0ff */
[C---:B------:R-:W-:Y:S02]  /*ea80*/  SHF.L.U32 R21, R20.reuse, 0x10, RZ ;  /* 0x0000001014157819 */ /* 0x040fe400000006ff */
[----:B------:R-:W-:Y:S02]  /*ea90*/  LOP3.LUT R30, R20, 0xffff0000, RZ, 0xc0, !PT ;  /* 0xffff0000141e7812 */ /* 0x000fe400078ec0ff */
[----:B------:R-:W-:Y:S02]  /*eaa0*/  LOP3.LUT R22, R22, 0xffff0000, RZ, 0xc0, !PT ;  /* 0xffff000016167812 */ /* 0x000fe400078ec0ff */
[----:B--2---:R-:W-:Y:S02]  /*eab0*/  LOP3.LUT R23, R4, 0xffff0000, RZ, 0xc0, !PT ;  /* 0xffff000004177812 */ /* 0x004fe400078ec0ff */
[----:B------:R-:W-:Y:S02]  /*eac0*/  LOP3.LUT R20, R5, 0xffff0000, RZ, 0xc0, !PT ;  /* 0xffff000005147812 */ /* 0x000fe400078ec0ff */
[----:B-1----:R-:W-:Y:S01]  /*ead0*/  LOP3.LUT R25, R6, 0xffff0000, RZ, 0xc0, !PT ;  /* 0xffff000006197812 */ /* 0x002fe200078ec0ff */
[-C--:B------:R-:W-:Y:S01]  /*eae0*/  FMUL.FTZ R26, R23, R8.reuse ;  /* 0x00000008171a7220 */ /* 0x080fe20000410000 */
[----:B------:R-:W-:Y:S01]  /*eaf0*/  LOP3.LUT R24, R7, 0xffff0000, RZ, 0xc0, !PT ;  /* 0xffff000007187812 */ /* 0x000fe200078ec0ff */
[-C--:B------:R-:W-:Y:S01]  /*eb00*/  FMUL.FTZ R31, R20, R27.reuse ;  /* 0x0000001b141f7220 */ /* 0x080fe20000410000 */
[----:B------:R-:W-:Y:S01]  /*eb10*/  SHF.L.U32 R5, R5, 0x10, RZ ;  /* 0x0000001005057819 */ /* 0x000fe200000006ff */
[----:B------:R-:W-:Y:S01]  /*eb20*/  FMUL.FTZ R8, R25, R8 ;  /* 0x0000000819087220 */ /* 0x000fe20000410000 */
[----:B------:R-:W-:Y:S01]  /*eb30*/  SHF.L.U32 R4, R4, 0x10, RZ ;  /* 0x0000001004047819 */ /* 0x000fe200000006ff */
[----:B------:R-:W-:Y:S01]  /*eb40*/  FMUL.FTZ R27, R24, R27 ;  /* 0x0000001b181b7220 */ /* 0x000fe20000410000 */
[----:B------:R-:W-:Y:S01]  /*eb50*/  SHF.L.U32 R7, R7, 0x10, RZ ;  /* 0x0000001007077819 */ /* 0x000fe200000006ff */
[----:B------:R-:W-:-:S02]  /*eb60*/  IMAD.U32 R6, R6, 0x10000, RZ ;  /* 0x0001000006067824 */ /* 0x000fc400078e00ff */
[-C--:B------:R-:W-:Y:S01]  /*eb70*/  FFMA.FTZ R23, R23, R14.reuse, R8 ;  /* 0x0000000e17177223 */ /* 0x080fe20000010008 */
[----:B------:R-:W-:Y:S01]  /*eb80*/  FFMA.FTZ R26, R25, R14, -R26 ;  /* 0x0000000e191a7223 */ /* 0x000fe2000001081a */
[-C--:B------:R-:W-:Y:S01]  /*eb90*/  FFMA.FTZ R20, R20, R29.reuse, R27 ;  /* 0x0000001d14147223 */ /* 0x080fe2000001001b */
[----:B------:R-:W-:Y:S01]  /*eba0*/  FMUL.FTZ R8, R5, R22 ;  /* 0x0000001605087220 */ /* 0x000fe20000410000 */
[-C--:B------:R-:W-:Y:S01]  /*ebb0*/  FMUL.FTZ R25, R4, R30.reuse ;  /* 0x0000001e04197220 */ /* 0x080fe20000410000 */
[----:B------:R-:W-:Y:S01]  /*ebc0*/  FMUL.FTZ R27, R6, R30 ;  /* 0x0000001e061b7220 */ /* 0x000fe20000410000 */
[C---:B------:R-:W-:Y:S01]  /*ebd0*/  FMUL.FTZ R22, R7.reuse, R22 ;  /* 0x0000001607167220 */ /* 0x040fe20000410000 */
[----:B------:R-:W-:Y:S01]  /*ebe0*/  FFMA.FTZ R31, R24, R29, -R31 ;  /* 0x0000001d181f7223 */ /* 0x000fe2000001081f */
        /* <DEDUP_REMOVED lines=8> */
.L_x_749:
[----:B------:R-:W-:Y:S05]  /*ec70*/  BSYNC.RECONVERGENT B0 ;  /* 0x0000000000007941 */ /* 0x000fea0003800200 */
.L_x_748:
[----:B-----5:R4:W-:Y:S02]  /*ec80*/  STS.128 [R237+0x6800], R20 ;  /* 0x00680014ed007388 */ /* 0x0209e40000000c00 */
.L_x_735:
[----:B------:R-:W-:Y:S05]  /*ec90*/  BSYNC.RECONVERGENT B2 ;  /* 0x0000000000027941 */ /* 0x000fea0003800200 */
.L_x_734:
[----:B------:R-:W-:Y:S01]  /*eca0*/  IADD3 R28, PT, PT, R100, 0x20, RZ ;  /* 0x00000020641c7810 */ /* 0x000fe20007ffe0ff */
[----:B------:R-:W-:Y:S03]  /*ecb0*/  BSSY.RECONVERGENT B2, `(.L_x_750) ;  /* 0x00000c8000027945 */ /* 0x000fe60003800200 */
[----:B------:R-:W-:-:S13]  /*ecc0*/  ISETP.GE.AND P0, PT, R28, R15, PT ;  /* 0x0000000f1c00720c */ /* 0x000fda0003f06270 */
[----:B------:R-:W-:Y:S05]  /*ecd0*/  @P0 BRA `(.L_x_751) ;  /* 0x0000000c00140947 */ /* 0x000fea0003800000 */
[----:B------:R-:W5:Y:S01]  /*ece0*/  LDC R8, c[0x0][0x440] ;  /* 0x00011000ff087b82 */ /* 0x000f620000000800 */
[C---:B-1----:R-:W-:Y:S01]  /*ecf0*/  LEA R24, P1, R2.reuse, R36, 0x6 ;  /* 0x0000002402187211 */ /* 0x042fe200078230ff */
[----:B------:R-:W-:Y:S03]  /*ed00*/  BSSY.RECONVERGENT B1, `(.L_x_752) ;  /* 0x0000031000017945 */ /* 0x000fe60003800200 */
[----:B------:R-:W-:Y:S02]  /*ed10*/  LEA.HI.X R25, R2, R37, R3, 0x6, P1 ;  /* 0x0000002502197211 */ /* 0x000fe400008f3403 */
[----:B-----5:R-:W-:-:S13]  /*ed20*/  ISETP.GE.AND P0, PT, R12, R8, PT ;  /* 0x000000080c00720c */ /* 0x020fda0003f06270 */
        /* <DEDUP_REMOVED lines=19> */
[-C--:B------:R-:W-:Y:S01]  /*ee60*/  FMUL.FTZ R30, R23, R14.reuse ;  /* 0x0000000e171e7220 */ /* 0x080fe20000410000 */
[----:B------:R-:W-:Y:S01]  /*ee70*/  LOP3.LUT R27, R7, 0xffff0000, RZ, 0xc0, !PT ;  /* 0xffff0000071b7812 */ /* 0x000fe200078ec0ff */
[-C--:B------:R-:W-:Y:S01]  /*ee80*/  FMUL.FTZ R22, R20, R31.reuse ;  /* 0x0000001f14167220 */ /* 0x080fe20000410000 */
[----:B------:R-:W-:Y:S01]  /*ee90*/  SHF.L.U32 R4, R4, 0x10, RZ ;  /* 0x0000001004047819 */ /* 0x000fe200000006ff */
[----:B------:R-:W-:Y:S01]  /*eea0*/  FMUL.FTZ R14, R29, R14 ;  /* 0x0000000e1d0e7220 */ /* 0x000fe20000410000 */
[----:B------:R-:W-:Y:S01]  /*eeb0*/  SHF.L.U32 R5, R5, 0x10, RZ ;  /* 0x0000001005057819 */ /* 0x000fe200000006ff */
[----:B------:R-:W-:Y:S01]  /*eec0*/  IMAD.U32 R6, R6, 0x10000, RZ ;  /* 0x0001000006067824 */ /* 0x000fe200078e00ff */
[----:B------:R-:W-:Y:S01]  /*eed0*/  SHF.L.U32 R7, R7, 0x10, RZ ;  /* 0x0000001007077819 */ /* 0x000fe200000006ff */
[----:B------:R-:W-:Y:S01]  /*eee0*/  FFMA.FTZ R23, R23, R26, R14 ;  /* 0x0000001a17177223 */ /* 0x000fe2000001000e */
[C---:B------:R-:W-:Y:S01]  /*eef0*/  FMUL.FTZ R31, R27.reuse, R31 ;  /* 0x0000001f1b1f7220 */ /* 0x040fe20000410000 */
[----:B------:R-:W-:Y:S01]  /*ef00*/  FFMA.FTZ R22, R27, R32, -R22 ;  /* 0x000000201b167223 */ /* 0x000fe20000010816 */
[-C--:B------:R-:W-:Y:S01]  /*ef10*/  FMUL.FTZ R27, R4, R35.reuse ;  /* 0x00000023041b7220 */ /* 0x080fe20000410000 */
[-C--:B------:R-:W-:Y:S01]  /*ef20*/  FMUL.FTZ R14, R5, R38.reuse ;  /* 0x00000026050e7220 */ /* 0x080fe20000410000 */
[----:B------:R-:W-:Y:S01]  /*ef30*/  FMUL.FTZ R35, R6, R35 ;  /* 0x0000002306237220 */ /* 0x000fe20000410000 */
[----:B------:R-:W-:Y:S01]  /*ef40*/  FMUL.FTZ R38, R7, R38 ;  /* 0x0000002607267220 */ /* 0x000fe20000410000 */
[----:B------:R-:W-:Y:S01]  /*ef50*/  FFMA.FTZ R30, R29, R26, -R30 ;  /* 0x0000001a1d1e7223 */ /* 0x000fe2000001081e */
[----:B------:R-:W-:Y:S01]  /*ef60*/  FFMA.FTZ R31, R20, R32, R31 ;  /* 0x00000020141f7223 */ /* 0x000fe2000001001f */
        /* <DEDUP_REMOVED lines=8> */
.L_x_755:
[----:B------:R-:W-:Y:S05]  /*eff0*/  BSYNC.RECONVERGENT B0 ;  /* 0x0000000000007941 */ /* 0x000fea0003800200 */
.L_x_754:
[----:B-----5:R1:W-:Y:S02]  /*f000*/  STS.128 [R237+0x1000], R20 ;  /* 0x00100014ed007388 */ /* 0x0203e40000000c00 */
.L_x_753:
[----:B------:R-:W-:Y:S05]  /*f010*/  BSYNC.RECONVERGENT B1 ;  /* 0x0000000000017941 */ /* 0x000fea0003800200 */
.L_x_752:
        /* <DEDUP_REMOVED lines=46> */
.L_x_759:
[----:B------:R-:W-:Y:S05]  /*f300*/  BSYNC.RECONVERGENT B0 ;  /* 0x0000000000007941 */ /* 0x000fea0003800200 */
.L_x_758:
[----:B-----5:R4:W-:Y:S02]  /*f310*/  STS.128 [R237+0x3000], R20 ;  /* 0x00300014ed007388 */ /* 0x0209e40000000c00 */
.L_x_757:
[----:B------:R-:W-:Y:S05]  /*f320*/  BSYNC.RECONVERGENT B1 ;  /* 0x0000000000017941 */ /* 0x000fea0003800200 */
.L_x_756:
        /* <DEDUP_REMOVED lines=46> */
.L_x_763:
[----:B------:R-:W-:Y:S05]  /*f610*/  BSYNC.RECONVERGENT B0 ;  /* 0x0000000000007941 */ /* 0x000fea0003800200 */
.L_x_762:
[----:B-----5:R4:W-:Y:S02]  /*f620*/  STS.128 [R237+0x5000], R20 ;  /* 0x00500014ed007388 */ /* 0x0209e40000000c00 */
.L_x_761:
[----:B------:R-:W-:Y:S05]  /*f630*/  BSYNC.RECONVERGENT B1 ;  /* 0x0000000000017941 */ /* 0x000fea0003800200 */
.L_x_760:
        /* <DEDUP_REMOVED lines=19> */
[C---:B-1----:R-:W-:Y:S01]  /*f770*/  LOP3.LUT R25, R6.reuse, 0xffff0000, RZ, 0xc0, !PT ;  /* 0xffff000006197812 */ /* 0x042fe200078ec0ff */
[-C--:B------:R-:W-:Y:S01]  /*f780*/  FMUL.FTZ R26, R23, R8.reuse ;  /* 0x00000008171a7220 */ /* 0x080fe20000410000 */
[----:B------:R-:W-:Y:S01]  /*f790*/  LOP3.LUT R24, R7, 0xffff0000, RZ, 0xc0, !PT ;  /* 0xffff000007187812 */ /* 0x000fe200078ec0ff */
[----:B------:R-:W-:Y:S01]  /*f7a0*/  IMAD.U32 R6, R6, 0x10000, RZ ;  /* 0x0001000006067824 */ /* 0x000fe200078e00ff */
[----:B------:R-:W-:Y:S01]  /*f7b0*/  SHF.L.U32 R4, R4, 0x10, RZ ;  /* 0x0000001004047819 */ /* 0x000fe200000006ff */
[----:B------:R-:W-:Y:S01]  /*f7c0*/  FMUL.FTZ R8, R25, R8 ;  /* 0x0000000819087220 */ /* 0x000fe20000410000 */
[----:B------:R-:W-:Y:S01]  /*f7d0*/  SHF.L.U32 R5, R5, 0x10, RZ ;  /* 0x0000001005057819 */ /* 0x000fe200000006ff */
[-C--:B------:R-:W-:Y:S01]  /*f7e0*/  FMUL.FTZ R33, R20, R27.reuse ;  /* 0x0000001b14217220 */ /* 0x080fe20000410000 */
[----:B------:R-:W-:Y:S01]  /*f7f0*/  SHF.L.U32 R7, R7, 0x10, RZ ;  /* 0x0000001007077819 */ /* 0x000fe200000006ff */
[-C--:B------:R-:W-:Y:S01]  /*f800*/  FFMA.FTZ R26, R25, R14.reuse, -R26 ;  /* 0x0000000e191a7223 */ /* 0x080fe2000001081a */
[----:B------:R-:W-:Y:S01]  /*f810*/  FFMA.FTZ R23, R23, R14, R8 ;  /* 0x0000000e17177223 */ /* 0x000fe20000010008 */
[----:B------:R-:W-:Y:S01]  /*f820*/  FMUL.FTZ R27, R24, R27 ;  /* 0x0000001b181b7220 */ /* 0x000fe20000410000 */
[-C--:B------:R-:W-:Y:S01]  /*f830*/  FMUL.FTZ R25, R4, R31.reuse ;  /* 0x0000001f04197220 */ /* 0x080fe20000410000 */
[-C--:B------:R-:W-:Y:S01]  /*f840*/  FMUL.FTZ R8, R5, R22.reuse ;  /* 0x0000001605087220 */ /* 0x080fe20000410000 */
[----:B------:R-:W-:Y:S01]  /*f850*/  FMUL.FTZ R31, R6, R31 ;  /* 0x0000001f061f7220 */ /* 0x000fe20000410000 */
[C---:B------:R-:W-:Y:S01]  /*f860*/  FMUL.FTZ R22, R7.reuse, R22 ;  /* 0x0000001607167220 */ /* 0x040fe20000410000 */
[-C--:B------:R-:W-:Y:S01]  /*f870*/  FFMA.FTZ R33, R24, R29.reuse, -R33 ;  /* 0x0000001d18217223 */ /* 0x080fe20000010821 */
        /* <DEDUP_REMOVED lines=9> */
.L_x_765:
[----:B------:R-:W-:Y:S05]  /*f910*/  BSYNC.RECONVERGENT B0 ;  /* 0x0000000000007941 */ /* 0x000fea0003800200 */
.L_x_764:
[----:B-----5:R4:W-:Y:S02]  /*f920*/  STS.128 [R237+0x7000], R20 ;  /* 0x00700014ed007388 */ /* 0x0209e40000000c00 */
.L_x_751:
[----:B------:R-:W-:Y:S05]  /*f930*/  BSYNC.RECONVERGENT B2 ;  /* 0x0000000000027941 */ /* 0x000fea0003800200 */
.L_x_750:
[----:B------:R-:W-:-:S04]  /*f940*/  IADD3 R38, PT, PT, R100, 0x30, RZ ;  /* 0x0000003064267810 */ /* 0x000fc80007ffe0ff */
[----:B------:R-:W-:-:S13]  /*f950*/  ISETP.GE.AND P0, PT, R38, R15, PT ;  /* 0x0000000f2600720c */ /* 0x000fda0003f06270 */
[----:B------:R-:W-:Y:S05]  /*f960*/  @P0 BRA `(.L_x_716) ;  /* 0x0000006400e40947 */ /* 0x000fea0003800000 */
[----:B--2---:R-:W2:Y:S01]  /*f970*/  LDC R6, c[0x0][0x440] ;  /* 0x00011000ff067b82 */ /* 0x004ea20000000800 */
[----:B------:R-:W-:Y:S01]  /*f980*/  IMAD.WIDE.U32 R14, R2, 0x60, R36 ;  /* 0x00000060020e7825 */ /* 0x000fe200078e0024 */
[----:B------:R-:W-:Y:S03]  /*f990*/  BSSY.RECONVERGENT B1, `(.L_x_766) ;  /* 0x0000032000017945 */ /* 0x000fe60003800200 */
[----:B------:R-:W-:-:S05]  /*f9a0*/  IMAD R3, R3, 0x60, RZ ;  /* 0x0000006003037824 */ /* 0x000fca00078e02ff */
[----:B------:R-:W-:Y:S02]  /*f9b0*/  IADD3 R15, PT, PT, R3, R15, RZ ;  /* 0x0000000f030f7210 */ /* 0x000fe40007ffe0ff */
[----:B--2---:R-:W-:-:S13]  /*f9c0*/  ISETP.GE.AND P0, PT, R12, R6, PT ;  /* 0x000000060c00720c */ /* 0x004fda0003f06270 */
[----:B------:R2:W-:Y:S01]  /*f9d0*/  @P0 STS.128 [R237+0x1800], RZ ;  /* 0x001800ffed000388 */ /* 0x0005e20000000c00 */
[----:B------:R-:W-:Y:S05]  /*f9e0*/  @P0 BRA `(.L_x_767) ;  /* 0x0000000000b00947 */ /* 0x000fea0003800000 */
[----:B-1--4-:R1:W5:Y:S01]  /*f9f0*/  LDG.E.128 R20, desc[UR4][R14.64] ;  /* 0x000000040e147981 */ /* 0x012362000c1e1d00 */
[----:B------:R-:W-:Y:S01]  /*fa00*/  ISETP.GE.AND P0, PT, R12, R0, PT ;  /* 0x000000000c00720c */ /* 0x000fe20003f06270 */
[----:B------:R-:W-:-:S12]  /*fa10*/  BSSY.RECONVERGENT B0, `(.L_x_768) ;  /* 0x0000028000007945 */ /* 0x000fd80003800200 */
[----:B------:R-:W-:Y:S05]  /*fa20*/  @P0 BRA `(.L_x_769) ;  /* 0x0000000000980947 */ /* 0x000fea0003800000 */
[----:B------:R-:W4:Y:S04]  /*fa30*/  LDG.E.64 R2, desc[UR4][R16.64] ;  /* 0x0000000410027981 */ /* 0x000f28000c1e1b00 */
[----:B------:R-:W2:Y:S01]  /*fa40*/  LDG.E.64 R4, desc[UR4][R18.64] ;  /* 0x0000000412047981 */ /* 0x000ea2000c1e1b00 */
        /* <DEDUP_REMOVED lines=8> */
[----:B----4-:R-:W-:Y:S02]  /*fad0*/  LOP3.LUT R23, R2, 0xffff0000, RZ, 0xc0, !PT ;  /* 0xffff000002177812 */ /* 0x010fe400078ec0ff */
[----:B------:R-:W-:Y:S02]  /*fae0*/  LOP3.LUT R20, R3, 0xffff0000, RZ, 0xc0, !PT ;  /* 0xffff000003147812 */ /* 0x000fe400078ec0ff */
[C---:B--2---:R-:W-:Y:S01]  /*faf0*/  LOP3.LUT R25, R4.reuse, 0xffff0000, RZ, 0xc0, !PT ;  /* 0xffff000004197812 */ /* 0x044fe200078ec0ff */
        /* <DEDUP_REMOVED lines=25> */
.L_x_769:
[----:B------:R-:W-:Y:S05]  /*fc90*/  BSYNC.RECONVERGENT B0 ;  /* 0x0000000000007941 */ /* 0x000fea0003800200 */
.L_x_768:
[----:B-----5:R4:W-:Y:S02]  /*fca0*/  STS.128 [R237+0x1800], R20 ;  /* 0x00180014ed007388 */ /* 0x0209e40000000c00 */
.L_x_767:
[----:B------:R-:W-:Y:S05]  /*fcb0*/  BSYNC.RECONVERGENT B1 ;  /* 0x0000000000017941 */ /* 0x000fea0003800200 */
.L_x_766:
        /* <DEDUP_REMOVED lines=46> */
.L_x_773:
[----:B------:R-:W-:Y:S05]  /*ffa0*/  BSYNC.RECONVERGENT B0 ;  /* 0x0000000000007941 */ /* 0x000fea0003800200 */
.L_x_772:
[----:B-----5:R4:W-:Y:S02]  /*ffb0*/  STS.128 [R237+0x3800], R20 ;  /* 0x00380014ed007388 */ /* 0x0209e40000000c00 */
.L_x_771:
[----:B------:R-:W-:Y:S05]  /*ffc0*/  BSYNC.RECONVERGENT B1 ;  /* 0x0000000000017941 */ /* 0x000fea0003800200 */
.L_x_770:
        /* <DEDUP_REMOVED lines=46> */
.L_x_777:
[----:B------:R-:W-:Y:S05]  /*102b0*/  BSYNC.RECONVERGENT B0 ;  /* 0x0000000000007941 */ /* 0x000fea0003800200 */
.L_x_776:
[----:B-----5:R4:W-:Y:S02]  /*102c0*/  STS.128 [R237+0x5800], R20 ;  /* 0x00580014ed007388 */ /* 0x0209e40000000c00 */
.L_x_775:
[----:B------:R-:W-:Y:S05]  /*102d0*/  BSYNC.RECONVERGENT B1 ;  /* 0x0000000000017941 */ /* 0x000fea0003800200 */
.L_x_774:
[----:B------:R-:W-:-:S13]  /*102e0*/  ISETP.GE.AND P0, PT, R9, R6, PT ;  /* 0x000000060900720c */ /* 0x000fda0003f06270 */
[----:B------:R1:W-:Y:S01]  /*102f0*/  @P0 STS.128 [R237+0x7800], RZ ;  /* 0x007800ffed000388 */ /* 0x0003e20000000c00 */
[----:B------:R-:W-:Y:S05]  /*10300*/  @P0 BRA `(.L_x_716) ;  /* 0x0000005c007c0947 */ /* 0x000fea0003800000 */
[----:B-1--4-:R1:W5:Y:S01]  /*10310*/  LDG.E.128 R20, desc[UR4][R14.64+0x180] ;  /* 0x000180040e147981 */ /* 0x012362000c1e1d00 */
[----:B------:R-:W-:Y:S01]  /*10320*/  ISETP.GE.AND P0, PT, R9, R0, PT ;  /* 0x000000000900720c */ /* 0x000fe20003f06270 */
[----:B------:R-:W-:-:S12]  /*10330*/  BSSY.RECONVERGENT B0, `(.L_x_778) ;  /* 0x0000028000007945 */ /* 0x000fd80003800200 */
[----:B------:R-:W-:Y:S05]  /*10340*/  @P0 BRA `(.L_x_779) ;  /* 0x0000000000980947 */ /* 0x000fea0003800000 */
[----:B------:R-:W1:Y:S04]  /*10350*/  LDG.E.64 R2, desc[UR4][R16.64+0xc0] ;  /* 0x0000c00410027981 */ /* 0x000e68000c1e1b00 */
[----:B------:R-:W4:Y:S01]  /*10360*/  LDG.E.64 R4, desc[UR4][R18.64+0xc0] ;  /* 0x0000c00412047981 */ /* 0x000f22000c1e1b00 */
[C---:B-----5:R-:W-:Y:S02]  /*10370*/  SHF.L.U32 R6, R21.reuse, 0x10, RZ ;  /* 0x0000001015067819 */ /* 0x060fe400000006ff */
[----:B------:R-:W-:Y:S02]  /*10380*/  LOP3.LUT R0, R21, 0xffff0000, RZ, 0xc0, !PT ;  /* 0xffff000015007812 */ /* 0x000fe400078ec0ff */
[C---:B------:R-:W-:Y:S02]  /*10390*/  SHF.L.U32 R7, R20.reuse, 0x10, RZ ;  /* 0x0000001014077819 */ /* 0x040fe400000006ff */
[----:B------:R-:W-:Y:S01]  /*103a0*/  LOP3.LUT R24, R20, 0xffff0000, RZ, 0xc0, !PT ;  /* 0xffff000014187812 */ /* 0x000fe200078ec0ff */
[----:B------:R-:W-:Y:S01]  /*103b0*/  IMAD.U32 R20, R22, 0x10000, RZ ;  /* 0x0001000016147824 */ /* 0x000fe200078e00ff */
[----:B------:R-:W-:-:S02]  /*103c0*/  SHF.L.U32 R25, R23, 0x10, RZ ;  /* 0x0000001017197819 */ /* 0x000fc400000006ff */
[----:B------:R-:W-:Y:S02]  /*103d0*/  LOP3.LUT R23, R23, 0xffff0000, RZ, 0xc0, !PT ;  /* 0xffff000017177812 */ /* 0x000fe400078ec0ff */
[----:B------:R-:W-:Y:S02]  /*103e0*/  LOP3.LUT R22, R22, 0xffff0000, RZ, 0xc0, !PT ;  /* 0xffff000016167812 */ /* 0x000fe400078ec0ff */
[----:B-1----:R-:W-:Y:S02]  /*103f0*/  LOP3.LUT R15, R2, 0xffff0000, RZ, 0xc0, !PT ;  /* 0xffff0000020f7812 */ /* 0x002fe400078ec0ff */
[----:B------:R-:W-:Y:S02]  /*10400*/  LOP3.LUT R8, R3, 0xffff0000, RZ, 0xc0, !PT ;  /* 0xffff000003087812 */ /* 0x000fe400078ec0ff */
[C---:B----4-:R-:W-:Y:S01]  /*10410*/  LOP3.LUT R21, R4.reuse, 0xffff0000, RZ, 0xc0, !PT ;  /* 0xffff000004157812 */ /* 0x050fe200078ec0ff */
        /* <DEDUP_REMOVED lines=8> */
[-C--:B------:R-:W-:Y:S01]  /*104a0*/  FFMA.FTZ R15, R15, R6.reuse, R0 ;  /* 0x000000060f0f7223 */ /* 0x080fe20000010000 */
[----:B------:R-:W-:Y:S01]  /*104b0*/  FFMA.FTZ R16, R21, R6, -R16 ;  /* 0x0000000615107223 */ /* 0x000fe20000010810 */
[----:B------:R-:W-:Y:S01]  /*104c0*/  FMUL.FTZ R0, R3, R22 ;  /* 0x0000001603007220 */ /* 0x000fe20000410000 */
[----:B------:R-:W-:Y:S01]  /*104d0*/  FMUL.FTZ R23, R14, R23 ;  /* 0x000000170e177220 */ /* 0x000fe20000410000 */
        /* <DEDUP_REMOVED lines=13> */
.L_x_779:
[----:B------:R-:W-:Y:S05]  /*105b0*/  BSYNC.RECONVERGENT B0 ;  /* 0x0000000000007941 */ /* 0x000fea0003800200 */
.L_x_778:
[----:B-----5:R4:W-:Y:S01]  /*105c0*/  STS.128 [R237+0x7800], R20 ;  /* 0x00780014ed007388 */ /* 0x0209e20000000c00 */
[----:B------:R-:W-:Y:S05]  /*105d0*/  BRA `(.L_x_716) ;  /* 0x0000005800c87947 */ /* 0x000fea0003800000 */
.L_x_717:
[----:B------:R-:W-:Y:S01]  /*105e0*/  IADD3 R15, PT, PT, -R68, UR20, RZ ;  /* 0x00000014440f7c10 */ /* 0x000fe2000fffe1ff */
[----:B------:R-:W-:Y:S01]  /*105f0*/  BSSY.RECONVERGENT B2, `(.L_x_780) ;  /* 0x0000170000027945 */ /* 0x000fe20003800200 */
[----:B------:R-:W-:Y:S02]  /*10600*/  LEA.HI R4, R0, R0, RZ, 0x1 ;  /* 0x0000000000047211 */ /* 0x000fe400078f08ff */
[----:B------:R-:W-:Y:S02]  /*10610*/  ISETP.GE.AND P0, PT, R100, R15, PT ;  /* 0x0000000f6400720c */ /* 0x000fe40003f06270 */
[----:B------:R-:W-:Y:S02]  /*10620*/  SHF.R.S32.HI R4, RZ, 0x1, R4 ;  /* 0x00000001ff047819 */ /* 0x000fe40000011404 */
[----:B------:R-:W-:-:S03]  /*10630*/  SHF.R.U32.HI R32, RZ, 0x1, R0 ;  /* 0x00000001ff207819 */ /* 0x000fc60000011600 */
[----:B------:R-:W-:-:S05]  /*10640*/  IMAD.MOV R29, RZ, RZ, -R4 ;  /* 0x000000ffff1d7224 */ /* 0x000fca00078e0a04 */
[----:B------:R-:W-:Y:S01]  /*10650*/  SHF.R.S32.HI R30, RZ, 0x1f, R29 ;  /* 0x0000001fff1e7819 */ /* 0x000fe2000001141d */
[----:B------:R-:W-:Y:S06]  /*10660*/  @P0 BRA `(.L_x_781) ;  /* 0x0000001400a00947 */ /* 0x000fec0003800000 */
        /* <DEDUP_REMOVED lines=10> */
[----:B------:R-:W2:Y:S01]  /*10710*/  LDCU.64 UR8, c[0x0][0x4d0] ;  /* 0x00009a00ff0877ac */ /* 0x000ea20008000a00 */
[----:B------:R-:W-:-:S04]  /*10720*/  ISETP.GE.U32.AND P1, PT, R12, R32, PT ;  /* 0x000000200c00720c */ /* 0x000fc80003f26070 */
[----:B------:R-:W-:Y:S02]  /*10730*/  SEL R17, R29, RZ, P1 ;  /* 0x000000ff1d117207 */ /* 0x000fe40000800000 */
[----:B------:R-:W-:Y:S02]  /*10740*/  SEL R19, R30, RZ, P1 ;  /* 0x000000ff1e137207 */ /* 0x000fe40000800000 */
[----:B------:R-:W-:Y:S02]  /*10750*/  IADD3 R17, P0, PT, R17, R8, RZ ;  /* 0x0000000811117210 */ /* 0x000fe40007f1e0ff */
[----:B------:R-:W-:-:S03]  /*10760*/  SEL R23, R32, R29, !P1 ;  /* 0x0000001d20177207 */ /* 0x000fc60004800000 */
[----:B------:R-:W-:Y:S02]  /*10770*/  IMAD.X R20, R19, 0x1, R14, P0 ;  /* 0x0000000113147824 */ /* 0x000fe400000e060e */
[----:B------:R-:W-:-:S03]  /*10780*/  IMAD.SHL.U32 R21, R17, 0x2, RZ ;  /* 0x0000000211157824 */ /* 0x000fc600078e00ff */
[----:B------:R-:W-:Y:S02]  /*10790*/  SHF.L.U64.HI R20, R17, 0x1, R20 ;  /* 0x0000000111147819 */ /* 0x000fe40000010214 */
[----:B--2---:R-:W-:-:S04]  /*107a0*/  IADD3 R16, P0, PT, R21, UR8, RZ ;  /* 0x0000000815107c10 */ /* 0x004fc8000ff1e0ff */
[----:B------:R-:W-:Y:S01]  /*107b0*/  IADD3.X R17, PT, PT, R20, UR9, RZ, P0, !PT ;  /* 0x0000000914117c10 */ /* 0x000fe200087fe4ff */
[----:B------:R-:W2:Y:S01]  /*107c0*/  LDCU.64 UR8, c[0x0][0x4c8] ;  /* 0x00009900ff0877ac */ /* 0x000ea20008000a00 */
[----:B------:R-:W-:-:S04]  /*107d0*/  IMAD.WIDE R24, R23, 0x2, R36 ;  /* 0x0000000217187825 */ /* 0x000fc800078e0224 */
[----:B------:R-:W3:Y:S04]  /*107e0*/  LDG.E.128 R16, desc[UR4][R16.64] ;  /* 0x0000000410107981 */ /* 0x000ee8000c1e1d00 */
[----:B------:R-:W4:Y:S01]  /*107f0*/  LDG.E.128 R24, desc[UR4][R24.64] ;  /* 0x0000000418187981 */ /* 0x000f22000c1e1d00 */
[----:B--2---:R-:W-:-:S04]  /*10800*/  IADD3 R22, P0, PT, R21, UR8, RZ ;  /* 0x0000000815167c10 */ /* 0x004fc8000ff1e0ff */
[----:B------:R-:W-:-:S06]  /*10810*/  IADD3.X R23, PT, PT, R20, UR9, RZ, P0, !PT ;  /* 0x0000000914177c10 */ /* 0x000fcc00087fe4ff */
[----:B------:R-:W2:Y:S01]  /*10820*/  LDG.E.128 R20, desc[UR4][R22.64] ;  /* 0x0000000416147981 */ /* 0x000ea2000c1e1d00 */
[C---:B-----5:R-:W-:Y:S01]  /*10830*/  SHF.L.U32 R35, R4.reuse, 0x10, RZ ;  /* 0x0000001004237819 */ /* 0x060fe200000006ff */
[C---:B------:R-:W-:Y:S01]  /*10840*/  IMAD.U32 R39, R5.reuse, 0x10000, RZ ;  /* 0x0001000005277824 */ /* 0x040fe200078e00ff */
[----:B------:R-:W-:Y:S01]  /*10850*/  LOP3.LUT R34, R4, 0xffff0000, RZ, 0xc0, !PT ;  /* 0xffff000004227812 */ /* 0x000fe200078ec0ff */
[C---:B------:R-:W-:Y:S01]  /*10860*/  IMAD.U32 R38, R6.reuse, 0x10000, RZ ;  /* 0x0001000006267824 */ /* 0x040fe200078e00ff */
[----:B------:R-:W-:Y:S02]  /*10870*/  LOP3.LUT R4, R5, 0xffff0000, RZ, 0xc0, !PT ;  /* 0xffff000005047812 */ /* 0x000fe400078ec0ff */
[C---:B------:R-:W-:Y:S02]  /*10880*/  LOP3.LUT R5, R7.reuse, 0xffff0000, RZ, 0xc0, !PT ;  /* 0xffff000007057812 */ /* 0x040fe400078ec0ff */
[----:B------:R-:W-:Y:S02]  /*10890*/  SHF.L.U32 R41, R7, 0x10, RZ ;  /* 0x0000001007297819 */ /* 0x000fe400000006ff */
[----:B------:R-:W-:Y:S01]  /*108a0*/  LOP3.LUT R6, R6, 0xffff0000, RZ, 0xc0, !PT ;  /* 0xffff000006067812 */ /* 0x000fe200078ec0ff */
[C---:B---3--:R-:W-:Y:S01]  /*108b0*/  IMAD.U32 R40, R16.reuse, 0x10000, RZ ;  /* 0x0001000010287824 */ /* 0x048fe200078e00ff */
[----:B------:R-:W-:Y:S01]  /*108c0*/  LOP3.LUT R16, R16, 0xffff0000, RZ, 0xc0, !PT ;  /* 0xffff000010107812 */ /* 0x000fe200078ec0ff */
[----:B------:R-:W-:Y:S01]  /*108d0*/  IMAD.U32 R42, R18, 0x10000, RZ ;  /* 0x00010000122a7824 */ /* 0x000fe200078e00ff */
[C---:B------:R-:W-:Y:S01]  /*108e0*/  SHF.L.U32 R7, R17.reuse, 0x10, RZ ;  /* 0x0000001011077819 */ /* 0x040fe200000006ff */
[----:B----4-:R-:W-:Y:S01]  /*108f0*/  IMAD.U32 R47, R24, 0x10000, RZ ;  /* 0x00010000182f7824 */ /* 0x010fe200078e00ff */
[----:B------:R-:W-:Y:S01]  /*10900*/  LOP3.LUT R43, R17, 0xffff0000, RZ, 0xc0, !PT ;  /* 0xffff0000112b7812 */ /* 0x000fe200078ec0ff */
[----:B------:R-:W-:Y:S01]  /*10910*/  IMAD.U32 R49, R26, 0x10000, RZ ;  /* 0x000100001a317824 */ /* 0x000fe200078e00ff */
[----:B------:R-:W-:Y:S01]  /*10920*/  SHF.L.U32 R17, R19, 0x10, RZ ;  /* 0x0000001013117819 */ /* 0x000fe200000006ff */
[----:B------:R-:W-:Y:S01]  /*10930*/  @!P1 FADD.FTZ R16, -R16, -RZ ;  /* 0x800000ff10109221 */ /* 0x000fe20000010100 */
[----:B------:R-:W-:Y:S01]  /*10940*/  LOP3.LUT R45, R24, 0xffff0000, RZ, 0xc0, !PT ;  /* 0xffff0000182d7812 */ /* 0x000fe200078ec0ff */
[----:B------:R-:W-:Y:S01]  /*10950*/  @!P1 FADD.FTZ R7, -R7, -RZ ;  /* 0x800000ff07079221 */ /* 0x000fe20000010100 */
[----:B------:R-:W-:Y:S01]  /*10960*/  LOP3.LUT R19, R19, 0xffff0000, RZ, 0xc0, !PT ;  /* 0xffff000013137812 */ /* 0x000fe200078ec0ff */
[----:B------:R-:W-:Y:S01]  /*10970*/  @!P1 FADD.FTZ R17, -R17, -RZ ;  /* 0x800000ff11119221 */ /* 0x000fe20000010100 */
[C---:B------:R-:W-:Y:S01]  /*10980*/  SHF.L.U32 R24, R25.reuse, 0x10, RZ ;  /* 0x0000001019187819 */ /* 0x040fe200000006ff */
[----:B------:R-:W-:Y:S01]  /*10990*/  @!P1 FADD.FTZ R40, -R40, -RZ ;  /* 0x800000ff28289221 */ /* 0x000fe20000010100 */
[----:B------:R-:W-:Y:S01]  /*109a0*/  LOP3.LUT R44, R25, 0xffff0000, RZ, 0xc0, !PT ;  /* 0xffff0000192c7812 */ /* 0x000fe200078ec0ff */
[----:B------:R-:W-:Y:S01]  /*109b0*/  @!P1 FADD.FTZ R43, -R43, -RZ ;  /* 0x800000ff2b2b9221 */ /* 0x000fe20000010100 */
[----:B------:R-:W-:Y:S01]  /*109c0*/  LOP3.LUT R18, R18, 0xffff0000, RZ, 0xc0, !PT ;  /* 0xffff000012127812 */ /* 0x000fe200078ec0ff */
[----:B------:R-:W-:Y:S01]  /*109d0*/  @!P1 FADD.FTZ R19, -R19, -RZ ;  /* 0x800000ff13139221 */ /* 0x000fe20000010100 */
[----:B------:R-:W-:Y:S01]  /*109e0*/  LOP3.LUT R25, R26, 0xffff0000, RZ, 0xc0, !PT ;  /* 0xffff00001a197812 */ /* 0x000fe200078ec0ff */
[----:B------:R-:W-:Y:S01]  /*109f0*/  FMUL.FTZ R45, R45, R16 ;  /* 0x000000102d2d7220 */ /* 0x000fe20000410000 */
[C---:B------:R-:W-:Y:S01]  /*10a00*/  SHF.L.U32 R26, R27.reuse, 0x10, RZ ;  /* 0x000000101b1a7819 */ /* 0x040fe200000006ff */
[----:B------:R-:W-:Y:S01]  /*10a10*/  FMUL.FTZ R24, R24, R7 ;  /* 0x0000000718187220 */ /* 0x000fe20000410000 */
[----:B------:R-:W-:Y:S01]  /*10a20*/  LOP3.LUT R46, R27, 0xffff0000, RZ, 0xc0, !PT ;  /* 0xffff00001b2e7812 */ /* 0x000fe200078ec0ff */
[----:B------:R-:W-:Y:S01]  /*10a30*/  @!P1 FADD.FTZ R18, -R18, -RZ ;  /* 0x800000ff12129221 */ /* 0x000fe20000010100 */
[----:B--2---:R-:W-:Y:S01]  /*10a40*/  LOP3.LUT R16, R20, 0xffff0000, RZ, 0xc0, !PT ;  /* 0xffff000014107812 */ /* 0x004fe200078ec0ff */
[----:B------:R-:W-:Y:S01]  /*10a50*/  FMUL.FTZ R26, R26, R17 ;  /* 0x000000111a1a7220 */ /* 0x000fe20000410000 */
[----:B------:R-:W-:Y:S01]  /*10a60*/  SHF.L.U32 R7, R21, 0x10, RZ ;  /* 0x0000001015077819 */ /* 0x000fe200000006ff */
[----:B------:R-:W-:Y:S01]  /*10a70*/  FMUL.FTZ R40, R47, R40 ;  /* 0x000000282f287220 */ /* 0x000fe20000410000 */
[----:B------:R-:W-:Y:S01]  /*10a80*/  IMAD.U32 R17, R20, 0x10000, RZ ;  /* 0x0001000014117824 */ /* 0x000fe200078e00ff */
[----:B------:R-:W-:Y:S01]  /*10a90*/  LOP3.LUT R21, R21, 0xffff0000, RZ, 0xc0, !PT ;  /* 0xffff000015157812 */ /* 0x000fe200078ec0ff */
[----:B------:R-:W-:Y:S01]  /*10aa0*/  FMUL.FTZ R43, R44, R43 ;  /* 0x0000002b2c2b7220 */ /* 0x000fe20000410000 */
[----:B------:R-:W-:Y:S01]  /*10ab0*/  @!P1 FADD.FTZ R42, -R42, -RZ ;  /* 0x800000ff2a2a9221 */ /* 0x000fe20000010100 */
[----:B------:R-:W-:Y:S01]  /*10ac0*/  FMUL.FTZ R46, R46, R19 ;  /* 0x000000132e2e7220 */ /* 0x000fe20000410000 */
[----:B------:R-:W-:Y:S01]  /*10ad0*/  FMUL.FTZ R25, R25, R18 ;  /* 0x0000001219197220 */ /* 0x000fe20000410000 */
[C---:B------:R-:W-:Y:S01]  /*10ae0*/  IMAD.U32 R20, R22.reuse, 0x10000, RZ ;  /* 0x0001000016147824 */ /* 0x040fe200078e00ff */
[----:B------:R-:W-:Y:S01]  /*10af0*/  LOP3.LUT R19, R22, 0xffff0000, RZ, 0xc0, !PT ;  /* 0xffff000016137812 */ /* 0x000fe200078ec0ff */
[----:B------:R-:W-:Y:S01]  /*10b00*/  FFMA.FTZ R17, R35, R17, R40 ;  /* 0x0000001123117223 */ /* 0x000fe20000010028 */
[C---:B------:R-:W-:Y:S01]  /*10b10*/  SHF.L.U32 R18, R23.reuse, 0x10, RZ ;  /* 0x0000001017127819 */ /* 0x040fe200000006ff */
[----:B------:R-:W-:Y:S01]  /*10b20*/  FFMA.FTZ R16, R34, R16, R45 ;  /* 0x0000001022107223 */ /* 0x000fe2000001002d */
[----:B------:R-:W-:Y:S01]  /*10b30*/  LOP3.LUT R22, R23, 0xffff0000, RZ, 0xc0, !PT ;  /* 0xffff000017167812 */ /* 0x000fe200078ec0ff */
[----:B------:R-:W-:Y:S01]  /*10b40*/  FMUL.FTZ R49, R49, R42 ;  /* 0x0000002a31317220 */ /* 0x000fe20000410000 */
[----:B------:R-:W-:Y:S01]  /*10b50*/  FFMA.FTZ R7, R39, R7, R24 ;  /* 0x0000000727077223 */ /* 0x000fe20000010018 */
[----:B------:R-:W-:Y:S01]  /*10b60*/  FFMA.FTZ R4, R4, R21, R43 ;  /* 0x0000001504047223 */ /* 0x000fe2000001002b */
[----:B------:R-:W-:Y:S01]  /*10b70*/  FFMA.FTZ R18, R41, R18, R26 ;  /* 0x0000001229127223 */ /* 0x000fe2000001001a */
[----:B------:R-:W-:Y:S01]  /*10b80*/  FFMA.FTZ R5, R5, R22, R46 ;  /* 0x0000001605057223 */ /* 0x000fe2000001002e */
[----:B------:R-:W-:Y:S01]  /*10b90*/  FFMA.FTZ R20, R38, R20, R49 ;  /* 0x0000001426147223 */ /* 0x000fe20000010031 */
[----:B------:R-:W-:Y:S01]  /*10ba0*/  FFMA.FTZ R19, R6, R19, R25 ;  /* 0x0000001306137223 */ /* 0x000fe20000010019 */
[----:B------:R-:W-:-:S02]  /*10bb0*/  F2FP.BF16.F32.PACK_AB R16, R16, R17 ;  /* 0x000000111010723e */ /* 0x000fc400000010ff */
[----:B------:R-:W-:Y:S02]  /*10bc0*/  F2FP.BF16.F32.PACK_AB R17, R4, R7 ;  /* 0x000000070411723e */ /* 0x000fe400000010ff */
[----:B------:R-:W-:Y:S01]  /*10bd0*/  F2FP.BF16.F32.PACK_AB R7, R5, R18 ;  /* 0x000000120507723e */ /* 0x000fe200000010ff */
[----:B------:R-:W-:Y:S01]  /*10be0*/  IMAD.MOV.U32 R4, RZ, RZ, R16 ;  /* 0x000000ffff047224 */ /* 0x000fe200078e0010 */
[----:B------:R-:W-:Y:S02]  /*10bf0*/  F2FP.BF16.F32.PACK_AB R6, R19, R20 ;  /* 0x000000141306723e */ /* 0x000fe400000010ff */
[----:B------:R-:W-:Y:S02]  /*10c00*/  MOV R5, R17 ;  /* 0x0000001100057202 */ /* 0x000fe40000000f00 */
.L_x_784:
[----:B------:R-:W-:Y:S05]  /*10c10*/  BSYNC.RECONVERGENT B0 ;  /* 0x0000000000007941 */ /* 0x000fea0003800200 */
.L_x_783:
[----:B------:R-:W-:Y:S05]  /*10c20*/  BSYNC.RECONVERGENT B1 ;  /* 0x0000000000017941 */ /* 0x000fea0003800200 */
.L_x_782:
[----:B------:R-:W-:Y:S01]  /*10c30*/  ISETP.GE.AND P0, PT, R11, R28, PT ;  /* 0x0000001c0b00720c */ /* 0x000fe20003f06270 */
[----:B-----5:R2:W-:Y:S01]  /*10c40*/  STS.128 [R237], R4 ;  /* 0x00000004ed007388 */ /* 0x0205e20000000c00 */
[----:B------:R-:W-:Y:S11]  /*10c50*/  BSSY.RECONVERGENT B1, `(.L_x_785) ;  /* 0x0000058000017945 */ /* 0x000ff60003800200 */
[----:B------:R2:W-:Y:S01]  /*10c60*/  @P0 STS.128 [R237+0x2000], RZ ;  /* 0x002000ffed000388 */ /* 0x0005e20000000c00 */
[----:B------:R-:W-:Y:S05]  /*10c70*/  @P0 BRA `(.L_x_786) ;  /* 0x0000000400540947 */ /* 0x000fea0003800000 */
[----:B------:R3:W5:Y:S01]  /*10c80*/  LDG.E.128 R24, desc[UR4][R36.64+0x80] ;  /* 0x0000800424187981 */ /* 0x000762000c1e1d00 */
[----:B------:R-:W-:Y:S01]  /*10c90*/  ISETP.GE.AND P0, PT, R11, R0, PT ;  /* 0x000000000b00720c */ /* 0x000fe20003f06270 */
[----:B------:R-:W-:-:S12]  /*10ca0*/  BSSY.RECONVERGENT B0, `(.L_x_787) ;  /* 0x0000051000007945 */ /* 0x000fd80003800200 */
[----:B------:R-:W-:Y:S05]  /*10cb0*/  @P0 BRA `(.L_x_788) ;  /* 0x00000004003c0947 */ /* 0x000fea0003800000 */
[----:B------:R-:W4:Y:S01]  /*10cc0*/  LDCU.64 UR8, c[0x0][0x4d0] ;  /* 0x00009a00ff0877ac */ /* 0x000f220008000a00 */
[----:B------:R-:W-:-:S04]  /*10cd0*/  ISETP.GE.U32.AND P1, PT, R11, R32, PT ;  /* 0x000000200b00720c */ /* 0x000fc80003f26070 */
[----:B--2---:R-:W-:Y:S02]  /*10ce0*/  SEL R5, R29, RZ, P1 ;  /* 0x000000ff1d057207 */ /* 0x004fe40000800000 */
[----:B------:R-:W-:Y:S02]  /*10cf0*/  SEL R7, R30, RZ, P1 ;  /* 0x000000ff1e077207 */ /* 0x000fe40000800000 */
[----:B------:R-:W-:Y:S02]  /*10d00*/  IADD3 R5, P0, PT, R5, R8, RZ ;  /* 0x0000000805057210 */ /* 0x000fe40007f1e0ff */
[----:B------:R-:W-:-:S03]  /*10d10*/  SEL R19, R32, R29, !P1 ;  /* 0x0000001d20137207 */ /* 0x000fc60004800000 */
[----:B------:R-:W-:Y:S02]  /*10d20*/  IMAD.X R16, R7, 0x1, R14, P0 ;  /* 0x0000000107107824 */ /* 0x000fe400000e060e */
[----:B------:R-:W-:-:S03]  /*10d30*/  IMAD.SHL.U32 R17, R5, 0x2, RZ ;  /* 0x0000000205117824 */ /* 0x000fc600078e00ff */
[----:B------:R-:W-:Y:S02]  /*10d40*/  SHF.L.U64.HI R16, R5, 0x1, R16 ;  /* 0x0000000105107819 */ /* 0x000fe40000010210 */
[----:B----4-:R-:W-:-:S04]  /*10d50*/  IADD3 R4, P0, PT, R17, UR8, RZ ;  /* 0x0000000811047c10 */ /* 0x010fc8000ff1e0ff */
[----:B------:R-:W-:Y:S01]  /*10d60*/  IADD3.X R5, PT, PT, R16, UR9, RZ, P0, !PT ;  /* 0x0000000910057c10 */ /* 0x000fe200087fe4ff */
[----:B------:R-:W2:Y:S01]  /*10d70*/  LDCU.64 UR8, c[0x0][0x4c8] ;  /* 0x00009900ff0877ac */ /* 0x000ea20008000a00 */
[----:B------:R-:W-:-:S04]  /*10d80*/  IMAD.WIDE R20, R19, 0x2, R36 ;  /* 0x0000000213147825 */ /* 0x000fc800078e0224 */
[----:B------:R-:W4:Y:S04]  /*10d90*/  LDG.E.128 R4, desc[UR4][R4.64+0x80] ;  /* 0x0000800404047981 */ /* 0x000f28000c1e1d00 */
[----:B------:R-:W3:Y:S01]  /*10da0*/  LDG.E.128 R20, desc[UR4][R20.64+0x80] ;  /* 0x0000800414147981 */ /* 0x000ee2000c1e1d00 */
        /* <DEDUP_REMOVED lines=11> */
[C---:B----4-:R-:W-:Y:S01]  /*10e60*/  IMAD.U32 R40, R4.reuse, 0x10000, RZ ;  /* 0x0001000004287824 */ /* 0x050fe200078e00ff */
[----:B------:R-:W-:Y:S01]  /*10e70*/  LOP3.LUT R27, R4, 0xffff0000, RZ, 0xc0, !PT ;  /* 0xffff0000041b7812 */ /* 0x000fe200078ec0ff */
[C---:B------:R-:W-:Y:S01]  /*10e80*/  IMAD.U32 R4, R5.reuse, 0x10000, RZ ;  /* 0x0001000005047824 */ /* 0x040fe200078e00ff */
[----:B------:R-:W-:Y:S01]  /*10e90*/  LOP3.LUT R43, R5, 0xffff0000, RZ, 0xc0, !PT ;  /* 0xffff0000052b7812 */ /* 0x000fe200078ec0ff */
[----:B------:R-:W-:Y:S01]  /*10ea0*/  IMAD.U32 R5, R7, 0x10000, RZ ;  /* 0x0001000007057824 */ /* 0x000fe200078e00ff */
[C---:B------:R-:W-:Y:S01]  /*10eb0*/  SHF.L.U32 R42, R6.reuse, 0x10, RZ ;  /* 0x00000010062a7819 */ /* 0x040fe200000006ff */
[----:B---3--:R-:W-:Y:S01]  /*10ec0*/  IMAD.U32 R45, R21, 0x10000, RZ ;  /* 0x00010000152d7824 */ /* 0x008fe200078e00ff */
[----:B------:R-:W-:Y:S01]  /*10ed0*/  LOP3.LUT R6, R6, 0xffff0000, RZ, 0xc0, !PT ;  /* 0xffff000006067812 */ /* 0x000fe200078ec0ff */
[----:B------:R-:W-:Y:S01]  /*10ee0*/  @!P1 FADD.FTZ R5, -R5, -RZ ;  /* 0x800000ff05059221 */ /* 0x000fe20000010100 */
[----:B------:R-:W-:Y:S01]  /*10ef0*/  LOP3.LUT R7, R7, 0xffff0000, RZ, 0xc0, !PT ;  /* 0xffff000007077812 */ /* 0x000fe200078ec0ff */
[----:B------:R-:W-:Y:S01]  /*10f00*/  @!P1 FADD.FTZ R27, -R27, -RZ ;  /* 0x800000ff1b1b9221 */ /* 0x000fe20000010100 */
[----:B------:R-:W-:Y:S01]  /*10f10*/  LOP3.LUT R44, R21, 0xffff0000, RZ, 0xc0, !PT ;  /* 0xffff0000152c7812 */ /* 0x000fe200078ec0ff */
[----:B------:R-:W-:Y:S01]  /*10f20*/  @!P1 FADD.FTZ R4, -R4, -RZ ;  /* 0x800000ff04049221 */ /* 0x000fe20000010100 */
[----:B------:R-:W-:Y:S01]  /*10f30*/  SHF.L.U32 R47, R20, 0x10, RZ ;  /* 0x00000010142f7819 */ /* 0x000fe200000006ff */
[----:B------:R-:W-:Y:S01]  /*10f40*/  @!P1 FADD.FTZ R43, -R43, -RZ ;  /* 0x800000ff2b2b9221 */ /* 0x000fe20000010100 */
[----:B------:R-:W-:Y:S01]  /*10f50*/  SHF.L.U32 R49, R22, 0x10, RZ ;  /* 0x0000001016317819 */ /* 0x000fe200000006ff */
[----:B------:R-:W-:Y:S01]  /*10f60*/  @!P1 FADD.FTZ R6, -R6, -RZ ;  /* 0x800000ff06069221 */ /* 0x000fe20000010100 */
[----:B------:R-:W-:Y:S01]  /*10f70*/  LOP3.LUT R21, R22, 0xffff0000, RZ, 0xc0, !PT ;  /* 0xffff000016157812 */ /* 0x000fe200078ec0ff */
[----:B------:R-:W-:Y:S01]  /*10f80*/  IMAD.U32 R22, R23, 0x10000, RZ ;  /* 0x0001000017167824 */ /* 0x000fe200078e00ff */
[----:B------:R-:W-:Y:S01]  /*10f90*/  LOP3.LUT R20, R20, 0xffff0000, RZ, 0xc0, !PT ;  /* 0xffff000014147812 */ /* 0x000fe200078ec0ff */
[----:B------:R-:W-:Y:S01]  /*10fa0*/  @!P1 FADD.FTZ R7, -R7, -RZ ;  /* 0x800000ff07079221 */ /* 0x000fe20000010100 */
[----:B------:R-:W-:Y:S01]  /*10fb0*/  LOP3.LUT R46, R23, 0xffff0000, RZ, 0xc0, !PT ;  /* 0xffff0000172e7812 */ /* 0x000fe200078ec0ff */
[----:B------:R-:W-:Y:S01]  /*10fc0*/  FMUL.FTZ R22, R22, R5 ;  /* 0x0000000516167220 */ /* 0x000fe20000410000 */
[----:B--2---:R-:W-:Y:S01]  /*10fd0*/  LOP3.LUT R23, R17, 0xffff0000, RZ, 0xc0, !PT ;  /* 0xffff000011177812 */ /* 0x004fe200078ec0ff */
[----:B------:R-:W-:Y:S01]  /*10fe0*/  @!P1 FADD.FTZ R40, -R40, -RZ ;  /* 0x800000ff28289221 */ /* 0x000fe20000010100 */
[----:B------:R-:W-:Y:S01]  /*10ff0*/  FMUL.FTZ R27, R20, R27 ;  /* 0x0000001b141b7220 */ /* 0x000fe20000410000 */
[----:B------:R-:W-:Y:S01]  /*11000*/  FMUL.FTZ R4, R45, R4 ;  /* 0x000000042d047220 */ /* 0x000fe20000410000 */
[----:B------:R-:W-:Y:S01]  /*11010*/  FMUL.FTZ R43, R44, R43 ;  /* 0x0000002b2c2b7220 */ /* 0x000fe20000410000 */
[----:B------:R-:W-:Y:S01]  /*11020*/  @!P1 FADD.FTZ R42, -R42, -RZ ;  /* 0x800000ff2a2a9221 */ /* 0x000fe20000010100 */
[----:B------:R-:W-:-:S02]  /*11030*/  IMAD.U32 R5, R17, 0x10000, RZ ;  /* 0x0001000011057824 */ /* 0x000fc400078e00ff */
[----:B------:R-:W-:Y:S01]  /*11040*/  FMUL.FTZ R21, R21, R6 ;  /* 0x0000000615157220 */ /* 0x000fe20000410000 */
[----:B------:R-:W-:Y:S01]  /*11050*/  FMUL.FTZ R46, R46, R7 ;  /* 0x000000072e2e7220 */ /* 0x000fe20000410000 */
[C---:B------:R-:W-:Y:S01]  /*11060*/  SHF.L.U32 R20, R18.reuse, 0x10, RZ ;  /* 0x0000001012147819 */ /* 0x040fe200000006ff */
[----:B------:R-:W-:Y:S01]  /*11070*/  FMUL.FTZ R40, R47, R40 ;  /* 0x000000282f287220 */ /* 0x000fe20000410000 */
[----:B------:R-:W-:Y:S01]  /*11080*/  LOP3.LUT R17, R18, 0xffff0000, RZ, 0xc0, !PT ;  /* 0xffff000012117812 */ /* 0x000fe200078ec0ff */
[----:B------:R-:W-:Y:S01]  /*11090*/  FMUL.FTZ R49, R49, R42 ;  /* 0x0000002a31317220 */ /* 0x000fe20000410000 */
[C---:B------:R-:W-:Y:S01]  /*110a0*/  SHF.L.U32 R7, R16.reuse, 0x10, RZ ;  /* 0x0000001010077819 */ /* 0x040fe200000006ff */
[----:B------:R-:W-:Y:S01]  /*110b0*/  FFMA.FTZ R4, R39, R5, R4 ;  /* 0x0000000527047223 */ /* 0x000fe20000010004 */
[----:B------:R-:W-:Y:S01]  /*110c0*/  LOP3.LUT R6, R16, 0xffff0000, RZ, 0xc0, !PT ;  /* 0xffff000010067812 */ /* 0x000fe200078ec0ff */
[C---:B------:R-:W-:Y:S01]  /*110d0*/  IMAD.U32 R16, R19.reuse, 0x10000, RZ ;  /* 0x0001000013107824 */ /* 0x040fe200078e00ff */
[----:B------:R-:W-:Y:S01]  /*110e0*/  LOP3.LUT R18, R19, 0xffff0000, RZ, 0xc0, !PT ;  /* 0xffff000013127812 */ /* 0x000fe200078ec0ff */
[----:B------:R-:W-:Y:S01]  /*110f0*/  FFMA.FTZ R23, R24, R23, R43 ;  /* 0x0000001718177223 */ /* 0x000fe2000001002b */
        /* <DEDUP_REMOVED lines=8> */
[----:B------:R-:W-:Y:S02]  /*11180*/  F2FP.BF16.F32.PACK_AB R24, R6, R7 ;  /* 0x000000070618723e */ /* 0x000fe400000010ff */
[----:B------:R-:W-:Y:S02]  /*11190*/  F2FP.BF16.F32.PACK_AB R26, R17, R20 ;  /* 0x00000014111a723e */ /* 0x000fe400000010ff */
[----:B------:R-:W-:Y:S02]  /*111a0*/  MOV R25, R23 ;  /* 0x0000001700197202 */ /* 0x000fe40000000f00 */
.L_x_788:
[----:B------:R-:W-:Y:S05]  /*111b0*/  BSYNC.RECONVERGENT B0 ;  /* 0x0000000000007941 */ /* 0x000fea0003800200 */
.L_x_787:
[----:B-----5:R4:W-:Y:S02]  /*111c0*/  STS.128 [R237+0x2000], R24 ;  /* 0x00200018ed007388 */ /* 0x0209e40000000c00 */
.L_x_786:
[----:B------:R-:W-:Y:S05]  /*111d0*/  BSYNC.RECONVERGENT B1 ;  /* 0x0000000000017941 */ /* 0x000fea0003800200 */
.L_x_785:
        /* <DEDUP_REMOVED lines=8> */
[----:B------:R-:W1:Y:S01]  /*11260*/  LDCU.64 UR8, c[0x0][0x4d0] ;  /* 0x00009a00ff0877ac */ /* 0x000e620008000a00 */
        /* <DEDUP_REMOVED lines=8> */
[----:B-1----:R-:W-:-:S04]  /*112f0*/  IADD3 R4, P0, PT, R17, UR8, RZ ;  /* 0x0000000811047c10 */ /* 0x002fc8000ff1e0ff */
[----:B------:R-:W-:Y:S01]  /*11300*/  IADD3.X R5, PT, PT, R16, UR9, RZ, P0, !PT ;  /* 0x0000000910057c10 */ /* 0x000fe200087fe4ff */
[----:B------:R-:W1:Y:S01]  /*11310*/  LDCU.64 UR8, c[0x0][0x4c8] ;  /* 0x00009900ff0877ac */ /* 0x000e620008000a00 */
[----:B------:R-:W-:-:S04]  /*11320*/  IMAD.WIDE R20, R19, 0x2, R36 ;  /* 0x0000000213147825 */ /* 0x000fc800078e0224 */
[----:B------:R-:W2:Y:S04]  /*11330*/  LDG.E.128 R4, desc[UR4][R4.64+0x100] ;  /* 0x0001000404047981 */ /* 0x000ea8000c1e1d00 */
[----:B------:R-:W3:Y:S01]  /*11340*/  LDG.E.128 R20, desc[UR4][R20.64+0x100] ;  /* 0x0001000414147981 */ /* 0x000ee2000c1e1d00 */
[----:B-1----:R-:W-:-:S04]  /*11350*/  IADD3 R18, P0, PT, R17, UR8, RZ ;  /* 0x0000000811127c10 */ /* 0x002fc8000ff1e0ff */
[----:B------:R-:W-:-:S06]  /*11360*/  IADD3.X R19, PT, PT, R16, UR9, RZ, P0, !PT ;  /* 0x0000000910137c10 */ /* 0x000fcc00087fe4ff */
[----:B------:R-:W4:Y:S01]  /*11370*/  LDG.E.128 R16, desc[UR4][R18.64+0x100] ;  /* 0x0001000412107981 */ /* 0x000f22000c1e1d00 */
        /* <DEDUP_REMOVED lines=8> */
[C---:B--2---:R-:W-:Y:S01]  /*11400*/  IMAD.U32 R40, R4.reuse, 0x10000, RZ ;  /* 0x0001000004287824 */ /* 0x044fe200078e00ff */
        /* <DEDUP_REMOVED lines=22> */
[----:B----4-:R-:W-:Y:S01]  /*11570*/  LOP3.LUT R23, R17, 0xffff0000, RZ, 0xc0, !PT ;  /* 0xffff000011177812 */ /* 0x010fe200078ec0ff */
        /* <DEDUP_REMOVED lines=29> */
.L_x_792:
[----:B------:R-:W-:Y:S05]  /*11750*/  BSYNC.RECONVERGENT B0 ;  /* 0x0000000000007941 */ /* 0x000fea0003800200 */
.L_x_791:
[----:B-----5:R1:W-:Y:S02]  /*11760*/  STS.128 [R237+0x4000], R24 ;  /* 0x00400018ed007388 */ /* 0x0203e40000000c00 */
.L_x_790:
[----:B------:R-:W-:Y:S05]  /*11770*/  BSYNC.RECONVERGENT B1 ;  /* 0x0000000000017941 */ /* 0x000fea0003800200 */
.L_x_789:
[----:B------:R-:W-:-:S13]  /*11780*/  ISETP.GE.AND P0, PT, R9, R28, PT ;  /* 0x0000001c0900720c */ /* 0x000fda0003f06270 */
[----:B------:R1:W-:Y:S01]  /*11790*/  @P0 STS.128 [R237+0x6000], RZ ;  /* 0x006000ffed000388 */ /* 0x0003e20000000c00 */
[----:B------:R-:W-:Y:S05]  /*117a0*/  @P0 BRA `(.L_x_781) ;  /* 0x0000000400500947 */ /* 0x000fea0003800000 */
[----:B-1--4-:R1:W5:Y:S01]  /*117b0*/  LDG.E.128 R24, desc[UR4][R36.64+0x180] ;  /* 0x0001800424187981 */ /* 0x012362000c1e1d00 */
        /* <DEDUP_REMOVED lines=31> */
[----:B------:R-:W-:Y:S01]  /*119b0*/  IMAD.U32 R41, R6, 0x10000, RZ ;  /* 0x0001000006297824 */ /* 0x000fe200078e00ff */
[C---:B------:R-:W-:Y:S01]  /*119c0*/  SHF.L.U32 R4, R5.reuse, 0x10, RZ ;  /* 0x0000001005047819 */ /* 0x040fe200000006ff */
[----:B---3--:R-:W-:Y:S01]  /*119d0*/  IMAD.U32 R46, R22, 0x10000, RZ ;  /* 0x00010000162e7824 */ /* 0x008fe200078e00ff */
        /* <DEDUP_REMOVED lines=14> */
[----:B------:R-:W-:Y:S01]  /*11ac0*/  SHF.L.U32 R22, R23, 0x10, RZ ;  /* 0x0000001017167819 */ /* 0x000fe200000006ff */
[----:B------:R-:W-:Y:S01]  /*11ad0*/  @!P1 FADD.FTZ R42, -R42, -RZ ;  /* 0x800000ff2a2a9221 */ /* 0x000fe20000010100 */
[----:B------:R-:W-:Y:S01]  /*11ae0*/  LOP3.LUT R20, R20, 0xffff0000, RZ, 0xc0, !PT ;  /* 0xffff000014147812 */ /* 0x000fe200078ec0ff */
[----:B------:R-:W-:Y:S01]  /*11af0*/  FMUL.FTZ R43, R43, R4 ;  /* 0x000000042b2b7220 */ /* 0x000fe20000410000 */
[----:B------:R-:W-:Y:S01]  /*11b00*/  LOP3.LUT R48, R23, 0xffff0000, RZ, 0xc0, !PT ;  /* 0xffff000017307812 */ /* 0x000fe200078ec0ff */
[----:B------:R-:W-:Y:S01]  /*11b10*/  @!P1 FADD.FTZ R41, -R41, -RZ ;  /* 0x800000ff29299221 */ /* 0x000fe20000010100 */
[----:B------:R-:W-:Y:S01]  /*11b20*/  FMUL.FTZ R5, R22, R5 ;  /* 0x0000000516057220 */ /* 0x000fe20000410000 */
[----:B------:R-:W-:Y:S01]  /*11b30*/  FMUL.FTZ R27, R20, R27 ;  /* 0x0000001b141b7220 */ /* 0x000fe20000410000 */
[----:B------:R-:W-:Y:S01]  /*11b40*/  FMUL.FTZ R21, R21, R6 ;  /* 0x0000000615157220 */ /* 0x000fe20000410000 */
[----:B------:R-:W-:Y:S01]  /*11b50*/  FMUL.FTZ R48, R48, R7 ;  /* 0x0000000730307220 */ /* 0x000fe20000410000 */
[C---:B--2---:R-:W-:Y:S01]  /*11b60*/  SHF.L.U32 R4, R17.reuse, 0x10, RZ ;  /* 0x0000001011047819 */ /* 0x044fe200000006ff */
[----:B------:R-:W-:Y:S01]  /*11b70*/  IMAD.U32 R7, R16, 0x10000, RZ ;  /* 0x0001000010077824 */ /* 0x000fe200078e00ff */
[----:B------:R-:W-:Y:S01]  /*11b80*/  LOP3.LUT R22, R17, 0xffff0000, RZ, 0xc0, !PT ;  /* 0xffff000011167812 */ /* 0x000fe200078ec0ff */
[----:B------:R-:W-:Y:S01]  /*11b90*/  IMAD.U32 R20, R18, 0x10000, RZ ;  /* 0x0001000012147824 */ /* 0x000fe200078e00ff */
[----:B------:R-:W-:Y:S01]  /*11ba0*/  LOP3.LUT R6, R16, 0xffff0000, RZ, 0xc0, !PT ;  /* 0xffff000010067812 */ /* 0x000fe200078ec0ff */
[----:B------:R-:W-:Y:S01]  /*11bb0*/  FMUL.FTZ R39, R44, R39 ;  /* 0x000000272c277220 */ /* 0x000fe20000410000 */
[----:B------:R-:W-:Y:S01]  /*11bc0*/  LOP3.LUT R17, R18, 0xffff0000, RZ, 0xc0, !PT ;  /* 0xffff000012117812 */ /* 0x000fe200078ec0ff */
[----:B------:R-:W-:Y:S01]  /*11bd0*/  FMUL.FTZ R45, R45, R42 ;  /* 0x0000002a2d2d7220 */ /* 0x000fe20000410000 */
[C---:B------:R-:W-:Y:S01]  /*11be0*/  SHF.L.U32 R16, R19.reuse, 0x10, RZ ;  /* 0x0000001013107819 */ /* 0x040fe200000006ff */
[----:B------:R-:W-:Y:S01]  /*11bf0*/  FMUL.FTZ R46, R46, R41 ;  /* 0x000000292e2e7220 */ /* 0x000fe20000410000 */
        /* <DEDUP_REMOVED lines=13> */
.L_x_794:
[----:B------:R-:W-:Y:S05]  /*11cd0*/  BSYNC.RECONVERGENT B0 ;  /* 0x0000000000007941 */ /* 0x000fea0003800200 */
.L_x_793:
[----:B-----5:R4:W-:Y:S02]  /*11ce0*/  STS.128 [R237+0x6000], R24 ;  /* 0x00600018ed007388 */ /* 0x0209e40000000c00 */
.L_x_781:
[----:B------:R-:W-:Y:S05]  /*11cf0*/  BSYNC.RECONVERGENT B2 ;  /* 0x0000000000027941 */ /* 0x000fea0003800200 */
.L_x_780:
        /* <DEDUP_REMOVED lines=15> */
[----:B------:R-:W-:Y:S01]  /*11df0*/  ISETP.GE.U32.AND P1, PT, R12, R32, PT ;  /* 0x000000200c00720c */ /* 0x000fe20003f26070 */
[----:B------:R-:W4:Y:S03]  /*11e00*/  LDCU.64 UR8, c[0x0][0x4d0] ;  /* 0x00009a00ff0877ac */ /* 0x000f260008000a00 */
        /* <DEDUP_REMOVED lines=43> */
[C---:B------:R-:W-:Y:S01]  /*120c0*/  LOP3.LUT R50, R23.reuse, 0xffff0000, RZ, 0xc0, !PT ;  /* 0xffff000017327812 */ /* 0x040fe200078ec0ff */
[----:B------:R-:W-:Y:S01]  /*120d0*/  @!P1 FADD.FTZ R44, -R44, -RZ ;  /* 0x800000ff2c2c9221 */ /* 0x000fe20000010100 */
[----:B------:R-:W-:Y:S01]  /*120e0*/  SHF.L.U32 R22, R23, 0x10, RZ ;  /* 0x0000001017167819 */ /* 0x000fe200000006ff */
[----:B------:R-:W-:Y:S01]  /*120f0*/  @!P1 FADD.FTZ R43, -R43, -RZ ;  /* 0x800000ff2b2b9221 */ /* 0x000fe20000010100 */
[----:B------:R-:W-:Y:S01]  /*12100*/  LOP3.LUT R20, R20, 0xffff0000, RZ, 0xc0, !PT ;  /* 0xffff000014147812 */ /* 0x000fe200078ec0ff */
[----:B------:R-:W-:Y:S01]  /*12110*/  FMUL.FTZ R21, R6, R21 ;  /* 0x0000001506157220 */ /* 0x000fe20000410000 */
[----:B------:R-:W-:Y:S01]  /*12120*/  FMUL.FTZ R50, R7, R50 ;  /* 0x0000003207327220 */ /* 0x000fe20000410000 */
[----:B------:R-:W-:Y:S01]  /*12130*/  FMUL.FTZ R45, R4, R45 ;  /* 0x0000002d042d7220 */ /* 0x000fe20000410000 */
[----:B------:R-:W-:Y:S01]  /*12140*/  FMUL.FTZ R5, R5, R22 ;  /* 0x0000001605057220 */ /* 0x000fe20000410000 */
[C---:B--2---:R-:W-:Y:S01]  /*12150*/  IMAD.U32 R23, R16.reuse, 0x10000, RZ ;  /* 0x0001000010177824 */ /* 0x044fe200078e00ff */
[----:B------:R-:W-:Y:S01]  /*12160*/  LOP3.LUT R7, R16, 0xffff0000, RZ, 0xc0, !PT ;  /* 0xffff000010077812 */ /* 0x000fe200078ec0ff */
[----:B------:R-:W-:Y:S01]  /*12170*/  FMUL.FTZ R46, R41, R46 ;  /* 0x0000002e292e7220 */ /* 0x000fe20000410000 */
[----:B------:R-:W-:Y:S01]  /*12180*/  SHF.L.U32 R6, R19, 0x10, RZ ;  /* 0x0000001013067819 */ /* 0x000fe200000006ff */
[----:B------:R-:W-:Y:S01]  /*12190*/  FMUL.FTZ R20, R27, R20 ;  /* 0x000000141b147220 */ /* 0x000fe20000410000 */
[C---:B------:R-:W-:Y:S01]  /*121a0*/  SHF.L.U32 R4, R17.reuse, 0x10, RZ ;  /* 0x0000001011047819 */ /* 0x040fe200000006ff */
[----:B------:R-:W-:Y:S01]  /*121b0*/  FMUL.FTZ R47, R44, R47 ;  /* 0x0000002f2c2f7220 */ /* 0x000fe20000410000 */
[----:B------:R-:W-:Y:S01]  /*121c0*/  LOP3.LUT R22, R17, 0xffff0000, RZ, 0xc0, !PT ;  /* 0xffff000011167812 */ /* 0x000fe200078ec0ff */
[----:B------:R-:W-:Y:S01]  /*121d0*/  FMUL.FTZ R48, R43, R48 ;  /* 0x000000302b307220 */ /* 0x000fe20000410000 */
[C---:B------:R-:W-:Y:S01]  /*121e0*/  LOP3.LUT R16, R18.reuse, 0xffff0000, RZ, 0xc0, !PT ;  /* 0xffff000012107812 */ /* 0x040fe200078ec0ff */
[----:B------:R-:W-:Y:S01]  /*121f0*/  IMAD.U32 R17, R18, 0x10000, RZ ;  /* 0x0001000012117824 */ /* 0x000fe200078e00ff */
        /* <DEDUP_REMOVED lines=13> */
.L_x_800:
[----:B------:R-:W-:Y:S05]  /*122d0*/  BSYNC.RECONVERGENT B0 ;  /* 0x0000000000007941 */ /* 0x000fea0003800200 */
.L_x_799:
[----:B-----5:R4:W-:Y:S02]  /*122e0*/  STS.128 [R237+0x800], R24 ;  /* 0x00080018ed007388 */ /* 0x0209e40000000c00 */
.L_x_798:
[----:B------:R-:W-:Y:S05]  /*122f0*/  BSYNC.RECONVERGENT B1 ;  /* 0x0000000000017941 */ /* 0x000fea0003800200 */
.L_x_797:
        /* <DEDUP_REMOVED lines=86> */
.L_x_804:
[----:B------:R-:W-:Y:S05]  /*12860*/  BSYNC.RECONVERGENT B0 ;  /* 0x0000000000007941 */ /* 0x000fea0003800200 */
.L_x_803:
[----:B-----5:R4:W-:Y:S02]  /*12870*/  STS.128 [R237+0x2800], R24 ;  /* 0x00280018ed007388 */ /* 0x0209e40000000c00 */
.L_x_802:
[----:B------:R-:W-:Y:S05]  /*12880*/  BSYNC.RECONVERGENT B1 ;  /* 0x0000000000017941 */ /* 0x000fea0003800200 */
.L_x_801:
        /* <DEDUP_REMOVED lines=86> */
.L_x_808:
[----:B------:R-:W-:Y:S05]  /*12df0*/  BSYNC.RECONVERGENT B0 ;  /* 0x0000000000007941 */ /* 0x000fea0003800200 */
.L_x_807:
[----:B-----5:R4:W-:Y:S02]  /*12e00*/  STS.128 [R237+0x4800], R24 ;  /* 0x00480018ed007388 */ /* 0x0209e40000000c00 */
.L_x_806:
[----:B------:R-:W-:Y:S05]  /*12e10*/  BSYNC.RECONVERGENT B1 ;  /* 0x0000000000017941 */ /* 0x000fea0003800200 */
.L_x_805:
[----:B------:R-:W-:-:S13]  /*12e20*/  ISETP.GE.AND P0, PT, R9, R28, PT ;  /* 0x0000001c0900720c */ /* 0x000fda0003f06270 */
        /* <DEDUP_REMOVED lines=30> */
[----:B-1----:R-:W-:Y:S02]  /*13010*/  SHF.L.U32 R39, R27, 0x10, RZ ;  /* 0x000000101b277819 */ /* 0x002fe400000006ff */
        /* <DEDUP_REMOVED lines=25> */
[----:B------:R-:W-:Y:S01]  /*131b0*/  FMUL.FTZ R27, R27, R20 ;  /* 0x000000141b1b7220 */ /* 0x000fe20000410000 */
[----:B------:R-:W-:Y:S01]  /*131c0*/  FMUL.FTZ R21, R6, R21 ;  /* 0x0000001506157220 */ /* 0x000fe20000410000 */
[----:B------:R-:W-:Y:S01]  /*131d0*/  FMUL.FTZ R22, R5, R22 ;  /* 0x0000001605167220 */ /* 0x000fe20000410000 */
[----:B--2---:R-:W-:Y:S01]  /*131e0*/  SHF.L.U32 R5, R17, 0x10, RZ ;  /* 0x0000001011057819 */ /* 0x004fe200000006ff */
[----:B------:R-:W-:Y:S01]  /*131f0*/  FMUL.FTZ R44, R7, R44 ;  /* 0x0000002c072c7220 */ /* 0x000fe20000410000 */
[----:B------:R-:W-:Y:S01]  /*13200*/  LOP3.LUT R20, R17, 0xffff0000, RZ, 0xc0, !PT ;  /* 0xffff000011147812 */ /* 0x000fe200078ec0ff */
[C---:B------:R-:W-:Y:S01]  /*13210*/  IMAD.U32 R7, R16.reuse, 0x10000, RZ ;  /* 0x0001000010077824 */ /* 0x040fe200078e00ff */
[----:B------:R-:W-:Y:S01]  /*13220*/  LOP3.LUT R6, R16, 0xffff0000, RZ, 0xc0, !PT ;  /* 0xffff000010067812 */ /* 0x000fe200078ec0ff */
[----:B------:R-:W-:Y:S01]  /*13230*/  FMUL.FTZ R38, R38, R45 ;  /* 0x0000002d26267220 */ /* 0x000fe20000410000 */
[----:B------:R-:W-:Y:S01]  /*13240*/  SHF.L.U32 R17, R19, 0x10, RZ ;  /* 0x0000001013117819 */ /* 0x000fe200000006ff */
[----:B------:R-:W-:Y:S01]  /*13250*/  FMUL.FTZ R4, R4, R43 ;  /* 0x0000002b04047220 */ /* 0x000fe20000410000 */
[----:B------:R-:W-:Y:S01]  /*13260*/  LOP3.LUT R16, R18, 0xffff0000, RZ, 0xc0, !PT ;  /* 0xffff000012107812 */ /* 0x000fe200078ec0ff */
[----:B------:R-:W-:Y:S01]  /*13270*/  FMUL.FTZ R41, R41, R42 ;  /* 0x0000002a29297220 */ /* 0x000fe20000410000 */
[----:B------:R-:W-:Y:S01]  /*13280*/  LOP3.LUT R19, R19, 0xffff0000, RZ, 0xc0, !PT ;  /* 0xffff000013137812 */ /* 0x000fe200078ec0ff */
[----:B------:R-:W-:Y:S01]  /*13290*/  FMUL.FTZ R40, R40, R47 ;  /* 0x0000002f28287220 */ /* 0x000fe20000410000 */
[----:B------:R-:W-:-:S02]  /*132a0*/  IMAD.U32 R23, R18, 0x10000, RZ ;  /* 0x0001000012177824 */ /* 0x000fc400078e00ff */
        /* <DEDUP_REMOVED lines=8> */
[----:B------:R-:W-:Y:S02]  /*13330*/  F2FP.BF16.F32.PACK_AB R24, R6, R7 ;  /* 0x000000070618723e */ /* 0x000fe400000010ff */
[----:B------:R-:W-:-:S02]  /*13340*/  F2FP.BF16.F32.PACK_AB R25, R41, R4 ;  /* 0x000000042919723e */ /* 0x000fc400000010ff */
[----:B------:R-:W-:Y:S02]  /*13350*/  F2FP.BF16.F32.PACK_AB R26, R16, R23 ;  /* 0x00000017101a723e */ /* 0x000fe400000010ff */
[----:B------:R-:W-:Y:S02]  /*13360*/  F2FP.BF16.F32.PACK_AB R27, R44, R17 ;  /* 0x000000112c1b723e */ /* 0x000fe400000010ff */
.L_x_810:
[----:B------:R-:W-:Y:S05]  /*13370*/  BSYNC.RECONVERGENT B0 ;  /* 0x0000000000007941 */ /* 0x000fea0003800200 */
.L_x_809:
[----:B-----5:R4:W-:Y:S02]  /*13380*/  STS.128 [R237+0x6800], R24 ;  /* 0x00680018ed007388 */ /* 0x0209e40000000c00 */
.L_x_796:
[----:B------:R-:W-:Y:S05]  /*13390*/  BSYNC.RECONVERGENT B2 ;  /* 0x0000000000027941 */ /* 0x000fea0003800200 */
.L_x_795:
        /* <DEDUP_REMOVED lines=15> */
[----:B------:R-:W-:Y:S01]  /*13490*/  ISETP.GE.U32.AND P1, PT, R12, R32, PT ;  /* 0x000000200c00720c */ /* 0x000fe20003f26070 */
[----:B------:R-:W1:Y:S03]  /*134a0*/  LDCU.64 UR8, c[0x0][0x4d0] ;  /* 0x00009a00ff0877ac */ /* 0x000e660008000a00 */
        /* <DEDUP_REMOVED lines=26> */
[----:B------:R-:W-:Y:S01]  /*13650*/  IMAD.U32 R44, R6, 0x10000, RZ ;  /* 0x00010000062c7824 */ /* 0x000fe200078e00ff */
[C---:B------:R-:W-:Y:S01]  /*13660*/  SHF.L.U32 R4, R5.reuse, 0x10, RZ ;  /* 0x0000001005047819 */ /* 0x040fe200000006ff */
[----:B---3--:R-:W-:Y:S01]  /*13670*/  IMAD.U32 R51, R22, 0x10000, RZ ;  /* 0x0001000016337824 */ /* 0x008fe200078e00ff */
[----:B------:R-:W-:Y:S01]  /*13680*/  LOP3.LUT R45, R5, 0xffff0000, RZ, 0xc0, !PT ;  /* 0xffff0000052d7812 */ /* 0x000fe200078ec0ff */
[----:B------:R-:W-:Y:S01]  /*13690*/  @!P1 FADD.FTZ R44, -R44, -RZ ;  /* 0x800000ff2c2c9221 */ /* 0x000fe20000010100 */
[C---:B------:R-:W-:Y:S01]  /*136a0*/  SHF.L.U32 R5, R7.reuse, 0x10, RZ ;  /* 0x0000001007057819 */ /* 0x040fe200000006ff */
[----:B------:R-:W-:Y:S01]  /*136b0*/  IMAD.U32 R49, R20, 0x10000, RZ ;  /* 0x0001000014317824 */ /* 0x000fe200078e00ff */
        /* <DEDUP_REMOVED lines=15> */
[----:B------:R-:W-:Y:S01]  /*137b0*/  FMUL.FTZ R51, R44, R51 ;  /* 0x000000332c337220 */ /* 0x000fe20000410000 */
[----:B------:R-:W-:Y:S01]  /*137c0*/  FMUL.FTZ R22, R5, R22 ;  /* 0x0000001605167220 */ /* 0x000fe20000410000 */
[C---:B----4-:R-:W-:Y:S01]  /*137d0*/  SHF.L.U32 R5, R17.reuse, 0x10, RZ ;  /* 0x0000001011057819 */ /* 0x050fe200000006ff */
[----:B------:R-:W-:Y:S01]  /*137e0*/  FMUL.FTZ R21, R6, R21 ;  /* 0x0000001506157220 */ /* 0x000fe20000410000 */
[----:B------:R-:W-:Y:S01]  /*137f0*/  LOP3.LUT R44, R17, 0xffff0000, RZ, 0xc0, !PT ;  /* 0xffff0000112c7812 */ /* 0x000fe200078ec0ff */
[----:B------:R-:W-:Y:S01]  /*13800*/  FMUL.FTZ R48, R7, R48 ;  /* 0x0000003007307220 */ /* 0x000fe20000410000 */
[----:B------:R-:W-:Y:S01]  /*13810*/  SHF.L.U32 R17, R19, 0x10, RZ ;  /* 0x0000001013117819 */ /* 0x000fe200000006ff */
[C---:B------:R-:W-:Y:S01]  /*13820*/  IMAD.U32 R23, R16.reuse, 0x10000, RZ ;  /* 0x0001000010177824 */ /* 0x040fe200078e00ff */
[----:B------:R-:W-:Y:S01]  /*13830*/  LOP3.LUT R7, R16, 0xffff0000, RZ, 0xc0, !PT ;  /* 0xffff000010077812 */ /* 0x000fe200078ec0ff */
[----:B------:R-:W-:Y:S01]  /*13840*/  FMUL.FTZ R42, R42, R49 ;  /* 0x000000312a2a7220 */ /* 0x000fe20000410000 */
[----:B------:R-:W-:Y:S01]  /*13850*/  LOP3.LUT R6, R18, 0xffff0000, RZ, 0xc0, !PT ;  /* 0xffff000012067812 */ /* 0x000fe200078ec0ff */
[----:B------:R-:W-:Y:S01]  /*13860*/  FMUL.FTZ R20, R27, R20 ;  /* 0x000000141b147220 */ /* 0x000fe20000410000 */
[----:B------:R-:W-:Y:S01]  /*13870*/  LOP3.LUT R19, R19, 0xffff0000, RZ, 0xc0, !PT ;  /* 0xffff000013137812 */ /* 0x000fe200078ec0ff */
[----:B------:R-:W-:Y:S01]  /*13880*/  FMUL.FTZ R4, R4, R47 ;  /* 0x0000002f04047220 */ /* 0x000fe20000410000 */
        /* <DEDUP_REMOVED lines=14> */
.L_x_816:
[----:B------:R-:W-:Y:S05]  /*13970*/  BSYNC.RECONVERGENT B0 ;  /* 0x0000000000007941 */ /* 0x000fea0003800200 */
.L_x_815:
[----:B-----5:R1:W-:Y:S02]  /*13980*/  STS.128 [R237+0x1000], R24 ;  /* 0x00100018ed007388 */ /* 0x0203e40000000c00 */
.L_x_814:
[----:B------:R-:W-:Y:S05]  /*13990*/  BSYNC.RECONVERGENT B1 ;  /* 0x0000000000017941 */ /* 0x000fea0003800200 */
.L_x_813:
        /* <DEDUP_REMOVED lines=60> */
[C---:B--2---:R-:W-:Y:S01]  /*13d60*/  SHF.L.U32 R5, R17.reuse, 0x10, RZ ;  /* 0x0000001011057819 */ /* 0x044fe200000006ff */
        /* <DEDUP_REMOVED lines=25> */
.L_x_820:
[----:B------:R-:W-:Y:S05]  /*13f00*/  BSYNC.RECONVERGENT B0 ;  /* 0x0000000000007941 */ /* 0x000fea0003800200 */
.L_x_819:
[----:B-----5:R4:W-:Y:S02]  /*13f10*/  STS.128 [R237+0x3000], R24 ;  /* 0x00300018ed007388 */ /* 0x0209e40000000c00 */
.L_x_818:
[----:B------:R-:W-:Y:S05]  /*13f20*/  BSYNC.RECONVERGENT B1 ;  /* 0x0000000000017941 */ /* 0x000fea0003800200 */
.L_x_817:
        /* <DEDUP_REMOVED lines=86> */
.L_x_824:
[----:B------:R-:W-:Y:S05]  /*14490*/  BSYNC.RECONVERGENT B0 ;  /* 0x0000000000007941 */ /* 0x000fea0003800200 */
.L_x_823:
[----:B-----5:R4:W-:Y:S02]  /*144a0*/  STS.128 [R237+0x5000], R24 ;  /* 0x00500018ed007388 */ /* 0x0209e40000000c00 */
.L_x_822:
[----:B------:R-:W-:Y:S05]  /*144b0*/  BSYNC.RECONVERGENT B1 ;  /* 0x0000000000017941 */ /* 0x000fea0003800200 */
.L_x_821:
        /* <DEDUP_REMOVED lines=26> */
[C---:B-1----:R-:W-:Y:S01]  /*14660*/  IMAD.U32 R38, R25.reuse, 0x10000, RZ ;  /* 0x0001000019267824 */ /* 0x042fe200078e00ff */
        /* <DEDUP_REMOVED lines=58> */
.L_x_826:
[----:B------:R-:W-:Y:S05]  /*14a10*/  BSYNC.RECONVERGENT B0 ;  /* 0x0000000000007941 */ /* 0x000fea0003800200 */
.L_x_825:
[----:B-----5:R4:W-:Y:S02]  /*14a20*/  STS.128 [R237+0x7000], R24 ;  /* 0x00700018ed007388 */ /* 0x0209e40000000c00 */
.L_x_812:
[----:B------:R-:W-:Y:S05]  /*14a30*/  BSYNC.RECONVERGENT B2 ;  /* 0x0000000000027941 */ /* 0x000fea0003800200 */
.L_x_811:
[----:B-1--4-:R-:W-:-:S04]  /*14a40*/  IADD3 R38, PT, PT, R100, 0x30, RZ ;  /* 0x0000003064267810 */ /* 0x012fc80007ffe0ff */
[----:B------:R-:W-:-:S13]  /*14a50*/  ISETP.GE.AND P0, PT, R38, R15, PT ;  /* 0x0000000f2600720c */ /* 0x000fda0003f06270 */
[----:B------:R-:W-:Y:S05]  /*14a60*/  @P0 BRA `(.L_x_716) ;  /* 0x0000001400a40947 */ /* 0x000fea0003800000 */
[----:B------:R-:W1:Y:S01]  /*14a70*/  LDC R15, c[0x0][0x440] ;  /* 0x00011000ff0f7b82 */ /* 0x000e620000000800 */
[----:B---3--:R-:W-:Y:S01]  /*14a80*/  IMAD.WIDE.U32 R36, R2, 0x60, R36 ;  /* 0x0000006002247825 */ /* 0x008fe200078e0024 */
[----:B------:R-:W-:Y:S03]  /*14a90*/  BSSY.RECONVERGENT B1, `(.L_x_827) ;  /* 0x000005b000017945 */ /* 0x000fe60003800200 */
[----:B------:R-:W-:Y:S01]  /*14aa0*/  IMAD R3, R3, 0x60, RZ ;  /* 0x0000006003037824 */ /* 0x000fe200078e02ff */
[----:B------:R-:W-:-:S04]  /*14ab0*/  MOV R2, R36 ;  /* 0x0000002400027202 */ /* 0x000fc80000000f00 */
[----:B------:R-:W-:Y:S02]  /*14ac0*/  IADD3 R3, PT, PT, R3, R37, RZ ;  /* 0x0000002503037210 */ /* 0x000fe40007ffe0ff */
[----:B-1----:R-:W-:-:S13]  /*14ad0*/  ISETP.GE.AND P0, PT, R12, R15, PT ;  /* 0x0000000f0c00720c */ /* 0x002fda0003f06270 */
[----:B------:R1:W-:Y:S01]  /*14ae0*/  @P0 STS.128 [R237+0x1800], RZ ;  /* 0x001800ffed000388 */ /* 0x0003e20000000c00 */
[----:B------:R-:W-:Y:S05]  /*14af0*/  @P0 BRA `(.L_x_828) ;  /* 0x0000000400500947 */ /* 0x000fea0003800000 */
[----:B------:R3:W5:Y:S01]  /*14b00*/  LDG.E.128 R24, desc[UR4][R2.64] ;  /* 0x0000000402187981 */ /* 0x000762000c1e1d00 */
        /* <DEDUP_REMOVED lines=36> */
[C---:B------:R-:W-:Y:S01]  /*14d50*/  SHF.L.U32 R5, R7.reuse, 0x10, RZ ;  /* 0x0000001007057819 */ /* 0x040fe200000006ff */
[----:B------:R-:W-:Y:S01]  /*14d60*/  @!P1 FADD.FTZ R4, -R4, -RZ ;  /* 0x800000ff04049221 */ /* 0x000fe20000010100 */
[----:B------:R-:W-:Y:S01]  /*14d70*/  LOP3.LUT R7, R7, 0xffff0000, RZ, 0xc0, !PT ;  /* 0xffff000007077812 */ /* 0x000fe200078ec0ff */
[----:B------:R-:W-:Y:S01]  /*14d80*/  @!P1 FADD.FTZ R37, -R37, -RZ ;  /* 0x800000ff25259221 */ /* 0x000fe20000010100 */
[----:B------:R-:W-:Y:S01]  /*14d90*/  SHF.L.U32 R43, R21, 0x10, RZ ;  /* 0x00000010152b7819 */ /* 0x000fe200000006ff */
        /* <DEDUP_REMOVED lines=11> */
[----:B------:R-:W-:Y:S01]  /*14e50*/  LOP3.LUT R20, R20, 0xffff0000, RZ, 0xc0, !PT ;  /* 0xffff000014147812 */ /* 0x000fe200078ec0ff */
[----:B------:R-:W-:Y:S01]  /*14e60*/  FMUL.FTZ R22, R5, R22 ;  /* 0x0000001605167220 */ /* 0x000fe20000410000 */
[----:B------:R-:W-:Y:S01]  /*14e70*/  @!P1 FADD.FTZ R40, -R40, -RZ ;  /* 0x800000ff28289221 */ /* 0x000fe20000010100 */
[----:B------:R-:W-:Y:S01]  /*14e80*/  FMUL.FTZ R46, R7, R46 ;  /* 0x0000002e072e7220 */ /* 0x000fe20000410000 */
[C---:B--2---:R-:W-:Y:S01]  /*14e90*/  IMAD.U32 R7, R16.reuse, 0x10000, RZ ;  /* 0x0001000010077824 */ /* 0x044fe200078e00ff */
[----:B------:R-:W-:Y:S01]  /*14ea0*/  LOP3.LUT R5, R16, 0xffff0000, RZ, 0xc0, !PT ;  /* 0xffff000010057812 */ /* 0x000fe200078ec0ff */
[----:B------:R-:W-:Y:S01]  /*14eb0*/  FMUL.FTZ R21, R6, R21 ;  /* 0x0000001506157220 */ /* 0x000fe20000410000 */
[----:B------:R-:W-:Y:S01]  /*14ec0*/  SHF.L.U32 R4, R17, 0x10, RZ ;  /* 0x0000001011047819 */ /* 0x000fe200000006ff */
[----:B------:R-:W-:Y:S01]  /*14ed0*/  FMUL.FTZ R42, R37, R42 ;  /* 0x0000002a252a7220 */ /* 0x000fe20000410000 */
[----:B------:R-:W-:Y:S01]  /*14ee0*/  LOP3.LUT R16, R17, 0xffff0000, RZ, 0xc0, !PT ;  /* 0xffff000011107812 */ /* 0x000fe200078ec0ff */
[----:B------:R-:W-:Y:S01]  /*14ef0*/  FMUL.FTZ R20, R27, R20 ;  /* 0x000000141b147220 */ /* 0x000fe20000410000 */
[----:B------:R-:W-:Y:S01]  /*14f00*/  SHF.L.U32 R17, R19, 0x10, RZ ;  /* 0x0000001013117819 */ /* 0x000fe200000006ff */
[----:B------:R-:W-:Y:S01]  /*14f10*/  FMUL.FTZ R41, R41, R44 ;  /* 0x0000002c29297220 */ /* 0x000fe20000410000 */
[----:B------:R-:W-:Y:S01]  /*14f20*/  LOP3.LUT R6, R18, 0xffff0000, RZ, 0xc0, !PT ;  /* 0xffff000012067812 */ /* 0x000fe200078ec0ff */
[----:B------:R-:W-:Y:S01]  /*14f30*/  FMUL.FTZ R40, R40, R45 ;  /* 0x0000002d28287220 */ /* 0x000fe20000410000 */
[----:B------:R-:W-:Y:S01]  /*14f40*/  LOP3.LUT R19, R19, 0xffff0000, RZ, 0xc0, !PT ;  /* 0xffff000013137812 */ /* 0x000fe200078ec0ff */
        /* <DEDUP_REMOVED lines=13> */
.L_x_830:
[----:B------:R-:W-:Y:S05]  /*15020*/  BSYNC.RECONVERGENT B0 ;  /* 0x0000000000007941 */ /* 0x000fea0003800200 */
.L_x_829:
[----:B-----5:R4:W-:Y:S02]  /*15030*/  STS.128 [R237+0x1800], R24 ;  /* 0x00180018ed007388 */ /* 0x0209e40000000c00 */
.L_x_828:
[----:B------:R-:W-:Y:S05]  /*15040*/  BSYNC.RECONVERGENT B1 ;  /* 0x0000000000017941 */ /* 0x000fea0003800200 */
.L_x_827:
        /* <DEDUP_REMOVED lines=61> */
[C---:B----4-:R-:W-:Y:S01]  /*15420*/  IMAD.U32 R7, R16.reuse, 0x10000, RZ ;  /* 0x0001000010077824 */ /* 0x050fe200078e00ff */
        /* <DEDUP_REMOVED lines=24> */
.L_x_834:
[----:B------:R-:W-:Y:S05]  /*155b0*/  BSYNC.RECONVERGENT B0 ;  /* 0x0000000000007941 */ /* 0x000fea0003800200 */
.L_x_833:
[----:B-----5:R1:W-:Y:S02]  /*155c0*/  STS.128 [R237+0x3800], R24 ;  /* 0x00380018ed007388 */ /* 0x0203e40000000c00 */
.L_x_832:
[----:B------:R-:W-:Y:S05]  /*155d0*/  BSYNC.RECONVERGENT B1 ;  /* 0x0000000000017941 */ /* 0x000fea0003800200 */
.L_x_831:
        /* <DEDUP_REMOVED lines=86> */
.L_x_838:
[----:B------:R-:W-:Y:S05]  /*15b40*/  BSYNC.RECONVERGENT B0 ;  /* 0x0000000000007941 */ /* 0x000fea0003800200 */
.L_x_837:
[----:B-----5:R4:W-:Y:S02]  /*15b50*/  STS.128 [R237+0x5800], R24 ;  /* 0x00580018ed007388 */ /* 0x0209e40000000c00 */
.L_x_836:
[----:B------:R-:W-:Y:S05]  /*15b60*/  BSYNC.RECONVERGENT B1 ;  /* 0x0000000000017941 */ /* 0x000fea0003800200 */
.L_x_835:
[----:B------:R-:W-:-:S13]  /*15b70*/  ISETP.GE.AND P0, PT, R9, R15, PT ;  /* 0x0000000f0900720c */ /* 0x000fda0003f06270 */
[----:B------:R1:W-:Y:S01]  /*15b80*/  @P0 STS.128 [R237+0x7800], RZ ;  /* 0x007800ffed000388 */ /* 0x0003e20000000c00 */
[----:B------:R-:W-:Y:S05]  /*15b90*/  @P0 BRA `(.L_x_716) ;  /* 0x0000000400580947 */ /* 0x000fea0003800000 */
[----:B--2---:R2:W5:Y:S01]  /*15ba0*/  LDG.E.128 R4, desc[UR4][R2.64+0x180] ;  /* 0x0001800402047981 */ /* 0x004562000c1e1d00 */
        /* <DEDUP_REMOVED lines=10> */
[----:B------:R-:W-:Y:S02]  /*15c50*/  IMAD.SHL.U32 R0, R15, 0x2, RZ ;  /* 0x000000020f007824 */ /* 0x000fe400078e00ff */
[----:B-1--4-:R-:W-:Y:S01]  /*15c60*/  IMAD.WIDE R24, R29, 0x2, R2 ;  /* 0x000000021d187825 */ /* 0x012fe200078e0202 */
[----:B--23--:R-:W-:Y:S02]  /*15c70*/  SHF.L.U64.HI R2, R15, 0x1, R14 ;  /* 0x000000010f027819 */ /* 0x00cfe4000001020e */
[----:B------:R-:W-:-:S03]  /*15c80*/  IADD3 R16, P0, PT, R0, UR8, RZ ;  /* 0x0000000800107c10 */ /* 0x000fc6000ff1e0ff */
[----:B------:R-:W2:Y:S01]  /*15c90*/  LDG.E.128 R24, desc[UR4][R24.64+0x180] ;  /* 0x0001800418187981 */ /* 0x000ea2000c1e1d00 */
[----:B------:R-:W-:Y:S01]  /*15ca0*/  IADD3.X R17, PT, PT, R2, UR9, RZ, P0, !PT ;  /* 0x0000000902117c10 */ /* 0x000fe200087fe4ff */
[----:B------:R-:W1:Y:S05]  /*15cb0*/  LDCU.64 UR8, c[0x0][0x4c8] ;  /* 0x00009900ff0877ac */ /* 0x000e6a0008000a00 */
[----:B------:R-:W3:Y:S01]  /*15cc0*/  LDG.E.128 R16, desc[UR4][R16.64+0x180] ;  /* 0x0001800410107981 */ /* 0x000ee2000c1e1d00 */
[----:B-1----:R-:W-:-:S04]  /*15cd0*/  IADD3 R20, P0, PT, R0, UR8, RZ ;  /* 0x0000000800147c10 */ /* 0x002fc8000ff1e0ff */
[----:B------:R-:W-:-:S06]  /*15ce0*/  IADD3.X R21, PT, PT, R2, UR9, RZ, P0, !PT ;  /* 0x0000000902157c10 */ /* 0x000fcc00087fe4ff */
[----:B------:R-:W4:Y:S01]  /*15cf0*/  LDG.E.128 R20, desc[UR4][R20.64+0x180] ;  /* 0x0001800414147981 */ /* 0x000f22000c1e1d00 */
[C---:B-----5:R-:W-:Y:S01]  /*15d00*/  LOP3.LUT R0, R5.reuse, 0xffff0000, RZ, 0xc0, !PT ;  /* 0xffff000005007812 */ /* 0x060fe200078ec0ff */
[----:B------:R-:W-:Y:S01]  /*15d10*/  IMAD.U32 R14, R5, 0x10000, RZ ;  /* 0x00010000050e7824 */ /* 0x000fe200078e00ff */
[C---:B------:R-:W-:Y:S01]  /*15d20*/  LOP3.LUT R5, R6.reuse, 0xffff0000, RZ, 0xc0, !PT ;  /* 0xffff000006057812 */ /* 0x040fe200078ec0ff */
[----:B------:R-:W-:Y:S01]  /*15d30*/  IMAD.U32 R8, R6, 0x10000, RZ ;  /* 0x0001000006087824 */ /* 0x000fe200078e00ff */
[C---:B------:R-:W-:Y:S02]  /*15d40*/  SHF.L.U32 R3, R4.reuse, 0x10, RZ ;  /* 0x0000001004037819 */ /* 0x040fe400000006ff */
[----:B------:R-:W-:Y:S02]  /*15d50*/  LOP3.LUT R2, R4, 0xffff0000, RZ, 0xc0, !PT ;  /* 0xffff000004027812 */ /* 0x000fe400078ec0ff */
[C---:B------:R-:W-:Y:S02]  /*15d60*/  LOP3.LUT R4, R7.reuse, 0xffff0000, RZ, 0xc0, !PT ;  /* 0xffff000007047812 */ /* 0x040fe400078ec0ff */
[----:B------:R-:W-:-:S02]  /*15d70*/  SHF.L.U32 R29, R7, 0x10, RZ ;  /* 0x00000010071d7819 */ /* 0x000fc400000006ff */
[C---:B--2---:R-:W-:Y:S01]  /*15d80*/  SHF.L.U32 R6, R25.reuse, 0x10, RZ ;  /* 0x0000001019067819 */ /* 0x044fe200000006ff */
[----:B------:R-:W-:Y:S01]  /*15d90*/  IMAD.U32 R30, R26, 0x10000, RZ ;  /* 0x000100001a1e7824 */ /* 0x000fe200078e00ff */
[----:B------:R-:W-:Y:S01]  /*15da0*/  LOP3.LUT R31, R25, 0xffff0000, RZ, 0xc0, !PT ;  /* 0xffff0000191f7812 */ /* 0x000fe200078ec0ff */
[----:B------:R-:W-:Y:S01]  /*15db0*/  IMAD.U32 R15, R24, 0x10000, RZ ;  /* 0x00010000180f7824 */ /* 0x000fe200078e00ff */
[----:B------:R-:W-:Y:S02]  /*15dc0*/  LOP3.LUT R25, R26, 0xffff0000, RZ, 0xc0, !PT ;  /* 0xffff00001a197812 */ /* 0x000fe400078ec0ff */
[----:B------:R-:W-:Y:S01]  /*15dd0*/  LOP3.LUT R7, R24, 0xffff0000, RZ, 0xc0, !PT ;  /* 0xffff000018077812 */ /* 0x000fe200078ec0ff */
[----:B---3--:R-:W-:Y:S01]  /*15de0*/  IMAD.U32 R26, R16, 0x10000, RZ ;  /* 0x00010000101a7824 */ /* 0x008fe200078e00ff */
[C---:B------:R-:W-:Y:S01]  /*15df0*/  SHF.L.U32 R24, R27.reuse, 0x10, RZ ;  /* 0x000000101b187819 */ /* 0x040fe200000006ff */
[----:B------:R-:W-:Y:S01]  /*15e00*/  IMAD.U32 R33, R18, 0x10000, RZ ;  /* 0x0001000012217824 */ /* 0x000fe200078e00ff */
[----:B------:R-:W-:Y:S01]  /*15e10*/  LOP3.LUT R32, R27, 0xffff0000, RZ, 0xc0, !PT ;  /* 0xffff00001b207812 */ /* 0x000fe200078ec0ff */
[----:B------:R-:W-:Y:S01]  /*15e20*/  @!P1 FADD.FTZ R26, -R26, -RZ ;  /* 0x800000ff1a1a9221 */ /* 0x000fe20000010100 */
[----:B------:R-:W-:Y:S01]  /*15e30*/  LOP3.LUT R16, R16, 0xffff0000, RZ, 0xc0, !PT ;  /* 0xffff000010107812 */ /* 0x000fe200078ec0ff */
[----:B------:R-:W-:Y:S01]  /*15e40*/  @!P1 FADD.FTZ R33, -R33, -RZ ;  /* 0x800000ff21219221 */ /* 0x000fe20000010100 */
[C---:B------:R-:W-:Y:S01]  /*15e50*/  SHF.L.U32 R27, R17.reuse, 0x10, RZ ;  /* 0x00000010111b7819 */ /* 0x040fe200000006ff */
[----:B------:R-:W-:Y:S01]  /*15e60*/  FMUL.FTZ R26, R26, R15 ;  /* 0x0000000f1a1a7220 */ /* 0x000fe20000410000 */
[----:B------:R-:W-:Y:S01]  /*15e70*/  LOP3.LUT R36, R17, 0xffff0000, RZ, 0xc0, !PT ;  /* 0xffff000011247812 */ /* 0x000fe200078ec0ff */
[----:B------:R-:W-:Y:S01]  /*15e80*/  @!P1 FADD.FTZ R16, -R16, -RZ ;  /* 0x800000ff10109221 */ /* 0x000fe20000010100 */
[----:B------:R-:W-:Y:S01]  /*15e90*/  SHF.L.U32 R17, R19, 0x10, RZ ;  /* 0x0000001013117819 */ /* 0x000fe200000006ff */
[----:B------:R-:W-:Y:S01]  /*15ea0*/  @!P1 FADD.FTZ R27, -R27, -RZ ;  /* 0x800000ff1b1b9221 */ /* 0x000fe20000010100 */
[----:B------:R-:W-:Y:S01]  /*15eb0*/  LOP3.LUT R18, R18, 0xffff0000, RZ, 0xc0, !PT ;  /* 0xffff000012127812 */ /* 0x000fe200078ec0ff */
[----:B------:R-:W-:Y:S01]  /*15ec0*/  @!P1 FADD.FTZ R36, -R36, -RZ ;  /* 0x800000ff24249221 */ /* 0x000fe20000010100 */
[----:B------:R-:W-:Y:S01]  /*15ed0*/  LOP3.LUT R19, R19, 0xffff0000, RZ, 0xc0, !PT ;  /* 0xffff000013137812 */ /* 0x000fe200078ec0ff */
[----:B------:R-:W-:Y:S01]  /*15ee0*/  FMUL.FTZ R7, R16, R7 ;  /* 0x0000000710077220 */ /* 0x000fe20000410000 */
[----:B------:R-:W-:Y:S01]  /*15ef0*/  @!P1 FADD.FTZ R17, -R17, -RZ ;  /* 0x800000ff11119221 */ /* 0x000fe20000010100 */
[----:B------:R-:W-:Y:S01]  /*15f00*/  FMUL.FTZ R27, R27, R6 ;  /* 0x000000061b1b7220 */ /* 0x000fe20000410000 */
[----:B------:R-:W-:Y:S01]  /*15f10*/  FMUL.FTZ R33, R33, R30 ;  /* 0x0000001e21217220 */ /* 0x000fe20000410000 */
[----:B------:R-:W-:Y:S01]  /*15f20*/  @!P1 FADD.FTZ R18, -R18, -RZ ;  /* 0x800000ff12129221 */ /* 0x000fe20000010100 */
[----:B------:R-:W-:Y:S01]  /*15f30*/  @!P1 FADD.FTZ R19, -R19, -RZ ;  /* 0x800000ff13139221 */ /* 0x000fe20000010100 */
[----:B------:R-:W-:Y:S01]  /*15f40*/  FMUL.FTZ R31, R36, R31 ;  /* 0x0000001f241f7220 */ /* 0x000fe20000410000 */
[C---:B----4-:R-:W-:Y:S01]  /*15f50*/  LOP3.LUT R16, R20.reuse, 0xffff0000, RZ, 0xc0, !PT ;  /* 0xffff000014107812 */ /* 0x050fe200078ec0ff */
[----:B------:R-:W-:Y:S01]  /*15f60*/  IMAD.U32 R15, R20, 0x10000, RZ ;  /* 0x00010000140f7824 */ /* 0x000fe200078e00ff */
[----:B------:R-:W-:Y:S01]  /*15f70*/  SHF.L.U32 R6, R21, 0x10, RZ ;  /* 0x0000001015067819 */ /* 0x000fe200000006ff */
        /* <DEDUP_REMOVED lines=19> */
[----:B------:R-:W-:Y:S01]  /*160b0*/  F2FP.BF16.F32.PACK_AB R7, R4, R17 ;  /* 0x000000110407723e */ /* 0x000fe200000010ff */
[----:B------:R-:W-:Y:S01]  /*160c0*/  IMAD.MOV.U32 R4, RZ, RZ, R2 ;  /* 0x000000ffff047224 */ /* 0x000fe200078e0002 */
[----:B------:R-:W-:Y:S02]  /*160d0*/  MOV R5, R3 ;  /* 0x0000000300057202 */ /* 0x000fe40000000f00 */
.L_x_840:
[----:B------:R-:W-:Y:S05]  /*160e0*/  BSYNC.RECONVERGENT B0 ;  /* 0x0000000000007941 */ /* 0x000fea0003800200 */
.L_x_839:
[----:B-----5:R1:W-:Y:S02]  /*160f0*/  STS.128 [R237+0x7800], R4 ;  /* 0x00780004ed007388 */ /* 0x0203e40000000c00 */
.L_x_716:
[----:B------:R-:W-:Y:S05]  /*16100*/  BSYNC.RECONVERGENT B3 ;  /* 0x0000000000037941 */ /* 0x000fea0003800200 */
.L_x_708:
[----:B------:R-:W-:Y:S01]  /*16110*/  UIADD3 UR9, UPT, UPT, -UR24, UR23, URZ ;  /* 0x0000001718097290 */ /* 0x000fe2000fffe1ff */
[----:B------:R-:W-:Y:S05]  /*16120*/  BSSY.RECONVERGENT B0, `(.L_x_841) ;  /* 0x0000022000007945 */ /* 0x000fea0003800200 */
[----:B------:R-:W-:Y:S02]  /*16130*/  ISETP.GE.AND P6, PT, R100, UR9, PT ;  /* 0x0000000964007c0c */ /* 0x000fe4000bfc6270 */
[----:B------:R-:W-:Y:S02]  /*16140*/  ISETP.GE.AND P5, PT, R34, UR9, PT ;  /* 0x0000000922007c0c */ /* 0x000fe4000bfa6270 */
[----:B------:R-:W-:-:S09]  /*16150*/  ISETP.GE.AND P0, PT, R28, UR9, PT ;  /* 0x000000091c007c0c */ /* 0x000fd2000bf06270 */
[----:B------:R-:W-:Y:S05]  /*16160*/  @P6 BRA `(.L_x_842) ;  /* 0x0000000000746947 */ /* 0x000fea0003800000 */
[----:B------:R-:W5:Y:S02]  /*16170*/  LDCU UR8, c[0x0][0x440] ;  /* 0x00008800ff0877ac */ /* 0x000f640008000800 */
[----:B-----5:R-:W-:Y:S02]  /*16180*/  ISETP.GE.AND P3, PT, R11, UR8, PT ;  /* 0x000000080b007c0c */ /* 0x020fe4000bf66270 */
[----:B------:R-:W-:Y:S02]  /*16190*/  ISETP.GE.AND P2, PT, R10, UR8, PT ;  /* 0x000000080a007c0c */ /* 0x000fe4000bf46270 */
[----:B------:R-:W-:Y:S02]  /*161a0*/  ISETP.GE.AND P4, PT, R12, UR8, PT ;  /* 0x000000080c007c0c */ /* 0x000fe4000bf86270 */
[----:B------:R-:W-:-:S07]  /*161b0*/  ISETP.GE.AND P1, PT, R9, UR8, PT ;  /* 0x0000000809007c0c */ /* 0x000fce000bf26270 */
[--C-:B-12-4-:R-:W-:Y:S02]  /*161c0*/  @!P3 IMAD.MOV.U32 R4, RZ, RZ, R228.reuse ;  /* 0x000000ffff04b224 */ /* 0x116fe400078e00e4 */
[--C-:B------:R-:W-:Y:S02]  /*161d0*/  @!P3 IMAD.MOV.U32 R5, RZ, RZ, R229.reuse ;  /* 0x000000ffff05b224 */ /* 0x100fe400078e00e5 */
[----:B---3--:R-:W-:Y:S01]  /*161e0*/  @!P2 IMAD.MOV.U32 R2, RZ, RZ, R228 ;  /* 0x000000ffff02a224 */ /* 0x008fe200078e00e4 */
        /* <DEDUP_REMOVED lines=21> */
.L_x_842:
[----:B------:R-:W-:Y:S05]  /*16340*/  BSYNC.RECONVERGENT B0 ;  /* 0x0000000000007941 */ /* 0x000fea0003800200 */
.L_x_841:
[----:B------:R-:W-:Y:S04]  /*16350*/  BSSY.RECONVERGENT B0, `(.L_x_843) ;  /* 0x000001d000007945 */ /* 0x000fe80003800200 */
[----:B------:R-:W-:Y:S05]  /*16360*/  @P5 BRA `(.L_x_844) ;  /* 0x00000000006c5947 */ /* 0x000fea0003800000 */
[----:B------:R-:W5:Y:S01]  /*16370*/  LDCU UR8, c[0x0][0x440] ;  /* 0x00008800ff0877ac */ /* 0x000f620008000800 */
[----:B-1234-:R-:W-:-:S04]  /*16380*/  LEA R2, P5, R61, R228, 0x1 ;  /* 0x000000e43d027211 */ /* 0x01efc800078a08ff */
        /* <DEDUP_REMOVED lines=25> */
.L_x_844:
[----:B------:R-:W-:Y:S05]  /*16520*/  BSYNC.RECONVERGENT B0 ;  /* 0x0000000000007941 */ /* 0x000fea0003800200 */
.L_x_843:
[----:B------:R-:W-:Y:S01]  /*16530*/  BSSY.RECONVERGENT B0, `(.L_x_845) ;  /* 0x000001f000007945 */ /* 0x000fe20003800200 */
[----:B------:R-:W-:-:S03]  /*16540*/  ISETP.GE.AND P5, PT, R38, UR9, PT ;  /* 0x0000000926007c0c */ /* 0x000fc6000bfa6270 */
[----:B------:R-:W-:Y:S10]  /*16550*/  @P0 BRA `(.L_x_846) ;  /* 0x0000000000700947 */ /* 0x000ff40003800000 */
[----:B-1234-:R-:W1:Y:S01]  /*16560*/  LDC.64 R2, c[0x0][0x3b8] ;  /* 0x0000ee00ff027b82 */ /* 0x01ee620000000a00 */
[----:B------:R-:W2:Y:S02]  /*16570*/  LDCU UR8, c[0x0][0x440] ;  /* 0x00008800ff0877ac */ /* 0x000ea40008000800 */
[----:B--2---:R-:W-:Y:S02]  /*16580*/  ISETP.GE.AND P3, PT, R12, UR8, PT ;  /* 0x000000080c007c0c */ /* 0x004fe4000bf66270 */
[----:B------:R-:W-:Y:S02]  /*16590*/  ISETP.GE.AND P2, PT, R11, UR8, PT ;  /* 0x000000080b007c0c */ /* 0x000fe4000bf46270 */
[----:B------:R-:W-:Y:S02]  /*165a0*/  ISETP.GE.AND P1, PT, R10, UR8, PT ;  /* 0x000000080a007c0c */ /* 0x000fe4000bf26270 */
[----:B-1----:R-:W-:Y:S02]  /*165b0*/  LEA R4, P4, R2, R228, 0x6 ;  /* 0x000000e402047211 */ /* 0x002fe400078830ff */
[----:B------:R-:W-:-:S02]  /*165c0*/  ISETP.GE.AND P0, PT, R9, UR8, PT ;  /* 0x0000000809007c0c */ /* 0x000fc4000bf06270 */
        /* <DEDUP_REMOVED lines=21> */
.L_x_846:
[----:B------:R-:W-:Y:S05]  /*16720*/  BSYNC.RECONVERGENT B0 ;  /* 0x0000000000007941 */ /* 0x000fea0003800200 */
.L_x_845:
[----:B------:R-:W-:Y:S04]  /*16730*/  BSSY.RECONVERGENT B0, `(.L_x_847) ;  /* 0x000001f000007945 */ /* 0x000fe80003800200 */
[----:B------:R-:W-:Y:S05]  /*16740*/  @P5 BRA `(.L_x_848) ;  /* 0x0000000000745947 */ /* 0x000fea0003800000 */
[----:B-1234-:R-:W1:Y:S01]  /*16750*/  LDC.64 R2, c[0x0][0x3b8] ;  /* 0x0000ee00ff027b82 */ /* 0x01ee620000000a00 */
[----:B------:R-:W2:Y:S02]  /*16760*/  LDCU UR8, c[0x0][0x440] ;  /* 0x00008800ff0877ac */ /* 0x000ea40008000800 */
[----:B--2---:R-:W-:Y:S02]  /*16770*/  ISETP.GE.AND P3, PT, R12, UR8, PT ;  /* 0x000000080c007c0c */ /* 0x004fe4000bf66270 */
[----:B------:R-:W-:Y:S02]  /*16780*/  ISETP.GE.AND P2, PT, R11, UR8, PT ;  /* 0x000000080b007c0c */ /* 0x000fe4000bf46270 */
[----:B------:R-:W-:Y:S01]  /*16790*/  ISETP.GE.AND P1, PT, R10, UR8, PT ;  /* 0x000000080a007c0c */ /* 0x000fe2000bf26270 */
[----:B-1----:R-:W-:Y:S01]  /*167a0*/  IMAD.WIDE.U32 R4, R2, 0x60, R228 ;  /* 0x0000006002047825 */ /* 0x002fe200078e00e4 */
[----:B------:R-:W-:-:S03]  /*167b0*/  ISETP.GE.AND P0, PT, R9, UR8, PT ;  /* 0x0000000809007c0c */ /* 0x000fc6000bf06270 */
[----:B------:R-:W-:-:S04]  /*167c0*/  IMAD R3, R3, 0x60, RZ ;  /* 0x0000006003037824 */ /* 0x000fc800078e02ff */
[----:B------:R-:W-:-:S05]  /*167d0*/  IMAD.IADD R5, R3, 0x1, R5 ;  /* 0x0000000103057824 */ /* 0x000fca00078e0205 */
        /* <DEDUP_REMOVED lines=20> */
.L_x_848:
[----:B------:R-:W-:Y:S05]  /*16920*/  BSYNC.RECONVERGENT B0 ;  /* 0x0000000000007941 */ /* 0x000fea0003800200 */
.L_x_847:
[----:B------:R-:W0:Y:S01]  /*16930*/  LDGDEPBAR ;  /* 0x00000000000079af */ /* 0x000e220000000000 */
[----:B------:R-:W-:Y:S01]  /*16940*/  BSSY.RECONVERGENT B0, `(.L_x_849) ;  /* 0x0000022000007945 */ /* 0x000fe20003800200 */
        /* <DEDUP_REMOVED lines=29> */
.L_x_850:
[----:B------:R1:W-:Y:S04]  /*16b20*/  STS.128 [R237+0x10000], RZ ;  /* 0x010000ffed007388 */ /* 0x0003e80000000c00 */
[----:B------:R1:W-:Y:S04]  /*16b30*/  STS.128 [R237+0x12000], RZ ;  /* 0x012000ffed007388 */ /* 0x0003e80000000c00 */
[----:B------:R1:W-:Y:S04]  /*16b40*/  STS.128 [R237+0x14000], RZ ;  /* 0x014000ffed007388 */ /* 0x0003e80000000c00 */
[----:B------:R1:W-:Y:S02]  /*16b50*/  STS.128 [R237+0x16000], RZ ;  /* 0x016000ffed007388 */ /* 0x0003e40000000c00 */
.L_x_851:
[----:B------:R-:W-:Y:S05]  /*16b60*/  BSYNC.RECONVERGENT B0 ;  /* 0x0000000000007941 */ /* 0x000fea0003800200 */
.L_x_849:
[----:B------:R-:W-:Y:S01]  /*16b70*/  ISETP.GE.AND P0, PT, R34, UR9, PT ;  /* 0x0000000922007c0c */ /* 0x000fe2000bf06270 */
[C---:B-1----:R-:W-:Y:S01]  /*16b80*/  IMAD.SHL.U32 R15, R64.reuse, 0x40, RZ ;  /* 0x00000040400f7824 */ /* 0x042fe200078e00ff */
[----:B------:R-:W-:Y:S01]  /*16b90*/  LOP3.LUT R69, R69, 0x8, R64, 0x78, !PT ;  /* 0x0000000845457812 */ /* 0x000fe200078e7840 */
[----:B------:R-:W-:Y:S01]  /*16ba0*/  IMAD.SHL.U32 R216, R64, 0x20, RZ ;  /* 0x0000002040d87824 */ /* 0x000fe200078e00ff */
[----:B------:R-:W-:Y:S01]  /*16bb0*/  BSSY.RECONVERGENT B0, `(.L_x_852) ;  /* 0x0000027000007945 */ /* 0x000fe20003800200 */
[----:B------:R-:W-:Y:S02]  /*16bc0*/  ISETP.GE.AND P6, PT, R28, UR9, PT ;  /* 0x000000091c007c0c */ /* 0x000fe4000bfc6270 */
[----:B--234-:R-:W-:Y:S02]  /*16bd0*/  LOP3.LUT R2, R15, 0x400, RZ, 0xc0, !PT ;  /* 0x000004000f027812 */ /* 0x01cfe400078ec0ff */
[----:B------:R-:W-:Y:S02]  /*16be0*/  LOP3.LUT R216, R216, 0x7c00, RZ, 0xc0, !PT ;  /* 0x00007c00d8d87812 */ /* 0x000fe400078ec0ff */
[----:B------:R-:W-:Y:S01]  /*16bf0*/  ISETP.GE.AND P5, PT, R38, UR9, PT ;  /* 0x0000000926007c0c */ /* 0x000fe2000bfa6270 */
[----:B------:R-:W-:Y:S01]  /*16c00*/  IMAD R2, R69, 0x2, R2 ;  /* 0x0000000245027824 */ /* 0x000fe200078e0202 */
[----:B------:R1:W-:Y:S01]  /*16c10*/  @P0 STS.128 [R237+0x10800], RZ ;  /* 0x010800ffed000388 */ /* 0x0003e20000000c00 */
[----:B------:R-:W-:-:S03]  /*16c20*/  LOP3.LUT R0, R216, 0x200, R15, 0xf8, !PT ;  /* 0x00000200d8007812 */ /* 0x000fc600078ef80f */
[----:B------:R1:W-:Y:S04]  /*16c30*/  @P0 STS.128 [R237+0x12800], RZ ;  /* 0x012800ffed000388 */ /* 0x0003e80000000c00 */
[----:B------:R1:W-:Y:S04]  /*16c40*/  @P0 STS.128 [R237+0x14800], RZ ;  /* 0x014800ffed000388 */ /* 0x0003e80000000c00 */
[----:B------:R1:W-:Y:S01]  /*16c50*/  @P0 STS.128 [R237+0x16800], RZ ;  /* 0x016800ffed000388 */ /* 0x0003e20000000c00 */
[----:B------:R-:W-:Y:S05]  /*16c60*/  @P0 BRA `(.L_x_853) ;  /* 0x00000000006c0947 */ /* 0x000fea0003800000 */
[----:B------:R-:W2:Y:S01]  /*16c70*/  LDCU UR8, c[0x0][0x440] ;  /* 0x00008800ff0877ac */ /* 0x000ea20008000800 */
[----:B------:R-:W-:-:S04]  /*16c80*/  LEA R4, P4, R62, R232, 0x1 ;  /* 0x000000e83e047211 */ /* 0x000fc800078808ff */
        /* <DEDUP_REMOVED lines=25> */
.L_x_853:
[----:B------:R-:W-:Y:S05]  /*16e20*/  BSYNC.RECONVERGENT B0 ;  /* 0x0000000000007941 */ /* 0x000fea0003800200 */
.L_x_852:
        /* <DEDUP_REMOVED lines=8> */
[----:B--2---:R-:W2:Y:S01]  /*16eb0*/  LDC.64 R4, c[0x0][0x3c0] ;  /* 0x0000f000ff047b82 */ /* 0x004ea20000000a00 */
[----:B------:R-:W4:Y:S02]  /*16ec0*/  LDCU UR8, c[0x0][0x440] ;  /* 0x00008800ff0877ac */ /* 0x000f240008000800 */
[----:B----4-:R-:W-:Y:S02]  /*16ed0*/  ISETP.GE.AND P3, PT, R12, UR8, PT ;  /* 0x000000080c007c0c */ /* 0x010fe4000bf66270 */
[----:B------:R-:W-:Y:S02]  /*16ee0*/  ISETP.GE.AND P2, PT, R11, UR8, PT ;  /* 0x000000080b007c0c */ /* 0x000fe4000bf46270 */
[----:B------:R-:W-:Y:S02]  /*16ef0*/  ISETP.GE.AND P1, PT, R10, UR8, PT ;  /* 0x000000080a007c0c */ /* 0x000fe4000bf26270 */
[----:B--2---:R-:W-:Y:S02]  /*16f00*/  LEA R6, P4, R4, R232, 0x6 ;  /* 0x000000e804067211 */ /* 0x004fe400078830ff */
        /* <DEDUP_REMOVED lines=22> */
.L_x_855:
[----:B------:R-:W-:Y:S05]  /*17070*/  BSYNC.RECONVERGENT B0 ;  /* 0x0000000000007941 */ /* 0x000fea0003800200 */
.L_x_854:
[----:B------:R1:W-:Y:S01]  /*17080*/  @P5 STS.128 [R237+0x11800], RZ ;  /* 0x011800ffed005388 */ /* 0x0003e20000000c00 */
[----:B------:R-:W-:Y:S03]  /*17090*/  BSSY.RECONVERGENT B0, `(.L_x_856) ;  /* 0x0000022000007945 */ /* 0x000fe60003800200 */
[----:B------:R1:W-:Y:S04]  /*170a0*/  @P5 STS.128 [R237+0x13800], RZ ;  /* 0x013800ffed005388 */ /* 0x0003e80000000c00 */
[----:B------:R1:W-:Y:S04]  /*170b0*/  @P5 STS.128 [R237+0x15800], RZ ;  /* 0x015800ffed005388 */ /* 0x0003e80000000c00 */
[----:B------:R1:W-:Y:S01]  /*170c0*/  @P5 STS.128 [R237+0x17800], RZ ;  /* 0x017800ffed005388 */ /* 0x0003e20000000c00 */
[----:B------:R-:W-:Y:S05]  /*170d0*/  @P5 BRA `(.L_x_857) ;  /* 0x0000000000745947 */ /* 0x000fea0003800000 */
[----:B--2---:R-:W2:Y:S01]  /*170e0*/  LDC.64 R4, c[0x0][0x3c0] ;  /* 0x0000f000ff047b82 */ /* 0x004ea20000000a00 */
[----:B------:R-:W5:Y:S02]  /*170f0*/  LDCU UR8, c[0x0][0x440] ;  /* 0x00008800ff0877ac */ /* 0x000f640008000800 */
[----:B-----5:R-:W-:Y:S02]  /*17100*/  ISETP.GE.AND P3, PT, R12, UR8, PT ;  /* 0x000000080c007c0c */ /* 0x020fe4000bf66270 */
[----:B------:R-:W-:Y:S02]  /*17110*/  ISETP.GE.AND P2, PT, R11, UR8, PT ;  /* 0x000000080b007c0c */ /* 0x000fe4000bf46270 */
[----:B------:R-:W-:Y:S01]  /*17120*/  ISETP.GE.AND P1, PT, R10, UR8, PT ;  /* 0x000000080a007c0c */ /* 0x000fe2000bf26270 */
[----:B--2---:R-:W-:Y:S01]  /*17130*/  IMAD R5, R5, 0x60, RZ ;  /* 0x0000006005057824 */ /* 0x004fe200078e02ff */
[----:B------:R-:W-:Y:S01]  /*17140*/  ISETP.GE.AND P0, PT, R9, UR8, PT ;  /* 0x0000000809007c0c */ /* 0x000fe2000bf06270 */
[----:B----4-:R-:W-:-:S04]  /*17150*/  IMAD.WIDE.U32 R6, R4, 0x60, R232 ;  /* 0x0000006004067825 */ /* 0x010fc800078e00e8 */
        /* <DEDUP_REMOVED lines=21> */
.L_x_857:
[----:B------:R-:W-:Y:S05]  /*172b0*/  BSYNC.RECONVERGENT B0 ;  /* 0x0000000000007941 */ /* 0x000fea0003800200 */
.L_x_856:
        /* <DEDUP_REMOVED lines=8> */
[----:B------:R-:W3:Y:S01]  /*17340*/  LDSM.16.M88.4 R44, [R2+UR6+0x8800] ;  /* 0x00880006022c783b */ /* 0x000ee20008000200 */
[C---:B------:R-:W-:Y:S01]  /*17350*/  LOP3.LUT P0, RZ, R64.reuse, 0x4, RZ, 0xc0, !PT ;  /* 0x0000000440ff7812 */ /* 0x040fe2000780c0ff */
[----:B------:R-:W-:-:S02]  /*17360*/  IMAD.SHL.U32 R64, R64, 0x2, RZ ;  /* 0x0000000240407824 */ /* 0x000fc400078e00ff */
[--C-:B------:R-:W-:Y:S01]  /*17370*/  IMAD.IADD R62, R67, 0x1, R0.reuse ;  /* 0x00000001433e7824 */ /* 0x100fe200078e0200 */
[----:B------:R-:W1:Y:S01]  /*17380*/  LDSM.16.M88.4 R36, [R2+UR6+0x9000] ;  /* 0x009000060224783b */ /* 0x000e620008000200 */
[----:B------:R-:W-:Y:S01]  /*17390*/  IMAD.IADD R8, R63, 0x1, R0 ;  /* 0x000000013f087824 */ /* 0x000fe200078e0200 */
[----:B------:R-:W-:Y:S02]  /*173a0*/  SEL R14, R3, 0xffffffc0, !P0 ;  /* 0xffffffc0030e7807 */ /* 0x000fe40004000000 */
[----:B------:R-:W1:Y:S03]  /*173b0*/  LDSM.16.M88.4 R20, [R2+UR6+0x9800] ;  /* 0x009800060214783b */ /* 0x000e660008000200 */
[--C-:B------:R-:W-:Y:S01]  /*173c0*/  IMAD.IADD R65, R67, 0x1, R14.reuse ;  /* 0x0000000143417824 */ /* 0x100fe200078e020e */
[----:B------:R-:W-:Y:S01]  /*173d0*/  LDSM.16.M88.4 R80, [R62] ;  /* 0x000000003e50783b */ /* 0x000fe20000000200 */
[----:B------:R-:W-:-:S02]  /*173e0*/  IMAD.IADD R63, R63, 0x1, R14 ;  /* 0x000000013f3f7824 */ /* 0x000fc400078e020e */
[C---:B------:R-:W-:Y:S01]  /*173f0*/  IMAD.IADD R14, R0.reuse, 0x1, R65 ;  /* 0x00000001000e7824 */ /* 0x040fe200078e0241 */
[----:B------:R-:W1:Y:S01]  /*17400*/  LDSM.16.M88.4 R16, [R8+0x8000] ;  /* 0x008000000810783b */ /* 0x000e620000000200 */
[----:B------:R-:W-:-:S03]  /*17410*/  IMAD.IADD R3, R0, 0x1, R63 ;  /* 0x0000000100037824 */ /* 0x000fc600078e023f */
[----:B--2-4-:R-:W2:Y:S04]  /*17420*/  LDSM.16.M88.4 R4, [R8+0x8800] ;  /* 0x008800000804783b */ /* 0x014ea80000000200 */
[----:B------:R-:W4:Y:S04]  /*17430*/  LDSM.16.M88.4 R24, [R8+0x9000] ;  /* 0x009000000818783b */ /* 0x000f280000000200 */
[----:B------:R-:W4:Y:S04]  /*17440*/  LDSM.16.M88.4 R84, [R8+0x9800] ;  /* 0x009800000854783b */ /* 0x000f280000000200 */
[----:B------:R-:W-:Y:S01]  /*17450*/  LDSM.16.M88.4 R76, [R63+0x8000] ;  /* 0x008000003f4c783b */ /* 0x000fe20000000200 */
[C---:B-----5:R-:W-:Y:S03]  /*17460*/  HMMA.16816.F32.BF16 R56, R88.reuse, R52, RZ ;  /* 0x000000345838723c */ /* 0x060fe600000418ff */
[----:B------:R-:W-:Y:S04]  /*17470*/  LDSM.16.M88.4 R68, [R63+0x9800] ;  /* 0x009800003f44783b */ /* 0x000fe80000000200 */
[----:B------:R-:W-:Y:S01]  /*17480*/  LDSM.16.M88.4 R72, [R14] ;  /* 0x000000000e48783b */ /* 0x000fe20000000200 */
[C---:B---3--:R-:W-:Y:S03]  /*17490*/  HMMA.16816.F32.BF16 R48, R88.reuse, R44, RZ ;  /* 0x0000002c5830723c */ /* 0x048fe600000418ff */
[----:B------:R-:W-:Y:S04]  /*174a0*/  LDSM.16.M88.4 R28, [R3+0x8800] ;  /* 0x00880000031c783b */ /* 0x000fe80000000200 */
[----:B------:R-:W-:Y:S01]  /*174b0*/  LDSM.16.M88.4 R92, [R14+0x2000] ;  /* 0x002000000e5c783b */ /* 0x000fe20000000200 */
[C---:B------:R-:W-:Y:S03]  /*174c0*/  HMMA.16816.F32.BF16 R52, R88.reuse, R54, RZ ;  /* 0x000000365834723c */ /* 0x040fe600000418ff */
[----:B------:R-:W-:Y:S04]  /*174d0*/  LDSM.16.M88.4 R96, [R3+0xb800] ;  /* 0x00b800000360783b */ /* 0x000fe80000000200 */
[----:B------:R-:W0:Y:S01]  /*174e0*/  LDGDEPBAR ;  /* 0x00000000000079af */ /* 0x000e220000000000 */
[C---:B------:R-:W-:Y:S08]  /*174f0*/  HMMA.16816.F32.BF16 R44, R88.reuse, R46, RZ ;  /* 0x0000002e582c723c */ /* 0x040ff000000418ff */
[C---:B-1----:R-:W-:Y:S08]  /*17500*/  HMMA.16816.F32.BF16 R40, R88.reuse, R36, RZ ;  /* 0x000000245828723c */ /* 0x042ff000000418ff */
[C---:B------:R-:W-:Y:S08]  /*17510*/  HMMA.16816.F32.BF16 R36, R88.reuse, R38, RZ ;  /* 0x000000265824723c */ /* 0x040ff000000418ff */
[C---:B------:R-:W-:Y:S08]  /*17520*/  HMMA.16816.F32.BF16 R32, R88.reuse, R20, RZ ;  /* 0x000000145820723c */ /* 0x040ff000000418ff */
[----:B------:R-:W-:Y:S01]  /*17530*/  HMMA.16816.F32.BF16 R88, R88, R22, RZ ;  /* 0x000000165858723c */ /* 0x000fe200000418ff */
[----:B------:R-:W-:Y:S07]  /*17540*/  LDSM.16.M88.4 R20, [R63+0x8800] ;  /* 0x008800003f14783b */ /* 0x000fee0000000200 */
[C---:B------:R-:W-:Y:S08]  /*17550*/  HMMA.16816.F32.BF16 R56, R80.reuse, R16, R56 ;  /* 0x000000105038723c */ /* 0x040ff00000041838 */
[C---:B------:R-:W-:Y:S01]  /*17560*/  HMMA.16816.F32.BF16 R52, R80.reuse, R18, R52 ;  /* 0x000000125034723c */ /* 0x040fe20000041834 */
[----:B------:R-:W1:Y:S07]  /*17570*/  LDSM.16.M88.4 R16, [R65] ;  /* 0x000000004110783b */ /* 0x000e6e0000000200 */
[C---:B--2---:R-:W-:Y:S08]  /*17580*/  HMMA.16816.F32.BF16 R48, R80.reuse, R4, R48 ;  /* 0x000000045030723c */ /* 0x044ff00000041830 */
[C---:B------:R-:W-:Y:S01]  /*17590*/  HMMA.16816.F32.BF16 R44, R80.reuse, R6, R44 ;  /* 0x00000006502c723c */ /* 0x040fe2000004182c */
[----:B------:R-:W2:Y:S07]  /*175a0*/  LDSM.16.M88.4 R4, [R63+0x9000] ;  /* 0x009000003f04783b */ /* 0x000eae0000000200 */
[C---:B----4-:R-:W-:Y:S08]  /*175b0*/  HMMA.16816.F32.BF16 R40, R80.reuse, R24, R40 ;  /* 0x000000185028723c */ /* 0x050ff00000041828 */
[C---:B------:R-:W-:Y:S01]  /*175c0*/  HMMA.16816.F32.BF16 R36, R80.reuse, R26, R36 ;  /* 0x0000001a5024723c */ /* 0x040fe20000041824 */
[----:B------:R-:W3:Y:S07]  /*175d0*/  LDSM.16.M88.4 R24, [R3+0x8000] ;  /* 0x008000000318783b */ /* 0x000eee0000000200 */
[C---:B------:R-:W-:Y:S08]  /*175e0*/  HMMA.16816.F32.BF16 R32, R80.reuse, R84, R32 ;  /* 0x000000545020723c */ /* 0x040ff00000041820 */
[----:B------:R-:W-:Y:S01]  /*175f0*/  HMMA.16816.F32.BF16 R88, R80, R86, R88 ;  /* 0x000000565058723c */ /* 0x000fe20000041858 */
[----:B------:R-:W4:Y:S04]  /*17600*/  LDSM.16.M88.4 R84, [R3+0x9000] ;  /* 0x009000000354783b */ /* 0x000f280000000200 */
[----:B------:R-:W5:Y:S03]  /*17610*/  LDSM.16.M88.4 R80, [R3+0x9800] ;  /* 0x009800000350783b */ /* 0x000f660000000200 */
[C---:B-1----:R-:W-:Y:S08]  /*17620*/  HMMA.16816.F32.BF16 R56, R16.reuse, R76, R56 ;  /* 0x0000004c1038723c */ /* 0x042ff00000041838 */
[C---:B------:R-:W-:Y:S01]  /*17630*/  HMMA.16816.F32.BF16 R52, R16.reuse, R78, R52 ;  /* 0x0000004e1034723c */ /* 0x040fe20000041834 */
[----:B------:R-:W-:Y:S07]  /*17640*/  LDSM.16.M88.4 R76, [R62+0x2000] ;  /* 0x002000003e4c783b */ /* 0x000fee0000000200 */
[C---:B------:R-:W-:Y:S08]  /*17650*/  HMMA.16816.F32.BF16 R48, R16.reuse, R20, R48 ;  /* 0x000000141030723c */ /* 0x040ff00000041830 */
[C---:B------:R-:W-:Y:S01]  /*17660*/  HMMA.16816.F32.BF16 R44, R16.reuse, R22, R44 ;  /* 0x00000016102c723c */ /* 0x040fe2000004182c */
[----:B------:R-:W-:Y:S07]  /*17670*/  LDSM.16.M88.4 R20, [R2+UR6+0xa000] ;  /* 0x00a000060214783b */ /* 0x000fee0008000200 */
[C---:B--2---:R-:W-:Y:S08]  /*17680*/  HMMA.16816.F32.BF16 R40, R16.reuse, R4, R40 ;  /* 0x000000041028723c */ /* 0x044ff00000041828 */
[C---:B------:R-:W-:Y:S01]  /*17690*/  HMMA.16816.F32.BF16 R36, R16.reuse, R6, R36 ;  /* 0x000000061024723c */ /* 0x040fe20000041824 */
[----:B------:R-:W1:Y:S07]  /*176a0*/  LDSM.16.M88.4 R4, [R67+0x2000] ;  /* 0x002000004304783b */ /* 0x000e6e0000000200 */
[C---:B------:R-:W-:Y:S08]  /*176b0*/  HMMA.16816.F32.BF16 R32, R16.reuse, R68, R32 ;  /* 0x000000441020723c */ /* 0x040ff00000041820 */
[----:B------:R-:W-:Y:S01]  /*176c0*/  HMMA.16816.F32.BF16 R88, R16, R70, R88 ;  /* 0x000000461058723c */ /* 0x000fe20000041858 */
[----:B------:R-:W2:Y:S04]  /*176d0*/  LDSM.16.M88.4 R16, [R2+UR6+0xa800] ;  /* 0x00a800060210783b */ /* 0x000ea80008000200 */
[----:B------:R-:W2:Y:S03]  /*176e0*/  LDSM.16.M88.4 R68, [R2+UR6+0xb000] ;  /* 0x00b000060244783b */ /* 0x000ea60008000200 */
[C---:B---3--:R-:W-:Y:S08]  /*176f0*/  HMMA.16816.F32.BF16 R56, R72.reuse, R24, R56 ;  /* 0x000000184838723c */ /* 0x048ff00000041838 */
[C---:B------:R-:W-:Y:S01]  /*17700*/  HMMA.16816.F32.BF16 R52, R72.reuse, R26, R52 ;  /* 0x0000001a4834723c */ /* 0x040fe20000041834 */
[----:B------:R-:W3:Y:S07]  /*17710*/  LDSM.16.M88.4 R24, [R2+UR6+0xb800] ;  /* 0x00b800060218783b */ /* 0x000eee0008000200 */
[C---:B------:R-:W-:Y:S08]  /*17720*/  HMMA.16816.F32.BF16 R48, R72.reuse, R28, R48 ;  /* 0x0000001c4830723c */ /* 0x040ff00000041830 */
[C---:B------:R-:W-:Y:S01]  /*17730*/  HMMA.16816.F32.BF16 R44, R72.reuse, R30, R44 ;  /* 0x0000001e482c723c */ /* 0x040fe2000004182c */
[----:B------:R-:W-:Y:S07]  /*17740*/  LDSM.16.M88.4 R28, [R8+0xa000] ;  /* 0x00a00000081c783b */ /* 0x000fee0000000200 */
[C---:B----4-:R-:W-:Y:S08]  /*17750*/  HMMA.16816.F32.BF16 R40, R72.reuse, R84, R40 ;  /* 0x000000544828723c */ /* 0x050ff00000041828 */
[C---:B------:R-:W-:Y:S01]  /*17760*/  HMMA.16816.F32.BF16 R36, R72.reuse, R86, R36 ;  /* 0x000000564824723c */ /* 0x040fe20000041824 */
[----:B------:R-:W-:Y:S07]  /*17770*/  LDSM.16.M88.4 R84, [R67+0x4000] ;  /* 0x004000004354783b */ /* 0x000fee0000000200 */
[C---:B-----5:R-:W-:Y:S08]  /*17780*/  HMMA.16816.F32.BF16 R32, R72.reuse, R80, R32 ;  /* 0x000000504820723c */ /* 0x060ff00000041820 */
[----:B------:R-:W-:Y:S01]  /*17790*/  HMMA.16816.F32.BF16 R88, R72, R82, R88 ;  /* 0x000000524858723c */ /* 0x000fe20000041858 */
[----:B------:R-:W-:Y:S04]  /*177a0*/  LDSM.16.M88.4 R80, [R8+0xb800] ;  /* 0x00b800000850783b */ /* 0x000fe80000000200 */
[----:B------:R-:W-:Y:S03]  /*177b0*/  LDSM.16.M88.4 R72, [R63+0xa000] ;  /* 0x00a000003f48783b */ /* 0x000fe60000000200 */
[C---:B-1----:R-:W-:Y:S08]  /*177c0*/  HMMA.16816.F32.BF16 R56, R4.reuse, R20, R56 ;  /* 0x000000140438723c */ /* 0x042ff00000041838 */
[C---:B------:R-:W-:Y:S01]  /*177d0*/  HMMA.16816.F32.BF16 R52, R4.reuse, R22, R52 ;  /* 0x000000160434723c */ /* 0x040fe20000041834 */
[----:B------:R-:W1:Y:S07]  /*177e0*/  LDSM.16.M88.4 R20, [R8+0xa800] ;  /* 0x00a800000814783b */ /* 0x000e6e0000000200 */
[C---:B--2---:R-:W-:Y:S08]  /*177f0*/  HMMA.16816.F32.BF16 R48, R4.reuse, R16, R48 ;  /* 0x000000100430723c */ /* 0x044ff00000041830 */
[C---:B------:R-:W-:Y:S01]  /*17800*/  HMMA.16816.F32.BF16 R44, R4.reuse, R18, R44 ;  /* 0x00000012042c723c */ /* 0x040fe2000004182c */
[----:B------:R-:W2:Y:S07]  /*17810*/  LDSM.16.M88.4 R16, [R8+0xb000] ;  /* 0x00b000000810783b */ /* 0x000eae0000000200 */
[C---:B------:R-:W-:Y:S08]  /*17820*/  HMMA.16816.F32.BF16 R40, R4.reuse, R68, R40 ;  /* 0x000000440428723c */ /* 0x040ff00000041828 */
[C---:B------:R-:W-:Y:S01]  /*17830*/  HMMA.16816.F32.BF16 R36, R4.reuse, R70, R36 ;  /* 0x000000460424723c */ /* 0x040fe20000041824 */
[----:B------:R-:W-:Y:S07]  /*17840*/  LDSM.16.M88.4 R68, [R63+0xb000] ;  /* 0x00b000003f44783b */ /* 0x000fee0000000200 */
[C---:B---3--:R-:W-:Y:S08]  /*17850*/  HMMA.16816.F32.BF16 R32, R4.reuse, R24, R32 ;  /* 0x000000180420723c */ /* 0x048ff00000041820 */
[----:B------:R-:W-:Y:S01]  /*17860*/  HMMA.16816.F32.BF16 R88, R4, R26, R88 ;  /* 0x0000001a0458723c */ /* 0x000fe20000041858 */
[----:B------:R-:W-:Y:S04]  /*17870*/  LDSM.16.M88.4 R24, [R65+0x2000] ;  /* 0x002000004118783b */ /* 0x000fe80000000200 */
[----:B------:R-:W3:Y:S03]  /*17880*/  LDSM.16.M88.4 R4, [R63+0xa800] ;  /* 0x00a800003f04783b */ /* 0x000ee60000000200 */
[C---:B-1----:R-:W-:Y:S08]  /*17890*/  HMMA.16816.F32.BF16 R48, R76.reuse, R20, R48 ;  /* 0x000000144c30723c */ /* 0x042ff00000041830 */
[C---:B------:R-:W-:Y:S01]  /*178a0*/  HMMA.16816.F32.BF16 R44, R76.reuse, R22, R44 ;  /* 0x000000164c2c723c */ /* 0x040fe2000004182c */
[----:B------:R-:W-:Y:S07]  /*178b0*/  LDSM.16.M88.4 R20, [R3+0xa000] ;  /* 0x00a000000314783b */ /* 0x000fee0000000200 */
[C---:B------:R-:W-:Y:S08]  /*178c0*/  HMMA.16816.F32.BF16 R56, R76.reuse, R28, R56 ;  /* 0x0000001c4c38723c */ /* 0x040ff00000041838 */
[C---:B------:R-:W-:Y:S01]  /*178d0*/  HMMA.16816.F32.BF16 R52, R76.reuse, R30, R52 ;  /* 0x0000001e4c34723c */ /* 0x040fe20000041834 */
[----:B------:R-:W1:Y:S07]  /*178e0*/  LDSM.16.M88.4 R28, [R63+0xb800] ;  /* 0x00b800003f1c783b */ /* 0x000e6e0000000200 */
[C---:B--2---:R-:W-:Y:S08]  /*178f0*/  HMMA.16816.F32.BF16 R40, R76.reuse, R16, R40 ;  /* 0x000000104c28723c */ /* 0x044ff00000041828 */
[----:B------:R-:W-:Y:S01]  /*17900*/  HMMA.16816.F32.BF16 R36, R76, R18, R36 ;  /* 0x000000124c24723c */ /* 0x000fe20000041824 */
[----:B------:R-:W2:Y:S07]  /*17910*/  LDSM.16.M88.4 R16, [R3+0xa800] ;  /* 0x00a800000310783b */ /* 0x000eae0000000200 */
[C---:B---3--:R-:W-:Y:S08]  /*17920*/  HMMA.16816.F32.BF16 R48, R24.reuse, R4, R48 ;  /* 0x000000041830723c */ /* 0x048ff00000041830 */
[----:B------:R-:W-:Y:S01]  /*17930*/  HMMA.16816.F32.BF16 R44, R24, R6, R44 ;  /* 0x00000006182c723c */ /* 0x000fe2000004182c */
[----:B------:R-:W3:Y:S07]  /*17940*/  LDSM.16.M88.4 R4, [R3+0xb000] ;  /* 0x00b000000304783b */ /* 0x000eee0000000200 */
[C---:B------:R-:W-:Y:S08]  /*17950*/  HMMA.16816.F32.BF16 R32, R76.reuse, R80, R32 ;  /* 0x000000504c20723c */ /* 0x040ff00000041820 */
[----:B------:R-:W-:Y:S01]  /*17960*/  HMMA.16816.F32.BF16 R88, R76, R82, R88 ;  /* 0x000000524c58723c */ /* 0x000fe20000041858 */
[----:B------:R-:W4:Y:S04]  /*17970*/  LDSM.16.M88.4 R76, [R2+UR6+0xc800] ;  /* 0x00c80006024c783b */ /* 0x000f280008000200 */
[----:B------:R-:W-:Y:S03]  /*17980*/  LDSM.16.M88.4 R80, [R2+UR6+0xc000] ;  /* 0x00c000060250783b */ /* 0x000fe60008000200 */
[C---:B------:R-:W-:Y:S08]  /*17990*/  HMMA.16816.F32.BF16 R56, R24.reuse, R72, R56 ;  /* 0x000000481838723c */ /* 0x040ff00000041838 */
[C---:B------:R-:W-:Y:S01]  /*179a0*/  HMMA.16816.F32.BF16 R52, R24.reuse, R74, R52 ;  /* 0x0000004a1834723c */ /* 0x040fe20000041834 */
[----:B------:R-:W5:Y:S07]  /*179b0*/  LDSM.16.M88.4 R72, [R2+UR6+0xd000] ;  /* 0x00d000060248783b */ /* 0x000f6e0008000200 */
[C---:B------:R-:W-:Y:S08]  /*179c0*/  HMMA.16816.F32.BF16 R40, R24.reuse, R68, R40 ;  /* 0x000000441828723c */ /* 0x040ff00000041828 */
[C---:B------:R-:W-:Y:S01]  /*179d0*/  HMMA.16816.F32.BF16 R36, R24.reuse, R70, R36 ;  /* 0x000000461824723c */ /* 0x040fe20000041824 */
[----:B------:R-:W5:Y:S07]  /*179e0*/  LDSM.16.M88.4 R68, [R2+UR6+0xd800] ;  /* 0x00d800060244783b */ /* 0x000f6e0008000200 */
[C---:B-1----:R-:W-:Y:S08]  /*179f0*/  HMMA.16816.F32.BF16 R32, R24.reuse, R28, R32 ;  /* 0x0000001c1820723c */ /* 0x042ff00000041820 */
[----:B------:R-:W-:Y:S01]  /*17a00*/  HMMA.16816.F32.BF16 R88, R24, R30, R88 ;  /* 0x0000001e1858723c */ /* 0x000fe20000041858 */
[----:B------:R-:W-:Y:S04]  /*17a10*/  LDSM.16.M88.4 R28, [R62+0x4000] ;  /* 0x004000003e1c783b */ /* 0x000fe80000000200 */
[----:B------:R-:W-:Y:S03]  /*17a20*/  LDSM.16.M88.4 R24, [R8+0xc000] ;  /* 0x00c000000818783b */ /* 0x000fe60000000200 */
[C---:B--2---:R-:W-:Y:S08]  /*17a30*/  HMMA.16816.F32.BF16 R48, R92.reuse, R16, R48 ;  /* 0x000000105c30723c */ /* 0x044ff00000041830 */
[C---:B------:R-:W-:Y:S01]  /*17a40*/  HMMA.16816.F32.BF16 R44, R92.reuse, R18, R44 ;  /* 0x000000125c2c723c */ /* 0x040fe2000004182c */
[----:B------:R-:W1:Y:S07]  /*17a50*/  LDSM.16.M88.4 R16, [R8+0xd000] ;  /* 0x00d000000810783b */ /* 0x000e6e0000000200 */
        /* <DEDUP_REMOVED lines=8> */
[----:B------:R-:W-:Y:S07]  /*17ae0*/  LDSM.16.M88.4 R92, [R14+0x6000] ;  /* 0x006000000e5c783b */ /* 0x000fee0000000200 */
[C---:B----4-:R-:W-:Y:S08]  /*17af0*/  HMMA.16816.F32.BF16 R48, R84.reuse, R76, R48 ;  /* 0x0000004c5430723c */ /* 0x050ff00000041830 */
[C---:B------:R-:W-:Y:S08]  /*17b00*/  HMMA.16816.F32.BF16 R44, R84.reuse, R78, R44 ;  /* 0x0000004e542c723c */ /* 0x040ff0000004182c */
[C---:B-----5:R-:W-:Y:S08]  /*17b10*/  HMMA.16816.F32.BF16 R40, R84.reuse, R72, R40 ;  /* 0x000000485428723c */ /* 0x060ff00000041828 */
[C---:B------:R-:W-:Y:S01]  /*17b20*/  HMMA.16816.F32.BF16 R76, R84.reuse, R74, R36 ;  /* 0x0000004a544c723c */ /* 0x040fe20000041824 */
[----:B------:R-:W-:Y:S04]  /*17b30*/  LDSM.16.M88.4 R72, [R65+0x4000] ;  /* 0x004000004148783b */ /* 0x000fe80000000200 */
[----:B------:R-:W4:Y:S03]  /*17b40*/  LDSM.16.M88.4 R36, [R63+0xc000] ;  /* 0x00c000003f24783b */ /* 0x000f260000000200 */
[C---:B------:R-:W-:Y:S08]  /*17b50*/  HMMA.16816.F32.BF16 R56, R84.reuse, R80, R56 ;  /* 0x000000505438723c */ /* 0x040ff00000041838 */
[C---:B------:R-:W-:Y:S08]  /*17b60*/  HMMA.16816.F32.BF16 R52, R84.reuse, R82, R52 ;  /* 0x000000525434723c */ /* 0x040ff00000041834 */
[C---:B------:R-:W-:Y:S01]  /*17b70*/  HMMA.16816.F32.BF16 R80, R84.reuse, R68, R32 ;  /* 0x000000445450723c */ /* 0x040fe20000041820 */
[----:B------:R-:W5:Y:S07]  /*17b80*/  LDSM.16.M88.4 R32, [R63+0xc800] ;  /* 0x00c800003f20783b */ /* 0x000f6e0000000200 */
[----:B------:R-:W-:Y:S01]  /*17b90*/  HMMA.16816.F32.BF16 R88, R84, R70, R88 ;  /* 0x000000465458723c */ /* 0x000fe20000041858 */
[----:B------:R-:W-:Y:S07]  /*17ba0*/  LDSM.16.M88.4 R68, [R67+0x6000] ;  /* 0x006000004344783b */ /* 0x000fee0000000200 */
[C---:B-1----:R-:W-:Y:S08]  /*17bb0*/  HMMA.16816.F32.BF16 R40, R28.reuse, R16, R40 ;  /* 0x000000101c28723c */ /* 0x042ff00000041828 */
[C---:B------:R-:W-:Y:S01]  /*17bc0*/  HMMA.16816.F32.BF16 R76, R28.reuse, R18, R76 ;  /* 0x000000121c4c723c */ /* 0x040fe2000004184c */
[----:B------:R-:W1:Y:S07]  /*17bd0*/  LDSM.16.M88.4 R16, [R63+0xd000] ;  /* 0x00d000003f10783b */ /* 0x000e6e0000000200 */
[C---:B------:R-:W-:Y:S08]  /*17be0*/  HMMA.16816.F32.BF16 R56, R28.reuse, R24, R56 ;  /* 0x000000181c38723c */ /* 0x040ff00000041838 */
[C---:B------:R-:W-:Y:S01]  /*17bf0*/  HMMA.16816.F32.BF16 R52, R28.reuse, R26, R52 ;  /* 0x0000001a1c34723c */ /* 0x040fe20000041834 */
[----:B------:R4:W-:Y:S07]  /*17c00*/  LDSM.16.M88.4 R24, [R14+0x4000] ;  /* 0x004000000e18783b */ /* 0x0009ee0000000200 */
[C---:B--2---:R-:W-:Y:S08]  /*17c10*/  HMMA.16816.F32.BF16 R80, R28.reuse, R4, R80 ;  /* 0x000000041c50723c */ /* 0x044ff00000041850 */
[C---:B------:R-:W-:Y:S01]  /*17c20*/  HMMA.16816.F32.BF16 R88, R28.reuse, R6, R88 ;  /* 0x000000061c58723c */ /* 0x040fe20000041858 */
[----:B------:R-:W2:Y:S07]  /*17c30*/  LDSM.16.M88.4 R4, [R3+0xc000] ;  /* 0x00c000000304783b */ /* 0x000eae0000000200 */
[----:B---3--:R-:W-:Y:S01]  /*17c40*/  HMMA.16816.F32.BF16 R48, R28, R20, R48 ;  /* 0x000000141c30723c */ /* 0x008fe20000041830 */
[----:B----4-:R-:W-:-:S05]  /*17c50*/  LOP3.LUT R14, R64, 0x6, RZ, 0xc0, !PT ;  /* 0x00000006400e7812 */ /* 0x010fca00078ec0ff */
[----:B------:R-:W-:Y:S02]  /*17c60*/  VIADD R14, R14, UR24 ;  /* 0x000000180e0e7c36 */ /* 0x000fe40008000000 */
[----:B------:R-:W-:Y:S01]  /*17c70*/  HMMA.16816.F32.BF16 R44, R28, R22, R44 ;  /* 0x000000161c2c723c */ /* 0x000fe2000004182c */
[----:B------:R-:W3:Y:S02]  /*17c80*/  LDSM.16.M88.4 R20, [R63+0xd800] ;  /* 0x00d800003f14783b */ /* 0x000ee40000000200 */
[C---:B------:R-:W-:Y:S02]  /*17c90*/  ISETP.GE.AND P4, PT, R14.reuse, UR23, PT ;  /* 0x000000170e007c0c */ /* 0x040fe4000bf86270 */
[----:B------:R-:W-:Y:S03]  /*17ca0*/  LDSM.16.M88.4 R28, [R3+0xd000] ;  /* 0x00d00000031c783b */ /* 0x000fe60000000200 */
[C---:B------:R-:W-:Y:S08]  /*17cb0*/  HMMA.16816.F32.BF16 R56, R72.reuse, R36, R56 ;  /* 0x000000244838723c */ /* 0x040ff00000041838 */
[C---:B------:R-:W-:Y:S01]  /*17cc0*/  HMMA.16816.F32.BF16 R52, R72.reuse, R38, R52 ;  /* 0x000000264834723c */ /* 0x040fe20000041834 */
[----:B------:R-:W4:Y:S07]  /*17cd0*/  LDSM.16.M88.4 R36, [R3+0xc800] ;  /* 0x00c800000324783b */ /* 0x000f2e0000000200 */
[C---:B-----5:R-:W-:Y:S08]  /*17ce0*/  HMMA.16816.F32.BF16 R48, R72.reuse, R32, R48 ;  /* 0x000000204830723c */ /* 0x060ff00000041830 */
[C---:B------:R-:W-:Y:S01]  /*17cf0*/  HMMA.16816.F32.BF16 R44, R72.reuse, R34, R44 ;  /* 0x00000022482c723c */ /* 0x040fe2000004182c */
[----:B------:R-:W5:Y:S07]  /*17d00*/  LDSM.16.M88.4 R32, [R3+0xd800] ;  /* 0x00d800000320783b */ /* 0x000f6e0000000200 */
[C---:B-1----:R-:W-:Y:S08]  /*17d10*/  HMMA.16816.F32.BF16 R40, R72.reuse, R16, R40 ;  /* 0x000000104828723c */ /* 0x042ff00000041828 */
[----:B------:R-:W-:Y:S01]  /*17d20*/  HMMA.16816.F32.BF16 R76, R72, R18, R76 ;  /* 0x00000012484c723c */ /* 0x000fe2000004184c */
[----:B------:R-:W1:Y:S07]  /*17d30*/  LDSM.16.M88.4 R16, [R2+UR6+0xe000] ;  /* 0x00e000060210783b */ /* 0x000e6e0008000200 */
[C---:B--2---:R-:W-:Y:S08]  /*17d40*/  HMMA.16816.F32.BF16 R56, R24.reuse, R4, R56 ;  /* 0x000000041838723c */ /* 0x044ff00000041838 */
[----:B------:R-:W-:Y:S01]  /*17d50*/  HMMA.16816.F32.BF16 R52, R24, R6, R52 ;  /* 0x000000061834723c */ /* 0x000fe20000041834 */
[----:B------:R-:W2:Y:S07]  /*17d60*/  LDSM.16.M88.4 R4, [R2+UR6+0xf800] ;  /* 0x00f800060204783b */ /* 0x000eae0008000200 */
[C---:B---3--:R-:W-:Y:S01]  /*17d70*/  HMMA.16816.F32.BF16 R84, R72.reuse, R20, R80 ;  /* 0x000000144854723c */ /* 0x048fe20000041850 */
[----:B------:R-:W-:Y:S07]  /*17d80*/  LDSM.16.M88.4 R80, [R2+UR6+0xe800] ;  /* 0x00e800060250783b */ /* 0x000fee0008000200 */
[----:B------:R-:W-:Y:S01]  /*17d90*/  HMMA.16816.F32.BF16 R88, R72, R22, R88 ;  /* 0x000000164858723c */ /* 0x000fe20000041858 */
[----:B------:R3:W2:Y:S04]  /*17da0*/  LDSM.16.M88.4 R20, [R2+UR6+0xf000] ;  /* 0x00f000060214783b */ /* 0x0006a80008000200 */
[----:B------:R-:W-:Y:S03]  /*17db0*/  LDSM.16.M88.4 R72, [R63+0xe800] ;  /* 0x00e800003f48783b */ /* 0x000fe60000000200 */
[C---:B----4-:R-:W-:Y:S08]  /*17dc0*/  HMMA.16816.F32.BF16 R48, R24.reuse, R36, R48 ;  /* 0x000000241830723c */ /* 0x050ff00000041830 */
[C---:B------:R-:W-:Y:S01]  /*17dd0*/  HMMA.16816.F32.BF16 R44, R24.reuse, R38, R44 ;  /* 0x00000026182c723c */ /* 0x040fe2000004182c */
[----:B------:R-:W-:Y:S07]  /*17de0*/  LDSM.16.M88.4 R36, [R62+0x6000] ;  /* 0x006000003e24783b */ /* 0x000fee0000000200 */
[----:B------:R-:W-:Y:S01]  /*17df0*/  HMMA.16816.F32.BF16 R40, R24, R28, R40 ;  /* 0x0000001c1828723c */ /* 0x000fe20000041828 */
[----:B---3--:R-:W-:-:S05]  /*17e00*/  VIADD R2, R14, 0x1 ;  /* 0x000000010e027836 */ /* 0x008fca0000000000 */
[----:B------:R-:W-:Y:S01]  /*17e10*/  ISETP.GE.AND P3, PT, R2, UR23, PT ;  /* 0x0000001702007c0c */ /* 0x000fe2000bf66270 */
[----:B------:R-:W-:Y:S01]  /*17e20*/  VIADD R2, R14, 0x11 ;  /* 0x000000110e027836 */ /* 0x000fe20000000000 */
[----:B------:R-:W-:Y:S01]  /*17e30*/  HMMA.16816.F32.BF16 R76, R24, R30, R76 ;  /* 0x0000001e184c723c */ /* 0x000fe2000004184c */
[----:B------:R-:W3:Y:S03]  /*17e40*/  LDSM.16.M88.4 R28, [R8+0xe000] ;  /* 0x00e00000081c783b */ /* 0x000ee60000000200 */
[----:B------:R-:W-:Y:S01]  /*17e50*/  ISETP.GE.AND P5, PT, R2, UR23, PT ;  /* 0x0000001702007c0c */ /* 0x000fe2000bfa6270 */
[----:B------:R-:W-:-:S03]  /*17e60*/  VIADD R2, R14, 0x19 ;  /* 0x000000190e027836 */ /* 0x000fc60000000000 */
        /* <DEDUP_REMOVED lines=12> */
[----:B------:R4:W5:Y:S07]  /*17f30*/  LDSM.16.M88.4 R20, [R8+0xf000] ;  /* 0x00f000000814783b */ /* 0x00096e0000000200 */
[C---:B------:R-:W-:Y:S08]  /*17f40*/  HMMA.16816.F32.BF16 R48, R68.reuse, R80, R48 ;  /* 0x000000504430723c */ /* 0x040ff00000041830 */
[----:B------:R-:W-:Y:S01]  /*17f50*/  HMMA.16816.F32.BF16 R44, R68, R82, R44 ;  /* 0x00000052442c723c */ /* 0x000fe2000004182c */
[----:B------:R-:W5:Y:S04]  /*17f60*/  LDSM.16.M88.4 R80, [R3+0xe000] ;  /* 0x00e000000350783b */ /* 0x000f680000000200 */
[----:B------:R-:W5:Y:S03]  /*17f70*/  LDSM.16.M88.4 R68, [R63+0xf000] ;  /* 0x00f000003f44783b */ /* 0x000f660000000200 */
[----:B---3--:R-:W-:Y:S01]  /*17f80*/  HMMA.16816.F32.BF16 R56, R36, R28, R56 ;  /* 0x0000001c2438723c */ /* 0x008fe20000041838 */
[----:B----4-:R-:W-:-:S05]  /*17f90*/  VIADD R8, R14, 0x10 ;  /* 0x000000100e087836 */ /* 0x010fca0000000000 */
[----:B------:R-:W-:Y:S02]  /*17fa0*/  ISETP.GE.AND P6, PT, R8, UR23, PT ;  /* 0x0000001708007c0c */ /* 0x000fe4000bfc6270 */
[C---:B------:R-:W-:Y:S01]  /*17fb0*/  HMMA.16816.F32.BF16 R52, R36.reuse, R30, R52 ;  /* 0x0000001e2434723c */ /* 0x040fe20000041834 */
[----:B------:R-:W3:Y:S07]  /*17fc0*/  LDSM.16.M88.4 R28, [R63+0xf800] ;  /* 0x00f800003f1c783b */ /* 0x000eee0000000200 */
[C---:B-1----:R-:W-:Y:S08]  /*17fd0*/  HMMA.16816.F32.BF16 R48, R36.reuse, R16, R48 ;  /* 0x000000102430723c */ /* 0x042ff00000041830 */
[----:B------:R-:W-:Y:S01]  /*17fe0*/  HMMA.16816.F32.BF16 R44, R36, R18, R44 ;  /* 0x00000012242c723c */ /* 0x000fe2000004182c */
[----:B------:R-:W1:Y:S07]  /*17ff0*/  LDSM.16.M88.4 R16, [R3+0xe800] ;  /* 0x00e800000310783b */ /* 0x000e6e0000000200 */
[C---:B--2---:R-:W-:Y:S08]  /*18000*/  HMMA.16816.F32.BF16 R56, R32.reuse, R4, R56 ;  /* 0x000000042038723c */ /* 0x044ff00000041838 */
[----:B------:R-:W-:Y:S01]  /*18010*/  HMMA.16816.F32.BF16 R52, R32, R6, R52 ;  /* 0x000000062034723c */ /* 0x000fe20000041834 */
[----:B------:R-:W2:Y:S07]  /*18020*/  LDSM.16.M88.4 R4, [R3+0xf000] ;  /* 0x00f000000304783b */ /* 0x000eae0000000200 */
[C---:B-----5:R-:W-:Y:S08]  /*18030*/  HMMA.16816.F32.BF16 R40, R36.reuse, R20, R40 ;  /* 0x000000142428723c */ /* 0x060ff00000041828 */
[----:B------:R-:W-:Y:S01]  /*18040*/  HMMA.16816.F32.BF16 R76, R36, R22, R76 ;  /* 0x00000016244c723c */ /* 0x000fe2000004184c */
[----:B------:R4:W5:Y:S01]  /*18050*/  LDSM.16.M88.4 R20, [R3+0xf800] ;  /* 0x00f800000314783b */ /* 0x0009620000000200 */
[----:B------:R-:W-:-:S06]  /*18060*/  DEPBAR.LE SB0, 0x0 ;  /* 0x000080000000791a */ /* 0x000fcc0000000000 */
[C---:B------:R-:W-:Y:S08]  /*18070*/  HMMA.16816.F32.BF16 R84, R36.reuse, R24, R84 ;  /* 0x000000182454723c */ /* 0x040ff00000041854 */
[----:B------:R-:W-:Y:S08]  /*18080*/  HMMA.16816.F32.BF16 R88, R36, R26, R88 ;  /* 0x0000001a2458723c */ /* 0x000ff00000041858 */
[----:B------:R-:W-:Y:S01]  /*18090*/  HMMA.16816.F32.BF16 R48, R32, R72, R48 ;  /* 0x000000482030723c */ /* 0x000fe20000041830 */
[----:B----4-:R-:W-:-:S07]  /*180a0*/  VIADD R3, R14, 0x18 ;  /* 0x000000180e037836 */ /* 0x010fce0000000000 */
[----:B------:R-:W-:Y:S08]  /*180b0*/  HMMA.16816.F32.BF16 R44, R32, R74, R44 ;  /* 0x0000004a202c723c */ /* 0x000ff0000004182c */
[----:B------:R-:W-:Y:S08]  /*180c0*/  HMMA.16816.F32.BF16 R56, R92, R80, R56 ;  /* 0x000000505c38723c */ /* 0x000ff00000041838 */
[----:B------:R-:W-:Y:S08]  /*180d0*/  HMMA.16816.F32.BF16 R40, R32, R68, R40 ;  /* 0x000000442028723c */ /* 0x000ff00000041828 */
[----:B------:R-:W-:Y:S03]  /*180e0*/  HMMA.16816.F32.BF16 R52, R92, R82, R52 ;  /* 0x000000525c34723c */ /* 0x000fe60000041834 */
[----:B------:R-:W-:-:S02]  /*180f0*/  FSEL R59, R59, -INF , !P3 ;  /* 0xff8000003b3b7808 */ /* 0x000fc40005800000 */
[----:B------:R-:W-:-:S03]  /*18100*/  FSEL R56, R56, -INF , !P4 ;  /* 0xff80000038387808 */ /* 0x000fc60006000000 */
[C---:B------:R-:W-:Y:S08]  /*18110*/  HMMA.16816.F32.BF16 R76, R32.reuse, R70, R76 ;  /* 0x00000046204c723c */ /* 0x040ff0000004184c */
[C---:B---3--:R-:W-:Y:S08]  /*18120*/  HMMA.16816.F32.BF16 R84, R32.reuse, R28, R84 ;  /* 0x0000001c2054723c */ /* 0x048ff00000041854 */
[----:B------:R-:W-:Y:S08]  /*18130*/  HMMA.16816.F32.BF16 R88, R32, R30, R88 ;  /* 0x0000001e2058723c */ /* 0x000ff00000041858 */
[----:B-1----:R-:W-:Y:S01]  /*18140*/  HMMA.16816.F32.BF16 R48, R92, R16, R48 ;  /* 0x000000105c30723c */ /* 0x002fe20000041830 */
[----:B------:R-:W-:-:S02]  /*18150*/  VIADD R16, R14, 0x9 ;  /* 0x000000090e107836 */ /* 0x000fc40000000000 */
[----:B------:R-:W-:-:S03]  /*18160*/  VIADD R17, R14, 0x8 ;  /* 0x000000080e117836 */ /* 0x000fc60000000000 */
[----:B------:R-:W-:Y:S02]  /*18170*/  ISETP.GE.AND P1, PT, R16, UR23, PT ;  /* 0x0000001710007c0c */ /* 0x000fe4000bf26270 */
[C---:B------:R-:W-:Y:S01]  /*18180*/  HMMA.16816.F32.BF16 R44, R92.reuse, R18, R44 ;  /* 0x000000125c2c723c */ /* 0x040fe2000004182c */
[----:B------:R-:W-:Y:S02]  /*18190*/  FSEL R16, R57, -INF , !P3 ;  /* 0xff80000039107808 */ /* 0x000fe40005800000 */
[----:B------:R-:W-:Y:S01]  /*181a0*/  ISETP.GE.AND P3, PT, R2, UR23, PT ;  /* 0x0000001702007c0c */ /* 0x000fe2000bf66270 */
[----:B------:R-:W-:Y:S01]  /*181b0*/  VIADD R2, R14, 0x21 ;  /* 0x000000210e027836 */ /* 0x000fe20000000000 */
[----:B------:R-:W-:Y:S02]  /*181c0*/  FSEL R19, R58, -INF , !P4 ;  /* 0xff8000003a137808 */ /* 0x000fe40006000000 */
[----:B------:R-:W-:Y:S01]  /*181d0*/  ISETP.GE.AND P4, PT, R3, UR23, PT ;  /* 0x0000001703007c0c */ /* 0x000fe2000bf86270 */
[----:B------:R-:W-:Y:S01]  /*181e0*/  VIADD R3, R14, 0x20 ;  /* 0x000000200e037836 */ /* 0x000fe20000000000 */
[----:B------:R-:W-:Y:S01]  /*181f0*/  ISETP.GE.AND P2, PT, R17, UR23, PT ;  /* 0x0000001711007c0c */ /* 0x000fe2000bf46270 */
[----:B--2---:R-:W-:Y:S01]  /*18200*/  HMMA.16816.F32.BF16 R40, R92, R4, R40 ;  /* 0x000000045c28723c */ /* 0x004fe20000041828 */
[----:B------:R-:W-:-:S02]  /*18210*/  FSEL R55, R55, -INF , !P1 ;  /* 0xff80000037377808 */ /* 0x000fc40004800000 */
[----:B------:R-:W-:Y:S02]  /*18220*/  FSEL R18, R53, -INF , !P1 ;  /* 0xff80000035127808 */ /* 0x000fe40004800000 */
[----:B------:R-:W-:Y:S01]  /*18230*/  ISETP.GE.AND P1, PT, R2, UR23, PT ;  /* 0x0000001702007c0c */ /* 0x000fe2000bf26270 */
[----:B------:R-:W-:Y:S01]  /*18240*/  VIADD R2, R14, 0x29 ;  /* 0x000000290e027836 */ /* 0x000fe20000000000 */
[----:B------:R-:W-:Y:S01]  /*18250*/  FSEL R5, R54, -INF , !P2 ;  /* 0xff80000036057808 */ /* 0x000fe20005000000 */
[----:B------:R-:W-:Y:S01]  /*18260*/  HMMA.16816.F32.BF16 R76, R92, R6, R76 ;  /* 0x000000065c4c723c */ /* 0x000fe2000004184c */
[----:B------:R-:W-:Y:S02]  /*18270*/  FSEL R52, R52, -INF , !P2 ;  /* 0xff80000034347808 */ /* 0x000fe40005000000 */
        /* <DEDUP_REMOVED lines=11> */
[----:B------:R-:W-:Y:S01]  /*18330*/  VIADD R3, R14, 0x31 ;  /* 0x000000310e037836 */ /* 0x000fe20000000000 */
[----:B------:R-:W-:-:S02]  /*18340*/  FSEL R25, R46, -INF , !P4 ;  /* 0xff8000002e197808 */ /* 0x000fc40006000000 */
[----:B------:R-:W-:Y:S02]  /*18350*/  FSEL R6, R44, -INF , !P4 ;  /* 0xff8000002c067808 */ /* 0x000fe40006000000 */
[----:B------:R-:W-:Y:S02]  /*18360*/  ISETP.GE.AND P4, PT, R2, UR23, PT ;  /* 0x0000001702007c0c */ /* 0x000fe4000bf86270 */
[----:B------:R-:W-:Y:S02]  /*18370*/  FSEL R21, R47, -INF , !P3 ;  /* 0xff8000002f157808 */ /* 0x000fe40005800000 */
[----:B------:R-:W-:Y:S02]  /*18380*/  FSEL R2, R45, -INF , !P3 ;  /* 0xff8000002d027808 */ /* 0x000fe40005800000 */
[----:B------:R-:W-:Y:S01]  /*18390*/  ISETP.GE.AND P3, PT, R3, UR23, PT ;  /* 0x0000001703007c0c */ /* 0x000fe2000bf66270 */
[----:B------:R-:W-:Y:S01]  /*183a0*/  VIADD R3, R14, 0x38 ;  /* 0x000000380e037836 */ /* 0x000fe20000000000 */
[----:B------:R-:W-:Y:S01]  /*183b0*/  FSEL R211, R42, -INF , !P2 ;  /* 0xff8000002ad37808 */ /* 0x000fe20005000000 */
[----:B------:R-:W-:Y:S01]  /*183c0*/  VIADD R14, R14, 0x39 ;  /* 0x000000390e0e7836 */ /* 0x000fe20000000000 */
[----:B------:R-:W-:-:S02]  /*183d0*/  FSEL R196, R40, -INF , !P2 ;  /* 0xff80000028c47808 */ /* 0x000fc40005000000 */
[----:B------:R-:W-:Y:S02]  /*183e0*/  FSEL R197, R43, -INF , !P1 ;  /* 0xff8000002bc57808 */ /* 0x000fe40004800000 */
[----:B------:R-:W-:Y:S02]  /*183f0*/  FSEL R190, R41, -INF , !P1 ;  /* 0xff80000029be7808 */ /* 0x000fe40004800000 */
[----:B------:R-:W-:Y:S02]  /*18400*/  ISETP.GE.AND P2, PT, R3, UR23, PT ;  /* 0x0000001703007c0c */ /* 0x000fe4000bf46270 */
[----:B------:R-:W-:Y:S02]  /*18410*/  ISETP.GE.AND P1, PT, R14, UR23, PT ;  /* 0x000000170e007c0c */ /* 0x000fe4000bf26270 */
[----:B------:R-:W-:Y:S02]  /*18420*/  FSEL R209, R78, -INF , !P6 ;  /* 0xff8000004ed17808 */ /* 0x000fe40007000000 */
[----:B------:R-:W-:-:S02]  /*18430*/  FSEL R194, R76, -INF , !P6 ;  /* 0xff8000004cc27808 */ /* 0x000fc40007000000 */
        /* <DEDUP_REMOVED lines=10> */
[----:B------:R-:W-:Y:S06]  /*184e0*/  BAR.SYNC.DEFER_BLOCKING 0x0 ;  /* 0x0000000000007b1d */ /* 0x000fec0000010000 */
[----:B------:R-:W-:Y:S05]  /*184f0*/  BRA.U !UP1, `(.L_x_858) ;  /* 0x0000000909a47547 */ /* 0x000fea000b800000 */
[----:B------:R-:W-:-:S04]  /*18500*/  UISETP.NE.U32.AND UP0, UPT, UR12, URZ, UPT ;  /* 0x000000ff0c00728c */ /* 0x000fc8000bf05070 */
[----:B------:R-:W-:-:S09]  /*18510*/  UISETP.NE.AND.EX UP0, UPT, UR13, URZ, UPT, UP0 ;  /* 0x000000ff0d00728c */ /* 0x000fd2000bf05300 */
[----:B------:R-:W-:Y:S05]  /*18520*/  BRA.U UP0, `(.L_x_859) ;  /* 0x0000000100247547 */ /* 0x000fea000b800000 */
[----:B------:R-:W1:Y:S01]  /*18530*/  LDCU UR10, c[0x0][0x3b8] ;  /* 0x00007700ff0a77ac */ /* 0x000e620008000800 */
[----:B------:R-:W-:Y:S02]  /*18540*/  UMOV UR9, URZ ;  /* 0x000000ff00097c82 */ /* 0x000fe40008000000 */
[----:B------:R-:W-:Y:S01]  /*18550*/  IADD3 R3, P1, PT, RZ, -UR9, RZ ;  /* 0x80000009ff037c10 */ /* 0x000fe2000ff3e0ff */
[----:B-1----:R-:W-:-:S06]  /*18560*/  USHF.L.U32 UR8, UR10, 0x6, URZ ;  /* 0x000000060a087899 */ /* 0x002fcc00080006ff */
[----:B------:R-:W-:-:S05]  /*18570*/  IMAD.X R14, RZ, RZ, ~UR8, P1 ;  /* 0x80000008ff0e7e24 */ /* 0x000fca00088e06ff */
[----:B------:R-:W-:-:S04]  /*18580*/  SHF.R.S64 R3, R3, 0x1f, R14 ;  /* 0x0000001f03037819 */ /* 0x000fc8000000100e */
[----:B------:R-:W-:-:S04]  /*18590*/  IADD3 R228, P1, PT, R3, R228, RZ ;  /* 0x000000e403e47210 */ /* 0x000fc80007f3e0ff */
[----:B------:R-:W-:Y:S01]  /*185a0*/  LEA.HI.X.SX32 R229, R14, R229, 0x1, P1 ;  /* 0x000000e50ee57211 */ /* 0x000fe200008f0eff */
[----:B------:R-:W-:Y:S08]  /*185b0*/  BRA `(.L_x_860) ;  /* 0x0000000000f87947 */ /* 0x000ff00003800000 */
.L_x_859:
[----:B------:R-:W1:Y:S01]  /*185c0*/  LDC R7, c[0x0][0x4f0] ;  /* 0x00013c00ff077b82 */ /* 0x000e620000000800 */
[----:B------:R-:W-:Y:S01]  /*185d0*/  UIADD3 UR25, UPT, UPT, UR25, -0x80, URZ ;  /* 0xffffff8019197890 */ /* 0x000fe2000fffe0ff */
[----:B------:R-:W-:Y:S01]  /*185e0*/  IMAD.U32 R23, RZ, RZ, UR24 ;  /* 0x00000018ff177e24 */ /* 0x000fe2000f8e00ff */
[----:B------:R-:W2:Y:S04]  /*185f0*/  LDCU.64 UR10, c[0x0][0x3b8] ;  /* 0x00007700ff0a77ac */ /* 0x000ea80008000a00 */
[----:B------:R-:W-:Y:S01]  /*18600*/  MOV R20, UR25 ;  /* 0x0000001900147c02 */ /* 0x000fe20008000f00 */
[----:B------:R-:W3:Y:S01]  /*18610*/  LDCU.64 UR8, c[0x0][0x3a0] ;  /* 0x00007400ff0877ac */ /* 0x000ee20008000a00 */
[----:B------:R-:W-:Y:S02]  /*18620*/  IABS R23, R23 ;  /* 0x0000001700177213 */ /* 0x000fe40000000000 */
[----:B------:R-:W-:-:S02]  /*18630*/  IABS R20, R20 ;  /* 0x0000001400147213 */ /* 0x000fc40000000000 */
[----:B-1----:R-:W-:-:S04]  /*18640*/  IABS R3, R7 ;  /* 0x0000000700037213 */ /* 0x002fc80000000000 */
[----:B------:R-:W1:Y:S08]  /*18650*/  I2F.RP R14, R3 ;  /* 0x00000003000e7306 */ /* 0x000e700000209400 */
[----:B-1----:R-:W1:Y:S02]  /*18660*/  MUFU.RCP R28, R14 ;  /* 0x0000000e001c7308 */ /* 0x002e640000001000 */
[----:B-1----:R-:W-:-:S06]  /*18670*/  VIADD R28, R28, 0xffffffe ;  /* 0x0ffffffe1c1c7836 */ /* 0x002fcc0000000000 */
[----:B------:R-:W1:Y:S02]  /*18680*/  F2I.FTZ.U32.TRUNC.NTZ R29, R28 ;  /* 0x0000001c001d7305 */ /* 0x000e64000021f000 */
[----:B-1----:R-:W-:Y:S01]  /*18690*/  IMAD.MOV R26, RZ, RZ, -R29 ;  /* 0x000000ffff1a7224 */ /* 0x002fe200078e0a1d */
[----:B------:R-:W-:-:S03]  /*186a0*/  MOV R28, RZ ;  /* 0x000000ff001c7202 */ /* 0x000fc60000000f00 */
[----:B------:R-:W-:-:S04]  /*186b0*/  IMAD R26, R26, R3, RZ ;  /* 0x000000031a1a7224 */ /* 0x000fc800078e02ff */
[----:B------:R-:W-:-:S06]  /*186c0*/  IMAD.HI.U32 R26, R29, R26, R28 ;  /* 0x0000001a1d1a7227 */ /* 0x000fcc00078e001c */
[----:B------:R-:W-:-:S04]  /*186d0*/  IMAD.HI.U32 R24, R26, R20, RZ ;  /* 0x000000141a187227 */ /* 0x000fc800078e00ff */
[----:B------:R-:W-:-:S04]  /*186e0*/  IMAD.HI.U32 R26, R26, R23, RZ ;  /* 0x000000171a1a7227 */ /* 0x000fc800078e00ff */
[----:B------:R-:W-:Y:S01]  /*186f0*/  IMAD.MOV R14, RZ, RZ, -R24 ;  /* 0x000000ffff0e7224 */ /* 0x000fe200078e0a18 */
[----:B------:R-:W-:-:S03]  /*18700*/  IADD3 R22, PT, PT, -R26, RZ, RZ ;  /* 0x000000ff1a167210 */ /* 0x000fc60007ffe1ff */
[C---:B------:R-:W-:Y:S02]  /*18710*/  IMAD R14, R3.reuse, R14, R20 ;  /* 0x0000000e030e7224 */ /* 0x040fe400078e0214 */
[----:B------:R-:W-:-:S03]  /*18720*/  IMAD R22, R3, R22, R23 ;  /* 0x0000001603167224 */ /* 0x000fc600078e0217 */
[C---:B------:R-:W-:Y:S02]  /*18730*/  ISETP.GT.U32.AND P2, PT, R3.reuse, R14, PT ;  /* 0x0000000e0300720c */ /* 0x040fe40003f44070 */
[----:B------:R-:W-:-:S11]  /*18740*/  ISETP.GT.U32.AND P4, PT, R3, R22, PT ;  /* 0x000000160300720c */ /* 0x000fd60003f84070 */
[----:B------:R-:W-:Y:S02]  /*18750*/  @!P2 IMAD.IADD R14, R14, 0x1, -R3 ;  /* 0x000000010e0ea824 */ /* 0x000fe400078e0a03 */
[-C--:B------:R-:W-:Y:S01]  /*18760*/  @!P4 IADD3 R22, PT, PT, R22, -R3.reuse, RZ ;  /* 0x800000031616c210 */ /* 0x080fe20007ffe0ff */
[----:B------:R-:W-:Y:S01]  /*18770*/  @!P2 VIADD R24, R24, 0x1 ;  /* 0x000000011818a836 */ /* 0x000fe20000000000 */
[----:B------:R-:W-:Y:S02]  /*18780*/  @!P4 IADD3 R26, PT, PT, R26, 0x1, RZ ;  /* 0x000000011a1ac810 */ /* 0x000fe40007ffe0ff */
[-C--:B------:R-:W-:Y:S02]  /*18790*/  ISETP.GE.U32.AND P5, PT, R14, R3.reuse, PT ;  /* 0x000000030e00720c */ /* 0x080fe40003fa6070 */
[----:B------:R-:W-:Y:S02]  /*187a0*/  ISETP.GE.U32.AND P6, PT, R22, R3, PT ;  /* 0x000000031600720c */ /* 0x000fe40003fc6070 */
[----:B------:R-:W-:-:S02]  /*187b0*/  LOP3.LUT R3, R7, UR25, RZ, 0x3c, !PT ;  /* 0x0000001907037c12 */ /* 0x000fc4000f8e3cff */
[----:B------:R-:W-:Y:S02]  /*187c0*/  LOP3.LUT R14, R7, UR24, RZ, 0x3c, !PT ;  /* 0x00000018070e7c12 */ /* 0x000fe4000f8e3cff */
[----:B------:R-:W-:Y:S02]  /*187d0*/  ISETP.GE.AND P1, PT, R3, RZ, PT ;  /* 0x000000ff0300720c */ /* 0x000fe40003f26270 */
[----:B------:R-:W-:Y:S02]  /*187e0*/  ISETP.GE.AND P3, PT, R14, RZ, PT ;  /* 0x000000ff0e00720c */ /* 0x000fe40003f66270 */
[----:B------:R-:W-:Y:S01]  /*187f0*/  ISETP.NE.AND P2, PT, R7, RZ, PT ;  /* 0x000000ff0700720c */ /* 0x000fe20003f45270 */
[----:B------:R-:W-:Y:S01]  /*18800*/  @P5 VIADD R24, R24, 0x1 ;  /* 0x0000000118185836 */ /* 0x000fe20000000000 */
[----:B------:R-:W-:Y:S02]  /*18810*/  LOP3.LUT R3, RZ, R7, RZ, 0x33, !PT ;  /* 0x00000007ff037212 */ /* 0x000fe400078e33ff */
[----:B------:R-:W-:-:S05]  /*18820*/  @P6 IADD3 R26, PT, PT, R26, 0x1, RZ ;  /* 0x000000011a1a6810 */ /* 0x000fca0007ffe0ff */
[----:B------:R-:W-:Y:S02]  /*18830*/  @!P1 IMAD.MOV R24, RZ, RZ, -R24 ;  /* 0x000000ffff189224 */ /* 0x000fe400078e0a18 */
[----:B------:R-:W-:-:S03]  /*18840*/  @!P3 IADD3 R26, PT, PT, -R26, RZ, RZ ;  /* 0x000000ff1a1ab210 */ /* 0x000fc60007ffe1ff */
[C---:B------:R-:W-:Y:S02]  /*18850*/  SEL R20, R3.reuse, R24, !P2 ;  /* 0x0000001803147207 */ /* 0x040fe40005000000 */
[----:B------:R-:W-:-:S03]  /*18860*/  SEL R3, R3, R26, !P2 ;  /* 0x0000001a03037207 */ /* 0x000fc60005000000 */
[----:B------:R-:W-:-:S04]  /*18870*/  IMAD.WIDE R30, R20, 0x4, R230 ;  /* 0x00000004141e7825 */ /* 0x000fc800078e02e6 */
[C---:B------:R-:W-:Y:S01]  /*18880*/  IMAD.WIDE R28, R3.reuse, 0x4, R230 ;  /* 0x00000004031c7825 */ /* 0x040fe200078e02e6 */
[----:B------:R-:W4:Y:S04]  /*18890*/  LDG.E R23, desc[UR4][R30.64] ;  /* 0x000000041e177981 */ /* 0x000f28000c1e1900 */
[----:B------:R-:W4:Y:S01]  /*188a0*/  LDG.E R14, desc[UR4][R28.64] ;  /* 0x000000041c0e7981 */ /* 0x000f22000c1e1900 */
[----:B------:R-:W-:-:S04]  /*188b0*/  IMAD.IADD R20, R3, 0x1, -R20 ;  /* 0x0000000103147824 */ /* 0x000fc800078e0a14 */
[----:B------:R-:W-:-:S05]  /*188c0*/  IMAD R20, R20, R7, -0x40 ;  /* 0xffffffc014147424 */ /* 0x000fca00078e0207 */
[----:B------:R-:W-:-:S05]  /*188d0*/  SHF.R.S32.HI R3, RZ, 0x1f, R20 ;  /* 0x0000001fff037819 */ /* 0x000fca0000011414 */
[----:B--2---:R-:W-:-:S04]  /*188e0*/  IMAD R3, R3, UR10, RZ ;  /* 0x0000000a03037c24 */ /* 0x004fc8000f8e02ff */
[C---:B------:R-:W-:Y:S01]  /*188f0*/  IMAD R3, R20.reuse, UR11, R3 ;  /* 0x0000000b14037c24 */ /* 0x040fe2000f8e0203 */
[----:B----4-:R-:W-:Y:S01]  /*18900*/  IADD3 R14, PT, PT, R23, -R14, RZ ;  /* 0x8000000e170e7210 */ /* 0x010fe20007ffe0ff */
[----:B------:R-:W-:-:S03]  /*18910*/  IMAD.WIDE.U32 R22, R20, UR10, RZ ;  /* 0x0000000a14167c25 */ /* 0x000fc6000f8e00ff */
[----:B------:R-:W-:Y:S01]  /*18920*/  SHF.R.S32.HI R7, RZ, 0x1f, R14 ;  /* 0x0000001fff077819 */ /* 0x000fe2000001140e */
[----:B------:R-:W-:-:S04]  /*18930*/  IMAD.IADD R23, R23, 0x1, R3 ;  /* 0x0000000117177824 */ /* 0x000fc800078e0203 */
[----:B---3--:R-:W-:Y:S02]  /*18940*/  IMAD R7, R7, UR8, RZ ;  /* 0x0000000807077c24 */ /* 0x008fe4000f8e02ff */
[----:B------:R-:W-:-:S04]  /*18950*/  IMAD.WIDE.U32 R22, R14, UR8, R22 ;  /* 0x000000080e167c25 */ /* 0x000fc8000f8e0016 */
[----:B------:R-:W-:Y:S01]  /*18960*/  IMAD R7, R14, UR9, R7 ;  /* 0x000000090e077c24 */ /* 0x000fe2000f8e0207 */
[----:B------:R-:W-:-:S04]  /*18970*/  LEA R228, P1, R22, R228, 0x1 ;  /* 0x000000e416e47211 */ /* 0x000fc800078208ff */
[----:B------:R-:W-:-:S04]  /*18980*/  IADD3 R14, PT, PT, R23, R7, RZ ;  /* 0x00000007170e7210 */ /* 0x000fc80007ffe0ff */
[----:B------:R-:W-:-:S07]  /*18990*/  LEA.HI.X R229, R22, R229, R14, 0x1, P1 ;  /* 0x000000e516e57211 */ /* 0x000fce00008f0c0e */
.L_x_860:
[----:B------:R-:W1:Y:S01]  /*189a0*/  LDCU UR9, c[0x0][0x440] ;  /* 0x00008800ff0977ac */ /* 0x000e620008000800 */
[----:B------:R-:W2:Y:S01]  /*189b0*/  LDCU UR8, c[0x0][0x3bc] ;  /* 0x00007780ff0877ac */ /* 0x000ea20008000800 */
[----:B------:R-:W-:Y:S01]  /*189c0*/  USHF.L.U32 UR11, UR10, 0x5, URZ ;  /* 0x000000050a0b7899 */ /* 0x000fe200080006ff */
[----:B-1----:R-:W-:Y:S02]  /*189d0*/  ISETP.GE.AND P5, PT, R12, UR9, PT ;  /* 0x000000090c007c0c */ /* 0x002fe4000bfa6270 */
[----:B------:R-:W-:Y:S02]  /*189e0*/  ISETP.GE.AND P4, PT, R11, UR9, PT ;  /* 0x000000090b007c0c */ /* 0x000fe4000bf86270 */
[----:B------:R-:W-:Y:S01]  /*189f0*/  ISETP.GE.AND P3, PT, R10, UR9, PT ;  /* 0x000000090a007c0c */ /* 0x000fe2000bf66270 */
[----:B--2---:R-:W-:Y:S01]  /*18a00*/  USHF.L.U64.HI UR8, UR10, 0x5, UR8 ;  /* 0x000000050a087899 */ /* 0x004fe20008010208 */
[----:B------:R-:W-:Y:S02]  /*18a10*/  ISETP.GE.AND P2, PT, R9, UR9, PT ;  /* 0x0000000909007c0c */ /* 0x000fe4000bf46270 */
[----:B------:R-:W-:-:S04]  /*18a20*/  LEA R12, P1, R61, R228, 0x1 ;  /* 0x000000e43d0c7211 */ /* 0x000fc800078208ff */
[----:B------:R-:W-:Y:S01]  /*18a30*/  LEA.HI.X R13, R61, R229, R60, 0x1, P1 ;  /* 0x000000e53d0d7211 */ /* 0x000fe200008f0c3c */
[----:B------:R-:W-:Y:S01]  /*18a40*/  @!PT LDS RZ, [RZ] ;  /* 0x00000000fffff984 */ /* 0x000fe20000000800 */
[----:B------:R-:W-:Y:S01]  /*18a50*/  @!PT LDS RZ, [RZ] ;  /* 0x00000000fffff984 */ /* 0x000fe20000000800 */
[----:B------:R-:W-:Y:S01]  /*18a60*/  @!PT LDS RZ, [RZ] ;  /* 0x00000000fffff984 */ /* 0x000fe20000000800 */
[----:B------:R1:W-:Y:S01]  /*18a70*/  @!P5 LDGSTS.E.BYPASS.LTC128B.128 [R237+0x8000], desc[UR4][R228.64] ;  /* 0x08000000e4eddfae */ /* 0x0003e2000b981a04 */
[----:B------:R-:W-:-:S03]  /*18a80*/  IADD3 R22, P1, PT, R12, UR11, RZ ;  /* 0x0000000b0c167c10 */ /* 0x000fc6000ff3e0ff */
[----:B------:R1:W-:Y:S01]  /*18a90*/  @P5 STS.128 [R237+0x8000], RZ ;  /* 0x008000ffed005388 */ /* 0x0003e20000000c00 */
[----:B------:R-:W-:Y:S02]  /*18aa0*/  IADD3.X R23, PT, PT, R13, UR8, RZ, P1, !PT ;  /* 0x000000080d177c10 */ /* 0x000fe40008ffe4ff */
[----:B------:R-:W-:Y:S01]  /*18ab0*/  IADD3 R10, P1, PT, R22, UR11, RZ ;  /* 0x0000000b160a7c10 */ /* 0x000fe2000ff3e0ff */
[----:B------:R-:W-:Y:S01]  /*18ac0*/  @!PT LDS RZ, [RZ] ;  /* 0x00000000fffff984 */ /* 0x000fe20000000800 */
[----:B------:R-:W-:Y:S01]  /*18ad0*/  @!PT LDS RZ, [RZ] ;  /* 0x00000000fffff984 */ /* 0x000fe20000000800 */
[----:B------:R-:W-:Y:S01]  /*18ae0*/  @!PT LDS RZ, [RZ] ;  /* 0x00000000fffff984 */ /* 0x000fe20000000800 */
[----:B------:R1:W-:Y:S03]  /*18af0*/  @!P4 LDGSTS.E.BYPASS.LTC128B.128 [R237+0xa000], desc[UR4][R228.64+0x80] ;  /* 0x0a000080e4edcfae */ /* 0x0003e6000b981a04 */
[----:B------:R-:W-:Y:S01]  /*18b00*/  IADD3.X R11, PT, PT, R23, UR8, RZ, P1, !PT ;  /* 0x00000008170b7c10 */ /* 0x000fe20008ffe4ff */
        /* <DEDUP_REMOVED lines=72> */
.L_x_858:
[----:B------:R-:W-:Y:S01]  /*18f90*/  FMNMX3.FTZ R3, R56, R16, R52, !PT ;  /* 0x0000001038037276 */ /* 0x000fe20007810034 */
[----:B------:R-:W2:Y:S01]  /*18fa0*/  S2R R221, SR_TID.X ;  /* 0x0000000000dd7919 */ /* 0x000ea20000002100 */
[----:B-1----:R-:W-:Y:S01]  /*18fb0*/  FMNMX3.FTZ R10, R19, R59, R5, !PT ;  /* 0x0000003b130a7276 */ /* 0x002fe20007810005 */
[----:B------:R-:W1:Y:S01]  /*18fc0*/  LDCU UR4, c[0x0][0x45c] ;  /* 0x00008b80ff0477ac */ /* 0x000e620008000800 */
        /* <DEDUP_REMOVED lines=13> */
[----:B------:R-:W-:-:S03]  /*190a0*/  FMNMX.FTZ R9, R195, R10, !PT ;  /* 0x0000000ac3097209 */ /* 0x000fc60007810000 */
[----:B------:R-:W3:Y:S01]  /*190b0*/  SHFL.BFLY PT, R7, R12, 0x2, 0x1f ;  /* 0x0c401f000c077f89 */ /* 0x000ee200000e0000 */
[----:B--2---:R-:W-:Y:S02]  /*190c0*/  SHF.L.U32 R222, R221, 0x3, RZ ;  /* 0x00000003ddde7819 */ /* 0x004fe400000006ff */
[----:B------:R-:W-:Y:S01]  /*190d0*/  SHF.R.U32.HI R220, RZ, 0x1, R221 ;  /* 0x00000001ffdc7819 */ /* 0x000fe200000116dd */
[----:B------:R-:W2:Y:S01]  /*190e0*/  SHFL.BFLY PT, R10, R9, 0x2, 0x1f ;  /* 0x0c401f00090a7f89 */ /* 0x000ea200000e0000 */
[----:B------:R-:W-:Y:S02]  /*190f0*/  LOP3.LUT R222, R222, 0x38, RZ, 0xc0, !PT ;  /* 0x00000038dede7812 */ /* 0x000fe400078ec0ff */
[----:B---3--:R-:W-:Y:S02]  /*19100*/  FMNMX.FTZ R7, R12, R7, !PT ;  /* 0x000000070c077209 */ /* 0x008fe40007810000 */
[----:B--2---:R-:W-:-:S03]  /*19110*/  FMNMX.FTZ R10, R9, R10, !PT ;  /* 0x0000000a090a7209 */ /* 0x004fc60007810000 */
[----:B------:R-:W2:Y:S04]  /*19120*/  SHFL.BFLY PT, R164, R7, 0x1, 0x1f ;  /* 0x0c201f0007a47f89 */ /* 0x000ea800000e0000 */
[----:B------:R-:W3:Y:S01]  /*19130*/  SHFL.BFLY PT, R3, R10, 0x1, 0x1f ;  /* 0x0c201f000a037f89 */ /* 0x000ee200000e0000 */
[----:B--2---:R-:W-:Y:S02]  /*19140*/  FMNMX.FTZ R164, R7, R164, !PT ;  /* 0x000000a407a47209 */ /* 0x004fe40007810000 */
[----:B------:R-:W-:Y:S02]  /*19150*/  LOP3.LUT R7, R222, 0x1c0, R15, 0xf8, !PT ;  /* 0x000001c0de077812 */ /* 0x000fe400078ef80f */
[----:B---3--:R-:W-:Y:S01]  /*19160*/  FMNMX.FTZ R3, R10, R3, !PT ;  /* 0x000000030a037209 */ /* 0x008fe20007810000 */
[----:B-1----:R-:W-:Y:S01]  /*19170*/  FMUL.FTZ R207, R164, UR4 ;  /* 0x00000004a4cf7c20 */ /* 0x002fe20008410000 */
[----:B------:R-:W-:-:S02]  /*19180*/  LOP3.LUT R10, R220, 0x8, RZ, 0xc0, !PT ;  /* 0x00000008dc0a7812 */ /* 0x000fc400078ec0ff */
[----:B------:R-:W-:Y:S01]  /*19190*/  FSETP.NEU.FTZ.AND P1, PT, R164, -INF , PT ;  /* 0xff800000a400780b */ /* 0x000fe20003f3d000 */
[----:B------:R-:W-:Y:S01]  /*191a0*/  FMUL.FTZ R198, R3, UR4 ;  /* 0x0000000403c67c20 */ /* 0x000fe20008410000 */
[----:B------:R-:W-:Y:S02]  /*191b0*/  LOP3.LUT R10, R7, R10, RZ, 0x3c, !PT ;  /* 0x0000000a070a7212 */ /* 0x000fe400078e3cff */
[----:B------:R-:W-:Y:S02]  /*191c0*/  FSEL R207, R207, RZ, P1 ;  /* 0x000000ffcfcf7208 */ /* 0x000fe40000800000 */
[----:B------:R-:W-:Y:S02]  /*191d0*/  LOP3.LUT R223, R10, 0x200, R15, 0xf8, !PT ;  /* 0x000002000adf7812 */ /* 0x000fe400078ef80f */
[----:B------:R-:W-:Y:S01]  /*191e0*/  FSETP.NEU.FTZ.AND P1, PT, R3, -INF , PT ;  /* 0xff8000000300780b */ /* 0x000fe20003f3d000 */
[--C-:B------:R-:W-:Y:S01]  /*191f0*/  FFMA.FTZ R185, R56, UR4, -R207.reuse ;  /* 0x0000000438b97c23 */ /* 0x100fe200080108cf */
[----:B------:R-:W-:Y:S01]  /*19200*/  LEA R223, R223, UR6, 0x1 ;  /* 0x00000006dfdf7c11 */ /* 0x000fe2000f8e08ff */
[--C-:B------:R-:W-:Y:S01]  /*19210*/  FFMA.FTZ R182, R16, UR4, -R207.reuse ;  /* 0x0000000410b67c23 */ /* 0x100fe200080108cf */
[----:B------:R-:W-:Y:S01]  /*19220*/  FSEL R198, R198, RZ, P1 ;  /* 0x000000ffc6c67208 */ /* 0x000fe20000800000 */
[--C-:B------:R-:W-:Y:S01]  /*19230*/  FFMA.FTZ R181, R52, UR4, -R207.reuse ;  /* 0x0000000434b57c23 */ /* 0x100fe200080108cf */
[----:B------:R-:W-:Y:S01]  /*19240*/  IADD3 R193, PT, PT, R0, R223, RZ ;  /* 0x000000df00c17210 */ /* 0x000fe20007ffe0ff */
[--C-:B------:R-:W-:Y:S01]  /*19250*/  FFMA.FTZ R178, R18, UR4, -R207.reuse ;  /* 0x0000000412b27c23 */ /* 0x100fe200080108cf */
[----:B------:R-:W-:Y:S01]  /*19260*/  IADD3 R188, PT, PT, R223, 0x10040, RZ ;  /* 0x00010040dfbc7810 */ /* 0x000fe20007ffe0ff */
[--C-:B------:R-:W-:Y:S01]  /*19270*/  FFMA.FTZ R183, R5, UR4, -R198.reuse ;  /* 0x0000000405b77c23 */ /* 0x100fe200080108c6 */
[----:B------:R-:W-:Y:S01]  /*19280*/  IADD3 R5, PT, PT, R223, 0x10000, RZ ;  /* 0x00010000df057810 */ /* 0x000fe20007ffe0ff */
[----:B------:R-:W1:Y:S01]  /*19290*/  LDSM.16.MT88.4 R108, [R193+0x14000] ;  /* 0x01400000c16c783b */ /* 0x000e620000004200 */
[--C-:B------:R-:W-:Y:S01]  /*192a0*/  FFMA.FTZ R187, R19, UR4, -R198.reuse ;  /* 0x0000000413bb7c23 */ /* 0x100fe200080108c6 */
[--C-:B------:R-:W-:Y:S01]  /*192b0*/  FFMA.FTZ R184, R59, UR4, -R198.reuse ;  /* 0x000000043bb87c23 */ /* 0x100fe200080108c6 */
[----:B------:R-:W-:Y:S01]  /*192c0*/  @P0 IADD3 R188, PT, PT, R5, -0x40, RZ ;  /* 0xffffffc005bc0810 */ /* 0x000fe20007ffe0ff */
[--C-:B------:R-:W-:Y:S01]  /*192d0*/  FFMA.FTZ R180, R55, UR4, -R198.reuse ;  /* 0x0000000437b47c23 */ /* 0x100fe200080108c6 */
[----:B------:R-:W2:Y:S01]  /*192e0*/  LDSM.16.MT88.4 R44, [R193+0x10000] ;  /* 0x01000000c12c783b */ /* 0x000ea20000004200 */
[--C-:B------:R-:W-:Y:S01]  /*192f0*/  FFMA.FTZ R176, R4, UR4, -R207.reuse ;  /* 0x0000000404b07c23 */ /* 0x100fe200080108cf */
[----:B------:R-:W-:Y:S01]  /*19300*/  IADD3 R186, PT, PT, R0, R188, RZ ;  /* 0x000000bc00ba7210 */ /* 0x000fe20007ffe0ff */
[--C-:B------:R-:W-:Y:S01]  /*19310*/  FFMA.FTZ R167, R6, UR4, -R207.reuse ;  /* 0x0000000406a77c23 */ /* 0x100fe200080108cf */
[----:B------:R-:W3:Y:S01]  /*19320*/  LDSM.16.MT88.4 R76, [R193+0x12000] ;  /* 0x01200000c14c783b */ /* 0x000ee20000004200 */
[----:B------:R-:W-:Y:S01]  /*19330*/  MUFU.EX2 R185, R185 ;  /* 0x000000b900b97308 */ /* 0x000fe20000000800 */
[--C-:B------:R-:W-:Y:S01]  /*19340*/  FFMA.FTZ R179, R8, UR4, -R207.reuse ;  /* 0x0000000408b37c23 */ /* 0x100fe200080108cf */
[--C-:B------:R-:W-:Y:S01]  /*19350*/  FFMA.FTZ R2, R2, UR4, -R207.reuse ;  /* 0x0000000402027c23 */ /* 0x100fe200080108cf */
[----:B------:R-:W4:Y:S01]  /*19360*/  LDSM.16.MT88.4 R140, [R193+0x16000] ;  /* 0x01600000c18c783b */ /* 0x000f220000004200 */
[--C-:B------:R-:W-:Y:S01]  /*19370*/  FFMA.FTZ R177, R17, UR4, -R198.reuse ;  /* 0x0000000411b17c23 */ /* 0x100fe200080108c6 */
[--C-:B------:R-:W-:Y:S01]  /*19380*/  FFMA.FTZ R166, R27, UR4, -R198.reuse ;  /* 0x000000041ba67c23 */ /* 0x100fe200080108c6 */
[--C-:B------:R-:W-:Y:S01]  /*19390*/  FFMA.FTZ R165, R25, UR4, -R198.reuse ;  /* 0x0000000419a57c23 */ /* 0x100fe200080108c6 */
[----:B------:R-:W5:Y:S01]  /*193a0*/  LDSM.16.MT88.4 R36, [R223+0x10000] ;  /* 0x01000000df24783b */ /* 0x000f620000004200 */
[----:B------:R-:W1:Y:S01]  /*193b0*/  MUFU.EX2 R182, R182 ;  /* 0x000000b600b67308 */ /* 0x000e620000000800 */
[--C-:B------:R-:W-:Y:S01]  /*193c0*/  FFMA.FTZ R0, R21, UR4, -R198.reuse ;  /* 0x0000000415007c23 */ /* 0x100fe200080108c6 */
[--C-:B------:R-:W-:Y:S01]  /*193d0*/  FFMA.FTZ R189, R196, UR4, -R207.reuse ;  /* 0x00000004c4bd7c23 */ /* 0x100fe200080108cf */
[----:B------:R-:W5:Y:S01]  /*193e0*/  LDSM.16.MT88.4 R52, [R188] ;  /* 0x00000000bc34783b */ /* 0x000f620000004200 */
[--C-:B------:R-:W-:Y:S01]  /*193f0*/  FFMA.FTZ R191, R194, UR4, -R207.reuse ;  /* 0x00000004c2bf7c23 */ /* 0x100fe200080108cf */
[--C-:B------:R-:W-:Y:S01]  /*19400*/  FFMA.FTZ R190, R190, UR4, -R207.reuse ;  /* 0x00000004bebe7c23 */ /* 0x100fe200080108cf */
[--C-:B------:R-:W-:Y:S01]  /*19410*/  FFMA.FTZ R192, R192, UR4, -R207.reuse ;  /* 0x00000004c0c07c23 */ /* 0x100fe200080108cf */
[----:B------:R-:W5:Y:S01]  /*19420*/  LDSM.16.MT88.4 R60, [R186] ;  /* 0x00000000ba3c783b */ /* 0x000f620000004200 */
[----:B------:R-:W-:Y:S01]  /*19430*/  MUFU.EX2 R181, R181 ;  /* 0x000000b500b57308 */ /* 0x000fe20000000800 */
[--C-:B------:R-:W-:Y:S01]  /*19440*/  FFMA.FTZ R194, R211, UR4, -R198.reuse ;  /* 0x00000004d3c27c23 */ /* 0x100fe200080108c6 */
[--C-:B------:R-:W-:Y:S01]  /*19450*/  FFMA.FTZ R197, R197, UR4, -R198.reuse ;  /* 0x00000004c5c57c23 */ /* 0x100fe200080108c6 */
[----:B------:R-:W5:Y:S01]  /*19460*/  LDSM.16.MT88.4 R68, [R223+0x12000] ;  /* 0x01200000df44783b */ /* 0x000f620000004200 */
[--C-:B------:R-:W-:Y:S01]  /*19470*/  FFMA.FTZ R196, R209, UR4, -R198.reuse ;  /* 0x00000004d1c47c23 */ /* 0x100fe200080108c6 */
[--C-:B------:R-:W-:Y:S01]  /*19480*/  FFMA.FTZ R203, R203, UR4, -R198.reuse ;  /* 0x00000004cbcb7c23 */ /* 0x100fe200080108c6 */
[--C-:B------:R-:W-:Y:S01]  /*19490*/  FFMA.FTZ R241, R200, UR4, -R207.reuse ;  /* 0x00000004c8f17c23 */ /* 0x100fe200080108cf */
[----:B------:R-:W5:Y:S01]  /*194a0*/  LDSM.16.MT88.4 R84, [R188+0x2000] ;  /* 0x00200000bc54783b */ /* 0x000f620000004200 */
[----:B------:R-:W2:Y:S01]  /*194b0*/  MUFU.EX2 R178, R178 ;  /* 0x000000b200b27308 */ /* 0x000ea20000000800 */
[----:B-1----:R-:W-:Y:S01]  /*194c0*/  F2FP.BF16.F32.PACK_AB R152, R182, R185 ;  /* 0x000000b9b698723e */ /* 0x002fe200000010ff */
[--C-:B------:R-:W-:Y:S01]  /*194d0*/  FFMA.FTZ R200, R205, UR4, -R198.reuse ;  /* 0x00000004cdc87c23 */ /* 0x100fe200080108c6 */
[----:B------:R-:W1:Y:S01]  /*194e0*/  LDSM.16.MT88.4 R92, [R186+0x2000] ;  /* 0x00200000ba5c783b */ /* 0x000e620000004200 */
[--C-:B------:R-:W-:Y:S01]  /*194f0*/  FFMA.FTZ R201, R201, UR4, -R198.reuse ;  /* 0x00000004c9c97c23 */ /* 0x100fe200080108c6 */
[--C-:B------:R-:W-:Y:S01]  /*19500*/  FFMA.FTZ R199, R199, UR4, -R198.reuse ;  /* 0x00000004c7c77c23 */ /* 0x100fe200080108c6 */
[--C-:B------:R-:W-:Y:S01]  /*19510*/  FFMA.FTZ R206, R206, UR4, -R207.reuse ;  /* 0x00000004cece7c23 */ /* 0x100fe200080108cf */
[----:B------:R-:W1:Y:S01]  /*19520*/  LDSM.16.MT88.4 R100, [R223+0x14000] ;  /* 0x01400000df64783b */ /* 0x000e620000004200 */
[----:B------:R-:W-:Y:S01]  /*19530*/  MUFU.EX2 R187, R187 ;  /* 0x000000bb00bb7308 */ /* 0x000fe20000000800 */
[--C-:B------:R-:W-:Y:S01]  /*19540*/  FFMA.FTZ R209, R204, UR4, -R207.reuse ;  /* 0x00000004ccd17c23 */ /* 0x100fe200080108cf */
[----:B------:R-:W-:Y:S01]  /*19550*/  FFMA.FTZ R202, R202, UR4, -R207 ;  /* 0x00000004caca7c23 */ /* 0x000fe200080108cf */
[----:B------:R-:W1:Y:S01]  /*19560*/  LDSM.16.MT88.4 R116, [R188+0x4000] ;  /* 0x00400000bc74783b */ /* 0x000e620000004200 */
[----:B------:R-:W-:Y:S01]  /*19570*/  FFMA.FTZ R198, R195, UR4, -R198 ;  /* 0x00000004c3c67c23 */ /* 0x000fe200080108c6 */
[----:B------:R-:W-:-:S02]  /*19580*/  FADD.FTZ R182, R185, R182 ;  /* 0x000000b6b9b67221 */ /* 0x000fc40000010000 */
[----:B------:R-:W1:Y:S01]  /*19590*/  LDSM.16.MT88.4 R124, [R186+0x4000] ;  /* 0x00400000ba7c783b */ /* 0x000e620000004200 */
[----:B------:R-:W3:Y:S01]  /*195a0*/  MUFU.EX2 R184, R184 ;  /* 0x000000b800b87308 */ /* 0x000ee20000000800 */
[C---:B--2---:R-:W-:Y:S01]  /*195b0*/  F2FP.BF16.F32.PACK_AB R154, R178.reuse, R181 ;  /* 0x000000b5b29a723e */ /* 0x044fe200000010ff */
[----:B------:R-:W-:Y:S01]  /*195c0*/  FADD.FTZ R181, R181, R182 ;  /* 0x000000b6b5b57221 */ /* 0x000fe20000010000 */
[----:B------:R-:W2:Y:S03]  /*195d0*/  LDSM.16.MT88.4 R132, [R223+0x16000] ;  /* 0x01600000df84783b */ /* 0x000ea60000004200 */
[----:B------:R-:W-:Y:S01]  /*195e0*/  FADD.FTZ R178, R178, R181 ;  /* 0x000000b5b2b27221 */ /* 0x000fe20000010000 */
[----:B------:R-:W2:Y:S01]  /*195f0*/  LDSM.16.MT88.4 R156, [R188+0x6000] ;  /* 0x00600000bc9c783b */ /* 0x000ea20000004200 */
[----:B------:R-:W-:Y:S03]  /*19600*/  MUFU.EX2 R183, R183 ;  /* 0x000000b700b77308 */ /* 0x000fe60000000800 */
[----:B------:R-:W2:Y:S04]  /*19610*/  LDSM.16.MT88.4 R4, [R186+0x6000] ;  /* 0x00600000ba04783b */ /* 0x000ea80000004200 */
[----:B------:R-:W2:Y:S01]  /*19620*/  LDSM.16.MT88.4 R8, [R193+0x14800] ;  /* 0x01480000c108783b */ /* 0x000ea20000004200 */
[----:B------:R-:W4:Y:S01]  /*19630*/  MUFU.EX2 R180, R180 ;  /* 0x000000b400b47308 */ /* 0x000f220000000800 */
[----:B---3--:R-:W-:Y:S01]  /*19640*/  F2FP.BF16.F32.PACK_AB R153, R184, R187 ;  /* 0x000000bbb899723e */ /* 0x008fe200000010ff */
[----:B------:R-:W-:Y:S01]  /*19650*/  FADD.FTZ R184, R187, R184 ;  /* 0x000000b8bbb87221 */ /* 0x000fe20000010000 */
[----:B------:R-:W3:Y:S04]  /*19660*/  LDSM.16.MT88.4 R16, [R193+0x10800] ;  /* 0x01080000c110783b */ /* 0x000ee80000004200 */
[----:B------:R-:W3:Y:S01]  /*19670*/  LDSM.16.MT88.4 R12, [R193+0x12800] ;  /* 0x01280000c10c783b */ /* 0x000ee20000004200 */
[----:B------:R-:W-:Y:S03]  /*19680*/  MUFU.EX2 R179, R179 ;  /* 0x000000b300b37308 */ /* 0x000fe60000000800 */
[----:B------:R-:W3:Y:S04]  /*19690*/  LDSM.16.MT88.4 R20, [R188+0x800] ;  /* 0x00080000bc14783b */ /* 0x000ee80000004200 */
[----:B------:R-:W-:Y:S01]  /*196a0*/  LDSM.16.MT88.4 R172, [R193+0x16800] ;  /* 0x01680000c1ac783b */ /* 0x000fe20000004200 */
[----:B------:R-:W3:Y:S01]  /*196b0*/  MUFU.EX2 R176, R176 ;  /* 0x000000b000b07308 */ /* 0x000ee20000000800 */
[C---:B----4-:R-:W-:Y:S01]  /*196c0*/  F2FP.BF16.F32.PACK_AB R155, R180.reuse, R183 ;  /* 0x000000b7b49b723e */ /* 0x050fe200000010ff */
[----:B------:R-:W-:Y:S01]  /*196d0*/  FADD.FTZ R183, R183, R184 ;  /* 0x000000b8b7b77221 */ /* 0x000fe20000010000 */
[----:B------:R-:W-:Y:S03]  /*196e0*/  LDSM.16.MT88.4 R168, [R223+0x10800] ;  /* 0x01080000dfa8783b */ /* 0x000fe60000004200 */
[----:B------:R-:W-:Y:S01]  /*196f0*/  FADD.FTZ R180, R180, R183 ;  /* 0x000000b7b4b47221 */ /* 0x000fe20000010000 */
[----:B------:R-:W-:Y:S01]  /*19700*/  LDSM.16.MT88.4 R32, [R186+0x800] ;  /* 0x00080000ba20783b */ /* 0x000fe20000004200 */
[----:B------:R-:W-:Y:S01]  /*19710*/  MUFU.EX2 R167, R167 ;  /* 0x000000a700a77308 */ /* 0x000fe20000000800 */
[C---:B------:R-:W-:Y:S02]  /*19720*/  HMMA.16816.F32.BF16 R104, R152.reuse, R108, RZ ;  /* 0x0000006c9868723c */ /* 0x040fe400000418ff */
[----:B------:R-:W-:Y:S04]  /*19730*/  LDSM.16.MT88.4 R28, [R223+0x12800] ;  /* 0x01280000df1c783b */ /* 0x000fe80000004200 */
[----:B------:R-:W-:Y:S01]  /*19740*/  LDSM.16.MT88.4 R24, [R186+0x2800] ;  /* 0x00280000ba18783b */ /* 0x000fe20000004200 */
        /* <DEDUP_REMOVED lines=9> */
[C---:B-----5:R-:W-:Y:S07]  /*197e0*/  HMMA.16816.F32.BF16 R160, R152.reuse, R36, RZ ;  /* 0x0000002498a0723c */ /* 0x060fee00000418ff */
        /* <DEDUP_REMOVED lines=11> */
[C---:B------:R-:W-:Y:S07]  /*198a0*/  HMMA.16816.F32.BF16 R96, R152.reuse, R100, RZ ;  /* 0x000000649860723c */ /* 0x040fee00000418ff */
[----:B------:R-:W-:Y:S01]  /*198b0*/  MUFU.EX2 R196, R196 ;  /* 0x000000c400c47308 */ /* 0x000fe20000000800 */
[C---:B------:R-:W-:Y:S07]  /*198c0*/  HMMA.16816.F32.BF16 R112, R152.reuse, R116, RZ ;  /* 0x000000749870723c */ /* 0x040fee00000418ff */
[----:B------:R-:W1:Y:S01]  /*198d0*/  MUFU.EX2 R203, R203 ;  /* 0x000000cb00cb7308 */ /* 0x000e620000000800 */
[C---:B------:R-:W-:Y:S07]  /*198e0*/  HMMA.16816.F32.BF16 R120, R152.reuse, R124, RZ ;  /* 0x0000007c9878723c */ /* 0x040fee00000418ff */
[----:B------:R-:W-:Y:S01]  /*198f0*/  MUFU.EX2 R206, R206 ;  /* 0x000000ce00ce7308 */ /* 0x000fe20000000800 */
[C---:B--2---:R-:W-:Y:S07]  /*19900*/  HMMA.16816.F32.BF16 R128, R152.reuse, R132, RZ ;  /* 0x000000849880723c */ /* 0x044fee00000418ff */
[----:B------:R-:W2:Y:S01]  /*19910*/  MUFU.EX2 R209, R209 ;  /* 0x000000d100d17308 */ /* 0x000ea20000000800 */
[C---:B------:R-:W-:Y:S07]  /*19920*/  HMMA.16816.F32.BF16 R144, R152.reuse, R156, RZ ;  /* 0x0000009c9890723c */ /* 0x040fee00000418ff */
[----:B------:R-:W-:Y:S01]  /*19930*/  MUFU.EX2 R202, R202 ;  /* 0x000000ca00ca7308 */ /* 0x000fe20000000800 */
[C---:B------:R-:W-:Y:S07]  /*19940*/  HMMA.16816.F32.BF16 R44, R152.reuse, R46, RZ ;  /* 0x0000002e982c723c */ /* 0x040fee00000418ff */
[----:B------:R-:W-:Y:S01]  /*19950*/  MUFU.EX2 R241, R241 ;  /* 0x000000f100f17308 */ /* 0x000fe20000000800 */
[C---:B------:R-:W-:Y:S07]  /*19960*/  HMMA.16816.F32.BF16 R76, R152.reuse, R78, RZ ;  /* 0x0000004e984c723c */ /* 0x040fee00000418ff */
[----:B------:R-:W-:Y:S01]  /*19970*/  MUFU.EX2 R200, R200 ;  /* 0x000000c800c87308 */ /* 0x000fe20000000800 */
[C---:B------:R-:W-:Y:S07]  /*19980*/  HMMA.16816.F32.BF16 R140, R152.reuse, R142, RZ ;  /* 0x0000008e988c723c */ /* 0x040fee00000418ff */
[----:B------:R-:W2:Y:S01]  /*19990*/  MUFU.EX2 R201, R201 ;  /* 0x000000c900c97308 */ /* 0x000ea20000000800 */
[C---:B------:R-:W-:Y:S07]  /*199a0*/  HMMA.16816.F32.BF16 R36, R152.reuse, R38, RZ ;  /* 0x000000269824723c */ /* 0x040fee00000418ff */
[----:B------:R-:W-:Y:S01]  /*199b0*/  MUFU.EX2 R199, R199 ;  /* 0x000000c700c77308 */ /* 0x000fe20000000800 */
[C---:B------:R-:W-:Y:S07]  /*199c0*/  HMMA.16816.F32.BF16 R52, R152.reuse, R54, RZ ;  /* 0x000000369834723c */ /* 0x040fee00000418ff */
[----:B------:R-:W2:Y:S01]  /*199d0*/  MUFU.EX2 R198, R198 ;  /* 0x000000c600c67308 */ /* 0x000ea20000000800 */
        /* <DEDUP_REMOVED lines=10> */
[----:B---3--:R-:W-:Y:S01]  /*19a80*/  F2FP.BF16.F32.PACK_AB R4, R176, R179 ;  /* 0x000000b3b004723e */ /* 0x008fe200000010ff */
[----:B------:R-:W-:Y:S01]  /*19a90*/  FADD.FTZ R179, R179, R178 ;  /* 0x000000b2b3b37221 */ /* 0x000fe20000010000 */
[----:B----4-:R-:W-:Y:S01]  /*19aa0*/  F2FP.BF16.F32.PACK_AB R5, R166, R177 ;  /* 0x000000b1a605723e */ /* 0x010fe200000010ff */
[----:B------:R-:W-:-:S02]  /*19ab0*/  FADD.FTZ R177, R177, R180 ;  /* 0x000000b4b1b17221 */ /* 0x000fc40000010000 */
[----:B------:R-:W-:Y:S02]  /*19ac0*/  FADD.FTZ R176, R176, R179 ;  /* 0x000000b3b0b07221 */ /* 0x000fe40000010000 */
[----:B------:R-:W-:Y:S01]  /*19ad0*/  HMMA.16816.F32.BF16 R152, R152, R6, RZ ;  /* 0x000000069898723c */ /* 0x000fe200000418ff */
[----:B------:R-:W-:Y:S01]  /*19ae0*/  F2FP.BF16.F32.PACK_AB R6, R2, R167 ;  /* 0x000000a70206723e */ /* 0x000fe200000010ff */
[----:B------:R-:W-:Y:S01]  /*19af0*/  FADD.FTZ R166, R166, R177 ;  /* 0x000000b1a6a67221 */ /* 0x000fe20000010000 */
[----:B------:R-:W-:Y:S01]  /*19b00*/  F2FP.BF16.F32.PACK_AB R7, R0, R165 ;  /* 0x000000a50007723e */ /* 0x000fe200000010ff */
[----:B------:R-:W-:-:S04]  /*19b10*/  FADD.FTZ R167, R167, R176 ;  /* 0x000000b0a7a77221 */ /* 0x000fc80000010000 */
[----:B------:R-:W-:Y:S02]  /*19b20*/  FADD.FTZ R2, R2, R167 ;  /* 0x000000a702027221 */ /* 0x000fe40000010000 */
[C---:B------:R-:W-:Y:S08]  /*19b30*/  HMMA.16816.F32.BF16 R104, R4.reuse, R8, R104 ;  /* 0x000000080468723c */ /* 0x040ff00000041868 */
[C---:B------:R-:W-:Y:S01]  /*19b40*/  HMMA.16816.F32.BF16 R108, R4.reuse, R10, R108 ;  /* 0x0000000a046c723c */ /* 0x040fe2000004186c */
[----:B------:R-:W3:Y:S07]  /*19b50*/  LDSM.16.MT88.4 R8, [R188+0x4800] ;  /* 0x00480000bc08783b */ /* 0x000eee0000004200 */
[C---:B------:R-:W-:Y:S08]  /*19b60*/  HMMA.16816.F32.BF16 R40, R4.reuse, R16, R40 ;  /* 0x000000100428723c */ /* 0x040ff00000041828 */
[C---:B------:R-:W-:Y:S01]  /*19b70*/  HMMA.16816.F32.BF16 R44, R4.reuse, R18, R44 ;  /* 0x00000012042c723c */ /* 0x040fe2000004182c */
[----:B------:R-:W4:Y:S07]  /*19b80*/  LDSM.16.MT88.4 R16, [R188+0x2800] ;  /* 0x00280000bc10783b */ /* 0x000f2e0000004200 */
[C---:B------:R-:W-:Y:S08]  /*19b90*/  HMMA.16816.F32.BF16 R72, R4.reuse, R12, R72 ;  /* 0x0000000c0448723c */ /* 0x040ff00000041848 */
[C---:B------:R-:W-:Y:S01]  /*19ba0*/  HMMA.16816.F32.BF16 R76, R4.reuse, R14, R76 ;  /* 0x0000000e044c723c */ /* 0x040fe2000004184c */
[----:B------:R-:W5:Y:S07]  /*19bb0*/  LDSM.16.MT88.4 R12, [R223+0x14800] ;  /* 0x01480000df0c783b */ /* 0x000f6e0000004200 */
[C---:B------:R-:W-:Y:S08]  /*19bc0*/  HMMA.16816.F32.BF16 R48, R4.reuse, R20, R48 ;  /* 0x000000140430723c */ /* 0x040ff00000041830 */
[C---:B---3--:R-:W-:Y:S08]  /*19bd0*/  HMMA.16816.F32.BF16 R112, R4.reuse, R8, R112 ;  /* 0x000000080470723c */ /* 0x048ff00000041870 */
[C---:B------:R-:W-:Y:S01]  /*19be0*/  HMMA.16816.F32.BF16 R116, R4.reuse, R10, R116 ;  /* 0x0000000a0474723c */ /* 0x040fe20000041874 */
[----:B------:R-:W3:Y:S07]  /*19bf0*/  LDSM.16.MT88.4 R8, [R186+0x6800] ;  /* 0x00680000ba08783b */ /* 0x000eee0000004200 */
[C---:B----4-:R-:W-:Y:S08]  /*19c00*/  HMMA.16816.F32.BF16 R80, R4.reuse, R16, R80 ;  /* 0x000000100450723c */ /* 0x050ff00000041850 */
[C---:B------:R-:W-:Y:S01]  /*19c10*/  HMMA.16816.F32.BF16 R84, R4.reuse, R18, R84 ;  /* 0x000000120454723c */ /* 0x040fe20000041854 */
[----:B------:R-:W4:Y:S07]  /*19c20*/  LDSM.16.MT88.4 R16, [R223+0x16800] ;  /* 0x01680000df10783b */ /* 0x000f2e0000004200 */
[C---:B-----5:R-:W-:Y:S08]  /*19c30*/  HMMA.16816.F32.BF16 R96, R4.reuse, R12, R96 ;  /* 0x0000000c0460723c */ /* 0x060ff00000041860 */
[C---:B------:R-:W-:Y:S01]  /*19c40*/  HMMA.16816.F32.BF16 R100, R4.reuse, R14, R100 ;  /* 0x0000000e0464723c */ /* 0x040fe20000041864 */
[----:B------:R-:W5:Y:S07]  /*19c50*/  LDSM.16.MT88.4 R12, [R188+0x6800] ;  /* 0x00680000bc0c783b */ /* 0x000f6e0000004200 */
[C---:B------:R-:W-:Y:S01]  /*19c60*/  HMMA.16816.F32.BF16 R52, R4.reuse, R22, R52 ;  /* 0x000000160434723c */ /* 0x040fe20000041834 */
[----:B------:R-:W1:Y:S07]  /*19c70*/  LDSM.16.MT88.4 R20, [R186+0x4800] ;  /* 0x00480000ba14783b */ /* 0x000e6e0000004200 */
[C---:B---3--:R-:W-:Y:S08]  /*19c80*/  HMMA.16816.F32.BF16 R148, R4.reuse, R8, R148 ;  /* 0x000000080494723c */ /* 0x048ff00000041894 */
[C---:B------:R-:W-:Y:S01]  /*19c90*/  HMMA.16816.F32.BF16 R152, R4.reuse, R10, R152 ;  /* 0x0000000a0498723c */ /* 0x040fe20000041898 */
[----:B------:R-:W3:Y:S07]  /*19ca0*/  LDSM.16.MT88.4 R8, [R193+0x17000] ;  /* 0x01700000c108783b */ /* 0x000eee0000004200 */
[C---:B----4-:R-:W-:Y:S08]  /*19cb0*/  HMMA.16816.F32.BF16 R128, R4.reuse, R16, R128 ;  /* 0x000000100480723c */ /* 0x050ff00000041880 */
        /* <DEDUP_REMOVED lines=20> */
[C---:B-1----:R-:W-:Y:S08]  /*19e00*/  HMMA.16816.F32.BF16 R120, R4.reuse, R20, R120 ;  /* 0x000000140478723c */ /* 0x042ff00000041878 */
        /* <DEDUP_REMOVED lines=8> */
[C---:B---3--:R-:W-:Y:S08]  /*19e90*/  HMMA.16816.F32.BF16 R136, R4.reuse, R8, R136 ;  /* 0x000000080488723c */ /* 0x048ff00000041888 */
[C---:B------:R-:W-:Y:S01]  /*19ea0*/  HMMA.16816.F32.BF16 R140, R4.reuse, R10, R140 ;  /* 0x0000000a048c723c */ /* 0x040fe2000004188c */
[----:B------:R-:W1:Y:S07]  /*19eb0*/  LDSM.16.MT88.4 R8, [R186+0x3000] ;  /* 0x00300000ba08783b */ /* 0x000e6e0000004200 */
[C---:B----4-:R-:W-:Y:S08]  /*19ec0*/  HMMA.16816.F32.BF16 R72, R4.reuse, R12, R72 ;  /* 0x0000000c0448723c */ /* 0x050ff00000041848 */
[C---:B------:R-:W-:Y:S01]  /*19ed0*/  HMMA.16816.F32.BF16 R76, R4.reuse, R14, R76 ;  /* 0x0000000e044c723c */ /* 0x040fe2000004184c */
[----:B------:R-:W3:Y:S07]  /*19ee0*/  LDSM.16.MT88.4 R12, [R186+0x1000] ;  /* 0x00100000ba0c783b */ /* 0x000eee0000004200 */
[C---:B------:R-:W-:Y:S08]  /*19ef0*/  HMMA.16816.F32.BF16 R160, R4.reuse, R16, R160 ;  /* 0x0000001004a0723c */ /* 0x040ff000000418a0 */
        /* <DEDUP_REMOVED lines=8> */
[C---:B---3--:R-:W-:Y:S08]  /*19f80*/  HMMA.16816.F32.BF16 R56, R4.reuse, R12, R56 ;  /* 0x0000000c0438723c */ /* 0x048ff00000041838 */
[C---:B------:R-:W-:Y:S01]  /*19f90*/  HMMA.16816.F32.BF16 R60, R4.reuse, R14, R60 ;  /* 0x0000000e043c723c */ /* 0x040fe2000004183c */
[----:B------:R-:W3:Y:S07]  /*19fa0*/  LDSM.16.MT88.4 R12, [R186+0x5000] ;  /* 0x00500000ba0c783b */ /* 0x000eee0000004200 */
[C---:B----4-:R-:W-:Y:S08]  /*19fb0*/  HMMA.16816.F32.BF16 R96, R4.reuse, R16, R96 ;  /* 0x000000100460723c */ /* 0x050ff00000041860 */
[C---:B------:R-:W-:Y:S01]  /*19fc0*/  HMMA.16816.F32.BF16 R100, R4.reuse, R18, R100 ;  /* 0x000000120464723c */ /* 0x040fe20000041864 */
[----:B------:R-:W4:Y:S07]  /*19fd0*/  LDSM.16.MT88.4 R16, [R188+0x7000] ;  /* 0x00700000bc10783b */ /* 0x000f2e0000004200 */
[C---:B------:R-:W-:Y:S08]  /*19fe0*/  HMMA.16816.F32.BF16 R104, R4.reuse, R20, R104 ;  /* 0x000000140468723c */ /* 0x040ff00000041868 */
[C---:B------:R-:W-:Y:S01]  /*19ff0*/  HMMA.16816.F32.BF16 R108, R4.reuse, R22, R108 ;  /* 0x00000016046c723c */ /* 0x040fe2000004186c */
[----:B------:R-:W2:Y:S07]  /*1a000*/  LDSM.16.MT88.4 R20, [R188+0x5000] ;  /* 0x00500000bc14783b */ /* 0x000eae0000004200 */
        /* <DEDUP_REMOVED lines=18> */
[C---:B--2---:R-:W-:Y:S08]  /*1a130*/  HMMA.16816.F32.BF16 R112, R4.reuse, R20, R112 ;  /* 0x000000140470723c */ /* 0x044ff00000041870 */
[C---:B------:R-:W-:Y:S01]  /*1a140*/  HMMA.16816.F32.BF16 R116, R4.reuse, R22, R116 ;  /* 0x000000160474723c */ /* 0x040fe20000041874 */
[----:B------:R-:W2:Y:S07]  /*1a150*/  LDSM.16.MT88.4 R20, [R193+0x15800] ;  /* 0x01580000c114783b */ /* 0x000eae0000004200 */
[C---:B-----5:R-:W-:Y:S08]  /*1a160*/  HMMA.16816.F32.BF16 R148, R4.reuse, R24, R148 ;  /* 0x000000180494723c */ /* 0x060ff00000041894 */
        /* <DEDUP_REMOVED lines=15> */
[C---:B--2---:R-:W-:Y:S08]  /*1a260*/  HMMA.16816.F32.BF16 R104, R4.reuse, R20, R104 ;  /* 0x000000140468723c */ /* 0x044ff00000041868 */
[C---:B-1----:R-:W-:Y:S08]  /*1a270*/  HMMA.16816.F32.BF16 R160, R4.reuse, R8, R160 ;  /* 0x0000000804a0723c */ /* 0x042ff000000418a0 */
[C---:B------:R-:W-:Y:S01]  /*1a280*/  HMMA.16816.F32.BF16 R36, R4.reuse, R10, R36 ;  /* 0x0000000a0424723c */ /* 0x040fe20000041824 */
[----:B------:R-:W1:Y:S07]  /*1a290*/  LDSM.16.MT88.4 R8, [R223+0x17800] ;  /* 0x01780000df08783b */ /* 0x000e6e0000004200 */
[C---:B------:R-:W-:Y:S01]  /*1a2a0*/  HMMA.16816.F32.BF16 R108, R4.reuse, R22, R108 ;  /* 0x00000016046c723c */ /* 0x040fe2000004186c */
[----:B------:R-:W2:Y:S07]  /*1a2b0*/  LDSM.16.MT88.4 R20, [R186+0x3800] ;  /* 0x00380000ba14783b */ /* 0x000eae0000004200 */
[C---:B---3--:R-:W-:Y:S08]  /*1a2c0*/  HMMA.16816.F32.BF16 R48, R4.reuse, R12, R48 ;  /* 0x0000000c0430723c */ /* 0x048ff00000041830 */
[C---:B------:R-:W-:Y:S01]  /*1a2d0*/  HMMA.16816.F32.BF16 R52, R4.reuse, R14, R52 ;  /* 0x0000000e0434723c */ /* 0x040fe20000041834 */
[----:B------:R-:W3:Y:S07]  /*1a2e0*/  LDSM.16.MT88.4 R12, [R186+0x5800] ;  /* 0x00580000ba0c783b */ /* 0x000eee0000004200 */
        /* <DEDUP_REMOVED lines=30> */
[C---:B--2---:R-:W-:Y:S08]  /*1a4d0*/  HMMA.16816.F32.BF16 R88, R4.reuse, R20, R88 ;  /* 0x000000140458723c */ /* 0x044ff00000041858 */
[C---:B------:R-:W-:Y:S08]  /*1a4e0*/  HMMA.16816.F32.BF16 R92, R4.reuse, R22, R92 ;  /* 0x00000016045c723c */ /* 0x040ff0000004185c */
[C---:B---3--:R-:W-:Y:S08]  /*1a4f0*/  HMMA.16816.F32.BF16 R120, R4.reuse, R12, R120 ;  /* 0x0000000c0478723c */ /* 0x048ff00000041878 */
[C---:B------:R-:W-:Y:S08]  /*1a500*/  HMMA.16816.F32.BF16 R124, R4.reuse, R14, R124 ;  /* 0x0000000e047c723c */ /* 0x040ff0000004187c */
[C---:B------:R-:W-:Y:S08]  /*1a510*/  HMMA.16816.F32.BF16 R132, R4.reuse, R10, R132 ;  /* 0x0000000a0484723c */ /* 0x040ff00000041884 */
[C---:B----4-:R-:W-:Y:S08]  /*1a520*/  HMMA.16816.F32.BF16 R148, R4.reuse, R16, R148 ;  /* 0x000000100494723c */ /* 0x050ff00000041894 */
[----:B------:R-:W-:Y:S01]  /*1a530*/  HMMA.16816.F32.BF16 R152, R4, R18, R152 ;  /* 0x000000120498723c */ /* 0x000fe20000041898 */
[----:B------:R-:W-:-:S04]  /*1a540*/  NOP ;  /* 0x0000000000007918 */ /* 0x000fc80000000000 */
[----:B------:R-:W-:-:S15]  /*1a550*/  BRA.U !UP1, `(.L_x_861) ;  /* 0x00000045094c7547 */ /* 0x000fde000b800000 */
[----:B------:R-:W1:Y:S01]  /*1a560*/  S2R R2, SR_TID.X ;  /* 0x0000000000027919 */ /* 0x000e620000002100 */
[----:B------:R-:W2:Y:S01]  /*1a570*/  LDCU.64 UR4, c[0x0][0x4e0] ;  /* 0x00009c00ff0477ac */ /* 0x000ea20008000a00 */
[----:B------:R-:W3:Y:S01]  /*1a580*/  S2UR UR6, SR_CgaCtaId ;  /* 0x00000000000679c3 */ /* 0x000ee20000008800 */
[----:B------:R-:W-:Y:S01]  /*1a590*/  IMAD.MOV.U32 R4, RZ, RZ, 0x20 ;  /* 0x00000020ff047424 */ /* 0x000fe200078e00ff */
[----:B------:R-:W4:Y:S01]  /*1a5a0*/  S2R R0, SR_TID.X ;  /* 0x0000000000007919 */ /* 0x000f220000002100 */
[----:B------:R-:W-:Y:S01]  /*1a5b0*/  UISETP.NE.U32.AND UP1, UPT, UR12, URZ, UPT ;  /* 0x000000ff0c00728c */ /* 0x000fe2000bf25070 */
[----:B------:R-:W-:Y:S01]  /*1a5c0*/  IMAD.MOV.U32 R165, RZ, RZ, R164 ;  /* 0x000000ffffa57224 */ /* 0x000fe200078e00a4 */
[----:B------:R-:W-:Y:S01]  /*1a5d0*/  USHF.L.U32 UR19, UR21, 0x6, URZ ;  /* 0x0000000615137899 */ /* 0x000fe200080006ff */
[C---:B------:R-:W-:Y:S01]  /*1a5e0*/  IADD3 R235, PT, PT, R223.reuse, 0x10000, RZ ;  /* 0x00010000dfeb7810 */ /* 0x040fe20007ffe0ff */
[----:B------:R-:W-:Y:S01]  /*1a5f0*/  VIADD R234, R223, 0x10040 ;  /* 0x00010040dfea7836 */ /* 0x000fe20000000000 */
[----:B------:R-:W-:-:S02]  /*1a600*/  UISETP.NE.AND.EX UP1, UPT, UR13, URZ, UPT, UP1 ;  /* 0x000000ff0d00728c */ /* 0x000fc4000bf25310 */
[----:B------:R-:W-:Y:S01]  /*1a610*/  UIADD3 UR21, UPT, UPT, UR21, -0x2, URZ ;  /* 0xfffffffe15157890 */ /* 0x000fe2000fffe0ff */
[----:B------:R-:W1:Y:S01]  /*1a620*/  LDCU UR17, c[0x0][0x440] ;  /* 0x00008800ff1177ac */ /* 0x000e620008000800 */
[----:B------:R-:W1:Y:S01]  /*1a630*/  LDCU.64 UR22, c[0x0][0x358] ;  /* 0x00006b00ff1677ac */ /* 0x000e620008000a00 */
[----:B--2---:R-:W-:Y:S01]  /*1a640*/  UISETP.NE.U32.AND UP0, UPT, UR4, URZ, UPT ;  /* 0x000000ff0400728c */ /* 0x004fe2000bf05070 */
[----:B------:R-:W2:Y:S03]  /*1a650*/  LDCU UR4, c[0x0][0x45c] ;  /* 0x00008b80ff0477ac */ /* 0x000ea60008000800 */
[----:B------:R-:W-:Y:S01]  /*1a660*/  UISETP.NE.AND.EX UP0, UPT, UR5, URZ, UPT, UP0 ;  /* 0x000000ff0500728c */ /* 0x000fe2000bf05300 */
[----:B------:R-:W2:Y:S01]  /*1a670*/  LDCU.64 UR8, c[0x0][0x3b8] ;  /* 0x00007700ff0877ac */ /* 0x000ea20008000a00 */
[----:B-1----:R-:W-:Y:S02]  /*1a680*/  LOP3.LUT P1, RZ, R2, 0x2, RZ, 0xc0, !PT ;  /* 0x0000000202ff7812 */ /* 0x002fe4000782c0ff */
[----:B------:R-:W-:Y:S01]  /*1a690*/  MOV R2, 0x20 ;  /* 0x0000002000027802 */ /* 0x000fe20000000f00 */
[----:B------:R-:W-:Y:S01]  /*1a6a0*/  UMOV UR5, 0x400 ;  /* 0x0000040000057882 */ /* 0x000fe20000000000 */
[----:B----4-:R-:W-:Y:S01]  /*1a6b0*/  LOP3.LUT P0, RZ, R0, 0x2, RZ, 0xc0, !PT ;  /* 0x0000000200ff7812 */ /* 0x010fe2000780c0ff */
[----:B------:R-:W-:Y:S01]  /*1a6c0*/  IMAD.MOV.U32 R0, RZ, RZ, R3 ;  /* 0x000000ffff007224 */ /* 0x000fe200078e0003 */
[----:B------:R-:W-:Y:S01]  /*1a6d0*/  SEL R4, R4, 0xffffffe0, !P1 ;  /* 0xffffffe004047807 */ /* 0x000fe20004800000 */
[----:B------:R-:W1:Y:S01]  /*1a6e0*/  LDCU.64 UR10, c[0x0][0x3c0] ;  /* 0x00007800ff0a77ac */ /* 0x000e620008000a00 */
[----:B------:R-:W-:-:S02]  /*1a6f0*/  SEL R2, R2, 0xffffffe0, !P0 ;  /* 0xffffffe002027807 */ /* 0x000fc40004000000 */
[-C--:B------:R-:W-:Y:S01]  /*1a700*/  IADD3 R219, PT, PT, R4, R223.reuse, RZ ;  /* 0x000000df04db7210 */ /* 0x080fe20007ffe0ff */
[----:B------:R-:W4:Y:S01]  /*1a710*/  LDCU.64 UR12, c[0x0][0x3a0] ;  /* 0x00007400ff0c77ac */ /* 0x000f220008000a00 */
[C---:B------:R-:W-:Y:S01]  /*1a720*/  IADD3 R217, PT, PT, R2.reuse, R223, RZ ;  /* 0x000000df02d97210 */ /* 0x040fe20007ffe0ff */
[----:B------:R-:W-:Y:S01]  /*1a730*/  IMAD.IADD R218, R2, 0x1, R223 ;  /* 0x0000000102da7824 */ /* 0x000fe200078e02df */
[----:B------:R-:W1:Y:S01]  /*1a740*/  LDCU.64 UR14, c[0x0][0x3a8] ;  /* 0x00007500ff0e77ac */ /* 0x000e620008000a00 */
[----:B------:R-:W-:Y:S02]  /*1a750*/  UIADD3 UR19, UPT, UPT, UR19, -0x40, URZ ;  /* 0xffffffc013137890 */ /* 0x000fe4000fffe0ff */
[----:B--23--:R-:W-:-:S12]  /*1a760*/  ULEA UR6, UR6, UR5, 0x18 ;  /* 0x0000000506067291 */ /* 0x00cfd8000f8ec0ff */
.L_x_865:
[----:B------:R-:W-:Y:S01]  /*1a770*/  PLOP3.LUT P4, PT, PT, PT, UP1, 0x80, 0x8 ;  /* 0x000000000008781c */ /* 0x000fe20003f8f018 */
[----:B------:R-:W2:Y:S01]  /*1a780*/  S2R R221, SR_TID.X ;  /* 0x0000000000dd7919 */ /* 0x000ea20000002100 */
[----:B------:R-:W-:Y:S01]  /*1a790*/  PLOP3.LUT P1, PT, PT, PT, UP1, 0x80, 0x8 ;  /* 0x000000000008781c */ /* 0x000fe20003f2f018 */
[----:B------:R-:W3:Y:S01]  /*1a7a0*/  @!UP1 LDCU UR5, c[0x0][0x3c0] ;  /* 0x00007800ff0597ac */ /* 0x000ee20008000800 */
[----:B------:R-:W-:Y:S01]  /*1a7b0*/  PLOP3.LUT P0, PT, PT, PT, UP1, 0x80, 0x8 ;  /* 0x000000000008781c */ /* 0x000fe20003f0f018 */
[----:B------:R-:W1:Y:S01]  /*1a7c0*/  LDC R7, c[0x0][0x3c4] ;  /* 0x0000f100ff077b82 */ /* 0x000e620000000800 */
[----:B------:R-:W-:Y:S07]  /*1a7d0*/  DEPBAR.LE SB0, 0x0 ;  /* 0x000080000000791a */ /* 0x000fee0000000000 */
[----:B------:R-:W-:Y:S01]  /*1a7e0*/  BAR.SYNC.DEFER_BLOCKING 0x0 ;  /* 0x0000000000007b1d */ /* 0x000fe20000010000 */
[C---:B--2---:R-:W-:Y:S05]  /*1a7f0*/  LOP3.LUT R237, R221.reuse, 0x38, RZ, 0xc0, !PT ;  /* 0x00000038dded7812 */ /* 0x044fea00078ec0ff */
[----:B------:R-:W-:Y:S01]  /*1a800*/  @!UP1 UMOV UR18, URZ ;  /* 0x000000ff00129c82 */ /* 0x000fe20008000000 */
[----:B------:R-:W-:Y:S01]  /*1a810*/  SHF.R.U32.HI R220, RZ, 0x1, R221 ;  /* 0x00000001ffdc7819 */ /* 0x000fe200000116dd */
[C---:B------:R-:W-:Y:S01]  /*1a820*/  IMAD.SHL.U32 R4, R221.reuse, 0x8, RZ ;  /* 0x00000008dd047824 */ /* 0x040fe200078e00ff */
[----:B---3--:R-:W-:Y:S01]  /*1a830*/  @!UP1 USHF.L.U32 UR16, UR5, 0x6, URZ ;  /* 0x0000000605109899 */ /* 0x008fe200080006ff */
[C---:B------:R-:W-:Y:S01]  /*1a840*/  IMAD.SHL.U32 R216, R221.reuse, 0x20, RZ ;  /* 0x00000020ddd87824 */ /* 0x040fe200078e00ff */
[----:B------:R-:W-:Y:S01]  /*1a850*/  @!UP1 UIADD3 UR18, UP2, UPT, URZ, -UR18, URZ ;  /* 0x80000012ff129290 */ /* 0x000fe2000ff5e0ff */
[----:B------:R-:W-:Y:S01]  /*1a860*/  IMAD.SHL.U32 R5, R221, 0x40, RZ ;  /* 0x00000040dd057824 */ /* 0x000fe200078e00ff */
[----:B------:R-:W-:Y:S02]  /*1a870*/  LOP3.LUT R222, R4, 0x38, RZ, 0xc0, !PT ;  /* 0x0000003804de7812 */ /* 0x000fe400078ec0ff */
[--C-:B------:R-:W-:Y:S01]  /*1a880*/  LOP3.LUT R237, R237, 0x1f8, R4.reuse, 0x78, !PT ;  /* 0x000001f8eded7812 */ /* 0x100fe200078e7804 */
[----:B------:R-:W-:Y:S01]  /*1a890*/  @!UP1 UIADD3.X UR16, UPT, UPT, URZ, ~UR16, URZ, UP2, !UPT ;  /* 0x80000010ff109290 */ /* 0x000fe200097fe4ff */
[----:B------:R-:W-:Y:S02]  /*1a8a0*/  LOP3.LUT R2, R222, 0x40, RZ, 0xfc, !PT ;  /* 0x00000040de027812 */ /* 0x000fe400078efcff */
[----:B------:R-:W-:Y:S01]  /*1a8b0*/  LOP3.LUT R216, R216, 0x7c00, RZ, 0xc0, !PT ;  /* 0x00007c00d8d87812 */ /* 0x000fe200078ec0ff */
[----:B------:R-:W-:Y:S01]  /*1a8c0*/  @!UP1 USHF.R.S64 UR18, UR18, 0x1f, UR16 ;  /* 0x0000001f12129899 */ /* 0x000fe20008001010 */
[----:B------:R-:W-:Y:S01]  /*1a8d0*/  LOP3.LUT R237, R237, 0x1e00, R4, 0xf8, !PT ;  /* 0x00001e00eded7812 */ /* 0x000fe200078ef804 */
[----:B------:R-:W-:Y:S01]  /*1a8e0*/  IMAD.U32 R9, RZ, RZ, UR16 ;  /* 0x00000010ff097e24 */ /* 0x000fe2000f8e00ff */
[----:B------:R-:W-:Y:S02]  /*1a8f0*/  ISETP.GE.AND P3, PT, R2, UR17, PT ;  /* 0x0000001102007c0c */ /* 0x000fe4000bf66270 */
[----:B------:R-:W-:Y:S02]  /*1a900*/  LOP3.LUT R6, R222, 0x80, RZ, 0xfc, !PT ;  /* 0x00000080de067812 */ /* 0x000fe400078efcff */
[----:B------:R-:W-:Y:S02]  /*1a910*/  LOP3.LUT R2, R220, 0x8, RZ, 0xc0, !PT ;  /* 0x00000008dc027812 */ /* 0x000fe400078ec0ff */
[--C-:B------:R-:W-:Y:S02]  /*1a920*/  LOP3.LUT R4, R222, 0x1c0, R5.reuse, 0xf8, !PT ;  /* 0x000001c0de047812 */ /* 0x100fe400078ef805 */
[----:B------:R-:W-:Y:S02]  /*1a930*/  LOP3.LUT R3, R216, 0x200, R5, 0xf8, !PT ;  /* 0x00000200d8037812 */ /* 0x000fe400078ef805 */
[----:B------:R-:W-:Y:S02]  /*1a940*/  @!P4 IADD3 R8, P4, PT, R232, UR18, RZ ;  /* 0x00000012e808cc10 */ /* 0x000fe4000ff9e0ff */
[----:B------:R-:W-:Y:S01]  /*1a950*/  ISETP.GE.AND P2, PT, R6, UR17, PT ;  /* 0x0000001106007c0c */ /* 0x000fe2000bf46270 */
[----:B------:R-:W-:Y:S01]  /*1a960*/  IMAD.MOV.U32 R6, RZ, RZ, R232 ;  /* 0x000000ffff067224 */ /* 0x000fe200078e00e8 */
[----:B------:R-:W-:Y:S01]  /*1a970*/  LOP3.LUT R2, R3, R4, R2, 0xf6, !PT ;  /* 0x0000000403027212 */ /* 0x000fe200078ef602 */
[----:B------:R-:W-:Y:S01]  /*1a980*/  IMAD.MOV.U32 R3, RZ, RZ, R233 ;  /* 0x000000ffff037224 */ /* 0x000fe200078e00e9 */
[----:B------:R-:W-:Y:S01]  /*1a990*/  @!P1 LEA.HI.X.SX32 R233, R9, R233, 0x1, P4 ;  /* 0x000000e909e99211 */ /* 0x000fe200020f0eff */
[----:B------:R-:W-:Y:S01]  /*1a9a0*/  @!P0 IMAD.MOV.U32 R232, RZ, RZ, R8 ;  /* 0x000000ffffe88224 */ /* 0x000fe200078e0008 */
[----:B-1----:R-:W-:Y:S07]  /*1a9b0*/  BRA.U !UP1, `(.L_x_862) ;  /* 0x0000000109f87547 */ /* 0x002fee000b800000 */
        /* <DEDUP_REMOVED lines=24> */
[----:B------:R-:W-:Y:S02]  /*1ab40*/  @!P1 VIADD R14, R14, 0x1 ;  /* 0x000000010e0e9836 */ /* 0x000fe40000000000 */
[-C--:B------:R-:W-:Y:S01]  /*1ab50*/  ISETP.GE.U32.AND P5, PT, R10, R8.reuse, PT ;  /* 0x000000080a00720c */ /* 0x080fe20003fa6070 */
[----:B------:R-:W-:Y:S01]  /*1ab60*/  @!P4 VIADD R15, R15, 0x1 ;  /* 0x000000010f0fc836 */ /* 0x000fe20000000000 */
[----:B------:R-:W-:Y:S02]  /*1ab70*/  ISETP.GE.U32.AND P6, PT, R12, R8, PT ;  /* 0x000000080c00720c */ /* 0x000fe40003fc6070 */
[C---:B------:R-:W-:Y:S01]  /*1ab80*/  LOP3.LUT R8, R9.reuse, UR5, RZ, 0x3c, !PT ;  /* 0x0000000509087c12 */ /* 0x040fe2000f8e3cff */
[----:B------:R-:W-:Y:S01]  /*1ab90*/  UMOV UR5, UR10 ;  /* 0x0000000a00057c82 */ /* 0x000fe20008000000 */
[C---:B------:R-:W-:Y:S02]  /*1aba0*/  LOP3.LUT R10, R9.reuse, UR19, RZ, 0x3c, !PT ;  /* 0x00000013090a7c12 */ /* 0x040fe4000f8e3cff */
[----:B------:R-:W-:Y:S02]  /*1abb0*/  ISETP.GE.AND P0, PT, R8, RZ, PT ;  /* 0x000000ff0800720c */ /* 0x000fe40003f06270 */
[----:B------:R-:W-:Y:S02]  /*1abc0*/  ISETP.GE.AND P1, PT, R10, RZ, PT ;  /* 0x000000ff0a00720c */ /* 0x000fe40003f26270 */
[----:B------:R-:W-:Y:S02]  /*1abd0*/  ISETP.NE.AND P4, PT, R9, RZ, PT ;  /* 0x000000ff0900720c */ /* 0x000fe40003f85270 */
[----:B------:R-:W-:Y:S01]  /*1abe0*/  @P5 IADD3 R14, PT, PT, R14, 0x1, RZ ;  /* 0x000000010e0e5810 */ /* 0x000fe20007ffe0ff */
[----:B------:R-:W-:Y:S01]  /*1abf0*/  @P6 VIADD R15, R15, 0x1 ;  /* 0x000000010f0f6836 */ /* 0x000fe20000000000 */
[----:B------:R-:W-:Y:S05]  /*1ac00*/  LOP3.LUT R8, RZ, R9, RZ, 0x33, !PT ;  /* 0x00000009ff087212 */ /* 0x000fea00078e33ff */
[----:B------:R-:W-:Y:S02]  /*1ac10*/  @!P0 IMAD.MOV R14, RZ, RZ, -R14 ;  /* 0x000000ffff0e8224 */ /* 0x000fe400078e0a0e */
[----:B------:R-:W-:Y:S03]  /*1ac20*/  @!P1 IADD3 R15, PT, PT, -R15, RZ, RZ ;  /* 0x000000ff0f0f9210 */ /* 0x000fe60007ffe1ff */
[C---:B------:R-:W-:Y:S02]  /*1ac30*/  SEL R13, R8.reuse, R14, !P4 ;  /* 0x0000000e080d7207 */ /* 0x040fe40006000000 */
[----:B------:R-:W-:Y:S02]  /*1ac40*/  SEL R15, R8, R15, !P4 ;  /* 0x0000000f080f7207 */ /* 0x000fe40006000000 */
[-C--:B------:R-:W-:Y:S02]  /*1ac50*/  LEA R18, P1, R13, R230.reuse, 0x2 ;  /* 0x000000e60d127211 */ /* 0x080fe400078210ff */
[C---:B------:R-:W-:Y:S01]  /*1ac60*/  LEA R16, P0, R15.reuse, R230, 0x2 ;  /* 0x000000e60f107211 */ /* 0x040fe200078010ff */
[----:B------:R-:W-:Y:S01]  /*1ac70*/  IMAD.IADD R12, R15, 0x1, -R13 ;  /* 0x000000010f0c7824 */ /* 0x000fe200078e0a0d */
[-C--:B------:R-:W-:Y:S02]  /*1ac80*/  LEA.HI.X.SX32 R19, R13, R231.reuse, 0x2, P1 ;  /* 0x000000e70d137211 */ /* 0x080fe400008f16ff */
[----:B------:R-:W-:Y:S01]  /*1ac90*/  LEA.HI.X.SX32 R17, R15, R231, 0x2, P0 ;  /* 0x000000e70f117211 */ /* 0x000fe200000f16ff */
[----:B------:R-:W-:Y:S02]  /*1aca0*/  IMAD R12, R12, R9, -0x40 ;  /* 0xffffffc00c0c7424 */ /* 0x000fe400078e0209 */
[----:B------:R-:W2:Y:S03]  /*1acb0*/  LDG.E R11, desc[UR22][R18.64] ;  /* 0x00000016120b7981 */ /* 0x000ea6000c1e1900 */
[----:B------:R-:W-:Y:S01]  /*1acc0*/  SHF.R.S32.HI R9, RZ, 0x1f, R12 ;  /* 0x0000001fff097819 */ /* 0x000fe2000001140c */
[----:B------:R-:W2:Y:S04]  /*1acd0*/  LDG.E R8, desc[UR22][R16.64] ;  /* 0x0000001610087981 */ /* 0x000ea8000c1e1900 */
[----:B------:R-:W-:Y:S04]  /*1ace0*/  IMAD R9, R9, UR5, RZ ;  /* 0x0000000509097c24 */ /* 0x000fe8000f8e02ff */
[C---:B------:R-:W-:Y:S02]  /*1acf0*/  IMAD R9, R12.reuse, UR11, R9 ;  /* 0x0000000b0c097c24 */ /* 0x040fe4000f8e0209 */
[----:B------:R-:W-:Y:S05]  /*1ad00*/  IMAD.WIDE.U32 R12, R12, UR5, RZ ;  /* 0x000000050c0c7c25 */ /* 0x000fea000f8e00ff */
[----:B------:R-:W-:Y:S01]  /*1ad10*/  IADD3 R13, PT, PT, R13, R9, RZ ;  /* 0x000000090d0d7210 */ /* 0x000fe20007ffe0ff */
[----:B--2---:R-:W-:Y:S04]  /*1ad20*/  IMAD.IADD R11, R11, 0x1, -R8 ;  /* 0x000000010b0b7824 */ /* 0x004fe800078e0a08 */
[C---:B------:R-:W-:Y:S01]  /*1ad30*/  IMAD.WIDE.U32 R12, R11.reuse, UR14, R12 ;  /* 0x0000000e0b0c7c25 */ /* 0x040fe2000f8e000c */
[----:B------:R-:W-:Y:S02]  /*1ad40*/  SHF.R.S32.HI R8, RZ, 0x1f, R11 ;  /* 0x0000001fff087819 */ /* 0x000fe4000001140b */
[----:B------:R-:W-:Y:S03]  /*1ad50*/  LEA R232, P0, R12, R6, 0x1 ;  /* 0x000000060ce87211 */ /* 0x000fe600078008ff */
[----:B------:R-:W-:Y:S04]  /*1ad60*/  IMAD R8, R8, UR14, RZ ;  /* 0x0000000e08087c24 */ /* 0x000fe8000f8e02ff */
[----:B------:R-:W-:Y:S04]  /*1ad70*/  IMAD R8, R11, UR15, R8 ;  /* 0x0000000f0b087c24 */ /* 0x000fe8000f8e0208 */
[----:B------:R-:W-:Y:S05]  /*1ad80*/  IMAD.IADD R8, R13, 0x1, R8 ;  /* 0x000000010d087824 */ /* 0x000fea00078e0208 */
[----:B------:R-:W-:Y:S07]  /*1ad90*/  LEA.HI.X R233, R12, R3, R8, 0x1, P0 ;  /* 0x000000030ce97211 */ /* 0x000fee00000f0c08 */
.L_x_862:
[C---:B------:R-:W-:Y:S01]  /*1ada0*/  ISETP.GE.AND P4, PT, R222.reuse, UR17, PT ;  /* 0x00000011de007c0c */ /* 0x040fe2000bf86270 */
[----:B------:R-:W-:Y:S01]  /*1adb0*/  USHF.L.U32 UR16, UR5, 0x5, URZ ;  /* 0x0000000505107899 */ /* 0x000fe200080006ff */
[----:B------:R-:W-:Y:S01]  /*1adc0*/  LEA R237, R237, UR6, 0x1 ;  /* 0x00000006eded7c11 */ /* 0x000fe2000f8e08ff */
[----:B------:R-:W-:Y:S01]  /*1add0*/  IMAD.MOV.U32 R224, RZ, RZ, 0x20 ;  /* 0x00000020ffe07424 */ /* 0x000fe200078e00ff */
[----:B------:R-:W-:Y:S01]  /*1ade0*/  LOP3.LUT R6, R222, 0xc0, RZ, 0xfc, !PT ;  /* 0x000000c0de067812 */ /* 0x000fe200078efcff */
[----:B------:R-:W-:Y:S01]  /*1adf0*/  UISETP.NE.AND UP2, UPT, UR21, URZ, UPT ;  /* 0x000000ff1500728c */ /* 0x000fe2000bf45270 */
[----:B------:R-:W-:Y:S01]  /*1ae00*/  LOP3.LUT R226, R5, 0x400, RZ, 0xc0, !PT ;  /* 0x0000040005e27812 */ /* 0x000fe200078ec0ff */
[----:B------:R-:W-:Y:S01]  /*1ae10*/  IMAD.U32 R5, RZ, RZ, UR5 ;  /* 0x00000005ff057e24 */ /* 0x000fe2000f8e00ff */
[----:B------:R-:W-:Y:S02]  /*1ae20*/  ISETP.GE.AND P1, PT, R6, UR17, PT ;  /* 0x0000001106007c0c */ /* 0x000fe4000bf26270 */
[----:B------:R-:W-:Y:S01]  /*1ae30*/  LOP3.LUT R3, R4, 0x8, R221, 0x78, !PT ;  /* 0x0000000804037812 */ /* 0x000fe200078e78dd */
[----:B------:R-:W-:Y:S01]  /*1ae40*/  IMAD.U32 R4, RZ, RZ, UR5 ;  /* 0x00000005ff047e24 */ /* 0x000fe2000f8e00ff */
[----:B------:R-:W-:Y:S01]  /*1ae50*/  LEA R8, P0, R5, R232, 0x5 ;  /* 0x000000e805087211 */ /* 0x000fe200078028ff */
[----:B------:R-:W-:Y:S01]  /*1ae60*/  @!PT LDS RZ, [RZ] ;  /* 0x00000000fffff984 */ /* 0x000fe20000000800 */
[----:B------:R-:W-:Y:S01]  /*1ae70*/  @!PT LDS RZ, [RZ] ;  /* 0x00000000fffff984 */ /* 0x000fe20000000800 */
[----:B------:R-:W-:Y:S01]  /*1ae80*/  @!PT LDS RZ, [RZ] ;  /* 0x00000000fffff984 */ /* 0x000fe20000000800 */
[----:B------:R-:W-:Y:S01]  /*1ae90*/  @!P4 LDGSTS.E.BYPASS.LTC128B.128 [R237+0x10000], desc[UR22][R232.64] ;  /* 0x10000000e8edcfae */ /* 0x000fe2000b981a16 */
[----:B------:R-:W-:Y:S01]  /*1aea0*/  LEA R227, R2, UR6, 0x1 ;  /* 0x0000000602e37c11 */ /* 0x000fe2000f8e08ff */
[----:B------:R-:W-:Y:S01]  /*1aeb0*/  IMAD R226, R3, 0x2, R226 ;  /* 0x0000000203e27824 */ /* 0x000fe200078e02e2 */
[--C-:B------:R-:W-:Y:S01]  /*1aec0*/  LEA.HI.X R9, R5, R233, R7.reuse, 0x5, P0 ;  /* 0x000000e905097211 */ /* 0x100fe200000f2c07 */
[----:B------:R-:W-:Y:S01]  /*1aed0*/  @P4 STS.128 [R237+0x10000], RZ ;  /* 0x010000ffed004388 */ /* 0x000fe20000000c00 */
[----:B------:R-:W-:Y:S01]  /*1aee0*/  IADD3 R6, P5, PT, R8, UR16, RZ ;  /* 0x0000001008067c10 */ /* 0x000fe2000ffbe0ff */
[----:B------:R-:W-:Y:S01]  /*1aef0*/  IMAD.MOV.U32 R2, RZ, RZ, 0x40 ;  /* 0x00000040ff027424 */ /* 0x000fe200078e00ff */
[----:B------:R-:W-:Y:S01]  /*1af00*/  SHF.L.U64.HI R3, R4, 0x5, R7 ;  /* 0x0000000504037819 */ /* 0x000fe20000010207 */
[----:B------:R-:W-:Y:S01]  /*1af10*/  @!PT LDS RZ, [RZ] ;  /* 0x00000000fffff984 */ /* 0x000fe20000000800 */
[----:B------:R-:W-:Y:S01]  /*1af20*/  @!PT LDS RZ, [RZ] ;  /* 0x00000000fffff984 */ /* 0x000fe20000000800 */
[----:B------:R-:W-:Y:S01]  /*1af30*/  @!PT LDS RZ, [RZ] ;  /* 0x00000000fffff984 */ /* 0x000fe20000000800 */
[----:B------:R-:W-:Y:S01]  /*1af40*/  @!P3 LDGSTS.E.BYPASS.LTC128B.128 [R237+0x12000], desc[UR22][R232.64+0x80] ;  /* 0x12000080e8edbfae */ /* 0x000fe2000b981a16 */
[----:B------:R-:W-:Y:S03]  /*1af50*/  IADD3 R4, P0, PT, R6, UR16, RZ ;  /* 0x0000001006047c10 */ /* 0x000fe6000ff1e0ff */
[----:B------:R-:W-:Y:S01]  /*1af60*/  @P3 STS.128 [R237+0x12000], RZ ;  /* 0x012000ffed003388 */ /* 0x000fe20000000c00 */
[C---:B------:R-:W-:Y:S03]  /*1af70*/  IMAD.X R7, R3.reuse, 0x1, R9, P5 ;  /* 0x0000000103077824 */ /* 0x040fe600028e0609 */
[----:B------:R-:W-:Y:S01]  /*1af80*/  @!PT LDS RZ, [RZ] ;  /* 0x00000000fffff984 */ /* 0x000fe20000000800 */
[----:B------:R-:W-:Y:S01]  /*1af90*/  @!PT LDS RZ, [RZ] ;  /* 0x00000000fffff984 */ /* 0x000fe20000000800 */
[----:B------:R-:W-:Y:S01]  /*1afa0*/  @!PT LDS RZ, [RZ] ;  /* 0x00000000fffff984 */ /* 0x000fe20000000800 */
[----:B------:R-:W-:Y:S01]  /*1afb0*/  @!P2 LDGSTS.E.BYPASS.LTC128B.128 [R237+0x14000], desc[UR22][R232.64+0x100] ;  /* 0x14000100e8edafae */ /* 0x000fe2000b981a16 */
[----:B------:R-:W-:Y:S01]  /*1afc0*/  IMAD.X R5, R3, 0x1, R7, P0 ;  /* 0x0000000103057824 */ /* 0x000fe200000e0607 */
[C---:B------:R-:W-:Y:S01]  /*1afd0*/  LOP3.LUT P0, RZ, R221.reuse, 0x2, RZ, 0xc0, !PT ;  /* 0x00000002ddff7812 */ /* 0x040fe2000780c0ff */
[----:B------:R-:W-:Y:S01]  /*1afe0*/  VIADD R3, R226, UR6 ;  /* 0x00000006e2037c36 */ /* 0x000fe20008000000 */
[----:B------:R-:W-:Y:S02]  /*1aff0*/  @P2 STS.128 [R237+0x14000], RZ ;  /* 0x014000ffed002388 */ /* 0x000fe40000000c00 */
[----:B------:R-:W-:Y:S02]  /*1b000*/  SEL R224, R224, 0xffffffe0, !P0 ;  /* 0xffffffe0e0e07807 */ /* 0x000fe40004000000 */
[----:B------:R-:W-:Y:S01]  /*1b010*/  @!PT LDS RZ, [RZ] ;  /* 0x00000000fffff984 */ /* 0x000fe20000000800 */
[----:B------:R-:W-:Y:S01]  /*1b020*/  @!PT LDS RZ, [RZ] ;  /* 0x00000000fffff984 */ /* 0x000fe20000000800 */
[----:B------:R-:W-:Y:S01]  /*1b030*/  @!PT LDS RZ, [RZ] ;  /* 0x00000000fffff984 */ /* 0x000fe20000000800 */
[----:B------:R-:W-:Y:S01]  /*1b040*/  @!P1 LDGSTS.E.BYPASS.LTC128B.128 [R237+0x16000], desc[UR22][R232.64+0x180] ;  /* 0x16000180e8ed9fae */ /* 0x000fe2000b981a16 */
[----:B------:R-:W-:Y:S02]  /*1b050*/  LOP3.LUT P0, RZ, R221, 0x4, RZ, 0xc0, !PT ;  /* 0x00000004ddff7812 */ /* 0x000fe4000780c0ff */
[--C-:B------:R-:W-:Y:S01]  /*1b060*/  IMAD.IADD R225, R224, 0x1, R227.reuse ;  /* 0x00000001e0e17824 */ /* 0x100fe200078e02e3 */
[----:B------:R-:W-:Y:S01]  /*1b070*/  @P1 STS.128 [R237+0x16000], RZ ;  /* 0x016000ffed001388 */ /* 0x000fe20000000c00 */
[C---:B------:R-:W-:Y:S01]  /*1b080*/  IMAD.IADD R166, R3.reuse, 0x1, R224 ;  /* 0x0000000103a67824 */ /* 0x040fe200078e02e0 */
[----:B------:R-:W-:Y:S02]  /*1b090*/  SEL R2, R2, 0xffffffc0, !P0 ;  /* 0xffffffc002027807 */ /* 0x000fe40004000000 */
[----:B------:R-:W-:Y:S01]  /*1b0a0*/  @!PT LDS RZ, [RZ] ;  /* 0x00000000fffff984 */ /* 0x000fe20000000800 */
[----:B------:R-:W-:Y:S01]  /*1b0b0*/  @!PT LDS RZ, [RZ] ;  /* 0x00000000fffff984 */ /* 0x000fe20000000800 */
[----:B------:R-:W-:Y:S01]  /*1b0c0*/  @!PT LDS RZ, [RZ] ;  /* 0x00000000fffff984 */ /* 0x000fe20000000800 */
[----:B------:R-:W-:Y:S03]  /*1b0d0*/  @!P4 LDGSTS.E.BYPASS.LTC128B.128 [R237+0x10800], desc[UR22][R8.64] ;  /* 0x1080000008edcfae */ /* 0x000fe6000b981a16 */
[----:B------:R-:W-:Y:S01]  /*1b0e0*/  IMAD.IADD R167, R2, 0x1, R227 ;  /* 0x0000000102a77824 */ /* 0x000fe200078e02e3 */
[----:B------:R-:W-:Y:S01]  /*1b0f0*/  @P4 STS.128 [R237+0x10800], RZ ;  /* 0x010800ffed004388 */ /* 0x000fe20000000c00 */
[----:B------:R-:W-:Y:S02]  /*1b100*/  IMAD.IADD R3, R3, 0x1, R2 ;  /* 0x0000000103037824 */ /* 0x000fe400078e0202 */
[C---:B------:R-:W-:Y:S01]  /*1b110*/  IMAD.IADD R164, R224.reuse, 0x1, R167 ;  /* 0x00000001e0a47824 */ /* 0x040fe200078e02a7 */
[----:B------:R-:W-:Y:S01]  /*1b120*/  @!PT LDS RZ, [RZ] ;  /* 0x00000000fffff984 */ /* 0x000fe20000000800 */
[----:B------:R-:W-:Y:S01]  /*1b130*/  @!PT LDS RZ, [RZ] ;  /* 0x00000000fffff984 */ /* 0x000fe20000000800 */
[----:B------:R-:W-:Y:S01]  /*1b140*/  @!PT LDS RZ, [RZ] ;  /* 0x00000000fffff984 */ /* 0x000fe20000000800 */
[----:B------:R-:W-:Y:S01]  /*1b150*/  @!P3 LDGSTS.E.BYPASS.LTC128B.128 [R237+0x12800], desc[UR22][R8.64+0x80] ;  /* 0x1280008008edbfae */ /* 0x000fe2000b981a16 */
[----:B------:R-:W-:Y:S03]  /*1b160*/  IMAD.IADD R2, R224, 0x1, R3 ;  /* 0x00000001e0027824 */ /* 0x000fe600078e0203 */
        /* <DEDUP_REMOVED lines=52> */
[----:B-1----:R-:W2:Y:S04]  /*1b4b0*/  LDSM.16.M88.4 R8, [R226+UR6+0x8000] ;  /* 0x00800006e208783b */ /* 0x002ea80008000200 */
[----:B------:R-:W1:Y:S04]  /*1b4c0*/  LDSM.16.M88.4 R16, [R226+UR6+0x8800] ;  /* 0x00880006e210783b */ /* 0x000e680008000200 */
[----:B------:R-:W3:Y:S04]  /*1b4d0*/  LDSM.16.M88.4 R24, [R226+UR6+0x9000] ;  /* 0x00900006e218783b */ /* 0x000ee80008000200 */
[----:B------:R-:W0:Y:S04]  /*1b4e0*/  LDGDEPBAR ;  /* 0x00000000000079af */ /* 0x000e280000000000 */
[----:B------:R-:W5:Y:S04]  /*1b4f0*/  LDSM.16.M88.4 R168, [R226+UR6+0x9800] ;  /* 0x00980006e2a8783b */ /* 0x000f680008000200 */
[----:B------:R-:W-:Y:S04]  /*1b500*/  LDSM.16.M88.4 R172, [R225] ;  /* 0x00000000e1ac783b */ /* 0x000fe80000000200 */
[----:B------:R-:W4:Y:S04]  /*1b510*/  LDSM.16.M88.4 R176, [R166+0x8000] ;  /* 0x00800000a6b0783b */ /* 0x000f280000000200 */
[----:B------:R-:W4:Y:S04]  /*1b520*/  LDSM.16.M88.4 R180, [R166+0x8800] ;  /* 0x00880000a6b4783b */ /* 0x000f280000000200 */
[----:B------:R-:W4:Y:S04]  /*1b530*/  LDSM.16.M88.4 R184, [R166+0x9000] ;  /* 0x00900000a6b8783b */ /* 0x000f280000000200 */
[----:B------:R-:W4:Y:S01]  /*1b540*/  LDSM.16.M88.4 R188, [R166+0x9800] ;  /* 0x00980000a6bc783b */ /* 0x000f220000000200 */
[C---:B--2---:R-:W-:Y:S03]  /*1b550*/  HMMA.16816.F32.BF16 R4, R32.reuse, R8, RZ ;  /* 0x000000082004723c */ /* 0x044fe600000418ff */
[----:B------:R-:W-:Y:S04]  /*1b560*/  LDSM.16.M88.4 R192, [R167] ;  /* 0x00000000a7c0783b */ /* 0x000fe80000000200 */
[----:B------:R-:W2:Y:S01]  /*1b570*/  LDSM.16.M88.4 R196, [R3+0x8000] ;  /* 0x0080000003c4783b */ /* 0x000ea20000000200 */
[C---:B------:R-:W-:Y:S03]  /*1b580*/  HMMA.16816.F32.BF16 R8, R32.reuse, R10, RZ ;  /* 0x0000000a2008723c */ /* 0x040fe600000418ff */
[----:B------:R-:W2:Y:S04]  /*1b590*/  LDSM.16.M88.4 R200, [R3+0x8800] ;  /* 0x0088000003c8783b */ /* 0x000ea80000000200 */
[----:B------:R-:W-:Y:S01]  /*1b5a0*/  LDSM.16.M88.4 R204, [R2+0x8000] ;  /* 0x0080000002cc783b */ /* 0x000fe20000000200 */
[C---:B-1----:R-:W-:Y:S03]  /*1b5b0*/  HMMA.16816.F32.BF16 R12, R32.reuse, R16, RZ ;  /* 0x00000010200c723c */ /* 0x042fe600000418ff */
[----:B------:R-:W-:Y:S04]  /*1b5c0*/  LDSM.16.M88.4 R208, [R2+0x8800] ;  /* 0x0088000002d0783b */ /* 0x000fe80000000200 */
[----:B------:R-:W-:Y:S01]  /*1b5d0*/  LDSM.16.M88.4 R212, [R226+UR6+0xe000] ;  /* 0x00e00006e2d4783b */ /* 0x000fe20008000200 */
[C---:B------:R-:W-:Y:S08]  /*1b5e0*/  HMMA.16816.F32.BF16 R16, R32.reuse, R18, RZ ;  /* 0x000000122010723c */ /* 0x040ff000000418ff */
[C---:B---3--:R-:W-:Y:S08]  /*1b5f0*/  HMMA.16816.F32.BF16 R20, R32.reuse, R24, RZ ;  /* 0x000000182014723c */ /* 0x048ff000000418ff */
[C---:B------:R-:W-:Y:S08]  /*1b600*/  HMMA.16816.F32.BF16 R24, R32.reuse, R26, RZ ;  /* 0x0000001a2018723c */ /* 0x040ff000000418ff */
[C---:B-----5:R-:W-:Y:S08]  /*1b610*/  HMMA.16816.F32.BF16 R28, R32.reuse, R168, RZ ;  /* 0x000000a8201c723c */ /* 0x060ff000000418ff */
[----:B------:R-:W-:Y:S01]  /*1b620*/  HMMA.16816.F32.BF16 R32, R32, R170, RZ ;  /* 0x000000aa2020723c */ /* 0x000fe200000418ff */
[----:B------:R-:W1:Y:S07]  /*1b630*/  LDSM.16.M88.4 R168, [R3+0x9000] ;  /* 0x0090000003a8783b */ /* 0x000e6e0000000200 */
[C---:B----4-:R-:W-:Y:S08]  /*1b640*/  HMMA.16816.F32.BF16 R4, R172.reuse, R176, R4 ;  /* 0x000000b0ac04723c */ /* 0x050ff00000041804 */
[C---:B------:R-:W-:Y:S01]  /*1b650*/  HMMA.16816.F32.BF16 R8, R172.reuse, R178, R8 ;  /* 0x000000b2ac08723c */ /* 0x040fe20000041808 */
[----:B------:R-:W3:Y:S07]  /*1b660*/  LDSM.16.M88.4 R176, [R3+0x9800] ;  /* 0x0098000003b0783b */ /* 0x000eee0000000200 */
[C---:B------:R-:W-:Y:S08]  /*1b670*/  HMMA.16816.F32.BF16 R12, R172.reuse, R180, R12 ;  /* 0x000000b4ac0c723c */ /* 0x040ff0000004180c */
[C---:B------:R-:W-:Y:S01]  /*1b680*/  HMMA.16816.F32.BF16 R16, R172.reuse, R182, R16 ;  /* 0x000000b6ac10723c */ /* 0x040fe20000041810 */
[----:B------:R-:W4:Y:S07]  /*1b690*/  LDSM.16.M88.4 R180, [R164] ;  /* 0x00000000a4b4783b */ /* 0x000f2e0000000200 */
[C---:B------:R-:W-:Y:S08]  /*1b6a0*/  HMMA.16816.F32.BF16 R20, R172.reuse, R184, R20 ;  /* 0x000000b8ac14723c */ /* 0x040ff00000041814 */
[C---:B------:R-:W-:Y:S01]  /*1b6b0*/  HMMA.16816.F32.BF16 R24, R172.reuse, R186, R24 ;  /* 0x000000baac18723c */ /* 0x040fe20000041818 */
[----:B------:R-:W-:Y:S07]  /*1b6c0*/  LDSM.16.M88.4 R184, [R2+0x9800] ;  /* 0x0098000002b8783b */ /* 0x000fee0000000200 */
[C---:B------:R-:W-:Y:S08]  /*1b6d0*/  HMMA.16816.F32.BF16 R28, R172.reuse, R188, R28 ;  /* 0x000000bcac1c723c */ /* 0x040ff0000004181c */
[----:B------:R-:W-:Y:S01]  /*1b6e0*/  HMMA.16816.F32.BF16 R32, R172, R190, R32 ;  /* 0x000000beac20723c */ /* 0x000fe20000041820 */
[----:B------:R-:W5:Y:S04]  /*1b6f0*/  LDSM.16.M88.4 R172, [R2+0x9000] ;  /* 0x0090000002ac783b */ /* 0x000f680000000200 */
[----:B------:R-:W-:Y:S03]  /*1b700*/  LDSM.16.M88.4 R188, [R227+0x2000] ;  /* 0x00200000e3bc783b */ /* 0x000fe60000000200 */
[C---:B--2---:R-:W-:Y:S08]  /*1b710*/  HMMA.16816.F32.BF16 R4, R192.reuse, R196, R4 ;  /* 0x000000c4c004723c */ /* 0x044ff00000041804 */
[C---:B------:R-:W-:Y:S01]  /*1b720*/  HMMA.16816.F32.BF16 R8, R192.reuse, R198, R8 ;  /* 0x000000c6c008723c */ /* 0x040fe20000041808 */
[----:B------:R-:W2:Y:S07]  /*1b730*/  LDSM.16.M88.4 R196, [R226+UR6+0xa000] ;  /* 0x00a00006e2c4783b */ /* 0x000eae0008000200 */
[C---:B------:R-:W-:Y:S08]  /*1b740*/  HMMA.16816.F32.BF16 R12, R192.reuse, R200, R12 ;  /* 0x000000c8c00c723c */ /* 0x040ff0000004180c */
[C---:B------:R-:W-:Y:S01]  /*1b750*/  HMMA.16816.F32.BF16 R16, R192.reuse, R202, R16 ;  /* 0x000000cac010723c */ /* 0x040fe20000041810 */
[----:B------:R-:W2:Y:S07]  /*1b760*/  LDSM.16.M88.4 R200, [R226+UR6+0xa800] ;  /* 0x00a80006e2c8783b */ /* 0x000eae0008000200 */
[C---:B-1----:R-:W-:Y:S08]  /*1b770*/  HMMA.16816.F32.BF16 R20, R192.reuse, R168, R20 ;  /* 0x000000a8c014723c */ /* 0x042ff00000041814 */
[C---:B------:R-:W-:Y:S01]  /*1b780*/  HMMA.16816.F32.BF16 R24, R192.reuse, R170, R24 ;  /* 0x000000aac018723c */ /* 0x040fe20000041818 */
[----:B------:R-:W1:Y:S07]  /*1b790*/  LDSM.16.M88.4 R168, [R226+UR6+0xb000] ;  /* 0x00b00006e2a8783b */ /* 0x000e6e0008000200 */
[C---:B---3--:R-:W-:Y:S08]  /*1b7a0*/  HMMA.16816.F32.BF16 R28, R192.reuse, R176, R28 ;  /* 0x000000b0c01c723c */ /* 0x048ff0000004181c */
[----:B------:R-:W-:Y:S01]  /*1b7b0*/  HMMA.16816.F32.BF16 R32, R192, R178, R32 ;  /* 0x000000b2c020723c */ /* 0x000fe20000041820 */
[----:B------:R-:W3:Y:S04]  /*1b7c0*/  LDSM.16.M88.4 R176, [R226+UR6+0xb800] ;  /* 0x00b80006e2b0783b */ /* 0x000ee80008000200 */
[----:B------:R-:W-:Y:S03]  /*1b7d0*/  LDSM.16.M88.4 R192, [R225+0x2000] ;  /* 0x00200000e1c0783b */ /* 0x000fe60000000200 */
[C---:B----4-:R-:W-:Y:S08]  /*1b7e0*/  HMMA.16816.F32.BF16 R4, R180.reuse, R204, R4 ;  /* 0x000000ccb404723c */ /* 0x050ff00000041804 */
[C---:B------:R-:W-:Y:S01]  /*1b7f0*/  HMMA.16816.F32.BF16 R8, R180.reuse, R206, R8 ;  /* 0x000000ceb408723c */ /* 0x040fe20000041808 */
[----:B------:R-:W4:Y:S07]  /*1b800*/  LDSM.16.M88.4 R204, [R166+0xa000] ;  /* 0x00a00000a6cc783b */ /* 0x000f2e0000000200 */
[C---:B------:R-:W-:Y:S08]  /*1b810*/  HMMA.16816.F32.BF16 R12, R180.reuse, R208, R12 ;  /* 0x000000d0b40c723c */ /* 0x040ff0000004180c */
[C---:B------:R-:W-:Y:S01]  /*1b820*/  HMMA.16816.F32.BF16 R16, R180.reuse, R210, R16 ;  /* 0x000000d2b410723c */ /* 0x040fe20000041810 */
[----:B------:R-:W4:Y:S07]  /*1b830*/  LDSM.16.M88.4 R208, [R166+0xa800] ;  /* 0x00a80000a6d0783b */ /* 0x000f2e0000000200 */
[C---:B-----5:R-:W-:Y:S08]  /*1b840*/  HMMA.16816.F32.BF16 R20, R180.reuse, R172, R20 ;  /* 0x000000acb414723c */ /* 0x060ff00000041814 */
[C---:B------:R-:W-:Y:S01]  /*1b850*/  HMMA.16816.F32.BF16 R24, R180.reuse, R174, R24 ;  /* 0x000000aeb418723c */ /* 0x040fe20000041818 */
[----:B------:R-:W5:Y:S07]  /*1b860*/  LDSM.16.M88.4 R172, [R166+0xb000] ;  /* 0x00b00000a6ac783b */ /* 0x000f6e0000000200 */
[C---:B------:R-:W-:Y:S08]  /*1b870*/  HMMA.16816.F32.BF16 R28, R180.reuse, R184, R28 ;  /* 0x000000b8b41c723c */ /* 0x040ff0000004181c */
[----:B------:R-:W-:Y:S01]  /*1b880*/  HMMA.16816.F32.BF16 R32, R180, R186, R32 ;  /* 0x000000bab420723c */ /* 0x000fe20000041820 */
[----:B------:R-:W5:Y:S04]  /*1b890*/  LDSM.16.M88.4 R180, [R166+0xb800] ;  /* 0x00b80000a6b4783b */ /* 0x000f680000000200 */
[----:B------:R-:W-:Y:S03]  /*1b8a0*/  LDSM.16.M88.4 R184, [R3+0xa800] ;  /* 0x00a8000003b8783b */ /* 0x000fe60000000200 */
[C---:B--2---:R-:W-:Y:S08]  /*1b8b0*/  HMMA.16816.F32.BF16 R4, R188.reuse, R196, R4 ;  /* 0x000000c4bc04723c */ /* 0x044ff00000041804 */
[C---:B------:R-:W-:Y:S01]  /*1b8c0*/  HMMA.16816.F32.BF16 R8, R188.reuse, R198, R8 ;  /* 0x000000c6bc08723c */ /* 0x040fe20000041808 */
[----:B------:R-:W-:Y:S07]  /*1b8d0*/  LDSM.16.M88.4 R196, [R164+0x2000] ;  /* 0x00200000a4c4783b */ /* 0x000fee0000000200 */
[C---:B------:R-:W-:Y:S08]  /*1b8e0*/  HMMA.16816.F32.BF16 R12, R188.reuse, R200, R12 ;  /* 0x000000c8bc0c723c */ /* 0x040ff0000004180c */
[C---:B------:R-:W-:Y:S01]  /*1b8f0*/  HMMA.16816.F32.BF16 R16, R188.reuse, R202, R16 ;  /* 0x000000cabc10723c */ /* 0x040fe20000041810 */
[----:B------:R-:W-:Y:S07]  /*1b900*/  LDSM.16.M88.4 R200, [R2+0xa000] ;  /* 0x00a0000002c8783b */ /* 0x000fee0000000200 */
[C---:B-1----:R-:W-:Y:S08]  /*1b910*/  HMMA.16816.F32.BF16 R20, R188.reuse, R168, R20 ;  /* 0x000000a8bc14723c */ /* 0x042ff00000041814 */
[C---:B------:R-:W-:Y:S01]  /*1b920*/  HMMA.16816.F32.BF16 R24, R188.reuse, R170, R24 ;  /* 0x000000aabc18723c */ /* 0x040fe20000041818 */
[----:B------:R-:W-:Y:S07]  /*1b930*/  LDSM.16.M88.4 R168, [R167+0x2000] ;  /* 0x00200000a7a8783b */ /* 0x000fee0000000200 */
[C---:B---3--:R-:W-:Y:S08]  /*1b940*/  HMMA.16816.F32.BF16 R28, R188.reuse, R176, R28 ;  /* 0x000000b0bc1c723c */ /* 0x048ff0000004181c */
[----:B------:R-:W-:Y:S01]  /*1b950*/  HMMA.16816.F32.BF16 R32, R188, R178, R32 ;  /* 0x000000b2bc20723c */ /* 0x000fe20000041820 */
[----:B------:R-:W1:Y:S04]  /*1b960*/  LDSM.16.M88.4 R176, [R3+0xa000] ;  /* 0x00a0000003b0783b */ /* 0x000e680000000200 */
[----:B------:R-:W2:Y:S03]  /*1b970*/  LDSM.16.M88.4 R188, [R3+0xb000] ;  /* 0x00b0000003bc783b */ /* 0x000ea60000000200 */
[C---:B----4-:R-:W-:Y:S08]  /*1b980*/  HMMA.16816.F32.BF16 R4, R192.reuse, R204, R4 ;  /* 0x000000ccc004723c */ /* 0x050ff00000041804 */
[C---:B------:R-:W-:Y:S01]  /*1b990*/  HMMA.16816.F32.BF16 R8, R192.reuse, R206, R8 ;  /* 0x000000cec008723c */ /* 0x040fe20000041808 */
[----:B------:R-:W-:Y:S07]  /*1b9a0*/  LDSM.16.M88.4 R204, [R166+0xc000] ;  /* 0x00c00000a6cc783b */ /* 0x000fee0000000200 */
[C---:B------:R-:W-:Y:S08]  /*1b9b0*/  HMMA.16816.F32.BF16 R12, R192.reuse, R208, R12 ;  /* 0x000000d0c00c723c */ /* 0x040ff0000004180c */
[C---:B------:R-:W-:Y:S01]  /*1b9c0*/  HMMA.16816.F32.BF16 R16, R192.reuse, R210, R16 ;  /* 0x000000d2c010723c */ /* 0x040fe20000041810 */
[----:B------:R-:W-:Y:S07]  /*1b9d0*/  LDSM.16.M88.4 R208, [R227+0x6000] ;  /* 0x00600000e3d0783b */ /* 0x000fee0000000200 */
[C---:B-----5:R-:W-:Y:S08]  /*1b9e0*/  HMMA.16816.F32.BF16 R20, R192.reuse, R172, R20 ;  /* 0x000000acc014723c */ /* 0x060ff00000041814 */
[C---:B------:R-:W-:Y:S01]  /*1b9f0*/  HMMA.16816.F32.BF16 R24, R192.reuse, R174, R24 ;  /* 0x000000aec018723c */ /* 0x040fe20000041818 */
[----:B------:R-:W3:Y:S07]  /*1ba00*/  LDSM.16.M88.4 R172, [R3+0xb800] ;  /* 0x00b8000003ac783b */ /* 0x000eee0000000200 */
[C---:B------:R-:W-:Y:S08]  /*1ba10*/  HMMA.16816.F32.BF16 R28, R192.reuse, R180, R28 ;  /* 0x000000b4c01c723c */ /* 0x040ff0000004181c */
[----:B------:R-:W-:Y:S01]  /*1ba20*/  HMMA.16816.F32.BF16 R32, R192, R182, R32 ;  /* 0x000000b6c020723c */ /* 0x000fe20000041820 */
[----:B------:R-:W4:Y:S04]  /*1ba30*/  LDSM.16.M88.4 R180, [R2+0xa800] ;  /* 0x00a8000002b4783b */ /* 0x000f280000000200 */
[----:B------:R-:W-:Y:S03]  /*1ba40*/  LDSM.16.M88.4 R192, [R226+UR6+0xd000] ;  /* 0x00d00006e2c0783b */ /* 0x000fe60008000200 */
[C---:B-1----:R-:W-:Y:S08]  /*1ba50*/  HMMA.16816.F32.BF16 R4, R168.reuse, R176, R4 ;  /* 0x000000b0a804723c */ /* 0x042ff00000041804 */
[C---:B------:R-:W-:Y:S01]  /*1ba60*/  HMMA.16816.F32.BF16 R8, R168.reuse, R178, R8 ;  /* 0x000000b2a808723c */ /* 0x040fe20000041808 */
[----:B------:R-:W1:Y:S07]  /*1ba70*/  LDSM.16.M88.4 R176, [R2+0xb000] ;  /* 0x00b0000002b0783b */ /* 0x000e6e0000000200 */
        /* <DEDUP_REMOVED lines=8> */
[----:B------:R-:W2:Y:S04]  /*1bb00*/  LDSM.16.M88.4 R168, [R2+0xb800] ;  /* 0x00b8000002a8783b */ /* 0x000ea80000000200 */
[----:B------:R-:W3:Y:S03]  /*1bb10*/  LDSM.16.M88.4 R172, [R227+0x4000] ;  /* 0x00400000e3ac783b */ /* 0x000ee60000000200 */
[C---:B------:R-:W-:Y:S08]  /*1bb20*/  HMMA.16816.F32.BF16 R4, R196.reuse, R200, R4 ;  /* 0x000000c8c404723c */ /* 0x040ff00000041804 */
[C---:B------:R-:W-:Y:S01]  /*1bb30*/  HMMA.16816.F32.BF16 R8, R196.reuse, R202, R8 ;  /* 0x000000cac408723c */ /* 0x040fe20000041808 */
[----:B------:R-:W-:Y:S07]  /*1bb40*/  LDSM.16.M88.4 R200, [R225+0x4000] ;  /* 0x00400000e1c8783b */ /* 0x000fee0000000200 */
[C---:B----4-:R-:W-:Y:S08]  /*1bb50*/  HMMA.16816.F32.BF16 R12, R196.reuse, R180, R12 ;  /* 0x000000b4c40c723c */ /* 0x050ff0000004180c */
[C---:B------:R-:W-:Y:S01]  /*1bb60*/  HMMA.16816.F32.BF16 R16, R196.reuse, R182, R16 ;  /* 0x000000b6c410723c */ /* 0x040fe20000041810 */
[----:B------:R-:W4:Y:S07]  /*1bb70*/  LDSM.16.M88.4 R180, [R226+UR6+0xd800] ;  /* 0x00d80006e2b4783b */ /* 0x000f2e0008000200 */
[C---:B-1----:R-:W-:Y:S08]  /*1bb80*/  HMMA.16816.F32.BF16 R20, R196.reuse, R176, R20 ;  /* 0x000000b0c414723c */ /* 0x042ff00000041814 */
[C---:B------:R-:W-:Y:S01]  /*1bb90*/  HMMA.16816.F32.BF16 R24, R196.reuse, R178, R24 ;  /* 0x000000b2c418723c */ /* 0x040fe20000041818 */
[----:B------:R-:W-:Y:S07]  /*1bba0*/  LDSM.16.M88.4 R176, [R166+0xd000] ;  /* 0x00d00000a6b0783b */ /* 0x000fee0000000200 */
[C---:B--2---:R-:W-:Y:S08]  /*1bbb0*/  HMMA.16816.F32.BF16 R28, R196.reuse, R168, R28 ;  /* 0x000000a8c41c723c */ /* 0x044ff0000004181c */
[----:B------:R-:W-:Y:S01]  /*1bbc0*/  HMMA.16816.F32.BF16 R32, R196, R170, R32 ;  /* 0x000000aac420723c */ /* 0x000fe20000041820 */
[----:B------:R-:W1:Y:S04]  /*1bbd0*/  LDSM.16.M88.4 R168, [R166+0xc800] ;  /* 0x00c80000a6a8783b */ /* 0x000e680000000200 */
[----:B------:R-:W-:Y:S03]  /*1bbe0*/  LDSM.16.M88.4 R196, [R2+0xc000] ;  /* 0x00c0000002c4783b */ /* 0x000fe60000000200 */
[C---:B---3--:R-:W-:Y:S08]  /*1bbf0*/  HMMA.16816.F32.BF16 R4, R172.reuse, R184, R4 ;  /* 0x000000b8ac04723c */ /* 0x048ff00000041804 */
        /* <DEDUP_REMOVED lines=8> */
[C---:B----4-:R-:W-:Y:S08]  /*1bc80*/  HMMA.16816.F32.BF16 R28, R172.reuse, R180, R28 ;  /* 0x000000b4ac1c723c */ /* 0x050ff0000004181c */
        /* <DEDUP_REMOVED lines=164> */
.L_x_864:
        /* <DEDUP_REMOVED lines=93> */
.L_x_863:
[----:B--2---:R-:W-:Y:S01]  /*1cca0*/  FMNMX3.FTZ R2, R0, R6, R7, !PT ;  /* 0x0000000600027276 */ /* 0x004fe20007810007 */
[----:B------:R-:W-:Y:S01]  /*1ccb0*/  LDSM.16.MT88.4 R172, [R219+0x10000] ;  /* 0x01000000dbac783b */ /* 0x000fe20000004200 */
[----:B------:R-:W-:Y:S01]  /*1ccc0*/  FMNMX3.FTZ R3, R165, R4, R5, !PT ;  /* 0x00000004a5037276 */ /* 0x000fe20007810005 */
[----:B------:R-:W-:Y:S01]  /*1ccd0*/  UISETP.GT.AND UP2, UPT, UR21, URZ, UPT ;  /* 0x000000ff1500728c */ /* 0x000fe2000bf44270 */
[----:B------:R-:W-:Y:S01]  /*1cce0*/  FMNMX3.FTZ R2, R2, R10, R11, !PT ;  /* 0x0000000a02027276 */ /* 0x000fe2000781000b */
[----:B------:R-:W-:Y:S01]  /*1ccf0*/  UIADD3 UR5, UPT, UPT, UR21, -0x1, URZ ;  /* 0xffffffff15057890 */ /* 0x000fe2000fffe0ff */
[----:B------:R-:W-:Y:S01]  /*1cd00*/  FMNMX3.FTZ R3, R3, R8, R9, !PT ;  /* 0x0000000803037276 */ /* 0x000fe20007810009 */
[----:B------:R-:W-:Y:S01]  /*1cd10*/  UIADD3 UR19, UPT, UPT, UR19, -0x40, URZ ;  /* 0xffffffc013137890 */ /* 0x000fe2000fffe0ff */
[----:B------:R-:W-:Y:S01]  /*1cd20*/  FMNMX3.FTZ R2, R2, R14, R15, !PT ;  /* 0x0000000e02027276 */ /* 0x000fe2000781000f */
[----:B------:R-:W-:Y:S01]  /*1cd30*/  LDSM.16.MT88.4 R180, [R219+0x12800] ;  /* 0x01280000dbb4783b */ /* 0x000fe20000004200 */
[----:B------:R-:W-:Y:S02]  /*1cd40*/  FMNMX3.FTZ R3, R3, R12, R13, !PT ;  /* 0x0000000c03037276 */ /* 0x000fe4000781000d */
[----:B------:R-:W-:Y:S01]  /*1cd50*/  FMNMX3.FTZ R2, R2, R18, R19, !PT ;  /* 0x0000001202027276 */ /* 0x000fe20007810013 */
[----:B------:R-:W-:Y:S01]  /*1cd60*/  UMOV UR21, UR5 ;  /* 0x0000000500157c82 */ /* 0x000fe20008000000 */
        /* <DEDUP_REMOVED lines=39> */
[----:B------:R-:W-:Y:S01]  /*1cfe0*/  MOV R7, R234 ;  /* 0x000000ea00077202 */ /* 0x000fe20000000f00 */
        /* <DEDUP_REMOVED lines=426> */
.L_x_861:
[----:B------:R-:W1:Y:S01]  /*1ea90*/  SHFL.BFLY PT, R0, R239, 0x2, 0x1f ;  /* 0x0c401f00ef007f89 */ /* 0x000e6200000e0000 */
[C---:B------:R-:W-:Y:S01]  /*1eaa0*/  SHF.L.U32 R4, R221.reuse, 0x4, RZ ;  /* 0x00000004dd047819 */ /* 0x040fe200000006ff */
[----:B------:R-:W-:Y:S01]  /*1eab0*/  UISETP.NE.AND UP1, UPT, UR7, -0x1, UPT ;  /* 0xffffffff0700788c */ /* 0x000fe2000bf25270 */
[C---:B------:R-:W-:Y:S01]  /*1eac0*/  LOP3.LUT P1, RZ, R221.reuse, 0x10, RZ, 0xc0, !PT ;  /* 0x00000010ddff7812 */ /* 0x040fe2000782c0ff */
[----:B------:R-:W2:Y:S01]  /*1ead0*/  SHFL.BFLY PT, R8, R241, 0x2, 0x1f ;  /* 0x0c401f00f1087f89 */ /* 0x000ea200000e0000 */
[----:B------:R-:W-:Y:S01]  /*1eae0*/  LOP3.LUT R4, R4, 0x1c0, RZ, 0xc0, !PT ;  /* 0x000001c004047812 */ /* 0x000fe200078ec0ff */
[----:B------:R-:W3:Y:S01]  /*1eaf0*/  LDCU.U8 UR10, c[0x0][0x548] ;  /* 0x0000a900ff0a77ac */ /* 0x000ee20008000000 */
[----:B------:R-:W-:Y:S01]  /*1eb00*/  LOP3.LUT P2, RZ, R221, 0x8, RZ, 0xc0, !PT ;  /* 0x00000008ddff7812 */ /* 0x000fe2000784c0ff */
[----:B------:R-:W-:Y:S01]  /*1eb10*/  BSSY.RECONVERGENT B0, `(.L_x_866) ;  /* 0x0000153000007945 */ /* 0x000fe20003800200 */
[----:B------:R-:W-:Y:S01]  /*1eb20*/  SHF.R.U32.HI R12, RZ, 0x2, R221 ;  /* 0x00000002ff0c7819 */ /* 0x000fe200000116dd */
[----:B------:R-:W4:Y:S03]  /*1eb30*/  LDCU UR14, c[0x0][0x434] ;  /* 0x00008680ff0e77ac */ /* 0x000f260008000800 */
[----:B------:R-:W5:Y:S01]  /*1eb40*/  @!UP1 LDCU.64 UR8, c[0x0][0x400] ;  /* 0x00008000ff0897ac */ /* 0x000f620008000a00 */
[----:B------:R-:W4:Y:S01]  /*1eb50*/  @UP1 LDCU.64 UR4, c[0x0][0x408] ;  /* 0x00008100ff0417ac */ /* 0x000f220008000a00 */
[----:B------:R-:W4:Y:S01]  /*1eb60*/  LDCU.64 UR12, c[0x0][0x358] ;  /* 0x00006b00ff0c77ac */ /* 0x000f220008000a00 */
[----:B-1----:R-:W-:Y:S01]  /*1eb70*/  FADD.FTZ R9, R0, R239 ;  /* 0x000000ef00097221 */ /* 0x002fe20000010000 */
[----:B---3--:R-:W-:Y:S01]  /*1eb80*/  UISETP.NE.AND UP2, UPT, UR10, URZ, UPT ;  /* 0x000000ff0a00728c */ /* 0x008fe2000bf45270 */
[----:B--2---:R-:W-:-:S03]  /*1eb90*/  FADD.FTZ R8, R8, R241 ;  /* 0x000000f108087221 */ /* 0x004fc60000010000 */
[----:B------:R-:W1:Y:S01]  /*1eba0*/  SHFL.BFLY PT, R0, R9, 0x1, 0x1f ;  /* 0x0c201f0009007f89 */ /* 0x000e6200000e0000 */
[----:B------:R-:W-:-:S03]  /*1ebb0*/  UISETP.NE.OR UP0, UPT, UR7, -0x1, !UP2 ;  /* 0xffffffff0700788c */ /* 0x000fc6000d705670 */
[----:B------:R-:W2:Y:S01]  /*1ebc0*/  SHFL.BFLY PT, R5, R8, 0x1, 0x1f ;  /* 0x0c201f0008057f89 */ /* 0x000ea200000e0000 */
[----:B----4-:R-:W-:Y:S01]  /*1ebd0*/  @UP1 UIMAD.WIDE.U32 UR16, UR7, UR4, URZ ;  /* 0x00000004071012a5 */ /* 0x010fe2000f8e00ff */
[----:B------:R-:W-:Y:S01]  /*1ebe0*/  S2UR UR4, SR_CTAID.X ;  /* 0x00000000000479c3 */ /* 0x000fe20000002500 */
[----:B------:R-:W3:Y:S01]  /*1ebf0*/  @!UP2 LDCU UR10, c[0x0][0x3e0] ;  /* 0x00007c00ff0aa7ac */ /* 0x000ee20008000800 */
[----:B-1----:R-:W-:Y:S01]  /*1ec00*/  FADD.FTZ R0, R9, R0 ;  /* 0x0000000009007221 */ /* 0x002fe20000010000 */
[----:B--2---:R-:W-:-:S03]  /*1ec10*/  FADD.FTZ R2, R8, R5 ;  /* 0x0000000508027221 */ /* 0x004fc60000010000 */
[----:B------:R-:W1:Y:S01]  /*1ec20*/  MUFU.RCP R6, R0 ;  /* 0x0000000000067308 */ /* 0x000e620000001000 */
[----:B------:R-:W-:Y:S02]  /*1ec30*/  SHF.L.U32 R5, R221, 0x1, RZ ;  /* 0x00000001dd057819 */ /* 0x000fe400000006ff */
[----:B------:R-:W-:Y:S02]  /*1ec40*/  FSETP.NE.FTZ.AND P3, PT, R0, RZ, PT ;  /* 0x000000ff0000720b */ /* 0x000fe40003f75000 */
[--C-:B------:R-:W-:Y:S02]  /*1ec50*/  LOP3.LUT R216, R216, 0x6, R5.reuse, 0xf8, !PT ;  /* 0x00000006d8d87812 */ /* 0x100fe400078ef805 */
[----:B------:R-:W-:Y:S01]  /*1ec60*/  FSETP.NE.FTZ.AND P4, PT, R2, RZ, PT ;  /* 0x000000ff0200720b */ /* 0x000fe20003f95000 */
[----:B------:R-:W2:Y:S01]  /*1ec70*/  MUFU.RCP R7, R2 ;  /* 0x0000000200077308 */ /* 0x000ea20000001000 */
[----:B------:R-:W-:Y:S02]  /*1ec80*/  LOP3.LUT R5, R4, 0x38, R5, 0xf8, !PT ;  /* 0x0000003804057812 */ /* 0x000fe400078ef805 */
[----:B------:R-:W-:-:S02]  /*1ec90*/  MOV R4, 0x20 ;  /* 0x0000002000047802 */ /* 0x000fc40000000f00 */
[----:B------:R-:W-:Y:S02]  /*1eca0*/  LOP3.LUT R5, R216, R5, RZ, 0xfc, !PT ;  /* 0x00000005d8057212 */ /* 0x000fe400078efcff */
[----:B------:R-:W-:Y:S01]  /*1ecb0*/  SEL R4, R4, 0xffffffe0, !P2 ;  /* 0xffffffe004047807 */ /* 0x000fe20005000000 */
[----:B------:R-:W4:Y:S01]  /*1ecc0*/  @P3 MUFU.LG2 R0, R0 ;  /* 0x0000000000003308 */ /* 0x000f220000000c00 */
[----:B-1----:R-:W-:Y:S02]  /*1ecd0*/  FSEL R6, R6, 1, P3 ;  /* 0x3f80000006067808 */ /* 0x002fe40001800000 */
[----:B------:R-:W-:Y:S01]  /*1ece0*/  LEA R5, R5, UR6, 0x1 ;  /* 0x0000000605057c11 */ /* 0x000fe2000f8e08ff */
[----:B------:R-:W5:Y:S02]  /*1ecf0*/  S2UR UR6, SR_CTAID.Y ;  /* 0x00000000000679c3 */ /* 0x000f640000002600 */
        /* <DEDUP_REMOVED lines=222> */
[----:B-----5:R-:W-:Y:S01]  /*1fae0*/  @!UP1 UIMAD.WIDE.U32 UR18, UR6, UR8, URZ ;  /* 0x00000008061292a5 */ /* 0x020fe2000f8e00ff */
[----:B------:R-:W-:Y:S01]  /*1faf0*/  F2FP.BF16.F32.PACK_AB R138, R139, R138 ;  /* 0x0000008a8b8a723e */ /* 0x000fe200000010ff */
[----:B------:R-:W-:Y:S01]  /*1fb00*/  STS [R21+0x2000], R92 ;  /* 0x0020005c15007388 */ /* 0x000fe20000000800 */
[----:B------:R-:W-:Y:S01]  /*1fb10*/  F2FP.BF16.F32.PACK_AB R140, R141, R140 ;  /* 0x0000008c8d8c723e */ /* 0x000fe200000010ff */
[----:B------:R-:W3:Y:S01]  /*1fb20*/  S2UR UR8, SR_CTAID.Z ;  /* 0x00000000000879c3 */ /* 0x000ee20000002700 */
[----:B------:R-:W-:Y:S01]  /*1fb30*/  F2FP.BF16.F32.PACK_AB R142, R143, R142 ;  /* 0x0000008e8f8e723e */ /* 0x000fe200000010ff */
[----:B------:R-:W-:Y:S01]  /*1fb40*/  STS [R21+0x2400], R94 ;  /* 0x0024005e15007388 */ /* 0x000fe20000000800 */
[----:B------:R-:W-:Y:S01]  /*1fb50*/  F2FP.BF16.F32.PACK_AB R144, R145, R144 ;  /* 0x000000909190723e */ /* 0x000fe200000010ff */
[----:B------:R-:W-:Y:S01]  /*1fb60*/  @!UP1 UIMAD UR9, UR6, UR9, UR19 ;  /* 0x00000009060992a4 */ /* 0x000fe2000f8e0213 */
[----:B------:R-:W-:Y:S01]  /*1fb70*/  F2FP.BF16.F32.PACK_AB R146, R147, R146 ;  /* 0x000000929392723e */ /* 0x000fe200000010ff */
[----:B------:R-:W-:Y:S01]  /*1fb80*/  STS [R5+0x4000], R96 ;  /* 0x0040006005007388 */ /* 0x000fe20000000800 */
[----:B------:R-:W-:Y:S01]  /*1fb90*/  F2FP.BF16.F32.PACK_AB R156, R157, R156 ;  /* 0x0000009c9d9c723e */ /* 0x000fe200000010ff */
[----:B------:R-:W1:Y:S01]  /*1fba0*/  @P3 LDC R6, c[0x0][0x458] ;  /* 0x00011600ff063b82 */ /* 0x000e620000000800 */
[----:B------:R-:W-:Y:S01]  /*1fbb0*/  F2FP.BF16.F32.PACK_AB R158, R159, R158 ;  /* 0x0000009e9f9e723e */ /* 0x000fe200000010ff */
[----:B------:R-:W-:Y:S01]  /*1fbc0*/  STS [R5+0x4400], R98 ;  /* 0x0044006205007388 */ /* 0x000fe20000000800 */
[----:B------:R-:W-:Y:S01]  /*1fbd0*/  F2FP.BF16.F32.PACK_AB R148, R149, R148 ;  /* 0x000000949594723e */ /* 0x000fe200000010ff */
[----:B------:R-:W-:Y:S01]  /*1fbe0*/  @UP1 UIMAD UR9, UR7, UR5, UR17 ;  /* 0x00000005070912a4 */ /* 0x000fe2000f8e0211 */
[----:B------:R-:W-:Y:S01]  /*1fbf0*/  F2FP.BF16.F32.PACK_AB R150, R151, R150 ;  /* 0x000000969796723e */ /* 0x000fe200000010ff */
[----:B------:R-:W-:Y:S01]  /*1fc00*/  STS [R9+0x4000], R100 ;  /* 0x0040006409007388 */ /* 0x000fe20000000800 */
[----:B------:R-:W-:Y:S01]  /*1fc10*/  F2FP.BF16.F32.PACK_AB R7, R7, R152 ;  /* 0x000000980707723e */ /* 0x000fe200000010ff */
[----:B------:R-:W2:Y:S01]  /*1fc20*/  @P4 MUFU.LG2 R2, R2 ;  /* 0x0000000200024308 */ /* 0x000ea20000000c00 */
[----:B------:R-:W-:Y:S01]  /*1fc30*/  F2FP.BF16.F32.PACK_AB R154, R155, R154 ;  /* 0x0000009a9b9a723e */ /* 0x000fe200000010ff */
[----:B------:R-:W-:Y:S01]  /*1fc40*/  STS [R9+0x4400], R102 ;  /* 0x0044006609007388 */ /* 0x000fe20000000800 */
[----:B------:R-:W5:Y:S01]  /*1fc50*/  @UP2 LDCU UR5, c[0x0][0x454] ;  /* 0x00008a80ff0527ac */ /* 0x000f620008000800 */
[----:B------:R-:W-:Y:S01]  /*1fc60*/  LOP3.LUT P0, RZ, R221, 0x3, RZ, 0xc0, !PT ;  /* 0x00000003ddff7812 */ /* 0x000fe2000780c0ff */
[----:B----4-:R-:W-:Y:S01]  /*1fc70*/  @P3 FMUL.FTZ R0, R0, 0.69314718246459960938 ;  /* 0x3f31721800003820 */ /* 0x010fe20000410000 */
[----:B------:R-:W-:Y:S01]  /*1fc80*/  STS [R11+0x4000], R104 ;  /* 0x004000680b007388 */ /* 0x000fe20000000800 */
[----:B------:R-:W-:-:S02]  /*1fc90*/  @!UP0 UIMAD UR7, UR6, UR14, URZ ;  /* 0x0000000e060782a4 */ /* 0x000fc4000f8e02ff */
[----:B---3--:R-:W-:Y:S01]  /*1fca0*/  @!UP2 UIMAD UR11, UR6, UR10, UR8 ;  /* 0x0000000a060ba2a4 */ /* 0x008fe2000f8e0208 */
[----:B------:R-:W-:Y:S01]  /*1fcb0*/  STS [R11+0x4400], R106 ;  /* 0x0044006a0b007388 */ /* 0x000fe20000000800 */
[----:B------:R-:W-:Y:S01]  /*1fcc0*/  USHF.L.U32 UR6, UR4, 0x6, URZ ;  /* 0x0000000604067899 */ /* 0x000fe200080006ff */
[----:B------:R-:W-:Y:S02]  /*1fcd0*/  @!UP1 UMOV UR10, UR18 ;  /* 0x00000012000a9c82 */ /* 0x000fe40008000000 */
[----:B------:R-:W-:Y:S01]  /*1fce0*/  STS [R15+0x4000], R108 ;  /* 0x0040006c0f007388 */ /* 0x000fe20000000800 */
[----:B------:R-:W-:Y:S01]  /*1fcf0*/  @!UP2 UIMAD UR11, UR11, UR14, URZ ;  /* 0x0000000e0b0ba2a4 */ /* 0x000fe2000f8e02ff */
[----:B------:R-:W-:Y:S02]  /*1fd00*/  @UP1 UMOV UR10, UR16 ;  /* 0x00000010000a1c82 */ /* 0x000fe40008000000 */
[----:B------:R-:W-:Y:S01]  /*1fd10*/  STS [R15+0x4400], R110 ;  /* 0x0044006e0f007388 */ /* 0x000fe20000000800 */
[----:B-----5:R-:W-:-:S03]  /*1fd20*/  @UP2 UIMAD UR11, UR8, UR5, UR7 ;  /* 0x00000005080b22a4 */ /* 0x020fc6000f8e0207 */
        /* <DEDUP_REMOVED lines=13> */
[----:B------:R-:W-:Y:S04]  /*1fe00*/  STS [R11+0x6400], R138 ;  /* 0x0064008a0b007388 */ /* 0x000fe80000000800 */
[----:B------:R-:W-:Y:S04]  /*1fe10*/  STS [R15+0x6000], R140 ;  /* 0x0060008c0f007388 */ /* 0x000fe80000000800 */
[----:B------:R2:W-:Y:S01]  /*1fe20*/  STS [R15+0x6400], R142 ;  /* 0x0064008e0f007388 */ /* 0x0005e20000000800 */
[----:B---3--:R-:W3:Y:S03]  /*1fe30*/  LDC.64 R4, c[0x0][0x408] ;  /* 0x00010200ff047b82 */ /* 0x008ee60000000a00 */
[----:B------:R-:W-:Y:S04]  /*1fe40*/  STS [R13+0x6000], R144 ;  /* 0x006000900d007388 */ /* 0x000fe80000000800 */
[----:B------:R4:W-:Y:S04]  /*1fe50*/  STS [R13+0x6400], R146 ;  /* 0x006400920d007388 */ /* 0x0009e80000000800 */
[----:B------:R-:W-:Y:S04]  /*1fe60*/  STS [R19+0x6000], R156 ;  /* 0x0060009c13007388 */ /* 0x000fe80000000800 */
[----:B------:R-:W-:Y:S04]  /*1fe70*/  STS [R19+0x6400], R158 ;  /* 0x0064009e13007388 */ /* 0x000fe80000000800 */
[----:B------:R-:W-:Y:S04]  /*1fe80*/  STS [R17+0x6000], R148 ;  /* 0x0060009411007388 */ /* 0x000fe80000000800 */
[----:B------:R-:W-:Y:S01]  /*1fe90*/  STS [R17+0x6400], R150 ;  /* 0x0064009611007388 */ /* 0x000fe20000000800 */
[----:B--2---:R-:W-:Y:S01]  /*1fea0*/  @P4 FMUL.FTZ R15, R2, 0.69314718246459960938 ;  /* 0x3f317218020f4820 */ /* 0x004fe20000410000 */
[----:B------:R-:W-:Y:S01]  /*1feb0*/  MOV R2, 0x7f800000 ;  /* 0x7f80000000027802 */ /* 0x000fe20000000f00 */
[----:B-1----:R-:W-:Y:S01]  /*1fec0*/  @P3 FFMA.FTZ R2, R3, R6, R0 ;  /* 0x0000000603023223 */ /* 0x002fe20000010000 */
[----:B------:R1:W-:Y:S04]  /*1fed0*/  STS [R21+0x6000], R7 ;  /* 0x0060000715007388 */ /* 0x0003e80000000800 */
[----:B------:R2:W-:Y:S01]  /*1fee0*/  STS [R21+0x6400], R154 ;  /* 0x0064009a15007388 */ /* 0x0005e20000000800 */
[----:B----4-:R-:W4:Y:S08]  /*1fef0*/  @P4 LDC R13, c[0x0][0x458] ;  /* 0x00011600ff0d4b82 */ /* 0x010f300000000800 */
[----:B------:R-:W-:Y:S01]  /*1ff00*/  BAR.SYNC.DEFER_BLOCKING 0x0 ;  /* 0x0000000000007b1d */ /* 0x000fe20000010000 */
[----:B-1----:R-:W-:-:S04]  /*1ff10*/  LOP3.LUT R7, R220, 0x30, RZ, 0xc0, !PT ;  /* 0x00000030dc077812 */ /* 0x002fc800078ec0ff */
[----:B------:R-:W-:Y:S02]  /*1ff20*/  LOP3.LUT R7, R7, 0x7, R12, 0xf8, !PT ;  /* 0x0000000707077812 */ /* 0x000fe400078ef80c */
[----:B------:R-:W-:Y:S01]  /*1ff30*/  MOV R12, 0x7f800000 ;  /* 0x7f800000000c7802 */ /* 0x000fe20000000f00 */
[----:B------:R2:W1:Y:S01]  /*1ff40*/  LDS.128 R8, [R237+0x1800] ;  /* 0x00180000ed087984 */ /* 0x0004620000000c00 */
[----:B----4-:R-:W-:Y:S01]  /*1ff50*/  @P4 FFMA.FTZ R12, R164, R13, R15 ;  /* 0x0000000da40c4223 */ /* 0x010fe2000001000f */
[----:B---3--:R-:W-:Y:S06]  /*1ff60*/  @P0 BRA `(.L_x_867) ;  /* 0x0000000000340947 */ /* 0x008fec0003800000 */
[----:B------:R-:W3:Y:S01]  /*1ff70*/  LDCU.64 UR4, c[0x0][0x420] ;  /* 0x00008400ff0477ac */ /* 0x000ee20008000a00 */
[----:B------:R-:W-:Y:S01]  /*1ff80*/  VIADD R6, R7, 0x8 ;  /* 0x0000000807067836 */ /* 0x000fe20000000000 */
[----:B------:R-:W-:Y:S02]  /*1ff90*/  UIADD3 UR15, UPT, UPT, UR6, UR11, URZ ;  /* 0x0000000b060f7290 */ /* 0x000fe4000fffe0ff */
[----:B------:R-:W-:-:S04]  /*1ffa0*/  UIADD3 UR14, UPT, UPT, -UR6, UR20, URZ ;  /* 0x00000014060e7290 */ /* 0x000fc8000fffe1ff */
[----:B------:R-:W-:Y:S01]  /*1ffb0*/  IMAD.U32 R0, RZ, RZ, UR15 ;  /* 0x0000000fff007e24 */ /* 0x000fe2000f8e00ff */
[C---:B------:R-:W-:Y:S02]  /*1ffc0*/  IADD3 R3, P0, PT, R7.reuse, UR15, RZ ;  /* 0x0000000f07037c10 */ /* 0x040fe4000ff1e0ff */
[----:B------:R-:W-:Y:S02]  /*1ffd0*/  ISETP.GE.AND P2, PT, R7, UR14, PT ;  /* 0x0000000e07007c0c */ /* 0x000fe4000bf46270 */
[----:B------:R-:W-:Y:S02]  /*1ffe0*/  ISETP.GE.AND P1, PT, R6, UR14, PT ;  /* 0x0000000e06007c0c */ /* 0x000fe4000bf26270 */
[----:B------:R-:W-:Y:S02]  /*1fff0*/  LEA.HI.X.SX32 R0, R0, RZ, 0x1, P0 ;  /* 0x000000ff00007211 */ /* 0x000fe400000f0eff */
[----:B---3--:R-:W-:-:S04]  /*20000*/  LEA R6, P0, R3, UR4, 0x2 ;  /* 0x0000000403067c11 */ /* 0x008fc8000f8010ff */
[----:B------:R-:W-:-:S05]  /*20010*/  LEA.HI.X R7, R3, UR5, R0, 0x2, P0 ;  /* 0x0000000503077c11 */ /* 0x000fca00080f1400 */
[----:B------:R3:W-:Y:S04]  /*20020*/  @!P2 STG.E desc[UR12][R6.64], R12 ;  /* 0x0000000c0600a986 */ /* 0x0007e8000c10190c */
[----:B------:R3:W-:Y:S02]  /*20030*/  @!P1 STG.E desc[UR12][R6.64+0x20], R2 ;  /* 0x0000200206009986 */ /* 0x0007e4000c10190c */
.L_x_867:
[----:B------:R-:W-:Y:S05]  /*20040*/  BSYNC.RECONVERGENT B0 ;  /* 0x0000000000007941 */ /* 0x000fea0003800200 */
.L_x_866:
[----:B------:R-:W4:Y:S01]  /*20050*/  LDCU.64 UR4, c[0x0][0x410] ;  /* 0x00008200ff0477ac */ /* 0x000f220008000a00 */
[----:B------:R-:W-:Y:S01]  /*20060*/  IMAD.MOV.U32 R223, RZ, RZ, RZ ;  /* 0x000000ffffdf7224 */ /* 0x000fe200078e00ff */
[----:B------:R1:W1:Y:S01]  /*20070*/  LDS.128 R24, [R237] ;  /* 0x00000000ed187984 */ /* 0x0002620000000c00 */
[----:B------:R-:W-:Y:S01]  /*20080*/  SHF.R.U32.HI R0, RZ, 0x3, R221 ;  /* 0x00000003ff007819 */ /* 0x000fe200000116dd */
[----:B------:R-:W-:Y:S01]  /*20090*/  BSSY.RECONVERGENT B0, `(.L_x_868) ;  /* 0x0000027000007945 */ /* 0x000fe20003800200 */
[----:B---3--:R-:W-:Y:S01]  /*200a0*/  IMAD.WIDE.U32 R12, R4, UR6, R222 ;  /* 0x00000006040c7c25 */ /* 0x008fe2000f8e00de */
[----:B--2---:R2:W3:Y:S03]  /*200b0*/  LDS.128 R20, [R237+0x2000] ;  /* 0x00200000ed147984 */ /* 0x0044e60000000c00 */
[----:B------:R-:W-:Y:S01]  /*200c0*/  IMAD R7, R5, UR6, R13 ;  /* 0x0000000605077c24 */ /* 0x000fe2000f8e020d */
[----:B------:R-:W-:Y:S01]  /*200d0*/  IADD3 R12, P0, PT, R12, UR10, RZ ;  /* 0x0000000a0c0c7c10 */ /* 0x000fe2000ff1e0ff */
[----:B------:R2:W1:Y:S01]  /*200e0*/  LDS.128 R16, [R237+0x4000] ;  /* 0x00400000ed107984 */ /* 0x0004620000000c00 */
[----:B------:R-:W-:Y:S01]  /*200f0*/  UIADD3 UR6, UPT, UPT, -UR6, UR20, URZ ;  /* 0x0000001406067290 */ /* 0x000fe2000fffe1ff */
[C---:B------:R-:W-:Y:S01]  /*20100*/  VIADD R6, R0.reuse, 0x10 ;  /* 0x0000001000067836 */ /* 0x040fe20000000000 */
[----:B------:R-:W-:Y:S01]  /*20110*/  IADD3.X R13, PT, PT, R7, UR9, RZ, P0, !PT ;  /* 0x00000009070d7c10 */ /* 0x000fe200087fe4ff */
[----:B------:R-:W-:-:S02]  /*20120*/  VIADD R3, R0, 0x20 ;  /* 0x0000002000037836 */ /* 0x000fc40000000000 */
[C---:B------:R-:W-:Y:S01]  /*20130*/  VIADD R2, R0.reuse, 0x30 ;  /* 0x0000003000027836 */ /* 0x040fe20000000000 */
[----:B------:R-:W-:Y:S01]  /*20140*/  ISETP.GE.AND P0, PT, R0, UR6, PT ;  /* 0x0000000600007c0c */ /* 0x000fe2000bf06270 */
[----:B----4-:R-:W-:Y:S01]  /*20150*/  IMAD.U32 R28, RZ, RZ, UR4 ;  /* 0x00000004ff1c7e24 */ /* 0x010fe2000f8e00ff */
[----:B------:R-:W-:Y:S01]  /*20160*/  ISETP.GE.AND P4, PT, R6, UR6, PT ;  /* 0x0000000606007c0c */ /* 0x000fe2000bf86270 */
[----:B------:R-:W-:Y:S01]  /*20170*/  IMAD.U32 R31, RZ, RZ, UR5 ;  /* 0x00000005ff1f7e24 */ /* 0x000fe2000f8e00ff */
[----:B------:R-:W-:Y:S01]  /*20180*/  ISETP.GE.AND P6, PT, R3, UR6, PT ;  /* 0x0000000603007c0c */ /* 0x000fe2000bfc6270 */
[----:B------:R-:W-:Y:S01]  /*20190*/  IMAD.WIDE.U32 R28, R28, UR8, R12 ;  /* 0x000000081c1c7c25 */ /* 0x000fe2000f8e000c */
[----:B------:R-:W-:Y:S01]  /*201a0*/  ISETP.GE.AND P5, PT, R2, UR6, PT ;  /* 0x0000000602007c0c */ /* 0x000fe2000bfa6270 */
[----:B------:R2:W4:Y:S01]  /*201b0*/  LDS.128 R12, [R237+0x6000] ;  /* 0x00600000ed0c7984 */ /* 0x0005220000000c00 */
[C---:B------:R-:W-:Y:S01]  /*201c0*/  LOP3.LUT R6, R222.reuse, 0x40, RZ, 0xfc, !PT ;  /* 0x00000040de067812 */ /* 0x040fe200078efcff */
[----:B------:R-:W-:Y:S01]  /*201d0*/  IMAD R31, R31, UR8, R29 ;  /* 0x000000081f1f7c24 */ /* 0x000fe2000f8e021d */
[----:B------:R-:W-:-:S02]  /*201e0*/  LOP3.LUT R3, R222, 0x80, RZ, 0xfc, !PT ;  /* 0x00000080de037812 */ /* 0x000fc400078efcff */
[----:B------:R-:W-:Y:S01]  /*201f0*/  LOP3.LUT R2, R222, 0xc0, RZ, 0xfc, !PT ;  /* 0x000000c0de027812 */ /* 0x000fe200078efcff */
[----:B------:R-:W-:Y:S06]  /*20200*/  @P0 BRA `(.L_x_869) ;  /* 0x00000000003c0947 */ /* 0x000fec0003800000 */
[----:B------:R-:W5:Y:S01]  /*20210*/  LDCU.64 UR4, c[0x0][0x3f0] ;  /* 0x00007e00ff0477ac */ /* 0x000f620008000a00 */
[----:B------:R-:W-:Y:S01]  /*20220*/  IMAD.MOV.U32 R30, RZ, RZ, R28 ;  /* 0x000000ffff1e7224 */ /* 0x000fe200078e001c */
[----:B------:R-:W3:Y:S03]  /*20230*/  LDCU UR7, c[0x0][0x440] ;  /* 0x00008800ff0777ac */ /* 0x000ee60008000800 */
[----:B------:R-:W-:-:S04]  /*20240*/  IMAD.WIDE.U32 R34, R0, R4, R30 ;  /* 0x0000000400227225 */ /* 0x000fc800078e001e */
[----:B------:R-:W-:Y:S01]  /*20250*/  IMAD R7, R0, R5, R35 ;  /* 0x0000000500077224 */ /* 0x000fe200078e0223 */
[----:B-----5:R-:W-:-:S04]  /*20260*/  LEA R32, P0, R34, UR4, 0x1 ;  /* 0x0000000422207c11 */ /* 0x020fc8000f8008ff */
[----:B------:R-:W-:Y:S02]  /*20270*/  LEA.HI.X R33, R34, UR5, R7, 0x1, P0 ;  /* 0x0000000522217c11 */ /* 0x000fe400080f0c07 */
[----:B---3--:R-:W-:Y:S02]  /*20280*/  ISETP.GE.AND P3, PT, R222, UR7, PT ;  /* 0x00000007de007c0c */ /* 0x008fe4000bf66270 */
[----:B------:R-:W-:Y:S02]  /*20290*/  ISETP.GE.AND P2, PT, R6, UR7, PT ;  /* 0x0000000706007c0c */ /* 0x000fe4000bf46270 */
[----:B------:R-:W-:Y:S02]  /*202a0*/  ISETP.GE.AND P1, PT, R3, UR7, PT ;  /* 0x0000000703007c0c */ /* 0x000fe4000bf26270 */
[----:B------:R-:W-:-:S07]  /*202b0*/  ISETP.GE.AND P0, PT, R2, UR7, PT ;  /* 0x0000000702007c0c */ /* 0x000fce000bf06270 */
[----:B-1----:R1:W-:Y:S04]  /*202c0*/  @!P3 STG.E.128 desc[UR12][R32.64], R24 ;  /* 0x000000182000b986 */ /* 0x0023e8000c101d0c */
[----:B------:R1:W-:Y:S04]  /*202d0*/  @!P2 STG.E.128 desc[UR12][R32.64+0x80], R20 ;  /* 0x000080142000a986 */ /* 0x0003e8000c101d0c */
[----:B------:R1:W-:Y:S04]  /*202e0*/  @!P1 STG.E.128 desc[UR12][R32.64+0x100], R16 ;  /* 0x0001001020009986 */ /* 0x0003e8000c101d0c */
[----:B----4-:R1:W-:Y:S02]  /*202f0*/  @!P0 STG.E.128 desc[UR12][R32.64+0x180], R12 ;  /* 0x0001800c20008986 */ /* 0x0103e4000c101d0c */
.L_x_869:
[----:B------:R-:W-:Y:S05]  /*20300*/  BSYNC.RECONVERGENT B0 ;  /* 0x0000000000007941 */ /* 0x000fea0003800200 */
.L_x_868:
[----:B-1----:R1:W1:Y:S01]  /*20310*/  LDS.128 R24, [R237+0x800] ;  /* 0x00080000ed187984 */ /* 0x0022620000000c00 */
[----:B------:R-:W-:Y:S03]  /*20320*/  BSSY.RECONVERGENT B0, `(.L_x_870) ;  /* 0x0000019000007945 */ /* 0x000fe60003800200 */
[----:B---3--:R3:W1:Y:S04]  /*20330*/  LDS.128 R20, [R237+0x2800] ;  /* 0x00280000ed147984 */ /* 0x0086680000000c00 */
[----:B------:R3:W1:Y:S04]  /*20340*/  LDS.128 R16, [R237+0x4800] ;  /* 0x00480000ed107984 */ /* 0x0006680000000c00 */
[----:B----4-:R3:W4:Y:S01]  /*20350*/  LDS.128 R12, [R237+0x6800] ;  /* 0x00680000ed0c7984 */ /* 0x0107220000000c00 */
[----:B------:R-:W-:Y:S05]  /*20360*/  @P4 BRA `(.L_x_871) ;  /* 0x0000000000504947 */ /* 0x000fea0003800000 */
[----:B------:R-:W5:Y:S01]  /*20370*/  LDCU UR7, c[0x0][0x440] ;  /* 0x00008800ff0777ac */ /* 0x000f620008000800 */
[----:B------:R-:W-:Y:S01]  /*20380*/  IADD3 R7, P0, PT, R0, 0x10, RZ ;  /* 0x0000001000077810 */ /* 0x000fe20007f1e0ff */
[----:B------:R-:W-:Y:S01]  /*20390*/  IMAD.MOV.U32 R34, RZ, RZ, R28 ;  /* 0x000000ffff227224 */ /* 0x000fe200078e001c */
[----:B------:R-:W2:Y:S01]  /*203a0*/  LDCU.64 UR4, c[0x0][0x3f0] ;  /* 0x00007e00ff0477ac */ /* 0x000ea20008000a00 */
[----:B------:R-:W-:Y:S02]  /*203b0*/  IMAD.MOV.U32 R35, RZ, RZ, R31 ;  /* 0x000000ffff237224 */ /* 0x000fe400078e001f */
[----:B------:R-:W-:Y:S02]  /*203c0*/  IMAD.X R33, RZ, RZ, RZ, P0 ;  /* 0x000000ffff217224 */ /* 0x000fe400000e06ff */
[----:B------:R-:W-:-:S04]  /*203d0*/  IMAD.WIDE.U32 R34, R7, R4, R34 ;  /* 0x0000000407227225 */ /* 0x000fc800078e0022 */
[----:B------:R-:W-:-:S04]  /*203e0*/  IMAD R32, R33, R4, RZ ;  /* 0x0000000421207224 */ /* 0x000fc800078e02ff */
[----:B------:R-:W-:Y:S01]  /*203f0*/  IMAD R32, R7, R5, R32 ;  /* 0x0000000507207224 */ /* 0x000fe200078e0220 */
[----:B-----5:R-:W-:Y:S02]  /*20400*/  ISETP.GE.AND P3, PT, R222, UR7, PT ;  /* 0x00000007de007c0c */ /* 0x020fe4000bf66270 */
[----:B------:R-:W-:Y:S01]  /*20410*/  ISETP.GE.AND P2, PT, R6, UR7, PT ;  /* 0x0000000706007c0c */ /* 0x000fe2000bf46270 */
[----:B------:R-:W-:Y:S01]  /*20420*/  IMAD.IADD R32, R32, 0x1, R35 ;  /* 0x0000000120207824 */ /* 0x000fe200078e0223 */
[----:B------:R-:W-:Y:S02]  /*20430*/  ISETP.GE.AND P1, PT, R3, UR7, PT ;  /* 0x0000000703007c0c */ /* 0x000fe4000bf26270 */
[----:B------:R-:W-:Y:S02]  /*20440*/  ISETP.GE.AND P0, PT, R2, UR7, PT ;  /* 0x0000000702007c0c */ /* 0x000fe4000bf06270 */
[----:B--2---:R-:W-:-:S04]  /*20450*/  LEA R36, P4, R34, UR4, 0x1 ;  /* 0x0000000422247c11 */ /* 0x004fc8000f8808ff */
[----:B------:R-:W-:-:S05]  /*20460*/  LEA.HI.X R37, R34, UR5, R32, 0x1, P4 ;  /* 0x0000000522257c11 */ /* 0x000fca000a0f0c20 */
[----:B-1----:R1:W-:Y:S04]  /*20470*/  @!P3 STG.E.128 desc[UR12][R36.64], R24 ;  /* 0x000000182400b986 */ /* 0x0023e8000c101d0c */
[----:B------:R1:W-:Y:S04]  /*20480*/  @!P2 STG.E.128 desc[UR12][R36.64+0x80], R20 ;  /* 0x000080142400a986 */ /* 0x0003e8000c101d0c */
[----:B------:R1:W-:Y:S04]  /*20490*/  @!P1 STG.E.128 desc[UR12][R36.64+0x100], R16 ;  /* 0x0001001024009986 */ /* 0x0003e8000c101d0c */
[----:B----4-:R1:W-:Y:S02]  /*204a0*/  @!P0 STG.E.128 desc[UR12][R36.64+0x180], R12 ;  /* 0x0001800c24008986 */ /* 0x0103e4000c101d0c */
.L_x_871:
[----:B------:R-:W-:Y:S05]  /*204b0*/  BSYNC.RECONVERGENT B0 ;  /* 0x0000000000007941 */ /* 0x000fea0003800200 */
.L_x_870:
[----:B-1----:R1:W1:Y:S01]  /*204c0*/  LDS.128 R24, [R237+0x1000] ;  /* 0x00100000ed187984 */ /* 0x0022620000000c00 */
[----:B------:R-:W-:Y:S03]  /*204d0*/  BSSY.RECONVERGENT B0, `(.L_x_872) ;  /* 0x0000019000007945 */ /* 0x000fe60003800200 */
[----:B------:R1:W1:Y:S04]  /*204e0*/  LDS.128 R20, [R237+0x3000] ;  /* 0x00300000ed147984 */ /* 0x0002680000000c00 */
[----:B------:R1:W1:Y:S04]  /*204f0*/  LDS.128 R16, [R237+0x5000] ;  /* 0x00500000ed107984 */ /* 0x0002680000000c00 */
[----:B----4-:R4:W1:Y:S01]  /*20500*/  LDS.128 R12, [R237+0x7000] ;  /* 0x00700000ed0c7984 */ /* 0x0108620000000c00 */
        /* <DEDUP_REMOVED lines=20> */
[----:B------:R1:W-:Y:S02]  /*20650*/  @!P0 STG.E.128 desc[UR12][R36.64+0x180], R12 ;  /* 0x0001800c24008986 */ /* 0x0003e4000c101d0c */
.L_x_873:
[----:B------:R-:W-:Y:S05]  /*20660*/  BSYNC.RECONVERGENT B0 ;  /* 0x0000000000007941 */ /* 0x000fea0003800200 */
.L_x_872:
[----:B-1----:R1:W1:Y:S04]  /*20670*/  LDS.128 R16, [R237+0x3800] ;  /* 0x00380000ed107984 */ /* 0x0022680000000c00 */
[----:B------:R1:W1:Y:S01]  /*20680*/  LDS.128 R12, [R237+0x5800] ;  /* 0x00580000ed0c7984 */ /* 0x0002620000000c00 */
[----:B------:R-:W-:Y:S05]  /*20690*/  @P5 EXIT ;  /* 0x000000000000594d */ /* 0x000fea0003800000 */
[----:B------:R-:W-:Y:S01]  /*206a0*/  IADD3 R7, P0, PT, R0, 0x30, RZ ;  /* 0x0000003000077810 */ /* 0x000fe20007f1e0ff */
[----:B------:R-:W5:Y:S01]  /*206b0*/  LDCU.64 UR4, c[0x0][0x3f0] ;  /* 0x00007e00ff0477ac */ /* 0x000f620008000a00 */
[----:B------:R1:W2:Y:S01]  /*206c0*/  LDS.128 R20, [R237+0x7800] ;  /* 0x00780000ed147984 */ /* 0x0002a20000000c00 */
[----:B------:R-:W-:Y:S01]  /*206d0*/  IMAD.MOV.U32 R24, RZ, RZ, R28 ;  /* 0x000000ffff187224 */ /* 0x000fe200078e001c */
[----:B------:R-:W3:Y:S01]  /*206e0*/  LDCU UR6, c[0x0][0x440] ;  /* 0x00008800ff0677ac */ /* 0x000ee20008000800 */
[----:B------:R-:W-:-:S04]  /*206f0*/  IMAD.X R25, RZ, RZ, RZ, P0 ;  /* 0x000000ffff197224 */ /* 0x000fc800000e06ff */
[-C--:B------:R-:W-:Y:S02]  /*20700*/  IMAD R0, R25, R4.reuse, RZ ;  /* 0x0000000419007224 */ /* 0x080fe400078e02ff */
[----:B------:R-:W-:Y:S02]  /*20710*/  IMAD.MOV.U32 R25, RZ, RZ, R31 ;  /* 0x000000ffff197224 */ /* 0x000fe400078e001f */
[C---:B------:R-:W-:Y:S02]  /*20720*/  IMAD R0, R7.reuse, R5, R0 ;  /* 0x0000000507007224 */ /* 0x040fe400078e0200 */
[----:B------:R-:W-:-:S04]  /*20730*/  IMAD.WIDE.U32 R24, R7, R4, R24 ;  /* 0x0000000407187225 */ /* 0x000fc800078e0018 */
[----:B------:R-:W-:Y:S01]  /*20740*/  IMAD.IADD R0, R0, 0x1, R25 ;  /* 0x0000000100007824 */ /* 0x000fe200078e0219 */
[----:B-----5:R-:W-:Y:S02]  /*20750*/  LEA R4, P0, R24, UR4, 0x1 ;  /* 0x0000000418047c11 */ /* 0x020fe4000f8008ff */
[----:B---3--:R-:W-:Y:S02]  /*20760*/  ISETP.GE.AND P3, PT, R222, UR6, PT ;  /* 0x00000006de007c0c */ /* 0x008fe4000bf66270 */
[----:B------:R-:W-:Y:S02]  /*20770*/  ISETP.GE.AND P2, PT, R6, UR6, PT ;  /* 0x0000000606007c0c */ /* 0x000fe4000bf46270 */
[----:B------:R-:W-:Y:S02]  /*20780*/  ISETP.GE.AND P1, PT, R3, UR6, PT ;  /* 0x0000000603007c0c */ /* 0x000fe4000bf26270 */
[----:B------:R-:W-:Y:S02]  /*20790*/  LEA.HI.X R5, R24, UR5, R0, 0x1, P0 ;  /* 0x0000000518057c11 */ /* 0x000fe400080f0c00 */
[----:B------:R-:W-:-:S05]  /*207a0*/  ISETP.GE.AND P0, PT, R2, UR6, PT ;  /* 0x0000000602007c0c */ /* 0x000fca000bf06270 */
[----:B------:R3:W-:Y:S04]  /*207b0*/  @!P3 STG.E.128 desc[UR12][R4.64], R8 ;  /* 0x000000080400b986 */ /* 0x0007e8000c101d0c */
[----:B-1----:R3:W-:Y:S04]  /*207c0*/  @!P2 STG.E.128 desc[UR12][R4.64+0x80], R16 ;  /* 0x000080100400a986 */ /* 0x0027e8000c101d0c */
[----:B------:R3:W-:Y:S01]  /*207d0*/  @!P1 STG.E.128 desc[UR12][R4.64+0x100], R12 ;  /* 0x0001000c04009986 */ /* 0x0007e2000c101d0c */
[----:B--2---:R-:W-:Y:S05]  /*207e0*/  @P0 EXIT ;  /* 0x000000000000094d */ /* 0x004fea0003800000 */
[----:B------:R-:W-:Y:S01]  /*207f0*/  STG.E.128 desc[UR12][R4.64+0x180], R20 ;  /* 0x0001801404007986 */ /* 0x000fe2000c101d0c */
[----:B------:R-:W-:Y:S05]  /*20800*/  EXIT ;  /* 0x000000000000794d */ /* 0x000fea0003800000 */
.L_x_874:
        /* <DEDUP_REMOVED lines=15> */
.L_x_7462:


//--------------------- .text._ZN5flash24flash_fwd_splitkv_kernelI23Flash_fwd_kernel_traitsILi256ELi64ELi64ELi4ELb0ELb0EN7cutlass10bfloat16_tE19Flash_kernel_traitsILi256ELi64ELi64ELi4ES3_EELb0ELb0ELb0ELb0ELb0ELb1ELb0ELb1EEEvNS_16Flash_fwd_paramsE --------------------------
	.section	.text._ZN5flash24flash_fwd_splitkv_kernelI23Flash_fwd_kernel_traitsILi256ELi64ELi64ELi4ELb0ELb0EN7cutlass10bfloat16_tE19Flash_kernel_traitsILi256ELi64ELi64ELi4ES3_EELb0ELb0ELb0ELb0ELb0ELb1ELb0ELb1EEEvNS_16Flash_fwd_paramsE,"ax",@progbits
	.align	128
        .global         _ZN5flash24flash_fwd_splitkv_kernelI23Flash_fwd_kernel_traitsILi256ELi64ELi64ELi4ELb0ELb0EN7cutlass10bfloat16_tE19Flash_kernel_traitsILi256ELi64ELi64ELi4ES3_EELb0ELb0ELb0ELb0ELb0ELb1ELb0ELb1EEEvNS_16Flash_fwd_paramsE
        .type           _ZN5flash24flash_fwd_splitkv_kernelI23Flash_fwd_kernel_traitsILi256ELi64ELi64ELi4ELb0ELb0EN7cutlass10bfloat16_tE19Flash_kernel_traitsILi256ELi64ELi64ELi4ES3_EELb0ELb0ELb0ELb0ELb0ELb1ELb0ELb1EEEvNS_16Flash_fwd_paramsE,@function
        .size           _ZN5flash24flash_fwd_splitkv_kernelI23Flash_fwd_kernel_traitsILi256ELi64ELi64ELi4ELb0ELb0EN7cutlass10bfloat16_tE19Flash_kernel_traitsILi256ELi64ELi64ELi4ES3_EELb0ELb0ELb0ELb0ELb0ELb1ELb0ELb1EEEvNS_16Flash_fwd_paramsE,(.L_x_7463 - _ZN5flash24flash_fwd_splitkv_kernelI23Flash_fwd_kernel_traitsILi256ELi64ELi64ELi4ELb0ELb0EN7cutlass10bfloat16_tE19Flash_kernel_traitsILi256ELi64ELi64ELi4ES3_EELb0ELb0ELb0ELb0ELb0ELb1ELb0ELb1EEEvNS_16Flash_fwd_paramsE)
        .other          _ZN5flash24flash_fwd_splitkv_kernelI23Flash_fwd_kernel_traitsILi256ELi64ELi64ELi4ELb0ELb0EN7cutlass10bfloat16_tE19Flash_kernel_traitsILi256ELi64ELi64ELi4ES3_EELb0ELb0ELb0ELb0ELb0ELb1ELb0ELb1EEEvNS_16Flash_fwd_paramsE,@"STO_CUDA_ENTRY STV_DEFAULT"
_ZN5flash24flash_fwd_splitkv_kernelI23Flash_fwd_kernel_traitsILi256ELi64ELi64ELi4ELb0ELb0EN7cutlass10bfloat16_tE19Flash_kernel_traitsILi256ELi64ELi64ELi4ES3_EELb0ELb0ELb0ELb0ELb0ELb1ELb0ELb1EEEvNS_16Flash_fwd_paramsE:
.text._ZN5flash24flash_fwd_splitkv_kernelI23Flash_fwd_kernel_traitsILi256ELi64ELi64ELi4ELb0ELb0EN7cutlass10bfloat16_tE19Flash_kernel_traitsILi256ELi64ELi64ELi4ES3_EELb0ELb0ELb0ELb0ELb0ELb1ELb0ELb1EEEvNS_16Flash_fwd_paramsE:
        /* <DEDUP_REMOVED lines=67> */
.L_x_875:
        /* <DEDUP_REMOVED lines=76> */
.L_x_878:
[----:B------:R-:W-:Y:S05]  /*08f0*/  BSYNC.RECONVERGENT B0 ;  /* 0x0000000000007941 */ /* 0x000fea0003800200 */
.L_x_877:
        /* <DEDUP_REMOVED lines=23> */
.L_x_880:
[----:B------:R-:W-:Y:S05]  /*0a70*/  BSYNC.RECONVERGENT B0 ;  /* 0x0000000000007941 */ /* 0x000fea0003800200 */
.L_x_879:
        /* <DEDUP_REMOVED lines=22> */
.L_x_882:
[----:B------:R-:W-:Y:S05]  /*0be0*/  BSYNC.RECONVERGENT B0 ;  /* 0x0000000000007941 */ /* 0x000fea0003800200 */
.L_x_881:
        /* <DEDUP_REMOVED lines=21> */
.L_x_884:
[----:B------:R-:W-:Y:S05]  /*0d40*/  BSYNC.RECONVERGENT B0 ;  /* 0x0000000000007941 */ /* 0x000fea0003800200 */
.L_x_883:
        /* <DEDUP_REMOVED lines=20> */
.L_x_876:
        /* <DEDUP_REMOVED lines=12> */
.L_x_885:
        /* <DEDUP_REMOVED lines=105> */
.L_x_886:
        /* <DEDUP_REMOVED lines=15> */
.L_x_888:
[----:B-1----:R-:W1:Y:S01]  /*16d0*/  LDC.64 R2, c[0x0][0x3b8] ;  /* 0x0000ee00ff027b82 */ /* 0x002e620000000a00 */
[----:B------:R-:W-:-:S06]  /*16e0*/  UIADD3 UR8, UPT, UPT, UR6, UR10, URZ ;  /* 0x0000000a06087290 */ /* 0x000fcc000fffe0ff */
[----:B-1----:R-:W-:Y:S02]  /*16f0*/  IMAD R13, R3, UR8, RZ ;  /* 0x00000008030d7c24 */ /* 0x002fe4000f8e02ff */
[----:B------:R-:W-:-:S05]  /*1700*/  IMAD.WIDE.U32 R8, R2, UR8, RZ ;  /* 0x0000000802087c25 */ /* 0x000fca000f8e00ff */
[----:B------:R-:W-:Y:S02]  /*1710*/  IADD3 R13, PT, PT, R9, R13, RZ ;  /* 0x0000000d090d7210 */ /* 0x000fe40007ffe0ff */
[----:B------:R-:W-:Y:S02]  /*1720*/  MOV R12, R8 ;  /* 0x00000008000c7202 */ /* 0x000fe40000000f00 */
.L_x_889:
        /* <DEDUP_REMOVED lines=14> */
.L_x_890:
[----:B------:R-:W1:Y:S01]  /*1810*/  LDC.64 R62, c[0x0][0x3c0] ;  /* 0x0000f000ff3e7b82 */ /* 0x000e620000000a00 */
[----:B------:R-:W-:-:S06]  /*1820*/  UIADD3 UR6, UPT, UPT, UR6, UR10, URZ ;  /* 0x0000000a06067290 */ /* 0x000fcc000fffe0ff */
[----:B-1----:R-:W-:Y:S02]  /*1830*/  IMAD R15, R63, UR6, RZ ;  /* 0x000000063f0f7c24 */ /* 0x002fe4000f8e02ff */
[----:B-----5:R-:W-:-:S05]  /*1840*/  IMAD.WIDE.U32 R4, R62, UR6, RZ ;  /* 0x000000063e047c25 */ /* 0x020fca000f8e00ff */
[----:B------:R-:W-:Y:S02]  /*1850*/  IADD3 R15, PT, PT, R5, R15, RZ ;  /* 0x0000000f050f7210 */ /* 0x000fe40007ffe0ff */
[----:B------:R-:W-:-:S07]  /*1860*/  MOV R14, R4 ;  /* 0x00000004000e7202 */ /* 0x000fce0000000f00 */
.L_x_891:
        /* <DEDUP_REMOVED lines=49> */
.L_x_887:
        /* <DEDUP_REMOVED lines=178> */
.L_x_976:
        /* <DEDUP_REMOVED lines=20> */
.L_x_894:
[----:B--23--:R-:W-:Y:S05]  /*27e0*/  BSYNC.RECONVERGENT B0 ;  /* 0x0000000000007941 */ /* 0x00cfea0003800200 */
.L_x_893:
        /* <DEDUP_REMOVED lines=19> */
.L_x_896:
[----:B------:R-:W-:Y:S05]  /*2920*/  BSYNC.RECONVERGENT B0 ;  /* 0x0000000000007941 */ /* 0x000fea0003800200 */
.L_x_895:
        /* <DEDUP_REMOVED lines=23> */
.L_x_898:
[----:B------:R-:W-:Y:S05]  /*2aa0*/  BSYNC.RECONVERGENT B0 ;  /* 0x0000000000007941 */ /* 0x000fea0003800200 */
.L_x_897:
        /* <DEDUP_REMOVED lines=25> */
.L_x_900:
[----:B------:R-:W-:Y:S05]  /*2c40*/  BSYNC.RECONVERGENT B0 ;  /* 0x0000000000007941 */ /* 0x000fea0003800200 */
.L_x_899:
        /* <DEDUP_REMOVED lines=20> */
.L_x_904:
[----:B------:R-:W-:Y:S05]  /*2d90*/  BSYNC.RECONVERGENT B0 ;  /* 0x0000000000007941 */ /* 0x000fea0003800200 */
.L_x_903:
        /* <DEDUP_REMOVED lines=18> */
.L_x_906:
[----:B------:R-:W-:Y:S05]  /*2ec0*/  BSYNC.RECONVERGENT B0 ;  /* 0x0000000000007941 */ /* 0x000fea0003800200 */
.L_x_905:
        /* <DEDUP_REMOVED lines=20> */
.L_x_908:
[----:B------:R-:W-:Y:S05]  /*3010*/  BSYNC.RECONVERGENT B0 ;  /* 0x0000000000007941 */ /* 0x000fea0003800200 */
.L_x_907:
        /* <DEDUP_REMOVED lines=25> */
.L_x_902:
        /* <DEDUP_REMOVED lines=56> */
.L_x_914:
[----:B------:R-:W-:Y:S05]  /*3530*/  BSYNC.RECONVERGENT B0 ;  /* 0x0000000000007941 */ /* 0x000fea0003800200 */
.L_x_913:
        /* <DEDUP_REMOVED lines=48> */
.L_x_916:
[----:B------:R-:W-:Y:S05]  /*3840*/  BSYNC.RECONVERGENT B0 ;  /* 0x0000000000007941 */ /* 0x000fea0003800200 */
.L_x_915:
        /* <DEDUP_REMOVED lines=48> */
.L_x_918:
[----:B------:R-:W-:Y:S05]  /*3b50*/  BSYNC.RECONVERGENT B0 ;  /* 0x0000000000007941 */ /* 0x000fea0003800200 */
.L_x_917:
        /* <DEDUP_REMOVED lines=47> */
.L_x_912:
[----:B------:R-:W-:Y:S05]  /*3e50*/  BSYNC.RECONVERGENT B1 ;  /* 0x0000000000017941 */ /* 0x000fea0003800200 */
.L_x_911:
        /* <DEDUP_REMOVED lines=65> */
.L_x_922:
[----:B------:R-:W-:Y:S05]  /*4270*/  BSYNC.RECONVERGENT B0 ;  /* 0x0000000000007941 */ /* 0x000fea0003800200 */
.L_x_921:
        /* <DEDUP_REMOVED lines=48> */
.L_x_924:
[----:B------:R-:W-:Y:S05]  /*4580*/  BSYNC.RECONVERGENT B0 ;  /* 0x0000000000007941 */ /* 0x000fea0003800200 */
.L_x_923:
        /* <DEDUP_REMOVED lines=48> */
.L_x_926:
[----:B------:R-:W-:Y:S05]  /*4890*/  BSYNC.RECONVERGENT B0 ;  /* 0x0000000000007941 */ /* 0x000fea0003800200 */
.L_x_925:
        /* <DEDUP_REMOVED lines=47> */
.L_x_920:
[----:B------:R-:W-:Y:S05]  /*4b90*/  BSYNC.RECONVERGENT B1 ;  /* 0x0000000000017941 */ /* 0x000fea0003800200 */
.L_x_919:
        /* <DEDUP_REMOVED lines=65> */
.L_x_930:
[----:B------:R-:W-:Y:S05]  /*4fb0*/  BSYNC.RECONVERGENT B0 ;  /* 0x0000000000007941 */ /* 0x000fea0003800200 */
.L_x_929:
        /* <DEDUP_REMOVED lines=48> */
.L_x_932:
[----:B------:R-:W-:Y:S05]  /*52c0*/  BSYNC.RECONVERGENT B0 ;  /* 0x0000000000007941 */ /* 0x000fea0003800200 */
.L_x_931:
        /* <DEDUP_REMOVED lines=48> */
.L_x_934:
[----:B------:R-:W-:Y:S05]  /*55d0*/  BSYNC.RECONVERGENT B0 ;  /* 0x0000000000007941 */ /* 0x000fea0003800200 */
.L_x_933:
        /* <DEDUP_REMOVED lines=47> */
.L_x_928:
[----:B------:R-:W-:Y:S05]  /*58d0*/  BSYNC.RECONVERGENT B1 ;  /* 0x0000000000017941 */ /* 0x000fea0003800200 */
.L_x_927:
        /* <DEDUP_REMOVED lines=67> */
.L_x_938:
[----:B------:R-:W-:Y:S05]  /*5d10*/  BSYNC.RECONVERGENT B0 ;  /* 0x0000000000007941 */ /* 0x000fea0003800200 */
.L_x_937:
        /* <DEDUP_REMOVED lines=48> */
.L_x_940:
[----:B------:R-:W-:Y:S05]  /*6020*/  BSYNC.RECONVERGENT B0 ;  /* 0x0000000000007941 */ /* 0x000fea0003800200 */
.L_x_939:
        /* <DEDUP_REMOVED lines=48> */
.L_x_942:
[----:B------:R-:W-:Y:S05]  /*6330*/  BSYNC.RECONVERGENT B0 ;  /* 0x0000000000007941 */ /* 0x000fea0003800200 */
.L_x_941:
        /* <DEDUP_REMOVED lines=47> */
.L_x_936:
[----:B------:R-:W-:Y:S05]  /*6630*/  BSYNC.RECONVERGENT B1 ;  /* 0x0000000000017941 */ /* 0x000fea0003800200 */
.L_x_935:
        /* <DEDUP_REMOVED lines=8> */
.L_x_910:
        /* <DEDUP_REMOVED lines=95> */
.L_x_946:
[----:B------:R-:W-:Y:S05]  /*6cb0*/  BSYNC.RECONVERGENT B0 ;  /* 0x0000000000007941 */ /* 0x000fea0003800200 */
.L_x_945:
        /* <DEDUP_REMOVED lines=89> */
.L_x_948:
[----:B------:R-:W-:Y:S05]  /*7250*/  BSYNC.RECONVERGENT B0 ;  /* 0x0000000000007941 */ /* 0x000fea0003800200 */
.L_x_947:
        /* <DEDUP_REMOVED lines=89> */
.L_x_950:
[----:B------:R-:W-:Y:S05]  /*77f0*/  BSYNC.RECONVERGENT B0 ;  /* 0x0000000000007941 */ /* 0x000fea0003800200 */
.L_x_949:
        /* <DEDUP_REMOVED lines=88> */
.L_x_944:
[----:B------:R-:W-:Y:S05]  /*7d80*/  BSYNC.RECONVERGENT B1 ;  /* 0x0000000000017941 */ /* 0x000fea0003800200 */
.L_x_943:
        /* <DEDUP_REMOVED lines=96> */
.L_x_954:
[----:B------:R-:W-:Y:S05]  /*8390*/  BSYNC.RECONVERGENT B0 ;  /* 0x0000000000007941 */ /* 0x000fea0003800200 */
.L_x_953:
        /* <DEDUP_REMOVED lines=88> */
.L_x_956:
[----:B------:R-:W-:Y:S05]  /*8920*/  BSYNC.RECONVERGENT B0 ;  /* 0x0000000000007941 */ /* 0x000fea0003800200 */
.L_x_955:
        /* <DEDUP_REMOVED lines=88> */
.L_x_958:
[----:B------:R-:W-:Y:S05]  /*8eb0*/  BSYNC.RECONVERGENT B0 ;  /* 0x0000000000007941 */ /* 0x000fea0003800200 */
.L_x_957:
        /* <DEDUP_REMOVED lines=86> */
.L_x_952:
[----:B------:R-:W-:Y:S05]  /*9420*/  BSYNC.RECONVERGENT B1 ;  /* 0x0000000000017941 */ /* 0x000fea0003800200 */
.L_x_951:
        /* <DEDUP_REMOVED lines=99> */
.L_x_962:
[----:B------:R-:W-:Y:S05]  /*9a60*/  BSYNC.RECONVERGENT B0 ;  /* 0x0000000000007941 */ /* 0x000fea0003800200 */
.L_x_961:
        /* <DEDUP_REMOVED lines=88> */
.L_x_964:
[----:B------:R-:W-:Y:S05]  /*9ff0*/  BSYNC.RECONVERGENT B0 ;  /* 0x0000000000007941 */ /* 0x000fea0003800200 */
.L_x_963:
        /* <DEDUP_REMOVED lines=87> */
.L_x_966:
[----:B------:R-:W-:Y:S05]  /*a570*/  BSYNC.RECONVERGENT B0 ;  /* 0x0000000000007941 */ /* 0x000fea0003800200 */
.L_x_965:
        /* <DEDUP_REMOVED lines=86> */
.L_x_960:
[----:B------:R-:W-:Y:S05]  /*aae0*/  BSYNC.RECONVERGENT B1 ;  /* 0x0000000000017941 */ /* 0x000fea0003800200 */
.L_x_959:
        /* <DEDUP_REMOVED lines=102> */
.L_x_970:
[----:B------:R-:W-:Y:S05]  /*b150*/  BSYNC.RECONVERGENT B0 ;  /* 0x0000000000007941 */ /* 0x000fea0003800200 */
.L_x_969:
        /* <DEDUP_REMOVED lines=87> */
.L_x_972:
[----:B------:R-:W-:Y:S05]  /*b6d0*/  BSYNC.RECONVERGENT B0 ;  /* 0x0000000000007941 */ /* 0x000fea0003800200 */
.L_x_971:
        /* <DEDUP_REMOVED lines=87> */
.L_x_974:
[----:B------:R-:W-:Y:S05]  /*bc50*/  BSYNC.RECONVERGENT B0 ;  /* 0x0000000000007941 */ /* 0x000fea0003800200 */
.L_x_973:
        /* <DEDUP_REMOVED lines=86> */
.L_x_968:
[----:B------:R-:W-:Y:S05]  /*c1c0*/  BSYNC.RECONVERGENT B1 ;  /* 0x0000000000017941 */ /* 0x000fea0003800200 */
.L_x_967:
[----:B------:R-:W5:Y:S08]  /*c1d0*/  LDC R3, c[0x0][0x450] ;  /* 0x00011400ff037b82 */ /* 0x000f700000000800 */
[----:B------:R-:W1:Y:S01]  /*c1e0*/  LDC R18, c[0x0][0x450] ;  /* 0x00011400ff127b82 */ /* 0x000e620000000800 */
[----:B-----5:R-:W-:Y:S05]  /*c1f0*/  IMAD.U32 R3, R3, -0x20, RZ ;  /* 0xffffffe003037824 */ /* 0x020fea00078e00ff */
[C---:B------:R-:W-:Y:S02]  /*c200*/  LEA R82, P1, R3.reuse, R82, 0x1 ;  /* 0x0000005203527211 */ /* 0x040fe400078208ff */
[C---:B------:R-:W-:Y:S02]  /*c210*/  LEA R80, P0, R3.reuse, R80, 0x1 ;  /* 0x0000005003507211 */ /* 0x040fe400078008ff */
[C---:B------:R-:W-:Y:S02]  /*c220*/  LEA.HI.X.SX32 R83, R3.reuse, R83, 0x1, P1 ;  /* 0x0000005303537211 */ /* 0x040fe400008f0eff */
[----:B-1----:R-:W-:Y:S09]  /*c230*/  LEA.HI.X.SX32 R81, R3, R81, 0x1, P0 ;  /* 0x0000005103517211 */ /* 0x002ff200000f0eff */
.L_x_909:
[----:B------:R-:W-:Y:S05]  /*c240*/  BSYNC.RECONVERGENT B2 ;  /* 0x0000000000027941 */ /* 0x000fea0003800200 */
.L_x_901:
        /* <DEDUP_REMOVED lines=89> */
.L_x_975:
[----:B------:R-:W-:Y:S01]  /*c7e0*/  UISETP.GT.AND UP0, UPT, UR26, UR6, UPT ;  /* 0x000000061a00728c */ /* 0x000fe2000bf04270 */
[----:B------:R-:W-:Y:S02]  /*c7f0*/  IADD3 R78, P1, PT, R78, R85, RZ ;  /* 0x000000554e4e7210 */ /* 0x000fe40007f3e0ff */
[----:B------:R-:W-:Y:S03]  /*c800*/  IADD3 R14, P0, PT, R14, R89, RZ ;  /* 0x000000590e0e7210 */ /* 0x000fe60007f1e0ff */
[----:B------:R-:W-:Y:S02]  /*c810*/  IMAD.X R79, R79, 0x1, R84, P1 ;  /* 0x000000014f4f7824 */ /* 0x000fe400008e0654 */
[----:B------:R-:W-:Y:S01]  /*c820*/  IMAD.X R15, R15, 0x1, R87, P0 ;  /* 0x000000010f0f7824 */ /* 0x000fe200000e0657 */
[----:B------:R-:W-:Y:S07]  /*c830*/  BRA.U UP0, `(.L_x_976) ;  /* 0xffffff5d00987547 */ /* 0x000fee000b83ffff */
.L_x_892:
        /* <DEDUP_REMOVED lines=57> */
.L_x_980:
[----:B------:R-:W-:Y:S05]  /*cbd0*/  BSYNC.RECONVERGENT B0 ;  /* 0x0000000000007941 */ /* 0x000fea0003800200 */
.L_x_979:
        /* <DEDUP_REMOVED lines=29> */
.L_x_982:
[----:B------:R-:W-:Y:S05]  /*cdb0*/  BSYNC.RECONVERGENT B0 ;  /* 0x0000000000007941 */ /* 0x000fea0003800200 */
.L_x_981:
        /* <DEDUP_REMOVED lines=29> */
.L_x_984:
[----:B------:R-:W-:Y:S05]  /*cf90*/  BSYNC.RECONVERGENT B0 ;  /* 0x0000000000007941 */ /* 0x000fea0003800200 */
.L_x_983:
        /* <DEDUP_REMOVED lines=30> */
.L_x_978:
        /* <DEDUP_REMOVED lines=79> */
.L_x_992:
[----:B------:R-:W-:Y:S05]  /*d670*/  BSYNC.RECONVERGENT B0 ;  /* 0x0000000000007941 */ /* 0x000fea0003800200 */
.L_x_991:
[----:B-----5:R-:W-:Y:S01]  /*d680*/  IMAD.MOV.U32 R6, RZ, RZ, R22 ;  /* 0x000000ffff067224 */ /* 0x020fe200078e0016 */
[----:B------:R-:W-:Y:S01]  /*d690*/  MOV R4, R20 ;  /* 0x0000001400047202 */ /* 0x000fe20000000f00 */
[----:B------:R-:W-:Y:S01]  /*d6a0*/  IMAD.MOV.U32 R7, RZ, RZ, R23 ;  /* 0x000000ffff077224 */ /* 0x000fe200078e0017 */
[----:B------:R-:W-:Y:S02]  /*d6b0*/  MOV R5, R21 ;  /* 0x0000001500057202 */ /* 0x000fe40000000f00 */
.L_x_990:
[----:B------:R-:W-:Y:S05]  /*d6c0*/  BSYNC.RECONVERGENT B1 ;  /* 0x0000000000017941 */ /* 0x000fea0003800200 */
.L_x_989:
        /* <DEDUP_REMOVED lines=47> */
.L_x_996:
[----:B------:R-:W-:Y:S05]  /*d9c0*/  BSYNC.RECONVERGENT B0 ;  /* 0x0000000000007941 */ /* 0x000fea0003800200 */
.L_x_995:
[----:B-----5:R4:W-:Y:S02]  /*d9d0*/  STS.128 [R237+0x2000], R20 ;  /* 0x00200014ed007388 */ /* 0x0209e40000000c00 */
.L_x_994:
[----:B------:R-:W-:Y:S05]  /*d9e0*/  BSYNC.RECONVERGENT B1 ;  /* 0x0000000000017941 */ /* 0x000fea0003800200 */
.L_x_993:
        /* <DEDUP_REMOVED lines=46> */
.L_x_1000:
[----:B------:R-:W-:Y:S05]  /*dcd0*/  BSYNC.RECONVERGENT B0 ;  /* 0x0000000000007941 */ /* 0x000fea0003800200 */
.L_x_999:
[----:B-----5:R1:W-:Y:S02]  /*dce0*/  STS.128 [R237+0x4000], R20 ;  /* 0x00400014ed007388 */ /* 0x0203e40000000c00 */
.L_x_998:
[----:B------:R-:W-:Y:S05]  /*dcf0*/  BSYNC.RECONVERGENT B1 ;  /* 0x0000000000017941 */ /* 0x000fea0003800200 */
.L_x_997:
        /* <DEDUP_REMOVED lines=45> */
.L_x_1002:
[----:B------:R-:W-:Y:S05]  /*dfd0*/  BSYNC.RECONVERGENT B0 ;  /* 0x0000000000007941 */ /* 0x000fea0003800200 */
.L_x_1001:
[----:B-----5:R4:W-:Y:S02]  /*dfe0*/  STS.128 [R237+0x6000], R20 ;  /* 0x00600014ed007388 */ /* 0x0209e40000000c00 */
.L_x_988:
[----:B------:R-:W-:Y:S05]  /*dff0*/  BSYNC.RECONVERGENT B2 ;  /* 0x0000000000027941 */ /* 0x000fea0003800200 */
.L_x_987:
        /* <DEDUP_REMOVED lines=53> */
.L_x_1008:
[----:B------:R-:W-:Y:S05]  /*e350*/  BSYNC.RECONVERGENT B0 ;  /* 0x0000000000007941 */ /* 0x000fea0003800200 */
.L_x_1007:
[----:B-----5:R4:W-:Y:S02]  /*e360*/  STS.128 [R237+0x800], R20 ;  /* 0x00080014ed007388 */ /* 0x0209e40000000c00 */
.L_x_1006:
[----:B------:R-:W-:Y:S05]  /*e370*/  BSYNC.RECONVERGENT B1 ;  /* 0x0000000000017941 */ /* 0x000fea0003800200 */
.L_x_1005:
        /* <DEDUP_REMOVED lines=46> */
.L_x_1012:
[----:B------:R-:W-:Y:S05]  /*e660*/  BSYNC.RECONVERGENT B0 ;  /* 0x0000000000007941 */ /* 0x000fea0003800200 */
.L_x_1011:
[----:B-----5:R4:W-:Y:S02]  /*e670*/  STS.128 [R237+0x2800], R20 ;  /* 0x00280014ed007388 */ /* 0x0209e40000000c00 */
.L_x_1010:
[----:B------:R-:W-:Y:S05]  /*e680*/  BSYNC.RECONVERGENT B1 ;  /* 0x0000000000017941 */ /* 0x000fea0003800200 */
.L_x_1009:
        /* <DEDUP_REMOVED lines=46> */
.L_x_1016:
[----:B------:R-:W-:Y:S05]  /*e970*/  BSYNC.RECONVERGENT B0 ;  /* 0x0000000000007941 */ /* 0x000fea0003800200 */
.L_x_1015:
[----:B-----5:R4:W-:Y:S02]  /*e980*/  STS.128 [R237+0x4800], R20 ;  /* 0x00480014ed007388 */ /* 0x0209e40000000c00 */
.L_x_1014:
[----:B------:R-:W-:Y:S05]  /*e990*/  BSYNC.RECONVERGENT B1 ;  /* 0x0000000000017941 */ /* 0x000fea0003800200 */
.L_x_1013:
        /* <DEDUP_REMOVED lines=45> */
.L_x_1018:
[----:B------:R-:W-:Y:S05]  /*ec70*/  BSYNC.RECONVERGENT B0 ;  /* 0x0000000000007941 */ /* 0x000fea0003800200 */
.L_x_1017:
[----:B-----5:R4:W-:Y:S02]  /*ec80*/  STS.128 [R237+0x6800], R20 ;  /* 0x00680014ed007388 */ /* 0x0209e40000000c00 */
.L_x_1004:
[----:B------:R-:W-:Y:S05]  /*ec90*/  BSYNC.RECONVERGENT B2 ;  /* 0x0000000000027941 */ /* 0x000fea0003800200 */
.L_x_1003:
        /* <DEDUP_REMOVED lines=53> */
.L_x_1024:
[----:B------:R-:W-:Y:S05]  /*eff0*/  BSYNC.RECONVERGENT B0 ;  /* 0x0000000000007941 */ /* 0x000fea0003800200 */
.L_x_1023:
[----:B-----5:R1:W-:Y:S02]  /*f000*/  STS.128 [R237+0x1000], R20 ;  /* 0x00100014ed007388 */ /* 0x0203e40000000c00 */
.L_x_1022:
[----:B------:R-:W-:Y:S05]  /*f010*/  BSYNC.RECONVERGENT B1 ;  /* 0x0000000000017941 */ /* 0x000fea0003800200 */
.L_x_1021:
        /* <DEDUP_REMOVED lines=46> */
.L_x_1028:
[----:B------:R-:W-:Y:S05]  /*f300*/  BSYNC.RECONVERGENT B0 ;  /* 0x0000000000007941 */ /* 0x000fea0003800200 */
.L_x_1027:
[----:B-----5:R4:W-:Y:S02]  /*f310*/  STS.128 [R237+0x3000], R20 ;  /* 0x00300014ed007388 */ /* 0x0209e40000000c00 */
.L_x_1026:
[----:B------:R-:W-:Y:S05]  /*f320*/  BSYNC.RECONVERGENT B1 ;  /* 0x0000000000017941 */ /* 0x000fea0003800200 */
.L_x_1025:
        /* <DEDUP_REMOVED lines=46> */
.L_x_1032:
[----:B------:R-:W-:Y:S05]  /*f610*/  BSYNC.RECONVERGENT B0 ;  /* 0x0000000000007941 */ /* 0x000fea0003800200 */
.L_x_1031:
[----:B-----5:R4:W-:Y:S02]  /*f620*/  STS.128 [R237+0x5000], R20 ;  /* 0x00500014ed007388 */ /* 0x0209e40000000c00 */
.L_x_1030:
[----:B------:R-:W-:Y:S05]  /*f630*/  BSYNC.RECONVERGENT B1 ;  /* 0x0000000000017941 */ /* 0x000fea0003800200 */
.L_x_1029:
        /* <DEDUP_REMOVED lines=45> */
.L_x_1034:
[----:B------:R-:W-:Y:S05]  /*f910*/  BSYNC.RECONVERGENT B0 ;  /* 0x0000000000007941 */ /* 0x000fea0003800200 */
.L_x_1033:
[----:B-----5:R4:W-:Y:S02]  /*f920*/  STS.128 [R237+0x7000], R20 ;  /* 0x00700014ed007388 */ /* 0x0209e40000000c00 */
.L_x_1020:
[----:B------:R-:W-:Y:S05]  /*f930*/  BSYNC.RECONVERGENT B2 ;  /* 0x0000000000027941 */ /* 0x000fea0003800200 */
.L_x_1019:
        /* <DEDUP_REMOVED lines=53> */
.L_x_1038:
[----:B------:R-:W-:Y:S05]  /*fc90*/  BSYNC.RECONVERGENT B0 ;  /* 0x0000000000007941 */ /* 0x000fea0003800200 */
.L_x_1037:
[----:B-----5:R4:W-:Y:S02]  /*fca0*/  STS.128 [R237+0x1800], R20 ;  /* 0x00180014ed007388 */ /* 0x0209e40000000c00 */
.L_x_1036:
[----:B------:R-:W-:Y:S05]  /*fcb0*/  BSYNC.RECONVERGENT B1 ;  /* 0x0000000000017941 */ /* 0x000fea0003800200 */
.L_x_1035:
        /* <DEDUP_REMOVED lines=46> */
.L_x_1042:
[----:B------:R-:W-:Y:S05]  /*ffa0*/  BSYNC.RECONVERGENT B0 ;  /* 0x0000000000007941 */ /* 0x000fea0003800200 */
.L_x_1041:
[----:B-----5:R4:W-:Y:S02]  /*ffb0*/  STS.128 [R237+0x3800], R20 ;  /* 0x00380014ed007388 */ /* 0x0209e40000000c00 */
.L_x_1040:
[----:B------:R-:W-:Y:S05]  /*ffc0*/  BSYNC.RECONVERGENT B1 ;  /* 0x0000000000017941 */ /* 0x000fea0003800200 */
.L_x_1039:
        /* <DEDUP_REMOVED lines=46> */
.L_x_1046:
[----:B------:R-:W-:Y:S05]  /*102b0*/  BSYNC.RECONVERGENT B0 ;  /* 0x0000000000007941 */ /* 0x000fea0003800200 */
.L_x_1045:
[----:B-----5:R4:W-:Y:S02]  /*102c0*/  STS.128 [R237+0x5800], R20 ;  /* 0x00580014ed007388 */ /* 0x0209e40000000c00 */
.L_x_1044:
[----:B------:R-:W-:Y:S05]  /*102d0*/  BSYNC.RECONVERGENT B1 ;  /* 0x0000000000017941 */ /* 0x000fea0003800200 */
.L_x_1043:
        /* <DEDUP_REMOVED lines=45> */
.L_x_1048:
[----:B------:R-:W-:Y:S05]  /*105b0*/  BSYNC.RECONVERGENT B0 ;  /* 0x0000000000007941 */ /* 0x000fea0003800200 */
.L_x_1047:
[----:B-----5:R4:W-:Y:S01]  /*105c0*/  STS.128 [R237+0x7800], R20 ;  /* 0x00780014ed007388 */ /* 0x0209e20000000c00 */
[----:B------:R-:W-:Y:S05]  /*105d0*/  BRA `(.L_x_985) ;  /* 0x0000005800c87947 */ /* 0x000fea0003800000 */
.L_x_986:
        /* <DEDUP_REMOVED lines=99> */
.L_x_1053:
[----:B------:R-:W-:Y:S05]  /*10c10*/  BSYNC.RECONVERGENT B0 ;  /* 0x0000000000007941 */ /* 0x000fea0003800200 */
.L_x_1052:
[----:B------:R-:W-:Y:S05]  /*10c20*/  BSYNC.RECONVERGENT B1 ;  /* 0x0000000000017941 */ /* 0x000fea0003800200 */
.L_x_1051:
        /* <DEDUP_REMOVED lines=88> */
.L_x_1057:
[----:B------:R-:W-:Y:S05]  /*111b0*/  BSYNC.RECONVERGENT B0 ;  /* 0x0000000000007941 */ /* 0x000fea0003800200 */
.L_x_1056:
[----:B-----5:R4:W-:Y:S02]  /*111c0*/  STS.128 [R237+0x2000], R24 ;  /* 0x00200018ed007388 */ /* 0x0209e40000000c00 */
.L_x_1055:
[----:B------:R-:W-:Y:S05]  /*111d0*/  BSYNC.RECONVERGENT B1 ;  /* 0x0000000000017941 */ /* 0x000fea0003800200 */
.L_x_1054:
        /* <DEDUP_REMOVED lines=87> */
.L_x_1061:
[----:B------:R-:W-:Y:S05]  /*11750*/  BSYNC.RECONVERGENT B0 ;  /* 0x0000000000007941 */ /* 0x000fea0003800200 */
.L_x_1060:
[----:B-----5:R1:W-:Y:S02]  /*11760*/  STS.128 [R237+0x4000], R24 ;  /* 0x00400018ed007388 */ /* 0x0203e40000000c00 */
.L_x_1059:
[----:B------:R-:W-:Y:S05]  /*11770*/  BSYNC.RECONVERGENT B1 ;  /* 0x0000000000017941 */ /* 0x000fea0003800200 */
.L_x_1058:
        /* <DEDUP_REMOVED lines=85> */
.L_x_1063:
[----:B------:R-:W-:Y:S05]  /*11cd0*/  BSYNC.RECONVERGENT B0 ;  /* 0x0000000000007941 */ /* 0x000fea0003800200 */
.L_x_1062:
[----:B-----5:R4:W-:Y:S02]  /*11ce0*/  STS.128 [R237+0x6000], R24 ;  /* 0x00600018ed007388 */ /* 0x0209e40000000c00 */
.L_x_1050:
[----:B------:R-:W-:Y:S05]  /*11cf0*/  BSYNC.RECONVERGENT B2 ;  /* 0x0000000000027941 */ /* 0x000fea0003800200 */
.L_x_1049:
        /* <DEDUP_REMOVED lines=93> */
.L_x_1069:
[----:B------:R-:W-:Y:S05]  /*122d0*/  BSYNC.RECONVERGENT B0 ;  /* 0x0000000000007941 */ /* 0x000fea0003800200 */
.L_x_1068:
[----:B-----5:R4:W-:Y:S02]  /*122e0*/  STS.128 [R237+0x800], R24 ;  /* 0x00080018ed007388 */ /* 0x0209e40000000c00 */
.L_x_1067:
[----:B------:R-:W-:Y:S05]  /*122f0*/  BSYNC.RECONVERGENT B1 ;  /* 0x0000000000017941 */ /* 0x000fea0003800200 */
.L_x_1066:
        /* <DEDUP_REMOVED lines=86> */
.L_x_1073:
[----:B------:R-:W-:Y:S05]  /*12860*/  BSYNC.RECONVERGENT B0 ;  /* 0x0000000000007941 */ /* 0x000fea0003800200 */
.L_x_1072:
[----:B-----5:R4:W-:Y:S02]  /*12870*/  STS.128 [R237+0x2800], R24 ;  /* 0x00280018ed007388 */ /* 0x0209e40000000c00 */
.L_x_1071:
[----:B------:R-:W-:Y:S05]  /*12880*/  BSYNC.RECONVERGENT B1 ;  /* 0x0000000000017941 */ /* 0x000fea0003800200 */
.L_x_1070:
        /* <DEDUP_REMOVED lines=86> */
.L_x_1077:
[----:B------:R-:W-:Y:S05]  /*12df0*/  BSYNC.RECONVERGENT B0 ;  /* 0x0000000000007941 */ /* 0x000fea0003800200 */
.L_x_1076:
[----:B-----5:R4:W-:Y:S02]  /*12e00*/  STS.128 [R237+0x4800], R24 ;  /* 0x00480018ed007388 */ /* 0x0209e40000000c00 */
.L_x_1075:
[----:B------:R-:W-:Y:S05]  /*12e10*/  BSYNC.RECONVERGENT B1 ;  /* 0x0000000000017941 */ /* 0x000fea0003800200 */
.L_x_1074:
        /* <DEDUP_REMOVED lines=85> */
.L_x_1079:
[----:B------:R-:W-:Y:S05]  /*13370*/  BSYNC.RECONVERGENT B0 ;  /* 0x0000000000007941 */ /* 0x000fea0003800200 */
.L_x_1078:
[----:B-----5:R4:W-:Y:S02]  /*13380*/  STS.128 [R237+0x6800], R24 ;  /* 0x00680018ed007388 */ /* 0x0209e40000000c00 */
.L_x_1065:
[----:B------:R-:W-:Y:S05]  /*13390*/  BSYNC.RECONVERGENT B2 ;  /* 0x0000000000027941 */ /* 0x000fea0003800200 */
.L_x_1064:
        /* <DEDUP_REMOVED lines=93> */
.L_x_1085:
[----:B------:R-:W-:Y:S05]  /*13970*/  BSYNC.RECONVERGENT B0 ;  /* 0x0000000000007941 */ /* 0x000fea0003800200 */
.L_x_1084:
[----:B-----5:R1:W-:Y:S02]  /*13980*/  STS.128 [R237+0x1000], R24 ;  /* 0x00100018ed007388 */ /* 0x0203e40000000c00 */
.L_x_1083:
[----:B------:R-:W-:Y:S05]  /*13990*/  BSYNC.RECONVERGENT B1 ;  /* 0x0000000000017941 */ /* 0x000fea0003800200 */
.L_x_1082:
        /* <DEDUP_REMOVED lines=86> */
.L_x_1089:
[----:B------:R-:W-:Y:S05]  /*13f00*/  BSYNC.RECONVERGENT B0 ;  /* 0x0000000000007941 */ /* 0x000fea0003800200 */
.L_x_1088:
[----:B-----5:R4:W-:Y:S02]  /*13f10*/  STS.128 [R237+0x3000], R24 ;  /* 0x00300018ed007388 */ /* 0x0209e40000000c00 */
.L_x_1087:
[----:B------:R-:W-:Y:S05]  /*13f20*/  BSYNC.RECONVERGENT B1 ;  /* 0x0000000000017941 */ /* 0x000fea0003800200 */
.L_x_1086:
        /* <DEDUP_REMOVED lines=86> */
.L_x_1093:
[----:B------:R-:W-:Y:S05]  /*14490*/  BSYNC.RECONVERGENT B0 ;  /* 0x0000000000007941 */ /* 0x000fea0003800200 */
.L_x_1092:
[----:B-----5:R4:W-:Y:S02]  /*144a0*/  STS.128 [R237+0x5000], R24 ;  /* 0x00500018ed007388 */ /* 0x0209e40000000c00 */
.L_x_1091:
[----:B------:R-:W-:Y:S05]  /*144b0*/  BSYNC.RECONVERGENT B1 ;  /* 0x0000000000017941 */ /* 0x000fea0003800200 */
.L_x_1090:
        /* <DEDUP_REMOVED lines=85> */
.L_x_1095:
[----:B------:R-:W-:Y:S05]  /*14a10*/  BSYNC.RECONVERGENT B0 ;  /* 0x0000000000007941 */ /* 0x000fea0003800200 */
.L_x_1094:
[----:B-----5:R4:W-:Y:S02]  /*14a20*/  STS.128 [R237+0x7000], R24 ;  /* 0x00700018ed007388 */ /* 0x0209e40000000c00 */
.L_x_1081:
[----:B------:R-:W-:Y:S05]  /*14a30*/  BSYNC.RECONVERGENT B2 ;  /* 0x0000000000027941 */ /* 0x000fea0003800200 */
.L_x_1080:
        /* <DEDUP_REMOVED lines=94> */
.L_x_1099:
[----:B------:R-:W-:Y:S05]  /*15020*/  BSYNC.RECONVERGENT B0 ;  /* 0x0000000000007941 */ /* 0x000fea0003800200 */
.L_x_1098:
[----:B-----5:R4:W-:Y:S02]  /*15030*/  STS.128 [R237+0x1800], R24 ;  /* 0x00180018ed007388 */ /* 0x0209e40000000c00 */
.L_x_1097:
[----:B------:R-:W-:Y:S05]  /*15040*/  BSYNC.RECONVERGENT B1 ;  /* 0x0000000000017941 */ /* 0x000fea0003800200 */
.L_x_1096:
        /* <DEDUP_REMOVED lines=86> */
.L_x_1103:
[----:B------:R-:W-:Y:S05]  /*155b0*/  BSYNC.RECONVERGENT B0 ;  /* 0x0000000000007941 */ /* 0x000fea0003800200 */
.L_x_1102:
[----:B-----5:R1:W-:Y:S02]  /*155c0*/  STS.128 [R237+0x3800], R24 ;  /* 0x00380018ed007388 */ /* 0x0203e40000000c00 */
.L_x_1101:
[----:B------:R-:W-:Y:S05]  /*155d0*/  BSYNC.RECONVERGENT B1 ;  /* 0x0000000000017941 */ /* 0x000fea0003800200 */
.L_x_1100:
        /* <DEDUP_REMOVED lines=86> */
.L_x_1107:
[----:B------:R-:W-:Y:S05]  /*15b40*/  BSYNC.RECONVERGENT B0 ;  /* 0x0000000000007941 */ /* 0x000fea0003800200 */
.L_x_1106:
[----:B-----5:R4:W-:Y:S02]  /*15b50*/  STS.128 [R237+0x5800], R24 ;  /* 0x00580018ed007388 */ /* 0x0209e40000000c00 */
.L_x_1105:
[----:B------:R-:W-:Y:S05]  /*15b60*/  BSYNC.RECONVERGENT B1 ;  /* 0x0000000000017941 */ /* 0x000fea0003800200 */
.L_x_1104:
        /* <DEDUP_REMOVED lines=87> */
.L_x_1109:
[----:B------:R-:W-:Y:S05]  /*160e0*/  BSYNC.RECONVERGENT B0 ;  /* 0x0000000000007941 */ /* 0x000fea0003800200 */
.L_x_1108:
[----:B-----5:R1:W-:Y:S02]  /*160f0*/  STS.128 [R237+0x7800], R4 ;  /* 0x00780004ed007388 */ /* 0x0203e40000000c00 */
.L_x_985:
[----:B------:R-:W-:Y:S05]  /*16100*/  BSYNC.RECONVERGENT B3 ;  /* 0x0000000000037941 */ /* 0x000fea0003800200 */
.L_x_977:
        /* <DEDUP_REMOVED lines=35> */
.L_x_1111:
[----:B------:R-:W-:Y:S05]  /*16340*/  BSYNC.RECONVERGENT B0 ;  /* 0x0000000000007941 */ /* 0x000fea0003800200 */
.L_x_1110:
        /* <DEDUP_REMOVED lines=29> */
.L_x_1113:
[----:B------:R-:W-:Y:S05]  /*16520*/  BSYNC.RECONVERGENT B0 ;  /* 0x0000000000007941 */ /* 0x000fea0003800200 */
.L_x_1112:
        /* <DEDUP_REMOVED lines=31> */
.L_x_1115:
[----:B------:R-:W-:Y:S05]  /*16720*/  BSYNC.RECONVERGENT B0 ;  /* 0x0000000000007941 */ /* 0x000fea0003800200 */
.L_x_1114:
        /* <DEDUP_REMOVED lines=31> */
.L_x_1117:
[----:B------:R-:W-:Y:S05]  /*16920*/  BSYNC.RECONVERGENT B0 ;  /* 0x0000000000007941 */ /* 0x000fea0003800200 */
.L_x_1116:
        /* <DEDUP_REMOVED lines=31> */
.L_x_1119:
[----:B------:R1:W-:Y:S04]  /*16b20*/  STS.128 [R237+0x10000], RZ ;  /* 0x010000ffed007388 */ /* 0x0003e80000000c00 */
[----:B------:R1:W-:Y:S04]  /*16b30*/  STS.128 [R237+0x12000], RZ ;  /* 0x012000ffed007388 */ /* 0x0003e80000000c00 */
[----:B------:R1:W-:Y:S04]  /*16b40*/  STS.128 [R237+0x14000], RZ ;  /* 0x014000ffed007388 */ /* 0x0003e80000000c00 */
[----:B------:R1:W-:Y:S02]  /*16b50*/  STS.128 [R237+0x16000], RZ ;  /* 0x016000ffed007388 */ /* 0x0003e40000000c00 */
.L_x_1120:
[----:B------:R-:W-:Y:S05]  /*16b60*/  BSYNC.RECONVERGENT B0 ;  /* 0x0000000000007941 */ /* 0x000fea0003800200 */
.L_x_1118:
        /* <DEDUP_REMOVED lines=43> */
.L_x_1122:
[----:B------:R-:W-:Y:S05]  /*16e20*/  BSYNC.RECONVERGENT B0 ;  /* 0x0000000000007941 */ /* 0x000fea0003800200 */
.L_x_1121:
        /* <DEDUP_REMOVED lines=36> */
.L_x_1124:
[----:B------:R-:W-:Y:S05]  /*17070*/  BSYNC.RECONVERGENT B0 ;  /* 0x0000000000007941 */ /* 0x000fea0003800200 */
.L_x_1123:
        /* <DEDUP_REMOVED lines=35> */
.L_x_1126:
[----:B------:R-:W-:Y:S05]  /*172b0*/  BSYNC.RECONVERGENT B0 ;  /* 0x0000000000007941 */ /* 0x000fea0003800200 */
.L_x_1125:
[----:B------:R-:W-:Y:S01]  /*172c0*/  LDSM.16.M88.4 R88, [R67] ;  /* 0x000000004358783b */ /* 0x000fe20000000200 */
[----:B------:R-:W-:Y:S01]  /*172d0*/  IMAD.MOV.U32 R0, RZ, RZ, 0x20 ;  /* 0x00000020ff007424 */ /* 0x000fe200078e00ff */
[----:B------:R-:W-:Y:S01]  /*172e0*/  LOP3.LUT P0, RZ, R64, 0x2, RZ, 0xc0, !PT ;  /* 0x0000000240ff7812 */ /* 0x000fe2000780c0ff */
[----:B------:R-:W-:Y:S01]  /*172f0*/  VIADD R63, R2, UR6 ;  /* 0x00000006023f7c36 */ /* 0x000fe20008000000 */
[----:B------:R-:W5:Y:S01]  /*17300*/  LDSM.16.M88.4 R44, [R2+UR6+0x8800] ;  /* 0x00880006022c783b */ /* 0x000f620008000200 */
[----:B--2---:R-:W-:Y:S01]  /*17310*/  IMAD.MOV.U32 R4, RZ, RZ, 0x40 ;  /* 0x00000040ff047424 */ /* 0x004fe200078e00ff */
[----:B------:R-:W-:Y:S01]  /*17320*/  SEL R0, R0, 0xffffffe0, !P0 ;  /* 0xffffffe000007807 */ /* 0x000fe20004000000 */
[----:B------:R-:W2:Y:S01]  /*17330*/  LDCU UR8, c[0x0][0x50c] ;  /* 0x0000a180ff0877ac */ /* 0x000ea20008000800 */
[----:B------:R-:W3:Y:S01]  /*17340*/  LDSM.16.M88.4 R52, [R2+UR6+0x8000] ;  /* 0x008000060234783b */ /* 0x000ee20008000200 */
[----:B------:R-:W-:Y:S02]  /*17350*/  LOP3.LUT P0, RZ, R64, 0x4, RZ, 0xc0, !PT ;  /* 0x0000000440ff7812 */ /* 0x000fe4000780c0ff */
[--C-:B------:R-:W-:Y:S01]  /*17360*/  IMAD.IADD R62, R67, 0x1, R0.reuse ;  /* 0x00000001433e7824 */ /* 0x100fe200078e0200 */
[----:B------:R-:W1:Y:S01]  /*17370*/  LDSM.16.M88.4 R36, [R2+UR6+0x9000] ;  /* 0x009000060224783b */ /* 0x000e620008000200 */
[C---:B------:R-:W-:Y:S01]  /*17380*/  IMAD.IADD R8, R63.reuse, 0x1, R0 ;  /* 0x000000013f087824 */ /* 0x040fe200078e0200 */
[----:B------:R-:W-:Y:S01]  /*17390*/  SEL R4, R4, 0xffffffc0, !P0 ;  /* 0xffffffc004047807 */ /* 0x000fe20004000000 */
[----:B------:R-:W-:Y:S01]  /*173a0*/  UISETP.NE.AND UP1, UPT, UR21, 0x1, UPT ;  /* 0x000000011500788c */ /* 0x000fe2000bf25270 */
[----:B------:R-:W2:Y:S02]  /*173b0*/  LDSM.16.M88.4 R68, [R2+UR6+0x9800] ;  /* 0x009800060244783b */ /* 0x000ea40008000200 */
[----:B------:R-:W-:Y:S01]  /*173c0*/  IADD3 R63, PT, PT, R63, R4, RZ ;  /* 0x000000043f3f7210 */ /* 0x000fe20007ffe0ff */
[----:B------:R-:W-:Y:S01]  /*173d0*/  IMAD.IADD R65, R67, 0x1, R4 ;  /* 0x0000000143417824 */ /* 0x000fe200078e0204 */
[----:B------:R-:W-:Y:S03]  /*173e0*/  LDSM.16.M88.4 R72, [R62] ;  /* 0x000000003e48783b */ /* 0x000fe60000000200 */
[C---:B------:R-:W-:Y:S01]  /*173f0*/  IMAD.IADD R14, R0.reuse, 0x1, R65 ;  /* 0x00000001000e7824 */ /* 0x040fe200078e0241 */
[----:B------:R-:W2:Y:S01]  /*17400*/  LDSM.16.M88.4 R24, [R8+0x8800] ;  /* 0x008800000818783b */ /* 0x000ea20000000200 */
[----:B------:R-:W-:-:S03]  /*17410*/  IMAD.IADD R3, R0, 0x1, R63 ;  /* 0x0000000100037824 */ /* 0x000fc600078e023f */
[----:B------:R-:W2:Y:S04]  /*17420*/  LDSM.16.M88.4 R28, [R8+0x8000] ;  /* 0x00800000081c783b */ /* 0x000ea80000000200 */
[----:B------:R-:W2:Y:S04]  /*17430*/  LDSM.16.M88.4 R80, [R8+0x9000] ;  /* 0x009000000850783b */ /* 0x000ea80000000200 */
[----:B------:R-:W2:Y:S04]  /*17440*/  LDSM.16.M88.4 R76, [R8+0x9800] ;  /* 0x00980000084c783b */ /* 0x000ea80000000200 */
[----:B----4-:R-:W-:Y:S01]  /*17450*/  LDSM.16.M88.4 R4, [R65] ;  /* 0x000000004104783b */ /* 0x010fe20000000200 */
[C---:B-----5:R-:W-:Y:S03]  /*17460*/  HMMA.16816.F32.BF16 R48, R88.reuse, R44, RZ ;  /* 0x0000002c5830723c */ /* 0x060fe600000418ff */
[----:B------:R-:W4:Y:S04]  /*17470*/  LDSM.16.M88.4 R20, [R63+0x8000] ;  /* 0x008000003f14783b */ /* 0x000f280000000200 */
[----:B------:R-:W5:Y:S01]  /*17480*/  LDSM.16.M88.4 R16, [R63+0x8800] ;  /* 0x008800003f10783b */ /* 0x000f620000000200 */
[C---:B---3--:R-:W-:Y:S03]  /*17490*/  HMMA.16816.F32.BF16 R56, R88.reuse, R52, RZ ;  /* 0x000000345838723c */ /* 0x048fe600000418ff */
[----:B------:R-:W-:Y:S04]  /*174a0*/  LDSM.16.M88.4 R92, [R14] ;  /* 0x000000000e5c783b */ /* 0x000fe80000000200 */
[----:B------:R-:W-:Y:S01]  /*174b0*/  LDSM.16.M88.4 R96, [R3+0x9800] ;  /* 0x009800000360783b */ /* 0x000fe20000000200 */
[C---:B------:R-:W-:Y:S03]  /*174c0*/  HMMA.16816.F32.BF16 R44, R88.reuse, R46, RZ ;  /* 0x0000002e582c723c */ /* 0x040fe600000418ff */
[----:B------:R-:W-:Y:S04]  /*174d0*/  LDSM.16.M88.4 R84, [R2+UR6+0xb800] ;  /* 0x00b800060254783b */ /* 0x000fe80008000200 */
[----:B------:R-:W0:Y:S01]  /*174e0*/  LDGDEPBAR ;  /* 0x00000000000079af */ /* 0x000e220000000000 */
[C---:B------:R-:W-:Y:S08]  /*174f0*/  HMMA.16816.F32.BF16 R52, R88.reuse, R54, RZ ;  /* 0x000000365834723c */ /* 0x040ff000000418ff */
[C---:B-1----:R-:W-:Y:S08]  /*17500*/  HMMA.16816.F32.BF16 R40, R88.reuse, R36, RZ ;  /* 0x000000245828723c */ /* 0x042ff000000418ff */
[C---:B------:R-:W-:Y:S08]  /*17510*/  HMMA.16816.F32.BF16 R36, R88.reuse, R38, RZ ;  /* 0x000000265824723c */ /* 0x040ff000000418ff */
[C---:B--2---:R-:W-:Y:S08]  /*17520*/  HMMA.16816.F32.BF16 R32, R88.reuse, R68, RZ ;  /* 0x000000445820723c */ /* 0x044ff000000418ff */
[----:B------:R-:W-:Y:S01]  /*17530*/  HMMA.16816.F32.BF16 R88, R88, R70, RZ ;  /* 0x000000465858723c */ /* 0x000fe200000418ff */
[----:B------:R-:W1:Y:S07]  /*17540*/  LDSM.16.M88.4 R68, [R63+0x9000] ;  /* 0x009000003f44783b */ /* 0x000e6e0000000200 */
[C---:B------:R-:W-:Y:S08]  /*17550*/  HMMA.16816.F32.BF16 R48, R72.reuse, R24, R48 ;  /* 0x000000184830723c */ /* 0x040ff00000041830 */
        /* <DEDUP_REMOVED lines=12> */
[C---:B----4-:R-:W-:Y:S08]  /*17620*/  HMMA.16816.F32.BF16 R56, R4.reuse, R20, R56 ;  /* 0x000000140438723c */ /* 0x050ff00000041838 */
[C---:B------:R-:W-:Y:S01]  /*17630*/  HMMA.16816.F32.BF16 R52, R4.reuse, R22, R52 ;  /* 0x000000160434723c */ /* 0x040fe20000041834 */
[----:B------:R-:W3:Y:S07]  /*17640*/  LDSM.16.M88.4 R20, [R3+0x8800] ;  /* 0x008800000314783b */ /* 0x000eee0000000200 */
[C---:B-----5:R-:W-:Y:S08]  /*17650*/  HMMA.16816.F32.BF16 R48, R4.reuse, R16, R48 ;  /* 0x000000100430723c */ /* 0x060ff00000041830 */
[C---:B------:R-:W-:Y:S01]  /*17660*/  HMMA.16816.F32.BF16 R44, R4.reuse, R18, R44 ;  /* 0x00000012042c723c */ /* 0x040fe2000004182c */
[----:B------:R-:W4:Y:S07]  /*17670*/  LDSM.16.M88.4 R16, [R3+0x9000] ;  /* 0x009000000310783b */ /* 0x000f2e0000000200 */
[C---:B-1----:R-:W-:Y:S08]  /*17680*/  HMMA.16816.F32.BF16 R40, R4.reuse, R68, R40 ;  /* 0x000000440428723c */ /* 0x042ff00000041828 */
[C---:B------:R-:W-:Y:S01]  /*17690*/  HMMA.16816.F32.BF16 R36, R4.reuse, R70, R36 ;  /* 0x000000460424723c */ /* 0x040fe20000041824 */
[----:B------:R-:W-:Y:S07]  /*176a0*/  LDSM.16.M88.4 R68, [R8+0xa800] ;  /* 0x00a800000844783b */ /* 0x000fee0000000200 */
[C---:B--2---:R-:W-:Y:S08]  /*176b0*/  HMMA.16816.F32.BF16 R32, R4.reuse, R24, R32 ;  /* 0x000000180420723c */ /* 0x044ff00000041820 */
[----:B------:R-:W-:Y:S01]  /*176c0*/  HMMA.16816.F32.BF16 R88, R4, R26, R88 ;  /* 0x0000001a0458723c */ /* 0x000fe20000041858 */
[----:B------:R-:W1:Y:S04]  /*176d0*/  LDSM.16.M88.4 R24, [R2+UR6+0xa800] ;  /* 0x00a800060218783b */ /* 0x000e680008000200 */
[----:B------:R-:W2:Y:S03]  /*176e0*/  LDSM.16.M88.4 R4, [R2+UR6+0xb000] ;  /* 0x00b000060204783b */ /* 0x000ea60008000200 */
[C---:B---3--:R-:W-:Y:S08]  /*176f0*/  HMMA.16816.F32.BF16 R48, R92.reuse, R20, R48 ;  /* 0x000000145c30723c */ /* 0x048ff00000041830 */
[C---:B------:R-:W-:Y:S01]  /*17700*/  HMMA.16816.F32.BF16 R44, R92.reuse, R22, R44 ;  /* 0x000000165c2c723c */ /* 0x040fe2000004182c */
[----:B------:R-:W-:Y:S07]  /*17710*/  LDSM.16.M88.4 R20, [R8+0xb800] ;  /* 0x00b800000814783b */ /* 0x000fee0000000200 */
[C---:B----4-:R-:W-:Y:S08]  /*17720*/  HMMA.16816.F32.BF16 R40, R92.reuse, R16, R40 ;  /* 0x000000105c28723c */ /* 0x050ff00000041828 */
[C---:B------:R-:W-:Y:S01]  /*17730*/  HMMA.16816.F32.BF16 R36, R92.reuse, R18, R36 ;  /* 0x000000125c24723c */ /* 0x040fe20000041824 */
[----:B------:R-:W3:Y:S07]  /*17740*/  LDSM.16.M88.4 R16, [R62+0x2000] ;  /* 0x002000003e10783b */ /* 0x000eee0000000200 */
[C---:B------:R-:W-:Y:S08]  /*17750*/  HMMA.16816.F32.BF16 R56, R92.reuse, R28, R56 ;  /* 0x0000001c5c38723c */ /* 0x040ff00000041838 */
[C---:B------:R-:W-:Y:S01]  /*17760*/  HMMA.16816.F32.BF16 R52, R92.reuse, R30, R52 ;  /* 0x0000001e5c34723c */ /* 0x040fe20000041834 */
[----:B------:R-:W4:Y:S07]  /*17770*/  LDSM.16.M88.4 R28, [R8+0xb000] ;  /* 0x00b00000081c783b */ /* 0x000f2e0000000200 */
[C---:B------:R-:W-:Y:S08]  /*17780*/  HMMA.16816.F32.BF16 R32, R92.reuse, R96, R32 ;  /* 0x000000605c20723c */ /* 0x040ff00000041820 */
[----:B------:R-:W-:Y:S01]  /*17790*/  HMMA.16816.F32.BF16 R88, R92, R98, R88 ;  /* 0x000000625c58723c */ /* 0x000fe20000041858 */
[----:B------:R-:W-:Y:S04]  /*177a0*/  LDSM.16.M88.4 R92, [R14+0x2000] ;  /* 0x002000000e5c783b */ /* 0x000fe80000000200 */
[----:B------:R-:W-:Y:S03]  /*177b0*/  LDSM.16.M88.4 R96, [R3+0xb800] ;  /* 0x00b800000360783b */ /* 0x000fe60000000200 */
[C---:B-1----:R-:W-:Y:S08]  /*177c0*/  HMMA.16816.F32.BF16 R48, R80.reuse, R24, R48 ;  /* 0x000000185030723c */ /* 0x042ff00000041830 */
[C---:B------:R-:W-:Y:S01]  /*177d0*/  HMMA.16816.F32.BF16 R44, R80.reuse, R26, R44 ;  /* 0x0000001a502c723c */ /* 0x040fe2000004182c */
[----:B------:R-:W-:Y:S07]  /*177e0*/  LDSM.16.M88.4 R24, [R65+0x2000] ;  /* 0x002000004118783b */ /* 0x000fee0000000200 */
[C---:B--2---:R-:W-:Y:S08]  /*177f0*/  HMMA.16816.F32.BF16 R40, R80.reuse, R4, R40 ;  /* 0x000000045028723c */ /* 0x044ff00000041828 */
[C---:B------:R-:W-:Y:S01]  /*17800*/  HMMA.16816.F32.BF16 R36, R80.reuse, R6, R36 ;  /* 0x000000065024723c */ /* 0x040fe20000041824 */
[----:B------:R-:W1:Y:S07]  /*17810*/  LDSM.16.M88.4 R4, [R63+0xa000] ;  /* 0x00a000003f04783b */ /* 0x000e6e0000000200 */
[C---:B------:R-:W-:Y:S08]  /*17820*/  HMMA.16816.F32.BF16 R56, R80.reuse, R72, R56 ;  /* 0x000000485038723c */ /* 0x040ff00000041838 */
[C---:B------:R-:W-:Y:S01]  /*17830*/  HMMA.16816.F32.BF16 R52, R80.reuse, R74, R52 ;  /* 0x0000004a5034723c */ /* 0x040fe20000041834 */
[----:B------:R-:W2:Y:S07]  /*17840*/  LDSM.16.M88.4 R72, [R63+0xa800] ;  /* 0x00a800003f48783b */ /* 0x000eae0000000200 */
[C---:B------:R-:W-:Y:S08]  /*17850*/  HMMA.16816.F32.BF16 R32, R80.reuse, R84, R32 ;  /* 0x000000545020723c */ /* 0x040ff00000041820 */
[----:B------:R-:W-:Y:S01]  /*17860*/  HMMA.16816.F32.BF16 R88, R80, R86, R88 ;  /* 0x000000565058723c */ /* 0x000fe20000041858 */
[----:B------:R-:W-:Y:S04]  /*17870*/  LDSM.16.M88.4 R84, [R67+0x4000] ;  /* 0x004000004354783b */ /* 0x000fe80000000200 */
[----:B------:R-:W-:Y:S03]  /*17880*/  LDSM.16.M88.4 R80, [R2+UR6+0xc000] ;  /* 0x00c000060250783b */ /* 0x000fe60008000200 */
[C---:B---3--:R-:W-:Y:S08]  /*17890*/  HMMA.16816.F32.BF16 R56, R16.reuse, R76, R56 ;  /* 0x0000004c1038723c */ /* 0x048ff00000041838 */
[C---:B------:R-:W-:Y:S01]  /*178a0*/  HMMA.16816.F32.BF16 R52, R16.reuse, R78, R52 ;  /* 0x0000004e1034723c */ /* 0x040fe20000041834 */
[----:B------:R-:W-:Y:S07]  /*178b0*/  LDSM.16.M88.4 R76, [R2+UR6+0xc800] ;  /* 0x00c80006024c783b */ /* 0x000fee0008000200 */
[C---:B------:R-:W-:Y:S08]  /*178c0*/  HMMA.16816.F32.BF16 R48, R16.reuse, R68, R48 ;  /* 0x000000441030723c */ /* 0x040ff00000041830 */
[C---:B------:R-:W-:Y:S01]  /*178d0*/  HMMA.16816.F32.BF16 R44, R16.reuse, R70, R44 ;  /* 0x00000046102c723c */ /* 0x040fe2000004182c */
[----:B------:R-:W3:Y:S07]  /*178e0*/  LDSM.16.M88.4 R68, [R63+0xb000] ;  /* 0x00b000003f44783b */ /* 0x000eee0000000200 */
[C---:B----4-:R-:W-:Y:S08]  /*178f0*/  HMMA.16816.F32.BF16 R40, R16.reuse, R28, R40 ;  /* 0x0000001c1028723c */ /* 0x050ff00000041828 */
[C---:B------:R-:W-:Y:S01]  /*17900*/  HMMA.16816.F32.BF16 R36, R16.reuse, R30, R36 ;  /* 0x0000001e1024723c */ /* 0x040fe20000041824 */
[----:B------:R-:W4:Y:S07]  /*17910*/  LDSM.16.M88.4 R28, [R63+0xb800] ;  /* 0x00b800003f1c783b */ /* 0x000f2e0000000200 */
[C---:B------:R-:W-:Y:S08]  /*17920*/  HMMA.16816.F32.BF16 R32, R16.reuse, R20, R32 ;  /* 0x000000141020723c */ /* 0x040ff00000041820 */
[----:B------:R-:W-:Y:S01]  /*17930*/  HMMA.16816.F32.BF16 R88, R16, R22, R88 ;  /* 0x000000161058723c */ /* 0x000fe20000041858 */
[----:B------:R-:W5:Y:S04]  /*17940*/  LDSM.16.M88.4 R16, [R3+0xa800] ;  /* 0x00a800000310783b */ /* 0x000f680000000200 */
[----:B------:R-:W5:Y:S03]  /*17950*/  LDSM.16.M88.4 R20, [R3+0xa000] ;  /* 0x00a000000314783b */ /* 0x000f660000000200 */
[C---:B-1----:R-:W-:Y:S08]  /*17960*/  HMMA.16816.F32.BF16 R56, R24.reuse, R4, R56 ;  /* 0x000000041838723c */ /* 0x042ff00000041838 */
[C---:B------:R-:W-:Y:S01]  /*17970*/  HMMA.16816.F32.BF16 R52, R24.reuse, R6, R52 ;  /* 0x000000061834723c */ /* 0x040fe20000041834 */
[----:B------:R-:W1:Y:S07]  /*17980*/  LDSM.16.M88.4 R4, [R3+0xb000] ;  /* 0x00b000000304783b */ /* 0x000e6e0000000200 */
[C---:B--2---:R-:W-:Y:S08]  /*17990*/  HMMA.16816.F32.BF16 R48, R24.reuse, R72, R48 ;  /* 0x000000481830723c */ /* 0x044ff00000041830 */
[C---:B------:R-:W-:Y:S01]  /*179a0*/  HMMA.16816.F32.BF16 R44, R24.reuse, R74, R44 ;  /* 0x0000004a182c723c */ /* 0x040fe2000004182c */
[----:B------:R-:W2:Y:S07]  /*179b0*/  LDSM.16.M88.4 R72, [R2+UR6+0xd000] ;  /* 0x00d000060248783b */ /* 0x000eae0008000200 */
[C---:B---3--:R-:W-:Y:S08]  /*179c0*/  HMMA.16816.F32.BF16 R40, R24.reuse, R68, R40 ;  /* 0x000000441828723c */ /* 0x048ff00000041828 */
[C---:B------:R-:W-:Y:S01]  /*179d0*/  HMMA.16816.F32.BF16 R36, R24.reuse, R70, R36 ;  /* 0x000000461824723c */ /* 0x040fe20000041824 */
[----:B------:R-:W3:Y:S07]  /*179e0*/  LDSM.16.M88.4 R68, [R2+UR6+0xd800] ;  /* 0x00d800060244783b */ /* 0x000eee0008000200 */
[C---:B----4-:R-:W-:Y:S08]  /*179f0*/  HMMA.16816.F32.BF16 R32, R24.reuse, R28, R32 ;  /* 0x0000001c1820723c */ /* 0x050ff00000041820 */
[----:B------:R-:W-:Y:S01]  /*17a00*/  HMMA.16816.F32.BF16 R88, R24, R30, R88 ;  /* 0x0000001e1858723c */ /* 0x000fe20000041858 */
[----:B------:R-:W-:Y:S04]  /*17a10*/  LDSM.16.M88.4 R28, [R62+0x4000] ;  /* 0x004000003e1c783b */ /* 0x000fe80000000200 */
[----:B------:R-:W-:Y:S03]  /*17a20*/  LDSM.16.M88.4 R24, [R8+0xc000] ;  /* 0x00c000000818783b */ /* 0x000fe60000000200 */
[C---:B-----5:R-:W-:Y:S08]  /*17a30*/  HMMA.16816.F32.BF16 R48, R92.reuse, R16, R48 ;  /* 0x000000105c30723c */ /* 0x060ff00000041830 */
        /* <DEDUP_REMOVED lines=8> */
[C---:B------:R-:W-:Y:S08]  /*17ac0*/  HMMA.16816.F32.BF16 R32, R92.reuse, R96, R32 ;  /* 0x000000605c20723c */ /* 0x040ff00000041820 */
[----:B------:R-:W-:Y:S01]  /*17ad0*/  HMMA.16816.F32.BF16 R88, R92, R98, R88 ;  /* 0x000000625c58723c */ /* 0x000fe20000041858 */
[----:B------:R-:W-:Y:S07]  /*17ae0*/  LDSM.16.M88.4 R92, [R62+0x6000] ;  /* 0x006000003e5c783b */ /* 0x000fee0000000200 */
[C---:B------:R-:W-:Y:S08]  /*17af0*/  HMMA.16816.F32.BF16 R48, R84.reuse, R76, R48 ;  /* 0x0000004c5430723c */ /* 0x040ff00000041830 */
[C---:B------:R-:W-:Y:S08]  /*17b00*/  HMMA.16816.F32.BF16 R44, R84.reuse, R78, R44 ;  /* 0x0000004e542c723c */ /* 0x040ff0000004182c */
[C---:B------:R-:W-:Y:S08]  /*17b10*/  HMMA.16816.F32.BF16 R56, R84.reuse, R80, R56 ;  /* 0x000000505438723c */ /* 0x040ff00000041838 */
[C---:B------:R-:W-:Y:S08]  /*17b20*/  HMMA.16816.F32.BF16 R52, R84.reuse, R82, R52 ;  /* 0x000000525434723c */ /* 0x040ff00000041834 */
[C---:B--2---:R-:W-:Y:S08]  /*17b30*/  HMMA.16816.F32.BF16 R40, R84.reuse, R72, R40 ;  /* 0x000000485428723c */ /* 0x044ff00000041828 */
[C---:B------:R-:W-:Y:S01]  /*17b40*/  HMMA.16816.F32.BF16 R76, R84.reuse, R74, R36 ;  /* 0x0000004a544c723c */ /* 0x040fe20000041824 */
[----:B------:R-:W-:Y:S04]  /*17b50*/  LDSM.16.M88.4 R72, [R65+0x4000] ;  /* 0x004000004148783b */ /* 0x000fe80000000200 */
[----:B------:R-:W2:Y:S03]  /*17b60*/  LDSM.16.M88.4 R36, [R63+0xc000] ;  /* 0x00c000003f24783b */ /* 0x000ea60000000200 */
[C---:B---3--:R-:W-:Y:S01]  /*17b70*/  HMMA.16816.F32.BF16 R80, R84.reuse, R68, R32 ;  /* 0x000000445450723c */ /* 0x048fe20000041820 */
[----:B------:R-:W3:Y:S07]  /*17b80*/  LDSM.16.M88.4 R32, [R63+0xc800] ;  /* 0x00c800003f20783b */ /* 0x000eee0000000200 */
[----:B------:R-:W-:Y:S01]  /*17b90*/  HMMA.16816.F32.BF16 R88, R84, R70, R88 ;  /* 0x000000465458723c */ /* 0x000fe20000041858 */
[----:B------:R-:W-:Y:S04]  /*17ba0*/  LDSM.16.M88.4 R68, [R67+0x6000] ;  /* 0x006000004344783b */ /* 0x000fe80000000200 */
[----:B------:R-:W-:Y:S03]  /*17bb0*/  LDSM.16.M88.4 R84, [R3+0xd800] ;  /* 0x00d800000354783b */ /* 0x000fe60000000200 */
[C---:B----4-:R-:W-:Y:S08]  /*17bc0*/  HMMA.16816.F32.BF16 R40, R28.reuse, R16, R40 ;  /* 0x000000101c28723c */ /* 0x050ff00000041828 */
[C---:B------:R-:W-:Y:S01]  /*17bd0*/  HMMA.16816.F32.BF16 R76, R28.reuse, R18, R76 ;  /* 0x000000121c4c723c */ /* 0x040fe2000004184c */
[----:B------:R-:W4:Y:S07]  /*17be0*/  LDSM.16.M88.4 R16, [R63+0xd000] ;  /* 0x00d000003f10783b */ /* 0x000f2e0000000200 */
        /* <DEDUP_REMOVED lines=10> */
[C---:B--2---:R-:W-:Y:S08]  /*17c90*/  HMMA.16816.F32.BF16 R56, R72.reuse, R36, R56 ;  /* 0x000000244838723c */ /* 0x044ff00000041838 */
[C---:B------:R-:W-:Y:S01]  /*17ca0*/  HMMA.16816.F32.BF16 R52, R72.reuse, R38, R52 ;  /* 0x000000264834723c */ /* 0x040fe20000041834 */
[----:B------:R-:W2:Y:S07]  /*17cb0*/  LDSM.16.M88.4 R36, [R2+UR6+0xe000] ;  /* 0x00e000060224783b */ /* 0x000eae0008000200 */
[C---:B---3--:R-:W-:Y:S08]  /*17cc0*/  HMMA.16816.F32.BF16 R48, R72.reuse, R32, R48 ;  /* 0x000000204830723c */ /* 0x048ff00000041830 */
[C---:B------:R-:W-:Y:S01]  /*17cd0*/  HMMA.16816.F32.BF16 R44, R72.reuse, R34, R44 ;  /* 0x00000022482c723c */ /* 0x040fe2000004182c */
[----:B------:R-:W3:Y:S07]  /*17ce0*/  LDSM.16.M88.4 R32, [R3+0xd000] ;  /* 0x00d000000320783b */ /* 0x000eee0000000200 */
[C---:B----4-:R-:W-:Y:S08]  /*17cf0*/  HMMA.16816.F32.BF16 R40, R72.reuse, R16, R40 ;  /* 0x000000104828723c */ /* 0x050ff00000041828 */
[----:B------:R-:W-:Y:S01]  /*17d00*/  HMMA.16816.F32.BF16 R76, R72, R18, R76 ;  /* 0x00000012484c723c */ /* 0x000fe2000004184c */
[----:B------:R-:W4:Y:S07]  /*17d10*/  LDSM.16.M88.4 R16, [R8+0xe000] ;  /* 0x00e000000810783b */ /* 0x000f2e0000000200 */
        /* <DEDUP_REMOVED lines=9> */
[C---:B--2---:R-:W-:Y:S08]  /*17db0*/  HMMA.16816.F32.BF16 R56, R68.reuse, R36, R56 ;  /* 0x000000244438723c */ /* 0x044ff00000041838 */
[----:B------:R-:W-:Y:S01]  /*17dc0*/  HMMA.16816.F32.BF16 R52, R68, R38, R52 ;  /* 0x000000264434723c */ /* 0x000fe20000041834 */
[----:B------:R-:W-:Y:S07]  /*17dd0*/  LDSM.16.M88.4 R36, [R14+0x6000] ;  /* 0x006000000e24783b */ /* 0x000fee0000000200 */
[C---:B---3--:R-:W-:Y:S08]  /*17de0*/  HMMA.16816.F32.BF16 R40, R20.reuse, R32, R40 ;  /* 0x000000201428723c */ /* 0x048ff00000041828 */
[C---:B------:R-:W-:Y:S01]  /*17df0*/  HMMA.16816.F32.BF16 R76, R20.reuse, R34, R76 ;  /* 0x00000022144c723c */ /* 0x040fe2000004184c */
[----:B------:R-:W-:Y:S07]  /*17e00*/  LDSM.16.M88.4 R32, [R3+0xe000] ;  /* 0x00e000000320783b */ /* 0x000fee0000000200 */
[C---:B------:R-:W-:Y:S08]  /*17e10*/  HMMA.16816.F32.BF16 R80, R20.reuse, R84, R80 ;  /* 0x000000541450723c */ /* 0x040ff00000041850 */
[----:B------:R-:W-:Y:S01]  /*17e20*/  HMMA.16816.F32.BF16 R88, R20, R86, R88 ;  /* 0x000000561458723c */ /* 0x000fe20000041858 */
[----:B------:R-:W2:Y:S07]  /*17e30*/  LDSM.16.M88.4 R20, [R8+0xe800] ;  /* 0x00e800000814783b */ /* 0x000eae0000000200 */
[C---:B----4-:R-:W-:Y:S08]  /*17e40*/  HMMA.16816.F32.BF16 R56, R92.reuse, R16, R56 ;  /* 0x000000105c38723c */ /* 0x050ff00000041838 */
        /* <DEDUP_REMOVED lines=14> */
[----:B------:R3:W4:Y:S02]  /*17f30*/  LDSM.16.M88.4 R32, [R2+UR6+0xf800] ;  /* 0x00f800060220783b */ /* 0x0007240008000200 */
[----:B------:R-:W-:Y:S01]  /*17f40*/  FMUL.FTZ R57, R57, UR8 ;  /* 0x0000000839397c20 */ /* 0x000fe20008410000 */
[----:B------:R-:W-:Y:S01]  /*17f50*/  FMUL.FTZ R58, R58, UR8 ;  /* 0x000000083a3a7c20 */ /* 0x000fe20008410000 */
[----:B------:R-:W-:Y:S01]  /*17f60*/  FMUL.FTZ R59, R59, UR8 ;  /* 0x000000083b3b7c20 */ /* 0x000fe20008410000 */
[----:B------:R-:W-:Y:S01]  /*17f70*/  FMUL.FTZ R14, R56, UR8 ;  /* 0x00000008380e7c20 */ /* 0x000fe20008410000 */
[----:B------:R-:W-:Y:S01]  /*17f80*/  MUFU.TANH R62, R57 ;  /* 0x00000039003e7308 */ /* 0x000fe20000002400 */
[----:B-1----:R-:W-:Y:S07]  /*17f90*/  HMMA.16816.F32.BF16 R40, R68, R4, R40 ;  /* 0x000000044428723c */ /* 0x002fee0000041828 */
[----:B------:R-:W1:Y:S01]  /*17fa0*/  MUFU.TANH R65, R58 ;  /* 0x0000003a00417308 */ /* 0x000e620000002400 */
[----:B------:R-:W-:Y:S03]  /*17fb0*/  HMMA.16816.F32.BF16 R48, R36, R28, R48 ;  /* 0x0000001c2430723c */ /* 0x000fe60000041830 */
[----:B------:R-:W-:Y:S01]  /*17fc0*/  FMUL.FTZ R52, R52, UR8 ;  /* 0x0000000834347c20 */ /* 0x000fe20008410000 */
[----:B------:R-:W-:Y:S01]  /*17fd0*/  FMUL.FTZ R29, R54, UR8 ;  /* 0x00000008361d7c20 */ /* 0x000fe20008410000 */
[----:B------:R-:W-:Y:S01]  /*17fe0*/  FMUL.FTZ R28, R53, UR8 ;  /* 0x00000008351c7c20 */ /* 0x000fe20008410000 */
[----:B------:R-:W-:Y:S01]  /*17ff0*/  FMUL.FTZ R53, R55, UR8 ;  /* 0x0000000837357c20 */ /* 0x000fe20008410000 */
[----:B------:R5:W1:Y:S01]  /*18000*/  MUFU.TANH R66, R59 ;  /* 0x0000003b00427308 */ /* 0x000a620000002400 */
[----:B------:R-:W-:Y:S01]  /*18010*/  HMMA.16816.F32.BF16 R44, R24, R18, R44 ;  /* 0x00000012182c723c */ /* 0x000fe2000004182c */
[----:B------:R-:W1:Y:S06]  /*18020*/  LDSM.16.M88.4 R16, [R63+0xf000] ;  /* 0x00f000003f10783b */ /* 0x000e6c0000000200 */
[----:B------:R-:W1:Y:S01]  /*18030*/  MUFU.TANH R14, R14 ;  /* 0x0000000e000e7308 */ /* 0x000e620000002400 */
[----:B------:R-:W-:Y:S01]  /*18040*/  HMMA.16816.F32.BF16 R76, R68, R6, R76 ;  /* 0x00000006444c723c */ /* 0x000fe2000004184c */
[----:B------:R4:W1:Y:S02]  /*18050*/  LDSM.16.M88.4 R4, [R8+0xf800] ;  /* 0x00f800000804783b */ /* 0x0008640000000200 */
[----:B---3--:R-:W-:-:S04]  /*18060*/  FMUL.FTZ R2, R49, UR8 ;  /* 0x0000000831027c20 */ /* 0x008fc80008410000 */
[----:B------:R-:W-:Y:S01]  /*18070*/  MUFU.TANH R52, R52 ;  /* 0x0000003400347308 */ /* 0x000fe20000002400 */
[----:B--2---:R-:W-:Y:S01]  /*18080*/  HMMA.16816.F32.BF16 R40, R92, R20, R40 ;  /* 0x000000145c28723c */ /* 0x004fe20000041828 */
[----:B------:R-:W-:Y:S01]  /*18090*/  FMUL.FTZ R20, R48, UR8 ;  /* 0x0000000830147c20 */ /* 0x000fe20008410000 */
[----:B-----5:R-:W-:Y:S01]  /*180a0*/  LDSM.16.M88.4 R56, [R3+0xf000] ;  /* 0x00f000000338783b */ /* 0x020fe20000000200 */
[----:B------:R-:W-:-:S04]  /*180b0*/  FMUL.FTZ R48, R51, UR8 ;  /* 0x0000000833307c20 */ /* 0x000fc80008410000 */
[----:B------:R-:W2:Y:S01]  /*180c0*/  MUFU.TANH R29, R29 ;  /* 0x0000001d001d7308 */ /* 0x000ea20000002400 */
[----:B------:R-:W-:Y:S01]  /*180d0*/  HMMA.16816.F32.BF16 R44, R36, R30, R44 ;  /* 0x0000001e242c723c */ /* 0x000fe2000004182c */
[----:B------:R-:W-:-:S06]  /*180e0*/  FMUL.FTZ R31, R50, UR8 ;  /* 0x00000008321f7c20 */ /* 0x000fcc0008410000 */
[----:B------:R3:W-:Y:S01]  /*180f0*/  MUFU.TANH R30, R20 ;  /* 0x00000014001e7308 */ /* 0x0007e20000002400 */
[----:B------:R-:W-:Y:S07]  /*18100*/  HMMA.16816.F32.BF16 R76, R92, R22, R76 ;  /* 0x000000165c4c723c */ /* 0x000fee000004184c */
[----:B------:R-:W-:Y:S01]  /*18110*/  MUFU.TANH R28, R28 ;  /* 0x0000001c001c7308 */ /* 0x000fe20000002400 */
[----:B----4-:R-:W-:Y:S03]  /*18120*/  HMMA.16816.F32.BF16 R80, R68, R32, R80 ;  /* 0x000000204450723c */ /* 0x010fe60000041850 */
[----:B------:R-:W-:Y:S01]  /*18130*/  FMUL.FTZ R8, R44, UR8 ;  /* 0x000000082c087c20 */ /* 0x000fe20008410000 */
[----:B------:R-:W-:Y:S01]  /*18140*/  FMUL.FTZ R33, R46, UR8 ;  /* 0x000000082e217c20 */ /* 0x000fe20008410000 */
[----:B------:R-:W-:-:S02]  /*18150*/  FMUL.FTZ R32, R45, UR8 ;  /* 0x000000082d207c20 */ /* 0x000fc40008410000 */
[----:B------:R-:W4:Y:S01]  /*18160*/  MUFU.TANH R53, R53 ;  /* 0x0000003500357308 */ /* 0x000f220000002400 */
[----:B---3--:R-:W3:Y:S01]  /*18170*/  LDSM.16.M88.4 R20, [R63+0xf800] ;  /* 0x00f800003f14783b */ /* 0x008ee20000000200 */
[----:B------:R-:W-:Y:S06]  /*18180*/  HMMA.16816.F32.BF16 R88, R68, R34, R88 ;  /* 0x000000224458723c */ /* 0x000fec0000041858 */
[----:B------:R-:W5:Y:S02]  /*18190*/  MUFU.TANH R31, R31 ;  /* 0x0000001f001f7308 */ /* 0x000f640000002400 */
[----:B-1----:R-:W-:Y:S06]  /*181a0*/  HMMA.16816.F32.BF16 R40, R24, R16, R40 ;  /* 0x000000101828723c */ /* 0x002fec0000041828 */
[----:B------:R-:W1:Y:S02]  /*181b0*/  MUFU.TANH R2, R2 ;  /* 0x0000000200027308 */ /* 0x000e640000002400 */
[----:B------:R-:W-:Y:S01]  /*181c0*/  HMMA.16816.F32.BF16 R80, R92, R4, R80 ;  /* 0x000000045c50723c */ /* 0x000fe20000041850 */
[----:B------:R-:W-:-:S05]  /*181d0*/  FMUL.FTZ R4, R47, UR8 ;  /* 0x000000082f047c20 */ /* 0x000fca0008410000 */
[----:B------:R-:W1:Y:S02]  /*181e0*/  MUFU.TANH R48, R48 ;  /* 0x0000003000307308 */ /* 0x000e640000002400 */
[----:B------:R-:W-:Y:S06]  /*181f0*/  HMMA.16816.F32.BF16 R88, R92, R6, R88 ;  /* 0x000000065c58723c */ /* 0x000fec0000041858 */
[----:B------:R-:W-:Y:S02]  /*18200*/  MUFU.TANH R8, R8 ;  /* 0x0000000800087308 */ /* 0x000fe40000002400 */
[----:B------:R-:W-:Y:S01]  /*18210*/  HMMA.16816.F32.BF16 R76, R24, R18, R76 ;  /* 0x00000012184c723c */ /* 0x000fe2000004184c */
[----:B------:R2:W4:Y:S01]  /*18220*/  LDSM.16.M88.4 R16, [R3+0xf800] ;  /* 0x00f800000310783b */ /* 0x0005220000000200 */
[----:B------:R-:W-:-:S04]  /*18230*/  DEPBAR.LE SB0, 0x0 ;  /* 0x000080000000791a */ /* 0x000fc80000000000 */
[----:B------:R-:W1:Y:S02]  /*18240*/  MUFU.TANH R33, R33 ;  /* 0x0000002100217308 */ /* 0x000e640000002400 */
[C---:B---3--:R-:W-:Y:S06]  /*18250*/  HMMA.16816.F32.BF16 R80, R24.reuse, R20, R80 ;  /* 0x000000141850723c */ /* 0x048fec0000041850 */
[----:B------:R-:W-:Y:S02]  /*18260*/  MUFU.TANH R32, R32 ;  /* 0x0000002000207308 */ /* 0x000fe40000002400 */
[----:B------:R-:W-:Y:S06]  /*18270*/  HMMA.16816.F32.BF16 R88, R24, R22, R88 ;  /* 0x000000161858723c */ /* 0x000fec0000041858 */
[----:B------:R-:W3:Y:S01]  /*18280*/  MUFU.TANH R4, R4 ;  /* 0x0000000400047308 */ /* 0x000ee20000002400 */
[----:B--2---:R-:W-:Y:S01]  /*18290*/  IMAD.SHL.U32 R3, R64, 0x2, RZ ;  /* 0x0000000240037824 */ /* 0x004fe200078e00ff */
[----:B------:R-:W-:Y:S04]  /*182a0*/  HMMA.16816.F32.BF16 R40, R36, R56, R40 ;  /* 0x000000382428723c */ /* 0x000fe80000041828 */
[----:B------:R-:W-:-:S04]  /*182b0*/  LOP3.LUT R3, R3, 0x6, RZ, 0xc0, !PT ;  /* 0x0000000603037812 */ /* 0x000fc800078ec0ff */
[----:B------:R-:W-:Y:S01]  /*182c0*/  HMMA.16816.F32.BF16 R76, R36, R58, R76 ;  /* 0x0000003a244c723c */ /* 0x000fe2000004184c */
[----:B------:R-:W-:-:S04]  /*182d0*/  VIADD R24, R3, UR24 ;  /* 0x0000001803187c36 */ /* 0x000fc80008000000 */
[C---:B------:R-:W-:Y:S01]  /*182e0*/  VIADD R3, R24.reuse, 0x1 ;  /* 0x0000000118037836 */ /* 0x040fe20000000000 */
[C---:B------:R-:W-:Y:S01]  /*182f0*/  ISETP.GE.AND P4, PT, R24.reuse, UR23, PT ;  /* 0x0000001718007c0c */ /* 0x040fe2000bf86270 */
[C---:B------:R-:W-:Y:S01]  /*18300*/  VIADD R5, R24.reuse, 0x9 ;  /* 0x0000000918057836 */ /* 0x040fe20000000000 */
[C---:B------:R-:W-:Y:S01]  /*18310*/  IADD3 R6, PT, PT, R24.reuse, 0x8, RZ ;  /* 0x0000000818067810 */ /* 0x040fe20007ffe0ff */
[C---:B----4-:R-:W-:Y:S01]  /*18320*/  HMMA.16816.F32.BF16 R80, R36.reuse, R16, R80 ;  /* 0x000000102450723c */ /* 0x050fe20000041850 */
[----:B------:R-:W-:Y:S01]  /*18330*/  ISETP.GE.AND P3, PT, R3, UR23, PT ;  /* 0x0000001703007c0c */ /* 0x000fe2000bf66270 */
[C---:B------:R-:W-:Y:S01]  /*18340*/  VIADD R3, R24.reuse, 0x10 ;  /* 0x0000001018037836 */ /* 0x040fe20000000000 */
[----:B------:R-:W-:Y:S01]  /*18350*/  ISETP.GE.AND P1, PT, R5, UR23, PT ;  /* 0x0000001705007c0c */ /* 0x000fe2000bf26270 */
[----:B------:R-:W-:Y:S01]  /*18360*/  VIADD R5, R24, 0x18 ;  /* 0x0000001818057836 */ /* 0x000fe20000000000 */
[----:B------:R-:W-:Y:S01]  /*18370*/  FSEL R22, R65, -INF , !P4 ;  /* 0xff80000041167808 */ /* 0x000fe20006000000 */
[----:B------:R-:W-:Y:S01]  /*18380*/  FMUL.FTZ R40, R40, UR8 ;  /* 0x0000000828287c20 */ /* 0x000fe20008410000 */
[----:B------:R-:W-:Y:S01]  /*18390*/  ISETP.GE.AND P6, PT, R3, UR23, PT ;  /* 0x0000001703007c0c */ /* 0x000fe2000bfc6270 */
[----:B------:R-:W-:Y:S01]  /*183a0*/  VIADD R3, R24, 0x11 ;  /* 0x0000001118037836 */ /* 0x000fe20000000000 */
[----:B------:R-:W-:Y:S01]  /*183b0*/  FSEL R66, R66, -INF , !P3 ;  /* 0xff80000042427808 */ /* 0x000fe20005800000 */
[----:B------:R-:W-:Y:S01]  /*183c0*/  HMMA.16816.F32.BF16 R88, R36, R18, R88 ;  /* 0x000000122458723c */ /* 0x000fe20000041858 */
[----:B------:R-:W-:Y:S01]  /*183d0*/  FSEL R23, R62, -INF , !P3 ;  /* 0xff8000003e177808 */ /* 0x000fe20005800000 */
[----:B------:R-:W-:Y:S01]  /*183e0*/  FMUL.FTZ R41, R41, UR8 ;  /* 0x0000000829297c20 */ /* 0x000fe20008410000 */
[----:B------:R-:W-:Y:S01]  /*183f0*/  ISETP.GE.AND P5, PT, R3, UR23, PT ;  /* 0x0000001703007c0c */ /* 0x000fe2000bfa6270 */
[----:B------:R-:W-:Y:S01]  /*18400*/  FMUL.FTZ R42, R42, UR8 ;  /* 0x000000082a2a7c20 */ /* 0x000fe20008410000 */
[----:B------:R-:W-:Y:S01]  /*18410*/  FSEL R3, R14, -INF , !P4 ;  /* 0xff8000000e037808 */ /* 0x000fe20006000000 */
[----:B------:R-:W-:Y:S01]  /*18420*/  FMUL.FTZ R43, R43, UR8 ;  /* 0x000000082b2b7c20 */ /* 0x000fe20008410000 */
[----:B------:R-:W-:Y:S01]  /*18430*/  ISETP.GE.AND P4, PT, R5, UR23, PT ;  /* 0x0000001705007c0c */ /* 0x000fe2000bf86270 */
[----:B------:R-:W-:Y:S01]  /*18440*/  MUFU.TANH R197, R40 ;  /* 0x0000002800c57308 */ /* 0x000fe20000002400 */
[----:B------:R-:W-:Y:S01]  /*18450*/  IADD3 R5, PT, PT, R24, 0x19, RZ ;  /* 0x0000001918057810 */ /* 0x000fe20007ffe0ff */
[----:B------:R-:W-:Y:S01]  /*18460*/  FMUL.FTZ R76, R76, UR8 ;  /* 0x000000084c4c7c20 */ /* 0x000fe20008410000 */
[----:B------:R-:W-:Y:S01]  /*18470*/  ISETP.GE.AND P2, PT, R6, UR23, PT ;  /* 0x0000001706007c0c */ /* 0x000fe2000bf46270 */
[----:B------:R-:W-:Y:S01]  /*18480*/  FMUL.FTZ R77, R77, UR8 ;  /* 0x000000084d4d7c20 */ /* 0x000fe20008410000 */
[----:B------:R-:W-:Y:S01]  /*18490*/  ISETP.GE.AND P3, PT, R5, UR23, PT ;  /* 0x0000001705007c0c */ /* 0x000fe2000bf66270 */
[----:B------:R-:W-:Y:S01]  /*184a0*/  VIADD R5, R24, 0x20 ;  /* 0x0000002018057836 */ /* 0x000fe20000000000 */
[----:B------:R-:W-:Y:S01]  /*184b0*/  FSEL R18, R29, -INF , !P2 ;  /* 0xff8000001d127808 */ /* 0x000fe20005000000 */
[----:B------:R-:W-:Y:S01]  /*184c0*/  MUFU.TANH R191, R41 ;  /* 0x0000002900bf7308 */ /* 0x000fe20000002400 */
[----:B------:R-:W-:Y:S01]  /*184d0*/  FSEL R21, R52, -INF , !P2 ;  /* 0xff80000034157808 */ /* 0x000fe20005000000 */
[----:B------:R-:W-:Y:S01]  /*184e0*/  FMUL.FTZ R78, R78, UR8 ;  /* 0x000000084e4e7c20 */ /* 0x000fe20008410000 */
[----:B------:R-:W-:Y:S01]  /*184f0*/  ISETP.GE.AND P2, PT, R5, UR23, PT ;  /* 0x0000001705007c0c */ /* 0x000fe2000bf46270 */
[----:B------:R-:W-:Y:S01]  /*18500*/  VIADD R5, R24, 0x21 ;  /* 0x0000002118057836 */ /* 0x000fe20000000000 */
[----:B------:R-:W-:Y:S01]  /*18510*/  FSEL R6, R53, -INF , !P1 ;  /* 0xff80000035067808 */ /* 0x000fe20004800000 */
[----:B------:R-:W-:Y:S01]  /*18520*/  FMUL.FTZ R79, R79, UR8 ;  /* 0x000000084f4f7c20 */ /* 0x000fe20008410000 */
[----:B------:R-:W-:Y:S01]  /*18530*/  FSEL R25, R28, -INF , !P1 ;  /* 0xff8000001c197808 */ /* 0x000fe20004800000 */
[----:B------:R-:W2:Y:S01]  /*18540*/  MUFU.TANH R212, R42 ;  /* 0x0000002a00d47308 */ /* 0x000ea20000002400 */
        /* <DEDUP_REMOVED lines=8> */
[----:B------:R-:W4:Y:S01]  /*185d0*/  MUFU.TANH R198, R43 ;  /* 0x0000002b00c67308 */ /* 0x000f220000002400 */
[----:B-1----:R-:W-:Y:S01]  /*185e0*/  FSEL R7, R2, -INF , !P5 ;  /* 0xff80000002077808 */ /* 0x002fe20006800000 */
[----:B------:R-:W-:Y:S01]  /*185f0*/  FMUL.FTZ R82, R82, UR8 ;  /* 0x0000000852527c20 */ /* 0x000fe20008410000 */
[----:B------:R-:W-:Y:S01]  /*18600*/  FMUL.FTZ R83, R83, UR8 ;  /* 0x0000000853537c20 */ /* 0x000fe20008410000 */
[----:B------:R-:W-:Y:S01]  /*18610*/  FMUL.FTZ R88, R88, UR8 ;  /* 0x0000000858587c20 */ /* 0x000fe20008410000 */
[----:B------:R-:W-:Y:S01]  /*18620*/  FMUL.FTZ R89, R89, UR8 ;  /* 0x0000000859597c20 */ /* 0x000fe20008410000 */
[----:B------:R-:W-:Y:S01]  /*18630*/  IADD3 R2, PT, PT, R24, 0x30, RZ ;  /* 0x0000003018027810 */ /* 0x000fe20007ffe0ff */
[----:B------:R-:W-:Y:S01]  /*18640*/  FMUL.FTZ R90, R90, UR8 ;  /* 0x000000085a5a7c20 */ /* 0x000fe20008410000 */
[----:B------:R-:W-:Y:S01]  /*18650*/  FMUL.FTZ R91, R91, UR8 ;  /* 0x000000085b5b7c20 */ /* 0x000fe20008410000 */
[----:B------:R-:W-:Y:S01]  /*18660*/  FSEL R14, R48, -INF , !P5 ;  /* 0xff800000300e7808 */ /* 0x000fe20006800000 */
[----:B------:R-:W1:Y:S01]  /*18670*/  MUFU.TANH R195, R76 ;  /* 0x0000004c00c37308 */ /* 0x000e620000002400 */
[----:B------:R-:W-:-:S02]  /*18680*/  ISETP.GE.AND P5, PT, R5, UR23, PT ;  /* 0x0000001705007c0c */ /* 0x000fc4000bfa6270 */
[----:B------:R-:W-:Y:S02]  /*18690*/  FSEL R20, R33, -INF , !P4 ;  /* 0xff80000021147808 */ /* 0x000fe40006000000 */
[----:B------:R-:W-:Y:S02]  /*186a0*/  FSEL R5, R8, -INF , !P4 ;  /* 0xff80000008057808 */ /* 0x000fe40006000000 */
[----:B------:R-:W-:Y:S01]  /*186b0*/  ISETP.GE.AND P4, PT, R2, UR23, PT ;  /* 0x0000001702007c0c */ /* 0x000fe2000bf86270 */
[----:B------:R-:W-:Y:S01]  /*186c0*/  MUFU.TANH R193, R77 ;  /* 0x0000004d00c17308 */ /* 0x000fe20000002400 */
[----:B------:R-:W-:Y:S01]  /*186d0*/  VIADD R2, R24, 0x31 ;  /* 0x0000003118027836 */ /* 0x000fe20000000000 */
[----:B---3--:R-:W-:Y:S02]  /*186e0*/  FSEL R8, R4, -INF , !P3 ;  /* 0xff80000004087808 */ /* 0x008fe40005800000 */
[----:B------:R-:W-:Y:S02]  /*186f0*/  FSEL R17, R32, -INF , !P3 ;  /* 0xff80000020117808 */ /* 0x000fe40005800000 */
[----:B------:R-:W-:Y:S01]  /*18700*/  ISETP.GE.AND P3, PT, R2, UR23, PT ;  /* 0x0000001702007c0c */ /* 0x000fe2000bf66270 */
[C---:B------:R-:W-:Y:S01]  /*18710*/  VIADD R2, R24.reuse, 0x38 ;  /* 0x0000003818027836 */ /* 0x040fe20000000000 */
[----:B------:R-:W3:Y:S01]  /*18720*/  MUFU.TANH R210, R78 ;  /* 0x0000004e00d27308 */ /* 0x000ee20000002400 */
[----:B------:R-:W-:Y:S01]  /*18730*/  VIADD R24, R24, 0x39 ;  /* 0x0000003918187836 */ /* 0x000fe20000000000 */
[----:B--2---:R-:W-:-:S02]  /*18740*/  FSEL R212, R212, -INF , !P2 ;  /* 0xff800000d4d47808 */ /* 0x004fc40005000000 */
[----:B------:R-:W-:Y:S02]  /*18750*/  FSEL R197, R197, -INF , !P2 ;  /* 0xff800000c5c57808 */ /* 0x000fe40005000000 */
[----:B----4-:R-:W-:Y:S02]  /*18760*/  FSEL R198, R198, -INF , !P1 ;  /* 0xff800000c6c67808 */ /* 0x010fe40004800000 */
[----:B------:R-:W2:Y:S01]  /*18770*/  MUFU.TANH R204, R79 ;  /* 0x0000004f00cc7308 */ /* 0x000ea20000002400 */
[----:B------:R-:W-:Y:S02]  /*18780*/  FSEL R191, R191, -INF , !P1 ;  /* 0xff800000bfbf7808 */ /* 0x000fe40004800000 */
[----:B------:R-:W-:Y:S02]  /*18790*/  ISETP.GE.AND P2, PT, R2, UR23, PT ;  /* 0x0000001702007c0c */ /* 0x000fe4000bf46270 */
[----:B------:R-:W-:Y:S02]  /*187a0*/  ISETP.GE.AND P1, PT, R24, UR23, PT ;  /* 0x0000001718007c0c */ /* 0x000fe4000bf26270 */
[----:B-1----:R-:W-:Y:S01]  /*187b0*/  FSEL R195, R195, -INF , !P6 ;  /* 0xff800000c3c37808 */ /* 0x002fe20007000000 */
[----:B------:R-:W1:Y:S01]  /*187c0*/  MUFU.TANH R207, R80 ;  /* 0x0000005000cf7308 */ /* 0x000e620000002400 */
[----:B---3--:R-:W-:-:S02]  /*187d0*/  FSEL R210, R210, -INF , !P6 ;  /* 0xff800000d2d27808 */ /* 0x008fc40007000000 */
[----:B------:R-:W-:-:S05]  /*187e0*/  FSEL R193, R193, -INF , !P5 ;  /* 0xff800000c1c17808 */ /* 0x000fca0006800000 */
        /* <DEDUP_REMOVED lines=13> */
[----:B--2---:R-:W-:Y:S02]  /*188c0*/  FSEL R201, R201, -INF , !P1 ;  /* 0xff800000c9c97808 */ /* 0x004fe40004800000 */
[----:B-1----:R-:W-:Y:S02]  /*188d0*/  FSEL R200, R200, -INF , !P2 ;  /* 0xff800000c8c87808 */ /* 0x002fe40005000000 */
[----:B---3--:R-:W-:Y:S01]  /*188e0*/  FSEL R196, R196, -INF , !P1 ;  /* 0xff800000c4c47808 */ /* 0x008fe20004800000 */
        /* <DEDUP_REMOVED lines=14> */
.L_x_1128:
        /* <DEDUP_REMOVED lines=21> */
[----:B------:R-:W-:Y:S01]  /*18b20*/  IMAD R27, R2, R27, R24 ;  /* 0x0000001b021b7224 */ /* 0x000fe200078e0218 */
[----:B------:R-:W-:Y:S01]  /*18b30*/  LOP3.LUT R24, R4, UR24, RZ, 0x3c, !PT ;  /* 0x0000001804187c12 */ /* 0x000fe2000f8e3cff */
[----:B------:R-:W-:-:S03]  /*18b40*/  IMAD R29, R2, R29, R26 ;  /* 0x0000001d021d7224 */ /* 0x000fc600078e021a */
[C---:B------:R-:W-:Y:S02]  /*18b50*/  ISETP.GT.U32.AND P2, PT, R2.reuse, R27, PT ;  /* 0x0000001b0200720c */ /* 0x040fe40003f44070 */
[----:B------:R-:W-:Y:S02]  /*18b60*/  ISETP.GT.U32.AND P4, PT, R2, R29, PT ;  /* 0x0000001d0200720c */ /* 0x000fe40003f84070 */
[----:B------:R-:W-:-:S09]  /*18b70*/  ISETP.GE.AND P3, PT, R24, RZ, PT ;  /* 0x000000ff1800720c */ /* 0x000fd20003f66270 */
[-C--:B------:R-:W-:Y:S02]  /*18b80*/  @!P2 IADD3 R27, PT, PT, R27, -R2.reuse, RZ ;  /* 0x800000021b1ba210 */ /* 0x080fe40007ffe0ff */
[----:B------:R-:W-:Y:S01]  /*18b90*/  @!P4 IMAD.IADD R29, R29, 0x1, -R2 ;  /* 0x000000011d1dc824 */ /* 0x000fe200078e0a02 */
[----:B------:R-:W-:Y:S01]  /*18ba0*/  @!P2 IADD3 R28, PT, PT, R28, 0x1, RZ ;  /* 0x000000011c1ca810 */ /* 0x000fe20007ffe0ff */
[----:B------:R-:W-:Y:S01]  /*18bb0*/  @!P4 VIADD R30, R30, 0x1 ;  /* 0x000000011e1ec836 */ /* 0x000fe20000000000 */
[-C--:B------:R-:W-:Y:S02]  /*18bc0*/  ISETP.GE.U32.AND P5, PT, R27, R2.reuse, PT ;  /* 0x000000021b00720c */ /* 0x080fe40003fa6070 */
[----:B------:R-:W-:Y:S02]  /*18bd0*/  ISETP.GE.U32.AND P6, PT, R29, R2, PT ;  /* 0x000000021d00720c */ /* 0x000fe40003fc6070 */
[C---:B------:R-:W-:Y:S02]  /*18be0*/  LOP3.LUT R2, R4.reuse, UR25, RZ, 0x3c, !PT ;  /* 0x0000001904027c12 */ /* 0x040fe4000f8e3cff */
[----:B------:R-:W-:-:S02]  /*18bf0*/  ISETP.NE.AND P2, PT, R4, RZ, PT ;  /* 0x000000ff0400720c */ /* 0x000fc40003f45270 */
[----:B------:R-:W-:Y:S02]  /*18c00*/  ISETP.GE.AND P1, PT, R2, RZ, PT ;  /* 0x000000ff0200720c */ /* 0x000fe40003f26270 */
[----:B------:R-:W-:-:S03]  /*18c10*/  LOP3.LUT R27, RZ, R4, RZ, 0x33, !PT ;  /* 0x00000004ff1b7212 */ /* 0x000fc600078e33ff */
[----:B------:R-:W-:Y:S02]  /*18c20*/  @P5 IADD3 R28, PT, PT, R28, 0x1, RZ ;  /* 0x000000011c1c5810 */ /* 0x000fe40007ffe0ff */
[----:B------:R-:W-:-:S04]  /*18c30*/  @P6 VIADD R30, R30, 0x1 ;  /* 0x000000011e1e6836 */ /* 0x000fc80000000000 */
[----:B------:R-:W-:Y:S02]  /*18c40*/  @!P3 IMAD.MOV R30, RZ, RZ, -R30 ;  /* 0x000000ffff1eb224 */ /* 0x000fe400078e0a1e */
[----:B------:R-:W-:-:S04]  /*18c50*/  @!P1 IADD3 R28, PT, PT, -R28, RZ, RZ ;  /* 0x000000ff1c1c9210 */ /* 0x000fc80007ffe1ff */
[C---:B------:R-:W-:Y:S02]  /*18c60*/  SEL R24, R27.reuse, R28, !P2 ;  /* 0x0000001c1b187207 */ /* 0x040fe40005000000 */
[----:B------:R-:W-:-:S03]  /*18c70*/  SEL R27, R27, R30, !P2 ;  /* 0x0000001e1b1b7207 */ /* 0x000fc60005000000 */
[----:B------:R-:W-:-:S04]  /*18c80*/  IMAD.WIDE R28, R24, 0x4, R230 ;  /* 0x00000004181c7825 */ /* 0x000fc800078e02e6 */
[C---:B------:R-:W-:Y:S02]  /*18c90*/  IMAD.WIDE R30, R27.reuse, 0x4, R230 ;  /* 0x000000041b1e7825 */ /* 0x040fe400078e02e6 */
[----:B------:R1:W4:Y:S04]  /*18ca0*/  LDG.E R29, desc[UR4][R28.64] ;  /* 0x000000041c1d7981 */ /* 0x000328000c1e1900 */
[----:B------:R-:W4:Y:S01]  /*18cb0*/  LDG.E R2, desc[UR4][R30.64] ;  /* 0x000000041e027981 */ /* 0x000f22000c1e1900 */
[----:B------:R-:W-:-:S05]  /*18cc0*/  IADD3 R27, PT, PT, R27, -R24, RZ ;  /* 0x800000181b1b7210 */ /* 0x000fca0007ffe0ff */
[----:B------:R-:W-:-:S05]  /*18cd0*/  IMAD R27, R27, R4, -0x40 ;  /* 0xffffffc01b1b7424 */ /* 0x000fca00078e0204 */
[----:B------:R-:W-:-:S05]  /*18ce0*/  SHF.R.S32.HI R4, RZ, 0x1f, R27 ;  /* 0x0000001fff047819 */ /* 0x000fca000001141b */
[----:B--2---:R-:W-:-:S04]  /*18cf0*/  IMAD R4, R4, UR10, RZ ;  /* 0x0000000a04047c24 */ /* 0x004fc8000f8e02ff */
[C---:B------:R-:W-:Y:S02]  /*18d00*/  IMAD R4, R27.reuse, UR11, R4 ;  /* 0x0000000b1b047c24 */ /* 0x040fe4000f8e0204 */
[----:B------:R-:W-:-:S04]  /*18d10*/  IMAD.WIDE.U32 R26, R27, UR10, RZ ;  /* 0x0000000a1b1a7c25 */ /* 0x000fc8000f8e00ff */
[----:B-1----:R-:W-:Y:S02]  /*18d20*/  IMAD.MOV.U32 R28, RZ, RZ, R26 ;  /* 0x000000ffff1c7224 */ /* 0x002fe400078e001a */
[----:B----4-:R-:W-:Y:S01]  /*18d30*/  IMAD.IADD R2, R29, 0x1, -R2 ;  /* 0x000000011d027824 */ /* 0x010fe200078e0a02 */
[----:B------:R-:W-:-:S04]  /*18d40*/  IADD3 R29, PT, PT, R27, R4, RZ ;  /* 0x000000041b1d7210 */ /* 0x000fc80007ffe0ff */
[----:B------:R-:W-:Y:S01]  /*18d50*/  SHF.R.S32.HI R24, RZ, 0x1f, R2 ;  /* 0x0000001fff187819 */ /* 0x000fe20000011402 */
[----:B---3--:R-:W-:-:S04]  /*18d60*/  IMAD.WIDE.U32 R28, R2, UR8, R28 ;  /* 0x00000008021c7c25 */ /* 0x008fc8000f8e001c */
[----:B------:R-:W-:Y:S01]  /*18d70*/  IMAD R27, R24, UR8, RZ ;  /* 0x00000008181b7c24 */ /* 0x000fe2000f8e02ff */
[----:B------:R-:W-:-:S03]  /*18d80*/  LEA R228, P1, R28, R228, 0x1 ;  /* 0x000000e41ce47211 */ /* 0x000fc600078208ff */
[----:B------:R-:W-:-:S05]  /*18d90*/  IMAD R27, R2, UR9, R27 ;  /* 0x00000009021b7c24 */ /* 0x000fca000f8e021b */
[----:B------:R-:W-:-:S04]  /*18da0*/  IADD3 R2, PT, PT, R29, R27, RZ ;  /* 0x0000001b1d027210 */ /* 0x000fc80007ffe0ff */
[----:B------:R-:W-:-:S07]  /*18db0*/  LEA.HI.X R229, R28, R229, R2, 0x1, P1 ;  /* 0x000000e51ce57211 */ /* 0x000fce00008f0c02 */
.L_x_1129:
        /* <DEDUP_REMOVED lines=95> */
.L_x_1127:
[----:B------:R-:W-:Y:S01]  /*193b0*/  FMNMX3.FTZ R2, R3, R23, R21, !PT ;  /* 0x0000001703027276 */ /* 0x000fe20007810015 */
[----:B------:R-:W2:Y:S01]  /*193c0*/  S2R R219, SR_TID.X ;  /* 0x0000000000db7919 */ /* 0x000ea20000002100 */
[----:B------:R-:W-:Y:S01]  /*193d0*/  FMNMX3.FTZ R9, R22, R66, R18, !PT ;  /* 0x0000004216097276 */ /* 0x000fe20007810012 */
[----:B------:R-:W3:Y:S01]  /*193e0*/  LDCU UR4, c[0x0][0x45c] ;  /* 0x00008b80ff0477ac */ /* 0x000ee20008000800 */
        /* <DEDUP_REMOVED lines=14> */
[----:B-1----:R-:W1:Y:S01]  /*194d0*/  SHFL.BFLY PT, R11, R2, 0x2, 0x1f ;  /* 0x0c401f00020b7f89 */ /* 0x002e6200000e0000 */
[----:B--2---:R-:W-:Y:S02]  /*194e0*/  SHF.L.U32 R220, R219, 0x3, RZ ;  /* 0x00000003dbdc7819 */ /* 0x004fe400000006ff */
[----:B------:R-:W-:Y:S01]  /*194f0*/  SHF.R.U32.HI R218, RZ, 0x1, R219 ;  /* 0x00000001ffda7819 */ /* 0x000fe200000116db */
[----:B------:R-:W2:Y:S01]  /*19500*/  SHFL.BFLY PT, R9, R4, 0x2, 0x1f ;  /* 0x0c401f0004097f89 */ /* 0x000ea200000e0000 */
[----:B------:R-:W-:Y:S02]  /*19510*/  LOP3.LUT R220, R220, 0x38, RZ, 0xc0, !PT ;  /* 0x00000038dcdc7812 */ /* 0x000fe400078ec0ff */
[----:B-1----:R-:W-:Y:S02]  /*19520*/  FMNMX.FTZ R11, R2, R11, !PT ;  /* 0x0000000b020b7209 */ /* 0x002fe40007810000 */
[----:B--2---:R-:W-:-:S03]  /*19530*/  FMNMX.FTZ R9, R4, R9, !PT ;  /* 0x0000000904097209 */ /* 0x004fc60007810000 */
[----:B------:R-:W1:Y:S04]  /*19540*/  SHFL.BFLY PT, R164, R11, 0x1, 0x1f ;  /* 0x0c201f000ba47f89 */ /* 0x000e6800000e0000 */
[----:B------:R-:W2:Y:S01]  /*19550*/  SHFL.BFLY PT, R2, R9, 0x1, 0x1f ;  /* 0x0c201f0009027f89 */ /* 0x000ea200000e0000 */
[----:B-1----:R-:W-:-:S04]  /*19560*/  FMNMX.FTZ R164, R11, R164, !PT ;  /* 0x000000a40ba47209 */ /* 0x002fc80007810000 */
[C---:B------:R-:W-:Y:S01]  /*19570*/  FSETP.NEU.FTZ.AND P1, PT, R164.reuse, -INF , PT ;  /* 0xff800000a400780b */ /* 0x040fe20003f3d000 */
[----:B---3--:R-:W-:-:S05]  /*19580*/  FMUL.FTZ R208, R164, UR4 ;  /* 0x00000004a4d07c20 */ /* 0x008fca0008410000 */
[----:B------:R-:W-:-:S05]  /*19590*/  FSEL R208, R208, RZ, P1 ;  /* 0x000000ffd0d07208 */ /* 0x000fca0000800000 */
[--C-:B------:R-:W-:Y:S01]  /*195a0*/  FFMA.FTZ R185, R3, UR4, -R208.reuse ;  /* 0x0000000403b97c23 */ /* 0x100fe200080108d0 */
[----:B--2---:R-:W-:Y:S01]  /*195b0*/  FMNMX.FTZ R3, R9, R2, !PT ;  /* 0x0000000209037209 */ /* 0x004fe20007810000 */
[--C-:B------:R-:W-:Y:S01]  /*195c0*/  FFMA.FTZ R184, R23, UR4, -R208.reuse ;  /* 0x0000000417b87c23 */ /* 0x100fe200080108d0 */
[----:B------:R-:W-:Y:S01]  /*195d0*/  LOP3.LUT R2, R218, 0x8, RZ, 0xc0, !PT ;  /* 0x00000008da027812 */ /* 0x000fe200078ec0ff */
[--C-:B------:R-:W-:Y:S01]  /*195e0*/  FFMA.FTZ R181, R21, UR4, -R208.reuse ;  /* 0x0000000415b57c23 */ /* 0x100fe200080108d0 */
[--C-:B------:R-:W-:Y:S01]  /*195f0*/  LOP3.LUT R9, R220, 0x1c0, R15.reuse, 0xf8, !PT ;  /* 0x000001c0dc097812 */ /* 0x100fe200078ef80f */
[C---:B------:R-:W-:Y:S01]  /*19600*/  FMUL.FTZ R199, R3.reuse, UR4 ;  /* 0x0000000403c77c20 */ /* 0x040fe20008410000 */
[----:B------:R-:W-:Y:S01]  /*19610*/  FSETP.NEU.FTZ.AND P1, PT, R3, -INF , PT ;  /* 0xff8000000300780b */ /* 0x000fe20003f3d000 */
[--C-:B------:R-:W-:Y:S01]  /*19620*/  FFMA.FTZ R180, R25, UR4, -R208.reuse ;  /* 0x0000000419b47c23 */ /* 0x100fe200080108d0 */
[----:B------:R-:W-:Y:S01]  /*19630*/  LOP3.LUT R2, R9, R2, RZ, 0x3c, !PT ;  /* 0x0000000209027212 */ /* 0x000fe200078e3cff */
[--C-:B------:R-:W-:Y:S01]  /*19640*/  FFMA.FTZ R168, R7, UR4, -R208.reuse ;  /* 0x0000000407a87c23 */ /* 0x100fe200080108d0 */
[----:B------:R-:W-:Y:S01]  /*19650*/  FSEL R199, R199, RZ, P1 ;  /* 0x000000ffc7c77208 */ /* 0x000fe20000800000 */
[--C-:B------:R-:W-:Y:S01]  /*19660*/  FFMA.FTZ R167, R5, UR4, -R208.reuse ;  /* 0x0000000405a77c23 */ /* 0x100fe200080108d0 */
[----:B------:R-:W-:Y:S01]  /*19670*/  LOP3.LUT R221, R2, 0x200, R15, 0xf8, !PT ;  /* 0x0000020002dd7812 */ /* 0x000fe200078ef80f */
[----:B------:R-:W-:Y:S01]  /*19680*/  MUFU.EX2 R185, R185 ;  /* 0x000000b900b97308 */ /* 0x000fe20000000800 */
[--C-:B------:R-:W-:Y:S01]  /*19690*/  FFMA.FTZ R171, R19, UR4, -R208.reuse ;  /* 0x0000000413ab7c23 */ /* 0x100fe200080108d0 */
[--C-:B------:R-:W-:Y:S01]  /*196a0*/  FFMA.FTZ R187, R22, UR4, -R199.reuse ;  /* 0x0000000416bb7c23 */ /* 0x100fe200080108c7 */
[----:B------:R-:W-:Y:S01]  /*196b0*/  LEA R221, R221, UR6, 0x1 ;  /* 0x00000006dddd7c11 */ /* 0x000fe2000f8e08ff */
[--C-:B------:R-:W-:Y:S01]  /*196c0*/  FFMA.FTZ R186, R66, UR4, -R199.reuse ;  /* 0x0000000442ba7c23 */ /* 0x100fe200080108c7 */
[--C-:B------:R-:W-:Y:S01]  /*196d0*/  FFMA.FTZ R183, R18, UR4, -R199.reuse ;  /* 0x0000000412b77c23 */ /* 0x100fe200080108c7 */
[--C-:B------:R-:W-:Y:S01]  /*196e0*/  FFMA.FTZ R182, R6, UR4, -R199.reuse ;  /* 0x0000000406b67c23 */ /* 0x100fe200080108c7 */
[----:B------:R-:W-:Y:S01]  /*196f0*/  IADD3 R194, PT, PT, R0, R221, RZ ;  /* 0x000000dd00c27210 */ /* 0x000fe20007ffe0ff */
[----:B------:R-:W-:Y:S01]  /*19700*/  LDSM.16.MT88.4 R156, [R221+0x10000] ;  /* 0x01000000dd9c783b */ /* 0x000fe20000004200 */
[C---:B------:R-:W-:Y:S01]  /*19710*/  IADD3 R2, PT, PT, R221.reuse, 0x10000, RZ ;  /* 0x00010000dd027810 */ /* 0x040fe20007ffe0ff */
[----:B------:R-:W1:Y:S01]  /*19720*/  MUFU.EX2 R184, R184 ;  /* 0x000000b800b87308 */ /* 0x000e620000000800 */
[----:B------:R-:W-:Y:S01]  /*19730*/  IADD3 R189, PT, PT, R221, 0x10040, RZ ;  /* 0x00010040ddbd7810 */ /* 0x000fe20007ffe0ff */
[----:B------:R-:W2:Y:S01]  /*19740*/  LDSM.16.MT88.4 R80, [R194+0x14000] ;  /* 0x01400000c250783b */ /* 0x000ea20000004200 */
[----:B------:R-:W-:Y:S01]  /*19750*/  @P0 IADD3 R189, PT, PT, R2, -0x40, RZ ;  /* 0xffffffc002bd0810 */ /* 0x000fe20007ffe0ff */
[--C-:B------:R-:W-:Y:S01]  /*19760*/  FFMA.FTZ R2, R17, UR4, -R208.reuse ;  /* 0x0000000411027c23 */ /* 0x100fe200080108d0 */
[--C-:B------:R-:W-:Y:S01]  /*19770*/  FFMA.FTZ R169, R16, UR4, -R199.reuse ;  /* 0x0000000410a97c23 */ /* 0x100fe200080108c7 */
[----:B------:R-:W3:Y:S01]  /*19780*/  LDSM.16.MT88.4 R148, [R194+0x10000] ;  /* 0x01000000c294783b */ /* 0x000ee20000004200 */
[----:B------:R-:W-:Y:S01]  /*19790*/  IADD3 R188, PT, PT, R0, R189, RZ ;  /* 0x000000bd00bc7210 */ /* 0x000fe20007ffe0ff */
[----:B------:R-:W-:Y:S01]  /*197a0*/  MUFU.EX2 R181, R181 ;  /* 0x000000b500b57308 */ /* 0x000fe20000000800 */
[--C-:B------:R-:W-:Y:S01]  /*197b0*/  FFMA.FTZ R0, R8, UR4, -R199.reuse ;  /* 0x0000000408007c23 */ /* 0x100fe200080108c7 */
[----:B------:R-:W4:Y:S01]  /*197c0*/  LDSM.16.MT88.4 R48, [R194+0x12000] ;  /* 0x01200000c230783b */ /* 0x000f220000004200 */
[--C-:B------:R-:W-:Y:S01]  /*197d0*/  FFMA.FTZ R166, R14, UR4, -R199.reuse ;  /* 0x000000040ea67c23 */ /* 0x100fe200080108c7 */
[--C-:B------:R-:W-:Y:S01]  /*197e0*/  FFMA.FTZ R165, R20, UR4, -R199.reuse ;  /* 0x0000000414a57c23 */ /* 0x100fe200080108c7 */
[--C-:B------:R-:W-:Y:S01]  /*197f0*/  FFMA.FTZ R190, R197, UR4, -R208.reuse ;  /* 0x00000004c5be7c23 */ /* 0x100fe200080108d0 */
[----:B------:R-:W5:Y:S01]  /*19800*/  LDSM.16.MT88.4 R112, [R194+0x16000] ;  /* 0x01600000c270783b */ /* 0x000f620000004200 */
[--C-:B------:R-:W-:Y:S01]  /*19810*/  FFMA.FTZ R192, R195, UR4, -R208.reuse ;  /* 0x00000004c3c07c23 */ /* 0x100fe200080108d0 */
[----:B------:R-:W2:Y:S01]  /*19820*/  MUFU.EX2 R180, R180 ;  /* 0x000000b400b47308 */ /* 0x000ea20000000800 */
[----:B-1----:R-:W-:Y:S01]  /*19830*/  F2FP.BF16.F32.PACK_AB R128, R184, R185 ;  /* 0x000000b9b880723e */ /* 0x002fe200000010ff */
[----:B------:R-:W1:Y:S01]  /*19840*/  LDSM.16.MT88.4 R140, [R189] ;  /* 0x00000000bd8c783b */ /* 0x000e620000004200 */
[--C-:B------:R-:W-:Y:S01]  /*19850*/  FFMA.FTZ R191, R191, UR4, -R208.reuse ;  /* 0x00000004bfbf7c23 */ /* 0x100fe200080108d0 */
[--C-:B------:R-:W-:Y:S01]  /*19860*/  FFMA.FTZ R193, R193, UR4, -R208.reuse ;  /* 0x00000004c1c17c23 */ /* 0x100fe200080108d0 */
[--C-:B------:R-:W-:Y:S01]  /*19870*/  FFMA.FTZ R195, R212, UR4, -R199.reuse ;  /* 0x00000004d4c37c23 */ /* 0x100fe200080108c7 */
[----:B------:R-:W1:Y:S01]  /*19880*/  LDSM.16.MT88.4 R132, [R188] ;  /* 0x00000000bc84783b */ /* 0x000e620000004200 */
[--C-:B------:R-:W-:Y:S01]  /*19890*/  FFMA.FTZ R198, R198, UR4, -R199.reuse ;  /* 0x00000004c6c67c23 */ /* 0x100fe200080108c7 */
[----:B------:R-:W-:Y:S01]  /*198a0*/  MUFU.EX2 R187, R187 ;  /* 0x000000bb00bb7308 */ /* 0x000fe20000000800 */
[--C-:B------:R-:W-:Y:S01]  /*198b0*/  FFMA.FTZ R197, R210, UR4, -R199.reuse ;  /* 0x00000004d2c57c23 */ /* 0x100fe200080108c7 */
[----:B------:R-:W1:Y:S01]  /*198c0*/  LDSM.16.MT88.4 R40, [R221+0x12000] ;  /* 0x01200000dd28783b */ /* 0x000e620000004200 */
[--C-:B------:R-:W-:Y:S01]  /*198d0*/  FFMA.FTZ R204, R204, UR4, -R199.reuse ;  /* 0x00000004cccc7c23 */ /* 0x100fe200080108c7 */
[--C-:B------:R-:W-:Y:S01]  /*198e0*/  FFMA.FTZ R207, R207, UR4, -R208.reuse ;  /* 0x00000004cfcf7c23 */ /* 0x100fe200080108d0 */
[--C-:B------:R-:W-:Y:S01]  /*198f0*/  FFMA.FTZ R210, R205, UR4, -R208.reuse ;  /* 0x00000004cdd27c23 */ /* 0x100fe200080108d0 */
[----:B------:R-:W1:Y:S01]  /*19900*/  LDSM.16.MT88.4 R56, [R189+0x2000] ;  /* 0x00200000bd38783b */ /* 0x000e620000004200 */
[--C-:B------:R-:W-:Y:S01]  /*19910*/  FFMA.FTZ R203, R203, UR4, -R208.reuse ;  /* 0x00000004cbcb7c23 */ /* 0x100fe200080108d0 */
[----:B------:R-:W3:Y:S01]  /*19920*/  MUFU.EX2 R186, R186 ;  /* 0x000000ba00ba7308 */ /* 0x000ee20000000800 */
[----:B--2---:R-:W-:Y:S01]  /*19930*/  F2FP.BF16.F32.PACK_AB R130, R180, R181 ;  /* 0x000000b5b482723e */ /* 0x004fe200000010ff */
[----:B------:R-:W2:Y:S01]  /*19940*/  LDSM.16.MT88.4 R64, [R188+0x2000] ;  /* 0x00200000bc40783b */ /* 0x000ea20000004200 */
[----:B------:R-:W-:Y:S01]  /*19950*/  FFMA.FTZ R208, R201, UR4, -R208 ;  /* 0x00000004c9d07c23 */ /* 0x000fe200080108d0 */
[--C-:B------:R-:W-:Y:S01]  /*19960*/  FFMA.FTZ R201, R206, UR4, -R199.reuse ;  /* 0x00000004cec97c23 */ /* 0x100fe200080108c7 */
[--C-:B------:R-:W-:Y:S01]  /*19970*/  FFMA.FTZ R202, R202, UR4, -R199.reuse ;  /* 0x00000004caca7c23 */ /* 0x100fe200080108c7 */
[----:B------:R-:W2:Y:S01]  /*19980*/  LDSM.16.MT88.4 R72, [R221+0x14000] ;  /* 0x01400000dd48783b */ /* 0x000ea20000004200 */
[--C-:B------:R-:W-:Y:S01]  /*19990*/  FFMA.FTZ R200, R200, UR4, -R199.reuse ;  /* 0x00000004c8c87c23 */ /* 0x100fe200080108c7 */
[----:B------:R-:W-:Y:S01]  /*199a0*/  MUFU.EX2 R183, R183 ;  /* 0x000000b700b77308 */ /* 0x000fe20000000800 */
[----:B------:R-:W-:Y:S01]  /*199b0*/  FFMA.FTZ R239, R196, UR4, -R199 ;  /* 0x00000004c4ef7c23 */ /* 0x000fe200080108c7 */
[----:B------:R-:W2:Y:S01]  /*199c0*/  LDSM.16.MT88.4 R88, [R189+0x4000] ;  /* 0x00400000bd58783b */ /* 0x000ea20000004200 */
[----:B------:R-:W-:-:S03]  /*199d0*/  FADD.FTZ R184, R185, R184 ;  /* 0x000000b8b9b87221 */ /* 0x000fc60000010000 */
[----:B------:R-:W2:Y:S01]  /*199e0*/  LDSM.16.MT88.4 R96, [R188+0x4000] ;  /* 0x00400000bc60783b */ /* 0x000ea20000004200 */
[----:B------:R-:W-:Y:S01]  /*199f0*/  FADD.FTZ R181, R181, R184 ;  /* 0x000000b8b5b57221 */ /* 0x000fe20000010000 */
[----:B------:R-:W4:Y:S01]  /*19a00*/  MUFU.EX2 R182, R182 ;  /* 0x000000b600b67308 */ /* 0x000f220000000800 */
[----:B---3--:R-:W-:Y:S01]  /*19a10*/  F2FP.BF16.F32.PACK_AB R129, R186, R187 ;  /* 0x000000bbba81723e */ /* 0x008fe200000010ff */
[----:B------:R-:W3:Y:S01]  /*19a20*/  LDSM.16.MT88.4 R104, [R221+0x16000] ;  /* 0x01600000dd68783b */ /* 0x000ee20000004200 */
[----:B------:R-:W-:Y:S01]  /*19a30*/  FADD.FTZ R186, R187, R186 ;  /* 0x000000babbba7221 */ /* 0x000fe20000010000 */
[----:B------:R-:W-:Y:S02]  /*19a40*/  FADD.FTZ R180, R180, R181 ;  /* 0x000000b5b4b47221 */ /* 0x000fe40000010000 */
[----:B------:R-:W3:Y:S02]  /*19a50*/  LDSM.16.MT88.4 R120, [R189+0x6000] ;  /* 0x00600000bd78783b */ /* 0x000ee40000004200 */
[----:B------:R-:W-:Y:S02]  /*19a60*/  MUFU.EX2 R171, R171 ;  /* 0x000000ab00ab7308 */ /* 0x000fe40000000800 */
[----:B------:R-:W3:Y:S04]  /*19a70*/  LDSM.16.MT88.4 R4, [R188+0x6000] ;  /* 0x00600000bc04783b */ /* 0x000ee80000004200 */
[----:B------:R-:W3:Y:S02]  /*19a80*/  LDSM.16.MT88.4 R8, [R194+0x14800] ;  /* 0x01480000c208783b */ /* 0x000ee40000004200 */
[----:B------:R-:W3:Y:S01]  /*19a90*/  MUFU.EX2 R168, R168 ;  /* 0x000000a800a87308 */ /* 0x000ee20000000800 */
[----:B----4-:R-:W-:Y:S01]  /*19aa0*/  F2FP.BF16.F32.PACK_AB R131, R182, R183 ;  /* 0x000000b7b683723e */ /* 0x010fe200000010ff */
[----:B------:R-:W4:Y:S01]  /*19ab0*/  LDSM.16.MT88.4 R16, [R194+0x10800] ;  /* 0x01080000c210783b */ /* 0x000f220000004200 */
[----:B------:R-:W-:-:S03]  /*19ac0*/  FADD.FTZ R183, R183, R186 ;  /* 0x000000bab7b77221 */ /* 0x000fc60000010000 */
[----:B------:R-:W4:Y:S01]  /*19ad0*/  LDSM.16.MT88.4 R12, [R194+0x12800] ;  /* 0x01280000c20c783b */ /* 0x000f220000004200 */
[----:B------:R-:W-:Y:S01]  /*19ae0*/  FADD.FTZ R182, R182, R183 ;  /* 0x000000b7b6b67221 */ /* 0x000fe20000010000 */
[----:B------:R-:W-:Y:S01]  /*19af0*/  MUFU.EX2 R167, R167 ;  /* 0x000000a700a77308 */ /* 0x000fe20000000800 */
[C---:B------:R-:W-:Y:S01]  /*19b00*/  HMMA.16816.F32.BF16 R76, R128.reuse, R80, RZ ;  /* 0x00000050804c723c */ /* 0x040fe200000418ff */
[----:B------:R-:W4:Y:S04]  /*19b10*/  LDSM.16.MT88.4 R20, [R189+0x800] ;  /* 0x00080000bd14783b */ /* 0x000f280000004200 */
[----:B------:R-:W-:Y:S02]  /*19b20*/  LDSM.16.MT88.4 R176, [R194+0x16800] ;  /* 0x01680000c2b0783b */ /* 0x000fe40000004200 */
[----:B------:R-:W-:Y:S01]  /*19b30*/  MUFU.EX2 R2, R2 ;  /* 0x0000000200027308 */ /* 0x000fe20000000800 */
[C---:B------:R-:W-:Y:S01]  /*19b40*/  HMMA.16816.F32.BF16 R80, R128.reuse, R82, RZ ;  /* 0x000000528050723c */ /* 0x040fe200000418ff */
[----:B------:R-:W-:Y:S04]  /*19b50*/  LDSM.16.MT88.4 R172, [R221+0x10800] ;  /* 0x01080000ddac783b */ /* 0x000fe80000004200 */
[----:B------:R-:W-:Y:S02]  /*19b60*/  LDSM.16.MT88.4 R32, [R188+0x800] ;  /* 0x00080000bc20783b */ /* 0x000fe40000004200 */
[----:B------:R-:W-:Y:S01]  /*19b70*/  MUFU.EX2 R169, R169 ;  /* 0x000000a900a97308 */ /* 0x000fe20000000800 */
[C---:B------:R-:W-:Y:S01]  /*19b80*/  HMMA.16816.F32.BF16 R152, R128.reuse, R148, RZ ;  /* 0x000000948098723c */ /* 0x040fe200000418ff */
[----:B------:R-:W-:Y:S04]  /*19b90*/  LDSM.16.MT88.4 R28, [R221+0x12800] ;  /* 0x01280000dd1c783b */ /* 0x000fe80000004200 */
[----:B------:R-:W-:Y:S02]  /*19ba0*/  LDSM.16.MT88.4 R24, [R188+0x2800] ;  /* 0x00280000bc18783b */ /* 0x000fe40000004200 */
[----:B------:R-:W4:Y:S01]  /*19bb0*/  MUFU.EX2 R166, R166 ;  /* 0x000000a600a67308 */ /* 0x000f220000000800 */
[C---:B------:R-:W-:Y:S07]  /*19bc0*/  HMMA.16816.F32.BF16 R44, R128.reuse, R48, RZ ;  /* 0x00000030802c723c */ /* 0x040fee00000418ff */
[----:B------:R-:W-:Y:S01]  /*19bd0*/  MUFU.EX2 R165, R165 ;  /* 0x000000a500a57308 */ /* 0x000fe20000000800 */
[C---:B-----5:R-:W-:Y:S07]  /*19be0*/  HMMA.16816.F32.BF16 R108, R128.reuse, R112, RZ ;  /* 0x00000070806c723c */ /* 0x060fee00000418ff */
[----:B------:R-:W5:Y:S01]  /*19bf0*/  MUFU.EX2 R0, R0 ;  /* 0x0000000000007308 */ /* 0x000f620000000800 */
[C---:B------:R-:W-:Y:S07]  /*19c00*/  HMMA.16816.F32.BF16 R160, R128.reuse, R156, RZ ;  /* 0x0000009c80a0723c */ /* 0x040fee00000418ff */
[----:B------:R-:W-:Y:S01]  /*19c10*/  MUFU.EX2 R190, R190 ;  /* 0x000000be00be7308 */ /* 0x000fe20000000800 */
[C---:B-1----:R-:W-:Y:S07]  /*19c20*/  HMMA.16816.F32.BF16 R144, R128.reuse, R140, RZ ;  /* 0x0000008c8090723c */ /* 0x042fee00000418ff */
[----:B------:R-:W1:Y:S01]  /*19c30*/  MUFU.EX2 R191, R191 ;  /* 0x000000bf00bf7308 */ /* 0x000e620000000800 */
[C---:B------:R-:W-:Y:S07]  /*19c40*/  HMMA.16816.F32.BF16 R136, R128.reuse, R132, RZ ;  /* 0x000000848088723c */ /* 0x040fee00000418ff */
[----:B------:R-:W-:Y:S01]  /*19c50*/  MUFU.EX2 R192, R192 ;  /* 0x000000c000c07308 */ /* 0x000fe20000000800 */
[C---:B------:R-:W-:Y:S07]  /*19c60*/  HMMA.16816.F32.BF16 R36, R128.reuse, R40, RZ ;  /* 0x000000288024723c */ /* 0x040fee00000418ff */
[----:B------:R-:W-:Y:S01]  /*19c70*/  MUFU.EX2 R193, R193 ;  /* 0x000000c100c17308 */ /* 0x000fe20000000800 */
[C---:B------:R-:W-:Y:S07]  /*19c80*/  HMMA.16816.F32.BF16 R52, R128.reuse, R56, RZ ;  /* 0x000000388034723c */ /* 0x040fee00000418ff */
[----:B------:R-:W-:Y:S01]  /*19c90*/  MUFU.EX2 R195, R195 ;  /* 0x000000c300c37308 */ /* 0x000fe20000000800 */
[C---:B--2---:R-:W-:Y:S07]  /*19ca0*/  HMMA.16816.F32.BF16 R60, R128.reuse, R64, RZ ;  /* 0x00000040803c723c */ /* 0x044fee00000418ff */
[----:B------:R-:W2:Y:S01]  /*19cb0*/  MUFU.EX2 R198, R198 ;  /* 0x000000c600c67308 */ /* 0x000ea20000000800 */
[C---:B------:R-:W-:Y:S07]  /*19cc0*/  HMMA.16816.F32.BF16 R68, R128.reuse, R72, RZ ;  /* 0x000000488044723c */ /* 0x040fee00000418ff */
[----:B------:R-:W-:Y:S01]  /*19cd0*/  MUFU.EX2 R197, R197 ;  /* 0x000000c500c57308 */ /* 0x000fe20000000800 */
[C---:B------:R-:W-:Y:S07]  /*19ce0*/  HMMA.16816.F32.BF16 R84, R128.reuse, R88, RZ ;  /* 0x000000588054723c */ /* 0x040fee00000418ff */
[----:B------:R-:W2:Y:S01]  /*19cf0*/  MUFU.EX2 R204, R204 ;  /* 0x000000cc00cc7308 */ /* 0x000ea20000000800 */
[C---:B------:R-:W-:Y:S07]  /*19d00*/  HMMA.16816.F32.BF16 R92, R128.reuse, R96, RZ ;  /* 0x00000060805c723c */ /* 0x040fee00000418ff */
[----:B------:R-:W-:Y:S01]  /*19d10*/  MUFU.EX2 R207, R207 ;  /* 0x000000cf00cf7308 */ /* 0x000fe20000000800 */
[C---:B---3--:R-:W-:Y:S07]  /*19d20*/  HMMA.16816.F32.BF16 R100, R128.reuse, R104, RZ ;  /* 0x000000688064723c */ /* 0x048fee00000418ff */
        /* <DEDUP_REMOVED lines=23> */
[----:B------:R-:W-:Y:S01]  /*19ea0*/  F2FP.BF16.F32.PACK_AB R4, R168, R171 ;  /* 0x000000aba804723e */ /* 0x000fe200000010ff */
[----:B------:R-:W-:Y:S01]  /*19eb0*/  FADD.FTZ R171, R171, R180 ;  /* 0x000000b4abab7221 */ /* 0x000fe20000010000 */
[----:B----4-:R-:W-:Y:S01]  /*19ec0*/  F2FP.BF16.F32.PACK_AB R5, R166, R169 ;  /* 0x000000a9a605723e */ /* 0x010fe200000010ff */
[----:B------:R-:W-:-:S02]  /*19ed0*/  FADD.FTZ R169, R169, R182 ;  /* 0x000000b6a9a97221 */ /* 0x000fc40000010000 */
[----:B------:R-:W-:Y:S02]  /*19ee0*/  FADD.FTZ R168, R168, R171 ;  /* 0x000000aba8a87221 */ /* 0x000fe40000010000 */
[----:B------:R-:W-:Y:S01]  /*19ef0*/  HMMA.16816.F32.BF16 R128, R128, R6, RZ ;  /* 0x000000068080723c */ /* 0x000fe200000418ff */
[----:B------:R-:W-:Y:S01]  /*19f00*/  F2FP.BF16.F32.PACK_AB R6, R2, R167 ;  /* 0x000000a70206723e */ /* 0x000fe200000010ff */
[----:B------:R-:W-:Y:S01]  /*19f10*/  FADD.FTZ R166, R166, R169 ;  /* 0x000000a9a6a67221 */ /* 0x000fe20000010000 */
[----:B-----5:R-:W-:-:S03]  /*19f20*/  F2FP.BF16.F32.PACK_AB R7, R0, R165 ;  /* 0x000000a50007723e */ /* 0x020fc600000010ff */
        /* <DEDUP_REMOVED lines=178> */
[----:B------:R-:W1:Y:S01]  /*1aa50*/  LDCU UR17, c[0x0][0x50c] ;  /* 0x0000a180ff1177ac */ /* 0x000e620008000800 */
        /* <DEDUP_REMOVED lines=17> */
[----:B------:R-:W1:Y:S01]  /*1ab70*/  LDCU.64 UR14, c[0x0][0x3a8] ;  /* 0x00007500ff0e77ac */ /* 0x000e620008000a00 */
[----:B------:R-:W-:Y:S02]  /*1ab80*/  UIADD3 UR22, UPT, UPT, UR22, -0x40, URZ ;  /* 0xffffffc016167890 */ /* 0x000fe4000fffe0ff */
[----:B--23--:R-:W-:-:S12]  /*1ab90*/  ULEA UR6, UR6, UR5, 0x18 ;  /* 0x0000000506067291 */ /* 0x00cfd8000f8ec0ff */
.L_x_1134:
        /* <DEDUP_REMOVED lines=66> */
[----:B----4-:R-:W-:Y:S01]  /*1afc0*/  UMOV UR5, UR10 ;  /* 0x0000000a00057c82 */ /* 0x010fe20008000000 */
        /* <DEDUP_REMOVED lines=32> */
.L_x_1131:
[C---:B------:R-:W-:Y:S01]  /*1b1d0*/  ISETP.GE.AND P4, PT, R220.reuse, UR18, PT ;  /* 0x00000012dc007c0c */ /* 0x040fe2000bf86270 */
[----:B------:R-:W-:Y:S01]  /*1b1e0*/  USHF.L.U32 UR16, UR5, 0x5, URZ ;  /* 0x0000000505107899 */ /* 0x000fe200080006ff */
[----:B------:R-:W-:Y:S01]  /*1b1f0*/  LEA R237, R237, UR6, 0x1 ;  /* 0x00000006eded7c11 */ /* 0x000fe2000f8e08ff */
[----:B------:R-:W-:Y:S01]  /*1b200*/  UISETP.NE.AND UP2, UPT, UR21, URZ, UPT ;  /* 0x000000ff1500728c */ /* 0x000fe2000bf45270 */
[----:B------:R-:W-:Y:S02]  /*1b210*/  LOP3.LUT R6, R220, 0xc0, RZ, 0xfc, !PT ;  /* 0x000000c0dc067812 */ /* 0x000fe400078efcff */
[----:B------:R-:W-:Y:S02]  /*1b220*/  LOP3.LUT R226, R5, 0x400, RZ, 0xc0, !PT ;  /* 0x0000040005e27812 */ /* 0x000fe400078ec0ff */
[----:B------:R-:W-:Y:S02]  /*1b230*/  ISETP.GE.AND P1, PT, R6, UR18, PT ;  /* 0x0000001206007c0c */ /* 0x000fe4000bf26270 */
[----:B------:R-:W-:Y:S02]  /*1b240*/  MOV R5, UR5 ;  /* 0x0000000500057c02 */ /* 0x000fe40008000f00 */
[----:B------:R-:W-:Y:S01]  /*1b250*/  LOP3.LUT R3, R4, 0x8, R219, 0x78, !PT ;  /* 0x0000000804037812 */ /* 0x000fe200078e78db */
[----:B------:R-:W-:Y:S01]  /*1b260*/  @!PT LDS RZ, [RZ] ;  /* 0x00000000fffff984 */ /* 0x000fe20000000800 */
[----:B------:R-:W-:Y:S01]  /*1b270*/  @!PT LDS RZ, [RZ] ;  /* 0x00000000fffff984 */ /* 0x000fe20000000800 */
[----:B------:R-:W-:Y:S01]  /*1b280*/  @!PT LDS RZ, [RZ] ;  /* 0x00000000fffff984 */ /* 0x000fe20000000800 */
[----:B------:R-:W-:Y:S01]  /*1b290*/  @!P4 LDGSTS.E.BYPASS.LTC128B.128 [R237+0x10000], desc[UR24][R232.64] ;  /* 0x10000000e8edcfae */ /* 0x000fe2000b981a18 */
[C---:B------:R-:W-:Y:S02]  /*1b2a0*/  LEA R8, P0, R5.reuse, R232, 0x5 ;  /* 0x000000e805087211 */ /* 0x040fe400078028ff */
[----:B------:R-:W-:Y:S02]  /*1b2b0*/  MOV R4, UR5 ;  /* 0x0000000500047c02 */ /* 0x000fe40008000f00 */
[----:B------:R-:W-:Y:S01]  /*1b2c0*/  @P4 STS.128 [R237+0x10000], RZ ;  /* 0x010000ffed004388 */ /* 0x000fe20000000c00 */
[--C-:B------:R-:W-:Y:S02]  /*1b2d0*/  LEA.HI.X R9, R5, R233, R7.reuse, 0x5, P0 ;  /* 0x000000e905097211 */ /* 0x100fe400000f2c07 */
[----:B------:R-:W-:Y:S02]  /*1b2e0*/  LEA R226, R3, R226, 0x1 ;  /* 0x000000e203e27211 */ /* 0x000fe400078e08ff */
[----:B------:R-:W-:Y:S01]  /*1b2f0*/  @!PT LDS RZ, [RZ] ;  /* 0x00000000fffff984 */ /* 0x000fe20000000800 */
[----:B------:R-:W-:Y:S01]  /*1b300*/  @!PT LDS RZ, [RZ] ;  /* 0x00000000fffff984 */ /* 0x000fe20000000800 */
[----:B------:R-:W-:Y:S01]  /*1b310*/  @!PT LDS RZ, [RZ] ;  /* 0x00000000fffff984 */ /* 0x000fe20000000800 */
[----:B------:R-:W-:Y:S01]  /*1b320*/  @!P3 LDGSTS.E.BYPASS.LTC128B.128 [R237+0x12000], desc[UR24][R232.64+0x80] ;  /* 0x12000080e8edbfae */ /* 0x000fe2000b981a18 */
[----:B------:R-:W-:Y:S02]  /*1b330*/  IADD3 R6, P5, PT, R8, UR16, RZ ;  /* 0x0000001008067c10 */ /* 0x000fe4000ffbe0ff */
[----:B------:R-:W-:Y:S02]  /*1b340*/  SHF.L.U64.HI R3, R4, 0x5, R7 ;  /* 0x0000000504037819 */ /* 0x000fe40000010207 */
[----:B------:R-:W-:Y:S01]  /*1b350*/  @P3 STS.128 [R237+0x12000], RZ ;  /* 0x012000ffed003388 */ /* 0x000fe20000000c00 */
[----:B------:R-:W-:Y:S02]  /*1b360*/  IADD3 R4, P0, PT, R6, UR16, RZ ;  /* 0x0000001006047c10 */ /* 0x000fe4000ff1e0ff */
[C---:B------:R-:W-:Y:S02]  /*1b370*/  IADD3.X R7, PT, PT, R3.reuse, R9, RZ, P5, !PT ;  /* 0x0000000903077210 */ /* 0x040fe40002ffe4ff */
[----:B------:R-:W-:Y:S01]  /*1b380*/  @!PT LDS RZ, [RZ] ;  /* 0x00000000fffff984 */ /* 0x000fe20000000800 */
[----:B------:R-:W-:Y:S01]  /*1b390*/  @!PT LDS RZ, [RZ] ;  /* 0x00000000fffff984 */ /* 0x000fe20000000800 */
[----:B------:R-:W-:Y:S01]  /*1b3a0*/  @!PT LDS RZ, [RZ] ;  /* 0x00000000fffff984 */ /* 0x000fe20000000800 */
[----:B------:R-:W-:Y:S01]  /*1b3b0*/  @!P2 LDGSTS.E.BYPASS.LTC128B.128 [R237+0x14000], desc[UR24][R232.64+0x100] ;  /* 0x14000100e8edafae */ /* 0x000fe2000b981a18 */
[----:B------:R-:W-:Y:S02]  /*1b3c0*/  LEA R227, R2, UR6, 0x1 ;  /* 0x0000000602e37c11 */ /* 0x000fe4000f8e08ff */
[----:B------:R-:W-:Y:S02]  /*1b3d0*/  IADD3.X R5, PT, PT, R3, R7, RZ, P0, !PT ;  /* 0x0000000703057210 */ /* 0x000fe400007fe4ff */
        /* <DEDUP_REMOVED lines=37> */
[----:B------:R1:W-:Y:S05]  /*1b630*/  @!P1 LDGSTS.E.BYPASS.LTC128B.128 [R237+0x16800], desc[UR24][R8.64+0x180] ;  /* 0x1680018008ed9fae */ /* 0x0003ea000b981a18 */
        /* <DEDUP_REMOVED lines=42> */
[----:B-1----:R-:W2:Y:S05]  /*1b8e0*/  LDSM.16.M88.4 R8, [R226+UR6+0x8000] ;  /* 0x00800006e208783b */ /* 0x002eaa0008000200 */
[----:B------:R-:W1:Y:S05]  /*1b8f0*/  LDSM.16.M88.4 R16, [R226+UR6+0x8800] ;  /* 0x00880006e210783b */ /* 0x000e6a0008000200 */
[----:B------:R-:W3:Y:S05]  /*1b900*/  LDSM.16.M88.4 R24, [R226+UR6+0x9000] ;  /* 0x00900006e218783b */ /* 0x000eea0008000200 */
[----:B------:R-:W0:Y:S05]  /*1b910*/  LDGDEPBAR ;  /* 0x00000000000079af */ /* 0x000e2a0000000000 */
[----:B------:R-:W5:Y:S05]  /*1b920*/  LDSM.16.M88.4 R164, [R226+UR6+0x9800] ;  /* 0x00980006e2a4783b */ /* 0x000f6a0008000200 */
[----:B------:R-:W-:Y:S05]  /*1b930*/  LDSM.16.M88.4 R172, [R224] ;  /* 0x00000000e0ac783b */ /* 0x000fea0000000200 */
[----:B------:R-:W4:Y:S05]  /*1b940*/  LDSM.16.M88.4 R176, [R223+0x8000] ;  /* 0x00800000dfb0783b */ /* 0x000f2a0000000200 */
[----:B------:R-:W4:Y:S05]  /*1b950*/  LDSM.16.M88.4 R180, [R223+0x8800] ;  /* 0x00880000dfb4783b */ /* 0x000f2a0000000200 */
[----:B------:R-:W-:Y:S01]  /*1b960*/  LDSM.16.M88.4 R184, [R223+0x9800] ;  /* 0x00980000dfb8783b */ /* 0x000fe20000000200 */
[C---:B--2---:R-:W-:Y:S04]  /*1b970*/  HMMA.16816.F32.BF16 R4, R32.reuse, R8, RZ ;  /* 0x000000082004723c */ /* 0x044fe800000418ff */
[----:B------:R-:W-:Y:S04]  /*1b980*/  LDSM.16.M88.4 R188, [R225] ;  /* 0x00000000e1bc783b */ /* 0x000fe80000000200 */
[C---:B------:R-:W-:Y:S01]  /*1b990*/  HMMA.16816.F32.BF16 R8, R32.reuse, R10, RZ ;  /* 0x0000000a2008723c */ /* 0x040fe200000418ff */
[----:B------:R-:W-:Y:S05]  /*1b9a0*/  LDSM.16.M88.4 R192, [R3+0x8000] ;  /* 0x0080000003c0783b */ /* 0x000fea0000000200 */
[----:B------:R-:W-:Y:S02]  /*1b9b0*/  LDSM.16.M88.4 R196, [R3+0x9000] ;  /* 0x0090000003c4783b */ /* 0x000fe40000000200 */
[C---:B-1----:R-:W-:Y:S03]  /*1b9c0*/  HMMA.16816.F32.BF16 R12, R32.reuse, R16, RZ ;  /* 0x00000010200c723c */ /* 0x042fe600000418ff */
[----:B------:R-:W-:Y:S05]  /*1b9d0*/  LDSM.16.M88.4 R200, [R3+0x9800] ;  /* 0x0098000003c8783b */ /* 0x000fea0000000200 */
[C---:B------:R-:W-:Y:S01]  /*1b9e0*/  HMMA.16816.F32.BF16 R16, R32.reuse, R18, RZ ;  /* 0x000000122010723c */ /* 0x040fe200000418ff */
[----:B------:R-:W-:Y:S05]  /*1b9f0*/  LDSM.16.M88.4 R204, [R2+0x8000] ;  /* 0x0080000002cc783b */ /* 0x000fea0000000200 */
[----:B------:R-:W-:Y:S02]  /*1ba00*/  LDSM.16.M88.4 R208, [R3+0xa000] ;  /* 0x00a0000003d0783b */ /* 0x000fe40000000200 */
[C---:B---3--:R-:W-:Y:S03]  /*1ba10*/  HMMA.16816.F32.BF16 R20, R32.reuse, R24, RZ ;  /* 0x000000182014723c */ /* 0x048fe600000418ff */
[----:B------:R-:W-:Y:S05]  /*1ba20*/  LDSM.16.M88.4 R212, [R223+0xc000] ;  /* 0x00c00000dfd4783b */ /* 0x000fea0000000200 */
[C---:B------:R-:W-:Y:S08]  /*1ba30*/  HMMA.16816.F32.BF16 R24, R32.reuse, R26, RZ ;  /* 0x0000001a2018723c */ /* 0x040ff000000418ff */
[C---:B-----5:R-:W-:Y:S08]  /*1ba40*/  HMMA.16816.F32.BF16 R28, R32.reuse, R164, RZ ;  /* 0x000000a4201c723c */ /* 0x060ff000000418ff */
[----:B------:R-:W-:Y:S01]  /*1ba50*/  HMMA.16816.F32.BF16 R32, R32, R166, RZ ;  /* 0x000000a62020723c */ /* 0x000fe200000418ff */
[----:B------:R-:W1:Y:S07]  /*1ba60*/  LDSM.16.M88.4 R164, [R223+0x9000] ;  /* 0x00900000dfa4783b */ /* 0x000e6e0000000200 */
[C---:B----4-:R-:W-:Y:S08]  /*1ba70*/  HMMA.16816.F32.BF16 R4, R172.reuse, R176, R4 ;  /* 0x000000b0ac04723c */ /* 0x050ff00000041804 */
[C---:B------:R-:W-:Y:S01]  /*1ba80*/  HMMA.16816.F32.BF16 R8, R172.reuse, R178, R8 ;  /* 0x000000b2ac08723c */ /* 0x040fe20000041808 */
[----:B------:R-:W2:Y:S07]  /*1ba90*/  LDSM.16.M88.4 R176, [R3+0x8800] ;  /* 0x0088000003b0783b */ /* 0x000eae0000000200 */
[C---:B------:R-:W-:Y:S08]  /*1baa0*/  HMMA.16816.F32.BF16 R12, R172.reuse, R180, R12 ;  /* 0x000000b4ac0c723c */ /* 0x040ff0000004180c */
[C---:B------:R-:W-:Y:S01]  /*1bab0*/  HMMA.16816.F32.BF16 R16, R172.reuse, R182, R16 ;  /* 0x000000b6ac10723c */ /* 0x040fe20000041810 */
[----:B------:R-:W3:Y:S07]  /*1bac0*/  LDSM.16.M88.4 R180, [R168] ;  /* 0x00000000a8b4783b */ /* 0x000eee0000000200 */
[C---:B-1----:R-:W-:Y:S08]  /*1bad0*/  HMMA.16816.F32.BF16 R20, R172.reuse, R164, R20 ;  /* 0x000000a4ac14723c */ /* 0x042ff00000041814 */
[C---:B------:R-:W-:Y:S01]  /*1bae0*/  HMMA.16816.F32.BF16 R24, R172.reuse, R166, R24 ;  /* 0x000000a6ac18723c */ /* 0x040fe20000041818 */
[----:B------:R-:W1:Y:S07]  /*1baf0*/  LDSM.16.M88.4 R164, [R2+0x8800] ;  /* 0x0088000002a4783b */ /* 0x000e6e0000000200 */
[C---:B------:R-:W-:Y:S08]  /*1bb00*/  HMMA.16816.F32.BF16 R28, R172.reuse, R184, R28 ;  /* 0x000000b8ac1c723c */ /* 0x040ff0000004181c */
[----:B------:R-:W-:Y:S01]  /*1bb10*/  HMMA.16816.F32.BF16 R32, R172, R186, R32 ;  /* 0x000000baac20723c */ /* 0x000fe20000041820 */
[----:B------:R-:W4:Y:S05]  /*1bb20*/  LDSM.16.M88.4 R172, [R2+0x9000] ;  /* 0x0090000002ac783b */ /* 0x000f2a0000000200 */
[----:B------:R-:W-:Y:S02]  /*1bb30*/  LDSM.16.M88.4 R184, [R227+0x2000] ;  /* 0x00200000e3b8783b */ /* 0x000fe40000000200 */
[C---:B------:R-:W-:Y:S08]  /*1bb40*/  HMMA.16816.F32.BF16 R4, R188.reuse, R192, R4 ;  /* 0x000000c0bc04723c */ /* 0x040ff00000041804 */
[C---:B------:R-:W-:Y:S01]  /*1bb50*/  HMMA.16816.F32.BF16 R8, R188.reuse, R194, R8 ;  /* 0x000000c2bc08723c */ /* 0x040fe20000041808 */
[----:B------:R-:W-:Y:S07]  /*1bb60*/  LDSM.16.M88.4 R192, [R226+UR6+0xa800] ;  /* 0x00a80006e2c0783b */ /* 0x000fee0008000200 */
[C---:B--2---:R-:W-:Y:S08]  /*1bb70*/  HMMA.16816.F32.BF16 R12, R188.reuse, R176, R12 ;  /* 0x000000b0bc0c723c */ /* 0x044ff0000004180c */
[C---:B------:R-:W-:Y:S01]  /*1bb80*/  HMMA.16816.F32.BF16 R16, R188.reuse, R178, R16 ;  /* 0x000000b2bc10723c */ /* 0x040fe20000041810 */
[----:B------:R-:W2:Y:S07]  /*1bb90*/  LDSM.16.M88.4 R176, [R2+0x9800] ;  /* 0x0098000002b0783b */ /* 0x000eae0000000200 */
[C---:B------:R-:W-:Y:S08]  /*1bba0*/  HMMA.16816.F32.BF16 R20, R188.reuse, R196, R20 ;  /* 0x000000c4bc14723c */ /* 0x040ff00000041814 */
[C---:B------:R-:W-:Y:S01]  /*1bbb0*/  HMMA.16816.F32.BF16 R24, R188.reuse, R198, R24 ;  /* 0x000000c6bc18723c */ /* 0x040fe20000041818 */
[----:B------:R-:W-:Y:S07]  /*1bbc0*/  LDSM.16.M88.4 R196, [R226+UR6+0xb000] ;  /* 0x00b00006e2c4783b */ /* 0x000fee0008000200 */
[C---:B------:R-:W-:Y:S08]  /*1bbd0*/  HMMA.16816.F32.BF16 R28, R188.reuse, R200, R28 ;  /* 0x000000c8bc1c723c */ /* 0x040ff0000004181c */
[----:B------:R-:W-:Y:S01]  /*1bbe0*/  HMMA.16816.F32.BF16 R32, R188, R202, R32 ;  /* 0x000000cabc20723c */ /* 0x000fe20000041820 */
[----:B------:R-:W5:Y:S05]  /*1bbf0*/  LDSM.16.M88.4 R188, [R226+UR6+0xa000] ;  /* 0x00a00006e2bc783b */ /* 0x000f6a0008000200 */
[----:B------:R-:W-:Y:S02]  /*1bc00*/  LDSM.16.M88.4 R200, [R224+0x2000] ;  /* 0x00200000e0c8783b */ /* 0x000fe40000000200 */
[C---:B---3--:R-:W-:Y:S08]  /*1bc10*/  HMMA.16816.F32.BF16 R4, R180.reuse, R204, R4 ;  /* 0x000000ccb404723c */ /* 0x048ff00000041804 */
[C---:B------:R-:W-:Y:S01]  /*1bc20*/  HMMA.16816.F32.BF16 R8, R180.reuse, R206, R8 ;  /* 0x000000ceb408723c */ /* 0x040fe20000041808 */
[----:B------:R-:W-:Y:S07]  /*1bc30*/  LDSM.16.M88.4 R204, [R223+0xa000] ;  /* 0x00a00000dfcc783b */ /* 0x000fee0000000200 */
[C---:B-1----:R-:W-:Y:S08]  /*1bc40*/  HMMA.16816.F32.BF16 R12, R180.reuse, R164, R12 ;  /* 0x000000a4b40c723c */ /* 0x042ff0000004180c */
[C---:B------:R-:W-:Y:S01]  /*1bc50*/  HMMA.16816.F32.BF16 R16, R180.reuse, R166, R16 ;  /* 0x000000a6b410723c */ /* 0x040fe20000041810 */
[----:B------:R-:W1:Y:S07]  /*1bc60*/  LDSM.16.M88.4 R164, [R226+UR6+0xb800] ;  /* 0x00b80006e2a4783b */ /* 0x000e6e0008000200 */
[C---:B----4-:R-:W-:Y:S08]  /*1bc70*/  HMMA.16816.F32.BF16 R20, R180.reuse, R172, R20 ;  /* 0x000000acb414723c */ /* 0x050ff00000041814 */
[C---:B------:R-:W-:Y:S01]  /*1bc80*/  HMMA.16816.F32.BF16 R24, R180.reuse, R174, R24 ;  /* 0x000000aeb418723c */ /* 0x040fe20000041818 */
[----:B------:R-:W3:Y:S07]  /*1bc90*/  LDSM.16.M88.4 R172, [R223+0xa800] ;  /* 0x00a80000dfac783b */ /* 0x000eee0000000200 */
[C---:B--2---:R-:W-:Y:S08]  /*1bca0*/  HMMA.16816.F32.BF16 R28, R180.reuse, R176, R28 ;  /* 0x000000b0b41c723c */ /* 0x044ff0000004181c */
[----:B------:R-:W-:Y:S01]  /*1bcb0*/  HMMA.16816.F32.BF16 R32, R180, R178, R32 ;  /* 0x000000b2b420723c */ /* 0x000fe20000041820 */
[----:B------:R-:W2:Y:S05]  /*1bcc0*/  LDSM.16.M88.4 R176, [R223+0xb000] ;  /* 0x00b00000dfb0783b */ /* 0x000eaa0000000200 */
[----:B------:R-:W4:Y:S02]  /*1bcd0*/  LDSM.16.M88.4 R180, [R223+0xb800] ;  /* 0x00b80000dfb4783b */ /* 0x000f240000000200 */
[C---:B-----5:R-:W-:Y:S08]  /*1bce0*/  HMMA.16816.F32.BF16 R4, R184.reuse, R188, R4 ;  /* 0x000000bcb804723c */ /* 0x060ff00000041804 */
[C---:B------:R-:W-:Y:S01]  /*1bcf0*/  HMMA.16816.F32.BF16 R8, R184.reuse, R190, R8 ;  /* 0x000000beb808723c */ /* 0x040fe20000041808 */
[----:B------:R-:W5:Y:S07]  /*1bd00*/  LDSM.16.M88.4 R188, [R225+0x2000] ;  /* 0x00200000e1bc783b */ /* 0x000f6e0000000200 */
        /* <DEDUP_REMOVED lines=9> */
[----:B------:R-:W1:Y:S02]  /*1bda0*/  LDSM.16.M88.4 R184, [R3+0xb000] ;  /* 0x00b0000003b8783b */ /* 0x000e640000000200 */
[C---:B------:R-:W-:Y:S08]  /*1bdb0*/  HMMA.16816.F32.BF16 R4, R200.reuse, R204, R4 ;  /* 0x000000ccc804723c */ /* 0x040ff00000041804 */
[C---:B------:R-:W-:Y:S01]  /*1bdc0*/  HMMA.16816.F32.BF16 R8, R200.reuse, R206, R8 ;  /* 0x000000cec808723c */ /* 0x040fe20000041808 */
[----:B------:R-:W1:Y:S07]  /*1bdd0*/  LDSM.16.M88.4 R204, [R2+0xa000] ;  /* 0x00a0000002cc783b */ /* 0x000e6e0000000200 */
[C---:B---3--:R-:W-:Y:S08]  /*1bde0*/  HMMA.16816.F32.BF16 R12, R200.reuse, R172, R12 ;  /* 0x000000acc80c723c */ /* 0x048ff0000004180c */
[C---:B------:R-:W-:Y:S01]  /*1bdf0*/  HMMA.16816.F32.BF16 R16, R200.reuse, R174, R16 ;  /* 0x000000aec810723c */ /* 0x040fe20000041810 */
[----:B------:R-:W3:Y:S07]  /*1be00*/  LDSM.16.M88.4 R172, [R2+0xa800] ;  /* 0x00a8000002ac783b */ /* 0x000eee0000000200 */
[C---:B--2---:R-:W-:Y:S08]  /*1be10*/  HMMA.16816.F32.BF16 R20, R200.reuse, R176, R20 ;  /* 0x000000b0c814723c */ /* 0x044ff00000041814 */
[C---:B------:R-:W-:Y:S01]  /*1be20*/  HMMA.16816.F32.BF16 R24, R200.reuse, R178, R24 ;  /* 0x000000b2c818723c */ /* 0x040fe20000041818 */
[----:B------:R-:W2:Y:S07]  /*1be30*/  LDSM.16.M88.4 R176, [R2+0xb000] ;  /* 0x00b0000002b0783b */ /* 0x000eae0000000200 */
[C---:B----4-:R-:W-:Y:S08]  /*1be40*/  HMMA.16816.F32.BF16 R28, R200.reuse, R180, R28 ;  /* 0x000000b4c81c723c */ /* 0x050ff0000004181c */
[----:B------:R-:W-:Y:S01]  /*1be50*/  HMMA.16816.F32.BF16 R32, R200, R182, R32 ;  /* 0x000000b6c820723c */ /* 0x000fe20000041820 */
[----:B------:R-:W4:Y:S05]  /*1be60*/  LDSM.16.M88.4 R180, [R2+0xb800] ;  /* 0x00b8000002b4783b */ /* 0x000f2a0000000200 */
[----:B------:R-:W-:Y:S02]  /*1be70*/  LDSM.16.M88.4 R200, [R227+0x4000] ;  /* 0x00400000e3c8783b */ /* 0x000fe40000000200 */
[C---:B-----5:R-:W-:Y:S08]  /*1be80*/  HMMA.16816.F32.BF16 R4, R188.reuse, R208, R4 ;  /* 0x000000d0bc04723c */ /* 0x060ff00000041804 */
[C---:B------:R-:W-:Y:S01]  /*1be90*/  HMMA.16816.F32.BF16 R8, R188.reuse, R210, R8 ;  /* 0x000000d2bc08723c */ /* 0x040fe20000041808 */
[----:B------:R-:W5:Y:S07]  /*1bea0*/  LDSM.16.M88.4 R208, [R226+UR6+0xc000] ;  /* 0x00c00006e2d0783b */ /* 0x000f6e0008000200 */
[C---:B-1----:R-:W-:Y:S08]  /*1beb0*/  HMMA.16816.F32.BF16 R12, R188.reuse, R164, R12 ;  /* 0x000000a4bc0c723c */ /* 0x042ff0000004180c */
[C---:B------:R-:W-:Y:S01]  /*1bec0*/  HMMA.16816.F32.BF16 R16, R188.reuse, R166, R16 ;  /* 0x000000a6bc10723c */ /* 0x040fe20000041810 */
[----:B------:R-:W1:Y:S07]  /*1bed0*/  LDSM.16.M88.4 R164, [R226+UR6+0xc800] ;  /* 0x00c80006e2a4783b */ /* 0x000e6e0008000200 */
[C---:B------:R-:W-:Y:S08]  /*1bee0*/  HMMA.16816.F32.BF16 R20, R188.reuse, R184, R20 ;  /* 0x000000b8bc14723c */ /* 0x040ff00000041814 */
[C---:B------:R-:W-:Y:S01]  /*1bef0*/  HMMA.16816.F32.BF16 R24, R188.reuse, R186, R24 ;  /* 0x000000babc18723c */ /* 0x040fe20000041818 */
[----:B------:R-:W1:Y:S07]  /*1bf00*/  LDSM.16.M88.4 R184, [R226+UR6+0xd000] ;  /* 0x00d00006e2b8783b */ /* 0x000e6e0008000200 */
[C---:B------:R-:W-:Y:S08]  /*1bf10*/  HMMA.16816.F32.BF16 R28, R188.reuse, R192, R28 ;  /* 0x000000c0bc1c723c */ /* 0x040ff0000004181c */
[----:B------:R-:W-:Y:S01]  /*1bf20*/  HMMA.16816.F32.BF16 R32, R188, R194, R32 ;  /* 0x000000c2bc20723c */ /* 0x000fe20000041820 */
[----:B------:R-:W1:Y:S05]  /*1bf30*/  LDSM.16.M88.4 R188, [R226+UR6+0xd800] ;  /* 0x00d80006e2bc783b */ /* 0x000e6a0008000200 */
[----:B------:R-:W1:Y:S02]  /*1bf40*/  LDSM.16.M88.4 R192, [R224+0x4000] ;  /* 0x00400000e0c0783b */ /* 0x000e640000000200 */
[C---:B------:R-:W-:Y:S08]  /*1bf50*/  HMMA.16816.F32.BF16 R4, R196.reuse, R204, R4 ;  /* 0x000000ccc404723c */ /* 0x040ff00000041804 */
[C---:B------:R-:W-:Y:S01]  /*1bf60*/  HMMA.16816.F32.BF16 R8, R196.reuse, R206, R8 ;  /* 0x000000cec408723c */ /* 0x040fe20000041808 */
[----:B------:R-:W-:Y:S07]  /*1bf70*/  LDSM.16.M88.4 R204, [R3+0xc000] ;  /* 0x00c0000003cc783b */ /* 0x000fee0000000200 */
        /* <DEDUP_REMOVED lines=9> */
[----:B------:R-:W4:Y:S02]  /*1c010*/  LDSM.16.M88.4 R196, [R225+0x4000] ;  /* 0x00400000e1c4783b */ /* 0x000f240000000200 */
[C---:B-----5:R-:W-:Y:S08]  /*1c020*/  HMMA.16816.F32.BF16 R4, R200.reuse, R208, R4 ;  /* 0x000000d0c804723c */ /* 0x060ff00000041804 */
[C---:B------:R-:W-:Y:S01]  /*1c030*/  HMMA.16816.F32.BF16 R8, R200.reuse, R210, R8 ;  /* 0x000000d2c808723c */ /* 0x040fe20000041808 */
[----:B------:R-:W-:Y:S07]  /*1c040*/  LDSM.16.M88.4 R208, [R2+0xc000] ;  /* 0x00c0000002d0783b */ /* 0x000fee0000000200 */
[C---:B-1----:R-:W-:Y:S08]  /*1c050*/  HMMA.16816.F32.BF16 R12, R200.reuse, R164, R12 ;  /* 0x000000a4c80c723c */ /* 0x042ff0000004180c */
[C---:B------:R-:W-:Y:S01]  /*1c060*/  HMMA.16816.F32.BF16 R16, R200.reuse, R166, R16 ;  /* 0x000000a6c810723c */ /* 0x040fe20000041810 */
[----:B------:R-:W1:Y:S07]  /*1c070*/  LDSM.16.M88.4 R164, [R3+0xc800] ;  /* 0x00c8000003a4783b */ /* 0x000e6e0000000200 */
[C---:B------:R-:W-:Y:S08]  /*1c080*/  HMMA.16816.F32.BF16 R20, R200.reuse, R184, R20 ;  /* 0x000000b8c814723c */ /* 0x040ff00000041814 */
        /* <DEDUP_REMOVED lines=19> */
[C---:B------:R-:W-:Y:S08]  /*1c1c0*/  HMMA.16816.F32.BF16 R4, R196.reuse, R204, R4 ;  /* 0x000000ccc404723c */ /* 0x040ff00000041804 */
[C---:B------:R-:W-:Y:S01]  /*1c1d0*/  HMMA.16816.F32.BF16 R8, R196.reuse, R206, R8 ;  /* 0x000000cec408723c */ /* 0x040fe20000041808 */
[----:B------:R-:W4:Y:S07]  /*1c1e0*/  LDSM.16.M88.4 R204, [R226+UR6+0xe000] ;  /* 0x00e00006e2cc783b */ /* 0x000f2e0008000200 */
        /* <DEDUP_REMOVED lines=25> */
[----:B------:R-:W4:Y:S07]  /*1c380*/  LDSM.16.M88.4 R204, [R3+0xe000] ;  /* 0x00e0000003cc783b */ /* 0x000f2e0000000200 */
        /* <DEDUP_REMOVED lines=13> */
[C---:B------:R-:W-:Y:S08]  /*1c460*/  HMMA.16816.F32.BF16 R16, R196.reuse, R174, R16 ;  /* 0x000000aec410723c */ /* 0x040ff00000041810 */
[C---:B--2---:R-:W-:Y:S08]  /*1c470*/  HMMA.16816.F32.BF16 R20, R196.reuse, R176, R20 ;  /* 0x000000b0c414723c */ /* 0x044ff00000041814 */
[C---:B------:R-:W-:Y:S08]  /*1c480*/  HMMA.16816.F32.BF16 R24, R196.reuse, R178, R24 ;  /* 0x000000b2c418723c */ /* 0x040ff00000041818 */
[C---:B----4-:R-:W-:Y:S08]  /*1c490*/  HMMA.16816.F32.BF16 R28, R196.reuse, R180, R28 ;  /* 0x000000b4c41c723c */ /* 0x050ff0000004181c */
        /* <DEDUP_REMOVED lines=12> */
[C---:B-1----:R-:W-:Y:S03]  /*1c560*/  HMMA.16816.F32.BF16 R12, R192.reuse, R164, R12 ;  /* 0x000000a4c00c723c */ /* 0x042fe6000004180c */
[----:B------:R-:W-:Y:S01]  /*1c570*/  FMUL.FTZ R191, R4, UR17 ;  /* 0x0000001104bf7c20 */ /* 0x000fe20008410000 */
[----:B------:R-:W-:Y:S01]  /*1c580*/  FMUL.FTZ R189, R5, UR17 ;  /* 0x0000001105bd7c20 */ /* 0x000fe20008410000 */
[----:B------:R-:W-:Y:S01]  /*1c590*/  FMUL.FTZ R187, R6, UR17 ;  /* 0x0000001106bb7c20 */ /* 0x000fe20008410000 */
[----:B------:R-:W-:Y:S02]  /*1c5a0*/  FMUL.FTZ R185, R7, UR17 ;  /* 0x0000001107b97c20 */ /* 0x000fe40008410000 */
[----:B------:R-:W1:Y:S01]  /*1c5b0*/  LDSM.16.M88.4 R4, [R2+0xf000] ;  /* 0x00f000000204783b */ /* 0x000e620000000200 */
[----:B------:R-:W2:Y:S01]  /*1c5c0*/  MUFU.TANH R191, R191 ;  /* 0x000000bf00bf7308 */ /* 0x000ea20000002400 */
[C---:B------:R-:W-:Y:S03]  /*1c5d0*/  HMMA.16816.F32.BF16 R16, R192.reuse, R166, R16 ;  /* 0x000000a6c010723c */ /* 0x040fe60000041810 */
[----:B------:R-:W-:Y:S01]  /*1c5e0*/  FMUL.FTZ R9, R9, UR17 ;  /* 0x0000001109097c20 */ /* 0x000fe20008410000 */
[----:B------:R-:W-:Y:S01]  /*1c5f0*/  FMUL.FTZ R10, R10, UR17 ;  /* 0x000000110a0a7c20 */ /* 0x000fe20008410000 */
[----:B------:R-:W-:Y:S01]  /*1c600*/  FMUL.FTZ R11, R11, UR17 ;  /* 0x000000110b0b7c20 */ /* 0x000fe20008410000 */
[----:B------:R-:W-:Y:S03]  /*1c610*/  FMUL.FTZ R247, R8, UR17 ;  /* 0x0000001108f77c20 */ /* 0x000fe60008410000 */
[----:B------:R-:W3:Y:S01]  /*1c620*/  MUFU.TANH R245, R9 ;  /* 0x0000000900f57308 */ /* 0x000ee20000002400 */
[----:B------:R-:W-:Y:S01]  /*1c630*/  FMUL.FTZ R197, R12, UR17 ;  /* 0x000000110cc57c20 */ /* 0x000fe20008410000 */
[----:B------:R-:W-:Y:S01]  /*1c640*/  FMUL.FTZ R13, R13, UR17 ;  /* 0x000000110d0d7c20 */ /* 0x000fe20008410000 */
[----:B------:R-:W-:Y:S01]  /*1c650*/  FMUL.FTZ R14, R14, UR17 ;  /* 0x000000110e0e7c20 */ /* 0x000fe20008410000 */
[----:B------:R-:W-:Y:S06]  /*1c660*/  FMUL.FTZ R15, R15, UR17 ;  /* 0x000000110f0f7c20 */ /* 0x000fec0008410000 */
[----:B------:R-:W4:Y:S01]  /*1c670*/  MUFU.TANH R243, R10 ;  /* 0x0000000a00f37308 */ /* 0x000f220000002400 */
[----:B------:R-:W-:Y:S01]  /*1c680*/  FMUL.FTZ R179, R16, UR17 ;  /* 0x0000001110b37c20 */ /* 0x000fe20008410000 */
[----:B------:R-:W-:Y:S01]  /*1c690*/  FMUL.FTZ R17, R17, UR17 ;  /* 0x0000001111117c20 */ /* 0x000fe20008410000 */
[----:B------:R-:W-:Y:S01]  /*1c6a0*/  FMUL.FTZ R18, R18, UR17 ;  /* 0x0000001112127c20 */ /* 0x000fe20008410000 */
[----:B------:R-:W-:Y:S06]  /*1c6b0*/  FMUL.FTZ R19, R19, UR17 ;  /* 0x0000001113137c20 */ /* 0x000fec0008410000 */
[----:B------:R5:W2:Y:S10]  /*1c6c0*/  MUFU.TANH R227, R11 ;  /* 0x0000000b00e37308 */ /* 0x000ab40000002400 */
[----:B------:R-:W2:Y:S01]  /*1c6d0*/  MUFU.TANH R189, R189 ;  /* 0x000000bd00bd7308 */ /* 0x000ea20000002400 */
[C---:B-1----:R-:W-:Y:S09]  /*1c6e0*/  HMMA.16816.F32.BF16 R20, R192.reuse, R4, R20 ;  /* 0x00000004c014723c */ /* 0x042ff20000041814 */
[----:B------:R-:W1:Y:S01]  /*1c6f0*/  MUFU.TANH R187, R187 ;  /* 0x000000bb00bb7308 */ /* 0x000e620000002400 */
[----:B-----5:R-:W5:Y:S01]  /*1c700*/  LDSM.16.M88.4 R8, [R2+0xf800] ;  /* 0x00f800000208783b */ /* 0x020f620000000200 */
[----:B------:R-:W-:Y:S08]  /*1c710*/  DEPBAR.LE SB0, 0x0 ;  /* 0x000080000000791a */ /* 0x000ff00000000000 */
[----:B------:R-:W1:Y:S01]  /*1c720*/  MUFU.TANH R185, R185 ;  /* 0x000000b900b97308 */ /* 0x000e620000002400 */
[----:B------:R-:W-:Y:S01]  /*1c730*/  BAR.SYNC.DEFER_BLOCKING 0x0 ;  /* 0x0000000000007b1d */ /* 0x000fe20000010000 */
[C---:B------:R-:W-:Y:S08]  /*1c740*/  HMMA.16816.F32.BF16 R24, R192.reuse, R6, R24 ;  /* 0x00000006c018723c */ /* 0x040ff00000041818 */
[----:B------:R-:W1:Y:S01]  /*1c750*/  MUFU.TANH R247, R247 ;  /* 0x000000f700f77308 */ /* 0x000e620000002400 */
[----:B------:R-:W-:Y:S01]  /*1c760*/  FMUL.FTZ R20, R20, UR17 ;  /* 0x0000001114147c20 */ /* 0x000fe20008410000 */
[----:B------:R-:W-:Y:S01]  /*1c770*/  FMUL.FTZ R21, R21, UR17 ;  /* 0x0000001115157c20 */ /* 0x000fe20008410000 */
[----:B------:R-:W-:Y:S01]  /*1c780*/  FMUL.FTZ R22, R22, UR17 ;  /* 0x0000001116167c20 */ /* 0x000fe20008410000 */
[----:B------:R-:W-:Y:S06]  /*1c790*/  FMUL.FTZ R23, R23, UR17 ;  /* 0x0000001117177c20 */ /* 0x000fec0008410000 */
[----:B------:R-:W1:Y:S01]  /*1c7a0*/  MUFU.TANH R197, R197 ;  /* 0x000000c500c57308 */ /* 0x000e620000002400 */
[----:B------:R-:W-:Y:S01]  /*1c7b0*/  FMUL.FTZ R213, R24, UR17 ;  /* 0x0000001118d57c20 */ /* 0x000fe20008410000 */
[----:B------:R-:W-:Y:S01]  /*1c7c0*/  FMUL.FTZ R25, R25, UR17 ;  /* 0x0000001119197c20 */ /* 0x000fe20008410000 */
[----:B------:R-:W-:Y:S07]  /*1c7d0*/  FMUL.FTZ R26, R26, UR17 ;  /* 0x000000111a1a7c20 */ /* 0x000fee0008410000 */
[----:B------:R1:W1:Y:S01]  /*1c7e0*/  MUFU.TANH R203, R13 ;  /* 0x0000000d00cb7308 */ /* 0x0002620000002400 */
[----:B------:R-:W-:Y:S09]  /*1c7f0*/  FMUL.FTZ R27, R27, UR17 ;  /* 0x000000111b1b7c20 */ /* 0x000ff20008410000 */
[----:B------:R1:W1:Y:S01]  /*1c800*/  MUFU.TANH R201, R14 ;  /* 0x0000000e00c97308 */ /* 0x0002620000002400 */
[C---:B-----5:R-:W-:Y:S09]  /*1c810*/  HMMA.16816.F32.BF16 R28, R192.reuse, R8, R28 ;  /* 0x00000008c01c723c */ /* 0x060ff2000004181c */
[----:B------:R1:W1:Y:S01]  /*1c820*/  MUFU.TANH R199, R15 ;  /* 0x0000000f00c77308 */ /* 0x0002620000002400 */
[----:B------:R-:W-:Y:S09]  /*1c830*/  HMMA.16816.F32.BF16 R32, R192, R10, R32 ;  /* 0x0000000ac020723c */ /* 0x000ff20000041820 */
[----:B------:R-:W1:Y:S01]  /*1c840*/  MUFU.TANH R179, R179 ;  /* 0x000000b300b37308 */ /* 0x000e620000002400 */
[----:B------:R-:W-:Y:S01]  /*1c850*/  FMUL.FTZ R183, R28, UR17 ;  /* 0x000000111cb77c20 */ /* 0x000fe20008410000 */
[----:B------:R-:W-:Y:S01]  /*1c860*/  FMUL.FTZ R29, R29, UR17 ;  /* 0x000000111d1d7c20 */ /* 0x000fe20008410000 */
[----:B------:R-:W-:Y:S01]  /*1c870*/  FMUL.FTZ R30, R30, UR17 ;  /* 0x000000111e1e7c20 */ /* 0x000fe20008410000 */
[----:B------:R-:W-:Y:S06]  /*1c880*/  FMUL.FTZ R31, R31, UR17 ;  /* 0x000000111f1f7c20 */ /* 0x000fec0008410000 */
[----:B------:R1:W1:Y:S01]  /*1c890*/  MUFU.TANH R177, R17 ;  /* 0x0000001100b17308 */ /* 0x0002620000002400 */
[----:B------:R-:W-:Y:S01]  /*1c8a0*/  FMUL.FTZ R181, R32, UR17 ;  /* 0x0000001120b57c20 */ /* 0x000fe20008410000 */
[----:B------:R-:W-:Y:S01]  /*1c8b0*/  FMUL.FTZ R33, R33, UR17 ;  /* 0x0000001121217c20 */ /* 0x000fe20008410000 */
[----:B------:R-:W-:Y:S01]  /*1c8c0*/  FMUL.FTZ R34, R34, UR17 ;  /* 0x0000001122227c20 */ /* 0x000fe20008410000 */
[----:B------:R-:W-:Y:S06]  /*1c8d0*/  FMUL.FTZ R35, R35, UR17 ;  /* 0x0000001123237c20 */ /* 0x000fec0008410000 */
[----:B------:R1:W1:Y:S10]  /*1c8e0*/  MUFU.TANH R175, R18 ;  /* 0x0000001200af7308 */ /* 0x0002740000002400 */
[----:B------:R1:W1:Y:S10]  /*1c8f0*/  MUFU.TANH R173, R19 ;  /* 0x0000001300ad7308 */ /* 0x0002740000002400 */
[----:B------:R1:W1:Y:S10]  /*1c900*/  MUFU.TANH R225, R20 ;  /* 0x0000001400e17308 */ /* 0x0002740000002400 */
[----:B------:R1:W1:Y:S10]  /*1c910*/  MUFU.TANH R223, R21 ;  /* 0x0000001500df7308 */ /* 0x0002740000002400 */
[----:B------:R1:W1:Y:S10]  /*1c920*/  MUFU.TANH R215, R22 ;  /* 0x0000001600d77308 */ /* 0x0002740000002400 */
[----:B------:R1:W1:Y:S10]  /*1c930*/  MUFU.TANH R211, R23 ;  /* 0x0000001700d37308 */ /* 0x0002740000002400 */
[----:B------:R-:W1:Y:S10]  /*1c940*/  MUFU.TANH R213, R213 ;  /* 0x000000d500d57308 */ /* 0x000e740000002400 */
        /* <DEDUP_REMOVED lines=28> */
[----:B------:R-:W-:Y:S06]  /*1cb10*/  UIADD3 UR5, UPT, UPT, UR22, -0x40, URZ ;  /* 0xffffffc016057890 */ /* 0x000fec000fffe0ff */
        /* <DEDUP_REMOVED lines=14> */
[----:B------:R-:W-:Y:S04]  /*1cc00*/  IMAD.HI.U32 R10, R10, R7, RZ ;  /* 0x000000070a0a7227 */ /* 0x000fe800078e00ff */
[----:B------:R-:W-:Y:S01]  /*1cc10*/  IMAD.MOV R6, RZ, RZ, -R9 ;  /* 0x000000ffff067224 */ /* 0x000fe200078e0a09 */
[C---:B------:R-:W-:Y:S03]  /*1cc20*/  IADD3 R8, PT, PT, -R10.reuse, RZ, RZ ;  /* 0x000000ff0a087210 */ /* 0x040fe60007ffe1ff */
[C---:B------:R-:W-:Y:S02]  /*1cc30*/  IMAD R5, R3.reuse, R6, R5 ;  /* 0x0000000603057224 */ /* 0x040fe400078e0205 */
[C---:B------:R-:W-:Y:S03]  /*1cc40*/  IMAD R7, R3.reuse, R8, R7 ;  /* 0x0000000803077224 */ /* 0x040fe600078e0207 */
[C---:B------:R-:W-:Y:S02]  /*1cc50*/  ISETP.GT.U32.AND P5, PT, R3.reuse, R5, PT ;  /* 0x000000050300720c */ /* 0x040fe40003fa4070 */
[----:B------:R-:W-:Y:S11]  /*1cc60*/  ISETP.GT.U32.AND P6, PT, R3, R7, PT ;  /* 0x000000070300720c */ /* 0x000ff60003fc4070 */
[----:B------:R-:W-:Y:S01]  /*1cc70*/  @!P5 IADD3 R9, PT, PT, R9, 0x1, RZ ;  /* 0x000000010909d810 */ /* 0x000fe20007ffe0ff */
[--C-:B------:R-:W-:Y:S02]  /*1cc80*/  @!P5 IMAD.IADD R5, R5, 0x1, -R3.reuse ;  /* 0x000000010505d824 */ /* 0x100fe400078e0a03 */
[----:B------:R-:W-:Y:S02]  /*1cc90*/  @!P6 IMAD.IADD R7, R7, 0x1, -R3 ;  /* 0x000000010707e824 */ /* 0x000fe400078e0a03 */
[----:B------:R-:W-:Y:S01]  /*1cca0*/  @!P6 VIADD R10, R10, 0x1 ;  /* 0x000000010a0ae836 */ /* 0x000fe20000000000 */
[-C--:B------:R-:W-:Y:S02]  /*1ccb0*/  ISETP.GE.U32.AND P5, PT, R5, R3.reuse, PT ;  /* 0x000000030500720c */ /* 0x080fe40003fa6070 */
[----:B------:R-:W-:Y:S02]  /*1ccc0*/  ISETP.GE.U32.AND P6, PT, R7, R3, PT ;  /* 0x000000030700720c */ /* 0x000fe40003fc6070 */
[C---:B------:R-:W-:Y:S01]  /*1ccd0*/  LOP3.LUT R3, R4.reuse, UR16, RZ, 0x3c, !PT ;  /* 0x0000001004037c12 */ /* 0x040fe2000f8e3cff */
[----:B------:R-:W-:Y:S01]  /*1cce0*/  UMOV UR16, UR8 ;  /* 0x0000000800107c82 */ /* 0x000fe20008000000 */
[----:B------:R-:W-:Y:S07]  /*1ccf0*/  LOP3.LUT R5, R4, UR5, RZ, 0x3c, !PT ;  /* 0x0000000504057c12 */ /* 0x000fee000f8e3cff */
[----:B------:R-:W-:Y:S01]  /*1cd00*/  @P5 VIADD R9, R9, 0x1 ;  /* 0x0000000109095836 */ /* 0x000fe20000000000 */
[----:B------:R-:W-:Y:S02]  /*1cd10*/  ISETP.GE.AND P5, PT, R3, RZ, PT ;  /* 0x000000ff0300720c */ /* 0x000fe40003fa6270 */
[----:B------:R-:W-:Y:S02]  /*1cd20*/  @P6 IADD3 R10, PT, PT, R10, 0x1, RZ ;  /* 0x000000010a0a6810 */ /* 0x000fe40007ffe0ff */
[----:B------:R-:W-:Y:S02]  /*1cd30*/  ISETP.GE.AND P6, PT, R5, RZ, PT ;  /* 0x000000ff0500720c */ /* 0x000fe40003fc6270 */
[----:B------:R-:W-:Y:S07]  /*1cd40*/  LOP3.LUT R3, RZ, R4, RZ, 0x33, !PT ;  /* 0x00000004ff037212 */ /* 0x000fee00078e33ff */
[----:B------:R-:W-:Y:S01]  /*1cd50*/  @!P5 IMAD.MOV R9, RZ, RZ, -R9 ;  /* 0x000000ffff09d224 */ /* 0x000fe200078e0a09 */
[----:B------:R-:W-:Y:S03]  /*1cd60*/  ISETP.NE.AND P5, PT, R4, RZ, PT ;  /* 0x000000ff0400720c */ /* 0x000fe60003fa5270 */
[----:B------:R-:W-:Y:S01]  /*1cd70*/  @!P6 IMAD.MOV R10, RZ, RZ, -R10 ;  /* 0x000000ffff0ae224 */ /* 0x000fe200078e0a0a */
[C---:B------:R-:W-:Y:S04]  /*1cd80*/  SEL R9, R3.reuse, R9, !P5 ;  /* 0x0000000903097207 */ /* 0x040fe80006800000 */
[----:B------:R-:W-:Y:S02]  /*1cd90*/  SEL R3, R3, R10, !P5 ;  /* 0x0000000a03037207 */ /* 0x000fe40006800000 */
[-C--:B------:R-:W-:Y:S02]  /*1cda0*/  LEA R6, P6, R9, R230.reuse, 0x2 ;  /* 0x000000e609067211 */ /* 0x080fe400078c10ff */
[----:B------:R-:W-:Y:S02]  /*1cdb0*/  LEA R12, P5, R3, R230, 0x2 ;  /* 0x000000e6030c7211 */ /* 0x000fe400078a10ff */
[-C--:B------:R-:W-:Y:S02]  /*1cdc0*/  LEA.HI.X.SX32 R7, R9, R231.reuse, 0x2, P6 ;  /* 0x000000e709077211 */ /* 0x080fe400030f16ff */
[C---:B-1----:R-:W-:Y:S02]  /*1cdd0*/  LEA.HI.X.SX32 R13, R3.reuse, R231, 0x2, P5 ;  /* 0x000000e7030d7211 */ /* 0x042fe400028f16ff */
[----:B------:R-:W-:Y:S01]  /*1cde0*/  IADD3 R3, PT, PT, R3, -R9, RZ ;  /* 0x8000000903037210 */ /* 0x000fe20007ffe0ff */
[----:B------:R-:W3:Y:S04]  /*1cdf0*/  LDG.E R6, desc[UR24][R6.64] ;  /* 0x0000001806067981 */ /* 0x000ee8000c1e1900 */
[----:B------:R-:W-:Y:S01]  /*1ce00*/  IMAD R4, R3, R4, -0x40 ;  /* 0xffffffc003047424 */ /* 0x000fe200078e0204 */
[----:B------:R-:W3:Y:S03]  /*1ce10*/  LDG.E R5, desc[UR24][R12.64] ;  /* 0x000000180c057981 */ /* 0x000ee6000c1e1900 */
[C---:B------:R-:W-:Y:S01]  /*1ce20*/  IMAD.WIDE.U32 R8, R4.reuse, UR16, RZ ;  /* 0x0000001004087c25 */ /* 0x040fe2000f8e00ff */
[----:B------:R-:W-:Y:S05]  /*1ce30*/  SHF.R.S32.HI R3, RZ, 0x1f, R4 ;  /* 0x0000001fff037819 */ /* 0x000fea0000011404 */
[----:B------:R-:W-:Y:S04]  /*1ce40*/  IMAD R3, R3, UR16, RZ ;  /* 0x0000001003037c24 */ /* 0x000fe8000f8e02ff */
[----:B------:R-:W-:Y:S04]  /*1ce50*/  IMAD R3, R4, UR9, R3 ;  /* 0x0000000904037c24 */ /* 0x000fe8000f8e0203 */
[----:B------:R-:W-:Y:S02]  /*1ce60*/  IMAD.IADD R9, R9, 0x1, R3 ;  /* 0x0000000109097824 */ /* 0x000fe400078e0203 */
[----:B---3--:R-:W-:Y:S04]  /*1ce70*/  IMAD.IADD R5, R6, 0x1, -R5 ;  /* 0x0000000106057824 */ /* 0x008fe800078e0a05 */
[C---:B------:R-:W-:Y:S01]  /*1ce80*/  IMAD.WIDE.U32 R8, R5.reuse, UR12, R8 ;  /* 0x0000000c05087c25 */ /* 0x040fe2000f8e0008 */
[----:B------:R-:W-:Y:S02]  /*1ce90*/  SHF.R.S32.HI R4, RZ, 0x1f, R5 ;  /* 0x0000001fff047819 */ /* 0x000fe40000011405 */
[----:B------:R-:W-:Y:S03]  /*1cea0*/  LEA R228, P5, R8, R228, 0x1 ;  /* 0x000000e408e47211 */ /* 0x000fe600078a08ff */
[----:B------:R-:W-:Y:S04]  /*1ceb0*/  IMAD R4, R4, UR12, RZ ;  /* 0x0000000c04047c24 */ /* 0x000fe8000f8e02ff */
[----:B------:R-:W-:Y:S05]  /*1cec0*/  IMAD R4, R5, UR13, R4 ;  /* 0x0000000d05047c24 */ /* 0x000fea000f8e0204 */
[----:B------:R-:W-:Y:S04]  /*1ced0*/  IADD3 R4, PT, PT, R9, R4, RZ ;  /* 0x0000000409047210 */ /* 0x000fe80007ffe0ff */
[----:B------:R-:W-:Y:S07]  /*1cee0*/  LEA.HI.X R229, R8, R229, R4, 0x1, P5 ;  /* 0x000000e508e57211 */ /* 0x000fee00028f0c04 */
.L_x_1133:
        /* <DEDUP_REMOVED lines=93> */
.L_x_1132:
[----:B---3--:R-:W-:Y:S01]  /*1d4c0*/  FMNMX3.FTZ R4, R169, R191, R189, !PT ;  /* 0x000000bfa9047276 */ /* 0x008fe200078100bd */
[----:B-1----:R-:W-:Y:S01]  /*1d4d0*/  LDSM.16.MT88.4 R12, [R221+0x10000] ;  /* 0x01000000dd0c783b */ /* 0x002fe20000004200 */
        /* <DEDUP_REMOVED lines=12> */
[----:B------:R-:W-:Y:S02]  /*1d5a0*/  FMNMX3.FTZ R4, R4, R225, R223, !PT ;  /* 0x000000e104047276 */ /* 0x000fe400078100df */
        /* <DEDUP_REMOVED lines=13> */
[----:B-1----:R-:W-:Y:S02]  /*1d680*/  FMNMX.FTZ R3, R4, R3, !PT ;  /* 0x0000000304037209 */ /* 0x002fe40007810000 */
[----:B--2---:R-:W-:Y:S03]  /*1d690*/  FMNMX.FTZ R164, R9, R164, !PT ;  /* 0x000000a409a47209 */ /* 0x004fe60007810000 */
[C---:B------:R-:W-:Y:S01]  /*1d6a0*/  FMUL.FTZ R182, R3.reuse, UR4 ;  /* 0x0000000403b67c20 */ /* 0x040fe20008410000 */
[C---:B------:R-:W-:Y:S01]  /*1d6b0*/  FADD.FTZ R0, -R3.reuse, R0 ;  /* 0x0000000003007221 */ /* 0x040fe20000010100 */
[C---:B------:R-:W-:Y:S01]  /*1d6c0*/  FSETP.NEU.FTZ.AND P1, PT, R164.reuse, -INF , PT ;  /* 0xff800000a400780b */ /* 0x040fe20003f3d000 */
[C---:B------:R-:W-:Y:S01]  /*1d6d0*/  FMUL.FTZ R192, R164.reuse, UR4 ;  /* 0x00000004a4c07c20 */ /* 0x040fe20008410000 */
[----:B------:R-:W-:Y:S01]  /*1d6e0*/  FADD.FTZ R2, -R164, R169 ;  /* 0x000000a9a4027221 */ /* 0x000fe20000010100 */
[----:B------:R-:W-:Y:S01]  /*1d6f0*/  FMUL.FTZ R6, R0, UR4 ;  /* 0x0000000400067c20 */ /* 0x000fe20008410000 */
[----:B------:R-:W-:Y:S02]  /*1d700*/  MOV R169, R164 ;  /* 0x000000a400a97202 */ /* 0x000fe40000000f00 */
[----:B------:R-:W-:Y:S01]  /*1d710*/  FSEL R192, R192, RZ, P1 ;  /* 0x000000ffc0c07208 */ /* 0x000fe20000800000 */
[----:B------:R-:W-:Y:S01]  /*1d720*/  FMUL.FTZ R5, R2, UR4 ;  /* 0x0000000402057c20 */ /* 0x000fe20008410000 */
[----:B------:R-:W-:Y:S01]  /*1d730*/  FSETP.NEU.FTZ.AND P1, PT, R3, -INF , PT ;  /* 0xff8000000300780b */ /* 0x000fe20003f3d000 */
[----:B------:R-:W1:Y:S02]  /*1d740*/  MUFU.EX2 R0, R6 ;  /* 0x0000000600007308 */ /* 0x000e640000000800 */
[--C-:B------:R-:W-:Y:S01]  /*1d750*/  FFMA.FTZ R193, R191, UR4, -R192.reuse ;  /* 0x00000004bfc17c23 */ /* 0x100fe200080108c0 */
[----:B------:R-:W-:Y:S01]  /*1d760*/  FSEL R182, R182, RZ, P1 ;  /* 0x000000ffb6b67208 */ /* 0x000fe20000800000 */
[--C-:B------:R-:W-:Y:S01]  /*1d770*/  FFMA.FTZ R190, R189, UR4, -R192.reuse ;  /* 0x00000004bdbe7c23 */ /* 0x100fe200080108c0 */
[--C-:B------:R-:W-:Y:S01]  /*1d780*/  FFMA.FTZ R189, R247, UR4, -R192.reuse ;  /* 0x00000004f7bd7c23 */ /* 0x100fe200080108c0 */
[--C-:B------:R-:W-:Y:S01]  /*1d790*/  FFMA.FTZ R188, R245, UR4, -R192.reuse ;  /* 0x00000004f5bc7c23 */ /* 0x100fe200080108c0 */
[----:B------:R-:W-:Y:S01]  /*1d7a0*/  FFMA.FTZ R198, R179, UR4, -R192 ;  /* 0x00000004b3c67c23 */ /* 0x000fe200080108c0 */
[--C-:B------:R-:W-:Y:S01]  /*1d7b0*/  FFMA.FTZ R191, R187, UR4, -R182.reuse ;  /* 0x00000004bbbf7c23 */ /* 0x100fe200080108b6 */
[--C-:B------:R-:W-:Y:S01]  /*1d7c0*/  FFMA.FTZ R186, R185, UR4, -R182.reuse ;  /* 0x00000004b9ba7c23 */ /* 0x100fe200080108b6 */
[--C-:B------:R-:W-:Y:S01]  /*1d7d0*/  FFMA.FTZ R187, R243, UR4, -R182.reuse ;  /* 0x00000004f3bb7c23 */ /* 0x100fe200080108b6 */
[--C-:B------:R-:W-:Y:S01]  /*1d7e0*/  FFMA.FTZ R184, R227, UR4, -R182.reuse ;  /* 0x00000004e3b87c23 */ /* 0x100fe200080108b6 */
[----:B------:R-:W2:Y:S01]  /*1d7f0*/  MUFU.EX2 R2, R5 ;  /* 0x0000000500027308 */ /* 0x000ea20000000800 */
[----:B------:R-:W-:Y:S01]  /*1d800*/  MOV R185, R235 ;  /* 0x000000eb00b97202 */ /* 0x000fe20000000f00 */
[----:B------:R-:W-:Y:S01]  /*1d810*/  FFMA.FTZ R200, R175, UR4, -R182 ;  /* 0x00000004afc87c23 */ /* 0x000fe200080108b6 */
[----:B------:R-:W-:Y:S01]  /*1d820*/  @P0 IADD3 R185, PT, PT, R234, -0x40, RZ ;  /* 0xffffffc0eab90810 */ /* 0x000fe20007ffe0ff */
[--C-:B------:R-:W-:Y:S01]  /*1d830*/  FFMA.FTZ R194, R197, UR4, -R192.reuse ;  /* 0x00000004c5c27c23 */ /* 0x100fe200080108c0 */
[C---:B-1----:R-:W-:Y:S01]  /*1d840*/  FMUL.FTZ R6, R0.reuse, R162 ;  /* 0x000000a200067220 */ /* 0x042fe20000410000 */
[C---:B------:R-:W-:Y:S01]  /*1d850*/  FMUL.FTZ R7, R0.reuse, R163 ;  /* 0x000000a300077220 */ /* 0x040fe20000410000 */
[C---:B------:R-:W-:Y:S03]  /*1d860*/  FMUL.FTZ R10, R0.reuse, R158 ;  /* 0x0000009e000a7220 */ /* 0x040fe60000410000 */
[----:B------:R-:W-:Y:S01]  /*1d870*/  MUFU.EX2 R193, R193 ;  /* 0x000000c100c17308 */ /* 0x000fe20000000800 */
[----:B------:R-:W1:Y:S01]  /*1d880*/  LDSM.16.MT88.4 R28, [R185] ;  /* 0x00000000b91c783b */ /* 0x000e620000004200 */
[----:B------:R-:W-:Y:S01]  /*1d890*/  FMUL.FTZ R11, R0, R159 ;  /* 0x0000009f000b7220 */ /* 0x000fe20000410000 */
[----:B------:R-:W-:Y:S01]  /*1d8a0*/  IADD3 R222, PT, PT, R222, R185, RZ ;  /* 0x000000b9dede7210 */ /* 0x000fe20007ffe0ff */
[C---:B------:R-:W-:Y:S01]  /*1d8b0*/  FMUL.FTZ R18, R0.reuse, R150 ;  /* 0x0000009600127220 */ /* 0x040fe20000410000 */
[C---:B------:R-:W-:Y:S01]  /*1d8c0*/  FMUL.FTZ R19, R0.reuse, R151 ;  /* 0x0000009700137220 */ /* 0x040fe20000410000 */
[C---:B------:R-:W-:Y:S01]  /*1d8d0*/  FMUL.FTZ R26, R0.reuse, R142 ;  /* 0x0000008e001a7220 */ /* 0x040fe20000410000 */
[----:B------:R-:W-:Y:S03]  /*1d8e0*/  FMUL.FTZ R27, R0, R143 ;  /* 0x0000008f001b7220 */ /* 0x000fe60000410000 */
[----:B------:R-:W3:Y:S01]  /*1d8f0*/  MUFU.EX2 R190, R190 ;  /* 0x000000be00be7308 */ /* 0x000ee20000000800 */
[C---:B--2---:R-:W-:Y:S01]  /*1d900*/  FMUL.FTZ R4, R2.reuse, R160 ;  /* 0x000000a002047220 */ /* 0x044fe20000410000 */
[C---:B------:R-:W-:Y:S01]  /*1d910*/  FMUL.FTZ R5, R2.reuse, R161 ;  /* 0x000000a102057220 */ /* 0x040fe20000410000 */
[C---:B------:R-:W-:Y:S01]  /*1d920*/  FMUL.FTZ R8, R2.reuse, R156 ;  /* 0x0000009c02087220 */ /* 0x040fe20000410000 */
[C---:B------:R-:W-:Y:S01]  /*1d930*/  FMUL.FTZ R9, R2.reuse, R157 ;  /* 0x0000009d02097220 */ /* 0x040fe20000410000 */
[C---:B------:R-:W-:Y:S01]  /*1d940*/  FMUL.FTZ R16, R2.reuse, R148 ;  /* 0x0000009402107220 */ /* 0x040fe20000410000 */
[C---:B------:R-:W-:Y:S01]  /*1d950*/  FMUL.FTZ R17, R2.reuse, R149 ;  /* 0x0000009502117220 */ /* 0x040fe20000410000 */
[C---:B------:R-:W-:Y:S03]  /*1d960*/  FMUL.FTZ R24, R2.reuse, R140 ;  /* 0x0000008c02187220 */ /* 0x040fe60000410000 */
[----:B------:R-:W-:Y:S01]  /*1d970*/  MUFU.EX2 R191, R191 ;  /* 0x000000bf00bf7308 */ /* 0x000fe20000000800 */
[C---:B------:R-:W-:Y:S01]  /*1d980*/  FMUL.FTZ R25, R2.reuse, R141 ;  /* 0x0000008d02197220 */ /* 0x040fe20000410000 */
[----:B------:R-:W-:Y:S01]  /*1d990*/  LDSM.16.MT88.4 R148, [R222+0x800] ;  /* 0x00080000de94783b */ /* 0x000fe20000004200 */
[C---:B------:R-:W-:Y:S01]  /*1d9a0*/  FMUL.FTZ R32, R2.reuse, R132 ;  /* 0x0000008402207220 */ /* 0x040fe20000410000 */
[----:B------:R-:W-:Y:S01]  /*1d9b0*/  FMUL.FTZ R33, R2, R133 ;  /* 0x0000008502217220 */ /* 0x000fe20000410000 */
[C---:B------:R-:W-:Y:S01]  /*1d9c0*/  FMUL.FTZ R34, R0.reuse, R134 ;  /* 0x0000008600227220 */ /* 0x040fe20000410000 */
[----:B------:R-:W-:Y:S01]  /*1d9d0*/  FMUL.FTZ R35, R0, R135 ;  /* 0x0000008700237220 */ /* 0x000fe20000410000 */
[----:B------:R-:W-:Y:S03]  /*1d9e0*/  FMUL.FTZ R36, R2, R36 ;  /* 0x0000002402247220 */ /* 0x000fe60000410000 */
[----:B------:R-:W2:Y:S01]  /*1d9f0*/  MUFU.EX2 R186, R186 ;  /* 0x000000ba00ba7308 */ /* 0x000ea20000000800 */
[----:B---3--:R-:W-:Y:S01]  /*1da00*/  F2FP.BF16.F32.PACK_AB R160, R190, R193 ;  /* 0x000000c1bea0723e */ /* 0x008fe200000010ff */
[----:B------:R-:W-:Y:S01]  /*1da10*/  LDSM.16.MT88.4 R132, [R185+0x2000] ;  /* 0x00200000b984783b */ /* 0x000fe20000004200 */
[----:B------:R-:W-:Y:S01]  /*1da20*/  FMUL.FTZ R37, R2, R37 ;  /* 0x0000002502257220 */ /* 0x000fe20000410000 */
[C---:B------:R-:W-:Y:S01]  /*1da30*/  FMUL.FTZ R38, R0.reuse, R38 ;  /* 0x0000002600267220 */ /* 0x040fe20000410000 */
[----:B------:R-:W-:Y:S01]  /*1da40*/  FMUL.FTZ R39, R0, R39 ;  /* 0x0000002700277220 */ /* 0x000fe20000410000 */
[C---:B------:R-:W-:Y:S01]  /*1da50*/  FMUL.FTZ R40, R2.reuse, R40 ;  /* 0x0000002802287220 */ /* 0x040fe20000410000 */
[----:B------:R-:W-:Y:S03]  /*1da60*/  FMUL.FTZ R41, R2, R41 ;  /* 0x0000002902297220 */ /* 0x000fe60000410000 */
[----:B------:R-:W-:Y:S01]  /*1da70*/  MUFU.EX2 R189, R189 ;  /* 0x000000bd00bd7308 */ /* 0x000fe20000000800 */
[C---:B------:R-:W-:Y:S01]  /*1da80*/  FMUL.FTZ R42, R0.reuse, R42 ;  /* 0x0000002a002a7220 */ /* 0x040fe20000410000 */
[----:B------:R-:W-:Y:S01]  /*1da90*/  LDSM.16.MT88.4 R140, [R222+0x2000] ;  /* 0x00200000de8c783b */ /* 0x000fe20000004200 */
[----:B------:R-:W-:Y:S01]  /*1daa0*/  FMUL.FTZ R43, R0, R43 ;  /* 0x0000002b002b7220 */ /* 0x000fe20000410000 */
[C---:B------:R-:W-:Y:S01]  /*1dab0*/  FMUL.FTZ R44, R2.reuse, R44 ;  /* 0x0000002c022c7220 */ /* 0x040fe20000410000 */
[----:B------:R-:W-:Y:S01]  /*1dac0*/  FMUL.FTZ R45, R2, R45 ;  /* 0x0000002d022d7220 */ /* 0x000fe20000410000 */
[C---:B------:R-:W-:Y:S01]  /*1dad0*/  FMUL.FTZ R46, R0.reuse, R46 ;  /* 0x0000002e002e7220 */ /* 0x040fe20000410000 */
[----:B------:R-:W-:Y:S03]  /*1dae0*/  FMUL.FTZ R47, R0, R47 ;  /* 0x0000002f002f7220 */ /* 0x000fe60000410000 */
[----:B------:R-:W3:Y:S01]  /*1daf0*/  MUFU.EX2 R188, R188 ;  /* 0x000000bc00bc7308 */ /* 0x000ee20000000800 */
[----:B--2---:R-:W-:Y:S01]  /*1db00*/  F2FP.BF16.F32.PACK_AB R161, R186, R191 ;  /* 0x000000bfbaa1723e */ /* 0x004fe200000010ff */
[----:B------:R-:W-:Y:S01]  /*1db10*/  LDSM.16.MT88.4 R156, [R217+0x12800] ;  /* 0x01280000d99c783b */ /* 0x000fe20000004200 */
        /* <DEDUP_REMOVED lines=13> */
[----:B------:R-:W2:Y:S01]  /*1dbf0*/  MUFU.EX2 R184, R184 ;  /* 0x000000b800b87308 */ /* 0x000ea20000000800 */
        /* <DEDUP_REMOVED lines=15> */
[----:B------:R-:W-:Y:S01]  /*1dcf0*/  FMUL.FTZ R74, R0, R74 ;  /* 0x0000004a004a7220 */ /* 0x000fe20000410000 */
[----:B--2---:R-:W-:Y:S01]  /*1dd00*/  F2FP.BF16.F32.PACK_AB R163, R184, R187 ;  /* 0x000000bbb8a3723e */ /* 0x004fe200000010ff */
[----:B------:R-:W-:Y:S01]  /*1dd10*/  FMUL.FTZ R75, R0, R75 ;  /* 0x0000004b004b7220 */ /* 0x000fe20000410000 */
[C---:B------:R-:W-:Y:S01]  /*1dd20*/  FMUL.FTZ R76, R2.reuse, R76 ;  /* 0x0000004c024c7220 */ /* 0x040fe20000410000 */
[----:B------:R-:W-:Y:S01]  /*1dd30*/  FMUL.FTZ R77, R2, R77 ;  /* 0x0000004d024d7220 */ /* 0x000fe20000410000 */
[C---:B------:R-:W-:Y:S01]  /*1dd40*/  FMUL.FTZ R78, R0.reuse, R78 ;  /* 0x0000004e004e7220 */ /* 0x040fe20000410000 */
[----:B------:R-:W-:Y:S01]  /*1dd50*/  FMUL.FTZ R79, R0, R79 ;  /* 0x0000004f004f7220 */ /* 0x000fe20000410000 */
[C---:B------:R-:W-:Y:S01]  /*1dd60*/  FMUL.FTZ R80, R2.reuse, R80 ;  /* 0x0000005002507220 */ /* 0x040fe20000410000 */
        /* <DEDUP_REMOVED lines=8> */
[C---:B------:R-:W-:Y:S01]  /*1ddf0*/  FMUL.FTZ R15, R0.reuse, R155 ;  /* 0x0000009b000f7220 */ /* 0x040fe20000410000 */
[C---:B------:R-:W-:Y:S01]  /*1de00*/  FMUL.FTZ R82, R0.reuse, R82 ;  /* 0x0000005200527220 */ /* 0x040fe20000410000 */
[----:B------:R-:W2:Y:S01]  /*1de10*/  LDSM.16.MT88.4 R152, [R222] ;  /* 0x00000000de98783b */ /* 0x000ea20000004200 */
[----:B------:R-:W-:Y:S01]  /*1de20*/  FMUL.FTZ R83, R0, R83 ;  /* 0x0000005300537220 */ /* 0x000fe20000410000 */
[C---:B------:R-:W-:Y:S01]  /*1de30*/  FMUL.FTZ R84, R2.reuse, R84 ;  /* 0x0000005402547220 */ /* 0x040fe20000410000 */
[----:B------:R-:W-:Y:S01]  /*1de40*/  FMUL.FTZ R85, R2, R85 ;  /* 0x0000005502557220 */ /* 0x000fe20000410000 */
[----:B------:R-:W-:Y:S01]  /*1de50*/  FMUL.FTZ R86, R0, R86 ;  /* 0x0000005600567220 */ /* 0x000fe20000410000 */
[C---:B------:R-:W-:Y:S01]  /*1de60*/  HMMA.16816.F32.BF16 R12, R160.reuse, R20, R12 ;  /* 0x00000014a00c723c */ /* 0x040fe2000004180c */
[----:B------:R-:W-:Y:S02]  /*1de70*/  MUFU.EX2 R200, R200 ;  /* 0x000000c800c87308 */ /* 0x000fe40000000800 */
[C---:B------:R-:W-:Y:S01]  /*1de80*/  FMUL.FTZ R20, R2.reuse, R144 ;  /* 0x0000009002147220 */ /* 0x040fe20000410000 */
[----:B------:R-:W-:Y:S01]  /*1de90*/  FMUL.FTZ R21, R2, R145 ;  /* 0x0000009102157220 */ /* 0x000fe20000410000 */
[----:B------:R-:W-:Y:S01]  /*1dea0*/  FMUL.FTZ R87, R0, R87 ;  /* 0x0000005700577220 */ /* 0x000fe20000410000 */
[C---:B------:R-:W-:Y:S01]  /*1deb0*/  FMUL.FTZ R88, R2.reuse, R88 ;  /* 0x0000005802587220 */ /* 0x040fe20000410000 */
[----:B------:R-:W-:Y:S01]  /*1dec0*/  FMUL.FTZ R89, R2, R89 ;  /* 0x0000005902597220 */ /* 0x000fe20000410000 */
[C---:B------:R-:W-:Y:S03]  /*1ded0*/  HMMA.16816.F32.BF16 R16, R160.reuse, R22, R16 ;  /* 0x00000016a010723c */ /* 0x040fe60000041810 */
[C---:B------:R-:W-:Y:S01]  /*1dee0*/  FMUL.FTZ R22, R0.reuse, R146 ;  /* 0x0000009200167220 */ /* 0x040fe20000410000 */
[C---:B------:R-:W-:Y:S01]  /*1def0*/  FMUL.FTZ R23, R0.reuse, R147 ;  /* 0x0000009300177220 */ /* 0x040fe20000410000 */
[C---:B------:R-:W-:Y:S01]  /*1df00*/  FMUL.FTZ R90, R0.reuse, R90 ;  /* 0x0000005a005a7220 */ /* 0x040fe20000410000 */
[----:B------:R-:W3:Y:S01]  /*1df10*/  LDSM.16.MT88.4 R144, [R221+0x12000] ;  /* 0x01200000dd90783b */ /* 0x000ee20000004200 */
[----:B------:R-:W-:Y:S01]  /*1df20*/  FMUL.FTZ R91, R0, R91 ;  /* 0x0000005b005b7220 */ /* 0x000fe20000410000 */
[C---:B------:R-:W-:Y:S01]  /*1df30*/  FMUL.FTZ R92, R2.reuse, R92 ;  /* 0x0000005c025c7220 */ /* 0x040fe20000410000 */
[----:B------:R-:W-:Y:S01]  /*1df40*/  FMUL.FTZ R93, R2, R93 ;  /* 0x0000005d025d7220 */ /* 0x000fe20000410000 */
[----:B------:R-:W-:Y:S01]  /*1df50*/  FMUL.FTZ R94, R0, R94 ;  /* 0x0000005e005e7220 */ /* 0x000fe20000410000 */
[C---:B-1----:R-:W-:Y:S03]  /*1df60*/  HMMA.16816.F32.BF16 R20, R160.reuse, R28, R20 ;  /* 0x0000001ca014723c */ /* 0x042fe60000041814 */
        /* <DEDUP_REMOVED lines=9> */
[----:B------:R-:W1:Y:S01]  /*1e000*/  LDSM.16.MT88.4 R136, [R217+0x12000] ;  /* 0x01200000d988783b */ /* 0x000e620000004200 */
[----:B------:R-:W-:Y:S01]  /*1e010*/  FMUL.FTZ R99, R0, R99 ;  /* 0x0000006300637220 */ /* 0x000fe20000410000 */
[C---:B------:R-:W-:Y:S01]  /*1e020*/  FMUL.FTZ R100, R2.reuse, R100 ;  /* 0x0000006402647220 */ /* 0x040fe20000410000 */
[----:B------:R-:W-:Y:S01]  /*1e030*/  FMUL.FTZ R101, R2, R101 ;  /* 0x0000006502657220 */ /* 0x000fe20000410000 */
[C---:B------:R-:W-:Y:S01]  /*1e040*/  FMUL.FTZ R102, R0.reuse, R102 ;  /* 0x0000006600667220 */ /* 0x040fe20000410000 */
[C---:B--2---:R-:W-:Y:S03]  /*1e050*/  HMMA.16816.F32.BF16 R28, R160.reuse, R152, R28 ;  /* 0x00000098a01c723c */ /* 0x044fe6000004181c */
[----:B------:R-:W-:Y:S01]  /*1e060*/  FMUL.FTZ R103, R0, R103 ;  /* 0x0000006700677220 */ /* 0x000fe20000410000 */
[C---:B------:R-:W-:Y:S01]  /*1e070*/  FMUL.FTZ R104, R2.reuse, R104 ;  /* 0x0000006802687220 */ /* 0x040fe20000410000 */
[----:B------:R-:W-:Y:S01]  /*1e080*/  FMUL.FTZ R105, R2, R105 ;  /* 0x0000006902697220 */ /* 0x000fe20000410000 */
[C---:B------:R-:W-:Y:S01]  /*1e090*/  FMUL.FTZ R106, R0.reuse, R106 ;  /* 0x0000006a006a7220 */ /* 0x040fe20000410000 */
[----:B------:R-:W-:Y:S01]  /*1e0a0*/  FMUL.FTZ R107, R0, R107 ;  /* 0x0000006b006b7220 */ /* 0x000fe20000410000 */
[C---:B------:R-:W-:Y:S01]  /*1e0b0*/  HMMA.16816.F32.BF16 R32, R160.reuse, R154, R32 ;  /* 0x0000009aa020723c */ /* 0x040fe20000041820 */
[----:B------:R-:W-:Y:S02]  /*1e0c0*/  LDSM.16.MT88.4 R152, [R221+0x12800] ;  /* 0x01280000dd98783b */ /* 0x000fe40000004200 */
[C---:B------:R-:W-:Y:S01]  /*1e0d0*/  FMUL.FTZ R108, R2.reuse, R108 ;  /* 0x0000006c026c7220 */ /* 0x040fe20000410000 */
[----:B------:R-:W-:Y:S01]  /*1e0e0*/  FMUL.FTZ R109, R2, R109 ;  /* 0x0000006d026d7220 */ /* 0x000fe20000410000 */
[C---:B------:R-:W-:Y:S01]  /*1e0f0*/  FMUL.FTZ R110, R0.reuse, R110 ;  /* 0x0000006e006e7220 */ /* 0x040fe20000410000 */
[----:B------:R-:W-:Y:S01]  /*1e100*/  FMUL.FTZ R111, R0, R111 ;  /* 0x0000006f006f7220 */ /* 0x000fe20000410000 */
[C---:B------:R-:W-:Y:S01]  /*1e110*/  FMUL.FTZ R112, R2.reuse, R112 ;  /* 0x0000007002707220 */ /* 0x040fe20000410000 */
[C---:B---3--:R-:W-:Y:S03]  /*1e120*/  HMMA.16816.F32.BF16 R36, R160.reuse, R144, R36 ;  /* 0x00000090a024723c */ /* 0x048fe60000041824 */
        /* <DEDUP_REMOVED lines=12> */
[----:B------:R-:W-:Y:S01]  /*1e1f0*/  FMUL.FTZ R123, R0, R123 ;  /* 0x0000007b007b7220 */ /* 0x000fe20000410000 */
[----:B------:R-:W-:Y:S01]  /*1e200*/  FFMA.FTZ R197, R203, UR4, -R192 ;  /* 0x00000004cbc57c23 */ /* 0x000fe200080108c0 */
[--C-:B------:R-:W-:Y:S01]  /*1e210*/  FFMA.FTZ R203, R173, UR4, -R182.reuse ;  /* 0x00000004adcb7c23 */ /* 0x100fe200080108b6 */
[C---:B-1----:R-:W-:Y:S01]  /*1e220*/  HMMA.16816.F32.BF16 R44, R160.reuse, R136, R44 ;  /* 0x00000088a02c723c */ /* 0x042fe2000004182c */
[----:B------:R-:W-:Y:S02]  /*1e230*/  LDSM.16.MT88.4 R172, [R217+0x14800] ;  /* 0x01480000d9ac783b */ /* 0x000fe40000004200 */
[----:B------:R-:W-:Y:S01]  /*1e240*/  FFMA.FTZ R196, R201, UR4, -R182 ;  /* 0x00000004c9c47c23 */ /* 0x000fe200080108b6 */
[----:B------:R-:W-:Y:S01]  /*1e250*/  FFMA.FTZ R201, R177, UR4, -R192 ;  /* 0x00000004b1c97c23 */ /* 0x000fe200080108c0 */
[----:B------:R-:W-:Y:S01]  /*1e260*/  FFMA.FTZ R199, R199, UR4, -R182 ;  /* 0x00000004c7c77c23 */ /* 0x000fe200080108b6 */
[C---:B------:R-:W-:Y:S01]  /*1e270*/  FMUL.FTZ R124, R2.reuse, R124 ;  /* 0x0000007c027c7220 */ /* 0x040fe20000410000 */
[----:B------:R-:W-:Y:S01]  /*1e280*/  FMUL.FTZ R125, R2, R125 ;  /* 0x0000007d027d7220 */ /* 0x000fe20000410000 */
[C---:B------:R-:W-:Y:S01]  /*1e290*/  HMMA.16816.F32.BF16 R48, R160.reuse, R138, R48 ;  /* 0x0000008aa030723c */ /* 0x040fe20000041830 */
[----:B------:R-:W1:Y:S01]  /*1e2a0*/  LDSM.16.MT88.4 R136, [R221+0x14000] ;  /* 0x01400000dd88783b */ /* 0x000e620000004200 */
[----:B------:R-:W2:Y:S01]  /*1e2b0*/  MUFU.EX2 R197, R197 ;  /* 0x000000c500c57308 */ /* 0x000ea20000000800 */
[C---:B------:R-:W-:Y:S01]  /*1e2c0*/  FMUL.FTZ R126, R0.reuse, R126 ;  /* 0x0000007e007e7220 */ /* 0x040fe20000410000 */
[----:B------:R-:W-:Y:S01]  /*1e2d0*/  FMUL.FTZ R127, R0, R127 ;  /* 0x0000007f007f7220 */ /* 0x000fe20000410000 */
[C---:B------:R-:W-:Y:S01]  /*1e2e0*/  FMUL.FTZ R128, R2.reuse, R128 ;  /* 0x0000008002807220 */ /* 0x040fe20000410000 */
[----:B------:R-:W-:Y:S01]  /*1e2f0*/  FMUL.FTZ R129, R2, R129 ;  /* 0x0000008102817220 */ /* 0x000fe20000410000 */
[C---:B------:R-:W-:Y:S01]  /*1e300*/  FMUL.FTZ R130, R0.reuse, R130 ;  /* 0x0000008200827220 */ /* 0x040fe20000410000 */
[C---:B------:R-:W-:Y:S01]  /*1e310*/  HMMA.16816.F32.BF16 R52, R160.reuse, R132, R52 ;  /* 0x00000084a034723c */ /* 0x040fe20000041834 */
[----:B------:R-:W-:Y:S03]  /*1e320*/  LDSM.16.MT88.4 R176, [R185+0x4800] ;  /* 0x00480000b9b0783b */ /* 0x000fe60000004200 */
[----:B------:R-:W-:Y:S01]  /*1e330*/  MUFU.EX2 R196, R196 ;  /* 0x000000c400c47308 */ /* 0x000fe20000000800 */
[----:B------:R-:W-:Y:S01]  /*1e340*/  FMUL.FTZ R131, R0, R131 ;  /* 0x0000008300837220 */ /* 0x000fe20000410000 */
[--C-:B------:R-:W-:Y:S01]  /*1e350*/  FFMA.FTZ R202, R225, UR4, -R192.reuse ;  /* 0x00000004e1ca7c23 */ /* 0x100fe200080108c0 */
[----:B------:R-:W-:Y:S01]  /*1e360*/  FFMA.FTZ R223, R223, UR4, -R192 ;  /* 0x00000004dfdf7c23 */ /* 0x000fe200080108c0 */
[--C-:B------:R-:W-:Y:S01]  /*1e370*/  FFMA.FTZ R204, R215, UR4, -R182.reuse ;  /* 0x00000004d7cc7c23 */ /* 0x100fe200080108b6 */
[----:B------:R-:W-:Y:S01]  /*1e380*/  FFMA.FTZ R211, R211, UR4, -R182 ;  /* 0x00000004d3d37c23 */ /* 0x000fe200080108b6 */
[C---:B------:R-:W-:Y:S01]  /*1e390*/  HMMA.16816.F32.BF16 R56, R160.reuse, R134, R56 ;  /* 0x00000086a038723c */ /* 0x040fe20000041838 */
[----:B------:R-:W3:Y:S03]  /*1e3a0*/  LDSM.16.MT88.4 R132, [R217+0x14000] ;  /* 0x01400000d984783b */ /* 0x000ee60000004200 */
[----:B------:R-:W-:Y:S01]  /*1e3b0*/  MUFU.EX2 R202, R202 ;  /* 0x000000ca00ca7308 */ /* 0x000fe20000000800 */
[--C-:B------:R-:W-:Y:S01]  /*1e3c0*/  FFMA.FTZ R206, R213, UR4, -R192.reuse ;  /* 0x00000004d5ce7c23 */ /* 0x100fe200080108c0 */
[----:B------:R-:W-:Y:S01]  /*1e3d0*/  FFMA.FTZ R207, R207, UR4, -R192 ;  /* 0x00000004cfcf7c23 */ /* 0x000fe200080108c0 */
[----:B------:R-:W-:Y:S01]  /*1e3e0*/  FFMA.FTZ R208, R209, UR4, -R182 ;  /* 0x00000004d1d07c23 */ /* 0x000fe200080108b6 */
[----:B------:R-:W-:Y:S01]  /*1e3f0*/  FFMA.FTZ R209, R183, UR4, -R192 ;  /* 0x00000004b7d17c23 */ /* 0x000fe200080108c0 */
[----:B------:R-:W-:Y:S01]  /*1e400*/  FFMA.FTZ R205, R205, UR4, -R182 ;  /* 0x00000004cdcd7c23 */ /* 0x000fe200080108b6 */
[C---:B------:R-:W-:Y:S04]  /*1e410*/  HMMA.16816.F32.BF16 R60, R160.reuse, R140, R60 ;  /* 0x0000008ca03c723c */ /* 0x040fe8000004183c */
[----:B------:R-:W-:Y:S01]  /*1e420*/  MUFU.EX2 R223, R223 ;  /* 0x000000df00df7308 */ /* 0x000fe20000000800 */
[--C-:B------:R-:W-:Y:S01]  /*1e430*/  FFMA.FTZ R210, R195, UR4, -R192.reuse ;  /* 0x00000004c3d27c23 */ /* 0x100fe200080108c0 */
[--C-:B------:R-:W-:Y:S01]  /*1e440*/  FFMA.FTZ R195, R181, UR4, -R192.reuse ;  /* 0x00000004b5c37c23 */ /* 0x100fe200080108c0 */
[----:B------:R-:W-:Y:S01]  /*1e450*/  FFMA.FTZ R192, R180, UR4, -R192 ;  /* 0x00000004b4c07c23 */ /* 0x000fe200080108c0 */
[--C-:B------:R-:W-:Y:S01]  /*1e460*/  FFMA.FTZ R168, R168, UR4, -R182.reuse ;  /* 0x00000004a8a87c23 */ /* 0x100fe200080108b6 */
[--C-:B------:R-:W-:Y:S01]  /*1e470*/  FFMA.FTZ R167, R167, UR4, -R182.reuse ;  /* 0x00000004a7a77c23 */ /* 0x100fe200080108b6 */
[C---:B------:R-:W-:Y:S01]  /*1e480*/  HMMA.16816.F32.BF16 R64, R160.reuse, R142, R64 ;  /* 0x0000008ea040723c */ /* 0x040fe20000041840 */
[----:B------:R-:W4:Y:S03]  /*1e490*/  LDSM.16.MT88.4 R140, [R185+0x4000] ;  /* 0x00400000b98c783b */ /* 0x000f260000004200 */
[----:B------:R-:W-:Y:S01]  /*1e4a0*/  MUFU.EX2 R204, R204 ;  /* 0x000000cc00cc7308 */ /* 0x000fe20000000800 */
[--C-:B------:R-:W-:Y:S01]  /*1e4b0*/  FFMA.FTZ R166, R166, UR4, -R182.reuse ;  /* 0x00000004a6a67c23 */ /* 0x100fe200080108b6 */
[----:B------:R-:W-:Y:S01]  /*1e4c0*/  FFMA.FTZ R182, R165, UR4, -R182 ;  /* 0x00000004a5b67c23 */ /* 0x000fe200080108b6 */
[----:B------:R-:W-:Y:S01]  /*1e4d0*/  FFMA.FTZ R193, R2, R241, R193 ;  /* 0x000000f102c17223 */ /* 0x000fe200000100c1 */
[----:B------:R-:W-:Y:S01]  /*1e4e0*/  FFMA.FTZ R191, R0, R239, R191 ;  /* 0x000000ef00bf7223 */ /* 0x000fe200000100bf */
[C---:B-1----:R-:W-:Y:S05]  /*1e4f0*/  HMMA.16816.F32.BF16 R68, R160.reuse, R136, R68 ;  /* 0x00000088a044723c */ /* 0x042fea0000041844 */
[----:B------:R1:W-:Y:S01]  /*1e500*/  MUFU.EX2 R165, R182 ;  /* 0x000000b600a57308 */ /* 0x0003e20000000800 */
[----:B------:R-:W-:Y:S01]  /*1e510*/  FADD.FTZ R190, R190, R193 ;  /* 0x000000c1bebe7221 */ /* 0x000fe20000010000 */
[----:B------:R-:W-:Y:S01]  /*1e520*/  FADD.FTZ R186, R186, R191 ;  /* 0x000000bfbaba7221 */ /* 0x000fe20000010000 */
[C---:B------:R-:W-:Y:S01]  /*1e530*/  HMMA.16816.F32.BF16 R72, R160.reuse, R138, R72 ;  /* 0x0000008aa048723c */ /* 0x040fe20000041848 */
[----:B------:R-:W5:Y:S06]  /*1e540*/  LDSM.16.MT88.4 R136, [R222+0x4000] ;  /* 0x00400000de88783b */ /* 0x000f6c0000004200 */
[----:B------:R-:W-:Y:S01]  /*1e550*/  MUFU.EX2 R211, R211 ;  /* 0x000000d300d37308 */ /* 0x000fe20000000800 */
[----:B------:R-:W-:Y:S04]  /*1e560*/  FADD.FTZ R187, R187, R186 ;  /* 0x000000babbbb7221 */ /* 0x000fe80000010000 */
[----:B------:R-:W-:Y:S01]  /*1e570*/  FADD.FTZ R187, R184, R187 ;  /* 0x000000bbb8bb7221 */ /* 0x000fe20000010000 */
[C---:B---3--:R-:W-:Y:S01]  /*1e580*/  HMMA.16816.F32.BF16 R76, R160.reuse, R132, R76 ;  /* 0x00000084a04c723c */ /* 0x048fe2000004184c */
[----:B-1----:R-:W-:Y:S03]  /*1e590*/  LDSM.16.MT88.4 R180, [R185+0x5800] ;  /* 0x00580000b9b4783b */ /* 0x002fe60000004200 */
[----:B------:R-:W-:Y:S04]  /*1e5a0*/  MUFU.EX2 R206, R206 ;  /* 0x000000ce00ce7308 */ /* 0x000fe80000000800 */
[C---:B------:R-:W-:Y:S01]  /*1e5b0*/  HMMA.16816.F32.BF16 R80, R160.reuse, R134, R80 ;  /* 0x00000086a050723c */ /* 0x040fe20000041850 */
[----:B------:R-:W1:Y:S05]  /*1e5c0*/  LDSM.16.MT88.4 R132, [R221+0x16000] ;  /* 0x01600000dd84783b */ /* 0x000e6a0000004200 */
[----:B------:R-:W-:Y:S02]  /*1e5d0*/  MUFU.EX2 R207, R207 ;  /* 0x000000cf00cf7308 */ /* 0x000fe40000000800 */
[C---:B----4-:R-:W-:Y:S08]  /*1e5e0*/  HMMA.16816.F32.BF16 R84, R160.reuse, R140, R84 ;  /* 0x0000008ca054723c */ /* 0x050ff00000041854 */
[----:B------:R-:W-:Y:S01]  /*1e5f0*/  MUFU.EX2 R208, R208 ;  /* 0x000000d000d07308 */ /* 0x000fe20000000800 */
[C---:B------:R-:W-:Y:S01]  /*1e600*/  HMMA.16816.F32.BF16 R88, R160.reuse, R142, R88 ;  /* 0x0000008ea058723c */ /* 0x040fe20000041858 */
[----:B------:R-:W3:Y:S08]  /*1e610*/  LDSM.16.MT88.4 R140, [R217+0x16000] ;  /* 0x01600000d98c783b */ /* 0x000ef00000004200 */
[----:B------:R-:W-:Y:S01]  /*1e620*/  MUFU.EX2 R205, R205 ;  /* 0x000000cd00cd7308 */ /* 0x000fe20000000800 */
[C---:B-----5:R-:W-:Y:S09]  /*1e630*/  HMMA.16816.F32.BF16 R92, R160.reuse, R136, R92 ;  /* 0x00000088a05c723c */ /* 0x060ff2000004185c */
[----:B------:R-:W4:Y:S01]  /*1e640*/  MUFU.EX2 R199, R199 ;  /* 0x000000c700c77308 */ /* 0x000f220000000800 */
[C---:B------:R-:W-:Y:S01]  /*1e650*/  HMMA.16816.F32.BF16 R96, R160.reuse, R138, R96 ;  /* 0x0000008aa060723c */ /* 0x040fe20000041860 */
[----:B------:R-:W5:Y:S08]  /*1e660*/  LDSM.16.MT88.4 R136, [R185+0x6000] ;  /* 0x00600000b988783b */ /* 0x000f700000004200 */
[----:B------:R-:W4:Y:S01]  /*1e670*/  MUFU.EX2 R201, R201 ;  /* 0x000000c900c97308 */ /* 0x000f220000000800 */
[C---:B-1----:R-:W-:Y:S09]  /*1e680*/  HMMA.16816.F32.BF16 R100, R160.reuse, R132, R100 ;  /* 0x00000084a064723c */ /* 0x042ff20000041864 */
[----:B------:R-:W1:Y:S01]  /*1e690*/  MUFU.EX2 R203, R203 ;  /* 0x000000cb00cb7308 */ /* 0x000e620000000800 */
[C---:B------:R-:W-:Y:S01]  /*1e6a0*/  HMMA.16816.F32.BF16 R104, R160.reuse, R134, R104 ;  /* 0x00000086a068723c */ /* 0x040fe20000041868 */
[----:B------:R-:W2:Y:S08]  /*1e6b0*/  LDSM.16.MT88.4 R132, [R222+0x6000] ;  /* 0x00600000de84783b */ /* 0x000eb00000004200 */
[----:B------:R-:W-:Y:S01]  /*1e6c0*/  MUFU.EX2 R209, R209 ;  /* 0x000000d100d17308 */ /* 0x000fe20000000800 */
[C---:B---3--:R-:W-:Y:S09]  /*1e6d0*/  HMMA.16816.F32.BF16 R108, R160.reuse, R140, R108 ;  /* 0x0000008ca06c723c */ /* 0x048ff2000004186c */
[----:B------:R-:W3:Y:S01]  /*1e6e0*/  MUFU.EX2 R210, R210 ;  /* 0x000000d200d27308 */ /* 0x000ee20000000800 */
[C---:B------:R-:W-:Y:S01]  /*1e6f0*/  HMMA.16816.F32.BF16 R112, R160.reuse, R142, R112 ;  /* 0x0000008ea070723c */ /* 0x040fe20000041870 */
[----:B------:R-:W-:Y:S08]  /*1e700*/  LDSM.16.MT88.4 R140, [R217+0x10800] ;  /* 0x01080000d98c783b */ /* 0x000ff00000004200 */
[----:B------:R-:W-:Y:S01]  /*1e710*/  MUFU.EX2 R168, R168 ;  /* 0x000000a800a87308 */ /* 0x000fe20000000800 */
[C---:B-----5:R-:W-:Y:S09]  /*1e720*/  HMMA.16816.F32.BF16 R116, R160.reuse, R136, R116 ;  /* 0x00000088a074723c */ /* 0x060ff20000041874 */
[----:B------:R-:W5:Y:S01]  /*1e730*/  MUFU.EX2 R167, R167 ;  /* 0x000000a700a77308 */ /* 0x000f620000000800 */
[C---:B------:R-:W-:Y:S01]  /*1e740*/  HMMA.16816.F32.BF16 R120, R160.reuse, R138, R120 ;  /* 0x0000008aa078723c */ /* 0x040fe20000041878 */
[----:B------:R-:W3:Y:S08]  /*1e750*/  LDSM.16.MT88.4 R136, [R221+0x10800] ;  /* 0x01080000dd88783b */ /* 0x000ef00000004200 */
[----:B------:R-:W-:Y:S01]  /*1e760*/  MUFU.EX2 R195, R195 ;  /* 0x000000c300c37308 */ /* 0x000fe20000000800 */
[C---:B--2---:R-:W-:Y:S09]  /*1e770*/  HMMA.16816.F32.BF16 R124, R160.reuse, R132, R124 ;  /* 0x00000084a07c723c */ /* 0x044ff2000004187c */
[----:B------:R-:W2:Y:S01]  /*1e780*/  MUFU.EX2 R192, R192 ;  /* 0x000000c000c07308 */ /* 0x000ea20000000800 */
[----:B------:R-:W-:Y:S02]  /*1e790*/  F2FP.BF16.F32.PACK_AB R132, R197, R194 ;  /* 0x000000c2c584723e */ /* 0x000fe400000010ff */
[----:B----4-:R-:W-:Y:S01]  /*1e7a0*/  F2FP.BF16.F32.PACK_AB R133, R199, R196 ;  /* 0x000000c4c785723e */ /* 0x010fe200000010ff */
[----:B------:R-:W-:Y:S01]  /*1e7b0*/  FADD.FTZ R196, R196, R187 ;  /* 0x000000bbc4c47221 */ /* 0x000fe20000010000 */
[----:B------:R-:W-:Y:S01]  /*1e7c0*/  HMMA.16816.F32.BF16 R128, R160, R134, R128 ;  /* 0x00000086a080723c */ /* 0x000fe20000041880 */
[----:B------:R-:W-:Y:S04]  /*1e7d0*/  LDSM.16.MT88.4 R160, [R222+0x2800] ;  /* 0x00280000dea0783b */ /* 0x000fe80000004200 */
[----:B------:R-:W4:Y:S01]  /*1e7e0*/  MUFU.EX2 R166, R166 ;  /* 0x000000a600a67308 */ /* 0x000f220000000800 */
[----:B------:R-:W-:Y:S01]  /*1e7f0*/  F2FP.BF16.F32.PACK_AB R134, R201, R198 ;  /* 0x000000c6c986723e */ /* 0x000fe200000010ff */
[----:B------:R-:W-:Y:S01]  /*1e800*/  FADD.FTZ R199, R199, R196 ;  /* 0x000000c4c7c77221 */ /* 0x000fe20000010000 */
[C---:B-1----:R-:W-:Y:S03]  /*1e810*/  F2FP.BF16.F32.PACK_AB R135, R203.reuse, R200 ;  /* 0x000000c8cb87723e */ /* 0x042fe600000010ff */
[----:B------:R-:W-:Y:S04]  /*1e820*/  FADD.FTZ R200, R200, R199 ;  /* 0x000000c7c8c87221 */ /* 0x000fe80000010000 */
[----:B------:R-:W-:Y:S01]  /*1e830*/  FADD.FTZ R203, R203, R200 ;  /* 0x000000c8cbcb7221 */ /* 0x000fe20000010000 */
[C---:B---3--:R-:W-:Y:S08]  /*1e840*/  HMMA.16816.F32.BF16 R4, R132.reuse, R136, R4 ;  /* 0x000000888404723c */ /* 0x048ff00000041804 */
[C---:B------:R-:W-:Y:S01]  /*1e850*/  HMMA.16816.F32.BF16 R8, R132.reuse, R138, R8 ;  /* 0x0000008a8408723c */ /* 0x040fe20000041808 */
[----:B------:R-:W1:Y:S07]  /*1e860*/  LDSM.16.MT88.4 R136, [R185+0x2800] ;  /* 0x00280000b988783b */ /* 0x000e6e0000004200 */
[C---:B------:R-:W-:Y:S08]  /*1e870*/  HMMA.16816.F32.BF16 R12, R132.reuse, R140, R12 ;  /* 0x0000008c840c723c */ /* 0x040ff0000004180c */
[C---:B------:R-:W-:Y:S01]  /*1e880*/  HMMA.16816.F32.BF16 R16, R132.reuse, R142, R16 ;  /* 0x0000008e8410723c */ /* 0x040fe20000041810 */
[----:B------:R-:W3:Y:S07]  /*1e890*/  LDSM.16.MT88.4 R140, [R221+0x14800] ;  /* 0x01480000dd8c783b */ /* 0x000eee0000004200 */
[C---:B------:R-:W-:Y:S08]  /*1e8a0*/  HMMA.16816.F32.BF16 R20, R132.reuse, R144, R20 ;  /* 0x000000908414723c */ /* 0x040ff00000041814 */
[C---:B------:R-:W-:Y:S01]  /*1e8b0*/  HMMA.16816.F32.BF16 R24, R132.reuse, R146, R24 ;  /* 0x000000928418723c */ /* 0x040fe20000041818 */
[----:B------:R-:W5:Y:S07]  /*1e8c0*/  LDSM.16.MT88.4 R144, [R222+0x4800] ;  /* 0x00480000de90783b */ /* 0x000f6e0000004200 */
[C---:B------:R-:W-:Y:S08]  /*1e8d0*/  HMMA.16816.F32.BF16 R28, R132.reuse, R148, R28 ;  /* 0x00000094841c723c */ /* 0x040ff0000004181c */
        /* <DEDUP_REMOVED lines=14> */
[C---:B---3--:R-:W-:Y:S08]  /*1e9c0*/  HMMA.16816.F32.BF16 R68, R132.reuse, R140, R68 ;  /* 0x0000008c8444723c */ /* 0x048ff00000041844 */
[C---:B------:R-:W-:Y:S01]  /*1e9d0*/  HMMA.16816.F32.BF16 R72, R132.reuse, R142, R72 ;  /* 0x0000008e8448723c */ /* 0x040fe20000041848 */
[----:B------:R-:W3:Y:S07]  /*1e9e0*/  LDSM.16.MT88.4 R140, [R185+0x6800] ;  /* 0x00680000b98c783b */ /* 0x000eee0000004200 */
[C---:B------:R-:W-:Y:S08]  /*1e9f0*/  HMMA.16816.F32.BF16 R76, R132.reuse, R172, R76 ;  /* 0x000000ac844c723c */ /* 0x040ff0000004184c */
[C---:B------:R-:W-:Y:S01]  /*1ea00*/  HMMA.16816.F32.BF16 R80, R132.reuse, R174, R80 ;  /* 0x000000ae8450723c */ /* 0x040fe20000041850 */
[----:B------:R-:W-:Y:S07]  /*1ea10*/  LDSM.16.MT88.4 R172, [R222+0x3000] ;  /* 0x00300000deac783b */ /* 0x000fee0000004200 */
[C---:B------:R-:W-:Y:S08]  /*1ea20*/  HMMA.16816.F32.BF16 R84, R132.reuse, R176, R84 ;  /* 0x000000b08454723c */ /* 0x040ff00000041854 */
[C---:B------:R-:W-:Y:S01]  /*1ea30*/  HMMA.16816.F32.BF16 R88, R132.reuse, R178, R88 ;  /* 0x000000b28458723c */ /* 0x040fe20000041858 */
[----:B------:R-:W-:Y:S07]  /*1ea40*/  LDSM.16.MT88.4 R176, [R216+0x15000] ;  /* 0x01500000d8b0783b */ /* 0x000fee0000004200 */
[C---:B-----5:R-:W-:Y:S08]  /*1ea50*/  HMMA.16816.F32.BF16 R92, R132.reuse, R144, R92 ;  /* 0x00000090845c723c */ /* 0x060ff0000004185c */
[C---:B------:R-:W-:Y:S01]  /*1ea60*/  HMMA.16816.F32.BF16 R96, R132.reuse, R146, R96 ;  /* 0x000000928460723c */ /* 0x040fe20000041860 */
[----:B------:R-:W5:Y:S07]  /*1ea70*/  LDSM.16.MT88.4 R144, [R222+0x6800] ;  /* 0x00680000de90783b */ /* 0x000f6e0000004200 */
[C---:B--2---:R-:W-:Y:S08]  /*1ea80*/  HMMA.16816.F32.BF16 R100, R132.reuse, R148, R100 ;  /* 0x000000948464723c */ /* 0x044ff00000041864 */
[C---:B------:R-:W-:Y:S01]  /*1ea90*/  HMMA.16816.F32.BF16 R104, R132.reuse, R150, R104 ;  /* 0x000000968468723c */ /* 0x040fe20000041868 */
[----:B------:R-:W-:Y:S07]  /*1eaa0*/  LDSM.16.MT88.4 R148, [R216+0x11000] ;  /* 0x01100000d894783b */ /* 0x000fee0000004200 */
[C---:B-1----:R-:W-:Y:S08]  /*1eab0*/  HMMA.16816.F32.BF16 R108, R132.reuse, R136, R108 ;  /* 0x00000088846c723c */ /* 0x042ff0000004186c */
[C---:B------:R-:W-:Y:S01]  /*1eac0*/  HMMA.16816.F32.BF16 R112, R132.reuse, R138, R112 ;  /* 0x0000008a8470723c */ /* 0x040fe20000041870 */
[----:B------:R-:W1:Y:S07]  /*1ead0*/  LDSM.16.MT88.4 R136, [R221+0x11000] ;  /* 0x01100000dd88783b */ /* 0x000e6e0000004200 */
[C---:B---3--:R-:W-:Y:S08]  /*1eae0*/  HMMA.16816.F32.BF16 R116, R132.reuse, R140, R116 ;  /* 0x0000008c8474723c */ /* 0x048ff00000041874 */
[C---:B------:R-:W-:Y:S01]  /*1eaf0*/  HMMA.16816.F32.BF16 R120, R132.reuse, R142, R120 ;  /* 0x0000008e8478723c */ /* 0x040fe20000041878 */
[----:B------:R-:W2:Y:S07]  /*1eb00*/  LDSM.16.MT88.4 R140, [R185+0x1000] ;  /* 0x00100000b98c783b */ /* 0x000eae0000004200 */
[C---:B-----5:R-:W-:Y:S08]  /*1eb10*/  HMMA.16816.F32.BF16 R124, R132.reuse, R144, R124 ;  /* 0x00000090847c723c */ /* 0x060ff0000004187c */
[----:B------:R-:W-:Y:S01]  /*1eb20*/  HMMA.16816.F32.BF16 R128, R132, R146, R128 ;  /* 0x000000928480723c */ /* 0x000fe20000041880 */
[----:B------:R-:W3:Y:S02]  /*1eb30*/  LDSM.16.MT88.4 R144, [R216+0x13000] ;  /* 0x01300000d890783b */ /* 0x000ee40000004200 */
[----:B------:R-:W-:Y:S02]  /*1eb40*/  F2FP.BF16.F32.PACK_AB R132, R223, R202 ;  /* 0x000000cadf84723e */ /* 0x000fe400000010ff */
[----:B------:R-:W-:Y:S01]  /*1eb50*/  F2FP.BF16.F32.PACK_AB R133, R211, R204 ;  /* 0x000000ccd385723e */ /* 0x000fe200000010ff */
[----:B------:R-:W-:Y:S01]  /*1eb60*/  FADD.FTZ R204, R204, R203 ;  /* 0x000000cbcccc7221 */ /* 0x000fe20000010000 */
[----:B------:R-:W-:Y:S02]  /*1eb70*/  F2FP.BF16.F32.PACK_AB R134, R207, R206 ;  /* 0x000000cecf86723e */ /* 0x000fe400000010ff */
[----:B------:R-:W-:Y:S01]  /*1eb80*/  F2FP.BF16.F32.PACK_AB R135, R205, R208 ;  /* 0x000000d0cd87723e */ /* 0x000fe200000010ff */
        /* <DEDUP_REMOVED lines=17> */
[C---:B---3--:R-:W-:Y:S08]  /*1eca0*/  HMMA.16816.F32.BF16 R44, R132.reuse, R144, R44 ;  /* 0x00000090842c723c */ /* 0x048ff0000004182c */
[C---:B------:R-:W-:Y:S01]  /*1ecb0*/  HMMA.16816.F32.BF16 R48, R132.reuse, R146, R48 ;  /* 0x000000928430723c */ /* 0x040fe20000041830 */
[----:B------:R-:W3:Y:S07]  /*1ecc0*/  LDSM.16.MT88.4 R144, [R221+0x17000] ;  /* 0x01700000dd90783b */ /* 0x000eee0000004200 */
[C---:B------:R-:W-:Y:S08]  /*1ecd0*/  HMMA.16816.F32.BF16 R52, R132.reuse, R160, R52 ;  /* 0x000000a08434723c */ /* 0x040ff00000041834 */
[C---:B------:R-:W-:Y:S08]  /*1ece0*/  HMMA.16816.F32.BF16 R56, R132.reuse, R162, R56 ;  /* 0x000000a28438723c */ /* 0x040ff00000041838 */
[C---:B------:R-:W-:Y:S03]  /*1ecf0*/  HMMA.16816.F32.BF16 R60, R132.reuse, R172, R60 ;  /* 0x000000ac843c723c */ /* 0x040fe6000004183c */
[----:B------:R-:W-:Y:S02]  /*1ed00*/  F2FP.BF16.F32.PACK_AB R172, R210, R209 ;  /* 0x000000d1d2ac723e */ /* 0x000fe400000010ff */
[C---:B------:R-:W-:Y:S01]  /*1ed10*/  F2FP.BF16.F32.PACK_AB R173, R167.reuse, R168 ;  /* 0x000000a8a7ad723e */ /* 0x040fe200000010ff */
[----:B------:R-:W-:Y:S02]  /*1ed20*/  FADD.FTZ R168, R168, R205 ;  /* 0x000000cda8a87221 */ /* 0x000fe40000010000 */
[C---:B------:R-:W-:Y:S03]  /*1ed30*/  HMMA.16816.F32.BF16 R64, R132.reuse, R174, R64 ;  /* 0x000000ae8440723c */ /* 0x040fe60000041840 */
[----:B------:R-:W-:Y:S01]  /*1ed40*/  F2FP.BF16.F32.PACK_AB R174, R192, R195 ;  /* 0x000000c3c0ae723e */ /* 0x000fe200000010ff */
[----:B------:R-:W-:Y:S01]  /*1ed50*/  FADD.FTZ R167, R167, R168 ;  /* 0x000000a8a7a77221 */ /* 0x000fe20000010000 */
[C---:B----4-:R-:W-:Y:S03]  /*1ed60*/  F2FP.BF16.F32.PACK_AB R175, R165.reuse, R166 ;  /* 0x000000a6a5af723e */ /* 0x050fe600000010ff */
        /* <DEDUP_REMOVED lines=70> */
[C---:B------:R-:W-:Y:S03]  /*1f1d0*/  HMMA.16816.F32.BF16 R92, R172.reuse, R24, R92 ;  /* 0x00000018ac5c723c */ /* 0x040fe6000004185c */
[----:B------:R-:W-:Y:S04]  /*1f1e0*/  FADD.FTZ R195, R195, R210 ;  /* 0x000000d2c3c37221 */ /* 0x000fe80000010000 */
        /* <DEDUP_REMOVED lines=12> */
.L_x_1130:
        /* <DEDUP_REMOVED lines=347> */
.L_x_1136:
[----:B------:R-:W-:Y:S05]  /*20860*/  BSYNC.RECONVERGENT B0 ;  /* 0x0000000000007941 */ /* 0x000fea0003800200 */
.L_x_1135:
        /* <DEDUP_REMOVED lines=43> */
.L_x_1138:
[----:B------:R-:W-:Y:S05]  /*20b20*/  BSYNC.RECONVERGENT B0 ;  /* 0x0000000000007941 */ /* 0x000fea0003800200 */
.L_x_1137:
        /* <DEDUP_REMOVED lines=26> */
.L_x_1140:
[----:B------:R-:W-:Y:S05]  /*20cd0*/  BSYNC.RECONVERGENT B0 ;  /* 0x0000000000007941 */ /* 0x000fea0003800200 */
.L_x_1139:
        /* <DEDUP_REMOVED lines=26> */
.L_x_1142:
[----:B------:R-:W-:Y:S05]  /*20e80*/  BSYNC.RECONVERGENT B0 ;  /* 0x0000000000007941 */ /* 0x000fea0003800200 */
.L_x_1141:
        /* <DEDUP_REMOVED lines=26> */
.L_x_1143:
        /* <DEDUP_REMOVED lines=13> */
.L_x_7463:


//--------------------- .text._ZN5flash24flash_fwd_splitkv_kernelI23Flash_fwd_kernel_traitsILi256ELi64ELi64ELi4ELb0ELb0EN7cutlass10bfloat16_tE19Flash_kernel_traitsILi256ELi64ELi64ELi4ES3_EELb0ELb0ELb0ELb0ELb0ELb0ELb1ELb0EEEvNS_16Flash_fwd_paramsE --------------------------
	.section	.text._ZN5flash24flash_fwd_splitkv_kernelI23Flash_fwd_kernel_traitsILi256ELi64ELi64ELi4ELb0ELb0EN7cutlass10bfloat16_tE19Flash_kernel_traitsILi256ELi64ELi64ELi4ES3_EELb0ELb0ELb0ELb0ELb0ELb0ELb1ELb0EEEvNS_16Flash_fwd_paramsE,"ax",@progbits
	.align	128
        .global         _ZN5flash24flash_fwd_splitkv_kernelI23Flash_fwd_kernel_traitsILi256ELi64ELi64ELi4ELb0ELb0EN7cutlass10bfloat16_tE19Flash_kernel_traitsILi256ELi64ELi64ELi4ES3_EELb0ELb0ELb0ELb0ELb0ELb0ELb1ELb0EEEvNS_16Flash_fwd_paramsE
        .type           _ZN5flash24flash_fwd_splitkv_kernelI23Flash_fwd_kernel_traitsILi256ELi64ELi64ELi4ELb0ELb0EN7cutlass10bfloat16_tE19Flash_kernel_traitsILi256ELi64ELi64ELi4ES3_EELb0ELb0ELb0ELb0ELb0ELb0ELb1ELb0EEEvNS_16Flash_fwd_paramsE,@function
        .size           _ZN5flash24flash_fwd_splitkv_kernelI23Flash_fwd_kernel_traitsILi256ELi64ELi64ELi4ELb0ELb0EN7cutlass10bfloat16_tE19Flash_kernel_traitsILi256ELi64ELi64ELi4ES3_EELb0ELb0ELb0ELb0ELb0ELb0ELb1ELb0EEEvNS_16Flash_fwd_paramsE,(.L_x_7464 - _ZN5flash24flash_fwd_splitkv_kernelI23Flash_fwd_kernel_traitsILi256ELi64ELi64ELi4ELb0ELb0EN7cutlass10bfloat16_tE19Flash_kernel_traitsILi256ELi64ELi64ELi4ES3_EELb0ELb0ELb0ELb0ELb0ELb0ELb1ELb0EEEvNS_16Flash_fwd_paramsE)
        .other          _ZN5flash24flash_fwd_splitkv_kernelI23Flash_fwd_kernel_traitsILi256ELi64ELi64ELi4ELb0ELb0EN7cutlass10bfloat16_tE19Flash_kernel_traitsILi256ELi64ELi64ELi4ES3_EELb0ELb0ELb0ELb0ELb0ELb0ELb1ELb0EEEvNS_16Flash_fwd_paramsE,@"STO_CUDA_ENTRY STV_DEFAULT"
_ZN5flash24flash_fwd_splitkv_kernelI23Flash_fwd_kernel_traitsILi256ELi64ELi64ELi4ELb0ELb0EN7cutlass10bfloat16_tE19Flash_kernel_traitsILi256ELi64ELi64ELi4ES3_EELb0ELb0ELb0ELb0ELb0ELb0ELb1ELb0EEEvNS_16Flash_fwd_paramsE:
.text._ZN5flash24flash_fwd_splitkv_kernelI23Flash_fwd_kernel_traitsILi256ELi64ELi64ELi4ELb0ELb0EN7cutlass10bfloat16_tE19Flash_kernel_traitsILi256ELi64ELi64ELi4ES3_EELb0ELb0ELb0ELb0ELb0ELb0ELb1ELb0EEEvNS_16Flash_fwd_paramsE:
[----:B------:R-:W-:Y:S01]  /*0000*/  LDC R1, c[0x0][0x37c] ;  /* 0x0000df00ff017b82 */ /* 0x000fe20000000800 */
[----:B------:R-:W1:Y:S07]  /*0010*/  LDCU UR11, c[0x0][0x3e0] ;  /* 0x00007c00ff0b77ac */ /* 0x000e6e0008000800 */
[----:B------:R-:W2:Y:S01]  /*0020*/  S2UR UR23, SR_CTAID.Z ;  /* 0x00000000001779c3 */ /* 0x000ea20000002700 */
[----:B------:R-:W3:Y:S01]  /*0030*/  LDCU.64 UR12, c[0x0][0x470] ;  /* 0x00008e00ff0c77ac */ /* 0x000ee20008000a00 */
[----:B------:R-:W4:Y:S01]  /*0040*/  LDCU.64 UR8, c[0x0][0x478] ;  /* 0x00008f00ff0877ac */ /* 0x000f220008000a00 */
[----:B------:R-:W4:Y:S01]  /*0050*/  LDCU.64 UR16, c[0x0][0x460] ;  /* 0x00008c00ff1077ac */ /* 0x000f220008000a00 */
[----:B------:R-:W4:Y:S01]  /*0060*/  LDCU.64 UR18, c[0x0][0x358] ;  /* 0x00006b00ff1277ac */ /* 0x000f220008000a00 */
[----:B-1----:R-:W1:Y:S01]  /*0070*/  I2F.U32.RP R2, UR11 ;  /* 0x0000000b00027d06 */ /* 0x002e620008209000 */
[----:B------:R-:W-:-:S02]  /*0080*/  UISETP.NE.U32.AND UP0, UPT, UR11, URZ, UPT ;  /* 0x000000ff0b00728c */ /* 0x000fc4000bf05070 */
[----:B---3--:R-:W-:-:S04]  /*0090*/  UISETP.NE.U32.AND UP3, UPT, UR12, URZ, UPT ;  /* 0x000000ff0c00728c */ /* 0x008fc8000bf65070 */
[----:B------:R-:W-:Y:S01]  /*00a0*/  UISETP.NE.AND.EX UP3, UPT, UR13, URZ, UPT, UP3 ;  /* 0x000000ff0d00728c */ /* 0x000fe2000bf65330 */
[----:B-1----:R-:W1:Y:S02]  /*00b0*/  MUFU.RCP R0, R2 ;  /* 0x0000000200007308 */ /* 0x002e640000001000 */
[----:B-1----:R-:W-:-:S06]  /*00c0*/  VIADD R0, R0, 0xffffffe ;  /* 0x0ffffffe00007836 */ /* 0x002fcc0000000000 */
[----:B------:R-:W1:Y:S02]  /*00d0*/  F2I.FTZ.U32.TRUNC.NTZ R0, R0 ;  /* 0x0000000000007305 */ /* 0x000e64000021f000 */
[----:B-1----:R-:W-:-:S13]  /*00e0*/  R2UR UR5, R0 ;  /* 0x00000000000572ca */ /* 0x002fda00000e0000 */
[----:B------:R-:W-:-:S04]  /*00f0*/  UIADD3 UR4, UPT, UPT, URZ, -UR5, URZ ;  /* 0x80000005ff047290 */ /* 0x000fc8000fffe0ff */
[----:B------:R-:W-:-:S03]  /*0100*/  UIMAD UR6, UR4, UR11, URZ ;  /* 0x0000000b040672a4 */ /* 0x000fc6000f8e02ff */
[----:B------:R-:W-:Y:S02]  /*0110*/  UMOV UR4, URZ ;  /* 0x000000ff00047c82 */ /* 0x000fe40008000000 */
[----:B------:R-:W-:Y:S02]  /*0120*/  UIMAD.WIDE.U32 UR6, UR5, UR6, UR4 ;  /* 0x00000006050672a5 */ /* 0x000fe4000f8e0004 */
[----:B------:R-:W1:Y:S02]  /*0130*/  LDCU.64 UR4, c[0x0][0x460] ;  /* 0x00008c00ff0477ac */ /* 0x000e640008000a00 */
[----:B--2---:R-:W-:-:S04]  /*0140*/  UIMAD.WIDE.U32 UR14, UR7, UR23, URZ ;  /* 0x00000017070e72a5 */ /* 0x004fc8000f8e00ff */
[----:B------:R-:W-:-:S04]  /*0150*/  UIADD3 UR6, UPT, UPT, -UR15, URZ, URZ ;  /* 0x000000ff0f067290 */ /* 0x000fc8000fffe1ff */
[----:B------:R-:W-:-:S04]  /*0160*/  UIMAD UR6, UR11, UR6, UR23 ;  /* 0x000000060b0672a4 */ /* 0x000fc8000f8e0217 */
[----:B------:R-:W-:Y:S02]  /*0170*/  UISETP.GE.U32.AND UP2, UPT, UR6, UR11, UPT ;  /* 0x0000000b0600728c */ /* 0x000fe4000bf46070 */
[----:B-1----:R-:W-:Y:S01]  /*0180*/  UISETP.NE.U32.AND UP4, UPT, UR4, URZ, UPT ;  /* 0x000000ff0400728c */ /* 0x002fe2000bf85070 */
[----:B------:R-:W-:-:S03]  /*0190*/  ISETP.NE.U32.AND P4, PT, RZ, UR4, PT ;  /* 0x00000004ff007c0c */ /* 0x000fc6000bf85070 */
[----:B------:R-:W-:Y:S01]  /*01a0*/  UISETP.NE.AND.EX UP4, UPT, UR5, URZ, UPT, UP4 ;  /* 0x000000ff0500728c */ /* 0x000fe2000bf85340 */
[----:B------:R-:W-:Y:S01]  /*01b0*/  ISETP.NE.AND.EX P4, PT, RZ, UR5, PT, P4 ;  /* 0x00000005ff007c0c */ /* 0x000fe2000bf85340 */
[----:B------:R-:W1:Y:S03]  /*01c0*/  LDCU.64 UR4, c[0x0][0x468] ;  /* 0x00008d00ff0477ac */ /* 0x000e660008000a00 */
[----:B------:R-:W-:Y:S01]  /*01d0*/  @UP2 UIADD3 UR6, UPT, UPT, UR6, -UR11, URZ ;  /* 0x8000000b06062290 */ /* 0x000fe2000fffe0ff */
[----:B------:R-:W-:Y:S01]  /*01e0*/  PLOP3.LUT P2, PT, PT, PT, UP4, 0x80, 0x8 ;  /* 0x000000000008781c */ /* 0x000fe20003f4f048 */
[----:B------:R-:W-:Y:S02]  /*01f0*/  @UP2 UIADD3 UR15, UPT, UPT, UR15, 0x1, URZ ;  /* 0x000000010f0f2890 */ /* 0x000fe4000fffe0ff */
[----:B------:R-:W-:Y:S02]  /*0200*/  UISETP.GE.U32.AND UP1, UPT, UR6, UR11, UPT ;  /* 0x0000000b0600728c */ /* 0x000fe4000bf26070 */
[----:B----4-:R-:W-:-:S05]  /*0210*/  UISETP.NE.U32.AND UP2, UPT, UR8, URZ, UPT ;  /* 0x000000ff0800728c */ /* 0x010fca000bf45070 */
[----:B------:R-:W2:Y:S04]  /*0220*/  LDCU.U8 UR6, c[0x0][0x532] ;  /* 0x0000a640ff0677ac */ /* 0x000ea80008000000 */
[----:B------:R-:W-:Y:S02]  /*0230*/  @UP1 UIADD3 UR15, UPT, UPT, UR15, 0x1, URZ ;  /* 0x000000010f0f1890 */ /* 0x000fe4000fffe0ff */
[----:B------:R-:W-:Y:S02]  /*0240*/  @!UP0 ULOP3.LUT UR15, URZ, UR11, URZ, 0x33, !UPT ;  /* 0x0000000bff0f8292 */ /* 0x000fe4000f8e33ff */
[----:B------:R-:W-:Y:S02]  /*0250*/  UISETP.NE.AND.EX UP2, UPT, UR9, URZ, UPT, UP2 ;  /* 0x000000ff0900728c */ /* 0x000fe4000bf45320 */
[----:B------:R-:W-:-:S02]  /*0260*/  UIMAD.WIDE.U32 UR16, UR15, 0x4, UR16 ;  /* 0x000000040f1078a5 */ /* 0x000fc4000f8e0010 */
[----:B-1----:R-:W-:Y:S02]  /*0270*/  UISETP.EQ.U32.AND UP6, UPT, UR4, URZ, UPT ;  /* 0x000000ff0400728c */ /* 0x002fe4000bfc2070 */
[----:B------:R-:W-:Y:S02]  /*0280*/  USHF.L.U32 UR10, UR15, 0x2, URZ ;  /* 0x000000020f0a7899 */ /* 0x000fe400080006ff */
[----:B------:R-:W-:Y:S01]  /*0290*/  IMAD.U32 R6, RZ, RZ, UR16 ;  /* 0x00000010ff067e24 */ /* 0x000fe2000f8e00ff */
[----:B--2---:R-:W-:Y:S01]  /*02a0*/  UISETP.NE.AND UP5, UPT, UR6, URZ, UPT ;  /* 0x000000ff0600728c */ /* 0x004fe2000bfa5270 */
[----:B------:R-:W-:Y:S01]  /*02b0*/  IMAD.U32 R7, RZ, RZ, UR17 ;  /* 0x00000011ff077e24 */ /* 0x000fe2000f8e00ff */
[----:B------:R-:W-:Y:S02]  /*02c0*/  USHF.R.U32.HI UR7, URZ, 0x1e, UR15 ;  /* 0x0000001eff077899 */ /* 0x000fe4000801160f */
[----:B------:R-:W-:Y:S02]  /*02d0*/  UISETP.EQ.OR.EX UP6, UPT, UR5, URZ, !UP5, UP6 ;  /* 0x000000ff0500728c */ /* 0x000fe4000efc2760 */
[----:B------:R-:W-:Y:S01]  /*02e0*/  @UP3 UIADD3 UR12, UP0, UPT, UR10, UR12, URZ ;  /* 0x0000000c0a0c3290 */ /* 0x000fe2000ff1e0ff */
[----:B------:R-:W2:Y:S01]  /*02f0*/  @P4 LDG.E R5, desc[UR18][R6.64] ;  /* 0x0000001206054981 */ /* 0x000ea2000c1e1900 */
[----:B------:R-:W-:-:S02]  /*0300*/  UIADD3 UR6, UP1, UPT, UR10, UR4, URZ ;  /* 0x000000040a067290 */ /* 0x000fc4000ff3e0ff */
[----:B------:R-:W-:Y:S01]  /*0310*/  @UP3 UIADD3.X UR13, UPT, UPT, UR7, UR13, URZ, UP0, !UPT ;  /* 0x0000000d070d3290 */ /* 0x000fe200087fe4ff */
[----:B------:R1:W3:Y:S01]  /*0320*/  @P2 LDG.E R2, desc[UR18][R6.64+0x4] ;  /* 0x0000041206022981 */ /* 0x0002e2000c1e1900 */
[----:B------:R-:W-:Y:S01]  /*0330*/  PLOP3.LUT P3, PT, PT, PT, UP6, 0x80, 0x8 ;  /* 0x000000000008781c */ /* 0x000fe20003f6f068 */
[----:B------:R-:W-:Y:S01]  /*0340*/  @UP2 UIADD3 UR16, UP0, UPT, UR10, UR8, URZ ;  /* 0x000000080a102290 */ /* 0x000fe2000ff1e0ff */
[----:B------:R-:W-:Y:S01]  /*0350*/  PLOP3.LUT P1, PT, PT, PT, UP3, 0x80, 0x8 ;  /* 0x000000000008781c */ /* 0x000fe20003f2f038 */
[----:B------:R-:W-:Y:S01]  /*0360*/  UIADD3.X UR8, UPT, UPT, UR7, UR5, URZ, UP1, !UPT ;  /* 0x0000000507087290 */ /* 0x000fe20008ffe4ff */
[----:B------:R-:W-:Y:S01]  /*0370*/  PLOP3.LUT P0, PT, PT, PT, UP2, 0x80, 0x8 ;  /* 0x000000000008781c */ /* 0x000fe20003f0f028 */
[----:B------:R-:W-:Y:S01]  /*0380*/  @UP2 UIADD3.X UR17, UPT, UPT, UR7, UR9, URZ, UP0, !UPT ;  /* 0x0000000907112290 */ /* 0x000fe200087fe4ff */
[----:B------:R-:W-:Y:S02]  /*0390*/  IMAD.U32 R10, RZ, RZ, UR12 ;  /* 0x0000000cff0a7e24 */ /* 0x000fe4000f8e00ff */
[----:B------:R-:W-:-:S02]  /*03a0*/  IMAD.U32 R11, RZ, RZ, UR13 ;  /* 0x0000000dff0b7e24 */ /* 0x000fc4000f8e00ff */
[----:B------:R-:W-:Y:S02]  /*03b0*/  IMAD.U32 R8, RZ, RZ, UR16 ;  /* 0x00000010ff087e24 */ /* 0x000fe4000f8e00ff */
[----:B-1----:R-:W-:-:S03]  /*03c0*/  IMAD.U32 R6, RZ, RZ, UR6 ;  /* 0x00000006ff067e24 */ /* 0x002fc6000f8e00ff */
[----:B------:R1:W5:Y:S01]  /*03d0*/  @P1 LDG.E R3, desc[UR18][R10.64] ;  /* 0x000000120a031981 */ /* 0x000362000c1e1900 */
[----:B------:R-:W-:-:S05]  /*03e0*/  IMAD.U32 R7, RZ, RZ, UR8 ;  /* 0x00000008ff077e24 */ /* 0x000fca000f8e00ff */
[----:B------:R-:W4:Y:S01]  /*03f0*/  @!P3 LDG.E R4, desc[UR18][R6.64] ;  /* 0x000000120604b981 */ /* 0x000f22000c1e1900 */
[----:B------:R-:W-:-:S05]  /*0400*/  IMAD.U32 R9, RZ, RZ, UR17 ;  /* 0x00000011ff097e24 */ /* 0x000fca000f8e00ff */
[----:B------:R1:W5:Y:S01]  /*0410*/  @P0 LDG.E R0, desc[UR18][R8.64] ;  /* 0x0000001208000981 */ /* 0x000362000c1e1900 */
[----:B------:R-:W1:Y:S01]  /*0420*/  S2UR UR20, SR_CTAID.X ;  /* 0x00000000001479c3 */ /* 0x000e620000002500 */
[----:B------:R-:W3:Y:S01]  /*0430*/  @!UP4 LDCU UR21, c[0x0][0x434] ;  /* 0x00008680ff15c7ac */ /* 0x000ee20008000800 */
[----:B------:R-:W-:Y:S01]  /*0440*/  UMOV UR22, 0xffffffff ;  /* 0xffffffff00167882 */ /* 0x000fe20000000000 */
[----:B------:R-:W-:Y:S01]  /*0450*/  UISETP.NE.U32.AND UP0, UPT, UR4, URZ, UPT ;  /* 0x000000ff0400728c */ /* 0x000fe2000bf05070 */
[----:B------:R-:W-:-:S03]  /*0460*/  UMOV UR12, 0xffffffff ;  /* 0xffffffff000c7882 */ /* 0x000fc60000000000 */
[----:B------:R-:W-:Y:S02]  /*0470*/  UISETP.NE.AND.EX UP0, UPT, UR5, URZ, UPT, UP0 ;  /* 0x000000ff0500728c */ /* 0x000fe4000bf05300 */
[----:B-1----:R-:W-:-:S09]  /*0480*/  USHF.L.U32 UR20, UR20, 0x6, URZ ;  /* 0x0000000614147899 */ /* 0x002fd200080006ff */
[----:B------:R-:W1:Y:S01]  /*0490*/  @!UP0 LDCU UR16, c[0x0][0x438] ;  /* 0x00008700ff1087ac */ /* 0x000e620008000800 */
[----:B--2---:R-:W-:Y:S02]  /*04a0*/  @P4 R2UR UR22, R5 ;  /* 0x00000000051642ca */ /* 0x004fe400000e0000 */
[----:B---3--:R-:W-:-:S13]  /*04b0*/  @P2 R2UR UR6, R2 ;  /* 0x00000000020622ca */ /* 0x008fda00000e0000 */
[----:B------:R-:W-:-:S04]  /*04c0*/  @UP4 UIADD3 UR21, UPT, UPT, UR6, -UR22, URZ ;  /* 0x8000001606154290 */ /* 0x000fc8000fffe0ff */
[----:B------:R-:W-:-:S06]  /*04d0*/  UISETP.GT.AND UP1, UPT, UR21, UR20, UPT ;  /* 0x000000141500728c */ /* 0x000fcc000bf24270 */
[----:B------:R-:W-:Y:S02]  /*04e0*/  PLOP3.LUT P2, PT, PT, PT, UP1, 0x80, 0x8 ;  /* 0x000000000008781c */ /* 0x000fe40003f4f018 */
[----:B----4-:R-:W-:Y:S01]  /*04f0*/  @!P3 R2UR UR12, R4 ;  /* 0x00000000040cb2ca */ /* 0x010fe200000e0000 */
[----:B-1----:R-:W-:-:S14]  /*0500*/  BRA.U !UP0, `(.L_x_1144) ;  /* 0x0000000108187547 */ /* 0x002fdc000b800000 */
[----:B------:R-:W-:-:S13]  /*0510*/  PLOP3.LUT P3, PT, PT, PT, UP5, 0x80, 0x8 ;  /* 0x000000000008781c */ /* 0x000fda0003f6f058 */
[----:B------:R-:W2:Y:S04]  /*0520*/  @P3 LDG.E R2, desc[UR18][R6.64+0x4] ;  /* 0x0000041206023981 */ /* 0x000ea8000c1e1900 */
[----:B------:R-:W3:Y:S01]  /*0530*/  @!P3 LDG.E R4, desc[UR18][R6.64] ;  /* 0x000000120604b981 */ /* 0x000ee2000c1e1900 */
[----:B--2---:R-:W-:-:S13]  /*0540*/  @P3 R2UR UR16, R2 ;  /* 0x00000000021032ca */ /* 0x004fda00000e0000 */
[----:B------:R-:W-:-:S07]  /*0550*/  @UP5 UIADD3 UR16, UPT, UPT, UR16, -UR12, URZ ;  /* 0x8000000c10105290 */ /* 0x000fce000fffe0ff */
[----:B---3--:R-:W-:-:S15]  /*0560*/  @!P3 R2UR UR16, R4 ;  /* 0x000000000410b2ca */ /* 0x008fde00000e0000 */
.L_x_1144:
[----:B------:R-:W-:Y:S05]  /*0570*/  @!P2 EXIT ;  /* 0x000000000000a94d */ /* 0x000fea0003800000 */
[----:B------:R-:W1:Y:S01]  /*0580*/  LDCU UR9, c[0x0][0x374] ;  /* 0x00006e80ff0977ac */ /* 0x000e620008000800 */
[----:B------:R-:W2:Y:S01]  /*0590*/  LDC R2, c[0x0][0x374] ;  /* 0x0000dd00ff027b82 */ /* 0x000ea20000000800 */
[----:B------:R-:W3:Y:S01]  /*05a0*/  S2R R218, SR_TID.X ;  /* 0x0000000000da7919 */ /* 0x000ee20000002100 */
[----:B------:R-:W4:Y:S01]  /*05b0*/  LDCU UR5, c[0x0][0x438] ;  /* 0x00008700ff0577ac */ /* 0x000f220008000800 */
[----:B------:R-:W-:Y:S01]  /*05c0*/  UMOV UR26, URZ ;  /* 0x000000ff001a7c82 */ /* 0x000fe20008000000 */
[----:B------:R-:W3:Y:S01]  /*05d0*/  @!UP2 LDCU UR25, c[0x0][0x43c] ;  /* 0x00008780ff19a7ac */ /* 0x000ee20008000800 */
[----:B------:R-:W-:Y:S01]  /*05e0*/  UMOV UR6, URZ ;  /* 0x000000ff00067c82 */ /* 0x000fe20008000000 */
[----:B-----5:R-:W-:Y:S01]  /*05f0*/  @P1 R2UR UR6, R3 ;  /* 0x00000000030612ca */ /* 0x020fe200000e0000 */
[----:B----4-:R-:W-:Y:S01]  /*0600*/  UIADD3 UR5, UPT, UPT, UR5, 0x3f, URZ ;  /* 0x0000003f05057890 */ /* 0x010fe2000fffe0ff */
[----:B--2---:R-:W-:-:S03]  /*0610*/  IABS R4, R2 ;  /* 0x0000000200047213 */ /* 0x004fc60000000000 */
[----:B------:R-:W-:Y:S01]  /*0620*/  USHF.R.S32.HI UR4, URZ, 0x1f, UR5 ;  /* 0x0000001fff047899 */ /* 0x000fe20008011405 */
[----:B------:R-:W-:Y:S02]  /*0630*/  IABS R2, R2 ;  /* 0x0000000200027213 */ /* 0x000fe40000000000 */
[----:B------:R-:W-:Y:S01]  /*0640*/  R2UR UR8, R4 ;  /* 0x00000000040872ca */ /* 0x000fe200000e0000 */
[----:B------:R-:W-:Y:S02]  /*0650*/  ULEA.HI UR4, UR4, UR5, URZ, 0x6 ;  /* 0x0000000504047291 */ /* 0x000fe4000f8f30ff */
[----:B------:R-:W-:Y:S02]  /*0660*/  IMAD.MOV R2, RZ, RZ, -R2 ;  /* 0x000000ffff027224 */ /* 0x000fe400078e0a02 */
[----:B-1----:R-:W-:-:S03]  /*0670*/  ULEA.HI.SX32 UR14, UR4, UR9, 0x1a ;  /* 0x00000009040e7291 */ /* 0x002fc6000f8fd2ff */
[----:B------:R-:W-:Y:S01]  /*0680*/  R2UR UR17, R2 ;  /* 0x00000000021172ca */ /* 0x000fe200000e0000 */
[----:B------:R-:W-:-:S04]  /*0690*/  UIADD3 UR14, UPT, UPT, UR14, -0x1, URZ ;  /* 0xffffffff0e0e7890 */ /* 0x000fc8000fffe0ff */
[----:B------:R-:W1:Y:S08]  /*06a0*/  I2F.RP R6, UR8 ;  /* 0x0000000800067d06 */ /* 0x000e700008209400 */
[----:B-1----:R-:W1:Y:S02]  /*06b0*/  MUFU.RCP R5, R6 ;  /* 0x0000000600057308 */ /* 0x002e640000001000 */
[----:B-1----:R-:W-:-:S06]  /*06c0*/  VIADD R5, R5, 0xffffffe ;  /* 0x0ffffffe05057836 */ /* 0x002fcc0000000000 */
[----:B------:R-:W1:Y:S02]  /*06d0*/  F2I.FTZ.U32.TRUNC.NTZ R4, R5 ;  /* 0x0000000500047305 */ /* 0x000e64000021f000 */
[----:B-1----:R-:W-:Y:S01]  /*06e0*/  R2UR UR27, R4 ;  /* 0x00000000041b72ca */ /* 0x002fe200000e0000 */
[----:B------:R-:W-:Y:S01]  /*06f0*/  IMAD.U32 R4, RZ, RZ, UR14 ;  /* 0x0000000eff047e24 */ /* 0x000fe2000f8e00ff */
[----:B------:R-:W-:-:S04]  /*0700*/  ULOP3.LUT UR14, UR14, UR9, URZ, 0x3c, !UPT ;  /* 0x000000090e0e7292 */ /* 0x000fc8000f8e3cff */
[----:B------:R-:W-:-:S04]  /*0710*/  IABS R4, R4 ;  /* 0x0000000400047213 */ /* 0x000fc80000000000 */
[----:B------:R-:W-:-:S03]  /*0720*/  R2UR UR24, R4 ;  /* 0x00000000041872ca */ /* 0x000fc600000e0000 */
[----:B------:R-:W-:-:S04]  /*0730*/  UIADD3 UR4, UPT, UPT, URZ, -UR27, URZ ;  /* 0x8000001bff047290 */ /* 0x000fc8000fffe0ff */
[----:B------:R-:W-:-:S04]  /*0740*/  UIMAD UR28, UR4, UR8, URZ ;  /* 0x00000008041c72a4 */ /* 0x000fc8000f8e02ff */
[----:B------:R-:W-:Y:S01]  /*0750*/  UIMAD.WIDE.U32 UR28, UR27, UR28, UR26 ;  /* 0x0000001c1b1c72a5 */ /* 0x000fe2000f8e001a */
[----:B------:R-:W-:Y:S02]  /*0760*/  @P0 R2UR UR26, R0 ;  /* 0x00000000001a02ca */ /* 0x000fe400000e0000 */
[----:B------:R-:W1:Y:S01]  /*0770*/  @!UP2 LDCU.64 UR4, c[0x0][0x488] ;  /* 0x00009100ff04a7ac */ /* 0x000e620008000a00 */
[----:B------:R-:W-:-:S07]  /*0780*/  UIMAD.WIDE.U32 UR28, UR29, UR24, URZ ;  /* 0x000000181d1c72a5 */ /* 0x000fce000f8e00ff */
[----:B------:R-:W-:Y:S02]  /*0790*/  UMOV UR13, UR29 ;  /* 0x0000001d000d7c82 */ /* 0x000fe40008000000 */
[----:B------:R-:W-:Y:S02]  /*07a0*/  UIMAD UR24, UR13, UR17, UR24 ;  /* 0x000000110d1872a4 */ /* 0x000fe4000f8e0218 */
[----:B------:R-:W-:Y:S02]  /*07b0*/  @UP2 UIADD3 UR17, UPT, UPT, UR26, -UR6, URZ ;  /* 0x800000061a112290 */ /* 0x000fe4000fffe0ff */
[----:B------:R-:W-:Y:S02]  /*07c0*/  UISETP.GT.U32.AND UP1, UPT, UR8, UR24, UPT ;  /* 0x000000180800728c */ /* 0x000fe4000bf24070 */
[----:B-1----:R-:W-:Y:S01]  /*07d0*/  @!UP2 UISETP.NE.U32.AND UP0, UPT, UR4, URZ, UPT ;  /* 0x000000ff0400a28c */ /* 0x002fe2000bf05070 */
[----:B------:R-:W1:Y:S03]  /*07e0*/  S2UR UR4, SR_CTAID.Y ;  /* 0x00000000000479c3 */ /* 0x000e660000002600 */
[----:B------:R-:W-:-:S04]  /*07f0*/  @!UP2 UISETP.NE.AND.EX UP0, UPT, UR5, URZ, UPT, UP0 ;  /* 0x000000ff0500a28c */ /* 0x000fc8000bf05300 */
[----:B---3--:R-:W-:Y:S02]  /*0800*/  @!UP2 USEL UR25, UR25, URZ, UP0 ;  /* 0x000000ff1919a287 */ /* 0x008fe40008000000 */
[----:B------:R-:W-:Y:S02]  /*0810*/  @!UP1 UIADD3 UR24, UPT, UPT, UR24, -UR8, URZ ;  /* 0x8000000818189290 */ /* 0x000fe4000fffe0ff */
[----:B------:R-:W-:Y:S02]  /*0820*/  @!UP2 UIADD3 UR17, UPT, UPT, UR25, UR16, -UR6 ;  /* 0x000000101911a290 */ /* 0x000fe4000fffe806 */
[----:B------:R-:W-:Y:S02]  /*0830*/  UISETP.GE.U32.AND UP2, UPT, UR24, UR8, UPT ;  /* 0x000000081800728c */ /* 0x000fe4000bf46070 */
[----:B------:R-:W-:Y:S02]  /*0840*/  @!UP1 UIADD3 UR13, UPT, UPT, UR13, 0x1, URZ ;  /* 0x000000010d0d9890 */ /* 0x000fe4000fffe0ff */
[----:B------:R-:W-:-:S02]  /*0850*/  UIADD3 UR5, UPT, UPT, UR17, 0x3f, URZ ;  /* 0x0000003f11057890 */ /* 0x000fc4000fffe0ff */
[----:B------:R-:W-:Y:S02]  /*0860*/  UISETP.GE.AND UP1, UPT, UR14, URZ, UPT ;  /* 0x000000ff0e00728c */ /* 0x000fe4000bf26270 */
[----:B------:R-:W-:Y:S02]  /*0870*/  UISETP.NE.AND UP0, UPT, UR9, URZ, UPT ;  /* 0x000000ff0900728c */ /* 0x000fe4000bf05270 */
[----:B------:R-:W-:Y:S02]  /*0880*/  USHF.R.S32.HI UR8, URZ, 0x1f, UR5 ;  /* 0x0000001fff087899 */ /* 0x000fe40008011405 */
[----:B------:R-:W-:Y:S02]  /*0890*/  @UP2 UIADD3 UR13, UPT, UPT, UR13, 0x1, URZ ;  /* 0x000000010d0d2890 */ /* 0x000fe4000fffe0ff */
[----:B------:R-:W-:-:S03]  /*08a0*/  ULEA.HI UR5, UR8, UR5, URZ, 0x6 ;  /* 0x0000000508057291 */ /* 0x000fc6000f8f30ff */
[----:B------:R-:W-:Y:S02]  /*08b0*/  @!UP1 UIADD3 UR13, UPT, UPT, -UR13, URZ, URZ ;  /* 0x000000ff0d0d9290 */ /* 0x000fe4000fffe1ff */
[----:B------:R-:W-:Y:S02]  /*08c0*/  USHF.R.S32.HI UR5, URZ, 0x6, UR5 ;  /* 0x00000006ff057899 */ /* 0x000fe40008011405 */
[----:B------:R-:W-:-:S04]  /*08d0*/  @!UP0 ULOP3.LUT UR13, URZ, UR9, URZ, 0x33, !UPT ;  /* 0x00000009ff0d8292 */ /* 0x000fc8000f8e33ff */
[----:B-1----:R-:W-:Y:S01]  /*08e0*/  UIMAD UR14, UR13, UR4, URZ ;  /* 0x000000040d0e72a4 */ /* 0x002fe2000f8e02ff */
[----:B------:R-:W-:Y:S01]  /*08f0*/  IMAD.U32 R3, RZ, RZ, UR5 ;  /* 0x00000005ff037e24 */ /* 0x000fe2000f8e00ff */
[----:B------:R-:W-:Y:S01]  /*0900*/  UIADD3 UR5, UPT, UPT, -UR15, URZ, URZ ;  /* 0x000000ff0f057290 */ /* 0x000fe2000fffe1ff */
[----:B------:R-:W-:-:S03]  /*0910*/  IMAD.U32 R0, RZ, RZ, UR13 ;  /* 0x0000000dff007e24 */ /* 0x000fc6000f8e00ff */
[----:B------:R-:W-:Y:S02]  /*0920*/  UIMAD UR23, UR11, UR5, UR23 ;  /* 0x000000050b1772a4 */ /* 0x000fe4000f8e0217 */
[----:B------:R-:W-:-:S04]  /*0930*/  VIADDMNMX R0, R0, UR14, R3, PT ;  /* 0x0000000e00007c46 */ /* 0x000fc8000b800103 */
[----:B------:R-:W-:-:S13]  /*0940*/  R2UR UR16, R0 ;  /* 0x00000000001072ca */ /* 0x000fda00000e0000 */
[----:B------:R-:W-:-:S09]  /*0950*/  UISETP.GE.AND UP0, UPT, UR14, UR16, UPT ;  /* 0x000000100e00728c */ /* 0x000fd2000bf06270 */
[----:B------:R-:W-:Y:S05]  /*0960*/  BRA.U !UP0, `(.L_x_1145) ;  /* 0x0000000d08fc7547 */ /* 0x000fea000b800000 */
[----:B------:R-:W1:Y:S01]  /*0970*/  LDCU.64 UR6, c[0x0][0x430] ;  /* 0x00008600ff0677ac */ /* 0x000e620008000a00 */
[----:B------:R-:W-:Y:S01]  /*0980*/  SHF.R.U32.HI R0, RZ, 0x4, R218 ;  /* 0x00000004ff007819 */ /* 0x000fe200000116da */
[C---:B------:R-:W-:Y:S01]  /*0990*/  IMAD.SHL.U32 R19, R218.reuse, 0x4, RZ ;  /* 0x00000004da137824 */ /* 0x040fe200078e00ff */
[----:B------:R-:W-:Y:S01]  /*09a0*/  BSSY.RECONVERGENT B0, `(.L_x_1146) ;  /* 0x0000026000007945 */ /* 0x000fe20003800200 */
[----:B------:R-:W2:Y:S01]  /*09b0*/  LDCU UR5, c[0x0][0x44c] ;  /* 0x00008980ff0577ac */ /* 0x000ea20008000800 */
[----:B------:R-:W-:Y:S02]  /*09c0*/  IMAD.SHL.U32 R218, R218, 0x10, RZ ;  /* 0x00000010dada7824 */ /* 0x000fe400078e00ff */
[----:B------:R-:W-:Y:S01]  /*09d0*/  LOP3.LUT R19, R19, 0x3c, RZ, 0xc0, !PT ;  /* 0x0000003c13137812 */ /* 0x000fe200078ec0ff */
[----:B------:R-:W-:Y:S01]  /*09e0*/  UIADD3 UR21, UPT, UPT, -UR20, UR21, URZ ;  /* 0x0000001514157290 */ /* 0x000fe2000fffe1ff */
[C---:B------:R-:W-:Y:S02]  /*09f0*/  VIADD R18, R0.reuse, 0x8 ;  /* 0x0000000800127836 */ /* 0x040fe40000000000 */
[C---:B------:R-:W-:Y:S01]  /*0a00*/  LOP3.LUT R11, R19.reuse, 0x3f00, R218, 0xf8, !PT ;  /* 0x00003f00130b7812 */ /* 0x040fe200078ef8da */
[C---:B------:R-:W-:Y:S01]  /*0a10*/  VIADD R17, R0.reuse, 0x10 ;  /* 0x0000001000117836 */ /* 0x040fe20000000000 */
[----:B------:R-:W-:Y:S01]  /*0a20*/  LOP3.LUT R22, R19, 0x40, RZ, 0xfc, !PT ;  /* 0x0000004013167812 */ /* 0x000fe200078efcff */
[C---:B------:R-:W-:Y:S01]  /*0a30*/  VIADD R16, R0.reuse, 0x18 ;  /* 0x0000001800107836 */ /* 0x040fe20000000000 */
[C---:B------:R-:W-:Y:S01]  /*0a40*/  ISETP.GE.AND P3, PT, R0.reuse, UR21, PT ;  /* 0x0000001500007c0c */ /* 0x040fe2000bf66270 */
[----:B------:R-:W-:Y:S01]  /*0a50*/  VIADD R15, R0, 0x20 ;  /* 0x00000020000f7836 */ /* 0x000fe20000000000 */
[----:B------:R-:W-:Y:S01]  /*0a60*/  ISETP.GE.AND P1, PT, R18, UR21, PT ;  /* 0x0000001512007c0c */ /* 0x000fe2000bf26270 */
[----:B-1----:R-:W-:Y:S01]  /*0a70*/  UIMAD UR6, UR4, UR6, UR15 ;  /* 0x00000006040672a4 */ /* 0x002fe2000f8e020f */
[C---:B------:R-:W-:Y:S01]  /*0a80*/  VIADD R14, R0.reuse, 0x28 ;  /* 0x00000028000e7836 */ /* 0x040fe20000000000 */
[----:B------:R-:W-:Y:S01]  /*0a90*/  ISETP.GE.AND P0, PT, R17, UR21, PT ;  /* 0x0000001511007c0c */ /* 0x000fe2000bf06270 */
[----:B------:R-:W-:Y:S01]  /*0aa0*/  VIADD R13, R0, 0x30 ;  /* 0x00000030000d7836 */ /* 0x000fe20000000000 */
[----:B------:R-:W-:Y:S01]  /*0ab0*/  UIMAD UR6, UR6, UR11, UR23 ;  /* 0x0000000b060672a4 */ /* 0x000fe2000f8e0217 */
[----:B------:R-:W-:-:S02]  /*0ac0*/  LOP3.LUT R21, R19, 0x80, RZ, 0xfc, !PT ;  /* 0x0000008013157812 */ /* 0x000fc400078efcff */
[----:B------:R-:W-:Y:S01]  /*0ad0*/  LOP3.LUT R20, R19, 0xc0, RZ, 0xfc, !PT ;  /* 0x000000c013147812 */ /* 0x000fe200078efcff */
[----:B------:R-:W-:-:S04]  /*0ae0*/  UIMAD UR7, UR6, UR7, UR20 ;  /* 0x00000007060772a4 */ /* 0x000fc8000f8e0214 */
[----:B--2---:R-:W-:-:S06]  /*0af0*/  UIMAD UR5, UR7, UR5, URZ ;  /* 0x00000005070572a4 */ /* 0x004fcc000f8e02ff */
[----:B------:R-:W-:Y:S01]  /*0b00*/  IMAD.U32 R10, RZ, RZ, UR5 ;  /* 0x00000005ff0a7e24 */ /* 0x000fe2000f8e00ff */
[----:B------:R-:W-:-:S04]  /*0b10*/  IADD3 R11, P2, PT, R11, UR5, RZ ;  /* 0x000000050b0b7c10 */ /* 0x000fc8000ff5e0ff */
[----:B------:R-:W-:Y:S01]  /*0b20*/  LEA.HI.X.SX32 R10, R10, RZ, 0x1, P2 ;  /* 0x000000ff0a0a7211 */ /* 0x000fe200010f0eff */
[----:B------:R-:W-:Y:S08]  /*0b30*/  @P3 BRA `(.L_x_1147) ;  /* 0x0000000000303947 */ /* 0x000ff00003800000 */
[----:B------:R-:W1:Y:S01]  /*0b40*/  LDCU UR6, c[0x0][0x440] ;  /* 0x00008800ff0677ac */ /* 0x000e620008000800 */
[----:B------:R-:W2:Y:S01]  /*0b50*/  LDCU.64 UR4, c[0x0][0x3f8] ;  /* 0x00007f00ff0477ac */ /* 0x000ea20008000a00 */
        /* <DEDUP_REMOVED lines=10> */
.L_x_1147:
[----:B------:R-:W-:Y:S05]  /*0c00*/  BSYNC.RECONVERGENT B0 ;  /* 0x0000000000007941 */ /* 0x000fea0003800200 */
.L_x_1146:
[----:B------:R-:W-:Y:S01]  /*0c10*/  ISETP.GE.AND P4, PT, R16, UR21, PT ;  /* 0x0000001510007c0c */ /* 0x000fe2000bf86270 */
[----:B------:R-:W-:Y:S01]  /*0c20*/  BSSY.RECONVERGENT B0, `(.L_x_1148) ;  /* 0x000001e000007945 */ /* 0x000fe20003800200 */
[----:B------:R-:W-:Y:S01]  /*0c30*/  ISETP.GE.AND P3, PT, R15, UR21, PT ;  /* 0x000000150f007c0c */ /* 0x000fe2000bf66270 */
[----:B------:R-:W-:Y:S01]  /*0c40*/  VIADD R12, R0, 0x38 ;  /* 0x00000038000c7836 */ /* 0x000fe20000000000 */
[----:B------:R-:W-:Y:S02]  /*0c50*/  ISETP.GE.AND P2, PT, R14, UR21, PT ;  /* 0x000000150e007c0c */ /* 0x000fe4000bf46270 */
[----:B------:R-:W-:Y:S02]  /*0c60*/  P2R R4, PR, RZ, 0x10 ;  /* 0x00000010ff047803 */ /* 0x000fe40000000000 */
[----:B------:R-:W-:Y:S02]  /*0c70*/  ISETP.GE.AND P6, PT, R13, UR21, PT ;  /* 0x000000150d007c0c */ /* 0x000fe4000bfc6270 */
[----:B------:R-:W-:-:S02]  /*0c80*/  P2R R6, PR, RZ, 0x8 ;  /* 0x00000008ff067803 */ /* 0x000fc40000000000 */
[----:B------:R-:W-:Y:S01]  /*0c90*/  P2R R8, PR, RZ, 0x4 ;  /* 0x00000004ff087803 */ /* 0x000fe20000000000 */
[----:B------:R-:W-:Y:S08]  /*0ca0*/  @P1 BRA `(.L_x_1149) ;  /* 0x0000000000541947 */ /* 0x000ff00003800000 */
[----:B------:R-:W2:Y:S02]  /*0cb0*/  LDCU UR4, c[0x0][0x440] ;  /* 0x00008800ff0477ac */ /* 0x000ea40008000800 */
[----:B--2---:R-:W-:Y:S02]  /*0cc0*/  ISETP.GE.AND P5, PT, R19, UR4, PT ;  /* 0x0000000413007c0c */ /* 0x004fe4000bfa6270 */
[----:B------:R-:W-:Y:S02]  /*0cd0*/  ISETP.GE.AND P4, PT, R22, UR4, PT ;  /* 0x0000000416007c0c */ /* 0x000fe4000bf86270 */
[----:B------:R-:W-:Y:S02]  /*0ce0*/  ISETP.GE.AND P3, PT, R21, UR4, PT ;  /* 0x0000000415007c0c */ /* 0x000fe4000bf66270 */
[----:B------:R-:W-:-:S07]  /*0cf0*/  ISETP.GE.AND P2, PT, R20, UR4, PT ;  /* 0x0000000414007c0c */ /* 0x000fce000bf46270 */
[----:B-1----:R-:W1:Y:S02]  /*0d00*/  @!P5 LDC.64 R2, c[0x0][0x3f8] ;  /* 0x0000fe00ff02db82 */ /* 0x002e640000000a00 */
[----:B-1----:R-:W-:-:S04]  /*0d10*/  @!P5 LEA R24, P1, R11, R2, 0x2 ;  /* 0x000000020b18d211 */ /* 0x002fc800078210ff */
[C---:B------:R-:W-:Y:S02]  /*0d20*/  @!P5 LEA.HI.X R25, R11.reuse, R3, R10, 0x2, P1 ;  /* 0x000000030b19d211 */ /* 0x040fe400008f140a */
[----:B------:R-:W1:Y:S03]  /*0d30*/  @!P4 LDC.64 R2, c[0x0][0x3f8] ;  /* 0x0000fe00ff02cb82 */ /* 0x000e660000000a00 */
[----:B------:R2:W-:Y:S01]  /*0d40*/  @!P5 STG.E.128 desc[UR18][R24.64+0x2000], RZ ;  /* 0x002000ff1800d986 */ /* 0x0005e2000c101d12 */
        /* <DEDUP_REMOVED lines=9> */
[----:B------:R-:W-:-:S05]  /*0de0*/  @!P2 LEA.HI.X R3, R11, R3, R10, 0x2, P1 ;  /* 0x000000030b03a211 */ /* 0x000fca00008f140a */
[----:B------:R2:W-:Y:S04]  /*0df0*/  @!P2 STG.E.128 desc[UR18][R2.64+0x2300], RZ ;  /* 0x002300ff0200a986 */ /* 0x0005e8000c101d12 */
.L_x_1149:
[----:B------:R-:W-:Y:S05]  /*0e00*/  BSYNC.RECONVERGENT B0 ;  /* 0x0000000000007941 */ /* 0x000fea0003800200 */
.L_x_1148:
[----:B------:R-:W-:Y:S01]  /*0e10*/  BSSY.RECONVERGENT B0, `(.L_x_1150) ;  /* 0x0000018000007945 */ /* 0x000fe20003800200 */
[----:B------:R-:W-:-:S03]  /*0e20*/  ISETP.GE.AND P5, PT, R12, UR21, PT ;  /* 0x000000150c007c0c */ /* 0x000fc6000bfa6270 */
[----:B------:R-:W-:Y:S10]  /*0e30*/  @P0 BRA `(.L_x_1151) ;  /* 0x0000000000540947 */ /* 0x000ff40003800000 */
[----:B------:R-:W3:Y:S02]  /*0e40*/  LDCU UR4, c[0x0][0x440] ;  /* 0x00008800ff0477ac */ /* 0x000ee40008000800 */
[----:B---3--:R-:W-:Y:S02]  /*0e50*/  ISETP.GE.AND P4, PT, R19, UR4, PT ;  /* 0x0000000413007c0c */ /* 0x008fe4000bf86270 */
[----:B------:R-:W-:Y:S02]  /*0e60*/  ISETP.GE.AND P3, PT, R22, UR4, PT ;  /* 0x0000000416007c0c */ /* 0x000fe4000bf66270 */
[----:B------:R-:W-:Y:S02]  /*0e70*/  ISETP.GE.AND P2, PT, R21, UR4, PT ;  /* 0x0000000415007c0c */ /* 0x000fe4000bf46270 */
[----:B------:R-:W-:-:S07]  /*0e80*/  ISETP.GE.AND P1, PT, R20, UR4, PT ;  /* 0x0000000414007c0c */ /* 0x000fce000bf26270 */
[----:B-12---:R-:W1:Y:S02]  /*0e90*/  @!P4 LDC.64 R2, c[0x0][0x3f8] ;  /* 0x0000fe00ff02cb82 */ /* 0x006e640000000a00 */
        /* <DEDUP_REMOVED lines=15> */
.L_x_1151:
[----:B------:R-:W-:Y:S05]  /*0f90*/  BSYNC.RECONVERGENT B0 ;  /* 0x0000000000007941 */ /* 0x000fea0003800200 */
.L_x_1150:
[----:B------:R-:W-:Y:S01]  /*0fa0*/  ISETP.NE.AND P0, PT, R4, RZ, PT ;  /* 0x000000ff0400720c */ /* 0x000fe20003f05270 */
[----:B------:R-:W-:-:S12]  /*0fb0*/  BSSY.RECONVERGENT B0, `(.L_x_1152) ;  /* 0x0000017000007945 */ /* 0x000fd80003800200 */
[----:B------:R-:W-:Y:S05]  /*0fc0*/  @P0 BRA `(.L_x_1153) ;  /* 0x0000000000540947 */ /* 0x000fea0003800000 */
[----:B------:R-:W4:Y:S02]  /*0fd0*/  LDCU UR4, c[0x0][0x440] ;  /* 0x00008800ff0477ac */ /* 0x000f240008000800 */
[----:B----4-:R-:W-:Y:S02]  /*0fe0*/  ISETP.GE.AND P4, PT, R19, UR4, PT ;  /* 0x0000000413007c0c */ /* 0x010fe4000bf86270 */
[----:B------:R-:W-:Y:S02]  /*0ff0*/  ISETP.GE.AND P3, PT, R22, UR4, PT ;  /* 0x0000000416007c0c */ /* 0x000fe4000bf66270 */
[----:B------:R-:W-:Y:S02]  /*1000*/  ISETP.GE.AND P2, PT, R21, UR4, PT ;  /* 0x0000000415007c0c */ /* 0x000fe4000bf46270 */
[----:B------:R-:W-:-:S07]  /*1010*/  ISETP.GE.AND P1, PT, R20, UR4, PT ;  /* 0x0000000414007c0c */ /* 0x000fce000bf26270 */
[----:B------:R-:W4:Y:S08]  /*1020*/  @!P4 LDC.64 R4, c[0x0][0x3f8] ;  /* 0x0000fe00ff04cb82 */ /* 0x000f300000000a00 */
[----:B-123--:R-:W1:Y:S01]  /*1030*/  @!P3 LDC.64 R2, c[0x0][0x3f8] ;  /* 0x0000fe00ff02bb82 */ /* 0x00ee620000000a00 */
[----:B----4-:R-:W-:-:S04]  /*1040*/  @!P4 LEA R4, P0, R11, R4, 0x2 ;  /* 0x000000040b04c211 */ /* 0x010fc800078010ff */
[C---:B------:R-:W-:Y:S02]  /*1050*/  @!P4 LEA.HI.X R5, R11.reuse, R5, R10, 0x2, P0 ;  /* 0x000000050b05c211 */ /* 0x040fe400000f140a */
[----:B-1----:R-:W-:-:S03]  /*1060*/  @!P3 LEA R24, P0, R11, R2, 0x2 ;  /* 0x000000020b18b211 */ /* 0x002fc600078010ff */
[----:B------:R4:W-:Y:S01]  /*1070*/  @!P4 STG.E.128 desc[UR18][R4.64+0x6000], RZ ;  /* 0x006000ff0400c986 */ /* 0x0009e2000c101d12 */
        /* <DEDUP_REMOVED lines=10> */
.L_x_1153:
[----:B------:R-:W-:Y:S05]  /*1120*/  BSYNC.RECONVERGENT B0 ;  /* 0x0000000000007941 */ /* 0x000fea0003800200 */
.L_x_1152:
[----:B------:R-:W-:Y:S01]  /*1130*/  ISETP.NE.AND P0, PT, R6, RZ, PT ;  /* 0x000000ff0600720c */ /* 0x000fe20003f05270 */
[----:B------:R-:W-:-:S12]  /*1140*/  BSSY.RECONVERGENT B0, `(.L_x_1154) ;  /* 0x0000017000007945 */ /* 0x000fd80003800200 */
[----:B------:R-:W-:Y:S05]  /*1150*/  @P0 BRA `(.L_x_1155) ;  /* 0x0000000000540947 */ /* 0x000fea0003800000 */
[----:B------:R-:W5:Y:S02]  /*1160*/  LDCU UR4, c[0x0][0x440] ;  /* 0x00008800ff0477ac */ /* 0x000f640008000800 */
[----:B-----5:R-:W-:Y:S02]  /*1170*/  ISETP.GE.AND P0, PT, R19, UR4, PT ;  /* 0x0000000413007c0c */ /* 0x020fe4000bf06270 */
[----:B------:R-:W-:Y:S02]  /*1180*/  ISETP.GE.AND P3, PT, R22, UR4, PT ;  /* 0x0000000416007c0c */ /* 0x000fe4000bf66270 */
[----:B------:R-:W-:-:S09]  /*1190*/  ISETP.GE.AND P2, PT, R21, UR4, PT ;  /* 0x0000000415007c0c */ /* 0x000fd2000bf46270 */
[----:B-1234-:R-:W1:Y:S08]  /*11a0*/  @!P0 LDC.64 R2, c[0x0][0x3f8] ;  /* 0x0000fe00ff028b82 */ /* 0x01ee700000000a00 */
[----:B------:R-:W2:Y:S08]  /*11b0*/  @!P3 LDC.64 R6, c[0x0][0x3f8] ;  /* 0x0000fe00ff06bb82 */ /* 0x000eb00000000a00 */
[----:B------:R-:W3:Y:S01]  /*11c0*/  @!P2 LDC.64 R4, c[0x0][0x3f8] ;  /* 0x0000fe00ff04ab82 */ /* 0x000ee20000000a00 */
[----:B-1----:R-:W-:-:S04]  /*11d0*/  @!P0 LEA R24, P1, R11, R2, 0x2 ;  /* 0x000000020b188211 */ /* 0x002fc800078210ff */
[----:B------:R-:W-:Y:S02]  /*11e0*/  @!P0 LEA.HI.X R25, R11, R3, R10, 0x2, P1 ;  /* 0x000000030b198211 */ /* 0x000fe400008f140a */
[----:B------:R-:W-:-:S03]  /*11f0*/  ISETP.GE.AND P1, PT, R20, UR4, PT ;  /* 0x0000000414007c0c */ /* 0x000fc6000bf26270 */
[----:B------:R1:W-:Y:S01]  /*1200*/  @!P0 STG.E.128 desc[UR18][R24.64+0x8000], RZ ;  /* 0x008000ff18008986 */ /* 0x0003e2000c101d12 */
[----:B--2---:R-:W-:-:S04]  /*1210*/  @!P3 LEA R6, P0, R11, R6, 0x2 ;  /* 0x000000060b06b211 */ /* 0x004fc800078010ff */
[C---:B------:R-:W-:Y:S02]  /*1220*/  @!P3 LEA.HI.X R7, R11.reuse, R7, R10, 0x2, P0 ;  /* 0x000000070b07b211 */ /* 0x040fe400000f140a */
[----:B---3--:R-:W-:-:S03]  /*1230*/  @!P2 LEA R4, P0, R11, R4, 0x2 ;  /* 0x000000040b04a211 */ /* 0x008fc600078010ff */
[----:B------:R-:W2:Y:S01]  /*1240*/  @!P1 LDC.64 R2, c[0x0][0x3f8] ;  /* 0x0000fe00ff029b82 */ /* 0x000ea20000000a00 */
[C---:B------:R-:W-:Y:S01]  /*1250*/  @!P2 LEA.HI.X R5, R11.reuse, R5, R10, 0x2, P0 ;  /* 0x000000050b05a211 */ /* 0x040fe200000f140a */
[----:B------:R1:W-:Y:S04]  /*1260*/  @!P3 STG.E.128 desc[UR18][R6.64+0x8100], RZ ;  /* 0x008100ff0600b986 */ /* 0x0003e8000c101d12 */
[----:B------:R1:W-:Y:S01]  /*1270*/  @!P2 STG.E.128 desc[UR18][R4.64+0x8200], RZ ;  /* 0x008200ff0400a986 */ /* 0x0003e2000c101d12 */
[----:B--2---:R-:W-:-:S04]  /*1280*/  @!P1 LEA R2, P0, R11, R2, 0x2 ;  /* 0x000000020b029211 */ /* 0x004fc800078010ff */
[----:B------:R-:W-:-:S05]  /*1290*/  @!P1 LEA.HI.X R3, R11, R3, R10, 0x2, P0 ;  /* 0x000000030b039211 */ /* 0x000fca00000f140a */
[----:B------:R1:W-:Y:S04]  /*12a0*/  @!P1 STG.E.128 desc[UR18][R2.64+0x8300], RZ ;  /* 0x008300ff02009986 */ /* 0x0003e8000c101d12 */
.L_x_1155:
[----:B------:R-:W-:Y:S05]  /*12b0*/  BSYNC.RECONVERGENT B0 ;  /* 0x0000000000007941 */ /* 0x000fea0003800200 */
.L_x_1154:
[----:B------:R-:W-:Y:S01]  /*12c0*/  ISETP.NE.AND P0, PT, R8, RZ, PT ;  /* 0x000000ff0800720c */ /* 0x000fe20003f05270 */
[----:B------:R-:W-:-:S12]  /*12d0*/  BSSY.RECONVERGENT B0, `(.L_x_1156) ;  /* 0x0000017000007945 */ /* 0x000fd80003800200 */
[----:B------:R-:W-:Y:S05]  /*12e0*/  @P0 BRA `(.L_x_1157) ;  /* 0x0000000000540947 */ /* 0x000fea0003800000 */
[----:B------:R-:W5:Y:S02]  /*12f0*/  LDCU UR4, c[0x0][0x440] ;  /* 0x00008800ff0477ac */ /* 0x000f640008000800 */
[----:B-----5:R-:W-:Y:S02]  /*1300*/  ISETP.GE.AND P4, PT, R19, UR4, PT ;  /* 0x0000000413007c0c */ /* 0x020fe4000bf86270 */
[----:B------:R-:W-:Y:S02]  /*1310*/  ISETP.GE.AND P3, PT, R22, UR4, PT ;  /* 0x0000000416007c0c */ /* 0x000fe4000bf66270 */
[----:B------:R-:W-:Y:S02]  /*1320*/  ISETP.GE.AND P2, PT, R21, UR4, PT ;  /* 0x0000000415007c0c */ /* 0x000fe4000bf46270 */
[----:B------:R-:W-:-:S07]  /*1330*/  ISETP.GE.AND P1, PT, R20, UR4, PT ;  /* 0x0000000414007c0c */ /* 0x000fce000bf26270 */
[----:B------:R-:W5:Y:S08]  /*1340*/  @!P4 LDC.64 R8, c[0x0][0x3f8] ;  /* 0x0000fe00ff08cb82 */ /* 0x000f700000000a00 */
[----:B-1----:R-:W1:Y:S08]  /*1350*/  @!P3 LDC.64 R6, c[0x0][0x3f8] ;  /* 0x0000fe00ff06bb82 */ /* 0x002e700000000a00 */
[----:B----4-:R-:W4:Y:S08]  /*1360*/  @!P2 LDC.64 R4, c[0x0][0x3f8] ;  /* 0x0000fe00ff04ab82 */ /* 0x010f300000000a00 */
[----:B--23--:R-:W2:Y:S01]  /*1370*/  @!P1 LDC.64 R2, c[0x0][0x3f8] ;  /* 0x0000fe00ff029b82 */ /* 0x00cea20000000a00 */
[----:B-----5:R-:W-:-:S04]  /*1380*/  @!P4 LEA R8, P0, R11, R8, 0x2 ;  /* 0x000000080b08c211 */ /* 0x020fc800078010ff */
[C---:B------:R-:W-:Y:S02]  /*1390*/  @!P4 LEA.HI.X R9, R11.reuse, R9, R10, 0x2, P0 ;  /* 0x000000090b09c211 */ /* 0x040fe400000f140a */
[----:B-1----:R-:W-:-:S03]  /*13a0*/  @!P3 LEA R6, P0, R11, R6, 0x2 ;  /* 0x000000060b06b211 */ /* 0x002fc600078010ff */
[----:B------:R1:W-:Y:S01]  /*13b0*/  @!P4 STG.E.128 desc[UR18][R8.64+0xa000], RZ ;  /* 0x00a000ff0800c986 */ /* 0x0003e2000c101d12 */
[C---:B------:R-:W-:Y:S02]  /*13c0*/  @!P3 LEA.HI.X R7, R11.reuse, R7, R10, 0x2, P0 ;  /* 0x000000070b07b211 */ /* 0x040fe400000f140a */
[----:B----4-:R-:W-:-:S03]  /*13d0*/  @!P2 LEA R4, P0, R11, R4, 0x2 ;  /* 0x000000040b04a211 */ /* 0x010fc600078010ff */
[----:B------:R1:W-:Y:S01]  /*13e0*/  @!P3 STG.E.128 desc[UR18][R6.64+0xa100], RZ ;  /* 0x00a100ff0600b986 */ /* 0x0003e2000c101d12 */
[C---:B------:R-:W-:Y:S02]  /*13f0*/  @!P2 LEA.HI.X R5, R11.reuse, R5, R10, 0x2, P0 ;  /* 0x000000050b05a211 */ /* 0x040fe400000f140a */
[----:B--2---:R-:W-:-:S03]  /*1400*/  @!P1 LEA R2, P0, R11, R2, 0x2 ;  /* 0x000000020b029211 */ /* 0x004fc600078010ff */
[----:B------:R1:W-:Y:S01]  /*1410*/  @!P2 STG.E.128 desc[UR18][R4.64+0xa200], RZ ;  /* 0x00a200ff0400a986 */ /* 0x0003e2000c101d12 */
[----:B------:R-:W-:-:S05]  /*1420*/  @!P1 LEA.HI.X R3, R11, R3, R10, 0x2, P0 ;  /* 0x000000030b039211 */ /* 0x000fca00000f140a */
[----:B------:R1:W-:Y:S04]  /*1430*/  @!P1 STG.E.128 desc[UR18][R2.64+0xa300], RZ ;  /* 0x00a300ff02009986 */ /* 0x0003e8000c101d12 */
.L_x_1157:
[----:B------:R-:W-:Y:S05]  /*1440*/  BSYNC.RECONVERGENT B0 ;  /* 0x0000000000007941 */ /* 0x000fea0003800200 */
.L_x_1156:
[----:B------:R-:W-:Y:S04]  /*1450*/  BSSY.RECONVERGENT B0, `(.L_x_1158) ;  /* 0x0000017000007945 */ /* 0x000fe80003800200 */
[----:B------:R-:W-:Y:S05]  /*1460*/  @P6 BRA `(.L_x_1159) ;  /* 0x0000000000546947 */ /* 0x000fea0003800000 */
[----:B------:R-:W5:Y:S02]  /*1470*/  LDCU UR4, c[0x0][0x440] ;  /* 0x00008800ff0477ac */ /* 0x000f640008000800 */
[----:B-----5:R-:W-:Y:S02]  /*1480*/  ISETP.GE.AND P6, PT, R19, UR4, PT ;  /* 0x0000000413007c0c */ /* 0x020fe4000bfc6270 */
[----:B------:R-:W-:Y:S02]  /*1490*/  ISETP.GE.AND P4, PT, R22, UR4, PT ;  /* 0x0000000416007c0c */ /* 0x000fe4000bf86270 */
[----:B------:R-:W-:Y:S02]  /*14a0*/  ISETP.GE.AND P3, PT, R21, UR4, PT ;  /* 0x0000000415007c0c */ /* 0x000fe4000bf66270 */
[----:B------:R-:W-:-:S07]  /*14b0*/  ISETP.GE.AND P1, PT, R20, UR4, PT ;  /* 0x0000000414007c0c */ /* 0x000fce000bf26270 */
[----:B-1----:R-:W1:Y:S08]  /*14c0*/  @!P6 LDC.64 R8, c[0x0][0x3f8] ;  /* 0x0000fe00ff08eb82 */ /* 0x002e700000000a00 */
[----:B------:R-:W5:Y:S08]  /*14d0*/  @!P4 LDC.64 R6, c[0x0][0x3f8] ;  /* 0x0000fe00ff06cb82 */ /* 0x000f700000000a00 */
[----:B----4-:R-:W4:Y:S08]  /*14e0*/  @!P3 LDC.64 R4, c[0x0][0x3f8] ;  /* 0x0000fe00ff04bb82 */ /* 0x010f300000000a00 */
[----:B--23--:R-:W2:Y:S01]  /*14f0*/  @!P1 LDC.64 R2, c[0x0][0x3f8] ;  /* 0x0000fe00ff029b82 */ /* 0x00cea20000000a00 */
[----:B-1----:R-:W-:-:S04]  /*1500*/  @!P6 LEA R8, P2, R11, R8, 0x2 ;  /* 0x000000080b08e211 */ /* 0x002fc800078410ff */
[C---:B------:R-:W-:Y:S02]  /*1510*/  @!P6 LEA.HI.X R9, R11.reuse, R9, R10, 0x2, P2 ;  /* 0x000000090b09e211 */ /* 0x040fe400010f140a */
[----:B-----5:R-:W-:-:S03]  /*1520*/  @!P4 LEA R6, P0, R11, R6, 0x2 ;  /* 0x000000060b06c211 */ /* 0x020fc600078010ff */
        /* <DEDUP_REMOVED lines=9> */
.L_x_1159:
[----:B------:R-:W-:Y:S05]  /*15c0*/  BSYNC.RECONVERGENT B0 ;  /* 0x0000000000007941 */ /* 0x000fea0003800200 */
.L_x_1158:
        /* <DEDUP_REMOVED lines=23> */
.L_x_1161:
[----:B------:R-:W-:Y:S05]  /*1740*/  BSYNC.RECONVERGENT B0 ;  /* 0x0000000000007941 */ /* 0x000fea0003800200 */
.L_x_1160:
[----:B------:R-:W5:Y:S01]  /*1750*/  LDCU.64 UR4, c[0x0][0x428] ;  /* 0x00008500ff0477ac */ /* 0x000f620008000a00 */
[----:B------:R-:W-:Y:S02]  /*1760*/  ISETP.NE.AND P0, PT, R19, RZ, PT ;  /* 0x000000ff1300720c */ /* 0x000fe40003f05270 */
[C---:B-1234-:R-:W-:Y:S02]  /*1770*/  IADD3 R3, P2, PT, R0.reuse, UR7, RZ ;  /* 0x0000000700037c10 */ /* 0x05efe4000ff5e0ff */
[----:B------:R-:W-:Y:S01]  /*1780*/  ISETP.GE.OR P1, PT, R0, UR21, P0 ;  /* 0x0000001500007c0c */ /* 0x000fe20008726670 */
[----:B------:R-:W-:Y:S01]  /*1790*/  IMAD.U32 R0, RZ, RZ, UR7 ;  /* 0x00000007ff007e24 */ /* 0x000fe2000f8e00ff */
[----:B------:R-:W-:Y:S02]  /*17a0*/  ISETP.GE.OR P6, PT, R18, UR21, P0 ;  /* 0x0000001512007c0c */ /* 0x000fe400087c6670 */
[----:B------:R-:W-:Y:S02]  /*17b0*/  ISETP.GE.OR P5, PT, R17, UR21, P0 ;  /* 0x0000001511007c0c */ /* 0x000fe400087a6670 */
[----:B------:R-:W-:-:S02]  /*17c0*/  LEA.HI.X.SX32 R0, R0, RZ, 0x1, P2 ;  /* 0x000000ff00007211 */ /* 0x000fc400010f0eff */
[----:B------:R-:W-:Y:S02]  /*17d0*/  ISETP.GE.OR P4, PT, R16, UR21, P0 ;  /* 0x0000001510007c0c */ /* 0x000fe40008786670 */
[----:B------:R-:W-:Y:S02]  /*17e0*/  ISETP.GE.OR P3, PT, R15, UR21, P0 ;  /* 0x000000150f007c0c */ /* 0x000fe40008766670 */
[C---:B-----5:R-:W-:Y:S01]  /*17f0*/  LEA R2, P2, R3.reuse, UR4, 0x2 ;  /* 0x0000000403027c11 */ /* 0x060fe2000f8410ff */
[----:B------:R-:W-:Y:S02]  /*1800*/  @!P1 IMAD.MOV.U32 R5, RZ, RZ, -0x800000 ;  /* 0xff800000ff059424 */ /* 0x000fe400078e00ff */
[----:B------:R-:W-:Y:S01]  /*1810*/  @!P6 IMAD.MOV.U32 R17, RZ, RZ, -0x800000 ;  /* 0xff800000ff11e424 */ /* 0x000fe200078e00ff */
[----:B------:R-:W-:Y:S01]  /*1820*/  LEA.HI.X R3, R3, UR5, R0, 0x2, P2 ;  /* 0x0000000503037c11 */ /* 0x000fe200090f1400 */
[----:B------:R-:W-:Y:S01]  /*1830*/  @!P5 IMAD.MOV.U32 R15, RZ, RZ, -0x800000 ;  /* 0xff800000ff0fd424 */ /* 0x000fe200078e00ff */
[----:B------:R-:W-:-:S03]  /*1840*/  ISETP.GE.OR P2, PT, R14, UR21, P0 ;  /* 0x000000150e007c0c */ /* 0x000fc60008746670 */
[----:B------:R1:W-:Y:S01]  /*1850*/  @!P1 STG.E desc[UR18][R2.64], R5 ;  /* 0x0000000502009986 */ /* 0x0003e2000c101912 */
[----:B------:R-:W-:Y:S01]  /*1860*/  ISETP.GE.OR P1, PT, R13, UR21, P0 ;  /* 0x000000150d007c0c */ /* 0x000fe20008726670 */
[----:B------:R-:W-:Y:S01]  /*1870*/  @!P4 IMAD.MOV.U32 R13, RZ, RZ, -0x800000 ;  /* 0xff800000ff0dc424 */ /* 0x000fe200078e00ff */
[----:B------:R-:W-:Y:S01]  /*1880*/  ISETP.GE.OR P0, PT, R12, UR21, P0 ;  /* 0x000000150c007c0c */ /* 0x000fe20008706670 */
[----:B------:R-:W-:Y:S01]  /*1890*/  @!P3 IMAD.MOV.U32 R11, RZ, RZ, -0x800000 ;  /* 0xff800000ff0bb424 */ /* 0x000fe200078e00ff */
[----:B------:R1:W-:Y:S04]  /*18a0*/  @!P6 STG.E desc[UR18][R2.64+0x20], R17 ;  /* 0x000020110200e986 */ /* 0x0003e8000c101912 */
[----:B------:R1:W-:Y:S01]  /*18b0*/  @!P5 STG.E desc[UR18][R2.64+0x40], R15 ;  /* 0x0000400f0200d986 */ /* 0x0003e2000c101912 */
[----:B------:R-:W-:-:S03]  /*18c0*/  @!P2 IMAD.MOV.U32 R9, RZ, RZ, -0x800000 ;  /* 0xff800000ff09a424 */ /* 0x000fc600078e00ff */
[----:B------:R1:W-:Y:S01]  /*18d0*/  @!P4 STG.E desc[UR18][R2.64+0x60], R13 ;  /* 0x0000600d0200c986 */ /* 0x0003e2000c101912 */
[----:B------:R-:W-:-:S03]  /*18e0*/  @!P1 IMAD.MOV.U32 R7, RZ, RZ, -0x800000 ;  /* 0xff800000ff079424 */ /* 0x000fc600078e00ff */
[----:B------:R1:W-:Y:S04]  /*18f0*/  @!P3 STG.E desc[UR18][R2.64+0x80], R11 ;  /* 0x0000800b0200b986 */ /* 0x0003e8000c101912 */
[----:B------:R1:W-:Y:S04]  /*1900*/  @!P2 STG.E desc[UR18][R2.64+0xa0], R9 ;  /* 0x0000a0090200a986 */ /* 0x0003e8000c101912 */
[----:B------:R1:W-:Y:S01]  /*1910*/  @!P1 STG.E desc[UR18][R2.64+0xc0], R7 ;  /* 0x0000c00702009986 */ /* 0x0003e2000c101912 */
[----:B------:R-:W-:Y:S05]  /*1920*/  @P0 EXIT ;  /* 0x000000000000094d */ /* 0x000fea0003800000 */
[----:B-1----:R-:W-:-:S05]  /*1930*/  MOV R5, 0xff800000 ;  /* 0xff80000000057802 */ /* 0x002fca0000000f00 */
[----:B------:R-:W-:Y:S01]  /*1940*/  STG.E desc[UR18][R2.64+0xe0], R5 ;  /* 0x0000e00502007986 */ /* 0x000fe2000c101912 */
[----:B------:R-:W-:Y:S05]  /*1950*/  EXIT ;  /* 0x000000000000794d */ /* 0x000fea0003800000 */
.L_x_1145:
[----:B------:R-:W1:Y:S01]  /*1960*/  LDCU.64 UR4, c[0x0][0x4d8] ;  /* 0x00009b00ff0477ac */ /* 0x000e620008000a00 */
[----:B------:R-:W-:Y:S01]  /*1970*/  MOV R7, UR15 ;  /* 0x0000000f00077c02 */ /* 0x000fe20008000f00 */
        /* <DEDUP_REMOVED lines=11> */
.L_x_1162:
        /* <DEDUP_REMOVED lines=17> */
[----:B------:R-:W-:-:S05]  /*1b40*/  MOV R231, UR5 ;  /* 0x0000000500e77c02 */ /* 0x000fca0008000f00 */
[----:B------:R-:W2:Y:S01]  /*1b50*/  LDCU.64 UR4, c[0x0][0x3a8] ;  /* 0x00007500ff0477ac */ /* 0x000ea20008000a00 */
[----:B-1----:R-:W1:Y:S02]  /*1b60*/  MUFU.RCP R6, R4 ;  /* 0x0000000400067308 */ /* 0x002e640000001000 */
[----:B-1----:R-:W-:-:S06]  /*1b70*/  IADD3 R6, PT, PT, R6, 0xffffffe, RZ ;  /* 0x0ffffffe06067810 */ /* 0x002fcc0007ffe0ff */
[----:B-----5:R-:W1:Y:S02]  /*1b80*/  F2I.FTZ.U32.TRUNC.NTZ R7, R6 ;  /* 0x0000000600077305 */ /* 0x020e64000021f000 */
[----:B-1----:R-:W-:Y:S02]  /*1b90*/  IMAD.MOV R2, RZ, RZ, -R7 ;  /* 0x000000ffff027224 */ /* 0x002fe400078e0a07 */
[----:B------:R-:W-:Y:S02]  /*1ba0*/  IMAD.MOV.U32 R6, RZ, RZ, RZ ;  /* 0x000000ffff067224 */ /* 0x000fe400078e00ff */
[----:B------:R-:W-:-:S04]  /*1bb0*/  IMAD R2, R2, R3, RZ ;  /* 0x0000000302027224 */ /* 0x000fc800078e02ff */
[----:B------:R-:W-:Y:S01]  /*1bc0*/  IMAD.HI.U32 R7, R7, R2, R6 ;  /* 0x0000000207077227 */ /* 0x000fe200078e0006 */
[----:B------:R-:W-:-:S05]  /*1bd0*/  MOV R2, R0 ;  /* 0x0000000000027202 */ /* 0x000fca0000000f00 */
[----:B------:R-:W-:-:S04]  /*1be0*/  IMAD.HI.U32 R4, R7, R2, RZ ;  /* 0x0000000207047227 */ /* 0x000fc800078e00ff */
[----:B------:R-:W-:-:S04]  /*1bf0*/  IMAD.MOV R0, RZ, RZ, -R4 ;  /* 0x000000ffff007224 */ /* 0x000fc800078e0a04 */
[----:B------:R-:W-:-:S05]  /*1c00*/  IMAD R0, R3, R0, R2 ;  /* 0x0000000003007224 */ /* 0x000fca00078e0202 */
[----:B------:R-:W-:-:S13]  /*1c10*/  ISETP.GT.U32.AND P1, PT, R3, R0, PT ;  /* 0x000000000300720c */ /* 0x000fda0003f24070 */
[-C--:B------:R-:W-:Y:S01]  /*1c20*/  @!P1 IADD3 R0, PT, PT, R0, -R3.reuse, RZ ;  /* 0x8000000300009210 */ /* 0x080fe20007ffe0ff */
[----:B------:R-:W-:Y:S01]  /*1c30*/  @!P1 VIADD R4, R4, 0x1 ;  /* 0x0000000104049836 */ /* 0x000fe20000000000 */
[C---:B------:R-:W-:Y:S02]  /*1c40*/  ISETP.NE.AND P1, PT, R5.reuse, RZ, PT ;  /* 0x000000ff0500720c */ /* 0x040fe40003f25270 */
[----:B------:R-:W-:Y:S02]  /*1c50*/  ISETP.GE.U32.AND P2, PT, R0, R3, PT ;  /* 0x000000030000720c */ /* 0x000fe40003f46070 */
[----:B------:R-:W-:-:S04]  /*1c60*/  LOP3.LUT R0, R5, UR24, RZ, 0x3c, !PT ;  /* 0x0000001805007c12 */ /* 0x000fc8000f8e3cff */
[----:B------:R-:W-:Y:S02]  /*1c70*/  ISETP.GE.AND P0, PT, R0, RZ, PT ;  /* 0x000000ff0000720c */ /* 0x000fe40003f06270 */
[----:B------:R-:W1:Y:S05]  /*1c80*/  LDC R0, c[0x0][0x3e8] ;  /* 0x0000fa00ff007b82 */ /* 0x000e6a0000000800 */
[----:B------:R-:W-:-:S04]  /*1c90*/  @P2 IADD3 R4, PT, PT, R4, 0x1, RZ ;  /* 0x0000000104042810 */ /* 0x000fc80007ffe0ff */
[----:B------:R-:W-:-:S05]  /*1ca0*/  MOV R2, R4 ;  /* 0x0000000400027202 */ /* 0x000fca0000000f00 */
[----:B------:R-:W-:Y:S01]  /*1cb0*/  @!P0 IMAD.MOV R2, RZ, RZ, -R2 ;  /* 0x000000ffff028224 */ /* 0x000fe200078e0a02 */
[----:B------:R-:W-:-:S05]  /*1cc0*/  @!P1 LOP3.LUT R2, RZ, R5, RZ, 0x33, !PT ;  /* 0x00000005ff029212 */ /* 0x000fca00078e33ff */
[----:B------:R-:W-:-:S05]  /*1cd0*/  IMAD.WIDE R14, R2, 0x4, R230 ;  /* 0x00000004020e7825 */ /* 0x000fca00078e02e6 */
[----:B------:R-:W2:Y:S01]  /*1ce0*/  LDG.E R10, desc[UR18][R14.64] ;  /* 0x000000120e0a7981 */ /* 0x000ea2000c1e1900 */
[----:B-1----:R-:W-:Y:S02]  /*1cf0*/  IABS R6, R0 ;  /* 0x0000000000067213 */ /* 0x002fe40000000000 */
[----:B------:R-:W-:Y:S02]  /*1d00*/  MOV R3, UR23 ;  /* 0x0000001700037c02 */ /* 0x000fe40008000f00 */
[----:B------:R-:W1:Y:S01]  /*1d10*/  I2F.RP R12, R6 ;  /* 0x00000006000c7306 */ /* 0x000e620000209400 */
[----:B------:R-:W-:Y:S02]  /*1d20*/  IADD3 R2, PT, PT, -R2, RZ, RZ ;  /* 0x000000ff02027210 */ /* 0x000fe40007ffe1ff */
[----:B------:R-:W-:-:S05]  /*1d30*/  IABS R3, R3 ;  /* 0x0000000300037213 */ /* 0x000fca0000000000 */
[----:B-1----:R-:W1:Y:S02]  /*1d40*/  MUFU.RCP R11, R12 ;  /* 0x0000000c000b7308 */ /* 0x002e640000001000 */
[----:B-1----:R-:W-:-:S06]  /*1d50*/  VIADD R11, R11, 0xffffffe ;  /* 0x0ffffffe0b0b7836 */ /* 0x002fcc0000000000 */
        /* <DEDUP_REMOVED lines=8> */
[----:B----4-:R-:W-:-:S04]  /*1de0*/  MOV R4, UR10 ;  /* 0x0000000a00047c02 */ /* 0x010fc80008000f00 */
[----:B------:R-:W-:-:S13]  /*1df0*/  ISETP.GT.U32.AND P1, PT, R6, R3, PT ;  /* 0x000000030600720c */ /* 0x000fda0003f24070 */
[----:B------:R-:W-:Y:S01]  /*1e00*/  @!P1 IMAD.IADD R3, R3, 0x1, -R6 ;  /* 0x0000000103039824 */ /* 0x000fe200078e0a06 */
[----:B------:R-:W-:Y:S02]  /*1e10*/  @!P1 IADD3 R8, PT, PT, R8, 0x1, RZ ;  /* 0x0000000108089810 */ /* 0x000fe40007ffe0ff */
[C---:B------:R-:W-:Y:S02]  /*1e20*/  ISETP.NE.AND P1, PT, R0.reuse, RZ, PT ;  /* 0x000000ff0000720c */ /* 0x040fe40003f25270 */
[----:B------:R-:W-:Y:S02]  /*1e30*/  ISETP.GE.U32.AND P2, PT, R3, R6, PT ;  /* 0x000000060300720c */ /* 0x000fe40003f46070 */
[----:B------:R-:W-:-:S04]  /*1e40*/  LOP3.LUT R3, R0, UR23, RZ, 0x3c, !PT ;  /* 0x0000001700037c12 */ /* 0x000fc8000f8e3cff */
[----:B------:R-:W-:-:S07]  /*1e50*/  ISETP.GE.AND P0, PT, R3, RZ, PT ;  /* 0x000000ff0300720c */ /* 0x000fce0003f06270 */
[----:B------:R-:W-:-:S06]  /*1e60*/  @P2 IADD3 R8, PT, PT, R8, 0x1, RZ ;  /* 0x0000000108082810 */ /* 0x000fcc0007ffe0ff */
[----:B------:R-:W-:Y:S01]  /*1e70*/  @!P0 IMAD.MOV R8, RZ, RZ, -R8 ;  /* 0x000000ffff088224 */ /* 0x000fe200078e0a08 */
[----:B------:R-:W-:Y:S01]  /*1e80*/  @!P1 LOP3.LUT R8, RZ, R0, RZ, 0x33, !PT ;  /* 0x00000000ff089212 */ /* 0x000fe200078e33ff */
[----:B------:R-:W-:Y:S01]  /*1e90*/  IMAD R0, R5, R2, UR24 ;  /* 0x0000001805007e24 */ /* 0x000fe2000f8e0202 */
[----:B------:R-:W-:Y:S01]  /*1ea0*/  MOV R5, UR11 ;  /* 0x0000000b00057c02 */ /* 0x000fe20008000f00 */
[----:B---3--:R-:W-:Y:S01]  /*1eb0*/  IMAD.U32 R2, RZ, RZ, UR12 ;  /* 0x0000000cff027e24 */ /* 0x008fe2000f8e00ff */
[----:B--2---:R-:W-:Y:S01]  /*1ec0*/  SHF.R.S32.HI R3, RZ, 0x1f, R10 ;  /* 0x0000001fff037819 */ /* 0x004fe2000001140a */
[----:B------:R-:W-:-:S04]  /*1ed0*/  IMAD.WIDE.U32 R12, R10, UR6, RZ ;  /* 0x000000060a0c7c25 */ /* 0x000fc8000f8e00ff */
[C---:B------:R-:W-:Y:S02]  /*1ee0*/  IMAD R7, R3.reuse, UR6, RZ ;  /* 0x0000000603077c24 */ /* 0x040fe4000f8e02ff */
[----:B------:R-:W-:Y:S02]  /*1ef0*/  IMAD R3, R3, UR4, RZ ;  /* 0x0000000403037c24 */ /* 0x000fe4000f8e02ff */
[C---:B------:R-:W-:Y:S02]  /*1f00*/  IMAD R7, R10.reuse, UR7, R7 ;  /* 0x000000070a077c24 */ /* 0x040fe4000f8e0207 */
[C---:B------:R-:W-:Y:S02]  /*1f10*/  IMAD R3, R10.reuse, UR5, R3 ;  /* 0x000000050a037c24 */ /* 0x040fe4000f8e0203 */
[----:B------:R-:W-:Y:S01]  /*1f20*/  IMAD.WIDE.U32 R10, R10, UR4, RZ ;  /* 0x000000040a0a7c25 */ /* 0x000fe2000f8e00ff */
[----:B------:R-:W1:Y:S01]  /*1f30*/  LDCU.128 UR4, c[0x0][0x3d0] ;  /* 0x00007a00ff0477ac */ /* 0x000e620008000c00 */
[----:B------:R-:W-:-:S02]  /*1f40*/  IADD3 R13, PT, PT, R13, R7, RZ ;  /* 0x000000070d0d7210 */ /* 0x000fc40007ffe0ff */
[----:B------:R-:W-:Y:S02]  /*1f50*/  SHF.R.S32.HI R7, RZ, 0x1f, R0 ;  /* 0x0000001fff077819 */ /* 0x000fe40000011400 */
[----:B------:R-:W-:Y:S01]  /*1f60*/  IADD3 R11, PT, PT, R11, R3, RZ ;  /* 0x000000030b0b7210 */ /* 0x000fe20007ffe0ff */
[----:B------:R-:W-:Y:S02]  /*1f70*/  IMAD.U32 R3, RZ, RZ, UR13 ;  /* 0x0000000dff037e24 */ /* 0x000fe4000f8e00ff */
[C---:B------:R-:W-:Y:S02]  /*1f80*/  IMAD R6, R7.reuse, R2, RZ ;  /* 0x0000000207067224 */ /* 0x040fe400078e02ff */
[----:B------:R-:W-:Y:S02]  /*1f90*/  IMAD R7, R7, R4, RZ ;  /* 0x0000000407077224 */ /* 0x000fe400078e02ff */
[C---:B------:R-:W-:Y:S02]  /*1fa0*/  IMAD R6, R0.reuse, R3, R6 ;  /* 0x0000000300067224 */ /* 0x040fe400078e0206 */
[----:B------:R-:W-:-:S04]  /*1fb0*/  IMAD.WIDE.U32 R12, R0, R2, R12 ;  /* 0x00000002000c7225 */ /* 0x000fc800078e000c */
[C---:B------:R-:W-:Y:S01]  /*1fc0*/  IMAD R7, R0.reuse, R5, R7 ;  /* 0x0000000500077224 */ /* 0x040fe200078e0207 */
[----:B------:R-:W-:Y:S01]  /*1fd0*/  IADD3 R13, PT, PT, R13, R6, RZ ;  /* 0x000000060d0d7210 */ /* 0x000fe20007ffe0ff */
[----:B------:R-:W-:Y:S01]  /*1fe0*/  IMAD.WIDE.U32 R10, R0, R4, R10 ;  /* 0x00000004000a7225 */ /* 0x000fe200078e000a */
[----:B------:R-:W-:-:S03]  /*1ff0*/  SHF.R.S32.HI R0, RZ, 0x1f, R8 ;  /* 0x0000001fff007819 */ /* 0x000fc60000011408 */
[----:B------:R-:W-:Y:S02]  /*2000*/  IMAD.IADD R11, R11, 0x1, R7 ;  /* 0x000000010b0b7824 */ /* 0x000fe400078e0207 */
[C---:B-1----:R-:W-:Y:S02]  /*2010*/  IMAD R7, R0.reuse, UR4, RZ ;  /* 0x0000000400077c24 */ /* 0x042fe4000f8e02ff */
[----:B------:R-:W-:Y:S02]  /*2020*/  IMAD R9, R0, UR6, RZ ;  /* 0x0000000600097c24 */ /* 0x000fe4000f8e02ff */
[C---:B------:R-:W-:Y:S02]  /*2030*/  IMAD R7, R8.reuse, UR5, R7 ;  /* 0x0000000508077c24 */ /* 0x040fe4000f8e0207 */
[----:B------:R-:W-:-:S04]  /*2040*/  IMAD.WIDE.U32 R12, R8, UR4, R12 ;  /* 0x00000004080c7c25 */ /* 0x000fc8000f8e000c */
[C---:B------:R-:W-:Y:S01]  /*2050*/  IMAD R9, R8.reuse, UR7, R9 ;  /* 0x0000000708097c24 */ /* 0x040fe2000f8e0209 */
[----:B------:R-:W-:Y:S01]  /*2060*/  IADD3 R6, PT, PT, R13, R7, RZ ;  /* 0x000000070d067210 */ /* 0x000fe20007ffe0ff */
[----:B------:R-:W-:-:S05]  /*2070*/  IMAD.WIDE.U32 R10, R8, UR6, R10 ;  /* 0x00000006080a7c25 */ /* 0x000fca000f8e000a */
[----:B------:R-:W-:Y:S01]  /*2080*/  IADD3 R0, PT, PT, R11, R9, RZ ;  /* 0x000000090b007210 */ /* 0x000fe20007ffe0ff */
[----:B------:R-:W-:Y:S06]  /*2090*/  BRA `(.L_x_1164) ;  /* 0x0000000400687947 */ /* 0x000fec0003800000 */
.L_x_1163:
        /* <DEDUP_REMOVED lines=15> */
.L_x_1165:
[----:B-1----:R-:W1:Y:S01]  /*2190*/  LDC.64 R2, c[0x0][0x3b8] ;  /* 0x0000ee00ff027b82 */ /* 0x002e620000000a00 */
[----:B------:R-:W-:-:S06]  /*21a0*/  UIADD3 UR4, UPT, UPT, UR6, UR12, URZ ;  /* 0x0000000c06047290 */ /* 0x000fcc000fffe0ff */
[----:B-1----:R-:W-:Y:S02]  /*21b0*/  IMAD R13, R3, UR4, RZ ;  /* 0x00000004030d7c24 */ /* 0x002fe4000f8e02ff */
[----:B------:R-:W-:-:S05]  /*21c0*/  IMAD.WIDE.U32 R4, R2, UR4, RZ ;  /* 0x0000000402047c25 */ /* 0x000fca000f8e00ff */
[----:B------:R-:W-:Y:S02]  /*21d0*/  IADD3 R13, PT, PT, R5, R13, RZ ;  /* 0x0000000d050d7210 */ /* 0x000fe40007ffe0ff */
[----:B------:R-:W-:Y:S02]  /*21e0*/  MOV R12, R4 ;  /* 0x00000004000c7202 */ /* 0x000fe40000000f00 */
.L_x_1166:
        /* <DEDUP_REMOVED lines=14> */
.L_x_1167:
[----:B------:R-:W1:Y:S01]  /*22d0*/  LDC.64 R4, c[0x0][0x3c0] ;  /* 0x0000f000ff047b82 */ /* 0x000e620000000a00 */
[----:B------:R-:W-:-:S06]  /*22e0*/  UIADD3 UR6, UPT, UPT, UR6, UR12, URZ ;  /* 0x0000000c06067290 */ /* 0x000fcc000fffe0ff */
[----:B-1----:R-:W-:Y:S02]  /*22f0*/  IMAD R15, R5, UR6, RZ ;  /* 0x00000006050f7c24 */ /* 0x002fe4000f8e02ff */
[----:B-----5:R-:W-:-:S05]  /*2300*/  IMAD.WIDE.U32 R6, R4, UR6, RZ ;  /* 0x0000000604067c25 */ /* 0x020fca000f8e00ff */
[----:B------:R-:W-:Y:S02]  /*2310*/  IADD3 R15, PT, PT, R7, R15, RZ ;  /* 0x0000000f070f7210 */ /* 0x000fe40007ffe0ff */
[----:B------:R-:W-:-:S07]  /*2320*/  MOV R14, R6 ;  /* 0x00000006000e7202 */ /* 0x000fce0000000f00 */
.L_x_1168:
[----:B------:R-:W1:Y:S01]  /*2330*/  LDC R0, c[0x0][0x3e8] ;  /* 0x0000fa00ff007b82 */ /* 0x000e620000000800 */
[----:B------:R-:W-:Y:S01]  /*2340*/  IMAD.U32 R6, RZ, RZ, UR23 ;  /* 0x00000017ff067e24 */ /* 0x000fe2000f8e00ff */
[----:B------:R-:W-:Y:S01]  /*2350*/  ULEA UR4, UR16, 0xffffffc0, 0x6 ;  /* 0xffffffc010047891 */ /* 0x000fe2000f8e30ff */
[----:B------:R-:W-:-:S03]  /*2360*/  CS2R R230, SRZ ;  /* 0x0000000000e67805 */ /* 0x000fc6000001ff00 */
[----:B------:R-:W-:Y:S01]  /*2370*/  IABS R6, R6 ;  /* 0x0000000600067213 */ /* 0x000fe20000000000 */
[----:B------:R-:W-:Y:S01]  /*2380*/  USHF.R.S32.HI UR5, URZ, 0x1f, UR4 ;  /* 0x0000001fff057899 */ /* 0x000fe20008011404 */
[----:B------:R-:W-:-:S04]  /*2390*/  IMAD.WIDE.U32 R14, R4, UR4, R14 ;  /* 0x00000004040e7c25 */ /* 0x000fc8000f8e000e */
[----:B------:R-:W-:-:S04]  /*23a0*/  IMAD.WIDE.U32 R12, R2, UR4, R12 ;  /* 0x00000004020c7c25 */ /* 0x000fc8000f8e000c */
[----:B------:R-:W-:Y:S01]  /*23b0*/  IMAD.MOV.U32 R16, RZ, RZ, R14 ;  /* 0x000000ffff107224 */ /* 0x000fe200078e000e */
[----:B-1----:R-:W-:-:S04]  /*23c0*/  IABS R8, R0 ;  /* 0x0000000000087213 */ /* 0x002fc80000000000 */
[----:B------:R-:W1:Y:S08]  /*23d0*/  I2F.RP R9, R8 ;  /* 0x0000000800097306 */ /* 0x000e700000209400 */
[----:B-1----:R-:W1:Y:S02]  /*23e0*/  MUFU.RCP R10, R9 ;  /* 0x00000009000a7308 */ /* 0x002e640000001000 */
[----:B-1----:R-:W-:-:S06]  /*23f0*/  IADD3 R10, PT, PT, R10, 0xffffffe, RZ ;  /* 0x0ffffffe0a0a7810 */ /* 0x002fcc0007ffe0ff */
[----:B------:R-:W1:Y:S02]  /*2400*/  F2I.FTZ.U32.TRUNC.NTZ R11, R10 ;  /* 0x0000000a000b7305 */ /* 0x000e64000021f000 */
[----:B-1----:R-:W-:Y:S02]  /*2410*/  IADD3 R7, PT, PT, RZ, -R11, RZ ;  /* 0x8000000bff077210 */ /* 0x002fe40007ffe0ff */
[----:B------:R-:W-:-:S03]  /*2420*/  MOV R10, RZ ;  /* 0x000000ff000a7202 */ /* 0x000fc60000000f00 */
[----:B------:R-:W-:-:S04]  /*2430*/  IMAD R7, R7, R8, RZ ;  /* 0x0000000807077224 */ /* 0x000fc800078e02ff */
[----:B------:R-:W-:-:S04]  /*2440*/  IMAD.HI.U32 R7, R11, R7, R10 ;  /* 0x000000070b077227 */ /* 0x000fc800078e000a */
[----:B------:R-:W-:Y:S02]  /*2450*/  IMAD R10, R4, UR5, RZ ;  /* 0x00000005040a7c24 */ /* 0x000fe4000f8e02ff */
[----:B------:R-:W-:-:S04]  /*2460*/  IMAD.HI.U32 R11, R7, R6, RZ ;  /* 0x00000006070b7227 */ /* 0x000fc800078e00ff */
[----:B------:R-:W-:Y:S01]  /*2470*/  IMAD R10, R5, UR4, R10 ;  /* 0x00000004050a7c24 */ /* 0x000fe2000f8e020a */
[----:B------:R-:W-:-:S04]  /*2480*/  IADD3 R7, PT, PT, -R11, RZ, RZ ;  /* 0x000000ff0b077210 */ /* 0x000fc80007ffe1ff */
[----:B------:R-:W-:Y:S01]  /*2490*/  IADD3 R17, PT, PT, R15, R10, RZ ;  /* 0x0000000a0f117210 */ /* 0x000fe20007ffe0ff */
[----:B------:R-:W-:Y:S01]  /*24a0*/  IMAD R7, R8, R7, R6 ;  /* 0x0000000708077224 */ /* 0x000fe200078e0206 */
[----:B------:R-:W-:-:S04]  /*24b0*/  LOP3.LUT R6, R0, UR23, RZ, 0x3c, !PT ;  /* 0x0000001700067c12 */ /* 0x000fc8000f8e3cff */
[----:B------:R-:W-:Y:S02]  /*24c0*/  ISETP.GT.U32.AND P0, PT, R8, R7, PT ;  /* 0x000000070800720c */ /* 0x000fe40003f04070 */
[----:B------:R-:W-:-:S11]  /*24d0*/  ISETP.GE.AND P1, PT, R6, RZ, PT ;  /* 0x000000ff0600720c */ /* 0x000fd60003f26270 */
[----:B------:R-:W-:Y:S01]  /*24e0*/  @!P0 IMAD.IADD R7, R7, 0x1, -R8 ;  /* 0x0000000107078824 */ /* 0x000fe200078e0a08 */
[----:B------:R-:W-:Y:S02]  /*24f0*/  @!P0 IADD3 R11, PT, PT, R11, 0x1, RZ ;  /* 0x000000010b0b8810 */ /* 0x000fe40007ffe0ff */
[----:B------:R-:W-:Y:S02]  /*2500*/  ISETP.NE.AND P0, PT, R0, RZ, PT ;  /* 0x000000ff0000720c */ /* 0x000fe40003f05270 */
[----:B------:R-:W-:Y:S02]  /*2510*/  ISETP.GE.U32.AND P2, PT, R7, R8, PT ;  /* 0x000000080700720c */ /* 0x000fe40003f46070 */
[----:B------:R-:W1:Y:S08]  /*2520*/  LDC.64 R8, c[0x0][0x3d8] ;  /* 0x0000f600ff087b82 */ /* 0x000e700000000a00 */
[----:B------:R-:W2:Y:S03]  /*2530*/  LDC.64 R6, c[0x0][0x3d0] ;  /* 0x0000f400ff067b82 */ /* 0x000ea60000000a00 */
[----:B------:R-:W-:-:S05]  /*2540*/  @P2 IADD3 R11, PT, PT, R11, 0x1, RZ ;  /* 0x000000010b0b2810 */ /* 0x000fca0007ffe0ff */
[----:B------:R-:W-:Y:S01]  /*2550*/  @!P1 IMAD.MOV R11, RZ, RZ, -R11 ;  /* 0x000000ffff0b9224 */ /* 0x000fe200078e0a0b */
[----:B------:R-:W-:Y:S01]  /*2560*/  @!P0 LOP3.LUT R11, RZ, R0, RZ, 0x33, !PT ;  /* 0x00000000ff0b8212 */ /* 0x000fe200078e33ff */
[----:B------:R-:W-:-:S03]  /*2570*/  IMAD R0, R2, UR5, RZ ;  /* 0x0000000502007c24 */ /* 0x000fc6000f8e02ff */
[----:B------:R-:W-:Y:S01]  /*2580*/  SHF.R.S32.HI R15, RZ, 0x1f, R11 ;  /* 0x0000001fff0f7819 */ /* 0x000fe2000001140b */
[----:B------:R-:W-:Y:S02]  /*2590*/  IMAD R0, R3, UR4, R0 ;  /* 0x0000000403007c24 */ /* 0x000fe4000f8e0200 */
[----:B-1----:R-:W-:-:S03]  /*25a0*/  IMAD.WIDE.U32 R16, R11, R8, R16 ;  /* 0x000000080b107225 */ /* 0x002fc600078e0010 */
[----:B------:R-:W-:Y:S01]  /*25b0*/  IADD3 R13, PT, PT, R13, R0, RZ ;  /* 0x000000000d0d7210 */ /* 0x000fe20007ffe0ff */
[C---:B------:R-:W-:Y:S02]  /*25c0*/  IMAD R0, R15.reuse, R8, RZ ;  /* 0x000000080f007224 */ /* 0x040fe400078e02ff */
[-C--:B--2---:R-:W-:Y:S02]  /*25d0*/  IMAD R10, R15, R6.reuse, RZ ;  /* 0x000000060f0a7224 */ /* 0x084fe400078e02ff */
[C---:B------:R-:W-:Y:S02]  /*25e0*/  IMAD R0, R11.reuse, R9, R0 ;  /* 0x000000090b007224 */ /* 0x040fe400078e0200 */
[----:B------:R-:W-:-:S03]  /*25f0*/  IMAD.WIDE.U32 R12, R11, R6, R12 ;  /* 0x000000060b0c7225 */ /* 0x000fc600078e000c */
[----:B------:R-:W-:Y:S01]  /*2600*/  IADD3 R0, PT, PT, R17, R0, RZ ;  /* 0x0000000011007210 */ /* 0x000fe20007ffe0ff */
[----:B------:R-:W-:Y:S01]  /*2610*/  IMAD R7, R11, R7, R10 ;  /* 0x000000070b077224 */ /* 0x000fe200078e020a */
[----:B------:R-:W-:-:S04]  /*2620*/  MOV R10, R16 ;  /* 0x00000010000a7202 */ /* 0x000fc80000000f00 */
[----:B------:R-:W-:-:S07]  /*2630*/  IADD3 R6, PT, PT, R13, R7, RZ ;  /* 0x000000070d067210 */ /* 0x000fce0007ffe0ff */
.L_x_1164:
[----:B------:R-:W-:Y:S01]  /*2640*/  UISETP.NE.AND UP0, UPT, UR22, -0x1, UPT ;  /* 0xffffffff1600788c */ /* 0x000fe2000bf05270 */
[----:B------:R-:W-:Y:S01]  /*2650*/  IMAD.SHL.U32 R8, R218, 0x8, RZ ;  /* 0x00000008da087824 */ /* 0x000fe200078e00ff */
[----:B------:R-:W1:Y:S01]  /*2660*/  LDCU.64 UR10, c[0x0][0x388] ;  /* 0x00007100ff0a77ac */ /* 0x000e620008000a00 */
[----:B------:R-:W2:Y:S01]  /*2670*/  S2R R17, SR_CTAID.X ;  /* 0x0000000000117919 */ /* 0x000ea20000002500 */
[--C-:B------:R-:W-:Y:S01]  /*2680*/  SHF.R.U32.HI R18, RZ, 0x3, R218.reuse ;  /* 0x00000003ff127819 */ /* 0x100fe200000116da */
[----:B------:R-:W-:Y:S01]  /*2690*/  IMAD.MOV.U32 R19, RZ, RZ, RZ ;  /* 0x000000ffff137224 */ /* 0x000fe200078e00ff */
[C---:B------:R-:W-:Y:S01]  /*26a0*/  LOP3.LUT R88, R8.reuse, 0x38, RZ, 0xc0, !PT ;  /* 0x0000003808587812 */ /* 0x040fe200078ec0ff */
[----:B------:R-:W3:Y:S01]  /*26b0*/  LDCU.64 UR6, c[0x0][0x390] ;  /* 0x00007200ff0677ac */ /* 0x000ee20008000a00 */
        /* <DEDUP_REMOVED lines=8> */
[----:B------:R-:W-:Y:S01]  /*2740*/  IADD3 R10, P0, PT, R88, R10, RZ ;  /* 0x0000000a580a7210 */ /* 0x000fe20007f1e0ff */
[----:B------:R-:W-:Y:S01]  /*2750*/  UIADD3 UR20, UPT, UPT, -UR20, UR21, URZ ;  /* 0x0000001514147290 */ /* 0x000fe2000fffe1ff */
[C---:B------:R-:W-:Y:S01]  /*2760*/  IMAD.WIDE.U32 R6, R18.reuse, R2, R12 ;  /* 0x0000000212067225 */ /* 0x040fe200078e000c */
[----:B------:R-:W-:Y:S01]  /*2770*/  UIADD3 UR21, UPT, UPT, UR16, -0x1, URZ ;  /* 0xffffffff10157890 */ /* 0x000fe2000fffe0ff */
[----:B------:R-:W-:Y:S02]  /*2780*/  LOP3.LUT R89, R89, 0x1e00, R8, 0xf8, !PT ;  /* 0x00001e0059597812 */ /* 0x000fe400078ef808 */
[----:B------:R-:W-:Y:S01]  /*2790*/  IMAD R225, R18, R3, R7 ;  /* 0x0000000312e17224 */ /* 0x000fe200078e0207 */
[----:B-1----:R-:W-:Y:S01]  /*27a0*/  LEA R226, P1, R6, UR10, 0x1 ;  /* 0x0000000a06e27c11 */ /* 0x002fe2000f8208ff */
[----:B------:R-:W-:Y:S01]  /*27b0*/  USHF.R.S32.HI UR10, URZ, 0x1f, UR23 ;  /* 0x0000001fff0a7899 */ /* 0x000fe20008011417 */
[----:B------:R-:W-:Y:S01]  /*27c0*/  IMAD.X R11, RZ, RZ, R0, P0 ;  /* 0x000000ffff0b7224 */ /* 0x000fe200000e0600 */
[----:B------:R-:W-:Y:S01]  /*27d0*/  ISETP.GE.AND P2, PT, R18, UR20, PT ;  /* 0x0000001412007c0c */ /* 0x000fe2000bf46270 */
[----:B----4-:R-:W-:Y:S01]  /*27e0*/  @!UP0 UIMAD.WIDE.U32 UR26, UR15, UR4, URZ ;  /* 0x000000040f1a82a5 */ /* 0x010fe2000f8e00ff */
[----:B------:R-:W-:Y:S01]  /*27f0*/  LEA.HI.X R225, R6, UR11, R225, 0x1, P1 ;  /* 0x0000000b06e17c11 */ /* 0x000fe200088f0ce1 */
[----:B------:R-:W-:Y:S01]  /*2800*/  IMAD.WIDE.U32 R10, R18, R4, R10 ;  /* 0x00000004120a7225 */ /* 0x000fe200078e000a */
[----:B------:R-:W-:Y:S01]  /*2810*/  UMOV UR11, 0x400 ;  /* 0x00000400000b7882 */ /* 0x000fe20000000000 */
[----:B------:R-:W-:Y:S01]  /*2820*/  @!UP0 UIMAD UR24, UR15, UR5, UR27 ;  /* 0x000000050f1882a4 */ /* 0x000fe2000f8e021b */
[----:B------:R-:W-:Y:S01]  /*2830*/  LOP3.LUT R86, R88, 0x80, RZ, 0xfc, !PT ;  /* 0x0000008058567812 */ /* 0x000fe200078efcff */
[----:B------:R-:W1:Y:S01]  /*2840*/  LDCU.64 UR4, c[0x0][0x3c8] ;  /* 0x00007900ff0477ac */ /* 0x000e620008000a00 */
[----:B------:R-:W-:Y:S01]  /*2850*/  IMAD R233, R18, R5, R11 ;  /* 0x0000000512e97224 */ /* 0x000fe200078e020b */
[C---:B---3--:R-:W-:Y:S01]  /*2860*/  LEA R232, P1, R10.reuse, UR6, 0x1 ;  /* 0x000000060ae87c11 */ /* 0x048fe2000f8208ff */
[----:B--2---:R-:W-:Y:S01]  /*2870*/  IMAD.WIDE.U32 R16, R17, 0x40, R18 ;  /* 0x0000004011107825 */ /* 0x004fe200078e0012 */
[----:B-----5:R-:W-:Y:S01]  /*2880*/  @UP0 UIMAD.WIDE.U32 UR28, UR22, UR12, URZ ;  /* 0x0000000c161c02a5 */ /* 0x020fe2000f8e00ff */
[----:B------:R-:W2:Y:S01]  /*2890*/  S2UR UR12, SR_CgaCtaId ;  /* 0x00000000000c79c3 */ /* 0x000ea20000008800 */
[----:B------:R-:W-:-:S02]  /*28a0*/  LEA.HI.X R233, R10, UR7, R233, 0x1, P1 ;  /* 0x000000070ae97c11 */ /* 0x000fc400088f0ce9 */
[----:B------:R-:W-:Y:S01]  /*28b0*/  @UP0 UIMAD UR24, UR22, UR13, UR29 ;  /* 0x0000000d161802a4 */ /* 0x000fe2000f8e021d */
[C---:B------:R-:W-:Y:S01]  /*28c0*/  LOP3.LUT R85, R88.reuse, 0xc0, RZ, 0xfc, !PT ;  /* 0x000000c058557812 */ /* 0x040fe200078efcff */
[----:B------:R-:W-:Y:S01]  /*28d0*/  USHF.L.U32 UR22, UR21, 0x6, URZ ;  /* 0x0000000615167899 */ /* 0x000fe200080006ff */
[----:B------:R-:W-:Y:S02]  /*28e0*/  @UP0 UMOV UR26, UR28 ;  /* 0x0000001c001a0c82 */ /* 0x000fe40008000000 */
[----:B------:R-:W-:Y:S01]  /*28f0*/  IADD3 R6, P0, PT, R88, UR26, RZ ;  /* 0x0000001a58067c10 */ /* 0x000fe2000ff1e0ff */
[----:B-1----:R-:W-:-:S04]  /*2900*/  UIMAD UR10, UR10, UR4, URZ ;  /* 0x000000040a0a72a4 */ /* 0x002fc8000f8e02ff */
[----:B------:R-:W-:Y:S02]  /*2910*/  IMAD.X R7, RZ, RZ, UR24, P0 ;  /* 0x00000018ff077e24 */ /* 0x000fe400080e06ff */
[----:B------:R-:W-:Y:S01]  /*2920*/  IMAD.U32 R12, RZ, RZ, UR4 ;  /* 0x00000004ff0c7e24 */ /* 0x000fe2000f8e00ff */
[----:B------:R-:W-:Y:S02]  /*2930*/  UIMAD UR10, UR23, UR5, UR10 ;  /* 0x00000005170a72a4 */ /* 0x000fe4000f8e020a */
[----:B------:R-:W-:Y:S01]  /*2940*/  UIADD3 UR4, UPT, UPT, -UR22, UR17, URZ ;  /* 0x0000001116047290 */ /* 0x000fe2000fffe1ff */
[----:B------:R-:W-:Y:S01]  /*2950*/  IMAD.WIDE.U32 R12, R12, UR23, R6 ;  /* 0x000000170c0c7c25 */ /* 0x000fe2000f8e0006 */
[----:B--2---:R-:W-:-:S03]  /*2960*/  ULEA UR5, UR12, UR11, 0x18 ;  /* 0x0000000b0c057291 */ /* 0x004fc6000f8ec0ff */
[C---:B------:R-:W-:Y:S02]  /*2970*/  VIADD R7, R18.reuse, 0x10 ;  /* 0x0000001012077836 */ /* 0x040fe40000000000 */
[----:B------:R-:W-:Y:S02]  /*2980*/  VIADD R6, R18, 0x20 ;  /* 0x0000002012067836 */ /* 0x000fe40000000000 */
[----:B------:R-:W-:Y:S01]  /*2990*/  VIADD R11, R13, UR10 ;  /* 0x0000000a0d0b7c36 */ /* 0x000fe20008000000 */
[----:B------:R-:W-:Y:S02]  /*29a0*/  ISETP.GE.AND P0, PT, R7, UR20, PT ;  /* 0x0000001407007c0c */ /* 0x000fe4000bf06270 */
[----:B------:R-:W-:Y:S02]  /*29b0*/  ISETP.GE.AND P1, PT, R6, UR20, PT ;  /* 0x0000001406007c0c */ /* 0x000fe4000bf26270 */
[----:B------:R-:W-:Y:S01]  /*29c0*/  LEA R89, R89, UR5, 0x1 ;  /* 0x0000000559597c11 */ /* 0x000fe2000f8e08ff */
[----:B------:R-:W-:Y:S10]  /*29d0*/  @P2 BRA `(.L_x_1170) ;  /* 0x0000000000882947 */ /* 0x000ff40003800000 */
        /* <DEDUP_REMOVED lines=34> */
.L_x_1170:
[----:B------:R-:W-:Y:S05]  /*2c00*/  BSYNC.RECONVERGENT B0 ;  /* 0x0000000000007941 */ /* 0x000fea0003800200 */
.L_x_1169:
        /* <DEDUP_REMOVED lines=41> */
.L_x_1172:
[----:B------:R-:W-:Y:S05]  /*2ea0*/  BSYNC.RECONVERGENT B0 ;  /* 0x0000000000007941 */ /* 0x000fea0003800200 */
.L_x_1171:
[----:B------:R-:W-:Y:S01]  /*2eb0*/  BSSY.RECONVERGENT B0, `(.L_x_1173) ;  /* 0x0000028000007945 */ /* 0x000fe20003800200 */
[----:B------:R-:W-:-:S03]  /*2ec0*/  ISETP.GE.AND P0, PT, R0, UR20, PT ;  /* 0x0000001400007c0c */ /* 0x000fc6000bf06270 */
[----:B------:R-:W-:Y:S10]  /*2ed0*/  @P1 BRA `(.L_x_1174) ;  /* 0x0000000000941947 */ /* 0x000ff40003800000 */
[----:B------:R-:W3:Y:S01]  /*2ee0*/  LDCU.64 UR10, c[0x0][0x3b0] ;  /* 0x00007600ff0a77ac */ /* 0x000ee20008000a00 */
[----:B--2---:R-:W-:Y:S01]  /*2ef0*/  IADD3 R14, P1, PT, R16, 0x20, RZ ;  /* 0x00000020100e7810 */ /* 0x004fe20007f3e0ff */
[----:B------:R-:W-:Y:S01]  /*2f00*/  IMAD.MOV.U32 R18, RZ, RZ, R12 ;  /* 0x000000ffff127224 */ /* 0x000fe200078e000c */
[----:B------:R-:W2:Y:S01]  /*2f10*/  LDCU UR12, c[0x0][0x440] ;  /* 0x00008800ff0c77ac */ /* 0x000ea20008000800 */
[----:B------:R-:W-:Y:S02]  /*2f20*/  IMAD.MOV.U32 R19, RZ, RZ, R11 ;  /* 0x000000ffff137224 */ /* 0x000fe400078e000b */
[----:B------:R-:W-:Y:S01]  /*2f30*/  IMAD.X R9, RZ, RZ, R17, P1 ;  /* 0x000000ffff097224 */ /* 0x000fe200008e0611 */
[----:B------:R-:W4:Y:S03]  /*2f40*/  LDCU.64 UR6, c[0x0][0x380] ;  /* 0x00007000ff0677ac */ /* 0x000f260008000a00 */
[----:B---3--:R-:W-:-:S02]  /*2f50*/  IMAD R9, R9, UR10, RZ ;  /* 0x0000000a09097c24 */ /* 0x008fc4000f8e02ff */
[----:B------:R-:W-:Y:S01]  /*2f60*/  IMAD.WIDE.U32 R18, R14, UR10, R18 ;  /* 0x0000000a0e127c25 */ /* 0x000fe2000f8e0012 */
[----:B--2---:R-:W-:-:S03]  /*2f70*/  ISETP.GE.AND P4, PT, R88, UR12, PT ;  /* 0x0000000c58007c0c */ /* 0x004fc6000bf86270 */
        /* <DEDUP_REMOVED lines=27> */
.L_x_1174:
[----:B------:R-:W-:Y:S05]  /*3130*/  BSYNC.RECONVERGENT B0 ;  /* 0x0000000000007941 */ /* 0x000fea0003800200 */
.L_x_1173:
[----:B------:R-:W-:Y:S01]  /*3140*/  BSSY.RECONVERGENT B0, `(.L_x_1175) ;  /* 0x000002a000007945 */ /* 0x000fe20003800200 */
[----:B------:R-:W-:Y:S01]  /*3150*/  ISETP.GE.AND P5, PT, R7, UR4, PT ;  /* 0x0000000407007c0c */ /* 0x000fe2000bfa6270 */
[----:B------:R-:W-:Y:S01]  /*3160*/  IMAD.SHL.U32 R83, R2, 0x10, RZ ;  /* 0x0000001002537824 */ /* 0x000fe200078e00ff */
[----:B------:R-:W-:Y:S02]  /*3170*/  ISETP.GE.AND P4, PT, R6, UR4, PT ;  /* 0x0000000406007c0c */ /* 0x000fe4000bf86270 */
[----:B------:R-:W-:Y:S01]  /*3180*/  SHF.L.U64.HI R84, R2, 0x4, R3 ;  /* 0x0000000402547819 */ /* 0x000fe20000010203 */
[----:B------:R-:W-:Y:S05]  /*3190*/  @P0 BRA `(.L_x_1176) ;  /* 0x0000000000900947 */ /* 0x000fea0003800000 */
        /* <DEDUP_REMOVED lines=36> */
.L_x_1176:
[----:B------:R-:W-:Y:S05]  /*33e0*/  BSYNC.RECONVERGENT B0 ;  /* 0x0000000000007941 */ /* 0x000fea0003800200 */
.L_x_1175:
[----:B------:R-:W-:Y:S04]  /*33f0*/  BSSY.RECONVERGENT B0, `(.L_x_1177) ;  /* 0x0000020000007945 */ /* 0x000fe80003800200 */
[----:B------:R-:W-:Y:S05]  /*3400*/  @P6 BRA `(.L_x_1178) ;  /* 0x0000000000786947 */ /* 0x000fea0003800000 */
[----:B------:R-:W5:Y:S02]  /*3410*/  LDCU UR6, c[0x0][0x440] ;  /* 0x00008800ff0677ac */ /* 0x000f640008000800 */
[----:B-----5:R-:W-:Y:S02]  /*3420*/  ISETP.GE.AND P3, PT, R88, UR6, PT ;  /* 0x0000000658007c0c */ /* 0x020fe4000bf66270 */
[----:B------:R-:W-:Y:S02]  /*3430*/  ISETP.GE.AND P2, PT, R87, UR6, PT ;  /* 0x0000000657007c0c */ /* 0x000fe4000bf46270 */
[----:B------:R-:W-:Y:S02]  /*3440*/  ISETP.GE.AND P1, PT, R86, UR6, PT ;  /* 0x0000000656007c0c */ /* 0x000fe4000bf26270 */
[----:B------:R-:W-:-:S07]  /*3450*/  ISETP.GE.AND P0, PT, R85, UR6, PT ;  /* 0x0000000655007c0c */ /* 0x000fce000bf06270 */
[--C-:B------:R-:W-:Y:S02]  /*3460*/  @!P3 IMAD.MOV.U32 R224, RZ, RZ, R226.reuse ;  /* 0x000000ffffe0b224 */ /* 0x100fe400078e00e2 */
[----:B----4-:R-:W-:Y:S01]  /*3470*/  @!P2 IMAD.MOV.U32 R10, RZ, RZ, R226 ;  /* 0x000000ffff0aa224 */ /* 0x010fe200078e00e2 */
[----:B------:R-:W-:Y:S01]  /*3480*/  @!P2 MOV R11, R225 ;  /* 0x000000e1000ba202 */ /* 0x000fe20000000f00 */
        /* <DEDUP_REMOVED lines=16> */
[----:B----4-:R-:W-:-:S05]  /*3590*/  @!P0 MOV R224, R226 ;  /* 0x000000e200e08202 */ /* 0x010fca0000000f00 */
[----:B------:R-:W-:Y:S01]  /*35a0*/  @!PT LDS RZ, [RZ] ;  /* 0x00000000fffff984 */ /* 0x000fe20000000800 */
[----:B------:R-:W-:Y:S01]  /*35b0*/  @!PT LDS RZ, [RZ] ;  /* 0x00000000fffff984 */ /* 0x000fe20000000800 */
[----:B------:R-:W-:Y:S01]  /*35c0*/  @!PT LDS RZ, [RZ] ;  /* 0x00000000fffff984 */ /* 0x000fe20000000800 */
[----:B------:R1:W-:Y:S04]  /*35d0*/  @!P0 LDGSTS.E.BYPASS.LTC128B.128 [R89+0xe000], desc[UR18][R224.64+0x180] ;  /* 0x0e000180e0598fae */ /* 0x0003e8000b981a12 */
[----:B------:R1:W-:Y:S02]  /*35e0*/  @P0 STS.128 [R89+0xe000], RZ ;  /* 0x00e000ff59000388 */ /* 0x0003e40000000c00 */
.L_x_1178:
[----:B------:R-:W-:Y:S05]  /*35f0*/  BSYNC.RECONVERGENT B0 ;  /* 0x0000000000007941 */ /* 0x000fea0003800200 */
.L_x_1177:
[----:B------:R-:W-:Y:S04]  /*3600*/  BSSY.RECONVERGENT B0, `(.L_x_1179) ;  /* 0x000001d000007945 */ /* 0x000fe80003800200 */
[----:B------:R-:W-:Y:S05]  /*3610*/  @P5 BRA `(.L_x_1180) ;  /* 0x00000000006c5947 */ /* 0x000fea0003800000 */
[----:B------:R-:W5:Y:S01]  /*3620*/  LDCU UR6, c[0x0][0x440] ;  /* 0x00008800ff0677ac */ /* 0x000f620008000800 */
[----:B-1--4-:R-:W-:-:S04]  /*3630*/  LEA R10, P5, R83, R226, 0x1 ;  /* 0x000000e2530a7211 */ /* 0x012fc800078a08ff */
        /* <DEDUP_REMOVED lines=25> */
.L_x_1180:
[----:B------:R-:W-:Y:S05]  /*37d0*/  BSYNC.RECONVERGENT B0 ;  /* 0x0000000000007941 */ /* 0x000fea0003800200 */
.L_x_1179:
[----:B------:R-:W-:Y:S01]  /*37e0*/  BSSY.RECONVERGENT B0, `(.L_x_1181) ;  /* 0x000001e000007945 */ /* 0x000fe20003800200 */
[----:B------:R-:W-:-:S03]  /*37f0*/  ISETP.GE.AND P0, PT, R0, UR4, PT ;  /* 0x0000000400007c0c */ /* 0x000fc6000bf06270 */
[----:B------:R-:W-:Y:S10]  /*3800*/  @P4 BRA `(.L_x_1182) ;  /* 0x00000000006c4947 */ /* 0x000ff40003800000 */
        /* <DEDUP_REMOVED lines=27> */
.L_x_1182:
[----:B------:R-:W-:Y:S05]  /*39c0*/  BSYNC.RECONVERGENT B0 ;  /* 0x0000000000007941 */ /* 0x000fea0003800200 */
.L_x_1181:
[----:B------:R-:W-:Y:S04]  /*39d0*/  BSSY.RECONVERGENT B0, `(.L_x_1183) ;  /* 0x000001f000007945 */ /* 0x000fe80003800200 */
[----:B------:R-:W-:Y:S05]  /*39e0*/  @P0 BRA `(.L_x_1184) ;  /* 0x0000000000740947 */ /* 0x000fea0003800000 */
[----:B------:R-:W5:Y:S01]  /*39f0*/  LDCU UR6, c[0x0][0x440] ;  /* 0x00008800ff0677ac */ /* 0x000f620008000800 */
[----:B-1----:R-:W-:Y:S02]  /*3a00*/  IMAD.MOV.U32 R224, RZ, RZ, R226 ;  /* 0x000000ffffe07224 */ /* 0x002fe400078e00e2 */
[----:B------:R-:W-:Y:S02]  /*3a10*/  IMAD R9, R3, 0x60, RZ ;  /* 0x0000006003097824 */ /* 0x000fe400078e02ff */
[----:B----4-:R-:W-:-:S04]  /*3a20*/  IMAD.WIDE.U32 R10, R2, 0x60, R224 ;  /* 0x00000060020a7825 */ /* 0x010fc800078e00e0 */
[----:B------:R-:W-:Y:S01]  /*3a30*/  IMAD.IADD R11, R11, 0x1, R9 ;  /* 0x000000010b0b7824 */ /* 0x000fe200078e0209 */
        /* <DEDUP_REMOVED lines=24> */
.L_x_1184:
[----:B------:R-:W-:Y:S05]  /*3bc0*/  BSYNC.RECONVERGENT B0 ;  /* 0x0000000000007941 */ /* 0x000fea0003800200 */
.L_x_1183:
[----:B------:R-:W0:Y:S01]  /*3bd0*/  LDGDEPBAR ;  /* 0x00000000000079af */ /* 0x000e220000000000 */
[----:B------:R-:W-:Y:S01]  /*3be0*/  IMAD.SHL.U32 R82, R218, 0x40, RZ ;  /* 0x00000040da527824 */ /* 0x000fe200078e00ff */
[----:B------:R-:W-:Y:S01]  /*3bf0*/  SHF.R.U32.HI R220, RZ, 0x1, R218 ;  /* 0x00000001ffdc7819 */ /* 0x000fe200000116da */
[----:B------:R-:W-:Y:S03]  /*3c00*/  BSSY.RECONVERGENT B0, `(.L_x_1185) ;  /* 0x0000026000007945 */ /* 0x000fe60003800200 */
[----:B------:R-:W-:Y:S02]  /*3c10*/  LOP3.LUT R9, R82, 0x1c0, RZ, 0xc0, !PT ;  /* 0x000001c052097812 */ /* 0x000fe400078ec0ff */
        /* <DEDUP_REMOVED lines=32> */
.L_x_1186:
[----:B------:R1:W-:Y:S04]  /*3e20*/  STS.128 [R89+0x10000], RZ ;  /* 0x010000ff59007388 */ /* 0x0003e80000000c00 */
[----:B------:R1:W-:Y:S04]  /*3e30*/  STS.128 [R89+0x12000], RZ ;  /* 0x012000ff59007388 */ /* 0x0003e80000000c00 */
[----:B------:R1:W-:Y:S04]  /*3e40*/  STS.128 [R89+0x14000], RZ ;  /* 0x014000ff59007388 */ /* 0x0003e80000000c00 */
[----:B------:R1:W-:Y:S02]  /*3e50*/  STS.128 [R89+0x16000], RZ ;  /* 0x016000ff59007388 */ /* 0x0003e40000000c00 */
.L_x_1187:
[----:B------:R-:W-:Y:S05]  /*3e60*/  BSYNC.RECONVERGENT B0 ;  /* 0x0000000000007941 */ /* 0x000fea0003800200 */
.L_x_1185:
[----:B------:R-:W-:Y:S01]  /*3e70*/  ISETP.GE.AND P0, PT, R7, UR4, PT ;  /* 0x0000000407007c0c */ /* 0x000fe2000bf06270 */
[C---:B------:R-:W-:Y:S01]  /*3e80*/  IMAD.SHL.U32 R217, R218.reuse, 0x20, RZ ;  /* 0x00000020dad97824 */ /* 0x040fe200078e00ff */
[----:B------:R-:W-:Y:S01]  /*3e90*/  SHF.R.U32.HI R9, RZ, 0x4, R218 ;  /* 0x00000004ff097819 */ /* 0x000fe200000116da */
[----:B------:R-:W-:Y:S01]  /*3ea0*/  BSSY.RECONVERGENT B0, `(.L_x_1188) ;  /* 0x000002c000007945 */ /* 0x000fe20003800200 */
[----:B------:R-:W-:Y:S02]  /*3eb0*/  LOP3.LUT R7, R218, 0x8, RZ, 0xc0, !PT ;  /* 0x00000008da077812 */ /* 0x000fe400078ec0ff */
[----:B------:R-:W-:Y:S01]  /*3ec0*/  LOP3.LUT R217, R217, 0x7c00, RZ, 0xc0, !PT ;  /* 0x00007c00d9d97812 */ /* 0x000fe200078ec0ff */
[----:B------:R-:W-:Y:S01]  /*3ed0*/  IMAD.SHL.U32 R9, R9, 0x400, RZ ;  /* 0x0000040009097824 */ /* 0x000fe200078e00ff */
[----:B------:R-:W-:Y:S02]  /*3ee0*/  LOP3.LUT R7, R8, R7, RZ, 0x3c, !PT ;  /* 0x0000000708077212 */ /* 0x000fe400078e3cff */
[----:B------:R-:W-:-:S02]  /*3ef0*/  ISETP.GE.AND P5, PT, R0, UR4, PT ;  /* 0x0000000400007c0c */ /* 0x000fc4000bfa6270 */
[----:B------:R-:W-:Y:S01]  /*3f00*/  LOP3.LUT R96, R9, 0x400, RZ, 0xc0, !PT ;  /* 0x0000040009607812 */ /* 0x000fe200078ec0ff */
[----:B------:R1:W-:Y:S01]  /*3f10*/  @P0 STS.128 [R89+0x10800], RZ ;  /* 0x010800ff59000388 */ /* 0x0003e20000000c00 */
[----:B------:R-:W-:Y:S02]  /*3f20*/  ISETP.GE.AND P6, PT, R6, UR4, PT ;  /* 0x0000000406007c0c */ /* 0x000fe4000bfc6270 */
[----:B------:R-:W-:Y:S01]  /*3f30*/  LOP3.LUT R0, R217, 0x200, R82, 0xf8, !PT ;  /* 0x00000200d9007812 */ /* 0x000fe200078ef852 */
[----:B------:R1:W-:Y:S01]  /*3f40*/  @P0 STS.128 [R89+0x12800], RZ ;  /* 0x012800ff59000388 */ /* 0x0003e20000000c00 */
[----:B------:R-:W-:-:S03]  /*3f50*/  IMAD R96, R7, 0x2, R96 ;  /* 0x0000000207607824 */ /* 0x000fc600078e0260 */
[----:B------:R1:W-:Y:S04]  /*3f60*/  @P0 STS.128 [R89+0x14800], RZ ;  /* 0x014800ff59000388 */ /* 0x0003e80000000c00 */
[----:B------:R1:W-:Y:S01]  /*3f70*/  @P0 STS.128 [R89+0x16800], RZ ;  /* 0x016800ff59000388 */ /* 0x0003e20000000c00 */
[----:B------:R-:W-:Y:S05]  /*3f80*/  @P0 BRA `(.L_x_1189) ;  /* 0x0000000000740947 */ /* 0x000fea0003800000 */
[----:B------:R-:W5:Y:S01]  /*3f90*/  LDCU UR6, c[0x0][0x440] ;  /* 0x00008800ff0677ac */ /* 0x000f620008000800 */
[C---:B------:R-:W-:Y:S01]  /*3fa0*/  IMAD.SHL.U32 R9, R4.reuse, 0x10, RZ ;  /* 0x0000001004097824 */ /* 0x040fe200078e00ff */
[----:B------:R-:W-:-:S04]  /*3fb0*/  SHF.L.U64.HI R7, R4, 0x4, R5 ;  /* 0x0000000404077819 */ /* 0x000fc80000010205 */
        /* <DEDUP_REMOVED lines=26> */
.L_x_1189:
[----:B------:R-:W-:Y:S05]  /*4160*/  BSYNC.RECONVERGENT B0 ;  /* 0x0000000000007941 */ /* 0x000fea0003800200 */
.L_x_1188:
        /* <DEDUP_REMOVED lines=9> */
[----:B-1----:R-:W-:-:S04]  /*4200*/  LEA R6, P4, R4, R232, 0x6 ;  /* 0x000000e804067211 */ /* 0x002fc800078830ff */
        /* <DEDUP_REMOVED lines=25> */
.L_x_1191:
[----:B------:R-:W-:Y:S05]  /*43a0*/  BSYNC.RECONVERGENT B0 ;  /* 0x0000000000007941 */ /* 0x000fea0003800200 */
.L_x_1190:
[----:B------:R1:W-:Y:S01]  /*43b0*/  @P5 STS.128 [R89+0x11800], RZ ;  /* 0x011800ff59005388 */ /* 0x0003e20000000c00 */
[----:B------:R-:W-:Y:S03]  /*43c0*/  BSSY.RECONVERGENT B0, `(.L_x_1192) ;  /* 0x0000021000007945 */ /* 0x000fe60003800200 */
[----:B------:R1:W-:Y:S04]  /*43d0*/  @P5 STS.128 [R89+0x13800], RZ ;  /* 0x013800ff59005388 */ /* 0x0003e80000000c00 */
[----:B------:R1:W-:Y:S04]  /*43e0*/  @P5 STS.128 [R89+0x15800], RZ ;  /* 0x015800ff59005388 */ /* 0x0003e80000000c00 */
[----:B------:R1:W-:Y:S01]  /*43f0*/  @P5 STS.128 [R89+0x17800], RZ ;  /* 0x017800ff59005388 */ /* 0x0003e20000000c00 */
[----:B------:R-:W-:Y:S05]  /*4400*/  @P5 BRA `(.L_x_1193) ;  /* 0x0000000000705947 */ /* 0x000fea0003800000 */
[----:B------:R-:W5:Y:S01]  /*4410*/  LDCU UR4, c[0x0][0x440] ;  /* 0x00008800ff0477ac */ /* 0x000f620008000800 */
[----:B------:R-:W-:Y:S02]  /*4420*/  IMAD R5, R5, 0x60, RZ ;  /* 0x0000006005057824 */ /* 0x000fe400078e02ff */
[----:B-1----:R-:W-:-:S04]  /*4430*/  IMAD.WIDE.U32 R6, R4, 0x60, R232 ;  /* 0x0000006004067825 */ /* 0x002fc800078e00e8 */
        /* <DEDUP_REMOVED lines=25> */
.L_x_1193:
[----:B------:R-:W-:Y:S05]  /*45d0*/  BSYNC.RECONVERGENT B0 ;  /* 0x0000000000007941 */ /* 0x000fea0003800200 */
.L_x_1192:
[----:B------:R-:W-:Y:S01]  /*45e0*/  LDSM.16.M88.4 R52, [R97] ;  /* 0x000000006134783b */ /* 0x000fe20000000200 */
[----:B------:R-:W-:Y:S01]  /*45f0*/  IMAD.MOV.U32 R0, RZ, RZ, 0x20 ;  /* 0x00000020ff007424 */ /* 0x000fe200078e00ff */
[----:B------:R-:W-:Y:S01]  /*4600*/  LOP3.LUT P6, RZ, R218, 0x2, RZ, 0xc0, !PT ;  /* 0x00000002daff7812 */ /* 0x000fe200078cc0ff */
[----:B------:R-:W-:Y:S01]  /*4610*/  VIADD R91, R96, UR5 ;  /* 0x00000005605b7c36 */ /* 0x000fe20008000000 */
[----:B------:R-:W5:Y:S01]  /*4620*/  LDSM.16.M88.4 R24, [R96+UR5+0x8000] ;  /* 0x008000056018783b */ /* 0x000f620008000200 */
[----:B------:R-:W-:Y:S01]  /*4630*/  IMAD.MOV.U32 R80, RZ, RZ, 0x40 ;  /* 0x00000040ff507424 */ /* 0x000fe200078e00ff */
[----:B------:R-:W-:Y:S01]  /*4640*/  SEL R0, R0, 0xffffffe0, !P6 ;  /* 0xffffffe000007807 */ /* 0x000fe20007000000 */
[----:B------:R-:W-:Y:S01]  /*4650*/  UISETP.GT.AND UP0, UPT, UR21, UR14, UPT ;  /* 0x0000000e1500728c */ /* 0x000fe2000bf04270 */
[----:B------:R-:W5:Y:S01]  /*4660*/  LDSM.16.M88.4 R16, [R96+UR5+0x8800] ;  /* 0x008800056010783b */ /* 0x000f620008000200 */
[----:B------:R-:W-:Y:S02]  /*4670*/  LOP3.LUT P0, RZ, R218, 0x4, RZ, 0xc0, !PT ;  /* 0x00000004daff7812 */ /* 0x000fe4000780c0ff */
[--C-:B------:R-:W-:Y:S01]  /*4680*/  IMAD.IADD R94, R97, 0x1, R0.reuse ;  /* 0x00000001615e7824 */ /* 0x100fe200078e0200 */
[----:B------:R-:W5:Y:S01]  /*4690*/  LDSM.16.M88.4 R60, [R96+UR5+0x9000] ;  /* 0x00900005603c783b */ /* 0x000f620008000200 */
[----:B------:R-:W-:Y:S01]  /*46a0*/  IMAD.IADD R92, R91, 0x1, R0 ;  /* 0x000000015b5c7824 */ /* 0x000fe200078e0200 */
[----:B------:R-:W-:-:S02]  /*46b0*/  SEL R80, R80, 0xffffffc0, !P0 ;  /* 0xffffffc050507807 */ /* 0x000fc40004000000 */
[----:B------:R-:W5:Y:S03]  /*46c0*/  LDSM.16.M88.4 R32, [R96+UR5+0x9800] ;  /* 0x009800056020783b */ /* 0x000f660008000200 */
[--C-:B------:R-:W-:Y:S01]  /*46d0*/  IMAD.IADD R95, R97, 0x1, R80.reuse ;  /* 0x00000001615f7824 */ /* 0x100fe200078e0250 */
[----:B------:R-:W-:Y:S01]  /*46e0*/  LDSM.16.M88.4 R40, [R94] ;  /* 0x000000005e28783b */ /* 0x000fe20000000200 */
[----:B------:R-:W-:Y:S02]  /*46f0*/  IMAD.IADD R91, R91, 0x1, R80 ;  /* 0x000000015b5b7824 */ /* 0x000fe400078e0250 */
[C---:B------:R-:W-:Y:S01]  /*4700*/  IMAD.IADD R93, R0.reuse, 0x1, R95 ;  /* 0x00000001005d7824 */ /* 0x040fe200078e025f */
[----:B-1----:R-:W1:Y:S01]  /*4710*/  LDSM.16.M88.4 R4, [R92+0x8000] ;  /* 0x008000005c04783b */ /* 0x002e620000000200 */
[----:B------:R-:W-:-:S03]  /*4720*/  IMAD.IADD R90, R0, 0x1, R91 ;  /* 0x00000001005a7824 */ /* 0x000fc600078e025b */
[----:B----4-:R-:W4:Y:S04]  /*4730*/  LDSM.16.M88.4 R8, [R92+0x8800] ;  /* 0x008800005c08783b */ /* 0x010f280000000200 */
[----:B--23--:R-:W2:Y:S04]  /*4740*/  LDSM.16.M88.4 R12, [R92+0x9000] ;  /* 0x009000005c0c783b */ /* 0x00cea80000000200 */
[----:B------:R-:W3:Y:S04]  /*4750*/  LDSM.16.M88.4 R72, [R92+0x9800] ;  /* 0x009800005c48783b */ /* 0x000ee80000000200 */
[----:B------:R-:W-:Y:S01]  /*4760*/  LDSM.16.M88.4 R48, [R91+0x8000] ;  /* 0x008000005b30783b */ /* 0x000fe20000000200 */
[C---:B-----5:R-:W-:Y:S03]  /*4770*/  HMMA.16816.F32.BF16 R28, R52.reuse, R24, RZ ;  /* 0x00000018341c723c */ /* 0x060fe600000418ff */
[----:B------:R-:W-:Y:S04]  /*4780*/  LDSM.16.M88.4 R36, [R91+0x8800] ;  /* 0x008800005b24783b */ /* 0x000fe80000000200 */
[----:B------:R-:W-:Y:S01]  /*4790*/  LDSM.16.M88.4 R68, [R91+0x9800] ;  /* 0x009800005b44783b */ /* 0x000fe20000000200 */
[C---:B------:R-:W-:Y:S03]  /*47a0*/  HMMA.16816.F32.BF16 R20, R52.reuse, R16, RZ ;  /* 0x000000103414723c */ /* 0x040fe600000418ff */
[----:B------:R-:W-:Y:S04]  /*47b0*/  LDSM.16.M88.4 R44, [R90+0x8000] ;  /* 0x008000005a2c783b */ /* 0x000fe80000000200 */
[----:B------:R-:W-:Y:S01]  /*47c0*/  LDSM.16.M88.4 R76, [R95+0x2000] ;  /* 0x002000005f4c783b */ /* 0x000fe20000000200 */
[C---:B------:R-:W-:Y:S03]  /*47d0*/  HMMA.16816.F32.BF16 R24, R52.reuse, R26, RZ ;  /* 0x0000001a3418723c */ /* 0x040fe600000418ff */
[----:B------:R-:W0:Y:S05]  /*47e0*/  LDGDEPBAR ;  /* 0x00000000000079af */ /* 0x000e2a0000000000 */
[C---:B------:R-:W-:Y:S08]  /*47f0*/  HMMA.16816.F32.BF16 R16, R52.reuse, R18, RZ ;  /* 0x000000123410723c */ /* 0x040ff000000418ff */
[C---:B------:R-:W-:Y:S08]  /*4800*/  HMMA.16816.F32.BF16 R64, R52.reuse, R60, RZ ;  /* 0x0000003c3440723c */ /* 0x040ff000000418ff */
[C---:B------:R-:W-:Y:S08]  /*4810*/  HMMA.16816.F32.BF16 R60, R52.reuse, R62, RZ ;  /* 0x0000003e343c723c */ /* 0x040ff000000418ff */
[----:B------:R-:W-:Y:S08]  /*4820*/  HMMA.16816.F32.BF16 R56, R52, R32, RZ ;  /* 0x000000203438723c */ /* 0x000ff000000418ff */
[C---:B-1----:R-:W-:Y:S08]  /*4830*/  HMMA.16816.F32.BF16 R28, R40.reuse, R4, R28 ;  /* 0x00000004281c723c */ /* 0x042ff0000004181c */
[C---:B------:R-:W-:Y:S01]  /*4840*/  HMMA.16816.F32.BF16 R24, R40.reuse, R6, R24 ;  /* 0x000000062818723c */ /* 0x040fe20000041818 */
[----:B------:R-:W1:Y:S07]  /*4850*/  LDSM.16.M88.4 R4, [R95] ;  /* 0x000000005f04783b */ /* 0x000e6e0000000200 */
[C---:B----4-:R-:W-:Y:S08]  /*4860*/  HMMA.16816.F32.BF16 R20, R40.reuse, R8, R20 ;  /* 0x000000082814723c */ /* 0x050ff00000041814 */
        /* <DEDUP_REMOVED lines=63> */
[C---:B----4-:R-:W-:Y:S08]  /*4c60*/  HMMA.16816.F32.BF16 R28, R76.reuse, R8, R28 ;  /* 0x000000084c1c723c */ /* 0x050ff0000004181c */
        /* <DEDUP_REMOVED lines=65> */
[----:B------:R-:W2:Y:S04]  /*5080*/  LDSM.16.M88.4 R12, [R96+UR5+0xf800] ;  /* 0x00f80005600c783b */ /* 0x000ea80008000200 */
        /* <DEDUP_REMOVED lines=13> */
[----:B------:R-:W1:Y:S07]  /*5160*/  LDSM.16.M88.4 R8, [R92+0xe800] ;  /* 0x00e800005c08783b */ /* 0x000e6e0000000200 */
[C---:B------:R-:W-:Y:S08]  /*5170*/  HMMA.16816.F32.BF16 R28, R72.reuse, R68, R28 ;  /* 0x00000044481c723c */ /* 0x040ff0000004181c */
[C---:B------:R-:W-:Y:S08]  /*5180*/  HMMA.16816.F32.BF16 R24, R72.reuse, R70, R24 ;  /* 0x000000464818723c */ /* 0x040ff00000041818 */
[C---:B--2---:R-:W-:Y:S01]  /*5190*/  HMMA.16816.F32.BF16 R68, R72.reuse, R12, R56 ;  /* 0x0000000c4844723c */ /* 0x044fe20000041838 */
[----:B------:R-:W-:Y:S07]  /*51a0*/  LDSM.16.M88.4 R56, [R91+0xe800] ;  /* 0x00e800005b38783b */ /* 0x000fee0000000200 */
[C---:B------:R-:W-:Y:S01]  /*51b0*/  HMMA.16816.F32.BF16 R52, R72.reuse, R14, R52 ;  /* 0x0000000e4834723c */ /* 0x040fe20000041834 */
[----:B------:R-:W2:Y:S07]  /*51c0*/  LDSM.16.M88.4 R12, [R91+0xf000] ;  /* 0x00f000005b0c783b */ /* 0x000eae0000000200 */
[C---:B------:R-:W-:Y:S08]  /*51d0*/  HMMA.16816.F32.BF16 R64, R72.reuse, R4, R64 ;  /* 0x000000044840723c */ /* 0x040ff00000041840 */
[----:B------:R-:W-:Y:S01]  /*51e0*/  HMMA.16816.F32.BF16 R60, R72, R6, R60 ;  /* 0x00000006483c723c */ /* 0x000fe2000004183c */
[----:B------:R-:W5:Y:S04]  /*51f0*/  LDSM.16.M88.4 R4, [R91+0xe000] ;  /* 0x00e000005b04783b */ /* 0x000f680000000200 */
[----:B------:R-:W-:Y:S03]  /*5200*/  LDSM.16.M88.4 R72, [R91+0xf800] ;  /* 0x00f800005b48783b */ /* 0x000fe60000000200 */
[C---:B---3--:R-:W-:Y:S01]  /*5210*/  HMMA.16816.F32.BF16 R76, R36.reuse, R32, R28 ;  /* 0x00000020244c723c */ /* 0x048fe2000004181c */
[----:B------:R-:W3:Y:S07]  /*5220*/  LDSM.16.M88.4 R28, [R93+0x6000] ;  /* 0x006000005d1c783b */ /* 0x000eee0000000200 */
[C---:B----4-:R-:W-:Y:S08]  /*5230*/  HMMA.16816.F32.BF16 R64, R36.reuse, R40, R64 ;  /* 0x000000282440723c */ /* 0x050ff00000041840 */
[C---:B------:R-:W-:Y:S08]  /*5240*/  HMMA.16816.F32.BF16 R24, R36.reuse, R34, R24 ;  /* 0x000000222418723c */ /* 0x040ff00000041818 */
[C---:B-1----:R-:W-:Y:S08]  /*5250*/  HMMA.16816.F32.BF16 R20, R36.reuse, R8, R20 ;  /* 0x000000082414723c */ /* 0x042ff00000041814 */
[C---:B------:R-:W-:Y:S01]  /*5260*/  HMMA.16816.F32.BF16 R16, R36.reuse, R10, R16 ;  /* 0x0000000a2410723c */ /* 0x040fe20000041810 */
[----:B------:R-:W1:Y:S07]  /*5270*/  LDSM.16.M88.4 R8, [R90+0xe800] ;  /* 0x00e800005a08783b */ /* 0x000e6e0000000200 */
[----:B------:R-:W-:Y:S08]  /*5280*/  HMMA.16816.F32.BF16 R60, R36, R42, R60 ;  /* 0x0000002a243c723c */ /* 0x000ff0000004183c */
[----:B--2---:R-:W-:Y:S01]  /*5290*/  HMMA.16816.F32.BF16 R64, R48, R12, R64 ;  /* 0x0000000c3040723c */ /* 0x004fe20000041840 */
[----:B------:R-:W-:-:S05]  /*52a0*/  IMAD.SHL.U32 R12, R218, 0x2, RZ ;  /* 0x00000002da0c7824 */ /* 0x000fca00078e00ff */
[----:B------:R-:W-:Y:S02]  /*52b0*/  LOP3.LUT R12, R12, 0x6, RZ, 0xc0, !PT ;  /* 0x000000060c0c7812 */ /* 0x000fe400078ec0ff */
[----:B-----5:R-:W-:Y:S03]  /*52c0*/  HMMA.16816.F32.BF16 R76, R48, R4, R76 ;  /* 0x00000004304c723c */ /* 0x020fe6000004184c */
[----:B------:R-:W-:-:S04]  /*52d0*/  VIADD R32, R12, UR22 ;  /* 0x000000160c207c36 */ /* 0x000fc80008000000 */
[C---:B------:R-:W-:Y:S01]  /*52e0*/  VIADD R12, R32.reuse, 0x1 ;  /* 0x00000001200c7836 */ /* 0x040fe20000000000 */
[C---:B------:R-:W-:Y:S01]  /*52f0*/  HMMA.16816.F32.BF16 R24, R48.reuse, R6, R24 ;  /* 0x000000063018723c */ /* 0x040fe20000041818 */
[----:B------:R-:W2:Y:S01]  /*5300*/  LDSM.16.M88.4 R4, [R90+0xf000] ;  /* 0x00f000005a04783b */ /* 0x000ea20000000200 */
[C---:B------:R-:W-:Y:S01]  /*5310*/  VIADD R33, R32.reuse, 0x8 ;  /* 0x0000000820217836 */ /* 0x040fe20000000000 */
[----:B------:R-:W-:Y:S02]  /*5320*/  ISETP.GE.AND P1, PT, R32, UR17, PT ;  /* 0x0000001120007c0c */ /* 0x000fe4000bf26270 */
[----:B------:R-:W-:Y:S02]  /*5330*/  ISETP.GE.AND P5, PT, R12, UR17, PT ;  /* 0x000000110c007c0c */ /* 0x000fe4000bfa6270 */
[----:B------:R-:W-:Y:S01]  /*5340*/  ISETP.GE.AND P4, PT, R33, UR17, PT ;  /* 0x0000001121007c0c */ /* 0x000fe2000bf86270 */
[----:B------:R-:W-:Y:S01]  /*5350*/  HMMA.16816.F32.BF16 R20, R48, R56, R20 ;  /* 0x000000383014723c */ /* 0x000fe20000041814 */
[----:B------:R-:W-:-:S05]  /*5360*/  VIADD R33, R32, 0x9 ;  /* 0x0000000920217836 */ /* 0x000fca0000000000 */
[----:B------:R-:W-:Y:S02]  /*5370*/  ISETP.GE.AND P3, PT, R33, UR17, PT ;  /* 0x0000001121007c0c */ /* 0x000fe4000bf66270 */
[----:B------:R-:W-:Y:S01]  /*5380*/  HMMA.16816.F32.BF16 R60, R48, R14, R60 ;  /* 0x0000000e303c723c */ /* 0x000fe2000004183c */
[----:B------:R-:W4:Y:S01]  /*5390*/  LDSM.16.M88.4 R12, [R90+0xf800] ;  /* 0x00f800005a0c783b */ /* 0x000f220000000200 */
[----:B------:R-:W-:-:S06]  /*53a0*/  DEPBAR.LE SB0, 0x0 ;  /* 0x000080000000791a */ /* 0x000fcc0000000000 */
[C---:B------:R-:W-:Y:S08]  /*53b0*/  HMMA.16816.F32.BF16 R68, R36.reuse, R44, R68 ;  /* 0x0000002c2444723c */ /* 0x040ff00000041844 */
[----:B------:R-:W-:Y:S08]  /*53c0*/  HMMA.16816.F32.BF16 R52, R36, R46, R52 ;  /* 0x0000002e2434723c */ /* 0x000ff00000041834 */
[----:B------:R-:W-:Y:S08]  /*53d0*/  HMMA.16816.F32.BF16 R16, R48, R58, R16 ;  /* 0x0000003a3010723c */ /* 0x000ff00000041810 */
[C---:B---3--:R-:W-:Y:S08]  /*53e0*/  HMMA.16816.F32.BF16 R24, R28.reuse, R98, R24 ;  /* 0x000000621c18723c */ /* 0x048ff00000041818 */
[----:B-1----:R-:W-:Y:S01]  /*53f0*/  HMMA.16816.F32.BF16 R20, R28, R8, R20 ;  /* 0x000000081c14723c */ /* 0x002fe20000041814 */
[----:B------:R-:W-:-:S02]  /*5400*/  VIADD R9, R32, 0x10 ;  /* 0x0000001020097836 */ /* 0x000fc40000000000 */
[----:B------:R-:W-:-:S03]  /*5410*/  VIADD R8, R32, 0x11 ;  /* 0x0000001120087836 */ /* 0x000fc60000000000 */
[----:B------:R-:W-:Y:S01]  /*5420*/  ISETP.GE.AND P2, PT, R9, UR17, PT ;  /* 0x0000001109007c0c */ /* 0x000fe2000bf46270 */
[----:B------:R-:W-:Y:S01]  /*5430*/  VIADD R9, R32, 0x18 ;  /* 0x0000001820097836 */ /* 0x000fe20000000000 */
[----:B------:R-:W-:Y:S03]  /*5440*/  HMMA.16816.F32.BF16 R76, R28, R96, R76 ;  /* 0x000000601c4c723c */ /* 0x000fe6000004184c */
[----:B------:R-:W-:Y:S02]  /*5450*/  FSEL R33, R26, -INF , !P4 ;  /* 0xff8000001a217808 */ /* 0x000fe40006000000 */
[----:B------:R-:W-:Y:S02]  /*5460*/  FSEL R26, R25, -INF , !P3 ;  /* 0xff800000191a7808 */ /* 0x000fe40005800000 */
[----:B------:R-:W-:Y:S01]  /*5470*/  FSEL R27, R27, -INF , !P3 ;  /* 0xff8000001b1b7808 */ /* 0x000fe20005800000 */
[----:B------:R-:W-:Y:S01]  /*5480*/  HMMA.16816.F32.BF16 R68, R48, R72, R68 ;  /* 0x000000483044723c */ /* 0x000fe20000041844 */
[----:B------:R-:W-:-:S02]  /*5490*/  FSEL R24, R24, -INF , !P4 ;  /* 0xff80000018187808 */ /* 0x000fc40006000000 */
[----:B------:R-:W-:-:S05]  /*54a0*/  FSEL R25, R22, -INF , !P2 ;  /* 0xff80000016197808 */ /* 0x000fca0005000000 */
[----:B------:R-:W-:Y:S03]  /*54b0*/  HMMA.16816.F32.BF16 R52, R48, R74, R52 ;  /* 0x0000004a3034723c */ /* 0x000fe60000041834 */
[----:B------:R-:W-:Y:S02]  /*54c0*/  FSEL R35, R78, -INF , !P1 ;  /* 0xff8000004e237808 */ /* 0x000fe40004800000 */
[----:B------:R-:W-:Y:S02]  /*54d0*/  FSEL R76, R76, -INF , !P1 ;  /* 0xff8000004c4c7808 */ /* 0x000fe40004800000 */
[----:B------:R-:W-:Y:S01]  /*54e0*/  ISETP.GE.AND P1, PT, R8, UR17, PT ;  /* 0x0000001108007c0c */ /* 0x000fe2000bf26270 */
[----:B------:R-:W-:Y:S01]  /*54f0*/  HMMA.16816.F32.BF16 R16, R28, R10, R16 ;  /* 0x0000000a1c10723c */ /* 0x000fe20000041810 */
[----:B------:R-:W-:Y:S01]  /*5500*/  FSEL R10, R20, -INF , !P2 ;  /* 0xff800000140a7808 */ /* 0x000fe20005000000 */
[----:B------:R-:W-:Y:S01]  /*5510*/  VIADD R8, R32, 0x19 ;  /* 0x0000001920087836 */ /* 0x000fe20000000000 */
[----:B------:R-:W-:-:S02]  /*5520*/  FSEL R79, R79, -INF , !P5 ;  /* 0xff8000004f4f7808 */ /* 0x000fc40006800000 */
[----:B------:R-:W-:Y:S01]  /*5530*/  FSEL R34, R77, -INF , !P5 ;  /* 0xff8000004d227808 */ /* 0x000fe20006800000 */
[----:B------:R-:W-:Y:S01]  /*5540*/  BAR.SYNC.DEFER_BLOCKING 0x0 ;  /* 0x0000000000007b1d */ /* 0x000fe20000010000 */
[----:B------:R-:W-:Y:S01]  /*5550*/  ISETP.GE.AND P5, PT, R9, UR17, PT ;  /* 0x0000001109007c0c */ /* 0x000fe2000bfa6270 */
[C---:B--2---:R-:W-:Y:S01]  /*5560*/  HMMA.16816.F32.BF16 R64, R28.reuse, R4, R64 ;  /* 0x000000041c40723c */ /* 0x044fe20000041840 */
[C---:B------:R-:W-:Y:S01]  /*5570*/  VIADD R4, R32.reuse, 0x21 ;  /* 0x0000002120047836 */ /* 0x040fe20000000000 */
[----:B------:R-:W-:Y:S01]  /*5580*/  FSEL R23, R23, -INF , !P1 ;  /* 0xff80000017177808 */ /* 0x000fe20004800000 */
[----:B------:R-:W-:Y:S01]  /*5590*/  VIADD R5, R32, 0x20 ;  /* 0x0000002020057836 */ /* 0x000fe20000000000 */
[----:B------:R-:W-:Y:S02]  /*55a0*/  ISETP.GE.AND P4, PT, R8, UR17, PT ;  /* 0x0000001108007c0c */ /* 0x000fe4000bf86270 */
[----:B------:R-:W-:Y:S01]  /*55b0*/  ISETP.GE.AND P2, PT, R4, UR17, PT ;  /* 0x0000001104007c0c */ /* 0x000fe2000bf46270 */
[C---:B------:R-:W-:Y:S01]  /*55c0*/  VIADD R4, R32.reuse, 0x28 ;  /* 0x0000002820047836 */ /* 0x040fe20000000000 */
[----:B------:R-:W-:Y:S01]  /*55d0*/  HMMA.16816.F32.BF16 R60, R28, R6, R60 ;  /* 0x000000061c3c723c */ /* 0x000fe2000004183c */
[----:B------:R-:W-:Y:S01]  /*55e0*/  ISETP.GE.AND P3, PT, R5, UR17, PT ;  /* 0x0000001105007c0c */ /* 0x000fe2000bf66270 */
[C---:B------:R-:W-:Y:S01]  /*55f0*/  VIADD R5, R32.reuse, 0x29 ;  /* 0x0000002920057836 */ /* 0x040fe20000000000 */
[----:B------:R-:W-:Y:S01]  /*5600*/  FSEL R6, R21, -INF , !P1 ;  /* 0xff80000015067808 */ /* 0x000fe20004800000 */
[----:B------:R-:W-:Y:S01]  /*5610*/  VIADD R7, R32, 0x30 ;  /* 0x0000003020077836 */ /* 0x000fe20000000000 */
[----:B------:R-:W-:-:S02]  /*5620*/  ISETP.GE.AND P1, PT, R4, UR17, PT ;  /* 0x0000001104007c0c */ /* 0x000fc4000bf26270 */
[----:B------:R-:W-:Y:S01]  /*5630*/  FSEL R9, R18, -INF , !P5 ;  /* 0xff80000012097808 */ /* 0x000fe20006800000 */
[C---:B----4-:R-:W-:Y:S01]  /*5640*/  HMMA.16816.F32.BF16 R68, R28.reuse, R12, R68 ;  /* 0x0000000c1c44723c */ /* 0x050fe20000041844 */
[----:B------:R-:W-:Y:S02]  /*5650*/  FSEL R4, R16, -INF , !P5 ;  /* 0xff80000010047808 */ /* 0x000fe40006800000 */
[----:B------:R-:W-:Y:S01]  /*5660*/  ISETP.GE.AND P5, PT, R5, UR17, PT ;  /* 0x0000001105007c0c */ /* 0x000fe2000bfa6270 */
[----:B------:R-:W-:Y:S01]  /*5670*/  VIADD R5, R32, 0x31 ;  /* 0x0000003120057836 */ /* 0x000fe20000000000 */
[----:B------:R-:W-:Y:S02]  /*5680*/  FSEL R211, R66, -INF , !P3 ;  /* 0xff80000042d37808 */ /* 0x000fe40005800000 */
[----:B------:R-:W-:Y:S01]  /*5690*/  FSEL R196, R64, -INF , !P3 ;  /* 0xff80000040c47808 */ /* 0x000fe20005800000 */
[----:B------:R-:W-:Y:S01]  /*56a0*/  HMMA.16816.F32.BF16 R52, R28, R14, R52 ;  /* 0x0000000e1c34723c */ /* 0x000fe20000041834 */
[----:B------:R-:W-:Y:S01]  /*56b0*/  ISETP.GE.AND P3, PT, R5, UR17, PT ;  /* 0x0000001105007c0c */ /* 0x000fe2000bf66270 */
[C---:B------:R-:W-:Y:S01]  /*56c0*/  VIADD R5, R32.reuse, 0x38 ;  /* 0x0000003820057836 */ /* 0x040fe20000000000 */
[----:B------:R-:W-:Y:S01]  /*56d0*/  FSEL R11, R19, -INF , !P4 ;  /* 0xff800000130b7808 */ /* 0x000fe20006000000 */
[----:B------:R-:W-:Y:S01]  /*56e0*/  VIADD R32, R32, 0x39 ;  /* 0x0000003920207836 */ /* 0x000fe20000000000 */
[----:B------:R-:W-:-:S02]  /*56f0*/  FSEL R8, R17, -INF , !P4 ;  /* 0xff80000011087808 */ /* 0x000fc40006000000 */
[----:B------:R-:W-:Y:S02]  /*5700*/  FSEL R195, R67, -INF , !P2 ;  /* 0xff80000043c37808 */ /* 0x000fe40005000000 */
[----:B------:R-:W-:Y:S02]  /*5710*/  FSEL R190, R65, -INF , !P2 ;  /* 0xff80000041be7808 */ /* 0x000fe40005000000 */
[----:B------:R-:W-:Y:S02]  /*5720*/  FSEL R209, R62, -INF , !P1 ;  /* 0xff8000003ed17808 */ /* 0x000fe40004800000 */
[----:B------:R-:W-:Y:S02]  /*5730*/  FSEL R194, R60, -INF , !P1 ;  /* 0xff8000003cc27808 */ /* 0x000fe40004800000 */
[----:B------:R-:W-:Y:S02]  /*5740*/  ISETP.GE.AND P4, PT, R7, UR17, PT ;  /* 0x0000001107007c0c */ /* 0x000fe4000bf86270 */
[----:B------:R-:W-:-:S02]  /*5750*/  ISETP.GE.AND P2, PT, R5, UR17, PT ;  /* 0x0000001105007c0c */ /* 0x000fc4000bf46270 */
[----:B------:R-:W-:Y:S02]  /*5760*/  ISETP.GE.AND P1, PT, R32, UR17, PT ;  /* 0x0000001120007c0c */ /* 0x000fe4000bf26270 */
        /* <DEDUP_REMOVED lines=15> */
[----:B------:R-:W-:Y:S01]  /*5860*/  IMAD.SHL.U32 R12, R2, 0x40, RZ ;  /* 0x00000040020c7824 */ /* 0x000fe200078e00ff */
[----:B------:R-:W-:-:S05]  /*5870*/  IADD3 R5, P1, PT, RZ, -UR4, RZ ;  /* 0x80000004ff057c10 */ /* 0x000fca000ff3e0ff */
[----:B------:R-:W-:-:S05]  /*5880*/  IMAD.X R12, RZ, RZ, ~R12, P1 ;  /* 0x000000ffff0c7224 */ /* 0x000fca00008e0e0c */
[----:B------:R-:W-:-:S04]  /*5890*/  SHF.R.S64 R5, R5, 0x1f, R12 ;  /* 0x0000001f05057819 */ /* 0x000fc8000000100c */
[----:B------:R-:W-:-:S04]  /*58a0*/  IADD3 R226, P1, PT, R5, R226, RZ ;  /* 0x000000e205e27210 */ /* 0x000fc80007f3e0ff */
[----:B------:R-:W-:Y:S01]  /*58b0*/  LEA.HI.X.SX32 R225, R12, R225, 0x1, P1 ;  /* 0x000000e10ce17211 */ /* 0x000fe200008f0eff */
[----:B------:R-:W-:Y:S08]  /*58c0*/  BRA `(.L_x_1196) ;  /* 0x0000000000f07947 */ /* 0x000ff00003800000 */
.L_x_1195:
        /* <DEDUP_REMOVED lines=20> */
[----:B------:R-:W-:-:S03]  /*5a10*/  IMAD R12, R5, R12, R13 ;  /* 0x0000000c050c7224 */ /* 0x000fc600078e020d */
[C---:B------:R-:W-:Y:S02]  /*5a20*/  ISETP.GT.U32.AND P1, PT, R5.reuse, R14, PT ;  /* 0x0000000e0500720c */ /* 0x040fe40003f24070 */
[----:B------:R-:W-:-:S11]  /*5a30*/  ISETP.GT.U32.AND P2, PT, R5, R12, PT ;  /* 0x0000000c0500720c */ /* 0x000fd60003f44070 */
[-C--:B------:R-:W-:Y:S01]  /*5a40*/  @!P1 IADD3 R14, PT, PT, R14, -R5.reuse, RZ ;  /* 0x800000050e0e9210 */ /* 0x080fe20007ffe0ff */
[----:B------:R-:W-:Y:S01]  /*5a50*/  @!P1 VIADD R17, R17, 0x1 ;  /* 0x0000000111119836 */ /* 0x000fe20000000000 */
[----:B------:R-:W-:Y:S01]  /*5a60*/  @!P2 IADD3 R16, PT, PT, R16, 0x1, RZ ;  /* 0x000000011010a810 */ /* 0x000fe20007ffe0ff */
[----:B------:R-:W-:Y:S01]  /*5a70*/  @!P2 IMAD.IADD R12, R12, 0x1, -R5 ;  /* 0x000000010c0ca824 */ /* 0x000fe200078e0a05 */
[-C--:B------:R-:W-:Y:S02]  /*5a80*/  ISETP.GE.U32.AND P5, PT, R14, R5.reuse, PT ;  /* 0x000000050e00720c */ /* 0x080fe40003fa6070 */
[C---:B------:R-:W-:Y:S02]  /*5a90*/  ISETP.NE.AND P2, PT, R7.reuse, RZ, PT ;  /* 0x000000ff0700720c */ /* 0x040fe40003f45270 */
[----:B------:R-:W-:Y:S02]  /*5aa0*/  ISETP.GE.U32.AND P4, PT, R12, R5, PT ;  /* 0x000000050c00720c */ /* 0x000fe40003f86070 */
[----:B------:R-:W-:-:S02]  /*5ab0*/  LOP3.LUT R5, R7, UR4, RZ, 0x3c, !PT ;  /* 0x0000000407057c12 */ /* 0x000fc4000f8e3cff */
[----:B------:R-:W-:Y:S02]  /*5ac0*/  LOP3.LUT R12, R7, UR22, RZ, 0x3c, !PT ;  /* 0x00000016070c7c12 */ /* 0x000fe4000f8e3cff */
[----:B------:R-:W-:Y:S02]  /*5ad0*/  ISETP.GE.AND P1, PT, R5, RZ, PT ;  /* 0x000000ff0500720c */ /* 0x000fe40003f26270 */
[----:B------:R-:W-:Y:S02]  /*5ae0*/  ISETP.GE.AND P3, PT, R12, RZ, PT ;  /* 0x000000ff0c00720c */ /* 0x000fe40003f66270 */
[----:B------:R-:W-:Y:S02]  /*5af0*/  @P5 IADD3 R17, PT, PT, R17, 0x1, RZ ;  /* 0x0000000111115810 */ /* 0x000fe40007ffe0ff */
[----:B------:R-:W-:Y:S01]  /*5b00*/  LOP3.LUT R5, RZ, R7, RZ, 0x33, !PT ;  /* 0x00000007ff057212 */ /* 0x000fe200078e33ff */
[----:B------:R-:W-:-:S06]  /*5b10*/  @P4 VIADD R16, R16, 0x1 ;  /* 0x0000000110104836 */ /* 0x000fcc0000000000 */
[----:B------:R-:W-:Y:S02]  /*5b20*/  @!P1 IMAD.MOV R16, RZ, RZ, -R16 ;  /* 0x000000ffff109224 */ /* 0x000fe400078e0a10 */
[----:B------:R-:W-:-:S03]  /*5b30*/  @!P3 IADD3 R17, PT, PT, -R17, RZ, RZ ;  /* 0x000000ff1111b210 */ /* 0x000fc60007ffe1ff */
        /* <DEDUP_REMOVED lines=8> */
[----:B------:R-:W-:Y:S01]  /*5bc0*/  IMAD.WIDE.U32 R16, R7, R2, RZ ;  /* 0x0000000207107225 */ /* 0x000fe200078e00ff */
[----:B------:R-:W-:-:S05]  /*5bd0*/  SHF.R.S32.HI R5, RZ, 0x1f, R7 ;  /* 0x0000001fff057819 */ /* 0x000fca0000011407 */
[----:B------:R-:W-:-:S04]  /*5be0*/  IMAD R14, R5, R2, RZ ;  /* 0x00000002050e7224 */ /* 0x000fc800078e02ff */
[----:B------:R-:W-:-:S04]  /*5bf0*/  IMAD R14, R7, R3, R14 ;  /* 0x00000003070e7224 */ /* 0x000fc800078e020e */
        /* <DEDUP_REMOVED lines=9> */
.L_x_1196:
[----:B------:R-:W1:Y:S01]  /*5c90*/  LDCU UR4, c[0x0][0x440] ;  /* 0x00008800ff0477ac */ /* 0x000e620008000800 */
[C---:B------:R-:W-:Y:S01]  /*5ca0*/  LEA R12, P1, R83.reuse, R226, 0x1 ;  /* 0x000000e2530c7211 */ /* 0x040fe200078208ff */
[C---:B------:R-:W-:Y:S01]  /*5cb0*/  IMAD.SHL.U32 R5, R2.reuse, 0x20, RZ ;  /* 0x0000002002057824 */ /* 0x040fe200078e00ff */
[----:B------:R-:W-:Y:S02]  /*5cc0*/  SHF.L.U64.HI R3, R2, 0x5, R3 ;  /* 0x0000000502037819 */ /* 0x000fe40000010203 */
[----:B------:R-:W-:Y:S02]  /*5cd0*/  LEA.HI.X R13, R83, R225, R84, 0x1, P1 ;  /* 0x000000e1530d7211 */ /* 0x000fe400008f0c54 */
[----:B------:R-:W-:-:S05]  /*5ce0*/  IADD3 R14, P1, PT, R5, R12, RZ ;  /* 0x0000000c050e7210 */ /* 0x000fca0007f3e0ff */
[----:B------:R-:W-:Y:S01]  /*5cf0*/  IMAD.X R15, R3, 0x1, R13, P1 ;  /* 0x00000001030f7824 */ /* 0x000fe200008e060d */
[----:B------:R-:W-:Y:S02]  /*5d00*/  IADD3 R2, P1, PT, R5, R14, RZ ;  /* 0x0000000e05027210 */ /* 0x000fe40007f3e0ff */
[----:B-1----:R-:W-:-:S03]  /*5d10*/  ISETP.GE.AND P5, PT, R88, UR4, PT ;  /* 0x0000000458007c0c */ /* 0x002fc6000bfa6270 */
[----:B------:R-:W-:Y:S01]  /*5d20*/  IMAD.X R3, R3, 0x1, R15, P1 ;  /* 0x0000000103037824 */ /* 0x000fe200008e060f */
[----:B------:R-:W-:Y:S02]  /*5d30*/  ISETP.GE.AND P4, PT, R87, UR4, PT ;  /* 0x0000000457007c0c */ /* 0x000fe4000bf86270 */
[----:B------:R-:W-:Y:S02]  /*5d40*/  ISETP.GE.AND P3, PT, R86, UR4, PT ;  /* 0x0000000456007c0c */ /* 0x000fe4000bf66270 */
[----:B------:R-:W-:-:S05]  /*5d50*/  ISETP.GE.AND P2, PT, R85, UR4, PT ;  /* 0x0000000455007c0c */ /* 0x000fca000bf46270 */
[----:B------:R-:W-:-:S05]  /*5d60*/  @!P5 IMAD.MOV.U32 R224, RZ, RZ, R226 ;  /* 0x000000ffffe0d224 */ /* 0x000fca00078e00e2 */
[----:B------:R-:W-:Y:S01]  /*5d70*/  @!PT LDS RZ, [RZ] ;  /* 0x00000000fffff984 */ /* 0x000fe20000000800 */
[----:B------:R-:W-:Y:S01]  /*5d80*/  @!PT LDS RZ, [RZ] ;  /* 0x00000000fffff984 */ /* 0x000fe20000000800 */
[----:B------:R-:W-:Y:S01]  /*5d90*/  @!PT LDS RZ, [RZ] ;  /* 0x00000000fffff984 */ /* 0x000fe20000000800 */
[----:B------:R1:W-:Y:S04]  /*5da0*/  @!P5 LDGSTS.E.BYPASS.LTC128B.128 [R89+0x8000], desc[UR18][R224.64] ;  /* 0x08000000e059dfae */ /* 0x0003e8000b981a12 */
[----:B------:R2:W-:Y:S01]  /*5db0*/  @P5 STS.128 [R89+0x8000], RZ ;  /* 0x008000ff59005388 */ /* 0x0005e20000000c00 */
[----:B-1----:R-:W-:-:S05]  /*5dc0*/  @!P4 IMAD.MOV.U32 R224, RZ, RZ, R226 ;  /* 0x000000ffffe0c224 */ /* 0x002fca00078e00e2 */
        /* <DEDUP_REMOVED lines=78> */
.L_x_1194:
[----:B--2---:R-:W-:Y:S01]  /*62b0*/  FMNMX3.FTZ R3, R76, R34, R24, !PT ;  /* 0x000000224c037276 */ /* 0x004fe20007810018 */
[----:B------:R-:W1:Y:S01]  /*62c0*/  LDCU UR4, c[0x0][0x45c] ;  /* 0x00008b80ff0477ac */ /* 0x000e620008000800 */
[----:B------:R-:W-:Y:S02]  /*62d0*/  FMNMX3.FTZ R2, R35, R79, R33, !PT ;  /* 0x0000004f23027276 */ /* 0x000fe40007810021 */
[----:B------:R-:W-:Y:S01]  /*62e0*/  FMNMX3.FTZ R3, R3, R26, R10, !PT ;  /* 0x0000001a03037276 */ /* 0x000fe2000781000a */
[----:B------:R-:W-:Y:S01]  /*62f0*/  UIADD3 UR16, UPT, UPT, UR16, -0x2, URZ ;  /* 0xfffffffe10107890 */ /* 0x000fe2000fffe0ff */
[----:B------:R-:W-:Y:S02]  /*6300*/  FMNMX3.FTZ R2, R2, R27, R25, !PT ;  /* 0x0000001b02027276 */ /* 0x000fe40007810019 */
[----:B------:R-:W-:Y:S01]  /*6310*/  FMNMX3.FTZ R3, R3, R6, R4, !PT ;  /* 0x0000000603037276 */ /* 0x000fe20007810004 */
[----:B------:R-:W-:Y:S01]  /*6320*/  UISETP.GE.AND UP0, UPT, UR16, UR14, UPT ;  /* 0x0000000e1000728c */ /* 0x000fe2000bf06270 */
        /* <DEDUP_REMOVED lines=12> */
[----:B------:R-:W2:Y:S03]  /*63f0*/  SHFL.BFLY PT, R5, R12, 0x2, 0x1f ;  /* 0x0c401f000c057f89 */ /* 0x000ea600000e0000 */
        /* <DEDUP_REMOVED lines=9> */
[----:B--2---:R-:W-:-:S03]  /*6490*/  FMNMX.FTZ R5, R12, R5, !PT ;  /* 0x000000050c057209 */ /* 0x004fc60007810000 */
[----:B------:R-:W-:Y:S01]  /*64a0*/  LDSM.16.MT88.4 R68, [R219+0x12000] ;  /* 0x01200000db44783b */ /* 0x000fe20000004200 */
[----:B---3--:R-:W-:-:S03]  /*64b0*/  FMNMX.FTZ R2, R7, R2, !PT ;  /* 0x0000000207027209 */ /* 0x008fc60007810000 */
[----:B------:R-:W2:Y:S04]  /*64c0*/  SHFL.BFLY PT, R164, R5, 0x1, 0x1f ;  /* 0x0c201f0005a47f89 */ /* 0x000ea800000e0000 */
[----:B------:R-:W3:Y:S04]  /*64d0*/  SHFL.BFLY PT, R3, R2, 0x1, 0x1f ;  /* 0x0c201f0002037f89 */ /* 0x000ee800000e0000 */
[----:B------:R-:W-:Y:S04]  /*64e0*/  LDSM.16.MT88.4 R84, [R188+0x12000] ;  /* 0x01200000bc54783b */ /* 0x000fe80000004200 */
[----:B------:R-:W-:Y:S04]  /*64f0*/  LDSM.16.MT88.4 R92, [R186+0x12000] ;  /* 0x01200000ba5c783b */ /* 0x000fe80000004200 */
[----:B------:R-:W-:Y:S04]  /*6500*/  LDSM.16.MT88.4 R100, [R219+0x14000] ;  /* 0x01400000db64783b */ /* 0x000fe80000004200 */
[----:B------:R-:W-:Y:S01]  /*6510*/  LDSM.16.MT88.4 R108, [R193+0x14000] ;  /* 0x01400000c16c783b */ /* 0x000fe20000004200 */
[----:B--2---:R-:W-:-:S03]  /*6520*/  FMNMX.FTZ R164, R5, R164, !PT ;  /* 0x000000a405a47209 */ /* 0x004fc60007810000 */
[----:B------:R-:W-:Y:S01]  /*6530*/  LDSM.16.MT88.4 R116, [R188+0x14000] ;  /* 0x01400000bc74783b */ /* 0x000fe20000004200 */
[----:B---3--:R-:W-:Y:S01]  /*6540*/  FMNMX.FTZ R3, R2, R3, !PT ;  /* 0x0000000302037209 */ /* 0x008fe20007810000 */
[C---:B-1----:R-:W-:Y:S01]  /*6550*/  FMUL.FTZ R207, R164.reuse, UR4 ;  /* 0x00000004a4cf7c20 */ /* 0x042fe20008410000 */
        /* <DEDUP_REMOVED lines=11> */
[----:B------:R-:W-:Y:S01]  /*6610*/  LDSM.16.MT88.4 R140, [R193+0x16000] ;  /* 0x01600000c18c783b */ /* 0x000fe20000004200 */
[--C-:B------:R-:W-:Y:S01]  /*6620*/  FFMA.FTZ R182, R35, UR4, -R198.reuse ;  /* 0x0000000423b67c23 */ /* 0x100fe200080108c6 */
[--C-:B------:R-:W-:Y:S01]  /*6630*/  FFMA.FTZ R187, R79, UR4, -R198.reuse ;  /* 0x000000044fbb7c23 */ /* 0x100fe200080108c6 */
[--C-:B------:R-:W-:Y:S01]  /*6640*/  FFMA.FTZ R183, R33, UR4, -R198.reuse ;  /* 0x0000000421b77c23 */ /* 0x100fe200080108c6 */
[--C-:B------:R-:W-:Y:S01]  /*6650*/  FFMA.FTZ R180, R27, UR4, -R198.reuse ;  /* 0x000000041bb47c23 */ /* 0x100fe200080108c6 */
[----:B------:R-:W1:Y:S01]  /*6660*/  LDSM.16.MT88.4 R76, [R193+0x12000] ;  /* 0x01200000c14c783b */ /* 0x000e620000004200 */
[--C-:B------:R-:W-:Y:S01]  /*6670*/  FFMA.FTZ R176, R6, UR4, -R207.reuse ;  /* 0x0000000406b07c23 */ /* 0x100fe200080108cf */
[--C-:B------:R-:W-:Y:S01]  /*6680*/  FFMA.FTZ R167, R4, UR4, -R207.reuse ;  /* 0x0000000404a77c23 */ /* 0x100fe200080108cf */
[----:B------:R-:W-:Y:S01]  /*6690*/  MUFU.EX2 R185, R185 ;  /* 0x000000b900b97308 */ /* 0x000fe20000000800 */
[----:B------:R-:W2:Y:S01]  /*66a0*/  LDSM.16.MT88.4 R156, [R188+0x16000] ;  /* 0x01600000bc9c783b */ /* 0x000ea20000004200 */
[--C-:B------:R-:W-:Y:S01]  /*66b0*/  FFMA.FTZ R179, R10, UR4, -R207.reuse ;  /* 0x000000040ab37c23 */ /* 0x100fe200080108cf */
[--C-:B------:R-:W-:Y:S01]  /*66c0*/  FFMA.FTZ R2, R8, UR4, -R207.reuse ;  /* 0x0000000408027c23 */ /* 0x100fe200080108cf */
[--C-:B------:R-:W-:Y:S01]  /*66d0*/  FFMA.FTZ R165, R9, UR4, -R198.reuse ;  /* 0x0000000409a57c23 */ /* 0x100fe200080108c6 */
[----:B------:R-:W3:Y:S01]  /*66e0*/  LDSM.16.MT88.4 R4, [R186+0x16000] ;  /* 0x01600000ba04783b */ /* 0x000ee20000004200 */
[--C-:B------:R-:W-:Y:S01]  /*66f0*/  FFMA.FTZ R0, R11, UR4, -R198.reuse ;  /* 0x000000040b007c23 */ /* 0x100fe200080108c6 */
[--C-:B------:R-:W-:Y:S01]  /*6700*/  FFMA.FTZ R177, R25, UR4, -R198.reuse ;  /* 0x0000000419b17c23 */ /* 0x100fe200080108c6 */
[----:B------:R-:W4:Y:S01]  /*6710*/  MUFU.EX2 R184, R184 ;  /* 0x000000b800b87308 */ /* 0x000f220000000800 */
[----:B------:R-:W5:Y:S01]  /*6720*/  LDSM.16.MT88.4 R8, [R188+0x10800] ;  /* 0x01080000bc08783b */ /* 0x000f620000004200 */
[--C-:B------:R-:W-:Y:S01]  /*6730*/  FFMA.FTZ R166, R23, UR4, -R198.reuse ;  /* 0x0000000417a67c23 */ /* 0x100fe200080108c6 */
[--C-:B------:R-:W-:Y:S01]  /*6740*/  FFMA.FTZ R189, R196, UR4, -R207.reuse ;  /* 0x00000004c4bd7c23 */ /* 0x100fe200080108cf */
[--C-:B------:R-:W-:Y:S01]  /*6750*/  FFMA.FTZ R191, R194, UR4, -R207.reuse ;  /* 0x00000004c2bf7c23 */ /* 0x100fe200080108cf */
[----:B------:R-:W5:Y:S01]  /*6760*/  LDSM.16.MT88.4 R16, [R219+0x10800] ;  /* 0x01080000db10783b */ /* 0x000f620000004200 */
[--C-:B------:R-:W-:Y:S01]  /*6770*/  FFMA.FTZ R190, R190, UR4, -R207.reuse ;  /* 0x00000004bebe7c23 */ /* 0x100fe200080108cf */
[--C-:B------:R-:W-:Y:S01]  /*6780*/  FFMA.FTZ R192, R192, UR4, -R207.reuse ;  /* 0x00000004c0c07c23 */ /* 0x100fe200080108cf */
[----:B------:R-:W-:Y:S01]  /*6790*/  MUFU.EX2 R181, R181 ;  /* 0x000000b500b57308 */ /* 0x000fe20000000800 */
[----:B------:R-:W5:Y:S01]  /*67a0*/  LDSM.16.MT88.4 R12, [R193+0x10800] ;  /* 0x01080000c10c783b */ /* 0x000f620000004200 */
[--C-:B------:R-:W-:Y:S01]  /*67b0*/  FFMA.FTZ R194, R211, UR4, -R198.reuse ;  /* 0x00000004d3c27c23 */ /* 0x100fe200080108c6 */
[--C-:B------:R-:W-:Y:S01]  /*67c0*/  FFMA.FTZ R195, R195, UR4, -R198.reuse ;  /* 0x00000004c3c37c23 */ /* 0x100fe200080108c6 */
[--C-:B------:R-:W-:Y:S01]  /*67d0*/  FFMA.FTZ R196, R209, UR4, -R198.reuse ;  /* 0x00000004d1c47c23 */ /* 0x100fe200080108c6 */
[----:B------:R-:W5:Y:S01]  /*67e0*/  LDSM.16.MT88.4 R20, [R193+0x12800] ;  /* 0x01280000c114783b */ /* 0x000f620000004200 */
[--C-:B------:R-:W-:Y:S01]  /*67f0*/  FFMA.FTZ R199, R199, UR4, -R198.reuse ;  /* 0x00000004c7c77c23 */ /* 0x100fe200080108c6 */
[--C-:B------:R-:W-:Y:S01]  /*6800*/  FFMA.FTZ R235, R200, UR4, -R207.reuse ;  /* 0x00000004c8eb7c23 */ /* 0x100fe200080108cf */
[----:B------:R-:W1:Y:S01]  /*6810*/  MUFU.EX2 R178, R178 ;  /* 0x000000b200b27308 */ /* 0x000e620000000800 */
[----:B----4-:R-:W-:Y:S01]  /*6820*/  F2FP.BF16.F32.PACK_AB R152, R184, R185 ;  /* 0x000000b9b898723e */ /* 0x010fe200000010ff */
[----:B------:R-:W-:Y:S01]  /*6830*/  LDSM.16.MT88.4 R172, [R186+0x10800] ;  /* 0x01080000baac783b */ /* 0x000fe20000004200 */
        /* <DEDUP_REMOVED lines=12> */
[----:B------:R-:W4:Y:S01]  /*6900*/  MUFU.EX2 R187, R187 ;  /* 0x000000bb00bb7308 */ /* 0x000f220000000800 */
[----:B-1----:R-:W-:Y:S01]  /*6910*/  F2FP.BF16.F32.PACK_AB R154, R178, R181 ;  /* 0x000000b5b29a723e */ /* 0x002fe200000010ff */
[----:B------:R-:W-:Y:S01]  /*6920*/  LDSM.16.MT88.4 R24, [R193+0x14800] ;  /* 0x01480000c118783b */ /* 0x000fe20000004200 */
[----:B------:R-:W-:-:S04]  /*6930*/  FADD.FTZ R181, R181, R184 ;  /* 0x000000b8b5b57221 */ /* 0x000fc80000010000 */
[----:B------:R-:W-:Y:S01]  /*6940*/  FADD.FTZ R178, R178, R181 ;  /* 0x000000b5b2b27221 */ /* 0x000fe20000010000 */
[----:B------:R-:W-:Y:S08]  /*6950*/  MUFU.EX2 R183, R183 ;  /* 0x000000b700b77308 */ /* 0x000ff00000000800 */
[----:B------:R-:W1:Y:S01]  /*6960*/  MUFU.EX2 R180, R180 ;  /* 0x000000b400b47308 */ /* 0x000e620000000800 */
[----:B----4-:R-:W-:Y:S01]  /*6970*/  F2FP.BF16.F32.PACK_AB R153, R187, R182 ;  /* 0x000000b6bb99723e */ /* 0x010fe200000010ff */
[----:B------:R-:W-:-:S06]  /*6980*/  FADD.FTZ R182, R182, R187 ;  /* 0x000000bbb6b67221 */ /* 0x000fcc0000010000 */
[----:B------:R-:W-:Y:S08]  /*6990*/  MUFU.EX2 R179, R179 ;  /* 0x000000b300b37308 */ /* 0x000ff00000000800 */
[----:B------:R-:W4:Y:S01]  /*69a0*/  MUFU.EX2 R176, R176 ;  /* 0x000000b000b07308 */ /* 0x000f220000000800 */
        /* <DEDUP_REMOVED lines=34> */
[C---:B--2---:R-:W-:Y:S07]  /*6bd0*/  HMMA.16816.F32.BF16 R144, R152.reuse, R156, RZ ;  /* 0x0000009c9890723c */ /* 0x044fee00000418ff */
        /* <DEDUP_REMOVED lines=20> */
[----:B---3--:R-:W-:Y:S01]  /*6d20*/  HMMA.16816.F32.BF16 R148, R152, R4, RZ ;  /* 0x000000049894723c */ /* 0x008fe200000418ff */
[----:B----4-:R-:W-:Y:S01]  /*6d30*/  F2FP.BF16.F32.PACK_AB R4, R176, R179 ;  /* 0x000000b3b004723e */ /* 0x010fe200000010ff */
[----:B------:R-:W-:Y:S01]  /*6d40*/  FADD.FTZ R179, R179, R178 ;  /* 0x000000b2b3b37221 */ /* 0x000fe20000010000 */
[----:B-1----:R-:W-:Y:S01]  /*6d50*/  F2FP.BF16.F32.PACK_AB R5, R166, R177 ;  /* 0x000000b1a605723e */ /* 0x002fe200000010ff */
[----:B------:R-:W-:-:S02]  /*6d60*/  FADD.FTZ R177, R177, R180 ;  /* 0x000000b4b1b17221 */ /* 0x000fc40000010000 */
[----:B------:R-:W-:Y:S02]  /*6d70*/  FADD.FTZ R176, R176, R179 ;  /* 0x000000b3b0b07221 */ /* 0x000fe40000010000 */
[----:B------:R-:W-:Y:S01]  /*6d80*/  HMMA.16816.F32.BF16 R152, R152, R6, RZ ;  /* 0x000000069898723c */ /* 0x000fe200000418ff */
[----:B------:R-:W-:Y:S01]  /*6d90*/  F2FP.BF16.F32.PACK_AB R6, R2, R167 ;  /* 0x000000a70206723e */ /* 0x000fe200000010ff */
[----:B------:R-:W-:Y:S01]  /*6da0*/  FADD.FTZ R166, R166, R177 ;  /* 0x000000b1a6a67221 */ /* 0x000fe20000010000 */
[----:B-----5:R-:W-:Y:S01]  /*6db0*/  F2FP.BF16.F32.PACK_AB R7, R0, R165 ;  /* 0x000000a50007723e */ /* 0x020fe200000010ff */
[----:B------:R-:W-:-:S04]  /*6dc0*/  FADD.FTZ R167, R167, R176 ;  /* 0x000000b0a7a77221 */ /* 0x000fc80000010000 */
[----:B------:R-:W-:Y:S02]  /*6dd0*/  FADD.FTZ R2, R2, R167 ;  /* 0x000000a702027221 */ /* 0x000fe40000010000 */
[C---:B------:R-:W-:Y:S08]  /*6de0*/  HMMA.16816.F32.BF16 R48, R4.reuse, R8, R48 ;  /* 0x000000080430723c */ /* 0x040ff00000041830 */
[C---:B------:R-:W-:Y:S01]  /*6df0*/  HMMA.16816.F32.BF16 R52, R4.reuse, R10, R52 ;  /* 0x0000000a0434723c */ /* 0x040fe20000041834 */
[----:B------:R-:W1:Y:S07]  /*6e00*/  LDSM.16.MT88.4 R8, [R186+0x14800] ;  /* 0x01480000ba08783b */ /* 0x000e6e0000004200 */
[C---:B------:R-:W-:Y:S08]  /*6e10*/  HMMA.16816.F32.BF16 R160, R4.reuse, R16, R160 ;  /* 0x0000001004a0723c */ /* 0x040ff000000418a0 */
[C---:B------:R-:W-:Y:S01]  /*6e20*/  HMMA.16816.F32.BF16 R36, R4.reuse, R18, R36 ;  /* 0x000000120424723c */ /* 0x040fe20000041824 */
[----:B------:R-:W3:Y:S07]  /*6e30*/  LDSM.16.MT88.4 R16, [R219+0x14800] ;  /* 0x01480000db10783b */ /* 0x000eee0000004200 */
[C---:B------:R-:W-:Y:S08]  /*6e40*/  HMMA.16816.F32.BF16 R40, R4.reuse, R12, R40 ;  /* 0x0000000c0428723c */ /* 0x040ff00000041828 */
[C---:B------:R-:W-:Y:S01]  /*6e50*/  HMMA.16816.F32.BF16 R44, R4.reuse, R14, R44 ;  /* 0x0000000e042c723c */ /* 0x040fe2000004182c */
[----:B------:R-:W4:Y:S07]  /*6e60*/  LDSM.16.MT88.4 R12, [R188+0x14800] ;  /* 0x01480000bc0c783b */ /* 0x000f2e0000004200 */
[C---:B------:R-:W-:Y:S08]  /*6e70*/  HMMA.16816.F32.BF16 R72, R4.reuse, R20, R72 ;  /* 0x000000140448723c */ /* 0x040ff00000041848 */
        /* <DEDUP_REMOVED lines=14> */
[C---:B---3--:R-:W-:Y:S08]  /*6f60*/  HMMA.16816.F32.BF16 R136, R4.reuse, R16, R136 ;  /* 0x000000100488723c */ /* 0x048ff00000041888 */
[C---:B------:R-:W-:Y:S01]  /*6f70*/  HMMA.16816.F32.BF16 R140, R4.reuse, R18, R140 ;  /* 0x00000012048c723c */ /* 0x040fe2000004188c */
[----:B------:R-:W-:Y:S07]  /*6f80*/  LDSM.16.MT88.4 R16, [R219+0x13000] ;  /* 0x01300000db10783b */ /* 0x000fee0000004200 */
[C---:B----4-:R-:W-:Y:S08]  /*6f90*/  HMMA.16816.F32.BF16 R144, R4.reuse, R12, R144 ;  /* 0x0000000c0490723c */ /* 0x050ff00000041890 */
        /* <DEDUP_REMOVED lines=29> */
[C---:B---3--:R-:W-:Y:S08]  /*7170*/  HMMA.16816.F32.BF16 R40, R4.reuse, R12, R40 ;  /* 0x0000000c0428723c */ /* 0x048ff00000041828 */
[C---:B------:R-:W-:Y:S01]  /*7180*/  HMMA.16816.F32.BF16 R44, R4.reuse, R14, R44 ;  /* 0x0000000e042c723c */ /* 0x040fe2000004182c */
[----:B------:R-:W3:Y:S07]  /*7190*/  LDSM.16.MT88.4 R12, [R188+0x13000] ;  /* 0x01300000bc0c783b */ /* 0x000eee0000004200 */
        /* <DEDUP_REMOVED lines=9> */
[C---:B---3--:R-:W-:Y:S08]  /*7230*/  HMMA.16816.F32.BF16 R80, R4.reuse, R12, R80 ;  /* 0x0000000c0450723c */ /* 0x048ff00000041850 */
[C---:B------:R-:W-:Y:S01]  /*7240*/  HMMA.16816.F32.BF16 R84, R4.reuse, R14, R84 ;  /* 0x0000000e0454723c */ /* 0x040fe20000041854 */
[----:B------:R-:W3:Y:S07]  /*7250*/  LDSM.16.MT88.4 R12, [R219+0x17000] ;  /* 0x01700000db0c783b */ /* 0x000eee0000004200 */
[C---:B-----5:R-:W-:Y:S08]  /*7260*/  HMMA.16816.F32.BF16 R112, R4.reuse, R16, R112 ;  /* 0x000000100470723c */ /* 0x060ff00000041870 */
[C---:B------:R-:W-:Y:S01]  /*7270*/  HMMA.16816.F32.BF16 R116, R4.reuse, R18, R116 ;  /* 0x000000120474723c */ /* 0x040fe20000041874 */
[----:B------:R-:W5:Y:S07]  /*7280*/  LDSM.16.MT88.4 R16, [R188+0x17000] ;  /* 0x01700000bc10783b */ /* 0x000f6e0000004200 */
[C---:B------:R-:W-:Y:S08]  /*7290*/  HMMA.16816.F32.BF16 R48, R4.reuse, R20, R48 ;  /* 0x000000140430723c */ /* 0x040ff00000041830 */
[C---:B------:R-:W-:Y:S01]  /*72a0*/  HMMA.16816.F32.BF16 R52, R4.reuse, R22, R52 ;  /* 0x000000160434723c */ /* 0x040fe20000041834 */
[----:B------:R-:W2:Y:S07]  /*72b0*/  LDSM.16.MT88.4 R20, [R186+0x15000] ;  /* 0x01500000ba14783b */ /* 0x000eae0000004200 */
        /* <DEDUP_REMOVED lines=85> */
[----:B------:R-:W1:Y:S01]  /*7810*/  LDCU.64 UR4, c[0x0][0x4e0] ;  /* 0x00009c00ff0477ac */ /* 0x000e620008000a00 */
[----:B------:R-:W2:Y:S01]  /*7820*/  S2UR UR16, SR_CgaCtaId ;  /* 0x00000000001079c3 */ /* 0x000ea20000008800 */
[----:B------:R-:W-:Y:S01]  /*7830*/  IMAD.MOV.U32 R216, RZ, RZ, 0x20 ;  /* 0x00000020ffd87424 */ /* 0x000fe200078e00ff */
[----:B------:R-:W-:Y:S01]  /*7840*/  MOV R0, R3 ;  /* 0x0000000300007202 */ /* 0x000fe20000000f00 */
[----:B------:R-:W-:Y:S01]  /*7850*/  UISETP.NE.U32.AND UP1, UPT, UR8, URZ, UPT ;  /* 0x000000ff0800728c */ /* 0x000fe2000bf25070 */
[----:B------:R-:W-:Y:S01]  /*7860*/  IMAD.MOV.U32 R165, RZ, RZ, R164 ;  /* 0x000000ffffa57224 */ /* 0x000fe200078e00a4 */
[----:B------:R-:W-:Y:S01]  /*7870*/  IADD3 R228, PT, PT, R219, 0x10000, RZ ;  /* 0x00010000dbe47810 */ /* 0x000fe20007ffe0ff */
[----:B------:R-:W3:Y:S01]  /*7880*/  LDCU UR17, c[0x0][0x440] ;  /* 0x00008800ff1177ac */ /* 0x000ee20008000800 */
[----:B------:R-:W-:Y:S01]  /*7890*/  SEL R216, R216, 0xffffffe0, !P6 ;  /* 0xffffffe0d8d87807 */ /* 0x000fe20007000000 */
[----:B------:R-:W-:-:S04]  /*78a0*/  UISETP.NE.AND.EX UP1, UPT, UR9, URZ, UPT, UP1 ;  /* 0x000000ff0900728c */ /* 0x000fc8000bf25310 */
[----:B------:R-:W-:Y:S01]  /*78b0*/  IMAD.IADD R216, R216, 0x1, R219 ;  /* 0x00000001d8d87824 */ /* 0x000fe200078e02db */
[----:B------:R-:W4:Y:S01]  /*78c0*/  LDCU.64 UR8, c[0x0][0x3c0] ;  /* 0x00007800ff0877ac */ /* 0x000f220008000a00 */
[----:B-1----:R-:W-:Y:S01]  /*78d0*/  UISETP.NE.U32.AND UP0, UPT, UR4, URZ, UPT ;  /* 0x000000ff0400728c */ /* 0x002fe2000bf05070 */
[----:B------:R-:W1:Y:S03]  /*78e0*/  LDCU UR4, c[0x0][0x45c] ;  /* 0x00008b80ff0477ac */ /* 0x000e660008000800 */
[----:B------:R-:W-:Y:S01]  /*78f0*/  UISETP.NE.AND.EX UP0, UPT, UR5, URZ, UPT, UP0 ;  /* 0x000000ff0500728c */ /* 0x000fe2000bf05300 */
[----:B------:R-:W1:Y:S02]  /*7900*/  LDCU.64 UR6, c[0x0][0x3b8] ;  /* 0x00007700ff0677ac */ /* 0x000e640008000a00 */
[----:B------:R-:W-:Y:S01]  /*7910*/  UMOV UR5, 0x400 ;  /* 0x0000040000057882 */ /* 0x000fe20000000000 */
[----:B------:R-:W1:Y:S01]  /*7920*/  LDCU.64 UR10, c[0x0][0x3a0] ;  /* 0x00007400ff0a77ac */ /* 0x000e620008000a00 */
[----:B------:R-:W1:Y:S01]  /*7930*/  LDCU.64 UR12, c[0x0][0x3a8] ;  /* 0x00007500ff0c77ac */ /* 0x000e620008000a00 */
[----:B--23--:R-:W-:-:S12]  /*7940*/  ULEA UR5, UR16, UR5, 0x18 ;  /* 0x0000000510057291 */ /* 0x00cfd8000f8ec0ff */
.L_x_1201:
        /* <DEDUP_REMOVED lines=8> */
[----:B------:R-:W-:Y:S01]  /*79d0*/  IMAD.MOV.U32 R5, RZ, RZ, R232 ;  /* 0x000000ffff057224 */ /* 0x000fe200078e00e8 */
[C---:B--2---:R-:W-:Y:S01]  /*79e0*/  LOP3.LUT R237, R218.reuse, 0x38, RZ, 0xc0, !PT ;  /* 0x00000038daed7812 */ /* 0x044fe200078ec0ff */
[C---:B------:R-:W-:Y:S01]  /*79f0*/  IMAD.SHL.U32 R2, R218.reuse, 0x8, RZ ;  /* 0x00000008da027824 */ /* 0x040fe200078e00ff */
[----:B------:R-:W-:Y:S02]  /*7a00*/  SHF.R.U32.HI R220, RZ, 0x1, R218 ;  /* 0x00000001ffdc7819 */ /* 0x000fe400000116da */
[----:B------:R-:W-:Y:S01]  /*7a10*/  @!UP1 UMOV UR24, URZ ;  /* 0x000000ff00189c82 */ /* 0x000fe20008000000 */
[----:B---3--:R-:W-:Y:S01]  /*7a20*/  @!UP1 USHF.L.U32 UR23, UR16, 0x6, URZ ;  /* 0x0000000610179899 */ /* 0x008fe200080006ff */
[----:B------:R-:W-:Y:S01]  /*7a30*/  IMAD.SHL.U32 R164, R218, 0x40, RZ ;  /* 0x00000040daa47824 */ /* 0x000fe200078e00ff */
[----:B------:R-:W-:Y:S01]  /*7a40*/  LOP3.LUT R212, R2, 0x38, RZ, 0xc0, !PT ;  /* 0x0000003802d47812 */ /* 0x000fe200078ec0ff */
[----:B------:R-:W-:Y:S01]  /*7a50*/  @!UP1 UIADD3 UR24, UP2, UPT, URZ, -UR24, URZ ;  /* 0x80000018ff189290 */ /* 0x000fe2000ff5e0ff */
[--C-:B------:R-:W-:Y:S02]  /*7a60*/  LOP3.LUT R237, R237, 0x1f8, R2.reuse, 0x78, !PT ;  /* 0x000001f8eded7812 */ /* 0x100fe400078e7802 */
[----:B------:R-:W-:Y:S01]  /*7a70*/  LOP3.LUT R4, R212, 0x40, RZ, 0xfc, !PT ;  /* 0x00000040d4047812 */ /* 0x000fe200078efcff */
[----:B------:R-:W-:Y:S01]  /*7a80*/  @!UP1 UIADD3.X UR23, UPT, UPT, URZ, ~UR23, URZ, UP2, !UPT ;  /* 0x80000017ff179290 */ /* 0x000fe200097fe4ff */
[----:B------:R-:W-:Y:S02]  /*7a90*/  LOP3.LUT R167, R164, 0x1c0, RZ, 0xc0, !PT ;  /* 0x000001c0a4a77812 */ /* 0x000fe400078ec0ff */
[----:B------:R-:W-:Y:S01]  /*7aa0*/  ISETP.GE.AND P3, PT, R4, UR17, PT ;  /* 0x0000001104007c0c */ /* 0x000fe2000bf66270 */
[----:B------:R-:W-:Y:S01]  /*7ab0*/  IMAD.SHL.U32 R4, R218, 0x20, RZ ;  /* 0x00000020da047824 */ /* 0x000fe200078e00ff */
[--C-:B------:R-:W-:Y:S01]  /*7ac0*/  LOP3.LUT R167, R167, 0x38, R2.reuse, 0xf8, !PT ;  /* 0x00000038a7a77812 */ /* 0x100fe200078ef802 */
[----:B------:R-:W-:Y:S01]  /*7ad0*/  @!UP1 USHF.R.S64 UR24, UR24, 0x1f, UR23 ;  /* 0x0000001f18189899 */ /* 0x000fe20008001017 */
[----:B------:R-:W-:Y:S01]  /*7ae0*/  LOP3.LUT R237, R237, 0x1e00, R2, 0xf8, !PT ;  /* 0x00001e00eded7812 */ /* 0x000fe200078ef802 */
[----:B------:R-:W-:Y:S01]  /*7af0*/  IMAD.U32 R7, RZ, RZ, UR23 ;  /* 0x00000017ff077e24 */ /* 0x000fe2000f8e00ff */
[----:B------:R-:W-:Y:S02]  /*7b00*/  LOP3.LUT R217, R4, 0x7c00, RZ, 0xc0, !PT ;  /* 0x00007c0004d97812 */ /* 0x000fe400078ec0ff */
[----:B------:R-:W-:Y:S02]  /*7b10*/  LOP3.LUT R4, R212, 0x80, RZ, 0xfc, !PT ;  /* 0x00000080d4047812 */ /* 0x000fe400078efcff */
[----:B------:R-:W-:Y:S02]  /*7b20*/  @!P4 IADD3 R6, P4, PT, R232, UR24, RZ ;  /* 0x00000018e806cc10 */ /* 0x000fe4000ff9e0ff */
[----:B------:R-:W-:Y:S02]  /*7b30*/  LOP3.LUT R2, R220, 0x8, RZ, 0xc0, !PT ;  /* 0x00000008dc027812 */ /* 0x000fe400078ec0ff */
[----:B------:R-:W-:Y:S01]  /*7b40*/  LOP3.LUT R3, R217, 0x200, R164, 0xf8, !PT ;  /* 0x00000200d9037812 */ /* 0x000fe200078ef8a4 */
[----:B------:R-:W-:Y:S01]  /*7b50*/  @!P0 IMAD.MOV.U32 R232, RZ, RZ, R6 ;  /* 0x000000ffffe88224 */ /* 0x000fe200078e0006 */
[----:B------:R-:W-:Y:S01]  /*7b60*/  ISETP.GE.AND P2, PT, R4, UR17, PT ;  /* 0x0000001104007c0c */ /* 0x000fe2000bf46270 */
[----:B------:R-:W-:Y:S01]  /*7b70*/  IMAD.MOV.U32 R4, RZ, RZ, R233 ;  /* 0x000000ffff047224 */ /* 0x000fe200078e00e9 */
[----:B------:R-:W-:Y:S02]  /*7b80*/  LOP3.LUT R2, R3, R167, R2, 0xf6, !PT ;  /* 0x000000a703027212 */ /* 0x000fe400078ef602 */
[----:B------:R-:W-:Y:S01]  /*7b90*/  @!P1 LEA.HI.X.SX32 R233, R7, R233, 0x1, P4 ;  /* 0x000000e907e99211 */ /* 0x000fe200020f0eff */
[----:B-1----:R-:W-:Y:S08]  /*7ba0*/  BRA.U !UP1, `(.L_x_1198) ;  /* 0x0000000109f87547 */ /* 0x002ff0000b800000 */
        /* <DEDUP_REMOVED lines=62> */
.L_x_1198:
[C---:B------:R-:W-:Y:S01]  /*7f90*/  ISETP.GE.AND P4, PT, R212.reuse, UR17, PT ;  /* 0x00000011d4007c0c */ /* 0x040fe2000bf86270 */
[----:B------:R-:W-:Y:S01]  /*7fa0*/  IMAD.U32 R215, RZ, RZ, UR16 ;  /* 0x00000010ffd77e24 */ /* 0x000fe2000f8e00ff */
[----:B------:R-:W-:Y:S01]  /*7fb0*/  LEA R237, R237, UR5, 0x1 ;  /* 0x00000005eded7c11 */ /* 0x000fe2000f8e08ff */
[----:B------:R-:W-:Y:S01]  /*7fc0*/  USHF.L.U32 UR23, UR16, 0x5, URZ ;  /* 0x0000000510177899 */ /* 0x000fe200080006ff */
[----:B------:R-:W-:Y:S01]  /*7fd0*/  LOP3.LUT R212, R212, 0xc0, RZ, 0xfc, !PT ;  /* 0x000000c0d4d47812 */ /* 0x000fe200078efcff */
[----:B------:R-:W-:Y:S01]  /*7fe0*/  IMAD.U32 R214, RZ, RZ, UR16 ;  /* 0x00000010ffd67e24 */ /* 0x000fe2000f8e00ff */
[C---:B------:R-:W-:Y:S01]  /*7ff0*/  LEA R238, P0, R215.reuse, R232, 0x5 ;  /* 0x000000e8d7ee7211 */ /* 0x040fe200078028ff */
[----:B------:R-:W-:Y:S01]  /*8000*/  IMAD.MOV.U32 R221, RZ, RZ, 0x20 ;  /* 0x00000020ffdd7424 */ /* 0x000fe200078e00ff */
[----:B------:R-:W-:Y:S01]  /*8010*/  ISETP.GE.AND P1, PT, R212, UR17, PT ;  /* 0x00000011d4007c0c */ /* 0x000fe2000bf26270 */
[----:B------:R-:W-:Y:S01]  /*8020*/  IMAD.MOV.U32 R3, RZ, RZ, 0x40 ;  /* 0x00000040ff037424 */ /* 0x000fe200078e00ff */
[--C-:B------:R-:W-:Y:S01]  /*8030*/  LEA.HI.X R239, R215, R233, R213.reuse, 0x5, P0 ;  /* 0x000000e9d7ef7211 */ /* 0x100fe200000f2cd5 */
[----:B------:R-:W-:Y:S01]  /*8040*/  UIADD3 UR21, UPT, UPT, UR21, -0x1, URZ ;  /* 0xffffffff15157890 */ /* 0x000fe2000fffe0ff */
[----:B------:R-:W-:Y:S01]  /*8050*/  SHF.L.U64.HI R227, R214, 0x5, R213 ;  /* 0x00000005d6e37819 */ /* 0x000fe200000102d5 */
[----:B------:R-:W-:Y:S01]  /*8060*/  @!PT LDS RZ, [RZ] ;  /* 0x00000000fffff984 */ /* 0x000fe20000000800 */
[----:B------:R-:W-:Y:S01]  /*8070*/  @!PT LDS RZ, [RZ] ;  /* 0x00000000fffff984 */ /* 0x000fe20000000800 */
[----:B------:R-:W-:Y:S01]  /*8080*/  @!PT LDS RZ, [RZ] ;  /* 0x00000000fffff984 */ /* 0x000fe20000000800 */
[----:B------:R-:W-:Y:S01]  /*8090*/  @!P4 LDGSTS.E.BYPASS.LTC128B.128 [R237+0x10000], desc[UR18][R232.64] ;  /* 0x10000000e8edcfae */ /* 0x000fe2000b981a12 */
[----:B------:R-:W-:Y:S01]  /*80a0*/  IADD3 R214, P5, PT, R238, UR23, RZ ;  /* 0x00000017eed67c10 */ /* 0x000fe2000ffbe0ff */
[----:B------:R-:W-:Y:S01]  /*80b0*/  UISETP.GT.AND UP2, UPT, UR21, UR14, UPT ;  /* 0x0000000e1500728c */ /* 0x000fe2000bf44270 */
[----:B------:R-:W-:Y:S01]  /*80c0*/  LOP3.LUT R223, R164, 0x400, RZ, 0xc0, !PT ;  /* 0x00000400a4df7812 */ /* 0x000fe200078ec0ff */
[----:B------:R-:W-:Y:S01]  /*80d0*/  @P4 STS.128 [R237+0x10000], RZ ;  /* 0x010000ffed004388 */ /* 0x000fe20000000c00 */
[----:B------:R-:W-:Y:S01]  /*80e0*/  IADD3 R212, P0, PT, R214, UR23, RZ ;  /* 0x00000017d6d47c10 */ /* 0x000fe2000ff1e0ff */
[----:B------:R-:W-:Y:S01]  /*80f0*/  IMAD.X R215, R227, 0x1, R239, P5 ;  /* 0x00000001e3d77824 */ /* 0x000fe200028e06ef */
        /* <DEDUP_REMOVED lines=16> */
[----:B------:R-:W-:Y:S02]  /*8200*/  LOP3.LUT P0, RZ, R218, 0x4, RZ, 0xc0, !PT ;  /* 0x00000004daff7812 */ /* 0x000fe4000780c0ff */
[----:B------:R-:W-:Y:S01]  /*8210*/  @P2 STS.128 [R237+0x14000], RZ ;  /* 0x014000ffed002388 */ /* 0x000fe20000000c00 */
[----:B------:R-:W-:Y:S01]  /*8220*/  IMAD.IADD R222, R221, 0x1, R224 ;  /* 0x00000001ddde7824 */ /* 0x000fe200078e02e0 */
[----:B------:R-:W-:Y:S01]  /*8230*/  SEL R3, R3, 0xffffffc0, !P0 ;  /* 0xffffffc003037807 */ /* 0x000fe20004000000 */
[----:B------:R-:W-:Y:S01]  /*8240*/  IMAD.IADD R167, R221, 0x1, R164 ;  /* 0x00000001dda77824 */ /* 0x000fe200078e02a4 */
[----:B------:R-:W-:Y:S01]  /*8250*/  @!PT LDS RZ, [RZ] ;  /* 0x00000000fffff984 */ /* 0x000fe20000000800 */
[----:B------:R-:W-:Y:S01]  /*8260*/  @!PT LDS RZ, [RZ] ;  /* 0x00000000fffff984 */ /* 0x000fe20000000800 */
[----:B------:R-:W-:Y:S01]  /*8270*/  @!PT LDS RZ, [RZ] ;  /* 0x00000000fffff984 */ /* 0x000fe20000000800 */
[----:B------:R-:W-:Y:S03]  /*8280*/  @!P1 LDGSTS.E.BYPASS.LTC128B.128 [R237+0x16000], desc[UR18][R232.64+0x180] ;  /* 0x16000180e8ed9fae */ /* 0x000fe6000b981a12 */
[C---:B------:R-:W-:Y:S01]  /*8290*/  IMAD.IADD R166, R3.reuse, 0x1, R224 ;  /* 0x0000000103a67824 */ /* 0x040fe200078e02e0 */
        /* <DEDUP_REMOVED lines=355> */
.L_x_1200:
[-C--:B------:R-:W-:Y:S01]  /*98d0*/  @!P4 MOV R224, R226.reuse ;  /* 0x000000e200e0c202 */ /* 0x080fe20000000f00 */
[----:B------:R-:W-:Y:S01]  /*98e0*/  @!P1 IMAD.MOV.U32 R227, RZ, RZ, R225 ;  /* 0x000000ffffe39224 */ /* 0x000fe200078e00e1 */
[----:B------:R-:W-:Y:S01]  /*98f0*/  USHF.L.U32 UR16, UR23, 0x5, URZ ;  /* 0x0000000517107899 */ /* 0x000fe200080006ff */
[----:B------:R-:W-:Y:S02]  /*9900*/  IMAD.U32 R167, RZ, RZ, UR23 ;  /* 0x00000017ffa77e24 */ /* 0x000fe4000f8e00ff */
[----:B------:R-:W-:Y:S01]  /*9910*/  @!PT LDS RZ, [RZ] ;  /* 0x00000000fffff984 */ /* 0x000fe20000000800 */
[----:B------:R-:W-:Y:S01]  /*9920*/  @!PT LDS RZ, [RZ] ;  /* 0x00000000fffff984 */ /* 0x000fe20000000800 */
[----:B------:R-:W-:Y:S01]  /*9930*/  @!PT LDS RZ, [RZ] ;  /* 0x00000000fffff984 */ /* 0x000fe20000000800 */
[----:B------:R2:W-:Y:S01]  /*9940*/  @!P4 LDGSTS.E.BYPASS.LTC128B.128 [R237+0x8000], desc[UR18][R224.64] ;  /* 0x08000000e0edcfae */ /* 0x0005e2000b981a12 */
[----:B------:R-:W-:Y:S02]  /*9950*/  IMAD.U32 R3, RZ, RZ, UR23 ;  /* 0x00000017ff037e24 */ /* 0x000fe4000f8e00ff */
[-C--:B------:R-:W-:Y:S01]  /*9960*/  LEA R166, P5, R167, R226.reuse, 0x5 ;  /* 0x000000e2a7a67211 */ /* 0x080fe200078a28ff */
[----:B------:R3:W-:Y:S02]  /*9970*/  @P4 STS.128 [R237+0x8000], RZ ;  /* 0x008000ffed004388 */ /* 0x0007e40000000c00 */
[--C-:B-1----:R-:W-:Y:S02]  /*9980*/  SHF.L.U64.HI R3, R3, 0x5, R2.reuse ;  /* 0x0000000503037819 */ /* 0x102fe40000010202 */
[----:B------:R-:W-:Y:S02]  /*9990*/  LEA.HI.X R167, R167, R225, R2, 0x5, P5 ;  /* 0x000000e1a7a77211 */ /* 0x000fe400028f2c02 */
[----:B------:R-:W-:Y:S04]  /*99a0*/  IADD3 R168, P6, PT, R166, UR16, RZ ;  /* 0x00000010a6a87c10 */ /* 0x000fe8000ffde0ff */
[----:B------:R-:W-:Y:S01]  /*99b0*/  IADD3 R2, P5, PT, R168, UR16, RZ ;  /* 0x00000010a8027c10 */ /* 0x000fe2000ffbe0ff */
[C---:B------:R-:W-:Y:S05]  /*99c0*/  IMAD.X R169, R3.reuse, 0x1, R167, P6 ;  /* 0x0000000103a97824 */ /* 0x040fea00030e06a7 */
[----:B------:R-:W-:Y:S01]  /*99d0*/  IADD3.X R3, PT, PT, R3, R169, RZ, P5, !PT ;  /* 0x000000a903037210 */ /* 0x000fe20002ffe4ff */
[----:B--2---:R-:W-:Y:S05]  /*99e0*/  @!P3 IMAD.MOV.U32 R224, RZ, RZ, R226 ;  /* 0x000000ffffe0b224 */ /* 0x004fea00078e00e2 */
[----:B------:R-:W-:Y:S01]  /*99f0*/  @!PT LDS RZ, [RZ] ;  /* 0x00000000fffff984 */ /* 0x000fe20000000800 */
[----:B------:R-:W-:Y:S01]  /*9a00*/  @!PT LDS RZ, [RZ] ;  /* 0x00000000fffff984 */ /* 0x000fe20000000800 */
[----:B------:R-:W-:Y:S01]  /*9a10*/  @!PT LDS RZ, [RZ] ;  /* 0x00000000fffff984 */ /* 0x000fe20000000800 */
[----:B------:R1:W-:Y:S04]  /*9a20*/  @!P3 LDGSTS.E.BYPASS.LTC128B.128 [R237+0xa000], desc[UR18][R224.64+0x80] ;  /* 0x0a000080e0edbfae */ /* 0x0003e8000b981a12 */
[----:B------:R3:W-:Y:S01]  /*9a30*/  @P3 STS.128 [R237+0xa000], RZ ;  /* 0x00a000ffed003388 */ /* 0x0007e20000000c00 */
[----:B-1----:R-:W-:Y:S05]  /*9a40*/  @!P2 MOV R224, R226 ;  /* 0x000000e200e0a202 */ /* 0x002fea0000000f00 */
        /* <DEDUP_REMOVED lines=71> */
.L_x_1199:
[----:B---3--:R-:W-:Y:S01]  /*9ec0*/  FMNMX3.FTZ R2, R0, R6, R7, !PT ;  /* 0x0000000600027276 */ /* 0x008fe20007810007 */
[----:B------:R-:W-:Y:S01]  /*9ed0*/  LDSM.16.MT88.4 R172, [R216+0x10000] ;  /* 0x01000000d8ac783b */ /* 0x000fe20000004200 */
[----:B------:R-:W-:Y:S01]  /*9ee0*/  FMNMX3.FTZ R3, R165, R4, R5, !PT ;  /* 0x00000004a5037276 */ /* 0x000fe20007810005 */
[----:B------:R-:W-:Y:S01]  /*9ef0*/  UISETP.GT.AND UP2, UPT, UR21, UR14, UPT ;  /* 0x0000000e1500728c */ /* 0x000fe2000bf44270 */
[----:B------:R-:W-:Y:S01]  /*9f00*/  FMNMX3.FTZ R2, R2, R10, R11, !PT ;  /* 0x0000000a02027276 */ /* 0x000fe2000781000b */
[----:B------:R-:W-:Y:S01]  /*9f10*/  UIADD3 UR22, UPT, UPT, UR22, -0x40, URZ ;  /* 0xffffffc016167890 */ /* 0x000fe2000fffe0ff */
[----:B------:R-:W-:Y:S02]  /*9f20*/  FMNMX3.FTZ R3, R3, R8, R9, !PT ;  /* 0x0000000803037276 */ /* 0x000fe40007810009 */
        /* <DEDUP_REMOVED lines=89> */
[C---:B------:R-:W-:Y:S03]  /*a4c0*/  FMUL.FTZ R56, R2.reuse, R56 ;  /* 0x0000003802387220 */ /* 0x040fe60000410000 */
        /* <DEDUP_REMOVED lines=164> */
[----:B------:R-:W-:Y:S01]  /*af10*/  FADD.FTZ R7, R207, R204 ;  /* 0x000000cccf077221 */ /* 0x000fe20000010000 */
[----:B------:R-:W-:Y:S03]  /*af20*/  FADD.FTZ R209, R209, R206 ;  /* 0x000000ced1d17221 */ /* 0x000fe60000010000 */
[----:B------:R-:W-:Y:S01]  /*af30*/  FADD.FTZ R7, R208, R7 ;  /* 0x00000007d0077221 */ /* 0x000fe20000010000 */
[C---:B-1----:R-:W-:Y:S03]  /*af40*/  HMMA.16816.F32.BF16 R112, R160.reuse, R172, R112 ;  /* 0x000000aca070723c */ /* 0x042fe60000041870 */
[----:B------:R-:W-:Y:S05]  /*af50*/  FADD.FTZ R209, R210, R209 ;  /* 0x000000d1d2d17221 */ /* 0x000fea0000010000 */
        /* <DEDUP_REMOVED lines=63> */
[C---:B-----5:R-:W-:Y:S01]  /*b350*/  F2FP.BF16.F32.PACK_AB R20, R189.reuse, R188 ;  /* 0x000000bcbd14723e */ /* 0x060fe200000010ff */
[----:B------:R-:W-:Y:S01]  /*b360*/  FADD.FTZ R188, R188, R7 ;  /* 0x00000007bcbc7221 */ /* 0x000fe20000010000 */
[C---:B------:R-:W-:Y:S01]  /*b370*/  HMMA.16816.F32.BF16 R124, R152.reuse, R178, R124 ;  /* 0x000000b2987c723c */ /* 0x040fe2000004187c */
[----:B------:R-:W-:Y:S06]  /*b380*/  LDSM.16.MT88.4 R176, [R219+0x13000] ;  /* 0x01300000dbb0783b */ /* 0x000fec0000004200 */
[----:B------:R-:W-:Y:S01]  /*b390*/  MUFU.EX2 R192, R192 ;  /* 0x000000c000c07308 */ /* 0x000fe20000000800 */
[----:B------:R-:W-:Y:S01]  /*b3a0*/  FADD.FTZ R189, R189, R188 ;  /* 0x000000bcbdbd7221 */ /* 0x000fe20000010000 */
[C---:B---3--:R-:W-:Y:S08]  /*b3b0*/  HMMA.16816.F32.BF16 R128, R152.reuse, R160, R128 ;  /* 0x000000a09880723c */ /* 0x048ff00000041880 */
        /* <DEDUP_REMOVED lines=9> */
[C---:B---3--:R-:W-:Y:S01]  /*b450*/  F2FP.BF16.F32.PACK_AB R22, R193.reuse, R192 ;  /* 0x000000c0c116723e */ /* 0x048fe200000010ff */
[----:B------:R-:W-:Y:S01]  /*b460*/  FADD.FTZ R192, R192, R189 ;  /* 0x000000bdc0c07221 */ /* 0x000fe20000010000 */
[C---:B------:R-:W-:Y:S01]  /*b470*/  HMMA.16816.F32.BF16 R140, R152.reuse, R158, R140 ;  /* 0x0000009e988c723c */ /* 0x040fe2000004188c */
[----:B------:R-:W3:Y:S02]  /*b480*/  LDSM.16.MT88.4 R156, [R219+0x11000] ;  /* 0x01100000db9c783b */ /* 0x000ee40000004200 */
[----:B------:R-:W-:Y:S05]  /*b490*/  FADD.FTZ R193, R193, R192 ;  /* 0x000000c0c1c17221 */ /* 0x000fea0000010000 */
        /* <DEDUP_REMOVED lines=62> */
[----:B--2---:R-:W-:Y:S01]  /*b880*/  F2FP.BF16.F32.PACK_AB R152, R181, R180 ;  /* 0x000000b4b598723e */ /* 0x004fe200000010ff */
[----:B------:R-:W-:Y:S01]  /*b890*/  FADD.FTZ R180, R180, R193 ;  /* 0x000000c1b4b47221 */ /* 0x000fe20000010000 */
[----:B----4-:R-:W-:Y:S01]  /*b8a0*/  F2FP.BF16.F32.PACK_AB R153, R183, R182 ;  /* 0x000000b6b799723e */ /* 0x010fe200000010ff */
[----:B------:R-:W-:Y:S02]  /*b8b0*/  FADD.FTZ R182, R182, R195 ;  /* 0x000000c3b6b67221 */ /* 0x000fe40000010000 */
[C---:B------:R-:W-:Y:S03]  /*b8c0*/  HMMA.16816.F32.BF16 R132, R20.reuse, R154, R132 ;  /* 0x0000009a1484723c */ /* 0x040fe60000041884 */
[----:B-----5:R-:W-:Y:S01]  /*b8d0*/  F2FP.BF16.F32.PACK_AB R154, R185, R184 ;  /* 0x000000b8b99a723e */ /* 0x020fe200000010ff */
[----:B------:R-:W-:Y:S01]  /*b8e0*/  FADD.FTZ R181, R181, R180 ;  /* 0x000000b4b5b57221 */ /* 0x000fe20000010000 */
[----:B---3--:R-:W-:Y:S01]  /*b8f0*/  F2FP.BF16.F32.PACK_AB R155, R187, R186 ;  /* 0x000000babb9b723e */ /* 0x008fe200000010ff */
[----:B------:R-:W-:Y:S02]  /*b900*/  FADD.FTZ R183, R183, R182 ;  /* 0x000000b6b7b77221 */ /* 0x000fe40000010000 */
[C---:B------:R-:W-:Y:S03]  /*b910*/  HMMA.16816.F32.BF16 R136, R20.reuse, R156, R136 ;  /* 0x0000009c1488723c */ /* 0x040fe60000041888 */
[----:B------:R-:W-:Y:S01]  /*b920*/  FADD.FTZ R184, R184, R181 ;  /* 0x000000b5b8b87221 */ /* 0x000fe20000010000 */
[----:B------:R-:W-:Y:S03]  /*b930*/  FADD.FTZ R186, R186, R183 ;  /* 0x000000b7baba7221 */ /* 0x000fe60000010000 */
[----:B------:R-:W-:Y:S01]  /*b940*/  FADD.FTZ R235, R185, R184 ;  /* 0x000000b8b9eb7221 */ /* 0x000fe20000010000 */
[C---:B------:R-:W-:Y:S01]  /*b950*/  HMMA.16816.F32.BF16 R140, R20.reuse, R158, R140 ;  /* 0x0000009e148c723c */ /* 0x040fe2000004188c */
[----:B------:R-:W-:Y:S02]  /*b960*/  LDSM.16.MT88.4 R156, [R221+0x3800] ;  /* 0x00380000dd9c783b */ /* 0x000fe40000004200 */
[----:B------:R-:W-:Y:S05]  /*b970*/  FADD.FTZ R229, R187, R186 ;  /* 0x000000babbe57221 */ /* 0x000fea0000010000 */
        /* <DEDUP_REMOVED lines=29> */
[----:B------:R-:W3:Y:S07]  /*bb50*/  LDSM.16.MT88.4 R156, [R6+0x7800] ;  /* 0x00780000069c783b */ /* 0x000eee0000004200 */
[C---:B----4-:R-:W-:Y:S08]  /*bb60*/  HMMA.16816.F32.BF16 R96, R152.reuse, R168, R96 ;  /* 0x000000a89860723c */ /* 0x050ff00000041860 */
[C---:B------:R-:W-:Y:S08]  /*bb70*/  HMMA.16816.F32.BF16 R100, R152.reuse, R170, R100 ;  /* 0x000000aa9864723c */ /* 0x040ff00000041864 */
[C---:B-----5:R-:W-:Y:S08]  /*bb80*/  HMMA.16816.F32.BF16 R104, R152.reuse, R172, R104 ;  /* 0x000000ac9868723c */ /* 0x060ff00000041868 */
[C---:B------:R-:W-:Y:S08]  /*bb90*/  HMMA.16816.F32.BF16 R108, R152.reuse, R174, R108 ;  /* 0x000000ae986c723c */ /* 0x040ff0000004186c */
[C---:B------:R-:W-:Y:S08]  /*bba0*/  HMMA.16816.F32.BF16 R112, R152.reuse, R176, R112 ;  /* 0x000000b09870723c */ /* 0x040ff00000041870 */
[C---:B------:R-:W-:Y:S08]  /*bbb0*/  HMMA.16816.F32.BF16 R116, R152.reuse, R178, R116 ;  /* 0x000000b29874723c */ /* 0x040ff00000041874 */
[C---:B------:R-:W-:Y:S08]  /*bbc0*/  HMMA.16816.F32.BF16 R120, R152.reuse, R32, R120 ;  /* 0x000000209878723c */ /* 0x040ff00000041878 */
[C---:B------:R-:W-:Y:S08]  /*bbd0*/  HMMA.16816.F32.BF16 R124, R152.reuse, R34, R124 ;  /* 0x00000022987c723c */ /* 0x040ff0000004187c */
[C---:B-1----:R-:W-:Y:S08]  /*bbe0*/  HMMA.16816.F32.BF16 R128, R152.reuse, R20, R128 ;  /* 0x000000149880723c */ /* 0x042ff00000041880 */
[C---:B------:R-:W-:Y:S01]  /*bbf0*/  HMMA.16816.F32.BF16 R132, R152.reuse, R22, R132 ;  /* 0x000000169884723c */ /* 0x040fe20000041884 */
[----:B------:R-:W1:Y:S07]  /*bc00*/  LDSM.16.MT88.4 R20, [R221+0x7800] ;  /* 0x00780000dd14783b */ /* 0x000e6e0000004200 */
[C---:B--2---:R-:W-:Y:S08]  /*bc10*/  HMMA.16816.F32.BF16 R136, R152.reuse, R8, R136 ;  /* 0x000000089888723c */ /* 0x044ff00000041888 */
[C---:B------:R-:W-:Y:S08]  /*bc20*/  HMMA.16816.F32.BF16 R140, R152.reuse, R10, R140 ;  /* 0x0000000a988c723c */ /* 0x040ff0000004188c */
[C---:B---3--:R-:W-:Y:S08]  /*bc30*/  HMMA.16816.F32.BF16 R144, R152.reuse, R156, R144 ;  /* 0x0000009c9890723c */ /* 0x048ff00000041890 */
[C---:B------:R-:W-:Y:S08]  /*bc40*/  HMMA.16816.F32.BF16 R156, R152.reuse, R158, R12 ;  /* 0x0000009e989c723c */ /* 0x040ff0000004180c */
[C---:B-1----:R-:W-:Y:S08]  /*bc50*/  HMMA.16816.F32.BF16 R148, R152.reuse, R20, R148 ;  /* 0x000000149894723c */ /* 0x042ff00000041894 */
[----:B------:R-:W-:Y:S01]  /*bc60*/  HMMA.16816.F32.BF16 R152, R152, R22, R16 ;  /* 0x000000169898723c */ /* 0x000fe20000041810 */
[----:B------:R-:W-:Y:S08]  /*bc70*/  @!UPT UIADD3 URZ, UPT, UPT, URZ, URZ, URZ ;  /* 0x000000fffffff290 */ /* 0x000ff0000fffe0ff */
[----:B------:R-:W-:Y:S11]  /*bc80*/  BRA.U UP2, `(.L_x_1201) ;  /* 0xffffffbd02307547 */ /* 0x000ff6000b83ffff */
.L_x_1197:
[----:B------:R-:W1:Y:S01]  /*bc90*/  SHFL.BFLY PT, R0, R235, 0x2, 0x1f ;  /* 0x0c401f00eb007f89 */ /* 0x000e6200000e0000 */
[----:B------:R-:W-:Y:S01]  /*bca0*/  LOP3.LUT R2, R220, 0x30, RZ, 0xc0, !PT ;  /* 0x00000030dc027812 */ /* 0x000fe200078ec0ff */
[----:B------:R-:W2:Y:S01]  /*bcb0*/  S2UR UR12, SR_CTAID.Y ;  /* 0x00000000000c79c3 */ /* 0x000ea20000002600 */
[----:B------:R-:W-:Y:S01]  /*bcc0*/  SHF.R.U32.HI R9, RZ, 0x2, R218 ;  /* 0x00000002ff097819 */ /* 0x000fe200000116da */
[----:B------:R-:W3:Y:S01]  /*bcd0*/  SHFL.BFLY PT, R8, R229, 0x2, 0x1f ;  /* 0x0c401f00e5087f89 */ /* 0x000ee200000e0000 */
[----:B------:R-:W-:Y:S01]  /*bce0*/  SHF.L.U32 R4, R218, 0x4, RZ ;  /* 0x00000004da047819 */ /* 0x000fe200000006ff */
[----:B------:R-:W2:Y:S01]  /*bcf0*/  LDCU.64 UR6, c[0x0][0x430] ;  /* 0x00008600ff0677ac */ /* 0x000ea20008000a00 */
[----:B------:R-:W-:Y:S01]  /*bd00*/  LOP3.LUT R2, R2, 0x7, R9, 0xf8, !PT ;  /* 0x0000000702027812 */ /* 0x000fe200078ef809 */
[----:B------:R-:W-:Y:S01]  /*bd10*/  BSSY.RECONVERGENT B0, `(.L_x_1202) ;  /* 0x0000136000007945 */ /* 0x000fe20003800200 */
[----:B------:R-:W-:Y:S01]  /*bd20*/  SHF.L.U32 R10, R218, 0x1, RZ ;  /* 0x00000001da0a7819 */ /* 0x000fe200000006ff */
[----:B------:R-:W4:Y:S01]  /*bd30*/  S2UR UR11, SR_CTAID.Z ;  /* 0x00000000000b79c3 */ /* 0x000f220000002700 */
[----:B------:R-:W-:Y:S01]  /*bd40*/  LOP3.LUT R9, R4, 0x1c0, RZ, 0xc0, !PT ;  /* 0x000001c004097812 */ /* 0x000fe200078ec0ff */
[----:B------:R-:W4:Y:S01]  /*bd50*/  LDCU UR9, c[0x0][0x3e0] ;  /* 0x00007c00ff0977ac */ /* 0x000f220008000800 */
[----:B------:R-:W-:-:S02]  /*bd60*/  LOP3.LUT R217, R217, 0x6, R10, 0xf8, !PT ;  /* 0x00000006d9d97812 */ /* 0x000fc400078ef80a */
[----:B------:R-:W-:Y:S01]  /*bd70*/  LOP3.LUT R10, R9, 0x38, R10, 0xf8, !PT ;  /* 0x00000038090a7812 */ /* 0x000fe200078ef80a */
[----:B------:R-:W5:Y:S01]  /*bd80*/  LDCU UR4, c[0x0][0x44c] ;  /* 0x00008980ff0477ac */ /* 0x000f620008000800 */
[C---:B------:R-:W-:Y:S01]  /*bd90*/  R2P PR, R218.reuse, 0x18 ;  /* 0x00000018da007804 */ /* 0x040fe20000000000 */
[----:B------:R-:W5:Y:S01]  /*bda0*/  S2UR UR8, SR_CTAID.X ;  /* 0x00000000000879c3 */ /* 0x000f620000002500 */
[----:B------:R-:W-:Y:S01]  /*bdb0*/  LOP3.LUT P5, RZ, R218, 0x3, RZ, 0xc0, !PT ;  /* 0x00000003daff7812 */ /* 0x000fe200078ac0ff */
[----:B------:R-:W-:Y:S01]  /*bdc0*/  UIADD3 UR10, UPT, UPT, -UR15, URZ, URZ ;  /* 0x000000ff0f0a7290 */ /* 0x000fe2000fffe1ff */
[----:B------:R-:W-:Y:S02]  /*bdd0*/  LOP3.LUT R10, R217, R10, RZ, 0xfc, !PT ;  /* 0x0000000ad90a7212 */ /* 0x000fe400078efcff */
[----:B------:R-:W-:Y:S01]  /*bde0*/  LOP3.LUT R165, R4, 0x10, RZ, 0xc0, !PT ;  /* 0x0000001004a57812 */ /* 0x000fe200078ec0ff */
[----:B-1----:R-:W-:Y:S01]  /*bdf0*/  FADD.FTZ R7, R0, R235 ;  /* 0x000000eb00077221 */ /* 0x002fe20000010000 */
[----:B------:R-:W-:Y:S01]  /*be00*/  SHF.L.U32 R0, R218, 0x2, RZ ;  /* 0x00000002da007819 */ /* 0x000fe200000006ff */
[----:B--2---:R-:W-:Y:S01]  /*be10*/  UIMAD UR6, UR12, UR6, UR15 ;  /* 0x000000060c0672a4 */ /* 0x004fe2000f8e020f */
[----:B------:R-:W-:Y:S01]  /*be20*/  SHF.R.U32.HI R218, RZ, 0x4, R218 ;  /* 0x00000004ffda7819 */ /* 0x000fe200000116da */
[----:B---3--:R-:W-:Y:S01]  /*be30*/  FADD.FTZ R8, R8, R229 ;  /* 0x000000e508087221 */ /* 0x008fe20000010000 */
[----:B------:R-:W1:Y:S01]  /*be40*/  SHFL.BFLY PT, R6, R7, 0x1, 0x1f ;  /* 0x0c201f0007067f89 */ /* 0x000e6200000e0000 */
[----:B------:R-:W-:-:S02]  /*be50*/  LEA R10, R10, UR5, 0x2 ;  /* 0x000000050a0a7c11 */ /* 0x000fc4000f8e10ff */
[C---:B------:R-:W-:Y:S01]  /*be60*/  IADD3 R12, PT, PT, R218.reuse, 0x10, RZ ;  /* 0x00000010da0c7810 */ /* 0x040fe20007ffe0ff */
[----:B------:R-:W2:Y:S01]  /*be70*/  SHFL.BFLY PT, R5, R8, 0x1, 0x1f ;  /* 0x0c201f0008057f89 */ /* 0x000ea200000e0000 */
[----:B------:R-:W-:Y:S01]  /*be80*/  IADD3 R13, PT, PT, R218, 0x8, RZ ;  /* 0x00000008da0d7810 */ /* 0x000fe20007ffe0ff */
[----:B----4-:R-:W-:Y:S01]  /*be90*/  UIMAD UR10, UR9, UR10, UR11 ;  /* 0x0000000a090a72a4 */ /* 0x010fe2000f8e020b */
[----:B------:R-:W-:Y:S01]  /*bea0*/  BAR.SYNC.DEFER_BLOCKING 0x0 ;  /* 0x0000000000007b1d */ /* 0x000fe20000010000 */
[----:B------:R-:W-:Y:S02]  /*beb0*/  ISETP.GE.AND P1, PT, R12, UR20, PT ;  /* 0x000000140c007c0c */ /* 0x000fe4000bf26270 */
[----:B------:R-:W-:Y:S01]  /*bec0*/  UIMAD UR6, UR6, UR9, UR10 ;  /* 0x00000009060672a4 */ /* 0x000fe2000f8e020a */
[----:B------:R-:W-:Y:S02]  /*bed0*/  IADD3 R12, PT, PT, R218, 0x18, RZ ;  /* 0x00000018da0c7810 */ /* 0x000fe40007ffe0ff */
[----:B------:R-:W-:Y:S01]  /*bee0*/  ISETP.GE.AND P2, PT, R13, UR20, PT ;  /* 0x000000140d007c0c */ /* 0x000fe2000bf46270 */
[----:B-----5:R-:W-:-:S04]  /*bef0*/  USHF.L.U32 UR8, UR8, 0x6, URZ ;  /* 0x0000000608087899 */ /* 0x020fc800080006ff */
[----:B------:R-:W-:-:S04]  /*bf00*/  UIMAD UR7, UR6, UR7, UR8 ;  /* 0x00000007060772a4 */ /* 0x000fc8000f8e0208 */
[----:B------:R-:W-:Y:S01]  /*bf10*/  UIMAD UR4, UR7, UR4, URZ ;  /* 0x00000004070472a4 */ /* 0x000fe2000f8e02ff */
[----:B-1----:R-:W-:Y:S01]  /*bf20*/  FADD.FTZ R6, R7, R6 ;  /* 0x0000000607067221 */ /* 0x002fe20000010000 */
[----:B------:R-:W-:Y:S01]  /*bf30*/  LOP3.LUT R7, R0, 0x1f8, RZ, 0xc0, !PT ;  /* 0x000001f800077812 */ /* 0x000fe200078ec0ff */
[----:B--2---:R-:W-:Y:S02]  /*bf40*/  FADD.FTZ R5, R8, R5 ;  /* 0x0000000508057221 */ /* 0x004fe40000010000 */
[----:B------:R-:W1:Y:S01]  /*bf50*/  MUFU.RCP R11, R6 ;  /* 0x00000006000b7308 */ /* 0x000e620000001000 */
[----:B------:R-:W-:Y:S02]  /*bf60*/  MOV R8, 0x40 ;  /* 0x0000004000087802 */ /* 0x000fe40000000f00 */
[----:B------:R-:W-:Y:S02]  /*bf70*/  FSETP.NE.FTZ.AND P6, PT, R6, RZ, PT ;  /* 0x000000ff0600720b */ /* 0x000fe40003fd5000 */
[----:B------:R-:W-:-:S02]  /*bf80*/  SEL R8, R8, 0xffffffc0, !P3 ;  /* 0xffffffc008087807 */ /* 0x000fc40005800000 */
[----:B------:R-:W-:Y:S01]  /*bf90*/  FSETP.NE.FTZ.AND P3, PT, R5, RZ, PT ;  /* 0x000000ff0500720b */ /* 0x000fe20003f75000 */
[----:B------:R-:W2:Y:S01]  /*bfa0*/  MUFU.RCP R9, R5 ;  /* 0x0000000500097308 */ /* 0x000ea20000001000 */
[----:B------:R-:W-:Y:S02]  /*bfb0*/  LOP3.LUT R220, R7, 0x38, R220, 0x78, !PT ;  /* 0x0000003807dc7812 */ /* 0x000fe400078e78dc */
[----:B------:R-:W-:Y:S02]  /*bfc0*/  MOV R7, 0x20 ;  /* 0x0000002000077802 */ /* 0x000fe40000000f00 */
[----:B------:R-:W-:Y:S02]  /*bfd0*/  LEA R165, R220, R165, 0x2 ;  /* 0x000000a5dca57211 */ /* 0x000fe400078e10ff */
[----:B------:R-:W-:Y:S01]  /*bfe0*/  SEL R7, R7, 0xffffffe0, !P0 ;  /* 0xffffffe007077807 */ /* 0x000fe20004000000 */
[----:B------:R-:W3:Y:S01]  /*bff0*/  @P6 LDC R15, c[0x0][0x458] ;  /* 0x00011600ff0f6b82 */ /* 0x000ee20000000800 */
[----:B-1----:R-:W-:Y:S01]  /*c000*/  FSEL R11, R11, 1, P6 ;  /* 0x3f8000000b0b7808 */ /* 0x002fe20003000000 */
[----:B------:R-:W1:Y:S01]  /*c010*/  @P6 MUFU.LG2 R6, R6 ;  /* 0x0000000600066308 */ /* 0x000e620000000c00 */
[----:B------:R-:W-:-:S02]  /*c020*/  ISETP.GE.AND P0, PT, R12, UR20, PT ;  /* 0x000000140c007c0c */ /* 0x000fc4000bf06270 */
[C---:B------:R-:W-:Y:S01]  /*c030*/  IADD3 R12, PT, PT, R10.reuse, R8, RZ ;  /* 0x000000080a0c7210 */ /* 0x040fe20007ffe0ff */
[C---:B------:R-:W-:Y:S01]  /*c040*/  FMUL.FTZ R160, R11.reuse, R160 ;  /* 0x000000a00ba07220 */ /* 0x040fe20000410000 */
[C---:B------:R-:W-:Y:S01]  /*c050*/  FMUL.FTZ R161, R11.reuse, R161 ;  /* 0x000000a10ba17220 */ /* 0x040fe20000410000 */
[----:B------:R-:W-:Y:S01]  /*c060*/  FMUL.FTZ R36, R11, R36 ;  /* 0x000000240b247220 */ /* 0x000fe20000410000 */
        /* <DEDUP_REMOVED lines=62> */
[C---:B------:R-:W-:Y:S01]  /*c450*/  IADD3 R11, PT, PT, R10.reuse, 0x80, RZ ;  /* 0x000000800a0b7810 */ /* 0x040fe20007ffe0ff */
[C---:B------:R-:W-:Y:S01]  /*c460*/  FMUL.FTZ R162, R9.reuse, R162 ;  /* 0x000000a209a27220 */ /* 0x040fe20000410000 */
[C---:B------:R-:W-:Y:S01]  /*c470*/  @P4 IADD3 R11, PT, PT, R10.reuse, -0x80, RZ ;  /* 0xffffff800a0b4810 */ /* 0x040fe20007ffe0ff */
        /* <DEDUP_REMOVED lines=63> */
[----:B------:R-:W-:Y:S01]  /*c870*/  IADD3 R9, PT, PT, R10, R7, RZ ;  /* 0x000000070a097210 */ /* 0x000fe20007ffe0ff */
[----:B------:R-:W-:Y:S01]  /*c880*/  STS.64 [R10], R160 ;  /* 0x000000a00a007388 */ /* 0x000fe20000000a00 */
[C---:B------:R-:W-:Y:S01]  /*c890*/  IADD3 R13, PT, PT, R7.reuse, R12, RZ ;  /* 0x0000000c070d7210 */ /* 0x040fe20007ffe0ff */
[----:B------:R-:W2:Y:S01]  /*c8a0*/  @P3 LDC R16, c[0x0][0x458] ;  /* 0x00011600ff103b82 */ /* 0x000ea20000000800 */
[-C--:B------:R-:W-:Y:S01]  /*c8b0*/  IADD3 R8, PT, PT, R8, R11.reuse, RZ ;  /* 0x0000000b08087210 */ /* 0x080fe20007ffe0ff */
[----:B------:R-:W-:Y:S01]  /*c8c0*/  STS.64 [R10+0x800], R162 ;  /* 0x000800a20a007388 */ /* 0x000fe20000000a00 */
[C---:B------:R-:W-:Y:S01]  /*c8d0*/  IADD3 R14, PT, PT, R7.reuse, R11, RZ ;  /* 0x0000000b070e7210 */ /* 0x040fe20007ffe0ff */
[----:B------:R-:W4:Y:S01]  /*c8e0*/  @P3 MUFU.LG2 R5, R5 ;  /* 0x0000000500053308 */ /* 0x000f220000000c00 */
[----:B------:R-:W-:Y:S01]  /*c8f0*/  IADD3 R7, PT, PT, R7, R8, RZ ;  /* 0x0000000807077210 */ /* 0x000fe20007ffe0ff */
[----:B------:R-:W-:Y:S04]  /*c900*/  STS.64 [R9], R36 ;  /* 0x0000002409007388 */ /* 0x000fe80000000a00 */
[----:B------:R-:W-:Y:S04]  /*c910*/  STS.64 [R9+0x800], R38 ;  /* 0x0008002609007388 */ /* 0x000fe80000000a00 */
        /* <DEDUP_REMOVED lines=46> */
[----:B------:R5:W-:Y:S04]  /*cc00*/  STS.64 [R9+0xc000], R132 ;  /* 0x00c0008409007388 */ /* 0x000be80000000a00 */
[----:B------:R1:W-:Y:S04]  /*cc10*/  STS.64 [R9+0xc800], R134 ;  /* 0x00c8008609007388 */ /* 0x0003e80000000a00 */
[----:B------:R4:W-:Y:S04]  /*cc20*/  STS.64 [R12+0xc000], R136 ;  /* 0x00c000880c007388 */ /* 0x0009e80000000a00 */
[----:B------:R-:W-:Y:S04]  /*cc30*/  STS.64 [R12+0xc800], R138 ;  /* 0x00c8008a0c007388 */ /* 0x000fe80000000a00 */
[----:B------:R-:W-:Y:S04]  /*cc40*/  STS.64 [R13+0xc000], R140 ;  /* 0x00c0008c0d007388 */ /* 0x000fe80000000a00 */
[----:B------:R-:W-:Y:S04]  /*cc50*/  STS.64 [R13+0xc800], R142 ;  /* 0x00c8008e0d007388 */ /* 0x000fe80000000a00 */
[----:B------:R-:W-:Y:S01]  /*cc60*/  STS.64 [R11+0xc000], R144 ;  /* 0x00c000900b007388 */ /* 0x000fe20000000a00 */
[----:B-----5:R-:W-:-:S03]  /*cc70*/  MOV R133, 0xff800000 ;  /* 0xff80000000857802 */ /* 0x020fc60000000f00 */
[----:B------:R5:W-:Y:S01]  /*cc80*/  STS.64 [R11+0xc800], R146 ;  /* 0x00c800920b007388 */ /* 0x000be20000000a00 */
[----:B-1----:R-:W-:-:S03]  /*cc90*/  @P6 FMUL.FTZ R9, R6, 0.69314718246459960938 ;  /* 0x3f31721806096820 */ /* 0x002fc60000410000 */
[----:B------:R1:W-:Y:S01]  /*cca0*/  STS.64 [R14+0xc000], R156 ;  /* 0x00c0009c0e007388 */ /* 0x0003e20000000a00 */
[----:B------:R-:W-:Y:S01]  /*ccb0*/  MOV R134, 0xff800000 ;  /* 0xff80000000867802 */ /* 0x000fe20000000f00 */
[----:B---3--:R-:W-:Y:S02]  /*ccc0*/  @P6 FFMA.FTZ R134, R164, R15, R9 ;  /* 0x0000000fa4866223 */ /* 0x008fe40000010009 */
[----:B------:R1:W-:Y:S01]  /*ccd0*/  STS.64 [R14+0xc800], R158 ;  /* 0x00c8009e0e007388 */ /* 0x0003e20000000a00 */
[----:B----4-:R-:W-:Y:S02]  /*cce0*/  MOV R137, UR4 ;  /* 0x0000000400897c02 */ /* 0x010fe40008000f00 */
[----:B------:R-:W-:Y:S01]  /*ccf0*/  IADD3 R135, PT, PT, R218, 0x20, RZ ;  /* 0x00000020da877810 */ /* 0x000fe20007ffe0ff */
[----:B------:R1:W-:Y:S04]  /*cd00*/  STS.64 [R8+0xc000], R148 ;  /* 0x00c0009408007388 */ /* 0x0003e80000000a00 */
[----:B------:R1:W-:Y:S04]  /*cd10*/  STS.64 [R8+0xc800], R150 ;  /* 0x00c8009608007388 */ /* 0x0003e80000000a00 */
[----:B------:R1:W-:Y:S04]  /*cd20*/  STS.64 [R7+0xc000], R152 ;  /* 0x00c0009807007388 */ /* 0x0003e80000000a00 */
[----:B------:R1:W-:Y:S01]  /*cd30*/  STS.64 [R7+0xc800], R154 ;  /* 0x00c8009a07007388 */ /* 0x0003e20000000a00 */
[----:B-----5:R-:W-:Y:S01]  /*cd40*/  LOP3.LUT R11, R4, 0x3f00, RZ, 0xc0, !PT ;  /* 0x00003f00040b7812 */ /* 0x020fe200078ec0ff */
[----:B------:R-:W-:Y:S01]  /*cd50*/  BAR.SYNC.DEFER_BLOCKING 0x0 ;  /* 0x0000000000007b1d */ /* 0x000fe20000010000 */
[----:B------:R-:W-:-:S02]  /*cd60*/  @P3 FMUL.FTZ R4, R5, 0.69314718246459960938 ;  /* 0x3f31721805043820 */ /* 0x000fc40000410000 */
[----:B------:R-:W-:Y:S02]  /*cd70*/  LOP3.LUT R11, R11, 0x3c, R0, 0xf8, !PT ;  /* 0x0000003c0b0b7812 */ /* 0x000fe400078ef800 */
[----:B--2---:R-:W-:Y:S01]  /*cd80*/  @P3 FFMA.FTZ R133, R3, R16, R4 ;  /* 0x0000001003853223 */ /* 0x004fe20000010004 */
[----:B------:R-:W-:Y:S02]  /*cd90*/  IADD3 R3, PT, PT, R218, 0x28, RZ ;  /* 0x00000028da037810 */ /* 0x000fe40007ffe0ff */
[----:B------:R-:W-:Y:S01]  /*cda0*/  IADD3 R132, P3, PT, R11, UR4, RZ ;  /* 0x000000040b847c10 */ /* 0x000fe2000ff7e0ff */
[----:B------:R1:W2:Y:S04]  /*cdb0*/  LDS.128 R128, [R165+UR5] ;  /* 0x00000005a5807984 */ /* 0x0002a80008000c00 */
[----:B------:R1:W3:Y:S04]  /*cdc0*/  LDS.128 R124, [R165+UR5+0x800] ;  /* 0x00080005a57c7984 */ /* 0x0002e80008000c00 */
[----:B------:R1:W4:Y:S04]  /*cdd0*/  LDS.128 R120, [R165+UR5+0x1000] ;  /* 0x00100005a5787984 */ /* 0x0003280008000c00 */
[----:B------:R1:W1:Y:S04]  /*cde0*/  LDS.128 R116, [R165+UR5+0x1800] ;  /* 0x00180005a5747984 */ /* 0x0002680008000c00 */
        /* <DEDUP_REMOVED lines=27> */
[----:B------:R1:W1:Y:S01]  /*cfa0*/  LDS.128 R4, [R165+UR5+0xf800] ;  /* 0x00f80005a5047984 */ /* 0x0002620008000c00 */
[----:B--234-:R-:W-:Y:S05]  /*cfb0*/  @P5 BRA `(.L_x_1203) ;  /* 0x00000000002c5947 */ /* 0x01cfea0003800000 */
[----:B------:R-:W2:Y:S01]  /*cfc0*/  LDCU.64 UR4, c[0x0][0x428] ;  /* 0x00008500ff0477ac */ /* 0x000ea20008000a00 */
[C---:B------:R-:W-:Y:S01]  /*cfd0*/  VIADD R139, R2.reuse, 0x8 ;  /* 0x00000008028b7836 */ /* 0x040fe20000000000 */
[C---:B------:R-:W-:Y:S01]  /*cfe0*/  IADD3 R138, P4, PT, R2.reuse, UR7, RZ ;  /* 0x00000007028a7c10 */ /* 0x040fe2000ff9e0ff */
[----:B------:R-:W-:Y:S01]  /*cff0*/  IMAD.U32 R136, RZ, RZ, UR7 ;  /* 0x00000007ff887e24 */ /* 0x000fe2000f8e00ff */
[----:B------:R-:W-:Y:S02]  /*d000*/  ISETP.GE.AND P6, PT, R2, UR20, PT ;  /* 0x0000001402007c0c */ /* 0x000fe4000bfc6270 */
[----:B------:R-:W-:Y:S02]  /*d010*/  ISETP.GE.AND P5, PT, R139, UR20, PT ;  /* 0x000000148b007c0c */ /* 0x000fe4000bfa6270 */
[----:B------:R-:W-:Y:S02]  /*d020*/  LEA.HI.X.SX32 R139, R136, RZ, 0x1, P4 ;  /* 0x000000ff888b7211 */ /* 0x000fe400020f0eff */
[----:B--2---:R-:W-:-:S04]  /*d030*/  LEA R140, P4, R138, UR4, 0x2 ;  /* 0x000000048a8c7c11 */ /* 0x004fc8000f8810ff */
[----:B------:R-:W-:-:S05]  /*d040*/  LEA.HI.X R141, R138, UR5, R139, 0x2, P4 ;  /* 0x000000058a8d7c11 */ /* 0x000fca000a0f148b */
[----:B------:R2:W-:Y:S04]  /*d050*/  @!P6 STG.E desc[UR18][R140.64], R134 ;  /* 0x000000868c00e986 */ /* 0x0005e8000c101912 */
[----:B------:R2:W-:Y:S02]  /*d060*/  @!P5 STG.E desc[UR18][R140.64+0x20], R133 ;  /* 0x000020858c00d986 */ /* 0x0005e4000c101912 */
.L_x_1203:
[----:B------:R-:W-:Y:S05]  /*d070*/  BSYNC.RECONVERGENT B0 ;  /* 0x0000000000007941 */ /* 0x000fea0003800200 */
.L_x_1202:
[C---:B------:R-:W-:Y:S01]  /*d080*/  ISETP.GE.AND P4, PT, R218.reuse, UR20, PT ;  /* 0x00000014da007c0c */ /* 0x040fe2000bf86270 */
[----:B------:R-:W-:Y:S01]  /*d090*/  BSSY.RECONVERGENT B0, `(.L_x_1204) ;  /* 0x0000018000007945 */ /* 0x000fe20003800200 */
[----:B------:R-:W-:Y:S01]  /*d0a0*/  ISETP.GE.AND P6, PT, R135, UR20, PT ;  /* 0x0000001487007c0c */ /* 0x000fe2000bfc6270 */
[----:B------:R-:W-:Y:S01]  /*d0b0*/  VIADD R2, R218, 0x30 ;  /* 0x00000030da027836 */ /* 0x000fe20000000000 */
[----:B------:R-:W-:Y:S02]  /*d0c0*/  ISETP.GE.AND P5, PT, R3, UR20, PT ;  /* 0x0000001403007c0c */ /* 0x000fe4000bfa6270 */
[----:B------:R-:W-:Y:S02]  /*d0d0*/  LOP3.LUT R136, R0, 0x3c, RZ, 0xc0, !PT ;  /* 0x0000003c00887812 */ /* 0x000fe400078ec0ff */
[----:B--2---:R-:W-:Y:S02]  /*d0e0*/  P2R R133, PR, RZ, 0x40 ;  /* 0x00000040ff857803 */ /* 0x004fe40000000000 */
[----:B------:R-:W-:-:S02]  /*d0f0*/  P2R R138, PR, RZ, 0x20 ;  /* 0x00000020ff8a7803 */ /* 0x000fc40000000000 */
[C---:B------:R-:W-:Y:S02]  /*d100*/  LOP3.LUT R135, R136.reuse, 0x40, RZ, 0xfc, !PT ;  /* 0x0000004088877812 */ /* 0x040fe400078efcff */
[C---:B------:R-:W-:Y:S02]  /*d110*/  LOP3.LUT R134, R136.reuse, 0x80, RZ, 0xfc, !PT ;  /* 0x0000008088867812 */ /* 0x040fe400078efcff */
[----:B------:R-:W-:Y:S02]  /*d120*/  LOP3.LUT R0, R136, 0xc0, RZ, 0xfc, !PT ;  /* 0x000000c088007812 */ /* 0x000fe400078efcff */
[----:B------:R-:W-:Y:S01]  /*d130*/  LEA.HI.X.SX32 R137, R137, RZ, 0x1, P3 ;  /* 0x000000ff89897211 */ /* 0x000fe200018f0eff */
[----:B------:R-:W-:Y:S06]  /*d140*/  @P4 BRA `(.L_x_1205) ;  /* 0x0000000000304947 */ /* 0x000fec0003800000 */
[----:B------:R-:W2:Y:S01]  /*d150*/  LDCU.64 UR4, c[0x0][0x3f8] ;  /* 0x00007f00ff0477ac */ /* 0x000ea20008000a00 */
[----:B------:R-:W3:Y:S01]  /*d160*/  LDCU UR6, c[0x0][0x440] ;  /* 0x00008800ff0677ac */ /* 0x000ee20008000800 */
[----:B--2---:R-:W-:-:S04]  /*d170*/  LEA R140, P3, R132, UR4, 0x2 ;  /* 0x00000004848c7c11 */ /* 0x004fc8000f8610ff */
[----:B------:R-:W-:Y:S02]  /*d180*/  LEA.HI.X R141, R132, UR5, R137, 0x2, P3 ;  /* 0x00000005848d7c11 */ /* 0x000fe400098f1489 */
[----:B---3--:R-:W-:Y:S02]  /*d190*/  ISETP.GE.AND P4, PT, R136, UR6, PT ;  /* 0x0000000688007c0c */ /* 0x008fe4000bf86270 */
[----:B------:R-:W-:-:S11]  /*d1a0*/  ISETP.GE.AND P3, PT, R135, UR6, PT ;  /* 0x0000000687007c0c */ /* 0x000fd6000bf66270 */
[----:B------:R2:W-:Y:S01]  /*d1b0*/  @!P4 STG.E.128 desc[UR18][R140.64], R128 ;  /* 0x000000808c00c986 */ /* 0x0005e2000c101d12 */
[----:B------:R-:W-:-:S03]  /*d1c0*/  ISETP.GE.AND P4, PT, R134, UR6, PT ;  /* 0x0000000686007c0c */ /* 0x000fc6000bf86270 */
[----:B-1----:R2:W-:Y:S01]  /*d1d0*/  @!P3 STG.E.128 desc[UR18][R140.64+0x100], R96 ;  /* 0x000100608c00b986 */ /* 0x0025e2000c101d12 */
[----:B------:R-:W-:-:S09]  /*d1e0*/  ISETP.GE.AND P3, PT, R0, UR6, PT ;  /* 0x0000000600007c0c */ /* 0x000fd2000bf66270 */
[----:B------:R2:W-:Y:S04]  /*d1f0*/  @!P4 STG.E.128 desc[UR18][R140.64+0x200], R64 ;  /* 0x000200408c00c986 */ /* 0x0005e8000c101d12 */
[----:B------:R2:W-:Y:S02]  /*d200*/  @!P3 STG.E.128 desc[UR18][R140.64+0x300], R32 ;  /* 0x000300208c00b986 */ /* 0x0005e4000c101d12 */
.L_x_1205:
[----:B------:R-:W-:Y:S05]  /*d210*/  BSYNC.RECONVERGENT B0 ;  /* 0x0000000000007941 */ /* 0x000fea0003800200 */
.L_x_1204:
[----:B------:R-:W-:Y:S01]  /*d220*/  ISETP.GE.AND P3, PT, R2, UR20, PT ;  /* 0x0000001402007c0c */ /* 0x000fe2000bf66270 */
[----:B------:R-:W-:Y:S01]  /*d230*/  BSSY.RECONVERGENT B0, `(.L_x_1206) ;  /* 0x0000019000007945 */ /* 0x000fe20003800200 */
[----:B------:R-:W-:Y:S02]  /*d240*/  VIADD R218, R218, 0x38 ;  /* 0x00000038dada7836 */ /* 0x000fe40000000000 */
[----:B-12---:R-:W-:Y:S01]  /*d250*/  P2R R32, PR, RZ, 0x8 ;  /* 0x00000008ff207803 */ /* 0x006fe20000000000 */
[----:B------:R-:W-:Y:S08]  /*d260*/  @P2 BRA `(.L_x_1207) ;  /* 0x0000000000542947 */ /* 0x000ff00003800000 */
[----:B------:R-:W1:Y:S02]  /*d270*/  LDCU UR4, c[0x0][0x440] ;  /* 0x00008800ff0477ac */ /* 0x000e640008000800 */
[----:B-1----:R-:W-:Y:S02]  /*d280*/  ISETP.GE.AND P6, PT, R136, UR4, PT ;  /* 0x0000000488007c0c */ /* 0x002fe4000bfc6270 */
[----:B------:R-:W-:Y:S02]  /*d290*/  ISETP.GE.AND P5, PT, R135, UR4, PT ;  /* 0x0000000487007c0c */ /* 0x000fe4000bfa6270 */
[----:B------:R-:W-:Y:S02]  /*d2a0*/  ISETP.GE.AND P4, PT, R134, UR4, PT ;  /* 0x0000000486007c0c */ /* 0x000fe4000bf86270 */
[----:B------:R-:W-:-:S07]  /*d2b0*/  ISETP.GE.AND P3, PT, R0, UR4, PT ;  /* 0x0000000400007c0c */ /* 0x000fce000bf66270 */
[----:B------:R-:W1:Y:S02]  /*d2c0*/  @!P6 LDC.64 R2, c[0x0][0x3f8] ;  /* 0x0000fe00ff02eb82 */ /* 0x000e640000000a00 */
[----:B-1----:R-:W-:-:S04]  /*d2d0*/  @!P6 LEA R34, P2, R132, R2, 0x2 ;  /* 0x000000028422e211 */ /* 0x002fc800078410ff */
[C---:B------:R-:W-:Y:S02]  /*d2e0*/  @!P6 LEA.HI.X R35, R132.reuse, R3, R137, 0x2, P2 ;  /* 0x000000038423e211 */ /* 0x040fe400010f1489 */
[----:B------:R-:W1:Y:S03]  /*d2f0*/  @!P5 LDC.64 R2, c[0x0][0x3f8] ;  /* 0x0000fe00ff02db82 */ /* 0x000e660000000a00 */
[----:B------:R2:W-:Y:S01]  /*d300*/  @!P6 STG.E.128 desc[UR18][R34.64+0x2000], R124 ;  /* 0x0020007c2200e986 */ /* 0x0005e2000c101d12 */
        /* <DEDUP_REMOVED lines=9> */
[----:B------:R-:W-:-:S05]  /*d3a0*/  @!P3 LEA.HI.X R3, R132, R3, R137, 0x2, P2 ;  /* 0x000000038403b211 */ /* 0x000fca00010f1489 */
[----:B------:R2:W-:Y:S04]  /*d3b0*/  @!P3 STG.E.128 desc[UR18][R2.64+0x2300], R28 ;  /* 0x0023001c0200b986 */ /* 0x0005e8000c101d12 */
.L_x_1207:
[----:B------:R-:W-:Y:S05]  /*d3c0*/  BSYNC.RECONVERGENT B0 ;  /* 0x0000000000007941 */ /* 0x000fea0003800200 */
.L_x_1206:
[----:B------:R-:W-:Y:S01]  /*d3d0*/  BSSY.RECONVERGENT B0, `(.L_x_1208) ;  /* 0x0000018000007945 */ /* 0x000fe20003800200 */
[----:B------:R-:W-:-:S03]  /*d3e0*/  ISETP.GE.AND P6, PT, R218, UR20, PT ;  /* 0x00000014da007c0c */ /* 0x000fc6000bfc6270 */
[----:B------:R-:W-:Y:S10]  /*d3f0*/  @P1 BRA `(.L_x_1209) ;  /* 0x0000000000541947 */ /* 0x000ff40003800000 */
[----:B------:R-:W1:Y:S02]  /*d400*/  LDCU UR4, c[0x0][0x440] ;  /* 0x00008800ff0477ac */ /* 0x000e640008000800 */
[----:B-1----:R-:W-:Y:S02]  /*d410*/  ISETP.GE.AND P5, PT, R136, UR4, PT ;  /* 0x0000000488007c0c */ /* 0x002fe4000bfa6270 */
[----:B------:R-:W-:Y:S02]  /*d420*/  ISETP.GE.AND P4, PT, R135, UR4, PT ;  /* 0x0000000487007c0c */ /* 0x000fe4000bf86270 */
[----:B------:R-:W-:Y:S02]  /*d430*/  ISETP.GE.AND P3, PT, R134, UR4, PT ;  /* 0x0000000486007c0c */ /* 0x000fe4000bf66270 */
[----:B------:R-:W-:-:S07]  /*d440*/  ISETP.GE.AND P2, PT, R0, UR4, PT ;  /* 0x0000000400007c0c */ /* 0x000fce000bf46270 */
[----:B--2---:R-:W1:Y:S02]  /*d450*/  @!P5 LDC.64 R2, c[0x0][0x3f8] ;  /* 0x0000fe00ff02db82 */ /* 0x004e640000000a00 */
        /* <DEDUP_REMOVED lines=15> */
.L_x_1209:
[----:B------:R-:W-:Y:S05]  /*d550*/  BSYNC.RECONVERGENT B0 ;  /* 0x0000000000007941 */ /* 0x000fea0003800200 */
.L_x_1208:
[----:B------:R-:W-:Y:S04]  /*d560*/  BSSY.RECONVERGENT B0, `(.L_x_1210) ;  /* 0x0000017000007945 */ /* 0x000fe80003800200 */
[----:B------:R-:W-:Y:S05]  /*d570*/  @P0 BRA `(.L_x_1211) ;  /* 0x0000000000540947 */ /* 0x000fea0003800000 */
[----:B------:R-:W1:Y:S02]  /*d580*/  LDCU UR4, c[0x0][0x440] ;  /* 0x00008800ff0477ac */ /* 0x000e640008000800 */
[----:B-1----:R-:W-:Y:S02]  /*d590*/  ISETP.GE.AND P4, PT, R136, UR4, PT ;  /* 0x0000000488007c0c */ /* 0x002fe4000bf86270 */
[----:B------:R-:W-:Y:S02]  /*d5a0*/  ISETP.GE.AND P3, PT, R135, UR4, PT ;  /* 0x0000000487007c0c */ /* 0x000fe4000bf66270 */
[----:B------:R-:W-:Y:S02]  /*d5b0*/  ISETP.GE.AND P2, PT, R134, UR4, PT ;  /* 0x0000000486007c0c */ /* 0x000fe4000bf46270 */
[----:B------:R-:W-:-:S07]  /*d5c0*/  ISETP.GE.AND P1, PT, R0, UR4, PT ;  /* 0x0000000400007c0c */ /* 0x000fce000bf26270 */
[----:B---3--:R-:W1:Y:S08]  /*d5d0*/  @!P4 LDC.64 R24, c[0x0][0x3f8] ;  /* 0x0000fe00ff18cb82 */ /* 0x008e700000000a00 */
[----:B--2---:R-:W2:Y:S01]  /*d5e0*/  @!P3 LDC.64 R2, c[0x0][0x3f8] ;  /* 0x0000fe00ff02bb82 */ /* 0x004ea20000000a00 */
[----:B-1----:R-:W-:-:S04]  /*d5f0*/  @!P4 LEA R24, P0, R132, R24, 0x2 ;  /* 0x000000188418c211 */ /* 0x002fc800078010ff */
[C---:B------:R-:W-:Y:S02]  /*d600*/  @!P4 LEA.HI.X R25, R132.reuse, R25, R137, 0x2, P0 ;  /* 0x000000198419c211 */ /* 0x040fe400000f1489 */
[----:B--2---:R-:W-:-:S03]  /*d610*/  @!P3 LEA R26, P0, R132, R2, 0x2 ;  /* 0x00000002841ab211 */ /* 0x004fc600078010ff */
[----:B------:R1:W-:Y:S01]  /*d620*/  @!P4 STG.E.128 desc[UR18][R24.64+0x6000], R116 ;  /* 0x006000741800c986 */ /* 0x0003e2000c101d12 */
[C---:B------:R-:W-:Y:S02]  /*d630*/  @!P3 LEA.HI.X R27, R132.reuse, R3, R137, 0x2, P0 ;  /* 0x00000003841bb211 */ /* 0x040fe400000f1489 */
[----:B------:R-:W2:Y:S03]  /*d640*/  @!P2 LDC.64 R2, c[0x0][0x3f8] ;  /* 0x0000fe00ff02ab82 */ /* 0x000ea60000000a00 */
[----:B------:R1:W-:Y:S01]  /*d650*/  @!P3 STG.E.128 desc[UR18][R26.64+0x6100], R84 ;  /* 0x006100541a00b986 */ /* 0x0003e2000c101d12 */
[----:B--2---:R-:W-:-:S04]  /*d660*/  @!P2 LEA R28, P0, R132, R2, 0x2 ;  /* 0x00000002841ca211 */ /* 0x004fc800078010ff */
[C---:B------:R-:W-:Y:S02]  /*d670*/  @!P2 LEA.HI.X R29, R132.reuse, R3, R137, 0x2, P0 ;  /* 0x00000003841da211 */ /* 0x040fe400000f1489 */
[----:B------:R-:W2:Y:S03]  /*d680*/  @!P1 LDC.64 R2, c[0x0][0x3f8] ;  /* 0x0000fe00ff029b82 */ /* 0x000ea60000000a00 */
[----:B------:R1:W-:Y:S01]  /*d690*/  @!P2 STG.E.128 desc[UR18][R28.64+0x6200], R52 ;  /* 0x006200341c00a986 */ /* 0x0003e2000c101d12 */
[----:B--2---:R-:W-:-:S04]  /*d6a0*/  @!P1 LEA R2, P0, R132, R2, 0x2 ;  /* 0x0000000284029211 */ /* 0x004fc800078010ff */
[----:B------:R-:W-:-:S05]  /*d6b0*/  @!P1 LEA.HI.X R3, R132, R3, R137, 0x2, P0 ;  /* 0x0000000384039211 */ /* 0x000fca00000f1489 */
[----:B------:R1:W-:Y:S04]  /*d6c0*/  @!P1 STG.E.128 desc[UR18][R2.64+0x6300], R20 ;  /* 0x0063001402009986 */ /* 0x0003e8000c101d12 */
.L_x_1211:
[----:B------:R-:W-:Y:S05]  /*d6d0*/  BSYNC.RECONVERGENT B0 ;  /* 0x0000000000007941 */ /* 0x000fea0003800200 */
.L_x_1210:
[----:B------:R-:W-:Y:S01]  /*d6e0*/  ISETP.NE.AND P0, PT, R133, RZ, PT ;  /* 0x000000ff8500720c */ /* 0x000fe20003f05270 */
[----:B------:R-:W-:-:S12]  /*d6f0*/  BSSY.RECONVERGENT B0, `(.L_x_1212) ;  /* 0x0000017000007945 */ /* 0x000fd80003800200 */
[----:B------:R-:W-:Y:S05]  /*d700*/  @P0 BRA `(.L_x_1213) ;  /* 0x0000000000540947 */ /* 0x000fea0003800000 */
[----:B------:R-:W4:Y:S02]  /*d710*/  LDCU UR4, c[0x0][0x440] ;  /* 0x00008800ff0477ac */ /* 0x000f240008000800 */
[----:B----4-:R-:W-:Y:S02]  /*d720*/  ISETP.GE.AND P0, PT, R136, UR4, PT ;  /* 0x0000000488007c0c */ /* 0x010fe4000bf06270 */
[----:B------:R-:W-:Y:S02]  /*d730*/  ISETP.GE.AND P3, PT, R135, UR4, PT ;  /* 0x0000000487007c0c */ /* 0x000fe4000bf66270 */
[----:B------:R-:W-:-:S09]  /*d740*/  ISETP.GE.AND P2, PT, R134, UR4, PT ;  /* 0x0000000486007c0c */ /* 0x000fd2000bf46270 */
[----:B-123--:R-:W1:Y:S08]  /*d750*/  @!P0 LDC.64 R2, c[0x0][0x3f8] ;  /* 0x0000fe00ff028b82 */ /* 0x00ee700000000a00 */
[----:B------:R-:W2:Y:S08]  /*d760*/  @!P3 LDC.64 R22, c[0x0][0x3f8] ;  /* 0x0000fe00ff16bb82 */ /* 0x000eb00000000a00 */
[----:B------:R-:W3:Y:S01]  /*d770*/  @!P2 LDC.64 R20, c[0x0][0x3f8] ;  /* 0x0000fe00ff14ab82 */ /* 0x000ee20000000a00 */
[----:B-1----:R-:W-:-:S04]  /*d780*/  @!P0 LEA R24, P1, R132, R2, 0x2 ;  /* 0x0000000284188211 */ /* 0x002fc800078210ff */
[----:B------:R-:W-:Y:S02]  /*d790*/  @!P0 LEA.HI.X R25, R132, R3, R137, 0x2, P1 ;  /* 0x0000000384198211 */ /* 0x000fe400008f1489 */
[----:B------:R-:W-:-:S03]  /*d7a0*/  ISETP.GE.AND P1, PT, R0, UR4, PT ;  /* 0x0000000400007c0c */ /* 0x000fc6000bf26270 */
[----:B------:R4:W-:Y:S01]  /*d7b0*/  @!P0 STG.E.128 desc[UR18][R24.64+0x8000], R112 ;  /* 0x0080007018008986 */ /* 0x0009e2000c101d12 */
[----:B--2---:R-:W-:-:S04]  /*d7c0*/  @!P3 LEA R22, P0, R132, R22, 0x2 ;  /* 0x000000168416b211 */ /* 0x004fc800078010ff */
[C---:B------:R-:W-:Y:S02]  /*d7d0*/  @!P3 LEA.HI.X R23, R132.reuse, R23, R137, 0x2, P0 ;  /* 0x000000178417b211 */ /* 0x040fe400000f1489 */
[----:B---3--:R-:W-:-:S03]  /*d7e0*/  @!P2 LEA R20, P0, R132, R20, 0x2 ;  /* 0x000000148414a211 */ /* 0x008fc600078010ff */
[----:B------:R-:W1:Y:S01]  /*d7f0*/  @!P1 LDC.64 R2, c[0x0][0x3f8] ;  /* 0x0000fe00ff029b82 */ /* 0x000e620000000a00 */
[C---:B------:R-:W-:Y:S01]  /*d800*/  @!P2 LEA.HI.X R21, R132.reuse, R21, R137, 0x2, P0 ;  /* 0x000000158415a211 */ /* 0x040fe200000f1489 */
[----:B------:R4:W-:Y:S04]  /*d810*/  @!P3 STG.E.128 desc[UR18][R22.64+0x8100], R80 ;  /* 0x008100501600b986 */ /* 0x0009e8000c101d12 */
[----:B------:R4:W-:Y:S01]  /*d820*/  @!P2 STG.E.128 desc[UR18][R20.64+0x8200], R48 ;  /* 0x008200301400a986 */ /* 0x0009e2000c101d12 */
[----:B-1----:R-:W-:-:S04]  /*d830*/  @!P1 LEA R2, P0, R132, R2, 0x2 ;  /* 0x0000000284029211 */ /* 0x002fc800078010ff */
[----:B------:R-:W-:-:S05]  /*d840*/  @!P1 LEA.HI.X R3, R132, R3, R137, 0x2, P0 ;  /* 0x0000000384039211 */ /* 0x000fca00000f1489 */
[----:B------:R4:W-:Y:S04]  /*d850*/  @!P1 STG.E.128 desc[UR18][R2.64+0x8300], R16 ;  /* 0x0083001002009986 */ /* 0x0009e8000c101d12 */
.L_x_1213:
[----:B------:R-:W-:Y:S05]  /*d860*/  BSYNC.RECONVERGENT B0 ;  /* 0x0000000000007941 */ /* 0x000fea0003800200 */
.L_x_1212:
        /* <DEDUP_REMOVED lines=8> */
[----:B-1--4-:R-:W1:Y:S08]  /*d8f0*/  @!P4 LDC.64 R20, c[0x0][0x3f8] ;  /* 0x0000fe00ff14cb82 */ /* 0x012e700000000a00 */
[----:B------:R-:W4:Y:S08]  /*d900*/  @!P3 LDC.64 R18, c[0x0][0x3f8] ;  /* 0x0000fe00ff12bb82 */ /* 0x000f300000000a00 */
[----:B------:R-:W5:Y:S08]  /*d910*/  @!P2 LDC.64 R16, c[0x0][0x3f8] ;  /* 0x0000fe00ff10ab82 */ /* 0x000f700000000a00 */
[----:B--23--:R-:W2:Y:S01]  /*d920*/  @!P1 LDC.64 R2, c[0x0][0x3f8] ;  /* 0x0000fe00ff029b82 */ /* 0x00cea20000000a00 */
[----:B-1----:R-:W-:-:S04]  /*d930*/  @!P4 LEA R20, P0, R132, R20, 0x2 ;  /* 0x000000148414c211 */ /* 0x002fc800078010ff */
[C---:B------:R-:W-:Y:S02]  /*d940*/  @!P4 LEA.HI.X R21, R132.reuse, R21, R137, 0x2, P0 ;  /* 0x000000158415c211 */ /* 0x040fe400000f1489 */
[----:B----4-:R-:W-:-:S03]  /*d950*/  @!P3 LEA R18, P0, R132, R18, 0x2 ;  /* 0x000000128412b211 */ /* 0x010fc600078010ff */
[----:B------:R1:W-:Y:S01]  /*d960*/  @!P4 STG.E.128 desc[UR18][R20.64+0xa000], R108 ;  /* 0x00a0006c1400c986 */ /* 0x0003e2000c101d12 */
[C---:B------:R-:W-:Y:S02]  /*d970*/  @!P3 LEA.HI.X R19, R132.reuse, R19, R137, 0x2, P0 ;  /* 0x000000138413b211 */ /* 0x040fe400000f1489 */
[----:B-----5:R-:W-:-:S03]  /*d980*/  @!P2 LEA R16, P0, R132, R16, 0x2 ;  /* 0x000000108410a211 */ /* 0x020fc600078010ff */
[----:B------:R1:W-:Y:S01]  /*d990*/  @!P3 STG.E.128 desc[UR18][R18.64+0xa100], R76 ;  /* 0x00a1004c1200b986 */ /* 0x0003e2000c101d12 */
[C---:B------:R-:W-:Y:S02]  /*d9a0*/  @!P2 LEA.HI.X R17, R132.reuse, R17, R137, 0x2, P0 ;  /* 0x000000118411a211 */ /* 0x040fe400000f1489 */
[----:B--2---:R-:W-:-:S03]  /*d9b0*/  @!P1 LEA R2, P0, R132, R2, 0x2 ;  /* 0x0000000284029211 */ /* 0x004fc600078010ff */
[----:B------:R1:W-:Y:S01]  /*d9c0*/  @!P2 STG.E.128 desc[UR18][R16.64+0xa200], R44 ;  /* 0x00a2002c1000a986 */ /* 0x0003e2000c101d12 */
[----:B------:R-:W-:-:S05]  /*d9d0*/  @!P1 LEA.HI.X R3, R132, R3, R137, 0x2, P0 ;  /* 0x0000000384039211 */ /* 0x000fca00000f1489 */
[----:B------:R1:W-:Y:S04]  /*d9e0*/  @!P1 STG.E.128 desc[UR18][R2.64+0xa300], R12 ;  /* 0x00a3000c02009986 */ /* 0x0003e8000c101d12 */
.L_x_1215:
[----:B------:R-:W-:Y:S05]  /*d9f0*/  BSYNC.RECONVERGENT B0 ;  /* 0x0000000000007941 */ /* 0x000fea0003800200 */
.L_x_1214:
        /* <DEDUP_REMOVED lines=24> */
.L_x_1217:
[----:B------:R-:W-:Y:S05]  /*db80*/  BSYNC.RECONVERGENT B0 ;  /* 0x0000000000007941 */ /* 0x000fea0003800200 */
.L_x_1216:
[----:B------:R-:W-:Y:S05]  /*db90*/  @P6 EXIT ;  /* 0x000000000000694d */ /* 0x000fea0003800000 */
[----:B------:R-:W5:Y:S02]  /*dba0*/  LDCU UR4, c[0x0][0x440] ;  /* 0x00008800ff0477ac */ /* 0x000f640008000800 */
[----:B-----5:R-:W-:Y:S02]  /*dbb0*/  ISETP.GE.AND P5, PT, R136, UR4, PT ;  /* 0x0000000488007c0c */ /* 0x020fe4000bfa6270 */
[----:B------:R-:W-:Y:S02]  /*dbc0*/  ISETP.GE.AND P4, PT, R135, UR4, PT ;  /* 0x0000000487007c0c */ /* 0x000fe4000bf86270 */
[----:B------:R-:W-:-:S09]  /*dbd0*/  ISETP.GE.AND P2, PT, R134, UR4, PT ;  /* 0x0000000486007c0c */ /* 0x000fd2000bf46270 */
[----:B-1----:R-:W1:Y:S08]  /*dbe0*/  @!P5 LDC.64 R10, c[0x0][0x3f8] ;  /* 0x0000fe00ff0adb82 */ /* 0x002e700000000a00 */
[----:B------:R-:W5:Y:S08]  /*dbf0*/  @!P4 LDC.64 R8, c[0x0][0x3f8] ;  /* 0x0000fe00ff08cb82 */ /* 0x000f700000000a00 */
[----:B--234-:R-:W2:Y:S01]  /*dc00*/  @!P2 LDC.64 R2, c[0x0][0x3f8] ;  /* 0x0000fe00ff02ab82 */ /* 0x01cea20000000a00 */
[----:B-1----:R-:W-:-:S04]  /*dc10*/  @!P5 LEA R10, P0, R132, R10, 0x2 ;  /* 0x0000000a840ad211 */ /* 0x002fc800078010ff */
[--C-:B------:R-:W-:Y:S02]  /*dc20*/  @!P5 LEA.HI.X R11, R132, R11, R137.reuse, 0x2, P0 ;  /* 0x0000000b840bd211 */ /* 0x100fe400000f1489 */
[----:B------:R-:W-:Y:S02]  /*dc30*/  ISETP.GE.AND P0, PT, R0, UR4, PT ;  /* 0x0000000400007c0c */ /* 0x000fe4000bf06270 */
[C---:B-----5:R-:W-:Y:S01]  /*dc40*/  @!P4 LEA R8, P3, R132.reuse, R8, 0x2 ;  /* 0x000000088408c211 */ /* 0x060fe200078610ff */
[----:B------:R1:W-:Y:S03]  /*dc50*/  @!P5 STG.E.128 desc[UR18][R10.64+0xe000], R100 ;  /* 0x00e000640a00d986 */ /* 0x0003e6000c101d12 */
[C---:B------:R-:W-:Y:S02]  /*dc60*/  @!P4 LEA.HI.X R9, R132.reuse, R9, R137, 0x2, P3 ;  /* 0x000000098409c211 */ /* 0x040fe400018f1489 */
[----:B--2---:R-:W-:-:S03]  /*dc70*/  @!P2 LEA R2, P1, R132, R2, 0x2 ;  /* 0x000000028402a211 */ /* 0x004fc600078210ff */
[----:B------:R1:W-:Y:S01]  /*dc80*/  @!P4 STG.E.128 desc[UR18][R8.64+0xe100], R68 ;  /* 0x00e100440800c986 */ /* 0x0003e2000c101d12 */
[----:B------:R-:W-:-:S05]  /*dc90*/  @!P2 LEA.HI.X R3, R132, R3, R137, 0x2, P1 ;  /* 0x000000038403a211 */ /* 0x000fca00008f1489 */
[----:B------:R1:W-:Y:S01]  /*dca0*/  @!P2 STG.E.128 desc[UR18][R2.64+0xe200], R36 ;  /* 0x00e200240200a986 */ /* 0x0003e2000c101d12 */
[----:B------:R-:W-:Y:S05]  /*dcb0*/  @P0 EXIT ;  /* 0x000000000000094d */ /* 0x000fea0003800000 */
[----:B------:R-:W1:Y:S02]  /*dcc0*/  LDCU.64 UR4, c[0x0][0x3f8] ;  /* 0x00007f00ff0477ac */ /* 0x000e640008000a00 */
[----:B-1----:R-:W-:-:S04]  /*dcd0*/  LEA R2, P0, R132, UR4, 0x2 ;  /* 0x0000000484027c11 */ /* 0x002fc8000f8010ff */
[----:B------:R-:W-:-:S05]  /*dce0*/  LEA.HI.X R3, R132, UR5, R137, 0x2, P0 ;  /* 0x0000000584037c11 */ /* 0x000fca00080f1489 */
[----:B------:R-:W-:Y:S01]  /*dcf0*/  STG.E.128 desc[UR18][R2.64+0xe300], R4 ;  /* 0x00e3000402007986 */ /* 0x000fe2000c101d12 */
[----:B------:R-:W-:Y:S05]  /*dd00*/  EXIT ;  /* 0x000000000000794d */ /* 0x000fea0003800000 */
.L_x_1218:
        /* <DEDUP_REMOVED lines=15> */
.L_x_7464:


//--------------------- .text._ZN5flash24flash_fwd_splitkv_kernelI23Flash_fwd_kernel_traitsILi256ELi64ELi64ELi4ELb0ELb0EN7cutlass10bfloat16_tE19Flash_kernel_traitsILi256ELi64ELi64ELi4ES3_EELb0ELb0ELb0ELb0ELb0ELb1ELb1ELb0EEEvNS_16Flash_fwd_paramsE --------------------------
	.section	.text._ZN5flash24flash_fwd_splitkv_kernelI23Flash_fwd_kernel_traitsILi256ELi64ELi64ELi4ELb0ELb0EN7cutlass10bfloat16_tE19Flash_kernel_traitsILi256ELi64ELi64ELi4ES3_EELb0ELb0ELb0ELb0ELb0ELb1ELb1ELb0EEEvNS_16Flash_fwd_paramsE,"ax",@progbits
	.align	128
        .global         _ZN5flash24flash_fwd_splitkv_kernelI23Flash_fwd_kernel_traitsILi256ELi64ELi64ELi4ELb0ELb0EN7cutlass10bfloat16_tE19Flash_kernel_traitsILi256ELi64ELi64ELi4ES3_EELb0ELb0ELb0ELb0ELb0ELb1ELb1ELb0EEEvNS_16Flash_fwd_paramsE
        .type           _ZN5flash24flash_fwd_splitkv_kernelI23Flash_fwd_kernel_traitsILi256ELi64ELi64ELi4ELb0ELb0EN7cutlass10bfloat16_tE19Flash_kernel_traitsILi256ELi64ELi64ELi4ES3_EELb0ELb0ELb0ELb0ELb0ELb1ELb1ELb0EEEvNS_16Flash_fwd_paramsE,@function
        .size           _ZN5flash24flash_fwd_splitkv_kernelI23Flash_fwd_kernel_traitsILi256ELi64ELi64ELi4ELb0ELb0EN7cutlass10bfloat16_tE19Flash_kernel_traitsILi256ELi64ELi64ELi4ES3_EELb0ELb0ELb0ELb0ELb0ELb1ELb1ELb0EEEvNS_16Flash_fwd_paramsE,(.L_x_7465 - _ZN5flash24flash_fwd_splitkv_kernelI23Flash_fwd_kernel_traitsILi256ELi64ELi64ELi4ELb0ELb0EN7cutlass10bfloat16_tE19Flash_kernel_traitsILi256ELi64ELi64ELi4ES3_EELb0ELb0ELb0ELb0ELb0ELb1ELb1ELb0EEEvNS_16Flash_fwd_paramsE)
        .other          _ZN5flash24flash_fwd_splitkv_kernelI23Flash_fwd_kernel_traitsILi256ELi64ELi64ELi4ELb0ELb0EN7cutlass10bfloat16_tE19Flash_kernel_traitsILi256ELi64ELi64ELi4ES3_EELb0ELb0ELb0ELb0ELb0ELb1ELb1ELb0EEEvNS_16Flash_fwd_paramsE,@"STO_CUDA_ENTRY STV_DEFAULT"
_ZN5flash24flash_fwd_splitkv_kernelI23Flash_fwd_kernel_traitsILi256ELi64ELi64ELi4ELb0ELb0EN7cutlass10bfloat16_tE19Flash_kernel_traitsILi256ELi64ELi64ELi4ES3_EELb0ELb0ELb0ELb0ELb0ELb1ELb1ELb0EEEvNS_16Flash_fwd_paramsE:
.text._ZN5flash24flash_fwd_splitkv_kernelI23Flash_fwd_kernel_traitsILi256ELi64ELi64ELi4ELb0ELb0EN7cutlass10bfloat16_tE19Flash_kernel_traitsILi256ELi64ELi64ELi4ES3_EELb0ELb0ELb0ELb0ELb0ELb1ELb1ELb0EEEvNS_16Flash_fwd_paramsE:
        /* <DEDUP_REMOVED lines=87> */
.L_x_1219:
        /* <DEDUP_REMOVED lines=105> */
.L_x_1222:
[----:B------:R-:W-:Y:S05]  /*0c00*/  BSYNC.RECONVERGENT B0 ;  /* 0x0000000000007941 */ /* 0x000fea0003800200 */
.L_x_1221:
        /* <DEDUP_REMOVED lines=31> */
.L_x_1224:
[----:B------:R-:W-:Y:S05]  /*0e00*/  BSYNC.RECONVERGENT B0 ;  /* 0x0000000000007941 */ /* 0x000fea0003800200 */
.L_x_1223:
        /* <DEDUP_REMOVED lines=24> */
.L_x_1226:
[----:B------:R-:W-:Y:S05]  /*0f90*/  BSYNC.RECONVERGENT B0 ;  /* 0x0000000000007941 */ /* 0x000fea0003800200 */
.L_x_1225:
        /* <DEDUP_REMOVED lines=24> */
.L_x_1228:
[----:B------:R-:W-:Y:S05]  /*1120*/  BSYNC.RECONVERGENT B0 ;  /* 0x0000000000007941 */ /* 0x000fea0003800200 */
.L_x_1227:
        /* <DEDUP_REMOVED lines=24> */
.L_x_1230:
[----:B------:R-:W-:Y:S05]  /*12b0*/  BSYNC.RECONVERGENT B0 ;  /* 0x0000000000007941 */ /* 0x000fea0003800200 */
.L_x_1229:
        /* <DEDUP_REMOVED lines=24> */
.L_x_1232:
[----:B------:R-:W-:Y:S05]  /*1440*/  BSYNC.RECONVERGENT B0 ;  /* 0x0000000000007941 */ /* 0x000fea0003800200 */
.L_x_1231:
        /* <DEDUP_REMOVED lines=23> */
.L_x_1234:
[----:B------:R-:W-:Y:S05]  /*15c0*/  BSYNC.RECONVERGENT B0 ;  /* 0x0000000000007941 */ /* 0x000fea0003800200 */
.L_x_1233:
        /* <DEDUP_REMOVED lines=23> */
.L_x_1236:
[----:B------:R-:W-:Y:S05]  /*1740*/  BSYNC.RECONVERGENT B0 ;  /* 0x0000000000007941 */ /* 0x000fea0003800200 */
.L_x_1235:
        /* <DEDUP_REMOVED lines=33> */
.L_x_1220:
        /* <DEDUP_REMOVED lines=13> */
.L_x_1237:
        /* <DEDUP_REMOVED lines=103> */
.L_x_1238:
        /* <DEDUP_REMOVED lines=15> */
.L_x_1240:
[----:B-1----:R-:W1:Y:S01]  /*2190*/  LDC.64 R2, c[0x0][0x3b8] ;  /* 0x0000ee00ff027b82 */ /* 0x002e620000000a00 */
[----:B------:R-:W-:-:S06]  /*21a0*/  UIADD3 UR4, UPT, UPT, UR6, UR12, URZ ;  /* 0x0000000c06047290 */ /* 0x000fcc000fffe0ff */
[----:B-1----:R-:W-:Y:S02]  /*21b0*/  IMAD R13, R3, UR4, RZ ;  /* 0x00000004030d7c24 */ /* 0x002fe4000f8e02ff */
[----:B------:R-:W-:-:S05]  /*21c0*/  IMAD.WIDE.U32 R4, R2, UR4, RZ ;  /* 0x0000000402047c25 */ /* 0x000fca000f8e00ff */
[----:B------:R-:W-:Y:S02]  /*21d0*/  IADD3 R13, PT, PT, R5, R13, RZ ;  /* 0x0000000d050d7210 */ /* 0x000fe40007ffe0ff */
[----:B------:R-:W-:Y:S02]  /*21e0*/  MOV R12, R4 ;  /* 0x00000004000c7202 */ /* 0x000fe40000000f00 */
.L_x_1241:
        /* <DEDUP_REMOVED lines=14> */
.L_x_1242:
[----:B------:R-:W1:Y:S01]  /*22d0*/  LDC.64 R4, c[0x0][0x3c0] ;  /* 0x0000f000ff047b82 */ /* 0x000e620000000a00 */
[----:B------:R-:W-:-:S06]  /*22e0*/  UIADD3 UR6, UPT, UPT, UR6, UR12, URZ ;  /* 0x0000000c06067290 */ /* 0x000fcc000fffe0ff */
[----:B-1----:R-:W-:Y:S02]  /*22f0*/  IMAD R15, R5, UR6, RZ ;  /* 0x00000006050f7c24 */ /* 0x002fe4000f8e02ff */
[----:B-----5:R-:W-:-:S05]  /*2300*/  IMAD.WIDE.U32 R6, R4, UR6, RZ ;  /* 0x0000000604067c25 */ /* 0x020fca000f8e00ff */
[----:B------:R-:W-:Y:S02]  /*2310*/  IADD3 R15, PT, PT, R7, R15, RZ ;  /* 0x0000000f070f7210 */ /* 0x000fe40007ffe0ff */
[----:B------:R-:W-:-:S07]  /*2320*/  MOV R14, R6 ;  /* 0x00000006000e7202 */ /* 0x000fce0000000f00 */
.L_x_1243:
        /* <DEDUP_REMOVED lines=49> */
.L_x_1239:
        /* <DEDUP_REMOVED lines=92> */
.L_x_1245:
[----:B------:R-:W-:Y:S05]  /*2c00*/  BSYNC.RECONVERGENT B0 ;  /* 0x0000000000007941 */ /* 0x000fea0003800200 */
.L_x_1244:
        /* <DEDUP_REMOVED lines=41> */
.L_x_1247:
[----:B------:R-:W-:Y:S05]  /*2ea0*/  BSYNC.RECONVERGENT B0 ;  /* 0x0000000000007941 */ /* 0x000fea0003800200 */
.L_x_1246:
        /* <DEDUP_REMOVED lines=40> */
.L_x_1249:
[----:B------:R-:W-:Y:S05]  /*3130*/  BSYNC.RECONVERGENT B0 ;  /* 0x0000000000007941 */ /* 0x000fea0003800200 */
.L_x_1248:
        /* <DEDUP_REMOVED lines=42> */
.L_x_1251:
[----:B------:R-:W-:Y:S05]  /*33e0*/  BSYNC.RECONVERGENT B0 ;  /* 0x0000000000007941 */ /* 0x000fea0003800200 */
.L_x_1250:
        /* <DEDUP_REMOVED lines=32> */
.L_x_1253:
[----:B------:R-:W-:Y:S05]  /*35f0*/  BSYNC.RECONVERGENT B0 ;  /* 0x0000000000007941 */ /* 0x000fea0003800200 */
.L_x_1252:
        /* <DEDUP_REMOVED lines=29> */
.L_x_1255:
[----:B------:R-:W-:Y:S05]  /*37d0*/  BSYNC.RECONVERGENT B0 ;  /* 0x0000000000007941 */ /* 0x000fea0003800200 */
.L_x_1254:
        /* <DEDUP_REMOVED lines=30> */
.L_x_1257:
[----:B------:R-:W-:Y:S05]  /*39c0*/  BSYNC.RECONVERGENT B0 ;  /* 0x0000000000007941 */ /* 0x000fea0003800200 */
.L_x_1256:
        /* <DEDUP_REMOVED lines=31> */
.L_x_1259:
[----:B------:R-:W-:Y:S05]  /*3bc0*/  BSYNC.RECONVERGENT B0 ;  /* 0x0000000000007941 */ /* 0x000fea0003800200 */
.L_x_1258:
        /* <DEDUP_REMOVED lines=37> */
.L_x_1261:
[----:B------:R1:W-:Y:S04]  /*3e20*/  STS.128 [R93+0x10000], RZ ;  /* 0x010000ff5d007388 */ /* 0x0003e80000000c00 */
[----:B------:R1:W-:Y:S04]  /*3e30*/  STS.128 [R93+0x12000], RZ ;  /* 0x012000ff5d007388 */ /* 0x0003e80000000c00 */
[----:B------:R1:W-:Y:S04]  /*3e40*/  STS.128 [R93+0x14000], RZ ;  /* 0x014000ff5d007388 */ /* 0x0003e80000000c00 */
[----:B------:R1:W-:Y:S02]  /*3e50*/  STS.128 [R93+0x16000], RZ ;  /* 0x016000ff5d007388 */ /* 0x0003e40000000c00 */
.L_x_1262:
[----:B------:R-:W-:Y:S05]  /*3e60*/  BSYNC.RECONVERGENT B0 ;  /* 0x0000000000007941 */ /* 0x000fea0003800200 */
.L_x_1260:
        /* <DEDUP_REMOVED lines=47> */
.L_x_1264:
[----:B------:R-:W-:Y:S05]  /*4160*/  BSYNC.RECONVERGENT B0 ;  /* 0x0000000000007941 */ /* 0x000fea0003800200 */
.L_x_1263:
        /* <DEDUP_REMOVED lines=35> */
.L_x_1266:
[----:B------:R-:W-:Y:S05]  /*43a0*/  BSYNC.RECONVERGENT B0 ;  /* 0x0000000000007941 */ /* 0x000fea0003800200 */
.L_x_1265:
        /* <DEDUP_REMOVED lines=34> */
.L_x_1268:
[----:B------:R-:W-:Y:S05]  /*45d0*/  BSYNC.RECONVERGENT B0 ;  /* 0x0000000000007941 */ /* 0x000fea0003800200 */
.L_x_1267:
[----:B------:R-:W-:Y:S01]  /*45e0*/  LDSM.16.M88.4 R72, [R101] ;  /* 0x000000006548783b */ /* 0x000fe20000000200 */
[----:B------:R-:W-:Y:S01]  /*45f0*/  IMAD.MOV.U32 R0, RZ, RZ, 0x20 ;  /* 0x00000020ff007424 */ /* 0x000fe200078e00ff */
[----:B------:R-:W-:Y:S01]  /*4600*/  LOP3.LUT P6, RZ, R216, 0x2, RZ, 0xc0, !PT ;  /* 0x00000002d8ff7812 */ /* 0x000fe200078cc0ff */
[----:B------:R-:W-:Y:S01]  /*4610*/  VIADD R95, R100, UR5 ;  /* 0x00000005645f7c36 */ /* 0x000fe20008000000 */
[----:B------:R-:W5:Y:S01]  /*4620*/  LDSM.16.M88.4 R36, [R100+UR5+0x8800] ;  /* 0x008800056424783b */ /* 0x000f620008000200 */
[----:B------:R-:W-:Y:S01]  /*4630*/  IMAD.MOV.U32 R84, RZ, RZ, 0x40 ;  /* 0x00000040ff547424 */ /* 0x000fe200078e00ff */
[----:B------:R-:W-:Y:S01]  /*4640*/  SEL R0, R0, 0xffffffe0, !P6 ;  /* 0xffffffe000007807 */ /* 0x000fe20007000000 */
[----:B------:R-:W4:Y:S01]  /*4650*/  LDCU UR4, c[0x0][0x50c] ;  /* 0x0000a180ff0477ac */ /* 0x000f220008000800 */
[----:B------:R-:W4:Y:S01]  /*4660*/  LDSM.16.M88.4 R44, [R100+UR5+0x8000] ;  /* 0x00800005642c783b */ /* 0x000f220008000200 */
[----:B------:R-:W-:Y:S02]  /*4670*/  LOP3.LUT P0, RZ, R216, 0x4, RZ, 0xc0, !PT ;  /* 0x00000004d8ff7812 */ /* 0x000fe4000780c0ff */
[--C-:B------:R-:W-:Y:S01]  /*4680*/  IMAD.IADD R98, R101, 0x1, R0.reuse ;  /* 0x0000000165627824 */ /* 0x100fe200078e0200 */
[----:B------:R-:W4:Y:S01]  /*4690*/  LDSM.16.M88.4 R28, [R100+UR5+0x9000] ;  /* 0x00900005641c783b */ /* 0x000f220008000200 */
[C---:B------:R-:W-:Y:S01]  /*46a0*/  IMAD.IADD R96, R95.reuse, 0x1, R0 ;  /* 0x000000015f607824 */ /* 0x040fe200078e0200 */
[----:B------:R-:W-:Y:S01]  /*46b0*/  SEL R84, R84, 0xffffffc0, !P0 ;  /* 0xffffffc054547807 */ /* 0x000fe20004000000 */
[----:B------:R-:W-:Y:S01]  /*46c0*/  UISETP.GT.AND UP0, UPT, UR21, UR14, UPT ;  /* 0x0000000e1500728c */ /* 0x000fe2000bf04270 */
[----:B------:R-:W4:Y:S02]  /*46d0*/  LDSM.16.M88.4 R52, [R100+UR5+0x9800] ;  /* 0x009800056434783b */ /* 0x000f240008000200 */
[----:B------:R-:W-:Y:S01]  /*46e0*/  IADD3 R95, PT, PT, R95, R84, RZ ;  /* 0x000000545f5f7210 */ /* 0x000fe20007ffe0ff */
[----:B------:R-:W-:Y:S01]  /*46f0*/  IMAD.IADD R99, R101, 0x1, R84 ;  /* 0x0000000165637824 */ /* 0x000fe200078e0254 */
[----:B------:R-:W-:Y:S03]  /*4700*/  LDSM.16.M88.4 R56, [R98] ;  /* 0x000000006238783b */ /* 0x000fe60000000200 */
[C---:B------:R-:W-:Y:S01]  /*4710*/  IMAD.IADD R97, R0.reuse, 0x1, R99 ;  /* 0x0000000100617824 */ /* 0x040fe200078e0263 */
[----:B------:R-:W4:Y:S01]  /*4720*/  LDSM.16.M88.4 R16, [R96+0x8800] ;  /* 0x008800006010783b */ /* 0x000f220000000200 */
[----:B------:R-:W-:-:S03]  /*4730*/  IMAD.IADD R94, R0, 0x1, R95 ;  /* 0x00000001005e7824 */ /* 0x000fc600078e025f */
[----:B-1----:R-:W1:Y:S04]  /*4740*/  LDSM.16.M88.4 R20, [R96+0x8000] ;  /* 0x008000006014783b */ /* 0x002e680000000200 */
[----:B------:R-:W1:Y:S04]  /*4750*/  LDSM.16.M88.4 R64, [R96+0x9000] ;  /* 0x009000006040783b */ /* 0x000e680000000200 */
[----:B------:R-:W1:Y:S04]  /*4760*/  LDSM.16.M88.4 R60, [R96+0x9800] ;  /* 0x00980000603c783b */ /* 0x000e680000000200 */
[----:B------:R-:W-:Y:S01]  /*4770*/  LDSM.16.M88.4 R4, [R99] ;  /* 0x000000006304783b */ /* 0x000fe20000000200 */
[C---:B-----5:R-:W-:Y:S03]  /*4780*/  HMMA.16816.F32.BF16 R40, R72.reuse, R36, RZ ;  /* 0x000000244828723c */ /* 0x060fe600000418ff */
[----:B--23--:R-:W2:Y:S04]  /*4790*/  LDSM.16.M88.4 R12, [R95+0x8000] ;  /* 0x008000005f0c783b */ /* 0x00cea80000000200 */
[----:B----4-:R-:W3:Y:S01]  /*47a0*/  LDSM.16.M88.4 R8, [R95+0x8800] ;  /* 0x008800005f08783b */ /* 0x010ee20000000200 */
        /* <DEDUP_REMOVED lines=9> */
[C---:B------:R-:W-:Y:S08]  /*4840*/  HMMA.16816.F32.BF16 R24, R72.reuse, R52, RZ ;  /* 0x000000344818723c */ /* 0x040ff000000418ff */
[----:B------:R-:W-:Y:S01]  /*4850*/  HMMA.16816.F32.BF16 R72, R72, R54, RZ ;  /* 0x000000364848723c */ /* 0x000fe200000418ff */
[----:B------:R-:W4:Y:S07]  /*4860*/  LDSM.16.M88.4 R52, [R95+0x9000] ;  /* 0x009000005f34783b */ /* 0x000f2e0000000200 */
[C---:B------:R-:W-:Y:S08]  /*4870*/  HMMA.16816.F32.BF16 R40, R56.reuse, R16, R40 ;  /* 0x000000103828723c */ /* 0x040ff00000041828 */
[C---:B------:R-:W-:Y:S01]  /*4880*/  HMMA.16816.F32.BF16 R36, R56.reuse, R18, R36 ;  /* 0x000000123824723c */ /* 0x040fe20000041824 */
[----:B------:R-:W5:Y:S07]  /*4890*/  LDSM.16.M88.4 R16, [R95+0x9800] ;  /* 0x009800005f10783b */ /* 0x000f6e0000000200 */
[C---:B-1----:R-:W-:Y:S08]  /*48a0*/  HMMA.16816.F32.BF16 R48, R56.reuse, R20, R48 ;  /* 0x000000143830723c */ /* 0x042ff00000041830 */
        /* <DEDUP_REMOVED lines=11> */
[----:B------:R-:W1:Y:S07]  /*4960*/  LDSM.16.M88.4 R12, [R94+0x8800] ;  /* 0x008800005e0c783b */ /* 0x000e6e0000000200 */
[C---:B---3--:R-:W-:Y:S08]  /*4970*/  HMMA.16816.F32.BF16 R40, R4.reuse, R8, R40 ;  /* 0x000000080428723c */ /* 0x048ff00000041828 */
[C---:B------:R-:W-:Y:S01]  /*4980*/  HMMA.16816.F32.BF16 R36, R4.reuse, R10, R36 ;  /* 0x0000000a0424723c */ /* 0x040fe20000041824 */
[----:B------:R-:W2:Y:S07]  /*4990*/  LDSM.16.M88.4 R8, [R94+0x9000] ;  /* 0x009000005e08783b */ /* 0x000eae0000000200 */
[C---:B----4-:R-:W-:Y:S08]  /*49a0*/  HMMA.16816.F32.BF16 R32, R4.reuse, R52, R32 ;  /* 0x000000340420723c */ /* 0x050ff00000041820 */
[C---:B------:R-:W-:Y:S01]  /*49b0*/  HMMA.16816.F32.BF16 R28, R4.reuse, R54, R28 ;  /* 0x00000036041c723c */ /* 0x040fe2000004181c */
[----:B------:R-:W-:Y:S07]  /*49c0*/  LDSM.16.M88.4 R52, [R96+0xa800] ;  /* 0x00a800006034783b */ /* 0x000fee0000000200 */
[C---:B-----5:R-:W-:Y:S08]  /*49d0*/  HMMA.16816.F32.BF16 R24, R4.reuse, R16, R24 ;  /* 0x000000100418723c */ /* 0x060ff00000041818 */
[----:B------:R-:W-:Y:S01]  /*49e0*/  HMMA.16816.F32.BF16 R72, R4, R18, R72 ;  /* 0x000000120448723c */ /* 0x000fe20000041848 */
[----:B------:R-:W3:Y:S04]  /*49f0*/  LDSM.16.M88.4 R16, [R100+UR5+0xa800] ;  /* 0x00a800056410783b */ /* 0x000ee80008000200 */
[----:B------:R-:W4:Y:S03]  /*4a00*/  LDSM.16.M88.4 R4, [R100+UR5+0xb000] ;  /* 0x00b000056404783b */ /* 0x000f260008000200 */
        /* <DEDUP_REMOVED lines=12> */
[----:B------:R-:W-:Y:S03]  /*4ad0*/  LDSM.16.M88.4 R80, [R94+0xb800] ;  /* 0x00b800005e50783b */ /* 0x000fe60000000200 */
        /* <DEDUP_REMOVED lines=12> */
[----:B------:R-:W-:Y:S03]  /*4ba0*/  LDSM.16.M88.4 R64, [R100+UR5+0xc000] ;  /* 0x00c000056440783b */ /* 0x000fe60008000200 */
[C---:B-1----:R-:W-:Y:S08]  /*4bb0*/  HMMA.16816.F32.BF16 R48, R8.reuse, R60, R48 ;  /* 0x0000003c0830723c */ /* 0x042ff00000041830 */
[C---:B------:R-:W-:Y:S01]  /*4bc0*/  HMMA.16816.F32.BF16 R44, R8.reuse, R62, R44 ;  /* 0x0000003e082c723c */ /* 0x040fe2000004182c */
[----:B------:R-:W-:Y:S07]  /*4bd0*/  LDSM.16.M88.4 R60, [R100+UR5+0xc800] ;  /* 0x00c80005643c783b */ /* 0x000fee0008000200 */
[C---:B------:R-:W-:Y:S08]  /*4be0*/  HMMA.16816.F32.BF16 R40, R8.reuse, R52, R40 ;  /* 0x000000340828723c */ /* 0x040ff00000041828 */
[C---:B------:R-:W-:Y:S01]  /*4bf0*/  HMMA.16816.F32.BF16 R36, R8.reuse, R54, R36 ;  /* 0x000000360824723c */ /* 0x040fe20000041824 */
[----:B------:R-:W1:Y:S07]  /*4c00*/  LDSM.16.M88.4 R52, [R95+0xb000] ;  /* 0x00b000005f34783b */ /* 0x000e6e0000000200 */
[C---:B--2---:R-:W-:Y:S08]  /*4c10*/  HMMA.16816.F32.BF16 R32, R8.reuse, R20, R32 ;  /* 0x000000140820723c */ /* 0x044ff00000041820 */
[C---:B------:R-:W-:Y:S01]  /*4c20*/  HMMA.16816.F32.BF16 R28, R8.reuse, R22, R28 ;  /* 0x00000016081c723c */ /* 0x040fe2000004181c */
[----:B------:R-:W2:Y:S07]  /*4c30*/  LDSM.16.M88.4 R20, [R95+0xb800] ;  /* 0x00b800005f14783b */ /* 0x000eae0000000200 */
[C---:B------:R-:W-:Y:S08]  /*4c40*/  HMMA.16816.F32.BF16 R24, R8.reuse, R12, R24 ;  /* 0x0000000c0818723c */ /* 0x040ff00000041818 */
[----:B------:R-:W-:Y:S01]  /*4c50*/  HMMA.16816.F32.BF16 R72, R8, R14, R72 ;  /* 0x0000000e0848723c */ /* 0x000fe20000041848 */
[----:B------:R-:W5:Y:S04]  /*4c60*/  LDSM.16.M88.4 R8, [R94+0xa800] ;  /* 0x00a800005e08783b */ /* 0x000f680000000200 */
[----:B------:R-:W5:Y:S03]  /*4c70*/  LDSM.16.M88.4 R12, [R94+0xa000] ;  /* 0x00a000005e0c783b */ /* 0x000f660000000200 */
[C---:B---3--:R-:W-:Y:S08]  /*4c80*/  HMMA.16816.F32.BF16 R48, R16.reuse, R4, R48 ;  /* 0x000000041030723c */ /* 0x048ff00000041830 */
[C---:B------:R-:W-:Y:S01]  /*4c90*/  HMMA.16816.F32.BF16 R44, R16.reuse, R6, R44 ;  /* 0x00000006102c723c */ /* 0x040fe2000004182c */
[----:B------:R-:W3:Y:S07]  /*4ca0*/  LDSM.16.M88.4 R4, [R94+0xb000] ;  /* 0x00b000005e04783b */ /* 0x000eee0000000200 */
[C---:B----4-:R-:W-:Y:S08]  /*4cb0*/  HMMA.16816.F32.BF16 R40, R16.reuse, R56, R40 ;  /* 0x000000381028723c */ /* 0x050ff00000041828 */
[C---:B------:R-:W-:Y:S01]  /*4cc0*/  HMMA.16816.F32.BF16 R36, R16.reuse, R58, R36 ;  /* 0x0000003a1024723c */ /* 0x040fe20000041824 */
[----:B------:R-:W4:Y:S07]  /*4cd0*/  LDSM.16.M88.4 R56, [R100+UR5+0xd000] ;  /* 0x00d000056438783b */ /* 0x000f2e0008000200 */
[C---:B-1----:R-:W-:Y:S08]  /*4ce0*/  HMMA.16816.F32.BF16 R32, R16.reuse, R52, R32 ;  /* 0x000000341020723c */ /* 0x042ff00000041820 */
[C---:B------:R-:W-:Y:S01]  /*4cf0*/  HMMA.16816.F32.BF16 R28, R16.reuse, R54, R28 ;  /* 0x00000036101c723c */ /* 0x040fe2000004181c */
[----:B------:R-:W1:Y:S07]  /*4d00*/  LDSM.16.M88.4 R52, [R100+UR5+0xd800] ;  /* 0x00d800056434783b */ /* 0x000e6e0008000200 */
[C---:B--2---:R-:W-:Y:S08]  /*4d10*/  HMMA.16816.F32.BF16 R24, R16.reuse, R20, R24 ;  /* 0x000000141018723c */ /* 0x044ff00000041818 */
[----:B------:R-:W-:Y:S01]  /*4d20*/  HMMA.16816.F32.BF16 R72, R16, R22, R72 ;  /* 0x000000161048723c */ /* 0x000fe20000041848 */
[----:B------:R-:W-:Y:S04]  /*4d30*/  LDSM.16.M88.4 R20, [R98+0x4000] ;  /* 0x004000006214783b */ /* 0x000fe80000000200 */
[----:B------:R-:W-:Y:S03]  /*4d40*/  LDSM.16.M88.4 R16, [R96+0xc000] ;  /* 0x00c000006010783b */ /* 0x000fe60000000200 */
[C---:B-----5:R-:W-:Y:S08]  /*4d50*/  HMMA.16816.F32.BF16 R40, R76.reuse, R8, R40 ;  /* 0x000000084c28723c */ /* 0x060ff00000041828 */
[C---:B------:R-:W-:Y:S01]  /*4d60*/  HMMA.16816.F32.BF16 R36, R76.reuse, R10, R36 ;  /* 0x0000000a4c24723c */ /* 0x040fe20000041824 */
[----:B------:R-:W2:Y:S07]  /*4d70*/  LDSM.16.M88.4 R8, [R96+0xd000] ;  /* 0x00d000006008783b */ /* 0x000eae0000000200 */
[C---:B------:R-:W-:Y:S08]  /*4d80*/  HMMA.16816.F32.BF16 R48, R76.reuse, R12, R48 ;  /* 0x0000000c4c30723c */ /* 0x040ff00000041830 */
[C---:B------:R-:W-:Y:S01]  /*4d90*/  HMMA.16816.F32.BF16 R44, R76.reuse, R14, R44 ;  /* 0x0000000e4c2c723c */ /* 0x040fe2000004182c */
[----:B------:R-:W5:Y:S07]  /*4da0*/  LDSM.16.M88.4 R12, [R96+0xc800] ;  /* 0x00c80000600c783b */ /* 0x000f6e0000000200 */
[C---:B---3--:R-:W-:Y:S08]  /*4db0*/  HMMA.16816.F32.BF16 R32, R76.reuse, R4, R32 ;  /* 0x000000044c20723c */ /* 0x048ff00000041820 */
[C---:B------:R-:W-:Y:S01]  /*4dc0*/  HMMA.16816.F32.BF16 R28, R76.reuse, R6, R28 ;  /* 0x000000064c1c723c */ /* 0x040fe2000004181c */
[----:B------:R-:W3:Y:S07]  /*4dd0*/  LDSM.16.M88.4 R4, [R96+0xd800] ;  /* 0x00d800006004783b */ /* 0x000eee0000000200 */
[C---:B------:R-:W-:Y:S08]  /*4de0*/  HMMA.16816.F32.BF16 R24, R76.reuse, R80, R24 ;  /* 0x000000504c18723c */ /* 0x040ff00000041818 */
[----:B------:R-:W-:Y:S01]  /*4df0*/  HMMA.16816.F32.BF16 R72, R76, R82, R72 ;  /* 0x000000524c48723c */ /* 0x000fe20000041848 */
[----:B------:R-:W-:Y:S07]  /*4e00*/  LDSM.16.M88.4 R76, [R98+0x6000] ;  /* 0x00600000624c783b */ /* 0x000fee0000000200 */
        /* <DEDUP_REMOVED lines=8> */
[C---:B-1----:R-:W-:Y:S01]  /*4e90*/  HMMA.16816.F32.BF16 R64, R68.reuse, R52, R24 ;  /* 0x000000344440723c */ /* 0x042fe20000041818 */
[----:B------:R-:W1:Y:S07]  /*4ea0*/  LDSM.16.M88.4 R24, [R95+0xc800] ;  /* 0x00c800005f18783b */ /* 0x000e6e0000000200 */
        /* <DEDUP_REMOVED lines=8> */
[----:B------:R-:W-:Y:S07]  /*4f30*/  LDSM.16.M88.4 R16, [R94+0xc800] ;  /* 0x00c800005e10783b */ /* 0x000fee0000000200 */
[C---:B-----5:R-:W-:Y:S08]  /*4f40*/  HMMA.16816.F32.BF16 R40, R20.reuse, R12, R40 ;  /* 0x0000000c1428723c */ /* 0x060ff00000041828 */
[C---:B------:R-:W-:Y:S01]  /*4f50*/  HMMA.16816.F32.BF16 R36, R20.reuse, R14, R36 ;  /* 0x0000000e1424723c */ /* 0x040fe20000041824 */
[----:B------:R-:W-:Y:S07]  /*4f60*/  LDSM.16.M88.4 R12, [R97+0x4000] ;  /* 0x00400000610c783b */ /* 0x000fee0000000200 */
[C---:B---3--:R-:W-:Y:S08]  /*4f70*/  HMMA.16816.F32.BF16 R64, R20.reuse, R4, R64 ;  /* 0x000000041440723c */ /* 0x048ff00000041840 */
[----:B------:R-:W-:Y:S01]  /*4f80*/  HMMA.16816.F32.BF16 R72, R20, R6, R72 ;  /* 0x000000061448723c */ /* 0x000fe20000041848 */
[----:B------:R-:W3:Y:S04]  /*4f90*/  LDSM.16.M88.4 R4, [R94+0xc000] ;  /* 0x00c000005e04783b */ /* 0x000ee80000000200 */
[----:B------:R-:W5:Y:S03]  /*4fa0*/  LDSM.16.M88.4 R20, [R95+0xd800] ;  /* 0x00d800005f14783b */ /* 0x000f660000000200 */
[C---:B----4-:R-:W-:Y:S08]  /*4fb0*/  HMMA.16816.F32.BF16 R48, R56.reuse, R28, R48 ;  /* 0x0000001c3830723c */ /* 0x050ff00000041830 */
[C---:B------:R-:W-:Y:S01]  /*4fc0*/  HMMA.16816.F32.BF16 R44, R56.reuse, R30, R44 ;  /* 0x0000001e382c723c */ /* 0x040fe2000004182c */
[----:B------:R-:W4:Y:S07]  /*4fd0*/  LDSM.16.M88.4 R28, [R100+UR5+0xe000] ;  /* 0x00e00005641c783b */ /* 0x000f2e0008000200 */
[C---:B-1----:R-:W-:Y:S08]  /*4fe0*/  HMMA.16816.F32.BF16 R40, R56.reuse, R24, R40 ;  /* 0x000000183828723c */ /* 0x042ff00000041828 */
[C---:B------:R-:W-:Y:S01]  /*4ff0*/  HMMA.16816.F32.BF16 R36, R56.reuse, R26, R36 ;  /* 0x0000001a3824723c */ /* 0x040fe20000041824 */
[----:B------:R-:W1:Y:S07]  /*5000*/  LDSM.16.M88.4 R24, [R94+0xd000] ;  /* 0x00d000005e18783b */ /* 0x000e6e0000000200 */
[C---:B--2---:R-:W-:Y:S08]  /*5010*/  HMMA.16816.F32.BF16 R32, R56.reuse, R8, R32 ;  /* 0x000000083820723c */ /* 0x044ff00000041820 */
[----:B------:R-:W-:Y:S01]  /*5020*/  HMMA.16816.F32.BF16 R60, R56, R10, R60 ;  /* 0x0000000a383c723c */ /* 0x000fe2000004183c */
[----:B------:R-:W2:Y:S07]  /*5030*/  LDSM.16.M88.4 R8, [R96+0xe000] ;  /* 0x00e000006008783b */ /* 0x000eae0000000200 */
[C---:B---3--:R-:W-:Y:S08]  /*5040*/  HMMA.16816.F32.BF16 R48, R12.reuse, R4, R48 ;  /* 0x000000040c30723c */ /* 0x048ff00000041830 */
[----:B------:R-:W-:Y:S01]  /*5050*/  HMMA.16816.F32.BF16 R44, R12, R6, R44 ;  /* 0x000000060c2c723c */ /* 0x000fe2000004182c */
[----:B------:R-:W-:Y:S07]  /*5060*/  LDSM.16.M88.4 R4, [R95+0xe000] ;  /* 0x00e000005f04783b */ /* 0x000fee0000000200 */
[C---:B-----5:R-:W-:Y:S08]  /*5070*/  HMMA.16816.F32.BF16 R64, R56.reuse, R20, R64 ;  /* 0x000000143840723c */ /* 0x060ff00000041840 */
[----:B------:R-:W-:Y:S01]  /*5080*/  HMMA.16816.F32.BF16 R72, R56, R22, R72 ;  /* 0x000000163848723c */ /* 0x000fe20000041848 */
[----:B------:R-:W3:Y:S07]  /*5090*/  LDSM.16.M88.4 R20, [R100+UR5+0xe800] ;  /* 0x00e800056414783b */ /* 0x000eee0008000200 */
[C---:B------:R-:W-:Y:S08]  /*50a0*/  HMMA.16816.F32.BF16 R40, R12.reuse, R16, R40 ;  /* 0x000000100c28723c */ /* 0x040ff00000041828 */
[----:B------:R-:W-:Y:S01]  /*50b0*/  HMMA.16816.F32.BF16 R36, R12, R18, R36 ;  /* 0x000000120c24723c */ /* 0x000fe20000041824 */
[----:B------:R-:W5:Y:S07]  /*50c0*/  LDSM.16.M88.4 R16, [R99+0x6000] ;  /* 0x006000006310783b */ /* 0x000f6e0000000200 */
[C---:B----4-:R-:W-:Y:S08]  /*50d0*/  HMMA.16816.F32.BF16 R48, R52.reuse, R28, R48 ;  /* 0x0000001c3430723c */ /* 0x050ff00000041830 */
[----:B------:R-:W-:Y:S01]  /*50e0*/  HMMA.16816.F32.BF16 R44, R52, R30, R44 ;  /* 0x0000001e342c723c */ /* 0x000fe2000004182c */
[----:B------:R-:W-:Y:S07]  /*50f0*/  LDSM.16.M88.4 R28, [R97+0x6000] ;  /* 0x00600000611c783b */ /* 0x000fee0000000200 */
[C---:B-1----:R-:W-:Y:S08]  /*5100*/  HMMA.16816.F32.BF16 R32, R12.reuse, R24, R32 ;  /* 0x000000180c20723c */ /* 0x042ff00000041820 */
[C---:B------:R-:W-:Y:S01]  /*5110*/  HMMA.16816.F32.BF16 R60, R12.reuse, R26, R60 ;  /* 0x0000001a0c3c723c */ /* 0x040fe2000004183c */
[----:B------:R-:W-:Y:S07]  /*5120*/  LDSM.16.M88.4 R24, [R94+0xe000] ;  /* 0x00e000005e18783b */ /* 0x000fee0000000200 */
[C---:B------:R-:W-:Y:S08]  /*5130*/  HMMA.16816.F32.BF16 R64, R12.reuse, R68, R64 ;  /* 0x000000440c40723c */ /* 0x040ff00000041840 */
[----:B------:R-:W-:Y:S01]  /*5140*/  HMMA.16816.F32.BF16 R72, R12, R70, R72 ;  /* 0x000000460c48723c */ /* 0x000fe20000041848 */
[----:B------:R-:W1:Y:S07]  /*5150*/  LDSM.16.M88.4 R12, [R96+0xe800] ;  /* 0x00e80000600c783b */ /* 0x000e6e0000000200 */
[C---:B--2---:R-:W-:Y:S08]  /*5160*/  HMMA.16816.F32.BF16 R48, R76.reuse, R8, R48 ;  /* 0x000000084c30723c */ /* 0x044ff00000041830 */
[----:B------:R-:W-:Y:S01]  /*5170*/  HMMA.16816.F32.BF16 R44, R76, R10, R44 ;  /* 0x0000000a4c2c723c */ /* 0x000fe2000004182c */
[----:B------:R-:W2:Y:S07]  /*5180*/  LDSM.16.M88.4 R8, [R95+0xe800] ;  /* 0x00e800005f08783b */ /* 0x000eae0000000200 */
[----:B---3--:R-:W-:Y:S08]  /*5190*/  HMMA.16816.F32.BF16 R40, R52, R20, R40 ;  /* 0x000000143428723c */ /* 0x008ff00000041828 */
[----:B-----5:R-:W-:Y:S08]  /*51a0*/  HMMA.16816.F32.BF16 R48, R16, R4, R48 ;  /* 0x000000041030723c */ /* 0x020ff00000041830 */
[----:B------:R-:W-:Y:S01]  /*51b0*/  HMMA.16816.F32.BF16 R36, R52, R22, R36 ;  /* 0x000000163424723c */ /* 0x000fe20000041824 */
[----:B------:R-:W-:Y:S07]  /*51c0*/  LDSM.16.M88.4 R20, [R94+0xe800] ;  /* 0x00e800005e14783b */ /* 0x000fee0000000200 */
[----:B------:R-:W-:Y:S01]  /*51d0*/  HMMA.16816.F32.BF16 R44, R16, R6, R44 ;  /* 0x00000006102c723c */ /* 0x000fe2000004182c */
[----:B------:R-:W3:Y:S04]  /*51e0*/  LDSM.16.M88.4 R4, [R100+UR5+0xf000] ;  /* 0x00f000056404783b */ /* 0x000ee80008000200 */
[----:B------:R-:W4:Y:S03]  /*51f0*/  LDSM.16.M88.4 R100, [R100+UR5+0xf800] ;  /* 0x00f800056464783b */ /* 0x000f260008000200 */
[C---:B-1----:R-:W-:Y:S08]  /*5200*/  HMMA.16816.F32.BF16 R40, R76.reuse, R12, R40 ;  /* 0x0000000c4c28723c */ /* 0x042ff00000041828 */
[----:B------:R-:W-:Y:S01]  /*5210*/  HMMA.16816.F32.BF16 R36, R76, R14, R36 ;  /* 0x0000000e4c24723c */ /* 0x000fe20000041824 */
[----:B------:R-:W1:Y:S04]  /*5220*/  LDSM.16.M88.4 R12, [R96+0xf000] ;  /* 0x00f00000600c783b */ /* 0x000e680000000200 */
[----:B------:R-:W5:Y:S03]  /*5230*/  LDSM.16.M88.4 R96, [R96+0xf800] ;  /* 0x00f800006060783b */ /* 0x000f660000000200 */
[----:B------:R-:W-:Y:S08]  /*5240*/  HMMA.16816.F32.BF16 R48, R28, R24, R48 ;  /* 0x000000181c30723c */ /* 0x000ff00000041830 */
[C---:B--2---:R-:W-:Y:S08]  /*5250*/  HMMA.16816.F32.BF16 R40, R16.reuse, R8, R40 ;  /* 0x000000081028723c */ /* 0x044ff00000041828 */
[----:B------:R-:W-:Y:S01]  /*5260*/  HMMA.16816.F32.BF16 R36, R16, R10, R36 ;  /* 0x0000000a1024723c */ /* 0x000fe20000041824 */
[----:B------:R-:W2:Y:S02]  /*5270*/  LDSM.16.M88.4 R8, [R95+0xf000] ;  /* 0x00f000005f08783b */ /* 0x000ea40000000200 */
[----:B------:R-:W-:Y:S01]  /*5280*/  FMUL.FTZ R48, R48, UR4 ;  /* 0x0000000430307c20 */ /* 0x000fe20008410000 */
[----:B------:R-:W-:Y:S01]  /*5290*/  FMUL.FTZ R50, R50, UR4 ;  /* 0x0000000432327c20 */ /* 0x000fe20008410000 */
[----:B------:R-:W-:Y:S01]  /*52a0*/  FMUL.FTZ R49, R49, UR4 ;  /* 0x0000000431317c20 */ /* 0x000fe20008410000 */
[----:B------:R-:W-:-:S02]  /*52b0*/  FMUL.FTZ R51, R51, UR4 ;  /* 0x0000000433337c20 */ /* 0x000fc40008410000 */
[C---:B---3--:R-:W-:Y:S01]  /*52c0*/  HMMA.16816.F32.BF16 R32, R52.reuse, R4, R32 ;  /* 0x000000043420723c */ /* 0x048fe20000041820 */
[----:B------:R-:W-:Y:S07]  /*52d0*/  MUFU.TANH R48, R48 ;  /* 0x0000003000307308 */ /* 0x000fee0000002400 */
[C---:B------:R-:W-:Y:S01]  /*52e0*/  HMMA.16816.F32.BF16 R60, R52.reuse, R6, R60 ;  /* 0x00000006343c723c */ /* 0x040fe2000004183c */
[----:B------:R-:W3:Y:S01]  /*52f0*/  LDSM.16.M88.4 R4, [R95+0xf800] ;  /* 0x00f800005f04783b */ /* 0x000ee20000000200 */
[----:B------:R-:W3:Y:S06]  /*5300*/  MUFU.TANH R50, R50 ;  /* 0x0000003200327308 */ /* 0x000eec0000002400 */
[C---:B----4-:R-:W-:Y:S02]  /*5310*/  HMMA.16816.F32.BF16 R64, R52.reuse, R100, R64 ;  /* 0x000000643440723c */ /* 0x050fe40000041840 */
[----:B------:R-:W-:Y:S06]  /*5320*/  MUFU.TANH R49, R49 ;  /* 0x0000003100317308 */ /* 0x000fec0000002400 */
[----:B------:R-:W-:Y:S02]  /*5330*/  HMMA.16816.F32.BF16 R72, R52, R102, R72 ;  /* 0x000000663448723c */ /* 0x000fe40000041848 */
[----:B------:R-:W4:Y:S06]  /*5340*/  MUFU.TANH R51, R51 ;  /* 0x0000003300337308 */ /* 0x000f2c0000002400 */
[C---:B-1----:R-:W-:Y:S08]  /*5350*/  HMMA.16816.F32.BF16 R32, R76.reuse, R12, R32 ;  /* 0x0000000c4c20723c */ /* 0x042ff00000041820 */
[C---:B------:R-:W-:Y:S08]  /*5360*/  HMMA.16816.F32.BF16 R60, R76.reuse, R14, R60 ;  /* 0x0000000e4c3c723c */ /* 0x040ff0000004183c */
[----:B-----5:R-:W-:Y:S08]  /*5370*/  HMMA.16816.F32.BF16 R64, R76, R96, R64 ;  /* 0x000000604c40723c */ /* 0x020ff00000041840 */
[----:B------:R-:W-:Y:S01]  /*5380*/  HMMA.16816.F32.BF16 R44, R28, R26, R44 ;  /* 0x0000001a1c2c723c */ /* 0x000fe2000004182c */
[----:B------:R-:W1:Y:S07]  /*5390*/  LDSM.16.M88.4 R24, [R94+0xf000] ;  /* 0x00f000005e18783b */ /* 0x000e6e0000000200 */
[----:B------:R-:W-:Y:S08]  /*53a0*/  HMMA.16816.F32.BF16 R72, R76, R98, R72 ;  /* 0x000000624c48723c */ /* 0x000ff00000041848 */
[----:B--2---:R-:W-:Y:S03]  /*53b0*/  HMMA.16816.F32.BF16 R32, R16, R8, R32 ;  /* 0x000000081020723c */ /* 0x004fe60000041820 */
[----:B------:R-:W-:Y:S01]  /*53c0*/  FMUL.FTZ R44, R44, UR4 ;  /* 0x000000042c2c7c20 */ /* 0x000fe20008410000 */
[----:B------:R-:W-:Y:S01]  /*53d0*/  FMUL.FTZ R12, R46, UR4 ;  /* 0x000000042e0c7c20 */ /* 0x000fe20008410000 */
[----:B------:R-:W-:-:S03]  /*53e0*/  FMUL.FTZ R13, R47, UR4 ;  /* 0x000000042f0d7c20 */ /* 0x000fc60008410000 */
[----:B------:R-:W-:Y:S01]  /*53f0*/  HMMA.16816.F32.BF16 R60, R16, R10, R60 ;  /* 0x0000000a103c723c */ /* 0x000fe2000004183c */
[----:B------:R-:W2:Y:S01]  /*5400*/  LDSM.16.M88.4 R8, [R94+0xf800] ;  /* 0x00f800005e08783b */ /* 0x000ea20000000200 */
[----:B------:R-:W-:Y:S01]  /*5410*/  MUFU.TANH R44, R44 ;  /* 0x0000002c002c7308 */ /* 0x000fe20000002400 */
[----:B------:R-:W-:-:S05]  /*5420*/  DEPBAR.LE SB0, 0x0 ;  /* 0x000080000000791a */ /* 0x000fca0000000000 */
[----:B---3--:R-:W-:Y:S01]  /*5430*/  HMMA.16816.F32.BF16 R64, R16, R4, R64 ;  /* 0x000000041040723c */ /* 0x008fe20000041840 */
[----:B------:R-:W-:Y:S01]  /*5440*/  IMAD.SHL.U32 R4, R216, 0x2, RZ ;  /* 0x00000002d8047824 */ /* 0x000fe200078e00ff */
[----:B------:R-:W3:Y:S04]  /*5450*/  MUFU.TANH R12, R12 ;  /* 0x0000000c000c7308 */ /* 0x000ee80000002400 */
[----:B------:R-:W-:Y:S02]  /*5460*/  LOP3.LUT R4, R4, 0x6, RZ, 0xc0, !PT ;  /* 0x0000000604047812 */ /* 0x000fe400078ec0ff */
[----:B------:R-:W-:Y:S01]  /*5470*/  HMMA.16816.F32.BF16 R40, R28, R20, R40 ;  /* 0x000000141c28723c */ /* 0x000fe20000041828 */
[----:B------:R-:W-:Y:S01]  /*5480*/  FMUL.FTZ R20, R45, UR4 ;  /* 0x000000042d147c20 */ /* 0x000fe20008410000 */
[----:B------:R-:W5:Y:S06]  /*5490*/  MUFU.TANH R13, R13 ;  /* 0x0000000d000d7308 */ /* 0x000f6c0000002400 */
[----:B------:R-:W-:Y:S01]  /*54a0*/  HMMA.16816.F32.BF16 R72, R16, R6, R72 ;  /* 0x000000061048723c */ /* 0x000fe20000041848 */
[----:B------:R-:W-:Y:S01]  /*54b0*/  VIADD R18, R4, UR22 ;  /* 0x0000001604127c36 */ /* 0x000fe20008000000 */
[----:B------:R-:W5:Y:S03]  /*54c0*/  MUFU.TANH R20, R20 ;  /* 0x0000001400147308 */ /* 0x000f660000002400 */
[C---:B------:R-:W-:Y:S01]  /*54d0*/  VIADD R4, R18.reuse, 0x1 ;  /* 0x0000000112047836 */ /* 0x040fe20000000000 */
[C---:B------:R-:W-:Y:S01]  /*54e0*/  ISETP.GE.AND P1, PT, R18.reuse, UR17, PT ;  /* 0x0000001112007c0c */ /* 0x040fe2000bf26270 */
[C---:B------:R-:W-:Y:S01]  /*54f0*/  VIADD R5, R18.reuse, 0x9 ;  /* 0x0000000912057836 */ /* 0x040fe20000000000 */
[----:B------:R-:W-:Y:S01]  /*5500*/  HMMA.16816.F32.BF16 R36, R28, R22, R36 ;  /* 0x000000161c24723c */ /* 0x000fe20000041824 */
[----:B------:R-:W-:-:S02]  /*5510*/  IADD3 R6, PT, PT, R18, 0x8, RZ ;  /* 0x0000000812067810 */ /* 0x000fc40007ffe0ff */
[----:B------:R-:W-:Y:S01]  /*5520*/  ISETP.GE.AND P5, PT, R4, UR17, PT ;  /* 0x0000001104007c0c */ /* 0x000fe2000bfa6270 */
[----:B------:R-:W-:Y:S02]  /*5530*/  VIADD R4, R18, 0x10 ;  /* 0x0000001012047836 */ /* 0x000fe40000000000 */
[----:B------:R-:W-:Y:S01]  /*5540*/  FMUL.FTZ R23, R42, UR4 ;  /* 0x000000042a177c20 */ /* 0x000fe20008410000 */
[----:B------:R-:W-:Y:S01]  /*5550*/  FMUL.FTZ R40, R40, UR4 ;  /* 0x0000000428287c20 */ /* 0x000fe20008410000 */
[----:B------:R-:W-:Y:S01]  /*5560*/  FSEL R50, R50, -INF , !P1 ;  /* 0xff80000032327808 */ /* 0x000fe20004800000 */
[C---:B-1----:R-:W-:Y:S01]  /*5570*/  HMMA.16816.F32.BF16 R32, R28.reuse, R24, R32 ;  /* 0x000000181c20723c */ /* 0x042fe20000041820 */
[----:B------:R-:W-:Y:S01]  /*5580*/  ISETP.GE.AND P2, PT, R4, UR17, PT ;  /* 0x0000001104007c0c */ /* 0x000fe2000bf46270 */
[----:B------:R-:W-:Y:S01]  /*5590*/  VIADD R4, R18, 0x11 ;  /* 0x0000001112047836 */ /* 0x000fe20000000000 */
[----:B------:R-:W-:Y:S01]  /*55a0*/  FSEL R17, R48, -INF , !P1 ;  /* 0xff80000030117808 */ /* 0x000fe20004800000 */
[----:B------:R-:W-:Y:S01]  /*55b0*/  MUFU.TANH R22, R40 ;  /* 0x0000002800167308 */ /* 0x000fe20000002400 */
[----:B------:R-:W-:Y:S01]  /*55c0*/  FMUL.FTZ R21, R41, UR4 ;  /* 0x0000000429157c20 */ /* 0x000fe20008410000 */
[----:B------:R-:W-:Y:S01]  /*55d0*/  FMUL.FTZ R15, R43, UR4 ;  /* 0x000000042b0f7c20 */ /* 0x000fe20008410000 */
[----:B------:R-:W-:Y:S01]  /*55e0*/  ISETP.GE.AND P1, PT, R4, UR17, PT ;  /* 0x0000001104007c0c */ /* 0x000fe2000bf26270 */
[----:B------:R-:W-:Y:S01]  /*55f0*/  VIADD R4, R18, 0x18 ;  /* 0x0000001812047836 */ /* 0x000fe20000000000 */
[C---:B------:R-:W-:Y:S01]  /*5600*/  HMMA.16816.F32.BF16 R60, R28.reuse, R26, R60 ;  /* 0x0000001a1c3c723c */ /* 0x040fe2000004183c */
[----:B----4-:R-:W-:Y:S01]  /*5610*/  FSEL R16, R51, -INF , !P5 ;  /* 0xff80000033107808 */ /* 0x010fe20006800000 */
[----:B------:R-:W-:Y:S01]  /*5620*/  FMUL.FTZ R36, R36, UR4 ;  /* 0x0000000424247c20 */ /* 0x000fe20008410000 */
[----:B------:R-:W1:Y:S01]  /*5630*/  MUFU.TANH R23, R23 ;  /* 0x0000001700177308 */ /* 0x000e620000002400 */
[----:B------:R-:W-:Y:S01]  /*5640*/  FMUL.FTZ R25, R38, UR4 ;  /* 0x0000000426197c20 */ /* 0x000fe20008410000 */
[----:B------:R-:W-:Y:S01]  /*5650*/  FMUL.FTZ R24, R37, UR4 ;  /* 0x0000000425187c20 */ /* 0x000fe20008410000 */
[----:B------:R-:W-:Y:S01]  /*5660*/  FSEL R49, R49, -INF , !P5 ;  /* 0xff80000031317808 */ /* 0x000fe20006800000 */
[----:B------:R-:W-:Y:S01]  /*5670*/  FMUL.FTZ R37, R39, UR4 ;  /* 0x0000000427257c20 */ /* 0x000fe20008410000 */
[----:B------:R-:W-:Y:S01]  /*5680*/  ISETP.GE.AND P4, PT, R6, UR17, PT ;  /* 0x0000001106007c0c */ /* 0x000fe2000bf86270 */
[C---:B--2---:R-:W-:Y:S01]  /*5690*/  HMMA.16816.F32.BF16 R64, R28.reuse, R8, R64 ;  /* 0x000000081c40723c */ /* 0x044fe20000041840 */
[----:B------:R-:W-:Y:S01]  /*56a0*/  ISETP.GE.AND P5, PT, R4, UR17, PT ;  /* 0x0000001104007c0c */ /* 0x000fe2000bfa6270 */
[----:B------:R-:W-:Y:S01]  /*56b0*/  MUFU.TANH R21, R21 ;  /* 0x0000001500157308 */ /* 0x000fe20000002400 */
[----:B------:R-:W-:Y:S01]  /*56c0*/  IADD3 R4, PT, PT, R18, 0x19, RZ ;  /* 0x0000001912047810 */ /* 0x000fe20007ffe0ff */
[----:B------:R-:W-:Y:S01]  /*56d0*/  FMUL.FTZ R32, R32, UR4 ;  /* 0x0000000420207c20 */ /* 0x000fe20008410000 */
[----:B------:R-:W-:Y:S01]  /*56e0*/  ISETP.GE.AND P3, PT, R5, UR17, PT ;  /* 0x0000001105007c0c */ /* 0x000fe2000bf66270 */
[----:B------:R-:W-:Y:S01]  /*56f0*/  VIADD R5, R18, 0x20 ;  /* 0x0000002012057836 */ /* 0x000fe20000000000 */
[----:B---3--:R-:W-:Y:S01]  /*5700*/  FSEL R6, R12, -INF , !P4 ;  /* 0xff8000000c067808 */ /* 0x008fe20006000000 */
[----:B------:R-:W-:Y:S01]  /*5710*/  HMMA.16816.F32.BF16 R72, R28, R10, R72 ;  /* 0x0000000a1c48723c */ /* 0x000fe20000041848 */
[----:B------:R-:W-:Y:S01]  /*5720*/  FSEL R19, R44, -INF , !P4 ;  /* 0xff8000002c137808 */ /* 0x000fe20006000000 */
[----:B------:R-:W2:Y:S01]  /*5730*/  MUFU.TANH R15, R15 ;  /* 0x0000000f000f7308 */ /* 0x000ea20000002400 */
[----:B------:R-:W-:Y:S01]  /*5740*/  ISETP.GE.AND P4, PT, R4, UR17, PT ;  /* 0x0000001104007c0c */ /* 0x000fe2000bf86270 */
[----:B------:R-:W-:Y:S01]  /*5750*/  FMUL.FTZ R34, R34, UR4 ;  /* 0x0000000422227c20 */ /* 0x000fe20008410000 */
[----:B-----5:R-:W-:Y:S01]  /*5760*/  FSEL R4, R13, -INF , !P3 ;  /* 0xff8000000d047808 */ /* 0x020fe20005800000 */
[----:B------:R-:W-:Y:S01]  /*5770*/  FMUL.FTZ R33, R33, UR4 ;  /* 0x0000000421217c20 */ /* 0x000fe20008410000 */
[----:B------:R-:W-:Y:S01]  /*5780*/  FSEL R13, R20, -INF , !P3 ;  /* 0xff800000140d7808 */ /* 0x000fe20005800000 */
[----:B------:R-:W-:Y:S01]  /*5790*/  FMUL.FTZ R35, R35, UR4 ;  /* 0x0000000423237c20 */ /* 0x000fe20008410000 */
[----:B------:R-:W-:Y:S01]  /*57a0*/  ISETP.GE.AND P3, PT, R5, UR17, PT ;  /* 0x0000001105007c0c */ /* 0x000fe2000bf66270 */
[----:B------:R-:W-:Y:S01]  /*57b0*/  MUFU.TANH R36, R36 ;  /* 0x0000002400247308 */ /* 0x000fe20000002400 */
[----:B------:R-:W-:Y:S01]  /*57c0*/  VIADD R5, R18, 0x21 ;  /* 0x0000002112057836 */ /* 0x000fe20000000000 */
[----:B-1----:R-:W-:Y:S01]  /*57d0*/  FSEL R14, R23, -INF , !P2 ;  /* 0xff800000170e7808 */ /* 0x002fe20005000000 */
[----:B------:R-:W-:Y:S01]  /*57e0*/  FMUL.FTZ R60, R60, UR4 ;  /* 0x000000043c3c7c20 */ /* 0x000fe20008410000 */
[----:B------:R-:W-:Y:S01]  /*57f0*/  FSEL R11, R22, -INF , !P2 ;  /* 0xff800000160b7808 */ /* 0x000fe20005000000 */
[----:B------:R-:W-:Y:S01]  /*5800*/  FMUL.FTZ R62, R62, UR4 ;  /* 0x000000043e3e7c20 */ /* 0x000fe20008410000 */
[----:B------:R-:W-:Y:S01]  /*5810*/  ISETP.GE.AND P2, PT, R5, UR17, PT ;  /* 0x0000001105007c0c */ /* 0x000fe2000bf46270 */
[C---:B------:R-:W-:Y:S01]  /*5820*/  VIADD R5, R18.reuse, 0x28 ;  /* 0x0000002812057836 */ /* 0x040fe20000000000 */
[----:B------:R-:W1:Y:S01]  /*5830*/  MUFU.TANH R25, R25 ;  /* 0x0000001900197308 */ /* 0x000e620000002400 */
[----:B------:R-:W-:Y:S01]  /*5840*/  VIADD R8, R18, 0x29 ;  /* 0x0000002912087836 */ /* 0x000fe20000000000 */
[----:B--2---:R-:W-:Y:S01]  /*5850*/  FSEL R12, R15, -INF , !P1 ;  /* 0xff8000000f0c7808 */ /* 0x004fe20004800000 */
[----:B------:R-:W-:Y:S01]  /*5860*/  FMUL.FTZ R61, R61, UR4 ;  /* 0x000000043d3d7c20 */ /* 0x000fe20008410000 */
[----:B------:R-:W-:Y:S01]  /*5870*/  FSEL R7, R21, -INF , !P1 ;  /* 0xff80000015077808 */ /* 0x000fe20004800000 */
[----:B------:R-:W-:Y:S01]  /*5880*/  FMUL.FTZ R63, R63, UR4 ;  /* 0x000000043f3f7c20 */ /* 0x000fe20008410000 */
[----:B------:R-:W-:Y:S01]  /*5890*/  FMUL.FTZ R64, R64, UR4 ;  /* 0x0000000440407c20 */ /* 0x000fe20008410000 */
[----:B------:R-:W-:Y:S01]  /*58a0*/  FMUL.FTZ R65, R65, UR4 ;  /* 0x0000000441417c20 */ /* 0x000fe20008410000 */
[----:B------:R-:W2:Y:S01]  /*58b0*/  MUFU.TANH R24, R24 ;  /* 0x0000001800187308 */ /* 0x000ea20000002400 */
[----:B------:R-:W-:Y:S01]  /*58c0*/  FMUL.FTZ R66, R66, UR4 ;  /* 0x0000000442427c20 */ /* 0x000fe20008410000 */
[----:B------:R-:W-:Y:S01]  /*58d0*/  FMUL.FTZ R67, R67, UR4 ;  /* 0x0000000443437c20 */ /* 0x000fe20008410000 */
[----:B------:R-:W-:Y:S01]  /*58e0*/  FMUL.FTZ R72, R72, UR4 ;  /* 0x0000000448487c20 */ /* 0x000fe20008410000 */
[----:B------:R-:W-:Y:S01]  /*58f0*/  ISETP.GE.AND P1, PT, R5, UR17, PT ;  /* 0x0000001105007c0c */ /* 0x000fe2000bf26270 */
[----:B------:R-:W-:Y:S01]  /*5900*/  FMUL.FTZ R74, R74, UR4 ;  /* 0x000000044a4a7c20 */ /* 0x000fe20008410000 */
[----:B------:R-:W-:Y:S01]  /*5910*/  IADD3 R15, PT, PT, R18, 0x30, RZ ;  /* 0x00000030120f7810 */ /* 0x000fe20007ffe0ff */
[----:B------:R-:W-:Y:S01]  /*5920*/  FMUL.FTZ R75, R75, UR4 ;  /* 0x000000044b4b7c20 */ /* 0x000fe20008410000 */
[----:B------:R-:W3:Y:S01]  /*5930*/  MUFU.TANH R37, R37 ;  /* 0x0000002500257308 */ /* 0x000ee20000002400 */
[----:B------:R-:W-:Y:S01]  /*5940*/  FMUL.FTZ R73, R73, UR4 ;  /* 0x0000000449497c20 */ /* 0x000fe20008410000 */
[----:B-1----:R-:W-:-:S02]  /*5950*/  FSEL R10, R25, -INF , !P5 ;  /* 0xff800000190a7808 */ /* 0x002fc40006800000 */
[----:B------:R-:W-:Y:S02]  /*5960*/  FSEL R5, R36, -INF , !P5 ;  /* 0xff80000024057808 */ /* 0x000fe40006800000 */
[----:B------:R-:W-:Y:S02]  /*5970*/  ISETP.GE.AND P5, PT, R8, UR17, PT ;  /* 0x0000001108007c0c */ /* 0x000fe4000bfa6270 */
[----:B------:R-:W1:Y:S01]  /*5980*/  MUFU.TANH R197, R32 ;  /* 0x0000002000c57308 */ /* 0x000e620000002400 */
[----:B--2---:R-:W-:-:S07]  /*5990*/  FSEL R9, R24, -INF , !P4 ;  /* 0xff80000018097808 */ /* 0x004fce0006000000 */
[----:B------:R-:W2:Y:S01]  /*59a0*/  MUFU.TANH R212, R34 ;  /* 0x0000002200d47308 */ /* 0x000ea20000002400 */
[----:B---3--:R-:W-:Y:S02]  /*59b0*/  FSEL R8, R37, -INF , !P4 ;  /* 0xff80000025087808 */ /* 0x008fe40006000000 */
[----:B------:R-:W-:Y:S01]  /*59c0*/  ISETP.GE.AND P4, PT, R15, UR17, PT ;  /* 0x000000110f007c0c */ /* 0x000fe2000bf86270 */
[----:B------:R-:W-:-:S04]  /*59d0*/  VIADD R15, R18, 0x31 ;  /* 0x00000031120f7836 */ /* 0x000fc80000000000 */
[----:B------:R-:W3:Y:S01]  /*59e0*/  MUFU.TANH R191, R33 ;  /* 0x0000002100bf7308 */ /* 0x000ee20000002400 */
[----:B-1----:R-:W-:-:S07]  /*59f0*/  FSEL R197, R197, -INF , !P3 ;  /* 0xff800000c5c57808 */ /* 0x002fce0005800000 */
[----:B------:R-:W1:Y:S01]  /*5a00*/  MUFU.TANH R196, R35 ;  /* 0x0000002300c47308 */ /* 0x000e620000002400 */
[----:B--2---:R-:W-:Y:S02]  /*5a10*/  FSEL R212, R212, -INF , !P3 ;  /* 0xff800000d4d47808 */ /* 0x004fe40005800000 */
[----:B------:R-:W-:Y:S01]  /*5a20*/  ISETP.GE.AND P3, PT, R15, UR17, PT ;  /* 0x000000110f007c0c */ /* 0x000fe2000bf66270 */
[C---:B------:R-:W-:Y:S02]  /*5a30*/  VIADD R15, R18.reuse, 0x38 ;  /* 0x00000038120f7836 */ /* 0x040fe40000000000 */
[----:B------:R-:W-:Y:S02]  /*5a40*/  VIADD R18, R18, 0x39 ;  /* 0x0000003912127836 */ /* 0x000fe40000000000 */
[----:B------:R-:W2:Y:S01]  /*5a50*/  MUFU.TANH R195, R60 ;  /* 0x0000003c00c37308 */ /* 0x000ea20000002400 */
[----:B---3--:R-:W-:-:S07]  /*5a60*/  FSEL R191, R191, -INF , !P2 ;  /* 0xff800000bfbf7808 */ /* 0x008fce0005000000 */
[----:B------:R-:W3:Y:S01]  /*5a70*/  MUFU.TANH R210, R62 ;  /* 0x0000003e00d27308 */ /* 0x000ee20000002400 */
[----:B-1----:R-:W-:Y:S02]  /*5a80*/  FSEL R196, R196, -INF , !P2 ;  /* 0xff800000c4c47808 */ /* 0x002fe40005000000 */
[----:B------:R-:W-:-:S05]  /*5a90*/  ISETP.GE.AND P2, PT, R15, UR17, PT ;  /* 0x000000110f007c0c */ /* 0x000fca000bf46270 */
[----:B------:R-:W1:Y:S01]  /*5aa0*/  MUFU.TANH R193, R61 ;  /* 0x0000003d00c17308 */ /* 0x000e620000002400 */
[----:B--2---:R-:W-:-:S07]  /*5ab0*/  FSEL R195, R195, -INF , !P1 ;  /* 0xff800000c3c37808 */ /* 0x004fce0004800000 */
[----:B------:R-:W2:Y:S01]  /*5ac0*/  MUFU.TANH R200, R63 ;  /* 0x0000003f00c87308 */ /* 0x000ea20000002400 */
[----:B---3--:R-:W-:Y:S02]  /*5ad0*/  FSEL R210, R210, -INF , !P1 ;  /* 0xff800000d2d27808 */ /* 0x008fe40004800000 */
[----:B------:R-:W-:-:S05]  /*5ae0*/  ISETP.GE.AND P1, PT, R18, UR17, PT ;  /* 0x0000001112007c0c */ /* 0x000fca000bf26270 */
[----:B------:R-:W3:Y:S01]  /*5af0*/  MUFU.TANH R207, R64 ;  /* 0x0000004000cf7308 */ /* 0x000ee20000002400 */
[----:B-1----:R-:W-:-:S07]  /*5b00*/  FSEL R193, R193, -INF , !P5 ;  /* 0xff800000c1c17808 */ /* 0x002fce0006800000 */
[----:B------:R-:W1:Y:S01]  /*5b10*/  MUFU.TANH R205, R65 ;  /* 0x0000004100cd7308 */ /* 0x000e620000002400 */
[----:B--2---:R-:W-:-:S07]  /*5b20*/  FSEL R200, R200, -INF , !P5 ;  /* 0xff800000c8c87808 */ /* 0x004fce0006800000 */
[----:B------:R-:W2:Y:S01]  /*5b30*/  MUFU.TANH R206, R66 ;  /* 0x0000004200ce7308 */ /* 0x000ea20000002400 */
[----:B---3--:R-:W-:-:S07]  /*5b40*/  FSEL R207, R207, -INF , !P4 ;  /* 0xff800000cfcf7808 */ /* 0x008fce0006000000 */
        /* <DEDUP_REMOVED lines=9> */
[----:B--2---:R-:W-:Y:S02]  /*5be0*/  FSEL R202, R202, -INF , !P2 ;  /* 0xff800000caca7808 */ /* 0x004fe40005000000 */
[----:B---3--:R-:W-:Y:S02]  /*5bf0*/  FSEL R198, R198, -INF , !P1 ;  /* 0xff800000c6c67808 */ /* 0x008fe40004800000 */
[----:B-1----:R-:W-:Y:S01]  /*5c00*/  FSEL R201, R201, -INF , !P1 ;  /* 0xff800000c9c97808 */ /* 0x002fe20004800000 */
[----:B------:R-:W-:Y:S06]  /*5c10*/  BAR.SYNC.DEFER_BLOCKING 0x0 ;  /* 0x0000000000007b1d */ /* 0x000fec0000010000 */
[----:B------:R-:W-:Y:S05]  /*5c20*/  BRA.U !UP0, `(.L_x_1269) ;  /* 0x0000000908a47547 */ /* 0x000fea000b800000 */
        /* <DEDUP_REMOVED lines=11> */
.L_x_1270:
        /* <DEDUP_REMOVED lines=28> */
[----:B------:R-:W-:Y:S02]  /*5ea0*/  ISETP.NE.AND P2, PT, R18, RZ, PT ;  /* 0x000000ff1200720c */ /* 0x000fe40003f45270 */
        /* <DEDUP_REMOVED lines=19> */
[-C--:B------:R-:W-:Y:S02]  /*5fe0*/  IMAD R18, R23, R2.reuse, RZ ;  /* 0x0000000217127224 */ /* 0x080fe400078e02ff */
[----:B------:R-:W-:-:S04]  /*5ff0*/  IMAD.WIDE.U32 R22, R15, R2, RZ ;  /* 0x000000020f167225 */ /* 0x000fc800078e00ff */
        /* <DEDUP_REMOVED lines=10> */
.L_x_1271:
        /* <DEDUP_REMOVED lines=98> */
.L_x_1269:
[----:B------:R-:W-:Y:S01]  /*66c0*/  FMNMX3.FTZ R18, R17, R49, R19, !PT ;  /* 0x0000003111127276 */ /* 0x000fe20007810013 */
[----:B------:R-:W1:Y:S01]  /*66d0*/  LDCU UR4, c[0x0][0x45c] ;  /* 0x00008b80ff0477ac */ /* 0x000e620008000800 */
[----:B--2---:R-:W-:Y:S02]  /*66e0*/  FMNMX3.FTZ R21, R50, R16, R6, !PT ;  /* 0x0000001032157276 */ /* 0x004fe40007810006 */
        /* <DEDUP_REMOVED lines=42> */
[C---:B------:R-:W-:Y:S01]  /*6990*/  FMUL.FTZ R199, R3.reuse, UR4 ;  /* 0x0000000403c77c20 */ /* 0x040fe20008410000 */
        /* <DEDUP_REMOVED lines=188> */
[----:B-1----:R-:W-:Y:S02]  /*7560*/  HMMA.16816.F32.BF16 R136, R4, R8, R136 ;  /* 0x000000080488723c */ /* 0x002fe40000041888 */
[----:B------:R-:W-:-:S06]  /*7570*/  FADD.FTZ R200, R200, R197 ;  /* 0x000000c5c8c87221 */ /* 0x000fcc0000010000 */
        /* <DEDUP_REMOVED lines=117> */
[----:B------:R-:W4:Y:S01]  /*7cd0*/  LDCU UR17, c[0x0][0x50c] ;  /* 0x0000a180ff1177ac */ /* 0x000f220008000800 */
[----:B-1----:R-:W-:Y:S01]  /*7ce0*/  UISETP.NE.U32.AND UP0, UPT, UR4, URZ, UPT ;  /* 0x000000ff0400728c */ /* 0x002fe2000bf05070 */
[----:B------:R-:W1:Y:S03]  /*7cf0*/  LDCU UR4, c[0x0][0x45c] ;  /* 0x00008b80ff0477ac */ /* 0x000e660008000800 */
[----:B------:R-:W-:Y:S01]  /*7d00*/  UISETP.NE.AND.EX UP0, UPT, UR5, URZ, UPT, UP0 ;  /* 0x000000ff0500728c */ /* 0x000fe2000bf05300 */
[----:B------:R-:W1:Y:S02]  /*7d10*/  LDCU.64 UR8, c[0x0][0x3c0] ;  /* 0x00007800ff0877ac */ /* 0x000e640008000a00 */
[----:B------:R-:W-:Y:S01]  /*7d20*/  UMOV UR5, 0x400 ;  /* 0x0000040000057882 */ /* 0x000fe20000000000 */
[----:B------:R-:W1:Y:S01]  /*7d30*/  LDCU.64 UR6, c[0x0][0x3b8] ;  /* 0x00007700ff0677ac */ /* 0x000e620008000a00 */
[----:B------:R-:W1:Y:S01]  /*7d40*/  LDCU.64 UR10, c[0x0][0x3a0] ;  /* 0x00007400ff0a77ac */ /* 0x000e620008000a00 */
[----:B------:R-:W1:Y:S01]  /*7d50*/  LDCU.64 UR12, c[0x0][0x3a8] ;  /* 0x00007500ff0c77ac */ /* 0x000e620008000a00 */
[----:B--23--:R-:W-:-:S12]  /*7d60*/  ULEA UR5, UR16, UR5, 0x18 ;  /* 0x0000000510057291 */ /* 0x00cfd8000f8ec0ff */
.L_x_1276:
        /* <DEDUP_REMOVED lines=100> */
.L_x_1273:
[C---:B------:R-:W-:Y:S01]  /*83b0*/  ISETP.GE.AND P4, PT, R166.reuse, UR23, PT ;  /* 0x00000017a6007c0c */ /* 0x040fe2000bf86270 */
[----:B------:R-:W-:Y:S01]  /*83c0*/  USHF.L.U32 UR24, UR16, 0x5, URZ ;  /* 0x0000000510187899 */ /* 0x000fe200080006ff */
[----:B------:R-:W-:Y:S01]  /*83d0*/  LEA R239, R239, UR5, 0x1 ;  /* 0x00000005efef7c11 */ /* 0x000fe2000f8e08ff */
[----:B------:R-:W-:Y:S01]  /*83e0*/  UIADD3 UR21, UPT, UPT, UR21, -0x1, URZ ;  /* 0xffffffff15157890 */ /* 0x000fe2000fffe0ff */
[----:B------:R-:W-:Y:S02]  /*83f0*/  LOP3.LUT R166, R166, 0xc0, RZ, 0xfc, !PT ;  /* 0x000000c0a6a67812 */ /* 0x000fe400078efcff */
[----:B------:R-:W-:Y:S01]  /*8400*/  MOV R167, UR16 ;  /* 0x0000001000a77c02 */ /* 0x000fe20008000f00 */
[----:B------:R-:W-:Y:S01]  /*8410*/  UISETP.GT.AND UP2, UPT, UR21, UR14, UPT ;  /* 0x0000000e1500728c */ /* 0x000fe2000bf44270 */
[----:B------:R-:W-:Y:S02]  /*8420*/  ISETP.GE.AND P1, PT, R166, UR23, PT ;  /* 0x00000017a6007c0c */ /* 0x000fe4000bf26270 */
[C---:B------:R-:W-:Y:S02]  /*8430*/  LEA R204, P0, R167.reuse, R232, 0x5 ;  /* 0x000000e8a7cc7211 */ /* 0x040fe400078028ff */
[----:B------:R-:W-:Y:S01]  /*8440*/  MOV R168, UR16 ;  /* 0x0000001000a87c02 */ /* 0x000fe20008000f00 */
[----:B------:R-:W-:Y:S01]  /*8450*/  @!PT LDS RZ, [RZ] ;  /* 0x00000000fffff984 */ /* 0x000fe20000000800 */
[----:B------:R-:W-:Y:S01]  /*8460*/  @!PT LDS RZ, [RZ] ;  /* 0x00000000fffff984 */ /* 0x000fe20000000800 */
[----:B------:R-:W-:Y:S01]  /*8470*/  @!PT LDS RZ, [RZ] ;  /* 0x00000000fffff984 */ /* 0x000fe20000000800 */
[----:B------:R-:W-:Y:S01]  /*8480*/  @!P4 LDGSTS.E.BYPASS.LTC128B.128 [R239+0x10000], desc[UR18][R232.64] ;  /* 0x10000000e8efcfae */ /* 0x000fe2000b981a12 */
[--C-:B------:R-:W-:Y:S02]  /*8490*/  LEA.HI.X R205, R167, R233, R165.reuse, 0x5, P0 ;  /* 0x000000e9a7cd7211 */ /* 0x100fe400000f2ca5 */
[----:B------:R-:W-:Y:S02]  /*84a0*/  SHF.L.U64.HI R207, R168, 0x5, R165 ;  /* 0x00000005a8cf7819 */ /* 0x000fe400000102a5 */
[----:B------:R-:W-:Y:S01]  /*84b0*/  @P4 STS.128 [R239+0x10000], RZ ;  /* 0x010000ffef004388 */ /* 0x000fe20000000c00 */
[----:B------:R-:W-:Y:S02]  /*84c0*/  IADD3 R208, P5, PT, R204, UR24, RZ ;  /* 0x00000018ccd07c10 */ /* 0x000fe4000ffbe0ff */
[----:B------:R-:W-:Y:S02]  /*84d0*/  LOP3.LUT R224, R164, 0x400, RZ, 0xc0, !PT ;  /* 0x00000400a4e07812 */ /* 0x000fe400078ec0ff */
[----:B------:R-:W-:Y:S01]  /*84e0*/  @!PT LDS RZ, [RZ] ;  /* 0x00000000fffff984 */ /* 0x000fe20000000800 */
[----:B------:R-:W-:Y:S01]  /*84f0*/  @!PT LDS RZ, [RZ] ;  /* 0x00000000fffff984 */ /* 0x000fe20000000800 */
[----:B------:R-:W-:Y:S01]  /*8500*/  @!PT LDS RZ, [RZ] ;  /* 0x00000000fffff984 */ /* 0x000fe20000000800 */
[----:B------:R-:W-:Y:S01]  /*8510*/  @!P3 LDGSTS.E.BYPASS.LTC128B.128 [R239+0x12000], desc[UR18][R232.64+0x80] ;  /* 0x12000080e8efbfae */ /* 0x000fe2000b981a12 */
[----:B------:R-:W-:Y:S02]  /*8520*/  IADD3.X R209, PT, PT, R207, R205, RZ, P5, !PT ;  /* 0x000000cdcfd17210 */ /* 0x000fe40002ffe4ff */
        /* <DEDUP_REMOVED lines=21> */
[C---:B------:R-:W-:Y:S02]  /*8680*/  IADD3 R223, PT, PT, R219.reuse, R226, RZ ;  /* 0x000000e2dbdf7210 */ /* 0x040fe40007ffe0ff */
        /* <DEDUP_REMOVED lines=12> */
[C---:B------:R-:W-:Y:S04]  /*8750*/  IADD3 R222, PT, PT, R3.reuse, R226, RZ ;  /* 0x000000e203de7210 */ /* 0x040fe80007ffe0ff */
        /* <DEDUP_REMOVED lines=95> */
[----:B------:R-:W-:Y:S07]  /*8d50*/  LDSM.16.M88.4 R184, [R224+UR5+0xa000] ;  /* 0x00a00005e0b8783b */ /* 0x000fee0008000200 */
[C---:B------:R-:W-:Y:S08]  /*8d60*/  HMMA.16816.F32.BF16 R12, R180.reuse, R164, R12 ;  /* 0x000000a4b40c723c */ /* 0x040ff0000004180c */
[C---:B------:R-:W-:Y:S01]  /*8d70*/  HMMA.16816.F32.BF16 R16, R180.reuse, R166, R16 ;  /* 0x000000a6b410723c */ /* 0x040fe20000041810 */
[----:B------:R-:W5:Y:S07]  /*8d80*/  LDSM.16.M88.4 R164, [R2+0x9000] ;  /* 0x0090000002a4783b */ /* 0x000f6e0000000200 */
        /* <DEDUP_REMOVED lines=175> */
[----:B------:R-:W4:Y:S01]  /*9880*/  MUFU.TANH R244, R244 ;  /* 0x000000f400f47308 */ /* 0x000f220000002400 */
        /* <DEDUP_REMOVED lines=133> */
.L_x_1275:
        /* <DEDUP_REMOVED lines=11> */
[--C-:B--2---:R-:W-:Y:S02]  /*a190*/  SHF.L.U64.HI R3, R3, 0x5, R2.reuse ;  /* 0x0000000503037819 */ /* 0x104fe40000010202 */
[----:B------:R-:W-:Y:S02]  /*a1a0*/  LEA.HI.X R5, R5, R225, R2, 0x5, P5 ;  /* 0x000000e105057211 */ /* 0x000fe400028f2c02 */
[----:B------:R-:W-:Y:S04]  /*a1b0*/  IADD3 R6, P6, PT, R4, UR16, RZ ;  /* 0x0000001004067c10 */ /* 0x000fe8000ffde0ff */
[----:B------:R-:W-:Y:S01]  /*a1c0*/  IADD3 R2, P5, PT, R6, UR16, RZ ;  /* 0x0000001006027c10 */ /* 0x000fe2000ffbe0ff */
[C---:B------:R-:W-:Y:S05]  /*a1d0*/  IMAD.X R7, R3.reuse, 0x1, R5, P6 ;  /* 0x0000000103077824 */ /* 0x040fea00030e0605 */
[----:B------:R-:W-:Y:S01]  /*a1e0*/  IADD3.X R3, PT, PT, R3, R7, RZ, P5, !PT ;  /* 0x0000000703037210 */ /* 0x000fe20002ffe4ff */
[----:B---3--:R-:W-:Y:S05]  /*a1f0*/  @!P3 IMAD.MOV.U32 R224, RZ, RZ, R228 ;  /* 0x000000ffffe0b224 */ /* 0x008fea00078e00e4 */
[----:B------:R-:W-:Y:S01]  /*a200*/  @!PT LDS RZ, [RZ] ;  /* 0x00000000fffff984 */ /* 0x000fe20000000800 */
[----:B------:R-:W-:Y:S01]  /*a210*/  @!PT LDS RZ, [RZ] ;  /* 0x00000000fffff984 */ /* 0x000fe20000000800 */
[----:B------:R-:W-:Y:S01]  /*a220*/  @!PT LDS RZ, [RZ] ;  /* 0x00000000fffff984 */ /* 0x000fe20000000800 */
[----:B------:R2:W-:Y:S04]  /*a230*/  @!P3 LDGSTS.E.BYPASS.LTC128B.128 [R239+0xa000], desc[UR18][R224.64+0x80] ;  /* 0x0a000080e0efbfae */ /* 0x0005e8000b981a12 */
[----:B------:R4:W-:Y:S01]  /*a240*/  @P3 STS.128 [R239+0xa000], RZ ;  /* 0x00a000ffef003388 */ /* 0x0009e20000000c00 */
[----:B--2---:R-:W-:Y:S05]  /*a250*/  @!P2 MOV R224, R228 ;  /* 0x000000e400e0a202 */ /* 0x004fea0000000f00 */
        /* <DEDUP_REMOVED lines=71> */
.L_x_1274:
[----:B----4-:R-:W-:Y:S01]  /*a6d0*/  FMNMX3.FTZ R3, R169, R246, R244, !PT ;  /* 0x000000f6a9037276 */ /* 0x010fe200078100f4 */
[----:B------:R-:W-:Y:S01]  /*a6e0*/  LDSM.16.MT88.4 R12, [R217+0x10000] ;  /* 0x01000000d90c783b */ /* 0x000fe20000004200 */
[----:B------:R-:W-:Y:S01]  /*a6f0*/  FMNMX3.FTZ R2, R0, R249, R247, !PT ;  /* 0x000000f900027276 */ /* 0x000fe200078100f7 */
[----:B------:R-:W-:Y:S01]  /*a700*/  UISETP.GT.AND UP2, UPT, UR21, UR14, UPT ;  /* 0x0000000e1500728c */ /* 0x000fe2000bf44270 */
[----:B------:R-:W-:Y:S01]  /*a710*/  FMNMX3.FTZ R3, R3, R250, R248, !PT ;  /* 0x000000fa03037276 */ /* 0x000fe200078100f8 */
[----:B------:R-:W-:Y:S01]  /*a720*/  UIADD3 UR22, UPT, UPT, UR22, -0x40, URZ ;  /* 0xffffffc016167890 */ /* 0x000fe2000fffe0ff */
[----:B------:R-:W-:Y:S02]  /*a730*/  FMNMX3.FTZ R2, R2, R9, R251, !PT ;  /* 0x0000000902027276 */ /* 0x000fe400078100fb */
        /* <DEDUP_REMOVED lines=101> */
[C---:B------:R-:W-:Y:S03]  /*ad90*/  FMUL.FTZ R46, R0.reuse, R46 ;  /* 0x0000002e002e7220 */ /* 0x040fe60000410000 */
        /* <DEDUP_REMOVED lines=368> */
.L_x_1272:
        /* <DEDUP_REMOVED lines=209> */
[----:B------:R5:W-:Y:S04]  /*d1b0*/  STS.64 [R8], R136 ;  /* 0x0000008808007388 */ /* 0x000be80000000a00 */
[----:B------:R-:W-:Y:S04]  /*d1c0*/  STS.64 [R8+0x800], R138 ;  /* 0x0008008a08007388 */ /* 0x000fe80000000a00 */
[----:B------:R1:W-:Y:S04]  /*d1d0*/  STS.64 [R7], R132 ;  /* 0x0000008407007388 */ /* 0x0003e80000000a00 */
[----:B------:R3:W-:Y:S04]  /*d1e0*/  STS.64 [R7+0x800], R134 ;  /* 0x0008008607007388 */ /* 0x0007e80000000a00 */
[----:B------:R-:W-:Y:S04]  /*d1f0*/  STS.64 [R10+0x4000], R36 ;  /* 0x004000240a007388 */ /* 0x000fe80000000a00 */
[----:B------:R-:W-:Y:S04]  /*d200*/  STS.64 [R10+0x4800], R38 ;  /* 0x004800260a007388 */ /* 0x000fe80000000a00 */
[----:B------:R-:W-:Y:S01]  /*d210*/  STS.64 [R9+0x4000], R40 ;  /* 0x0040002809007388 */ /* 0x000fe20000000a00 */
[----:B-----5:R-:W-:-:S03]  /*d220*/  MOV R137, UR4 ;  /* 0x0000000400897c02 */ /* 0x020fc60008000f00 */
[----:B------:R-:W-:Y:S04]  /*d230*/  STS.64 [R9+0x4800], R42 ;  /* 0x0048002a09007388 */ /* 0x000fe80000000a00 */
[----:B------:R-:W-:Y:S01]  /*d240*/  STS.64 [R12+0x4000], R44 ;  /* 0x0040002c0c007388 */ /* 0x000fe20000000a00 */
[----:B-1----:R-:W-:-:S03]  /*d250*/  MOV R133, 0xff800000 ;  /* 0xff80000000857802 */ /* 0x002fc60000000f00 */
[----:B------:R-:W-:Y:S01]  /*d260*/  STS.64 [R12+0x4800], R46 ;  /* 0x0048002e0c007388 */ /* 0x000fe20000000a00 */
[----:B---3--:R-:W-:-:S03]  /*d270*/  MOV R134, 0xff800000 ;  /* 0xff80000000867802 */ /* 0x008fc60000000f00 */
[----:B------:R-:W-:Y:S01]  /*d280*/  STS.64 [R13+0x4000], R48 ;  /* 0x004000300d007388 */ /* 0x000fe20000000a00 */
[----:B------:R-:W-:-:S03]  /*d290*/  IADD3 R135, PT, PT, R216, 0x20, RZ ;  /* 0x00000020d8877810 */ /* 0x000fc60007ffe0ff */
        /* <DEDUP_REMOVED lines=29> */
[----:B------:R-:W-:Y:S04]  /*d470*/  STS.64 [R12+0xc000], R108 ;  /* 0x00c0006c0c007388 */ /* 0x000fe80000000a00 */
[----:B------:R-:W-:Y:S04]  /*d480*/  STS.64 [R12+0xc800], R110 ;  /* 0x00c8006e0c007388 */ /* 0x000fe80000000a00 */
[----:B------:R-:W-:Y:S04]  /*d490*/  STS.64 [R13+0xc000], R112 ;  /* 0x00c000700d007388 */ /* 0x000fe80000000a00 */
[----:B------:R-:W-:Y:S04]  /*d4a0*/  STS.64 [R13+0xc800], R114 ;  /* 0x00c800720d007388 */ /* 0x000fe80000000a00 */
[----:B------:R-:W-:Y:S04]  /*d4b0*/  STS.64 [R11+0xc000], R116 ;  /* 0x00c000740b007388 */ /* 0x000fe80000000a00 */
[----:B------:R3:W-:Y:S01]  /*d4c0*/  STS.64 [R11+0xc800], R118 ;  /* 0x00c800760b007388 */ /* 0x0007e20000000a00 */
[----:B-1----:R-:W-:-:S03]  /*d4d0*/  @P6 FMUL.FTZ R9, R6, 0.69314718246459960938 ;  /* 0x3f31721806096820 */ /* 0x002fc60000410000 */
[----:B------:R1:W-:Y:S01]  /*d4e0*/  STS.64 [R14+0xc000], R120 ;  /* 0x00c000780e007388 */ /* 0x0003e20000000a00 */
[----:B------:R-:W-:-:S03]  /*d4f0*/  @P6 FFMA.FTZ R134, R164, R15, R9 ;  /* 0x0000000fa4866223 */ /* 0x000fc60000010009 */
[----:B------:R1:W-:Y:S04]  /*d500*/  STS.64 [R14+0xc800], R122 ;  /* 0x00c8007a0e007388 */ /* 0x0003e80000000a00 */
[----:B------:R1:W-:Y:S04]  /*d510*/  STS.64 [R8+0xc000], R124 ;  /* 0x00c0007c08007388 */ /* 0x0003e80000000a00 */
[----:B------:R1:W-:Y:S04]  /*d520*/  STS.64 [R8+0xc800], R126 ;  /* 0x00c8007e08007388 */ /* 0x0003e80000000a00 */
[----:B------:R1:W-:Y:S04]  /*d530*/  STS.64 [R7+0xc000], R128 ;  /* 0x00c0008007007388 */ /* 0x0003e80000000a00 */
[----:B------:R1:W-:Y:S01]  /*d540*/  STS.64 [R7+0xc800], R130 ;  /* 0x00c8008207007388 */ /* 0x0003e20000000a00 */
[----:B---3--:R-:W-:Y:S01]  /*d550*/  LOP3.LUT R11, R4, 0x3f00, RZ, 0xc0, !PT ;  /* 0x00003f00040b7812 */ /* 0x008fe200078ec0ff */
[----:B------:R-:W-:Y:S01]  /*d560*/  BAR.SYNC.DEFER_BLOCKING 0x0 ;  /* 0x0000000000007b1d */ /* 0x000fe20000010000 */
[----:B----4-:R-:W-:-:S02]  /*d570*/  @P3 FMUL.FTZ R4, R5, 0.69314718246459960938 ;  /* 0x3f31721805043820 */ /* 0x010fc40000410000 */
        /* <DEDUP_REMOVED lines=48> */
.L_x_1278:
[----:B------:R-:W-:Y:S05]  /*d880*/  BSYNC.RECONVERGENT B0 ;  /* 0x0000000000007941 */ /* 0x000fea0003800200 */
.L_x_1277:
        /* <DEDUP_REMOVED lines=25> */
.L_x_1280:
[----:B------:R-:W-:Y:S05]  /*da20*/  BSYNC.RECONVERGENT B0 ;  /* 0x0000000000007941 */ /* 0x000fea0003800200 */
.L_x_1279:
        /* <DEDUP_REMOVED lines=26> */
.L_x_1282:
[----:B------:R-:W-:Y:S05]  /*dbd0*/  BSYNC.RECONVERGENT B0 ;  /* 0x0000000000007941 */ /* 0x000fea0003800200 */
.L_x_1281:
        /* <DEDUP_REMOVED lines=24> */
.L_x_1284:
[----:B------:R-:W-:Y:S05]  /*dd60*/  BSYNC.RECONVERGENT B0 ;  /* 0x0000000000007941 */ /* 0x000fea0003800200 */
.L_x_1283:
        /* <DEDUP_REMOVED lines=23> */
.L_x_1286:
[----:B------:R-:W-:Y:S05]  /*dee0*/  BSYNC.RECONVERGENT B0 ;  /* 0x0000000000007941 */ /* 0x000fea0003800200 */
.L_x_1285:
        /* <DEDUP_REMOVED lines=24> */
.L_x_1288:
[----:B------:R-:W-:Y:S05]  /*e070*/  BSYNC.RECONVERGENT B0 ;  /* 0x0000000000007941 */ /* 0x000fea0003800200 */
.L_x_1287:
        /* <DEDUP_REMOVED lines=24> */
.L_x_1290:
[----:B------:R-:W-:Y:S05]  /*e200*/  BSYNC.RECONVERGENT B0 ;  /* 0x0000000000007941 */ /* 0x000fea0003800200 */
.L_x_1289:
        /* <DEDUP_REMOVED lines=24> */
.L_x_1292:
[----:B------:R-:W-:Y:S05]  /*e390*/  BSYNC.RECONVERGENT B0 ;  /* 0x0000000000007941 */ /* 0x000fea0003800200 */
.L_x_1291:
        /* <DEDUP_REMOVED lines=24> */
.L_x_1293:
        /* <DEDUP_REMOVED lines=14> */
.L_x_7465:


//--------------------- .text._ZN5flash24flash_fwd_splitkv_kernelI23Flash_fwd_kernel_traitsILi256ELi64ELi64ELi4ELb0ELb0EN7cutlass10bfloat16_tE19Flash_kernel_traitsILi256ELi64ELi64ELi4ES3_EELb0ELb0ELb0ELb0ELb0ELb0ELb1ELb1EEEvNS_16Flash_fwd_paramsE --------------------------
	.section	.text._ZN5flash24flash_fwd_splitkv_kernelI23Flash_fwd_kernel_traitsILi256ELi64ELi64ELi4ELb0ELb0EN7cutlass10bfloat16_tE19Flash_kernel_traitsILi256ELi64ELi64ELi4ES3_EELb0ELb0ELb0ELb0ELb0ELb0ELb1ELb1EEEvNS_16Flash_fwd_paramsE,"ax",@progbits
	.align	128
        .global         _ZN5flash24flash_fwd_splitkv_kernelI23Flash_fwd_kernel_traitsILi256ELi64ELi64ELi4ELb0ELb0EN7cutlass10bfloat16_tE19Flash_kernel_traitsILi256ELi64ELi64ELi4ES3_EELb0ELb0ELb0ELb0ELb0ELb0ELb1ELb1EEEvNS_16Flash_fwd_paramsE
        .type           _ZN5flash24flash_fwd_splitkv_kernelI23Flash_fwd_kernel_traitsILi256ELi64ELi64ELi4ELb0ELb0EN7cutlass10bfloat16_tE19Flash_kernel_traitsILi256ELi64ELi64ELi4ES3_EELb0ELb0ELb0ELb0ELb0ELb0ELb1ELb1EEEvNS_16Flash_fwd_paramsE,@function
        .size           _ZN5flash24flash_fwd_splitkv_kernelI23Flash_fwd_kernel_traitsILi256ELi64ELi64ELi4ELb0ELb0EN7cutlass10bfloat16_tE19Flash_kernel_traitsILi256ELi64ELi64ELi4ES3_EELb0ELb0ELb0ELb0ELb0ELb0ELb1ELb1EEEvNS_16Flash_fwd_paramsE,(.L_x_7466 - _ZN5flash24flash_fwd_splitkv_kernelI23Flash_fwd_kernel_traitsILi256ELi64ELi64ELi4ELb0ELb0EN7cutlass10bfloat16_tE19Flash_kernel_traitsILi256ELi64ELi64ELi4ES3_EELb0ELb0ELb0ELb0ELb0ELb0ELb1ELb1EEEvNS_16Flash_fwd_paramsE)
        .other          _ZN5flash24flash_fwd_splitkv_kernelI23Flash_fwd_kernel_traitsILi256ELi64ELi64ELi4ELb0ELb0EN7cutlass10bfloat16_tE19Flash_kernel_traitsILi256ELi64ELi64ELi4ES3_EELb0ELb0ELb0ELb0ELb0ELb0ELb1ELb1EEEvNS_16Flash_fwd_paramsE,@"STO_CUDA_ENTRY STV_DEFAULT"
_ZN5flash24flash_fwd_splitkv_kernelI23Flash_fwd_kernel_traitsILi256ELi64ELi64ELi4ELb0ELb0EN7cutlass10bfloat16_tE19Flash_kernel_traitsILi256ELi64ELi64ELi4ES3_EELb0ELb0ELb0ELb0ELb0ELb0ELb1ELb1EEEvNS_16Flash_fwd_paramsE:
.text._ZN5flash24flash_fwd_splitkv_kernelI23Flash_fwd_kernel_traitsILi256ELi64ELi64ELi4ELb0ELb0EN7cutlass10bfloat16_tE19Flash_kernel_traitsILi256ELi64ELi64ELi4ES3_EELb0ELb0ELb0ELb0ELb0ELb0ELb1ELb1EEEvNS_16Flash_fwd_paramsE:
[----:B------:R-:W-:Y:S01]  /*0000*/  LDC R1, c[0x0][0x37c] ;  /* 0x0000df00ff017b82 */ /* 0x000fe20000000800 */
[----:B------:R-:W1:Y:S07]  /*0010*/  LDCU UR8, c[0x0][0x3e0] ;  /* 0x00007c00ff0877ac */ /* 0x000e6e0008000800 */
[----:B------:R-:W2:Y:S01]  /*0020*/  S2UR UR9, SR_CTAID.Z ;  /* 0x00000000000979c3 */ /* 0x000ea20000002700 */
[----:B------:R-:W3:Y:S01]  /*0030*/  LDCU.64 UR12, c[0x0][0x460] ;  /* 0x00008c00ff0c77ac */ /* 0x000ee20008000a00 */
[----:B------:R-:W4:Y:S01]  /*0040*/  LDCU.64 UR10, c[0x0][0x478] ;  /* 0x00008f00ff0a77ac */ /* 0x000f220008000a00 */
[----:B------:R-:W3:Y:S01]  /*0050*/  LDCU.U8 UR14, c[0x0][0x532] ;  /* 0x0000a640ff0e77ac */ /* 0x000ee20008000000 */
[----:B-1----:R-:W1:Y:S01]  /*0060*/  I2F.U32.RP R2, UR8 ;  /* 0x0000000800027d06 */ /* 0x002e620008209000 */
[----:B------:R-:W-:-:S07]  /*0070*/  UISETP.NE.U32.AND UP0, UPT, UR8, URZ, UPT ;  /* 0x000000ff0800728c */ /* 0x000fce000bf05070 */
[----:B-1----:R-:W1:Y:S02]  /*0080*/  MUFU.RCP R0, R2 ;  /* 0x0000000200007308 */ /* 0x002e640000001000 */
[----:B-1----:R-:W-:-:S06]  /*0090*/  VIADD R0, R0, 0xffffffe ;  /* 0x0ffffffe00007836 */ /* 0x002fcc0000000000 */
[----:B------:R-:W1:Y:S02]  /*00a0*/  F2I.FTZ.U32.TRUNC.NTZ R0, R0 ;  /* 0x0000000000007305 */ /* 0x000e64000021f000 */
[----:B-1----:R-:W-:-:S13]  /*00b0*/  R2UR UR5, R0 ;  /* 0x00000000000572ca */ /* 0x002fda00000e0000 */
[----:B------:R-:W-:-:S04]  /*00c0*/  UIADD3 UR4, UPT, UPT, URZ, -UR5, URZ ;  /* 0x80000005ff047290 */ /* 0x000fc8000fffe0ff */
[----:B------:R-:W-:-:S03]  /*00d0*/  UIMAD UR6, UR4, UR8, URZ ;  /* 0x00000008040672a4 */ /* 0x000fc6000f8e02ff */
[----:B------:R-:W-:Y:S02]  /*00e0*/  UMOV UR4, URZ ;  /* 0x000000ff00047c82 */ /* 0x000fe40008000000 */
[----:B------:R-:W-:-:S04]  /*00f0*/  UIMAD.WIDE.U32 UR6, UR5, UR6, UR4 ;  /* 0x00000006050672a5 */ /* 0x000fc8000f8e0004 */
[----:B--2---:R-:W-:-:S04]  /*0100*/  UIMAD.WIDE.U32 UR20, UR7, UR9, URZ ;  /* 0x00000009071472a5 */ /* 0x004fc8000f8e00ff */
[----:B------:R-:W-:-:S03]  /*0110*/  UIADD3 UR4, UPT, UPT, -UR21, URZ, URZ ;  /* 0x000000ff15047290 */ /* 0x000fc6000fffe1ff */
[----:B------:R-:W1:Y:S01]  /*0120*/  LDCU.64 UR6, c[0x0][0x460] ;  /* 0x00008c00ff0677ac */ /* 0x000e620008000a00 */
[----:B------:R-:W-:-:S04]  /*0130*/  UIMAD UR4, UR8, UR4, UR9 ;  /* 0x00000004080472a4 */ /* 0x000fc8000f8e0209 */
[----:B------:R-:W-:Y:S02]  /*0140*/  UISETP.GE.U32.AND UP2, UPT, UR4, UR8, UPT ;  /* 0x000000080400728c */ /* 0x000fe4000bf46070 */
[----:B-1----:R-:W-:Y:S01]  /*0150*/  UISETP.NE.U32.AND UP3, UPT, UR6, URZ, UPT ;  /* 0x000000ff0600728c */ /* 0x002fe2000bf65070 */
[----:B------:R-:W-:-:S08]  /*0160*/  ISETP.NE.U32.AND P4, PT, RZ, UR6, PT ;  /* 0x00000006ff007c0c */ /* 0x000fd0000bf85070 */
[----:B------:R-:W-:Y:S02]  /*0170*/  @UP2 UIADD3 UR4, UPT, UPT, UR4, -UR8, URZ ;  /* 0x8000000804042290 */ /* 0x000fe4000fffe0ff */
[----:B------:R-:W-:Y:S01]  /*0180*/  @UP2 UIADD3 UR21, UPT, UPT, UR21, 0x1, URZ ;  /* 0x0000000115152890 */ /* 0x000fe2000fffe0ff */
[----:B------:R-:W-:Y:S01]  /*0190*/  ISETP.NE.AND.EX P4, PT, RZ, UR7, PT, P4 ;  /* 0x00000007ff007c0c */ /* 0x000fe2000bf85340 */
[----:B------:R-:W-:Y:S02]  /*01a0*/  UISETP.GE.U32.AND UP1, UPT, UR4, UR8, UPT ;  /* 0x000000080400728c */ /* 0x000fe4000bf26070 */
[----:B------:R-:W-:Y:S01]  /*01b0*/  UISETP.NE.AND.EX UP3, UPT, UR7, URZ, UPT, UP3 ;  /* 0x000000ff0700728c */ /* 0x000fe2000bf65330 */
[----:B------:R-:W1:Y:S04]  /*01c0*/  LDCU.64 UR6, c[0x0][0x468] ;  /* 0x00008d00ff0677ac */ /* 0x000e680008000a00 */
[----:B------:R-:W2:Y:S01]  /*01d0*/  LDCU.64 UR4, c[0x0][0x358] ;  /* 0x00006b00ff0477ac */ /* 0x000ea20008000a00 */
[----:B------:R-:W-:-:S03]  /*01e0*/  PLOP3.LUT P2, PT, PT, PT, UP3, 0x80, 0x8 ;  /* 0x000000000008781c */ /* 0x000fc60003f4f038 */
[----:B------:R-:W-:Y:S02]  /*01f0*/  @UP1 UIADD3 UR21, UPT, UPT, UR21, 0x1, URZ ;  /* 0x0000000115151890 */ /* 0x000fe4000fffe0ff */
[----:B------:R-:W-:Y:S02]  /*0200*/  @!UP0 ULOP3.LUT UR21, URZ, UR8, URZ, 0x33, !UPT ;  /* 0x00000008ff158292 */ /* 0x000fe4000f8e33ff */
[----:B----4-:R-:W-:Y:S02]  /*0210*/  UISETP.NE.U32.AND UP2, UPT, UR10, URZ, UPT ;  /* 0x000000ff0a00728c */ /* 0x010fe4000bf45070 */
[----:B---3--:R-:W-:Y:S02]  /*0220*/  UIMAD.WIDE.U32 UR12, UR21, 0x4, UR12 ;  /* 0x00000004150c78a5 */ /* 0x008fe4000f8e000c */
[----:B------:R-:W-:Y:S02]  /*0230*/  UISETP.NE.AND.EX UP2, UPT, UR11, URZ, UPT, UP2 ;  /* 0x000000ff0b00728c */ /* 0x000fe4000bf45320 */
[----:B------:R-:W-:-:S02]  /*0240*/  UISETP.NE.AND UP4, UPT, UR14, URZ, UPT ;  /* 0x000000ff0e00728c */ /* 0x000fc4000bf85270 */
[----:B------:R-:W-:Y:S01]  /*0250*/  IMAD.U32 R6, RZ, RZ, UR12 ;  /* 0x0000000cff067e24 */ /* 0x000fe2000f8e00ff */
[----:B-1----:R-:W-:Y:S01]  /*0260*/  UISETP.EQ.U32.AND UP5, UPT, UR6, URZ, UPT ;  /* 0x000000ff0600728c */ /* 0x002fe2000bfa2070 */
[----:B------:R-:W-:-:S03]  /*0270*/  IMAD.U32 R7, RZ, RZ, UR13 ;  /* 0x0000000dff077e24 */ /* 0x000fc6000f8e00ff */
[----:B------:R-:W1:Y:S02]  /*0280*/  LDCU.64 UR12, c[0x0][0x470] ;  /* 0x00008e00ff0c77ac */ /* 0x000e640008000a00 */
[----:B--2---:R-:W2:Y:S01]  /*0290*/  @P4 LDG.E R5, desc[UR4][R6.64] ;  /* 0x0000000406054981 */ /* 0x004ea2000c1e1900 */
[----:B------:R-:W-:Y:S02]  /*02a0*/  USHF.L.U32 UR15, UR21, 0x2, URZ ;  /* 0x00000002150f7899 */ /* 0x000fe400080006ff */
[----:B------:R-:W-:Y:S01]  /*02b0*/  UISETP.EQ.OR.EX UP5, UPT, UR7, URZ, !UP4, UP5 ;  /* 0x000000ff0700728c */ /* 0x000fe2000e7a2750 */
[----:B------:R3:W4:Y:S01]  /*02c0*/  @P2 LDG.E R2, desc[UR4][R6.64+0x4] ;  /* 0x0000040406022981 */ /* 0x000722000c1e1900 */
[----:B------:R-:W-:Y:S01]  /*02d0*/  USHF.R.U32.HI UR14, URZ, 0x1e, UR21 ;  /* 0x0000001eff0e7899 */ /* 0x000fe20008011615 */
[----:B------:R-:W-:Y:S01]  /*02e0*/  PLOP3.LUT P1, PT, PT, PT, UP2, 0x80, 0x8 ;  /* 0x000000000008781c */ /* 0x000fe20003f2f028 */
[----:B------:R-:W-:Y:S02]  /*02f0*/  UIADD3 UR16, UP1, UPT, UR15, UR6, URZ ;  /* 0x000000060f107290 */ /* 0x000fe4000ff3e0ff */
[----:B------:R-:W-:Y:S01]  /*0300*/  PLOP3.LUT P3, PT, PT, PT, UP5, 0x80, 0x8 ;  /* 0x000000000008781c */ /* 0x000fe20003f6f058 */
[----:B------:R-:W-:-:S02]  /*0310*/  @UP2 UIADD3 UR18, UP0, UPT, UR15, UR10, URZ ;  /* 0x0000000a0f122290 */ /* 0x000fc4000ff1e0ff */
[----:B------:R-:W-:Y:S02]  /*0320*/  UIADD3.X UR10, UPT, UPT, UR14, UR7, URZ, UP1, !UPT ;  /* 0x000000070e0a7290 */ /* 0x000fe40008ffe4ff */
[----:B------:R-:W-:Y:S01]  /*0330*/  @UP2 UIADD3.X UR19, UPT, UPT, UR14, UR11, URZ, UP0, !UPT ;  /* 0x0000000b0e132290 */ /* 0x000fe200087fe4ff */
[----:B-1----:R-:W-:Y:S01]  /*0340*/  ISETP.NE.U32.AND P0, PT, RZ, UR12, PT ;  /* 0x0000000cff007c0c */ /* 0x002fe2000bf05070 */
[----:B------:R-:W-:Y:S01]  /*0350*/  UIADD3 UR12, UP0, UPT, UR15, UR12, URZ ;  /* 0x0000000c0f0c7290 */ /* 0x000fe2000ff1e0ff */
[----:B------:R-:W-:Y:S02]  /*0360*/  IMAD.U32 R8, RZ, RZ, UR18 ;  /* 0x00000012ff087e24 */ /* 0x000fe4000f8e00ff */
[----:B------:R-:W-:Y:S01]  /*0370*/  ISETP.NE.AND.EX P0, PT, RZ, UR13, PT, P0 ;  /* 0x0000000dff007c0c */ /* 0x000fe2000bf05300 */
[----:B------:R-:W-:Y:S01]  /*0380*/  UIADD3.X UR13, UPT, UPT, UR14, UR13, URZ, UP0, !UPT ;  /* 0x0000000d0e0d7290 */ /* 0x000fe200087fe4ff */
[----:B------:R-:W-:Y:S02]  /*0390*/  IMAD.U32 R9, RZ, RZ, UR19 ;  /* 0x00000013ff097e24 */ /* 0x000fe4000f8e00ff */
[----:B------:R-:W-:-:S02]  /*03a0*/  IMAD.U32 R102, RZ, RZ, UR12 ;  /* 0x0000000cff667e24 */ /* 0x000fc4000f8e00ff */
[----:B---3--:R-:W-:Y:S01]  /*03b0*/  IMAD.U32 R6, RZ, RZ, UR16 ;  /* 0x00000010ff067e24 */ /* 0x008fe2000f8e00ff */
[----:B------:R1:W5:Y:S01]  /*03c0*/  @P1 LDG.E R0, desc[UR4][R8.64] ;  /* 0x0000000408001981 */ /* 0x000362000c1e1900 */
[----:B------:R-:W-:-:S05]  /*03d0*/  IMAD.U32 R7, RZ, RZ, UR10 ;  /* 0x0000000aff077e24 */ /* 0x000fca000f8e00ff */
[----:B------:R-:W3:Y:S01]  /*03e0*/  @!P3 LDG.E R4, desc[UR4][R6.64] ;  /* 0x000000040604b981 */ /* 0x000ee2000c1e1900 */
[----:B------:R-:W-:-:S05]  /*03f0*/  IMAD.U32 R103, RZ, RZ, UR13 ;  /* 0x0000000dff677e24 */ /* 0x000fca000f8e00ff */
[----:B------:R1:W5:Y:S01]  /*0400*/  @P0 LDG.E R3, desc[UR4][R102.64] ;  /* 0x0000000466030981 */ /* 0x000362000c1e1900 */
[----:B------:R-:W1:Y:S01]  /*0410*/  S2UR UR24, SR_CTAID.X ;  /* 0x00000000001879c3 */ /* 0x000e620000002500 */
[----:B------:R-:W4:Y:S01]  /*0420*/  @!UP3 LDCU UR20, c[0x0][0x434] ;  /* 0x00008680ff14b7ac */ /* 0x000f220008000800 */
[----:B------:R-:W-:Y:S01]  /*0430*/  UMOV UR18, 0xffffffff ;  /* 0xffffffff00127882 */ /* 0x000fe20000000000 */
[----:B------:R-:W-:Y:S01]  /*0440*/  UISETP.NE.U32.AND UP0, UPT, UR6, URZ, UPT ;  /* 0x000000ff0600728c */ /* 0x000fe2000bf05070 */
[----:B------:R-:W-:-:S03]  /*0450*/  UMOV UR11, 0xffffffff ;  /* 0xffffffff000b7882 */ /* 0x000fc60000000000 */
[----:B------:R-:W-:Y:S02]  /*0460*/  UISETP.NE.AND.EX UP0, UPT, UR7, URZ, UPT, UP0 ;  /* 0x000000ff0700728c */ /* 0x000fe4000bf05300 */
[----:B-1----:R-:W-:-:S09]  /*0470*/  USHF.L.U32 UR24, UR24, 0x6, URZ ;  /* 0x0000000618187899 */ /* 0x002fd200080006ff */
[----:B------:R-:W1:Y:S01]  /*0480*/  @!UP0 LDCU UR23, c[0x0][0x438] ;  /* 0x00008700ff1787ac */ /* 0x000e620008000800 */
[----:B--2---:R-:W-:Y:S02]  /*0490*/  @P4 R2UR UR18, R5 ;  /* 0x00000000051242ca */ /* 0x004fe400000e0000 */
[----:B----4-:R-:W-:-:S13]  /*04a0*/  @P2 R2UR UR10, R2 ;  /* 0x00000000020a22ca */ /* 0x010fda00000e0000 */
[----:B------:R-:W-:-:S04]  /*04b0*/  @UP3 UIADD3 UR20, UPT, UPT, UR10, -UR18, URZ ;  /* 0x800000120a143290 */ /* 0x000fc8000fffe0ff */
[----:B------:R-:W-:-:S06]  /*04c0*/  UISETP.GT.AND UP1, UPT, UR20, UR24, UPT ;  /* 0x000000181400728c */ /* 0x000fcc000bf24270 */
[----:B------:R-:W-:Y:S02]  /*04d0*/  PLOP3.LUT P2, PT, PT, PT, UP1, 0x80, 0x8 ;  /* 0x000000000008781c */ /* 0x000fe40003f4f018 */
[----:B---3--:R-:W-:Y:S01]  /*04e0*/  @!P3 R2UR UR11, R4 ;  /* 0x00000000040bb2ca */ /* 0x008fe200000e0000 */
[----:B-1----:R-:W-:-:S14]  /*04f0*/  BRA.U !UP0, `(.L_x_1294) ;  /* 0x0000000108187547 */ /* 0x002fdc000b800000 */
[----:B------:R-:W-:-:S13]  /*0500*/  PLOP3.LUT P3, PT, PT, PT, UP4, 0x80, 0x8 ;  /* 0x000000000008781c */ /* 0x000fda0003f6f048 */
[----:B------:R-:W2:Y:S04]  /*0510*/  @P3 LDG.E R2, desc[UR4][R6.64+0x4] ;  /* 0x0000040406023981 */ /* 0x000ea8000c1e1900 */
[----:B------:R-:W3:Y:S01]  /*0520*/  @!P3 LDG.E R4, desc[UR4][R6.64] ;  /* 0x000000040604b981 */ /* 0x000ee2000c1e1900 */
[----:B--2---:R-:W-:-:S13]  /*0530*/  @P3 R2UR UR23, R2 ;  /* 0x00000000021732ca */ /* 0x004fda00000e0000 */
[----:B------:R-:W-:-:S07]  /*0540*/  @UP4 UIADD3 UR23, UPT, UPT, UR23, -UR11, URZ ;  /* 0x8000000b17174290 */ /* 0x000fce000fffe0ff */
[----:B---3--:R-:W-:-:S15]  /*0550*/  @!P3 R2UR UR23, R4 ;  /* 0x000000000417b2ca */ /* 0x008fde00000e0000 */
.L_x_1294:
[----:B------:R-:W-:Y:S05]  /*0560*/  @!P2 EXIT ;  /* 0x000000000000a94d */ /* 0x000fea0003800000 */
[----:B------:R-:W1:Y:S01]  /*0570*/  LDCU UR13, c[0x0][0x374] ;  /* 0x00006e80ff0d77ac */ /* 0x000e620008000800 */
[----:B------:R-:W2:Y:S01]  /*0580*/  LDC R2, c[0x0][0x374] ;  /* 0x0000dd00ff027b82 */ /* 0x000ea20000000800 */
[----:B-----5:R-:W-:Y:S01]  /*0590*/  @P1 R2UR UR25, R0 ;  /* 0x00000000001912ca */ /* 0x020fe200000e0000 */
[----:B------:R-:W3:Y:S01]  /*05a0*/  S2R R64, SR_TID.X ;  /* 0x0000000000407919 */ /* 0x000ee20000002100 */
[----:B------:R-:W4:Y:S01]  /*05b0*/  LDCU UR7, c[0x0][0x438] ;  /* 0x00008700ff0777ac */ /* 0x000f220008000800 */
[----:B------:R-:W-:Y:S01]  /*05c0*/  UMOV UR16, URZ ;  /* 0x000000ff00107c82 */ /* 0x000fe20008000000 */
[----:B------:R-:W3:Y:S01]  /*05d0*/  @!UP2 LDCU UR22, c[0x0][0x43c] ;  /* 0x00008780ff16a7ac */ /* 0x000ee20008000800 */
[----:B------:R-:W-:Y:S01]  /*05e0*/  UMOV UR10, URZ ;  /* 0x000000ff000a7c82 */ /* 0x000fe20008000000 */
[----:B------:R-:W-:Y:S01]  /*05f0*/  @P0 R2UR UR10, R3 ;  /* 0x00000000030a02ca */ /* 0x000fe200000e0000 */
[----:B----4-:R-:W-:Y:S01]  /*0600*/  UIADD3 UR7, UPT, UPT, UR7, 0x3f, URZ ;  /* 0x0000003f07077890 */ /* 0x010fe2000fffe0ff */
[----:B--2---:R-:W-:-:S03]  /*0610*/  IABS R4, R2 ;  /* 0x0000000200047213 */ /* 0x004fc60000000000 */
[----:B------:R-:W-:Y:S01]  /*0620*/  USHF.R.S32.HI UR6, URZ, 0x1f, UR7 ;  /* 0x0000001fff067899 */ /* 0x000fe20008011407 */
[----:B------:R-:W-:-:S07]  /*0630*/  IABS R2, R2 ;  /* 0x0000000200027213 */ /* 0x000fce0000000000 */
[----:B------:R-:W-:Y:S01]  /*0640*/  UIADD3 UR23, UPT, UPT, UR23, -UR10, URZ ;  /* 0x8000000a17177290 */ /* 0x000fe2000fffe0ff */
[----:B------:R-:W-:Y:S01]  /*0650*/  R2UR UR12, R4 ;  /* 0x00000000040c72ca */ /* 0x000fe200000e0000 */
[----:B------:R-:W-:Y:S01]  /*0660*/  ULEA.HI UR6, UR6, UR7, URZ, 0x6 ;  /* 0x0000000706067291 */ /* 0x000fe2000f8f30ff */
[----:B------:R-:W-:Y:S01]  /*0670*/  IMAD.MOV R2, RZ, RZ, -R2 ;  /* 0x000000ffff027224 */ /* 0x000fe200078e0a02 */
[----:B------:R-:W-:Y:S02]  /*0680*/  @UP2 UIADD3 UR25, UPT, UPT, UR25, -UR10, URZ ;  /* 0x8000000a19192290 */ /* 0x000fe4000fffe0ff */
[----:B-1----:R-:W-:-:S04]  /*0690*/  ULEA.HI.SX32 UR19, UR6, UR13, 0x1a ;  /* 0x0000000d06137291 */ /* 0x002fc8000f8fd2ff */
        /* <DEDUP_REMOVED lines=13> */
[----:B------:R-:W-:Y:S02]  /*0770*/  R2UR UR16, R2 ;  /* 0x00000000021072ca */ /* 0x000fe400000e0000 */
[----:B------:R-:W1:Y:S01]  /*0780*/  @!UP2 LDCU.64 UR6, c[0x0][0x488] ;  /* 0x00009100ff06a7ac */ /* 0x000e620008000a00 */
[----:B------:R-:W-:-:S07]  /*0790*/  UIMAD.WIDE.U32 UR28, UR29, UR26, URZ ;  /* 0x0000001a1d1c72a5 */ /* 0x000fce000f8e00ff */
[----:B------:R-:W-:-:S03]  /*07a0*/  UMOV UR17, UR29 ;  /* 0x0000001d00117c82 */ /* 0x000fc60008000000 */
[----:B------:R-:W-:-:S04]  /*07b0*/  UIMAD UR16, UR17, UR16, UR26 ;  /* 0x00000010111072a4 */ /* 0x000fc8000f8e021a */
[----:B------:R-:W-:Y:S02]  /*07c0*/  UISETP.GT.U32.AND UP1, UPT, UR12, UR16, UPT ;  /* 0x000000100c00728c */ /* 0x000fe4000bf24070 */
[----:B-1----:R-:W-:-:S04]  /*07d0*/  @!UP2 UISETP.NE.U32.AND UP0, UPT, UR6, URZ, UPT ;  /* 0x000000ff0600a28c */ /* 0x002fc8000bf05070 */
[----:B------:R-:W-:-:S04]  /*07e0*/  @!UP2 UISETP.NE.AND.EX UP0, UPT, UR7, URZ, UPT, UP0 ;  /* 0x000000ff0700a28c */ /* 0x000fc8000bf05300 */
[----:B---3--:R-:W-:Y:S02]  /*07f0*/  @!UP2 USEL UR22, UR22, URZ, UP0 ;  /* 0x000000ff1616a287 */ /* 0x008fe40008000000 */
[----:B------:R-:W-:Y:S02]  /*0800*/  @!UP1 UIADD3 UR16, UPT, UPT, UR16, -UR12, URZ ;  /* 0x8000000c10109290 */ /* 0x000fe4000fffe0ff */
[----:B------:R-:W-:Y:S02]  /*0810*/  @!UP2 UIADD3 UR25, UPT, UPT, UR23, UR22, URZ ;  /* 0x000000161719a290 */ /* 0x000fe4000fffe0ff */
[----:B------:R-:W-:Y:S01]  /*0820*/  UISETP.GE.U32.AND UP2, UPT, UR16, UR12, UPT ;  /* 0x0000000c1000728c */ /* 0x000fe2000bf46070 */
[----:B------:R-:W1:Y:S01]  /*0830*/  S2UR UR12, SR_CTAID.Y ;  /* 0x00000000000c79c3 */ /* 0x000e620000002600 */
        /* <DEDUP_REMOVED lines=60> */
.L_x_1297:
[----:B------:R-:W-:Y:S05]  /*0c00*/  BSYNC.RECONVERGENT B0 ;  /* 0x0000000000007941 */ /* 0x000fea0003800200 */
.L_x_1296:
        /* <DEDUP_REMOVED lines=31> */
.L_x_1299:
[----:B------:R-:W-:Y:S05]  /*0e00*/  BSYNC.RECONVERGENT B0 ;  /* 0x0000000000007941 */ /* 0x000fea0003800200 */
.L_x_1298:
        /* <DEDUP_REMOVED lines=24> */
.L_x_1301:
[----:B------:R-:W-:Y:S05]  /*0f90*/  BSYNC.RECONVERGENT B0 ;  /* 0x0000000000007941 */ /* 0x000fea0003800200 */
.L_x_1300:
        /* <DEDUP_REMOVED lines=24> */
.L_x_1303:
[----:B------:R-:W-:Y:S05]  /*1120*/  BSYNC.RECONVERGENT B0 ;  /* 0x0000000000007941 */ /* 0x000fea0003800200 */
.L_x_1302:
        /* <DEDUP_REMOVED lines=24> */
.L_x_1305:
[----:B------:R-:W-:Y:S05]  /*12b0*/  BSYNC.RECONVERGENT B0 ;  /* 0x0000000000007941 */ /* 0x000fea0003800200 */
.L_x_1304:
        /* <DEDUP_REMOVED lines=24> */
.L_x_1307:
[----:B------:R-:W-:Y:S05]  /*1440*/  BSYNC.RECONVERGENT B0 ;  /* 0x0000000000007941 */ /* 0x000fea0003800200 */
.L_x_1306:
        /* <DEDUP_REMOVED lines=23> */
.L_x_1309:
[----:B------:R-:W-:Y:S05]  /*15c0*/  BSYNC.RECONVERGENT B0 ;  /* 0x0000000000007941 */ /* 0x000fea0003800200 */
.L_x_1308:
        /* <DEDUP_REMOVED lines=23> */
.L_x_1311:
[----:B------:R-:W-:Y:S05]  /*1740*/  BSYNC.RECONVERGENT B0 ;  /* 0x0000000000007941 */ /* 0x000fea0003800200 */
.L_x_1310:
        /* <DEDUP_REMOVED lines=33> */
.L_x_1295:
        /* <DEDUP_REMOVED lines=13> */
.L_x_1312:
        /* <DEDUP_REMOVED lines=40> */
[----:B------:R-:W-:-:S05]  /*1cb0*/  IMAD.WIDE R12, R0, 0x4, R230 ;  /* 0x00000004000c7825 */ /* 0x000fca00078e02e6 */
[----:B------:R-:W2:Y:S01]  /*1cc0*/  LDG.E R4, desc[UR4][R12.64] ;  /* 0x000000040c047981 */ /* 0x000ea2000c1e1900 */
[----:B---3--:R-:W-:Y:S02]  /*1cd0*/  IABS R2, R16 ;  /* 0x0000001000027213 */ /* 0x008fe40000000000 */
[----:B------:R-:W-:Y:S02]  /*1ce0*/  MOV R5, UR6 ;  /* 0x0000000600057c02 */ /* 0x000fe40008000f00 */
[----:B------:R-:W1:Y:S01]  /*1cf0*/  I2F.RP R10, R2 ;  /* 0x00000002000a7306 */ /* 0x000e620000209400 */
[----:B------:R-:W-:Y:S02]  /*1d00*/  IADD3 R0, PT, PT, -R0, RZ, RZ ;  /* 0x000000ff00007210 */ /* 0x000fe40007ffe1ff */
[----:B------:R-:W-:Y:S02]  /*1d10*/  IABS R5, R5 ;  /* 0x0000000500057213 */ /* 0x000fe40000000000 */
[----:B----4-:R-:W-:Y:S01]  /*1d20*/  MOV R62, UR14 ;  /* 0x0000000e003e7c02 */ /* 0x010fe20008000f00 */
[----:B------:R-:W-:Y:S01]  /*1d30*/  IMAD R0, R3, R0, UR19 ;  /* 0x0000001303007e24 */ /* 0x000fe2000f8e0200 */
[----:B------:R-:W-:Y:S01]  /*1d40*/  ISETP.NE.AND P4, PT, R16, RZ, PT ;  /* 0x000000ff1000720c */ /* 0x000fe20003f85270 */
[----:B------:R-:W-:Y:S01]  /*1d50*/  IMAD.U32 R3, RZ, RZ, UR17 ;  /* 0x00000011ff037e24 */ /* 0x000fe2000f8e00ff */
[----:B------:R-:W-:Y:S01]  /*1d60*/  MOV R63, UR15 ;  /* 0x0000000f003f7c02 */ /* 0x000fe20008000f00 */
[----:B-1----:R-:W1:Y:S02]  /*1d70*/  MUFU.RCP R8, R10 ;  /* 0x0000000a00087308 */ /* 0x002e640000001000 */
[----:B-1----:R-:W-:-:S06]  /*1d80*/  IADD3 R8, PT, PT, R8, 0xffffffe, RZ ;  /* 0x0ffffffe08087810 */ /* 0x002fcc0007ffe0ff */
[----:B------:R-:W1:Y:S02]  /*1d90*/  F2I.FTZ.U32.TRUNC.NTZ R9, R8 ;  /* 0x0000000800097305 */ /* 0x000e64000021f000 */
[----:B-1----:R-:W-:Y:S02]  /*1da0*/  IMAD.MOV R7, RZ, RZ, -R9 ;  /* 0x000000ffff077224 */ /* 0x002fe400078e0a09 */
[----:B------:R-:W-:Y:S02]  /*1db0*/  IMAD.MOV.U32 R8, RZ, RZ, RZ ;  /* 0x000000ffff087224 */ /* 0x000fe400078e00ff */
[----:B------:R-:W-:Y:S01]  /*1dc0*/  IMAD R6, R7, R2, RZ ;  /* 0x0000000207067224 */ /* 0x000fe200078e02ff */
[----:B------:R-:W-:-:S03]  /*1dd0*/  MOV R7, R5 ;  /* 0x0000000500077202 */ /* 0x000fc60000000f00 */
[----:B------:R-:W-:-:S06]  /*1de0*/  IMAD.HI.U32 R6, R9, R6, R8 ;  /* 0x0000000609067227 */ /* 0x000fcc00078e0008 */
[----:B------:R-:W-:-:S05]  /*1df0*/  IMAD.HI.U32 R6, R6, R7, RZ ;  /* 0x0000000706067227 */ /* 0x000fca00078e00ff */
[----:B------:R-:W-:-:S05]  /*1e00*/  IADD3 R5, PT, PT, -R6, RZ, RZ ;  /* 0x000000ff06057210 */ /* 0x000fca0007ffe1ff */
[----:B------:R-:W-:-:S05]  /*1e10*/  IMAD R7, R2, R5, R7 ;  /* 0x0000000502077224 */ /* 0x000fca00078e0207 */
[----:B------:R-:W-:-:S13]  /*1e20*/  ISETP.GT.U32.AND P2, PT, R2, R7, PT ;  /* 0x000000070200720c */ /* 0x000fda0003f44070 */
[----:B------:R-:W-:Y:S01]  /*1e30*/  @!P2 IMAD.IADD R7, R7, 0x1, -R2 ;  /* 0x000000010707a824 */ /* 0x000fe200078e0a02 */
[----:B------:R-:W-:-:S04]  /*1e40*/  @!P2 IADD3 R6, PT, PT, R6, 0x1, RZ ;  /* 0x000000010606a810 */ /* 0x000fc80007ffe0ff */
[----:B------:R-:W-:Y:S02]  /*1e50*/  ISETP.GE.U32.AND P1, PT, R7, R2, PT ;  /* 0x000000020700720c */ /* 0x000fe40003f26070 */
[----:B------:R-:W-:Y:S02]  /*1e60*/  LOP3.LUT R2, R16, UR6, RZ, 0x3c, !PT ;  /* 0x0000000610027c12 */ /* 0x000fe4000f8e3cff */
[----:B------:R-:W-:Y:S02]  /*1e70*/  LOP3.LUT R16, RZ, R16, RZ, 0x33, !PT ;  /* 0x00000010ff107212 */ /* 0x000fe400078e33ff */
[----:B------:R-:W-:Y:S02]  /*1e80*/  ISETP.GE.AND P3, PT, R2, RZ, PT ;  /* 0x000000ff0200720c */ /* 0x000fe40003f66270 */
[----:B------:R-:W-:-:S05]  /*1e90*/  MOV R2, UR16 ;  /* 0x0000001000027c02 */ /* 0x000fca0008000f00 */
[----:B------:R-:W-:Y:S02]  /*1ea0*/  @P1 IADD3 R6, PT, PT, R6, 0x1, RZ ;  /* 0x0000000106061810 */ /* 0x000fe40007ffe0ff */
[----:B--2---:R-:W-:Y:S01]  /*1eb0*/  SHF.R.S32.HI R5, RZ, 0x1f, R4 ;  /* 0x0000001fff057819 */ /* 0x004fe20000011404 */
[----:B------:R-:W-:-:S04]  /*1ec0*/  IMAD.WIDE.U32 R12, R4, UR10, RZ ;  /* 0x0000000a040c7c25 */ /* 0x000fc8000f8e00ff */
[C---:B------:R-:W-:Y:S02]  /*1ed0*/  IMAD R7, R5.reuse, UR10, RZ ;  /* 0x0000000a05077c24 */ /* 0x040fe4000f8e02ff */
[----:B------:R-:W-:Y:S02]  /*1ee0*/  IMAD R5, R5, UR8, RZ ;  /* 0x0000000805057c24 */ /* 0x000fe4000f8e02ff */
[C---:B------:R-:W-:Y:S01]  /*1ef0*/  IMAD R10, R4.reuse, UR11, R7 ;  /* 0x0000000b040a7c24 */ /* 0x040fe2000f8e0207 */
[----:B------:R-:W-:Y:S01]  /*1f00*/  MOV R7, R6 ;  /* 0x0000000600077202 */ /* 0x000fe20000000f00 */
[C---:B------:R-:W-:Y:S02]  /*1f10*/  IMAD R8, R4.reuse, UR9, R5 ;  /* 0x0000000904087c24 */ /* 0x040fe4000f8e0205 */
[----:B------:R-:W-:Y:S01]  /*1f20*/  IMAD.WIDE.U32 R4, R4, UR8, RZ ;  /* 0x0000000804047c25 */ /* 0x000fe2000f8e00ff */
[----:B------:R-:W1:Y:S03]  /*1f30*/  LDCU.128 UR8, c[0x0][0x3d0] ;  /* 0x00007a00ff0877ac */ /* 0x000e660008000c00 */
[----:B------:R-:W-:Y:S01]  /*1f40*/  @!P3 IMAD.MOV R7, RZ, RZ, -R7 ;  /* 0x000000ffff07b224 */ /* 0x000fe200078e0a07 */
[----:B------:R-:W-:Y:S01]  /*1f50*/  IADD3 R9, PT, PT, R5, R8, RZ ;  /* 0x0000000805097210 */ /* 0x000fe20007ffe0ff */
[----:B------:R-:W-:Y:S01]  /*1f60*/  IMAD.IADD R11, R13, 0x1, R10 ;  /* 0x000000010d0b7824 */ /* 0x000fe200078e020a */
[----:B------:R-:W-:Y:S01]  /*1f70*/  SHF.R.S32.HI R5, RZ, 0x1f, R0 ;  /* 0x0000001fff057819 */ /* 0x000fe20000011400 */
[----:B------:R-:W-:Y:S01]  /*1f80*/  IMAD.MOV.U32 R10, RZ, RZ, R12 ;  /* 0x000000ffff0a7224 */ /* 0x000fe200078e000c */
[----:B------:R-:W-:-:S02]  /*1f90*/  MOV R8, R4 ;  /* 0x0000000400087202 */ /* 0x000fc40000000f00 */
[----:B------:R-:W-:Y:S01]  /*1fa0*/  SEL R7, R16, R7, !P4 ;  /* 0x0000000710077207 */ /* 0x000fe20006000000 */
        /* <DEDUP_REMOVED lines=13> */
[----:B------:R-:W-:Y:S01]  /*2080*/  IMAD R0, R7, UR11, R0 ;  /* 0x0000000b07007c24 */ /* 0x000fe2000f8e0200 */
[----:B------:R-:W-:Y:S01]  /*2090*/  IADD3 R5, PT, PT, R19, R4, RZ ;  /* 0x0000000413057210 */ /* 0x000fe20007ffe0ff */
[----:B------:R-:W-:-:S05]  /*20a0*/  IMAD.WIDE.U32 R10, R7, UR10, R8 ;  /* 0x0000000a070a7c25 */ /* 0x000fca000f8e0008 */
[----:B------:R-:W-:Y:S01]  /*20b0*/  IADD3 R4, PT, PT, R11, R0, RZ ;  /* 0x000000000b047210 */ /* 0x000fe20007ffe0ff */
[----:B------:R-:W-:Y:S06]  /*20c0*/  BRA `(.L_x_1314) ;  /* 0x0000000400787947 */ /* 0x000fec0003800000 */
.L_x_1313:
        /* <DEDUP_REMOVED lines=15> */
.L_x_1315:
[----:B-1----:R-:W1:Y:S01]  /*21c0*/  LDC.64 R2, c[0x0][0x3b8] ;  /* 0x0000ee00ff027b82 */ /* 0x002e620000000a00 */
[----:B------:R-:W-:-:S06]  /*21d0*/  UIADD3 UR8, UPT, UPT, UR10, UR11, URZ ;  /* 0x0000000b0a087290 */ /* 0x000fcc000fffe0ff */
[----:B-1----:R-:W-:Y:S02]  /*21e0*/  IMAD R13, R3, UR8, RZ ;  /* 0x00000008030d7c24 */ /* 0x002fe4000f8e02ff */
[----:B------:R-:W-:-:S05]  /*21f0*/  IMAD.WIDE.U32 R6, R2, UR8, RZ ;  /* 0x0000000802067c25 */ /* 0x000fca000f8e00ff */
[----:B------:R-:W-:Y:S02]  /*2200*/  IADD3 R13, PT, PT, R7, R13, RZ ;  /* 0x0000000d070d7210 */ /* 0x000fe40007ffe0ff */
[----:B------:R-:W-:Y:S02]  /*2210*/  MOV R12, R6 ;  /* 0x00000006000c7202 */ /* 0x000fe40000000f00 */
.L_x_1316:
        /* <DEDUP_REMOVED lines=14> */
.L_x_1317:
[----:B------:R-:W1:Y:S01]  /*2300*/  LDC.64 R62, c[0x0][0x3c0] ;  /* 0x0000f000ff3e7b82 */ /* 0x000e620000000a00 */
[----:B------:R-:W-:-:S06]  /*2310*/  UIADD3 UR10, UPT, UPT, UR10, UR11, URZ ;  /* 0x0000000b0a0a7290 */ /* 0x000fcc000fffe0ff */
[----:B-1---5:R-:W-:Y:S02]  /*2320*/  IMAD R5, R63, UR10, RZ ;  /* 0x0000000a3f057c24 */ /* 0x022fe4000f8e02ff */
[----:B------:R-:W-:-:S05]  /*2330*/  IMAD.WIDE.U32 R6, R62, UR10, RZ ;  /* 0x0000000a3e067c25 */ /* 0x000fca000f8e00ff */
[----:B------:R-:W-:Y:S02]  /*2340*/  IADD3 R5, PT, PT, R7, R5, RZ ;  /* 0x0000000507057210 */ /* 0x000fe40007ffe0ff */
[----:B------:R-:W-:-:S07]  /*2350*/  MOV R4, R6 ;  /* 0x0000000600047202 */ /* 0x000fce0000000f00 */
.L_x_1318:
[----:B------:R-:W1:Y:S01]  /*2360*/  LDC R16, c[0x0][0x3e8] ;  /* 0x0000fa00ff107b82 */ /* 0x000e620000000800 */
[----:B------:R-:W-:Y:S01]  /*2370*/  IMAD.U32 R6, RZ, RZ, UR6 ;  /* 0x00000006ff067e24 */ /* 0x000fe2000f8e00ff */
[----:B------:R-:W-:Y:S01]  /*2380*/  MOV R8, RZ ;  /* 0x000000ff00087202 */ /* 0x000fe20000000f00 */
[----:B------:R-:W-:Y:S01]  /*2390*/  ULEA UR8, UR22, 0xffffffc0, 0x6 ;  /* 0xffffffc016087891 */ /* 0x000fe2000f8e30ff */
[----:B------:R-:W-:Y:S01]  /*23a0*/  MOV R14, R4 ;  /* 0x00000004000e7202 */ /* 0x000fe20000000f00 */
[----:B------:R-:W-:Y:S01]  /*23b0*/  IMAD.MOV.U32 R15, RZ, RZ, R5 ;  /* 0x000000ffff0f7224 */ /* 0x000fe200078e0005 */
[----:B------:R-:W-:Y:S01]  /*23c0*/  IABS R6, R6 ;  /* 0x0000000600067213 */ /* 0x000fe20000000000 */
[----:B------:R-:W-:Y:S01]  /*23d0*/  USHF.R.S32.HI UR9, URZ, 0x1f, UR8 ;  /* 0x0000001fff097899 */ /* 0x000fe20008011408 */
[----:B------:R-:W2:Y:S01]  /*23e0*/  LDC.64 R4, c[0x0][0x3d0] ;  /* 0x0000f400ff047b82 */ /* 0x000ea20000000a00 */
[----:B------:R-:W-:Y:S01]  /*23f0*/  IMAD.WIDE.U32 R14, R62, UR8, R14 ;  /* 0x000000083e0e7c25 */ /* 0x000fe2000f8e000e */
[----:B------:R-:W-:-:S03]  /*2400*/  CS2R R230, SRZ ;  /* 0x0000000000e67805 */ /* 0x000fc6000001ff00 */
[----:B------:R-:W-:Y:S01]  /*2410*/  IMAD.WIDE.U32 R12, R2, UR8, R12 ;  /* 0x00000008020c7c25 */ /* 0x000fe2000f8e000c */
[----:B-1----:R-:W-:Y:S02]  /*2420*/  IABS R0, R16 ;  /* 0x0000001000007213 */ /* 0x002fe40000000000 */
[----:B------:R-:W-:Y:S02]  /*2430*/  ISETP.NE.AND P4, PT, R16, RZ, PT ;  /* 0x000000ff1000720c */ /* 0x000fe40003f85270 */
[----:B------:R-:W1:Y:S08]  /*2440*/  I2F.RP R10, R0 ;  /* 0x00000000000a7306 */ /* 0x000e700000209400 */
[----:B-1----:R-:W1:Y:S02]  /*2450*/  MUFU.RCP R9, R10 ;  /* 0x0000000a00097308 */ /* 0x002e640000001000 */
[----:B-1----:R-:W-:Y:S01]  /*2460*/  IADD3 R9, PT, PT, R9, 0xffffffe, RZ ;  /* 0x0ffffffe09097810 */ /* 0x002fe20007ffe0ff */
[----:B------:R-:W-:-:S05]  /*2470*/  IMAD R10, R62, UR9, RZ ;  /* 0x000000093e0a7c24 */ /* 0x000fca000f8e02ff */
[----:B------:R-:W1:Y:S02]  /*2480*/  F2I.FTZ.U32.TRUNC.NTZ R9, R9 ;  /* 0x0000000900097305 */ /* 0x000e64000021f000 */
[----:B-1----:R-:W-:-:S05]  /*2490*/  IADD3 R7, PT, PT, RZ, -R9, RZ ;  /* 0x80000009ff077210 */ /* 0x002fca0007ffe0ff */
        /* <DEDUP_REMOVED lines=9> */
[----:B------:R-:W-:-:S04]  /*2530*/  @!P2 IADD3 R6, PT, PT, R6, 0x1, RZ ;  /* 0x000000010606a810 */ /* 0x000fc80007ffe0ff */
[----:B------:R-:W-:Y:S01]  /*2540*/  ISETP.GE.U32.AND P1, PT, R7, R0, PT ;  /* 0x000000000700720c */ /* 0x000fe20003f26070 */
[----:B------:R-:W-:Y:S01]  /*2550*/  IMAD R7, R63, UR8, R10 ;  /* 0x000000083f077c24 */ /* 0x000fe2000f8e020a */
[----:B------:R-:W-:Y:S02]  /*2560*/  LOP3.LUT R0, R16, UR6, RZ, 0x3c, !PT ;  /* 0x0000000610007c12 */ /* 0x000fe4000f8e3cff */
[----:B------:R-:W-:Y:S02]  /*2570*/  LOP3.LUT R16, RZ, R16, RZ, 0x33, !PT ;  /* 0x00000010ff107212 */ /* 0x000fe400078e33ff */
[----:B------:R-:W-:Y:S01]  /*2580*/  ISETP.GE.AND P3, PT, R0, RZ, PT ;  /* 0x000000ff0000720c */ /* 0x000fe20003f66270 */
[----:B------:R-:W-:Y:S01]  /*2590*/  IMAD R0, R2, UR9, RZ ;  /* 0x0000000902007c24 */ /* 0x000fe2000f8e02ff */
[----:B------:R-:W-:-:S03]  /*25a0*/  IADD3 R15, PT, PT, R15, R7, RZ ;  /* 0x000000070f0f7210 */ /* 0x000fc60007ffe0ff */
[----:B------:R-:W-:Y:S02]  /*25b0*/  IMAD R0, R3, UR8, R0 ;  /* 0x0000000803007c24 */ /* 0x000fe4000f8e0200 */
[----:B------:R-:W-:-:S03]  /*25c0*/  @P1 IADD3 R6, PT, PT, R6, 0x1, RZ ;  /* 0x0000000106061810 */ /* 0x000fc60007ffe0ff */
[----:B------:R-:W-:Y:S02]  /*25d0*/  IADD3 R13, PT, PT, R13, R0, RZ ;  /* 0x000000000d0d7210 */ /* 0x000fe40007ffe0ff */
[----:B------:R-:W-:-:S05]  /*25e0*/  MOV R11, R6 ;  /* 0x00000006000b7202 */ /* 0x000fca0000000f00 */
[----:B------:R-:W-:-:S05]  /*25f0*/  @!P3 IMAD.MOV R11, RZ, RZ, -R11 ;  /* 0x000000ffff0bb224 */ /* 0x000fca00078e0a0b */
[----:B------:R-:W-:-:S04]  /*2600*/  SEL R10, R16, R11, !P4 ;  /* 0x0000000b100a7207 */ /* 0x000fc80006000000 */
        /* <DEDUP_REMOVED lines=10> */
.L_x_1314:
        /* <DEDUP_REMOVED lines=10> */
[C---:B------:R-:W-:Y:S01]  /*2750*/  IADD3 R18, P1, PT, R14.reuse, R18, RZ ;  /* 0x000000120e127210 */ /* 0x040fe20007f3e0ff */
[----:B------:R-:W3:Y:S01]  /*2760*/  S2R R99, SR_CTAID.X ;  /* 0x0000000000637919 */ /* 0x000ee20000002500 */
[----:B------:R-:W-:Y:S01]  /*2770*/  IADD3 R10, P0, PT, R14, R10, RZ ;  /* 0x0000000a0e0a7210 */ /* 0x000fe20007f1e0ff */
[----:B------:R-:W-:Y:S01]  /*2780*/  IMAD.SHL.U32 R61, R2, 0x10, RZ ;  /* 0x00000010023d7824 */ /* 0x000fe200078e00ff */
[----:B------:R-:W-:Y:S01]  /*2790*/  SHF.L.U32 R97, R64, 0x6, RZ ;  /* 0x0000000640617819 */ /* 0x000fe200000006ff */
[----:B------:R-:W-:Y:S01]  /*27a0*/  IMAD.X R19, RZ, RZ, R5, P1 ;  /* 0x000000ffff137224 */ /* 0x000fe200008e0605 */
[----:B------:R-:W-:Y:S01]  /*27b0*/  SHF.L.U64.HI R60, R2, 0x4, R3 ;  /* 0x00000004023c7819 */ /* 0x000fe20000010203 */
[----:B------:R-:W-:Y:S01]  /*27c0*/  IMAD.X R11, RZ, RZ, R4, P0 ;  /* 0x000000ffff0b7224 */ /* 0x000fe200000e0604 */
[----:B-1----:R-:W-:Y:S01]  /*27d0*/  @UP0 UIMAD.WIDE.U32 UR26, UR18, UR14, URZ ;  /* 0x0000000e121a02a5 */ /* 0x002fe2000f8e00ff */
[----:B------:R-:W-:Y:S01]  /*27e0*/  IMAD.WIDE.U32 R4, R100, R2, R18 ;  /* 0x0000000264047225 */ /* 0x000fe200078e0012 */
[----:B------:R-:W-:-:S02]  /*27f0*/  LOP3.LUT R97, R97, 0x1c0, RZ, 0xc0, !PT ;  /* 0x000001c061617812 */ /* 0x000fc400078ec0ff */
[----:B------:R-:W-:Y:S01]  /*2800*/  SHF.R.U32.HI R2, RZ, 0x1, R64 ;  /* 0x00000001ff027819 */ /* 0x000fe20000011640 */
[----:B--2---:R-:W-:Y:S01]  /*2810*/  IMAD.U32 R8, RZ, RZ, UR8 ;  /* 0x00000008ff087e24 */ /* 0x004fe2000f8e00ff */
[----:B------:R-:W-:Y:S01]  /*2820*/  LOP3.LUT R97, R97, 0x38, R94, 0xf8, !PT ;  /* 0x0000003861617812 */ /* 0x000fe200078ef85e */
[----:B------:R-:W-:Y:S01]  /*2830*/  IMAD R71, R100, R3, R5 ;  /* 0x0000000364477224 */ /* 0x000fe200078e0205 */
[----:B----4-:R-:W-:Y:S01]  /*2840*/  @!UP0 UIMAD.WIDE.U32 UR16, UR21, UR10, URZ ;  /* 0x0000000a151082a5 */ /* 0x010fe2000f8e00ff */
[C---:B------:R-:W-:Y:S01]  /*2850*/  IMAD.SHL.U32 R70, R4.reuse, 0x2, RZ ;  /* 0x0000000204467824 */ /* 0x040fe200078e00ff */
[----:B------:R-:W-:Y:S02]  /*2860*/  USHF.R.S32.HI UR10, URZ, 0x1f, UR6 ;  /* 0x0000001fff0a7899 */ /* 0x000fe40008011406 */
[----:B------:R-:W-:Y:S01]  /*2870*/  SHF.L.U64.HI R71, R4, 0x1, R71 ;  /* 0x0000000104477819 */ /* 0x000fe20000010247 */
[----:B------:R-:W-:Y:S01]  /*2880*/  @!UP0 UIMAD UR11, UR21, UR11, UR17 ;  /* 0x0000000b150b82a4 */ /* 0x000fe2000f8e0211 */
[----:B------:R-:W1:Y:S01]  /*2890*/  LDC R4, c[0x0][0x450] ;  /* 0x00011400ff047b82 */ /* 0x000e620000000800 */
[----:B------:R-:W-:Y:S01]  /*28a0*/  @UP0 UIMAD UR11, UR18, UR15, UR27 ;  /* 0x0000000f120b02a4 */ /* 0x000fe2000f8e021b */
[----:B------:R-:W-:Y:S01]  /*28b0*/  IMAD.WIDE.U32 R10, R100, R62, R10 ;  /* 0x0000003e640a7225 */ /* 0x000fe200078e000a */
[----:B------:R-:W-:Y:S01]  /*28c0*/  @UP0 UMOV UR16, UR26 ;  /* 0x0000001a00100c82 */ /* 0x000fe20008000000 */
[----:B------:R-:W-:Y:S01]  /*28d0*/  UIMAD UR10, UR10, UR8, URZ ;  /* 0x000000080a0a72a4 */ /* 0x000fe2000f8e02ff */
[----:B------:R-:W-:Y:S01]  /*28e0*/  IADD3 R12, P2, PT, R14, UR16, RZ ;  /* 0x000000100e0c7c10 */ /* 0x000fe2000ff5e0ff */
[----:B------:R-:W-:Y:S01]  /*28f0*/  IMAD R67, R100, R63, R11 ;  /* 0x0000003f64437224 */ /* 0x000fe200078e020b */
[----:B------:R-:W-:Y:S01]  /*2900*/  SHF.L.U64.HI R63, R62, 0x4, R63 ;  /* 0x000000043e3f7819 */ /* 0x000fe2000001023f */
[----:B------:R-:W-:Y:S01]  /*2910*/  UIMAD UR17, UR6, UR9, UR10 ;  /* 0x00000009061172a4 */ /* 0x000fe2000f8e020a */
[----:B------:R-:W-:Y:S01]  /*2920*/  IADD3.X R13, PT, PT, RZ, UR11, RZ, P2, !PT ;  /* 0x0000000bff0d7c10 */ /* 0x000fe200097fe4ff */
[----:B------:R-:W2:Y:S01]  /*2930*/  LDCU.64 UR8, c[0x0][0x390] ;  /* 0x00007200ff0877ac */ /* 0x000ea20008000a00 */
[C---:B------:R-:W-:Y:S01]  /*2940*/  IMAD.SHL.U32 R68, R10.reuse, 0x2, RZ ;  /* 0x000000020a447824 */ /* 0x040fe200078e00ff */
[----:B------:R-:W-:Y:S01]  /*2950*/  SHF.L.U64.HI R67, R10, 0x1, R67 ;  /* 0x000000010a437819 */ /* 0x000fe20000010243 */
[----:B---3--:R-:W-:Y:S01]  /*2960*/  IMAD.WIDE.U32 R98, R99, 0x40, R100 ;  /* 0x0000004063627825 */ /* 0x008fe200078e0064 */
[----:B------:R-:W-:Y:S01]  /*2970*/  UIADD3 UR27, UPT, UPT, UR22, -0x1, URZ ;  /* 0xffffffff161b7890 */ /* 0x000fe2000fffe0ff */
[----:B------:R-:W-:Y:S01]  /*2980*/  LOP3.LUT R11, R14, 0x40, RZ, 0xfc, !PT ;  /* 0x000000400e0b7812 */ /* 0x000fe200078efcff */
[----:B------:R-:W3:Y:S01]  /*2990*/  LDCU.64 UR10, c[0x0][0x388] ;  /* 0x00007100ff0a77ac */ /* 0x000ee20008000a00 */
[----:B------:R-:W-:Y:S01]  /*29a0*/  IMAD.WIDE.U32 R8, R8, UR6, R12 ;  /* 0x0000000608087c25 */ /* 0x000fe2000f8e000c */
[----:B------:R-:W-:Y:S01]  /*29b0*/  LOP3.LUT R10, R14, 0x80, RZ, 0xfc, !PT ;  /* 0x000000800e0a7812 */ /* 0x000fe200078efcff */
[----:B------:R-:W-:-:S02]  /*29c0*/  USHF.R.S32.HI UR6, URZ, 0x1f, UR23 ;  /* 0x0000001fff067899 */ /* 0x000fc40008011417 */
[----:B------:R-:W-:Y:S01]  /*29d0*/  IMAD R5, R99, UR14, RZ ;  /* 0x0000000e63057c24 */ /* 0x000fe2000f8e02ff */
[----:B------:R-:W-:Y:S01]  /*29e0*/  IADD3 R9, PT, PT, R9, UR17, RZ ;  /* 0x0000001109097c10 */ /* 0x000fe2000fffe0ff */
[----:B------:R-:W-:Y:S01]  /*29f0*/  IMAD.SHL.U32 R62, R62, 0x10, RZ ;  /* 0x000000103e3e7824 */ /* 0x000fe200078e00ff */
[----:B------:R-:W-:Y:S01]  /*2a00*/  ULEA.HI UR6, UR6, UR23, URZ, 0x6 ;  /* 0x0000001706067291 */ /* 0x000fe2000f8f30ff */
[----:B------:R-:W-:Y:S01]  /*2a10*/  IMAD R5, R98, UR15, R5 ;  /* 0x0000000f62057c24 */ /* 0x000fe2000f8e0205 */
[----:B-1----:R-:W-:Y:S01]  /*2a20*/  LEA.HI R95, R4, R4, RZ, 0x1 ;  /* 0x00000004045f7211 */ /* 0x002fe200078f08ff */
[----:B------:R-:W-:Y:S01]  /*2a30*/  IMAD.WIDE.U32 R98, R98, UR14, R8 ;  /* 0x0000000e62627c25 */ /* 0x000fe2000f8e0008 */
[----:B------:R-:W-:Y:S01]  /*2a40*/  USHF.R.S32.HI UR6, URZ, 0x6, UR6 ;  /* 0x00000006ff067899 */ /* 0x000fe20008011406 */
[----:B--2---:R-:W-:Y:S01]  /*2a50*/  IADD3 R68, P0, PT, R68, UR8, RZ ;  /* 0x0000000844447c10 */ /* 0x004fe2000ff1e0ff */
[----:B------:R-:W-:Y:S01]  /*2a60*/  USHF.L.U32 UR26, UR27, 0x6, URZ ;  /* 0x000000061b1a7899 */ /* 0x000fe200080006ff */
[----:B------:R-:W-:Y:S01]  /*2a70*/  LOP3.LUT R9, R14, 0xc0, RZ, 0xfc, !PT ;  /* 0x000000c00e097812 */ /* 0x000fe200078efcff */
[----:B------:R-:W-:Y:S01]  /*2a80*/  UISETP.LT.AND UP0, UPT, UR7, UR6, UPT ;  /* 0x000000060700728c */ /* 0x000fe2000bf01270 */
[----:B------:R-:W-:Y:S01]  /*2a90*/  IADD3.X R67, PT, PT, R67, UR9, RZ, P0, !PT ;  /* 0x0000000943437c10 */ /* 0x000fe200087fe4ff */
[----:B------:R-:W-:Y:S01]  /*2aa0*/  IMAD.IADD R66, R99, 0x1, R5 ;  /* 0x0000000163427824 */ /* 0x000fe200078e0205 */
[----:B---3--:R-:W-:Y:S01]  /*2ab0*/  IADD3 R70, P1, PT, R70, UR10, RZ ;  /* 0x0000000a46467c10 */ /* 0x008fe2000ff3e0ff */
[----:B------:R-:W-:Y:S01]  /*2ac0*/  USEL UR6, UR7, UR6, !UP0 ;  /* 0x0000000607067287 */ /* 0x000fe2000c000000 */
[----:B------:R-:W-:Y:S01]  /*2ad0*/  SHF.R.S32.HI R95, RZ, 0x1, R95 ;  /* 0x00000001ff5f7819 */ /* 0x000fe2000001145f */
[----:B------:R-:W-:Y:S01]  /*2ae0*/  IMAD.MOV.U32 R233, RZ, RZ, R67 ;  /* 0x000000ffffe97224 */ /* 0x000fe200078e0043 */
[----:B------:R-:W-:Y:S01]  /*2af0*/  IADD3.X R71, PT, PT, R71, UR11, RZ, P1, !PT ;  /* 0x0000000b47477c10 */ /* 0x000fe20008ffe4ff */
[----:B------:R-:W-:Y:S01]  /*2b00*/  UISETP.GT.AND UP0, UPT, UR22, UR6, UPT ;  /* 0x000000061600728c */ /* 0x000fe2000bf04270 */
[----:B------:R-:W-:Y:S01]  /*2b10*/  LOP3.LUT R65, R97, 0x8, R2, 0x78, !PT ;  /* 0x0000000861417812 */ /* 0x000fe200078e7802 */
[----:B------:R-:W-:Y:S01]  /*2b20*/  IMAD.MOV.U32 R228, RZ, RZ, R70 ;  /* 0x000000ffffe47224 */ /* 0x000fe200078e0046 */
[----:B------:R-:W-:Y:S01]  /*2b30*/  MOV R232, R68 ;  /* 0x0000004400e87202 */ /* 0x000fe20000000f00 */
[----:B------:R-:W-:-:S05]  /*2b40*/  IMAD.MOV.U32 R227, RZ, RZ, R71 ;  /* 0x000000ffffe37224 */ /* 0x000fca00078e0047 */
[----:B------:R-:W-:Y:S05]  /*2b50*/  BRA.U !UP0, `(.L_x_1319) ;  /* 0x000000a908347547 */ /* 0x000fea000b800000 */
[----:B------:R-:W1:Y:S01]  /*2b60*/  LDC.64 R2, c[0x0][0x4a0] ;  /* 0x00012800ff027b82 */ /* 0x000e620000000a00 */
[----:B------:R-:W2:Y:S01]  /*2b70*/  LDCU.128 UR8, c[0x0][0x490] ;  /* 0x00009200ff0877ac */ /* 0x000ea20008000c00 */
[----:B------:R-:W-:Y:S01]  /*2b80*/  IMAD.MOV.U32 R15, RZ, RZ, RZ ;  /* 0x000000ffff0f7224 */ /* 0x000fe200078e00ff */
[----:B------:R-:W-:Y:S01]  /*2b90*/  @!P3 IADD3 R6, PT, PT, -R6, RZ, RZ ;  /* 0x000000ff0606b210 */ /* 0x000fe20007ffe1ff */
[----:B-----5:R-:W-:Y:S01]  /*2ba0*/  VIADD R0, R0, UR26 ;  /* 0x0000001a00007c36 */ /* 0x020fe20008000000 */
[----:B------:R-:W3:Y:S01]  /*2bb0*/  LDCU.128 UR12, c[0x0][0x4b0] ;  /* 0x00009600ff0c77ac */ /* 0x000ee20008000c00 */
[----:B------:R-:W-:Y:S01]  /*2bc0*/  IMAD R8, R100, R95, R14 ;  /* 0x0000005f64087224 */ /* 0x000fe200078e020e */
[----:B------:R-:W-:Y:S01]  /*2bd0*/  SEL R16, R16, R6, !P4 ;  /* 0x0000000610107207 */ /* 0x000fe20006000000 */
[----:B------:R-:W4:Y:S01]  /*2be0*/  LDC.64 R84, c[0x0][0x4a8] ;  /* 0x00012a00ff547b82 */ /* 0x000f220000000a00 */
[----:B------:R-:W4:Y:S01]  /*2bf0*/  LDCU.128 UR16, c[0x0][0x4c0] ;  /* 0x00009800ff1077ac */ /* 0x000f220008000c00 */
[C---:B------:R-:W-:Y:S01]  /*2c00*/  IMAD R89, R95.reuse, 0x30, RZ ;  /* 0x000000305f597824 */ /* 0x040fe200078e02ff */
[----:B------:R-:W-:Y:S01]  /*2c10*/  SHF.R.S32.HI R7, RZ, 0x1f, R16 ;  /* 0x0000001fff077819 */ /* 0x000fe20000011410 */
[C---:B------:R-:W-:Y:S01]  /*2c20*/  VIADD R92, R100.reuse, 0x10 ;  /* 0x00000010645c7836 */ /* 0x040fe20000000000 */
[----:B------:R-:W4:Y:S01]  /*2c30*/  LDCU UR30, c[0x0][0x450] ;  /* 0x00008a00ff1e77ac */ /* 0x000f220008000800 */
[C---:B------:R-:W-:Y:S01]  /*2c40*/  SHF.L.U32 R93, R95.reuse, 0x4, RZ ;  /* 0x000000045f5d7819 */ /* 0x040fe200000006ff */
[C---:B------:R-:W-:Y:S01]  /*2c50*/  VIADD R90, R100.reuse, 0x30 ;  /* 0x00000030645a7836 */ /* 0x040fe20000000000 */
[----:B------:R-:W-:Y:S01]  /*2c60*/  SHF.L.U32 R88, R95, 0x5, RZ ;  /* 0x000000055f587819 */ /* 0x000fe200000006ff */
[----:B------:R-:W4:Y:S01]  /*2c70*/  LDCU.U8 UR32, c[0x0][0x533] ;  /* 0x0000a660ff2077ac */ /* 0x000f220008000000 */
[----:B------:R-:W-:Y:S01]  /*2c80*/  IADD3 R91, PT, PT, R100, 0x20, RZ ;  /* 0x00000020645b7810 */ /* 0x000fe20007ffe0ff */
[----:B--2---:R-:W-:Y:S01]  /*2c90*/  IMAD.U32 R5, RZ, RZ, UR10 ;  /* 0x0000000aff057e24 */ /* 0x004fe2000f8e00ff */
[----:B------:R-:W-:Y:S01]  /*2ca0*/  MOV R4, UR11 ;  /* 0x0000000b00047c02 */ /* 0x000fe20008000f00 */
[----:B------:R-:W-:Y:S01]  /*2cb0*/  USHF.R.S32.HI UR10, URZ, 0x1f, UR26 ;  /* 0x0000001fff0a7899 */ /* 0x000fe2000801141a */
[----:B------:R-:W-:Y:S01]  /*2cc0*/  IMAD.U32 R86, RZ, RZ, UR26 ;  /* 0x0000001aff567e24 */ /* 0x000fe2000f8e00ff */
[----:B---3--:R-:W-:Y:S01]  /*2cd0*/  USHF.L.U32 UR28, UR12, 0x6, URZ ;  /* 0x000000060c1c7899 */ /* 0x008fe200080006ff */
[----:B------:R-:W-:Y:S01]  /*2ce0*/  IMAD.WIDE.U32 R12, R5, UR21, R14 ;  /* 0x00000015050c7c25 */ /* 0x000fe2000f8e000e */
[----:B------:R-:W-:Y:S01]  /*2cf0*/  UIMAD UR11, UR10, UR12, URZ ;  /* 0x0000000c0a0b72a4 */ /* 0x000fe2000f8e02ff */
[----:B------:R-:W-:Y:S01]  /*2d00*/  SHF.R.S32.HI R82, RZ, 0x1f, R88 ;  /* 0x0000001fff527819 */ /* 0x000fe20000011458 */
[----:B------:R-:W-:Y:S01]  /*2d10*/  UMOV UR31, URZ ;  /* 0x000000ff001f7c82 */ /* 0x000fe20008000000 */
[----:B-1----:R-:W-:Y:S01]  /*2d20*/  IMAD.WIDE.U32 R18, R2, UR21, R14 ;  /* 0x0000001502127c25 */ /* 0x002fe2000f8e000e */
[----:B------:R-:W-:Y:S01]  /*2d30*/  SHF.R.S32.HI R80, RZ, 0x1f, R89 ;  /* 0x0000001fff507819 */ /* 0x000fe20000011459 */
[----:B------:R-:W-:-:S02]  /*2d40*/  UIMAD UR29, UR22, -0x40, UR23 ;  /* 0xffffffc0161d78a4 */ /* 0x000fc4000f8e0217 */
[----:B------:R-:W-:Y:S01]  /*2d50*/  IMAD R5, R4, UR21, R13 ;  /* 0x0000001504057c24 */ /* 0x000fe2000f8e020d */
[C---:B----4-:R-:W-:Y:S01]  /*2d60*/  SHF.L.U32 R87, R84.reuse, 0x4, RZ ;  /* 0x0000000454577819 */ /* 0x050fe200000006ff */
[----:B------:R-:W-:Y:S01]  /*2d70*/  IMAD R19, R3, UR21, R19 ;  /* 0x0000001503137c24 */ /* 0x000fe2000f8e0213 */
[----:B------:R-:W-:Y:S01]  /*2d80*/  UISETP.NE.AND UP1, UPT, UR32, URZ, UPT ;  /* 0x000000ff2000728c */ /* 0x000fe2000bf25270 */
[----:B------:R-:W-:Y:S02]  /*2d90*/  IMAD.U32 R2, RZ, RZ, UR12 ;  /* 0x0000000cff027e24 */ /* 0x000fe4000f8e00ff */
[----:B------:R-:W-:Y:S02]  /*2da0*/  IMAD.MOV.U32 R4, RZ, RZ, R12 ;  /* 0x000000ffff047224 */ /* 0x000fe400078e000c */
[----:B------:R-:W-:Y:S01]  /*2db0*/  IMAD R20, R84, UR10, RZ ;  /* 0x0000000a54147c24 */ /* 0x000fe2000f8e02ff */
[----:B------:R-:W-:Y:S01]  /*2dc0*/  UIMAD UR10, UR26, UR13, UR11 ;  /* 0x0000000d1a0a72a4 */ /* 0x000fe2000f8e020b */
[----:B------:R-:W-:-:S04]  /*2dd0*/  IMAD.WIDE.U32 R18, R2, UR26, R18 ;  /* 0x0000001a02127c25 */ /* 0x000fc8000f8e0012 */
[----:B------:R-:W-:Y:S01]  /*2de0*/  IMAD.WIDE.U32 R2, R84, UR26, R4 ;  /* 0x0000001a54027c25 */ /* 0x000fe2000f8e0004 */
[----:B------:R-:W-:-:S03]  /*2df0*/  SHF.L.U32 R4, R64, 0x2, RZ ;  /* 0x0000000240047819 */ /* 0x000fc600000006ff */
[----:B------:R-:W-:Y:S01]  /*2e00*/  IMAD R20, R85, UR26, R20 ;  /* 0x0000001a55147c24 */ /* 0x000fe2000f8e0214 */
[----:B------:R-:W-:Y:S01]  /*2e10*/  LOP3.LUT R4, R4, 0x1c, RZ, 0xc0, !PT ;  /* 0x0000001c04047812 */ /* 0x000fe200078ec0ff */
[----:B------:R-:W-:Y:S01]  /*2e20*/  VIADD R19, R19, UR10 ;  /* 0x0000000a13137c36 */ /* 0x000fe20008000000 */
[----:B------:R-:W-:Y:S01]  /*2e30*/  USHF.R.S32.HI UR10, URZ, 0x1f, UR23 ;  /* 0x0000001fff0a7899 */ /* 0x000fe20008011417 */
[----:B------:R-:W-:Y:S02]  /*2e40*/  IMAD.IADD R21, R3, 0x1, R20 ;  /* 0x0000000103157824 */ /* 0x000fe400078e0214 */
[----:B------:R-:W-:Y:S01]  /*2e50*/  IMAD.MOV.U32 R20, RZ, RZ, R2 ;  /* 0x000000ffff147224 */ /* 0x000fe200078e0002 */
[----:B------:R-:W-:Y:S01]  /*2e60*/  IADD3 R2, P0, PT, R100, -UR23, RZ ;  /* 0x8000001764027c10 */ /* 0x000fe2000ff1e0ff */
[C---:B------:R-:W-:Y:S02]  /*2e70*/  IMAD R13, R7.reuse, UR14, RZ ;  /* 0x0000000e070d7c24 */ /* 0x040fe4000f8e02ff */
[----:B------:R-:W-:-:S02]  /*2e80*/  IMAD R7, R7, UR16, RZ ;  /* 0x0000001007077c24 */ /* 0x000fc4000f8e02ff */
[-C--:B------:R-:W-:Y:S02]  /*2e90*/  IMAD R5, R0, R95.reuse, RZ ;  /* 0x0000005f00057224 */ /* 0x080fe400078e02ff */
[----:B------:R-:W-:Y:S02]  /*2ea0*/  IMAD R4, R100, R95, R4 ;  /* 0x0000005f64047224 */ /* 0x000fe400078e0204 */
[C---:B------:R-:W-:Y:S01]  /*2eb0*/  IMAD R6, R16.reuse, UR15, R13 ;  /* 0x0000000f10067c24 */ /* 0x040fe2000f8e020d */
[----:B------:R-:W-:Y:S01]  /*2ec0*/  IADD3.X R13, PT, PT, RZ, ~UR10, RZ, P0, !PT ;  /* 0x8000000aff0d7c10 */ /* 0x000fe200087fe4ff */
[C---:B------:R-:W-:Y:S01]  /*2ed0*/  IMAD R0, R16.reuse, UR17, R7 ;  /* 0x0000001110007c24 */ /* 0x040fe2000f8e0207 */
[----:B------:R-:W-:Y:S01]  /*2ee0*/  SHF.R.S32.HI R3, RZ, 0x1f, R5 ;  /* 0x0000001fff037819 */ /* 0x000fe20000011405 */
[----:B------:R-:W-:Y:S01]  /*2ef0*/  IMAD.WIDE.U32 R18, R16, UR16, R18 ;  /* 0x0000001010127c25 */ /* 0x000fe2000f8e0012 */
[C---:B------:R-:W-:Y:S01]  /*2f00*/  IADD3 R74, P1, PT, R5.reuse, R8, RZ ;  /* 0x00000008054a7210 */ /* 0x040fe20007f3e0ff */
[----:B------:R-:W1:Y:S01]  /*2f10*/  LDCU.64 UR10, c[0x0][0x488] ;  /* 0x00009100ff0a77ac */ /* 0x000e620008000a00 */
[----:B------:R-:W-:Y:S01]  /*2f20*/  IADD3 R50, P2, PT, R5, R4, RZ ;  /* 0x0000000405327210 */ /* 0x000fe20007f5e0ff */
[----:B------:R-:W-:Y:S01]  /*2f30*/  IMAD.IADD R19, R19, 0x1, R0 ;  /* 0x0000000113137824 */ /* 0x000fe200078e0200 */
[-C--:B------:R-:W-:Y:S01]  /*2f40*/  LEA.HI.X.SX32 R75, R8, R3.reuse, 0x1, P1 ;  /* 0x00000003084b7211 */ /* 0x080fe200008f0eff */
[----:B------:R-:W-:Y:S01]  /*2f50*/  IMAD R73, R13, UR12, RZ ;  /* 0x0000000c0d497c24 */ /* 0x000fe2000f8e02ff */
[----:B------:R-:W-:Y:S01]  /*2f60*/  LEA.HI.X.SX32 R3, R4, R3, 0x1, P2 ;  /* 0x0000000304037211 */ /* 0x000fe200010f0eff */
[----:B------:R-:W-:Y:S01]  /*2f70*/  IMAD.WIDE.U32 R4, R2, UR12, R18 ;  /* 0x0000000c02047c25 */ /* 0x000fe2000f8e0012 */
[----:B------:R-:W-:Y:S01]  /*2f80*/  SHF.L.U64.HI R75, R74, 0x1, R75 ;  /* 0x000000014a4b7819 */ /* 0x000fe2000001024b */
[----:B------:R-:W2:Y:S01]  /*2f90*/  LDCU.64 UR16, c[0x0][0x3c0] ;  /* 0x00007800ff1077ac */ /* 0x000ea20008000a00 */
[----:B------:R-:W-:Y:S01]  /*2fa0*/  SHF.L.U64.HI R0, R50, 0x1, R3 ;  /* 0x0000000132007819 */ /* 0x000fe20000010203 */
[----:B------:R-:W-:Y:S01]  /*2fb0*/  IMAD R73, R2, UR13, R73 ;  /* 0x0000000d02497c24 */ /* 0x000fe2000f8e0249 */
[----:B------:R-:W-:Y:S01]  /*2fc0*/  LEA R72, P2, R4, UR8, 0x1 ;  /* 0x0000000804487c11 */ /* 0x000fe2000f8408ff */
[----:B------:R-:W3:Y:S01]  /*2fd0*/  LDCU.64 UR12, c[0x0][0x4d0] ;  /* 0x00009a00ff0c77ac */ /* 0x000ee20008000a00 */
[----:B------:R-:W-:Y:S01]  /*2fe0*/  IMAD.WIDE.U32 R16, R16, UR14, R20 ;  /* 0x0000000e10107c25 */ /* 0x000fe2000f8e0014 */
[----:B------:R-:W-:-:S02]  /*2ff0*/  MOV R18, UR30 ;  /* 0x0000001e00127c02 */ /* 0x000fc40008000f00 */
[----:B------:R-:W-:Y:S01]  /*3000*/  IADD3 R73, PT, PT, R5, R73, RZ ;  /* 0x0000004905497210 */ /* 0x000fe20007ffe0ff */
[----:B------:R-:W-:Y:S01]  /*3010*/  IMAD.SHL.U32 R50, R50, 0x2, RZ ;  /* 0x0000000232327824 */ /* 0x000fe200078e00ff */
[----:B------:R-:W4:Y:S01]  /*3020*/  LDCU.64 UR14, c[0x0][0x3b8] ;  /* 0x00007700ff0e77ac */ /* 0x000f220008000a00 */
[----:B------:R-:W-:Y:S01]  /*3030*/  IMAD.IADD R7, R17, 0x1, R6 ;  /* 0x0000000111077824 */ /* 0x000fe200078e0206 */
[----:B------:R-:W-:Y:S01]  /*3040*/  MOV R6, R16 ;  /* 0x0000001000067202 */ /* 0x000fe20000000f00 */
[-C--:B------:R-:W-:Y:S01]  /*3050*/  IMAD R13, R13, R84.reuse, RZ ;  /* 0x000000540d0d7224 */ /* 0x080fe200078e02ff */
[----:B------:R-:W-:Y:S01]  /*3060*/  IADD3 R16, P0, PT, R50, UR18, RZ ;  /* 0x0000001232107c10 */ /* 0x000fe2000ff1e0ff */
[----:B------:R-:W-:Y:S01]  /*3070*/  IMAD.SHL.U32 R74, R74, 0x2, RZ ;  /* 0x000000024a4a7824 */ /* 0x000fe200078e00ff */
[----:B------:R-:W-:Y:S01]  /*3080*/  LEA.HI.X R73, R4, UR9, R73, 0x1, P2 ;  /* 0x0000000904497c11 */ /* 0x000fe200090f0c49 */
[----:B------:R-:W-:Y:S01]  /*3090*/  IMAD R13, R2, R85, R13 ;  /* 0x00000055020d7224 */ /* 0x000fe200078e020d */
[----:B------:R-:W-:Y:S01]  /*30a0*/  IADD3.X R17, PT, PT, R0, UR19, RZ, P0, !PT ;  /* 0x0000001300117c10 */ /* 0x000fe200087fe4ff */
[----:B------:R-:W-:Y:S01]  /*30b0*/  IMAD.SHL.U32 R81, R84, 0x40, RZ ;  /* 0x0000004054517824 */ /* 0x000fe200078e00ff */
[----:B------:R-:W-:Y:S01]  /*30c0*/  IADD3 R76, P1, PT, R74, UR18, RZ ;  /* 0x000000124a4c7c10 */ /* 0x000fe2000ff3e0ff */
[----:B------:R-:W-:Y:S01]  /*30d0*/  IMAD.WIDE.U32 R2, R2, R84, R6 ;  /* 0x0000005402027225 */ /* 0x000fe200078e0006 */
[----:B---3--:R-:W-:Y:S01]  /*30e0*/  IADD3 R50, P0, PT, R50, UR12, RZ ;  /* 0x0000000c32327c10 */ /* 0x008fe2000ff1e0ff */
[----:B------:R-:W-:Y:S01]  /*30f0*/  UIMAD UR18, UR22, -0x40, UR25 ;  /* 0xffffffc0161278a4 */ /* 0x000fe2000f8e0219 */
[----:B------:R-:W-:Y:S01]  /*3100*/  IADD3.X R77, PT, PT, R75, UR19, RZ, P1, !PT ;  /* 0x000000134b4d7c10 */ /* 0x000fe20008ffe4ff */
[----:B------:R-:W-:Y:S01]  /*3110*/  IMAD.IADD R13, R3, 0x1, R13 ;  /* 0x00000001030d7824 */ /* 0x000fe200078e020d */
[----:B------:R-:W-:Y:S01]  /*3120*/  IADD3.X R51, PT, PT, R0, UR13, RZ, P0, !PT ;  /* 0x0000000d00337c10 */ /* 0x000fe200087fe4ff */
[----:B------:R-:W3:Y:S01]  /*3130*/  LDCU UR19, c[0x0][0x440] ;  /* 0x00008800ff1377ac */ /* 0x000ee20008000800 */
[----:B------:R-:W-:-:S02]  /*3140*/  IADD3 R0, P0, PT, RZ, -UR31, RZ ;  /* 0x8000001fff007c10 */ /* 0x000fc4000ff1e0ff */
[----:B-1----:R-:W-:Y:S02]  /*3150*/  LEA R12, P2, R2, UR10, 0x1 ;  /* 0x0000000a020c7c11 */ /* 0x002fe4000f8408ff */
[----:B------:R-:W-:Y:S01]  /*3160*/  IADD3.X R3, PT, PT, RZ, ~UR28, RZ, P0, !PT ;  /* 0x8000001cff037c10 */ /* 0x000fe200087fe4ff */
[----:B------:R-:W-:Y:S01]  /*3170*/  IMAD.X R81, RZ, RZ, ~R81, P0 ;  /* 0x000000ffff517224 */ /* 0x000fe200000e0e51 */
[----:B------:R-:W-:Y:S01]  /*3180*/  IADD3 R74, P1, PT, R74, UR12, RZ ;  /* 0x0000000c4a4a7c10 */ /* 0x000fe2000ff3e0ff */
[----:B------:R-:W-:Y:S01]  /*3190*/  UMOV UR28, UR22 ;  /* 0x00000016001c7c82 */ /* 0x000fe20008000000 */
[----:B------:R-:W-:Y:S02]  /*31a0*/  SHF.L.U64.HI R85, R84, 0x4, R85 ;  /* 0x0000000454557819 */ /* 0x000fe40000010255 */
[----:B------:R-:W-:Y:S02]  /*31b0*/  SHF.R.S64 R83, R0, 0x1f, R81 ;  /* 0x0000001f00537819 */ /* 0x000fe40000001051 */
[----:B------:R-:W-:-:S02]  /*31c0*/  SHF.R.S32.HI R84, RZ, 0x1f, R93 ;  /* 0x0000001fff547819 */ /* 0x000fc4000001145d */
[--C-:B------:R-:W-:Y:S02]  /*31d0*/  SHF.R.S64 R79, R0, 0x1f, R3.reuse ;  /* 0x0000001f004f7819 */ /* 0x100fe40000001003 */
[----:B------:R-:W-:Y:S02]  /*31e0*/  SHF.R.S32.HI R78, RZ, 0x1f, R3 ;  /* 0x0000001fff4e7819 */ /* 0x000fe40000011403 */
[----:B------:R-:W-:Y:S02]  /*31f0*/  SHF.R.S32.HI R81, RZ, 0x1f, R81 ;  /* 0x0000001fff517819 */ /* 0x000fe40000011451 */
[----:B------:R-:W-:Y:S01]  /*3200*/  LEA.HI.X R13, R2, UR11, R13, 0x1, P2 ;  /* 0x0000000b020d7c11 */ /* 0x000fe200090f0c0d */
[----:B------:R-:W1:Y:S01]  /*3210*/  LDCU.128 UR8, c[0x0][0x3a0] ;  /* 0x00007400ff0877ac */ /* 0x000e620008000c00 */
[----:B------:R-:W-:Y:S01]  /*3220*/  IADD3.X R75, PT, PT, R75, UR13, RZ, P1, !PT ;  /* 0x0000000d4b4b7c10 */ /* 0x000fe20008ffe4ff */
[----:B--234-:R-:W1:Y:S06]  /*3230*/  LDCU.64 UR12, c[0x0][0x4e0] ;  /* 0x00009c00ff0c77ac */ /* 0x01ce6c0008000a00 */
.L_x_1403:
        /* <DEDUP_REMOVED lines=10> */
[----:B------:R-:W2:Y:S01]  /*32e0*/  @!P1 LDG.E.128 R4, desc[UR4][R72.64] ;  /* 0x0000000448049981 */ /* 0x000ea2000c1e1d00 */
[--C-:B------:R-:W-:Y:S05]  /*32f0*/  @!P1 IMAD.MOV.U32 R69, RZ, RZ, R67.reuse ;  /* 0x000000ffff459224 */ /* 0x100fea00078e0043 */
[----:B--2---:R2:W-:Y:S01]  /*3300*/  @!P1 STG.E.128 desc[UR4][R68.64], R4 ;  /* 0x0000000444009986 */ /* 0x0045e2000c101d04 */
[----:B------:R-:W-:Y:S03]  /*3310*/  ISETP.GE.AND P1, PT, R10, UR19, PT ;  /* 0x000000130a007c0c */ /* 0x000fe6000bf26270 */
[----:B------:R-:W3:Y:S01]  /*3320*/  @!P0 LDG.E.128 R24, desc[UR4][R72.64+0x80] ;  /* 0x0000800448188981 */ /* 0x000ee2000c1e1d00 */
[--C-:B--2---:R-:W-:Y:S05]  /*3330*/  @!P0 IMAD.MOV.U32 R69, RZ, RZ, R67.reuse ;  /* 0x000000ffff458224 */ /* 0x104fea00078e0043 */
[----:B---3--:R2:W-:Y:S01]  /*3340*/  @!P0 STG.E.128 desc[UR4][R68.64+0x80], R24 ;  /* 0x0000801844008986 */ /* 0x0085e2000c101d04 */
[----:B------:R-:W-:Y:S03]  /*3350*/  ISETP.GE.AND P0, PT, R9, UR19, PT ;  /* 0x0000001309007c0c */ /* 0x000fe6000bf06270 */
[----:B------:R-:W3:Y:S01]  /*3360*/  @!P1 LDG.E.128 R20, desc[UR4][R72.64+0x100] ;  /* 0x0001000448149981 */ /* 0x000ee2000c1e1d00 */
[--C-:B--2---:R-:W-:Y:S05]  /*3370*/  @!P1 IMAD.MOV.U32 R69, RZ, RZ, R67.reuse ;  /* 0x000000ffff459224 */ /* 0x104fea00078e0043 */
[----:B---3--:R2:W-:Y:S04]  /*3380*/  @!P1 STG.E.128 desc[UR4][R68.64+0x100], R20 ;  /* 0x0001001444009986 */ /* 0x0085e8000c101d04 */
[----:B------:R-:W3:Y:S01]  /*3390*/  @!P0 LDG.E.128 R4, desc[UR4][R72.64+0x180] ;  /* 0x0001800448048981 */ /* 0x000ee2000c1e1d00 */
[----:B--2---:R-:W-:Y:S05]  /*33a0*/  @!P0 IMAD.MOV.U32 R69, RZ, RZ, R67 ;  /* 0x000000ffff458224 */ /* 0x004fea00078e0043 */
[----:B---3--:R2:W-:Y:S02]  /*33b0*/  @!P0 STG.E.128 desc[UR4][R68.64+0x180], R4 ;  /* 0x0001800444008986 */ /* 0x0085e4000c101d04 */
.L_x_1321:
[----:B-1----:R-:W-:Y:S05]  /*33c0*/  BSYNC.RECONVERGENT B0 ;  /* 0x0000000000007941 */ /* 0x002fea0003800200 */
.L_x_1320:
        /* <DEDUP_REMOVED lines=9> */
[----:B------:R-:W3:Y:S04]  /*3460*/  @!P1 LDG.E.128 R28, desc[UR4][R34.64] ;  /* 0x00000004221c9981 */ /* 0x000ee8000c1e1d00 */
[----:B---3--:R1:W-:Y:S01]  /*3470*/  @!P1 STG.E.128 desc[UR4][R32.64], R28 ;  /* 0x0000001c20009986 */ /* 0x0083e2000c101d04 */
[----:B------:R-:W-:Y:S05]  /*3480*/  ISETP.GE.AND P1, PT, R10, UR19, PT ;  /* 0x000000130a007c0c */ /* 0x000fea000bf26270 */
[----:B------:R-:W3:Y:S04]  /*3490*/  @!P0 LDG.E.128 R24, desc[UR4][R34.64+0x80] ;  /* 0x0000800422188981 */ /* 0x000ee8000c1e1d00 */
[----:B---3--:R1:W-:Y:S01]  /*34a0*/  @!P0 STG.E.128 desc[UR4][R32.64+0x80], R24 ;  /* 0x0000801820008986 */ /* 0x0083e2000c101d04 */
[----:B------:R-:W-:Y:S03]  /*34b0*/  ISETP.GE.AND P0, PT, R9, UR19, PT ;  /* 0x0000001309007c0c */ /* 0x000fe6000bf06270 */
[----:B------:R-:W3:Y:S04]  /*34c0*/  @!P1 LDG.E.128 R20, desc[UR4][R34.64+0x100] ;  /* 0x0001000422149981 */ /* 0x000ee8000c1e1d00 */
[----:B---3--:R1:W-:Y:S06]  /*34d0*/  @!P1 STG.E.128 desc[UR4][R32.64+0x100], R20 ;  /* 0x0001001420009986 */ /* 0x0083ec000c101d04 */
[----:B--2---:R-:W2:Y:S04]  /*34e0*/  @!P0 LDG.E.128 R4, desc[UR4][R34.64+0x180] ;  /* 0x0001800422048981 */ /* 0x004ea8000c1e1d00 */
[----:B--2---:R1:W-:Y:S02]  /*34f0*/  @!P0 STG.E.128 desc[UR4][R32.64+0x180], R4 ;  /* 0x0001800420008986 */ /* 0x0043e4000c101d04 */
.L_x_1323:
[----:B------:R-:W-:Y:S05]  /*3500*/  BSYNC.RECONVERGENT B0 ;  /* 0x0000000000007941 */ /* 0x000fea0003800200 */
.L_x_1322:
[C---:B------:R-:W-:Y:S01]  /*3510*/  ISETP.GE.AND P3, PT, R91.reuse, UR18, PT ;  /* 0x000000125b007c0c */ /* 0x040fe2000bf66270 */
[----:B------:R-:W-:Y:S03]  /*3520*/  BSSY.RECONVERGENT B0, `(.L_x_1324) ;  /* 0x0000016000007945 */ /* 0x000fe60003800200 */
[----:B------:R-:W-:Y:S11]  /*3530*/  ISETP.GE.AND P3, PT, R91, UR29, !P3 ;  /* 0x0000001d5b007c0c */ /* 0x000ff6000df66270 */
[----:B------:R-:W-:Y:S02]  /*3540*/  @!UPT UIADD3 URZ, UPT, UPT, URZ, URZ, URZ ;  /* 0x000000fffffff290 */ /* 0x000fe4000fffe0ff */
[----:B------:R-:W-:Y:S05]  /*3550*/  @!P3 BRA `(.L_x_1325) ;  /* 0x000000000048b947 */ /* 0x000fea0003800000 */
[----:B------:R-:W3:Y:S01]  /*3560*/  LDC.64 R2, c[0x0][0x4b0] ;  /* 0x00012c00ff027b82 */ /* 0x000ee20000000a00 */
[----:B------:R-:W-:Y:S02]  /*3570*/  ISETP.GE.AND P1, PT, R14, UR19, PT ;  /* 0x000000130e007c0c */ /* 0x000fe4000bf26270 */
[C---:B---3--:R-:W-:Y:S04]  /*3580*/  LEA R34, P0, R2.reuse, R72, 0x6 ;  /* 0x0000004802227211 */ /* 0x048fe800078030ff */
[----:B------:R-:W-:Y:S02]  /*3590*/  LEA.HI.X R35, R2, R73, R3, 0x6, P0 ;  /* 0x0000004902237211 */ /* 0x000fe400000f3403 */
[----:B------:R-:W3:Y:S01]  /*35a0*/  LDC.64 R2, c[0x0][0x3c0] ;  /* 0x0000f000ff027b82 */ /* 0x000ee20000000a00 */
[----:B------:R-:W-:Y:S04]  /*35b0*/  ISETP.GE.AND P0, PT, R11, UR19, PT ;  /* 0x000000130b007c0c */ /* 0x000fe8000bf06270 */
[----:B-12---:R-:W2:Y:S01]  /*35c0*/  @!P1 LDG.E.128 R4, desc[UR4][R34.64] ;  /* 0x0000000422049981 */ /* 0x006ea2000c1e1d00 */
[C---:B---3--:R-:W-:Y:S04]  /*35d0*/  LEA R32, P2, R2.reuse, R68, 0x6 ;  /* 0x0000004402207211 */ /* 0x048fe800078430ff */
        /* <DEDUP_REMOVED lines=10> */
.L_x_1325:
[----:B------:R-:W-:Y:S05]  /*3680*/  BSYNC.RECONVERGENT B0 ;  /* 0x0000000000007941 */ /* 0x000fea0003800200 */
.L_x_1324:
[C---:B------:R-:W-:Y:S01]  /*3690*/  ISETP.GE.AND P2, PT, R90.reuse, UR18, PT ;  /* 0x000000125a007c0c */ /* 0x040fe2000bf46270 */
[----:B------:R-:W-:Y:S03]  /*36a0*/  BSSY.RECONVERGENT B0, `(.L_x_1326) ;  /* 0x0000019000007945 */ /* 0x000fe60003800200 */
[----:B------:R-:W-:Y:S11]  /*36b0*/  ISETP.GE.AND P2, PT, R90, UR29, !P2 ;  /* 0x0000001d5a007c0c */ /* 0x000ff6000d746270 */
[----:B------:R-:W-:Y:S02]  /*36c0*/  @!UPT UIADD3 URZ, UPT, UPT, URZ, URZ, URZ ;  /* 0x000000fffffff290 */ /* 0x000fe4000fffe0ff */
[----:B------:R-:W-:Y:S05]  /*36d0*/  @!P2 BRA `(.L_x_1327) ;  /* 0x000000000054a947 */ /* 0x000fea0003800000 */
[----:B------:R-:W1:Y:S01]  /*36e0*/  LDC.64 R2, c[0x0][0x4b0] ;  /* 0x00012c00ff027b82 */ /* 0x000e620000000a00 */
[----:B------:R-:W-:Y:S02]  /*36f0*/  ISETP.GE.AND P1, PT, R14, UR19, PT ;  /* 0x000000130e007c0c */ /* 0x000fe4000bf26270 */
[----:B--2---:R-:W-:Y:S02]  /*3700*/  MOV R69, R67 ;  /* 0x0000004300457202 */ /* 0x004fe40000000f00 */
[----:B------:R-:W-:Y:S01]  /*3710*/  ISETP.GE.AND P0, PT, R11, UR19, PT ;  /* 0x000000130b007c0c */ /* 0x000fe2000bf06270 */
[----:B-1-3--:R-:W-:Y:S04]  /*3720*/  IMAD.WIDE.U32 R32, R2, 0x60, R72 ;  /* 0x0000006002207825 */ /* 0x00afe800078e0048 */
[----:B------:R-:W-:Y:S05]  /*3730*/  IMAD R3, R3, 0x60, RZ ;  /* 0x0000006003037824 */ /* 0x000fea00078e02ff */
[----:B------:R-:W-:Y:S02]  /*3740*/  IADD3 R33, PT, PT, R33, R3, RZ ;  /* 0x0000000321217210 */ /* 0x000fe40007ffe0ff */
[----:B------:R-:W1:Y:S03]  /*3750*/  LDC.64 R2, c[0x0][0x3c0] ;  /* 0x0000f000ff027b82 */ /* 0x000e660000000a00 */
[----:B------:R-:W2:Y:S01]  /*3760*/  @!P1 LDG.E.128 R4, desc[UR4][R32.64] ;  /* 0x0000000420049981 */ /* 0x000ea2000c1e1d00 */
        /* <DEDUP_REMOVED lines=12> */
.L_x_1327:
[----:B------:R-:W-:Y:S05]  /*3830*/  BSYNC.RECONVERGENT B0 ;  /* 0x0000000000007941 */ /* 0x000fea0003800200 */
.L_x_1326:
        /* <DEDUP_REMOVED lines=10> */
[----:B-1-34-:R-:W3:Y:S04]  /*38e0*/  @!P1 LDG.E.128 R28, desc[UR4][R12.64] ;  /* 0x000000040c1c9981 */ /* 0x01aee8000c1e1d00 */
[----:B---3--:R1:W-:Y:S01]  /*38f0*/  @!P1 STG.E.128 desc[UR4][R70.64], R28 ;  /* 0x0000001c46009986 */ /* 0x0083e2000c101d04 */
[----:B------:R-:W-:Y:S03]  /*3900*/  ISETP.GE.AND P1, PT, R10, UR19, PT ;  /* 0x000000130a007c0c */ /* 0x000fe6000bf26270 */
[----:B------:R-:W3:Y:S04]  /*3910*/  @!P0 LDG.E.128 R24, desc[UR4][R12.64+0x80] ;  /* 0x000080040c188981 */ /* 0x000ee8000c1e1d00 */
[----:B---3--:R1:W-:Y:S01]  /*3920*/  @!P0 STG.E.128 desc[UR4][R70.64+0x80], R24 ;  /* 0x0000801846008986 */ /* 0x0083e2000c101d04 */
[----:B------:R-:W-:Y:S05]  /*3930*/  ISETP.GE.AND P0, PT, R9, UR19, PT ;  /* 0x0000001309007c0c */ /* 0x000fea000bf06270 */
[----:B------:R-:W3:Y:S04]  /*3940*/  @!P1 LDG.E.128 R20, desc[UR4][R12.64+0x100] ;  /* 0x000100040c149981 */ /* 0x000ee8000c1e1d00 */
[----:B---3--:R1:W-:Y:S04]  /*3950*/  @!P1 STG.E.128 desc[UR4][R70.64+0x100], R20 ;  /* 0x0001001446009986 */ /* 0x0083e8000c101d04 */
[----:B--2---:R-:W2:Y:S04]  /*3960*/  @!P0 LDG.E.128 R4, desc[UR4][R12.64+0x180] ;  /* 0x000180040c048981 */ /* 0x004ea8000c1e1d00 */
[----:B--2---:R1:W-:Y:S02]  /*3970*/  @!P0 STG.E.128 desc[UR4][R70.64+0x180], R4 ;  /* 0x0001800446008986 */ /* 0x0043e4000c101d04 */
.L_x_1331:
[----:B------:R-:W-:Y:S05]  /*3980*/  BSYNC.RECONVERGENT B0 ;  /* 0x0000000000007941 */ /* 0x000fea0003800200 */
.L_x_1330:
        /* <DEDUP_REMOVED lines=18> */
.L_x_1333:
[----:B------:R-:W-:Y:S05]  /*3ab0*/  BSYNC.RECONVERGENT B0 ;  /* 0x0000000000007941 */ /* 0x000fea0003800200 */
.L_x_1332:
[----:B------:R-:W-:Y:S04]  /*3ac0*/  BSSY.RECONVERGENT B0, `(.L_x_1334) ;  /* 0x0000014000007945 */ /* 0x000fe80003800200 */
[----:B------:R-:W-:Y:S05]  /*3ad0*/  @!P3 BRA `(.L_x_1335) ;  /* 0x000000000048b947 */ /* 0x000fea0003800000 */
[----:B-1----:R-:W3:Y:S01]  /*3ae0*/  LDC.64 R2, c[0x0][0x4a8] ;  /* 0x00012a00ff027b82 */ /* 0x002ee20000000a00 */
[----:B------:R-:W-:Y:S02]  /*3af0*/  ISETP.GE.AND P1, PT, R14, UR19, PT ;  /* 0x000000130e007c0c */ /* 0x000fe4000bf26270 */
[C---:B---3--:R-:W-:Y:S04]  /*3b00*/  LEA R32, P0, R2.reuse, R12, 0x6 ;  /* 0x0000000c02207211 */ /* 0x048fe800078030ff */
[----:B------:R-:W-:Y:S02]  /*3b10*/  LEA.HI.X R33, R2, R13, R3, 0x6, P0 ;  /* 0x0000000d02217211 */ /* 0x000fe400000f3403 */
[----:B------:R-:W1:Y:S01]  /*3b20*/  LDC.64 R2, c[0x0][0x3b8] ;  /* 0x0000ee00ff027b82 */ /* 0x000e620000000a00 */
[----:B------:R-:W-:Y:S04]  /*3b30*/  ISETP.GE.AND P0, PT, R11, UR19, PT ;  /* 0x000000130b007c0c */ /* 0x000fe8000bf06270 */
[----:B--2-4-:R-:W2:Y:S01]  /*3b40*/  @!P1 LDG.E.128 R4, desc[UR4][R32.64] ;  /* 0x0000000420049981 */ /* 0x014ea2000c1e1d00 */
        /* <DEDUP_REMOVED lines=11> */
.L_x_1335:
[----:B------:R-:W-:Y:S05]  /*3c00*/  BSYNC.RECONVERGENT B0 ;  /* 0x0000000000007941 */ /* 0x000fea0003800200 */
.L_x_1334:
[----:B-1----:R-:W-:Y:S01]  /*3c10*/  MOV R18, RZ ;  /* 0x000000ff00127202 */ /* 0x002fe20000000f00 */
[----:B------:R-:W-:Y:S05]  /*3c20*/  @!P2 BRA `(.L_x_1336) ;  /* 0x000000900080a947 */ /* 0x000fea0003800000 */
[----:B------:R-:W1:Y:S01]  /*3c30*/  LDC.64 R2, c[0x0][0x4a8] ;  /* 0x00012a00ff027b82 */ /* 0x000e620000000a00 */
[----:B------:R-:W-:Y:S02]  /*3c40*/  ISETP.GE.AND P0, PT, R14, UR19, PT ;  /* 0x000000130e007c0c */ /* 0x000fe4000bf06270 */
[----:B------:R-:W-:Y:S01]  /*3c50*/  ISETP.GE.AND P1, PT, R11, UR19, PT ;  /* 0x000000130b007c0c */ /* 0x000fe2000bf26270 */
[----:B-1----:R-:W-:Y:S02]  /*3c60*/  IMAD R3, R3, 0x60, RZ ;  /* 0x0000006003037824 */ /* 0x002fe400078e02ff */
[----:B---34-:R-:W-:Y:S05]  /*3c70*/  IMAD.WIDE.U32 R28, R2, 0x60, R12 ;  /* 0x00000060021c7825 */ /* 0x018fea00078e000c */
[----:B------:R-:W-:Y:S02]  /*3c80*/  IADD3 R29, PT, PT, R29, R3, RZ ;  /* 0x000000031d1d7210 */ /* 0x000fe40007ffe0ff */
[----:B------:R-:W1:Y:S03]  /*3c90*/  LDC.64 R2, c[0x0][0x3b8] ;  /* 0x0000ee00ff027b82 */ /* 0x000e660000000a00 */
[----:B--2---:R-:W2:Y:S01]  /*3ca0*/  @!P0 LDG.E.128 R4, desc[UR4][R28.64] ;  /* 0x000000041c048981 */ /* 0x004ea2000c1e1d00 */
        /* <DEDUP_REMOVED lines=15> */
.L_x_1329:
        /* <DEDUP_REMOVED lines=11> */
[----:B-1-34-:R-:W3:Y:S11]  /*3e50*/  LDG.E.128 R20, desc[UR4][R12.64] ;  /* 0x000000040c147981 */ /* 0x01aef6000c1e1d00 */
[----:B------:R-:W-:Y:S01]  /*3e60*/  @!UPT UIADD3 URZ, UPT, UPT, URZ, URZ, URZ ;  /* 0x000000fffffff290 */ /* 0x000fe2000fffe0ff */
[----:B------:R-:W4:Y:S06]  /*3e70*/  @!P0 LDG.E.64 R32, desc[UR4][R50.64] ;  /* 0x0000000432208981 */ /* 0x000f2c000c1e1b00 */
[----:B--2---:R-:W2:Y:S01]  /*3e80*/  @!P0 LDG.E.64 R6, desc[UR4][R16.64] ;  /* 0x0000000410068981 */ /* 0x004ea2000c1e1b00 */
[----:B---3--:R-:W-:Y:S01]  /*3e90*/  @!P0 LOP3.LUT R19, R20, 0xffff0000, RZ, 0xc0, !PT ;  /* 0xffff000014138812 */ /* 0x008fe200078ec0ff */
[----:B------:R-:W-:Y:S01]  /*3ea0*/  @!P0 IMAD.U32 R28, R22, 0x10000, RZ ;  /* 0x00010000161c8824 */ /* 0x000fe200078e00ff */
[----:B------:R-:W-:Y:S02]  /*3eb0*/  @!P0 SHF.L.U32 R29, R20, 0x10, RZ ;  /* 0x00000010141d8819 */ /* 0x000fe400000006ff */
[----:B------:R-:W-:Y:S02]  /*3ec0*/  @!P0 LOP3.LUT R25, R21, 0xffff0000, RZ, 0xc0, !PT ;  /* 0xffff000015198812 */ /* 0x000fe400078ec0ff */
[----:B------:R-:W-:Y:S02]  /*3ed0*/  @!P0 LOP3.LUT R24, R22, 0xffff0000, RZ, 0xc0, !PT ;  /* 0xffff000016188812 */ /* 0x000fe400078ec0ff */
[----:B------:R-:W-:Y:S02]  /*3ee0*/  @!P0 SHF.L.U32 R30, R23, 0x10, RZ ;  /* 0x00000010171e8819 */ /* 0x000fe400000006ff */
[C---:B----4-:R-:W-:Y:S01]  /*3ef0*/  @!P0 LOP3.LUT R31, R32.reuse, 0xffff0000, RZ, 0xc0, !PT ;  /* 0xffff0000201f8812 */ /* 0x050fe200078ec0ff */
[----:B------:R-:W-:Y:S02]  /*3f00*/  @!P0 IMAD.U32 R27, R32, 0x10000, RZ ;  /* 0x00010000201b8824 */ /* 0x000fe400078e00ff */
[C---:B------:R-:W-:Y:S01]  /*3f10*/  @!P0 IMAD.U32 R26, R33.reuse, 0x10000, RZ ;  /* 0x00010000211a8824 */ /* 0x040fe200078e00ff */
[----:B------:R-:W-:Y:S01]  /*3f20*/  @!P0 LOP3.LUT R33, R33, 0xffff0000, RZ, 0xc0, !PT ;  /* 0xffff000021218812 */ /* 0x000fe200078ec0ff */
[----:B------:R-:W-:Y:S01]  /*3f30*/  @!P0 FMUL.FTZ R35, R19, R27 ;  /* 0x0000001b13238220 */ /* 0x000fe20000410000 */
[C---:B--2---:R-:W-:Y:S01]  /*3f40*/  @!P0 SHF.L.U32 R8, R6.reuse, 0x10, RZ ;  /* 0x0000001006088819 */ /* 0x044fe200000006ff */
        /* <DEDUP_REMOVED lines=29> */
.L_x_1341:
[----:B------:R-:W-:Y:S05]  /*4120*/  BSYNC.RECONVERGENT B0 ;  /* 0x0000000000007941 */ /* 0x000fea0003800200 */
.L_x_1340:
[----:B------:R-:W-:Y:S04]  /*4130*/  BSSY.RECONVERGENT B0, `(.L_x_1342) ;  /* 0x0000030000007945 */ /* 0x000fe80003800200 */
[----:B------:R-:W-:Y:S05]  /*4140*/  @P6 BRA `(.L_x_1343) ;  /* 0x0000000000b86947 */ /* 0x000fea0003800000 */
        /* <DEDUP_REMOVED lines=46> */
.L_x_1343:
[----:B------:R-:W-:Y:S05]  /*4430*/  BSYNC.RECONVERGENT B0 ;  /* 0x0000000000007941 */ /* 0x000fea0003800200 */
.L_x_1342:
        /* <DEDUP_REMOVED lines=48> */
.L_x_1345:
[----:B------:R-:W-:Y:S05]  /*4740*/  BSYNC.RECONVERGENT B0 ;  /* 0x0000000000007941 */ /* 0x000fea0003800200 */
.L_x_1344:
        /* <DEDUP_REMOVED lines=47> */
.L_x_1339:
[----:B------:R-:W-:Y:S05]  /*4a40*/  BSYNC.RECONVERGENT B1 ;  /* 0x0000000000017941 */ /* 0x000fea0003800200 */
.L_x_1338:
        /* <DEDUP_REMOVED lines=65> */
.L_x_1349:
[----:B------:R-:W-:Y:S05]  /*4e60*/  BSYNC.RECONVERGENT B0 ;  /* 0x0000000000007941 */ /* 0x000fea0003800200 */
.L_x_1348:
        /* <DEDUP_REMOVED lines=48> */
.L_x_1351:
[----:B------:R-:W-:Y:S05]  /*5170*/  BSYNC.RECONVERGENT B0 ;  /* 0x0000000000007941 */ /* 0x000fea0003800200 */
.L_x_1350:
        /* <DEDUP_REMOVED lines=48> */
.L_x_1353:
[----:B------:R-:W-:Y:S05]  /*5480*/  BSYNC.RECONVERGENT B0 ;  /* 0x0000000000007941 */ /* 0x000fea0003800200 */
.L_x_1352:
        /* <DEDUP_REMOVED lines=47> */
.L_x_1347:
[----:B------:R-:W-:Y:S05]  /*5780*/  BSYNC.RECONVERGENT B1 ;  /* 0x0000000000017941 */ /* 0x000fea0003800200 */
.L_x_1346:
        /* <DEDUP_REMOVED lines=65> */
.L_x_1357:
[----:B------:R-:W-:Y:S05]  /*5ba0*/  BSYNC.RECONVERGENT B0 ;  /* 0x0000000000007941 */ /* 0x000fea0003800200 */
.L_x_1356:
        /* <DEDUP_REMOVED lines=48> */
.L_x_1359:
[----:B------:R-:W-:Y:S05]  /*5eb0*/  BSYNC.RECONVERGENT B0 ;  /* 0x0000000000007941 */ /* 0x000fea0003800200 */
.L_x_1358:
        /* <DEDUP_REMOVED lines=48> */
.L_x_1361:
[----:B------:R-:W-:Y:S05]  /*61c0*/  BSYNC.RECONVERGENT B0 ;  /* 0x0000000000007941 */ /* 0x000fea0003800200 */
.L_x_1360:
        /* <DEDUP_REMOVED lines=47> */
.L_x_1355:
[----:B------:R-:W-:Y:S05]  /*64c0*/  BSYNC.RECONVERGENT B1 ;  /* 0x0000000000017941 */ /* 0x000fea0003800200 */
.L_x_1354:
        /* <DEDUP_REMOVED lines=67> */
.L_x_1365:
[----:B------:R-:W-:Y:S05]  /*6900*/  BSYNC.RECONVERGENT B0 ;  /* 0x0000000000007941 */ /* 0x000fea0003800200 */
.L_x_1364:
        /* <DEDUP_REMOVED lines=48> */
.L_x_1367:
[----:B------:R-:W-:Y:S05]  /*6c10*/  BSYNC.RECONVERGENT B0 ;  /* 0x0000000000007941 */ /* 0x000fea0003800200 */
.L_x_1366:
        /* <DEDUP_REMOVED lines=48> */
.L_x_1369:
[----:B------:R-:W-:Y:S05]  /*6f20*/  BSYNC.RECONVERGENT B0 ;  /* 0x0000000000007941 */ /* 0x000fea0003800200 */
.L_x_1368:
        /* <DEDUP_REMOVED lines=47> */
.L_x_1363:
[----:B------:R-:W-:Y:S05]  /*7220*/  BSYNC.RECONVERGENT B1 ;  /* 0x0000000000017941 */ /* 0x000fea0003800200 */
.L_x_1362:
        /* <DEDUP_REMOVED lines=8> */
.L_x_1337:
[----:B-1-34-:R-:W-:Y:S01]  /*72b0*/  LEA.HI R20, R18, R18, RZ, 0x1 ;  /* 0x0000001212147211 */ /* 0x01afe200078f08ff */
[----:B------:R-:W-:Y:S01]  /*72c0*/  BSSY.RECONVERGENT B1, `(.L_x_1370) ;  /* 0x000016b000017945 */ /* 0x000fe20003800200 */
[----:B------:R-:W-:Y:S02]  /*72d0*/  SHF.R.U32.HI R19, RZ, 0x1, R18 ;  /* 0x00000001ff137819 */ /* 0x000fe40000011612 */
[----:B------:R-:W-:Y:S05]  /*72e0*/  SHF.R.S32.HI R20, RZ, 0x1, R20 ;  /* 0x00000001ff147819 */ /* 0x000fea0000011414 */
[----:B------:R-:W-:Y:S05]  /*72f0*/  IMAD.MOV R20, RZ, RZ, -R20 ;  /* 0x000000ffff147224 */ /* 0x000fea00078e0a14 */
[----:B--2---:R-:W-:Y:S01]  /*7300*/  SHF.R.S32.HI R69, RZ, 0x1f, R20 ;  /* 0x0000001fff457819 */ /* 0x004fe20000011414 */
        /* <DEDUP_REMOVED lines=89> */
.L_x_1373:
[----:B------:R-:W-:Y:S05]  /*78a0*/  BSYNC.RECONVERGENT B0 ;  /* 0x0000000000007941 */ /* 0x000fea0003800200 */
.L_x_1372:
        /* <DEDUP_REMOVED lines=89> */
.L_x_1375:
[----:B------:R-:W-:Y:S05]  /*7e40*/  BSYNC.RECONVERGENT B0 ;  /* 0x0000000000007941 */ /* 0x000fea0003800200 */
.L_x_1374:
        /* <DEDUP_REMOVED lines=89> */
.L_x_1377:
[----:B------:R-:W-:Y:S05]  /*83e0*/  BSYNC.RECONVERGENT B0 ;  /* 0x0000000000007941 */ /* 0x000fea0003800200 */
.L_x_1376:
        /* <DEDUP_REMOVED lines=88> */
.L_x_1371:
[----:B------:R-:W-:Y:S05]  /*8970*/  BSYNC.RECONVERGENT B1 ;  /* 0x0000000000017941 */ /* 0x000fea0003800200 */
.L_x_1370:
        /* <DEDUP_REMOVED lines=96> */
.L_x_1381:
[----:B------:R-:W-:Y:S05]  /*8f80*/  BSYNC.RECONVERGENT B0 ;  /* 0x0000000000007941 */ /* 0x000fea0003800200 */
.L_x_1380:
        /* <DEDUP_REMOVED lines=88> */
.L_x_1383:
[----:B------:R-:W-:Y:S05]  /*9510*/  BSYNC.RECONVERGENT B0 ;  /* 0x0000000000007941 */ /* 0x000fea0003800200 */
.L_x_1382:
        /* <DEDUP_REMOVED lines=88> */
.L_x_1385:
[----:B------:R-:W-:Y:S05]  /*9aa0*/  BSYNC.RECONVERGENT B0 ;  /* 0x0000000000007941 */ /* 0x000fea0003800200 */
.L_x_1384:
        /* <DEDUP_REMOVED lines=86> */
.L_x_1379:
[----:B------:R-:W-:Y:S05]  /*a010*/  BSYNC.RECONVERGENT B1 ;  /* 0x0000000000017941 */ /* 0x000fea0003800200 */
.L_x_1378:
[----:B------:R-:W-:Y:S04]  /*a020*/  BSSY.RECONVERGENT B1, `(.L_x_1386) ;  /* 0x000016b000017945 */ /* 0x000fe80003800200 */
[----:B------:R-:W-:Y:S05]  /*a030*/  @!P3 BRA `(.L_x_1387) ;  /* 0x0000001400a4b947 */ /* 0x000fea0003800000 */
[----:B------:R-:W5:Y:S01]  /*a040*/  LDC R106, c[0x0][0x440] ;  /* 0x00011000ff6a7b82 */ /* 0x000f620000000800 */
[----:B------:R-:W-:Y:S07]  /*a050*/  BSSY.RECONVERGENT B0, `(.L_x_1388) ;  /* 0x0000060000007945 */ /* 0x000fee0003800200 */
[----:B------:R-:W2:Y:S08]  /*a060*/  LDC.64 R4, c[0x0][0x4a8] ;  /* 0x00012a00ff047b82 */ /* 0x000eb00000000a00 */
[----:B------:R-:W1:Y:S01]  /*a070*/  LDC.64 R2, c[0x0][0x3b8] ;  /* 0x0000ee00ff027b82 */ /* 0x000e620000000a00 */
[-C--:B-----5:R-:W-:Y:S02]  /*a080*/  ISETP.GE.AND P3, PT, R14, R106.reuse, PT ;  /* 0x0000006a0e00720c */ /* 0x0a0fe40003f66270 */
[----:B------:R-:W-:Y:S02]  /*a090*/  ISETP.GE.AND P5, PT, R11, R106, PT ;  /* 0x0000006a0b00720c */ /* 0x000fe40003fa6270 */
        /* <DEDUP_REMOVED lines=91> */
.L_x_1389:
[----:B------:R-:W-:Y:S05]  /*a650*/  BSYNC.RECONVERGENT B0 ;  /* 0x0000000000007941 */ /* 0x000fea0003800200 */
.L_x_1388:
        /* <DEDUP_REMOVED lines=88> */
.L_x_1391:
[----:B------:R-:W-:Y:S05]  /*abe0*/  BSYNC.RECONVERGENT B0 ;  /* 0x0000000000007941 */ /* 0x000fea0003800200 */
.L_x_1390:
        /* <DEDUP_REMOVED lines=87> */
.L_x_1393:
[----:B------:R-:W-:Y:S05]  /*b160*/  BSYNC.RECONVERGENT B0 ;  /* 0x0000000000007941 */ /* 0x000fea0003800200 */
.L_x_1392:
        /* <DEDUP_REMOVED lines=86> */
.L_x_1387:
[----:B------:R-:W-:Y:S05]  /*b6d0*/  BSYNC.RECONVERGENT B1 ;  /* 0x0000000000017941 */ /* 0x000fea0003800200 */
.L_x_1386:
        /* <DEDUP_REMOVED lines=102> */
.L_x_1397:
[----:B------:R-:W-:Y:S05]  /*bd40*/  BSYNC.RECONVERGENT B0 ;  /* 0x0000000000007941 */ /* 0x000fea0003800200 */
.L_x_1396:
        /* <DEDUP_REMOVED lines=87> */
.L_x_1399:
[----:B------:R-:W-:Y:S05]  /*c2c0*/  BSYNC.RECONVERGENT B0 ;  /* 0x0000000000007941 */ /* 0x000fea0003800200 */
.L_x_1398:
        /* <DEDUP_REMOVED lines=87> */
.L_x_1401:
[----:B------:R-:W-:Y:S05]  /*c840*/  BSYNC.RECONVERGENT B0 ;  /* 0x0000000000007941 */ /* 0x000fea0003800200 */
.L_x_1400:
        /* <DEDUP_REMOVED lines=86> */
.L_x_1395:
[----:B------:R-:W-:Y:S05]  /*cdb0*/  BSYNC.RECONVERGENT B1 ;  /* 0x0000000000017941 */ /* 0x000fea0003800200 */
.L_x_1394:
[----:B------:R-:W5:Y:S08]  /*cdc0*/  LDC R3, c[0x0][0x450] ;  /* 0x00011400ff037b82 */ /* 0x000f700000000800 */
[----:B------:R-:W1:Y:S01]  /*cdd0*/  LDC R18, c[0x0][0x450] ;  /* 0x00011400ff127b82 */ /* 0x000e620000000800 */
[----:B-----5:R-:W-:Y:S05]  /*cde0*/  IMAD.U32 R3, R3, -0x20, RZ ;  /* 0xffffffe003037824 */ /* 0x020fea00078e00ff */
[C---:B------:R-:W-:Y:S02]  /*cdf0*/  LEA R76, P1, R3.reuse, R76, 0x1 ;  /* 0x0000004c034c7211 */ /* 0x040fe400078208ff */
[C---:B------:R-:W-:Y:S02]  /*ce00*/  LEA R74, P0, R3.reuse, R74, 0x1 ;  /* 0x0000004a034a7211 */ /* 0x040fe400078008ff */
[C---:B------:R-:W-:Y:S02]  /*ce10*/  LEA.HI.X.SX32 R77, R3.reuse, R77, 0x1, P1 ;  /* 0x0000004d034d7211 */ /* 0x040fe400008f0eff */
[----:B-1----:R-:W-:Y:S09]  /*ce20*/  LEA.HI.X.SX32 R75, R3, R75, 0x1, P0 ;  /* 0x0000004b034b7211 */ /* 0x002ff200000f0eff */
.L_x_1336:
[----:B------:R-:W-:Y:S05]  /*ce30*/  BSYNC.RECONVERGENT B2 ;  /* 0x0000000000027941 */ /* 0x000fea0003800200 */
.L_x_1328:
        /* <DEDUP_REMOVED lines=89> */
.L_x_1402:
[----:B------:R-:W-:Y:S01]  /*d3d0*/  UISETP.GT.AND UP0, UPT, UR28, UR6, UPT ;  /* 0x000000061c00728c */ /* 0x000fe2000bf04270 */
[----:B------:R-:W-:Y:S02]  /*d3e0*/  IADD3 R72, P1, PT, R72, R79, RZ ;  /* 0x0000004f48487210 */ /* 0x000fe40007f3e0ff */
[----:B------:R-:W-:Y:S03]  /*d3f0*/  IADD3 R12, P0, PT, R12, R83, RZ ;  /* 0x000000530c0c7210 */ /* 0x000fe60007f1e0ff */
[----:B------:R-:W-:Y:S02]  /*d400*/  IMAD.X R73, R73, 0x1, R78, P1 ;  /* 0x0000000149497824 */ /* 0x000fe400008e064e */
[----:B------:R-:W-:Y:S01]  /*d410*/  IMAD.X R13, R13, 0x1, R81, P0 ;  /* 0x000000010d0d7824 */ /* 0x000fe200000e0651 */
[----:B------:R-:W-:Y:S07]  /*d420*/  BRA.U UP0, `(.L_x_1403) ;  /* 0xffffff5d00847547 */ /* 0x000fee000b83ffff */
.L_x_1319:
        /* <DEDUP_REMOVED lines=16> */
[C---:B------:R-:W-:Y:S01]  /*d530*/  VIADD R32, R100.reuse, 0x10 ;  /* 0x0000001064207836 */ /* 0x040fe20000000000 */
[----:B------:R-:W-:Y:S01]  /*d540*/  BSSY.RECONVERGENT B0, `(.L_x_1406) ;  /* 0x0000028000007945 */ /* 0x000fe20003800200 */
[C---:B------:R-:W-:Y:S01]  /*d550*/  VIADD R30, R100.reuse, 0x20 ;  /* 0x00000020641e7836 */ /* 0x040fe20000000000 */
[----:B------:R-:W-:Y:S01]  /*d560*/  UIADD3 UR24, UPT, UPT, -UR24, UR20, URZ ;  /* 0x0000001418187290 */ /* 0x000fe2000fffe1ff */
[----:B------:R-:W-:-:S05]  /*d570*/  VIADD R36, R100, 0x30 ;  /* 0x0000003064247836 */ /* 0x000fca0000000000 */
[----:B------:R-:W-:Y:S02]  /*d580*/  ISETP.GE.AND P1, PT, R100, UR24, PT ;  /* 0x0000001864007c0c */ /* 0x000fe4000bf26270 */
[----:B------:R-:W-:Y:S02]  /*d590*/  ISETP.GE.AND P4, PT, R32, UR24, PT ;  /* 0x0000001820007c0c */ /* 0x000fe4000bf86270 */
[----:B------:R-:W-:Y:S02]  /*d5a0*/  ISETP.GE.AND P6, PT, R30, UR24, PT ;  /* 0x000000181e007c0c */ /* 0x000fe4000bfc6270 */
[----:B------:R-:W-:Y:S02]  /*d5b0*/  ISETP.GE.AND P5, PT, R36, UR24, PT ;  /* 0x0000001824007c0c */ /* 0x000fe4000bfa6270 */
        /* <DEDUP_REMOVED lines=32> */
.L_x_1407:
[----:B------:R-:W-:Y:S05]  /*d7c0*/  BSYNC.RECONVERGENT B0 ;  /* 0x0000000000007941 */ /* 0x000fea0003800200 */
.L_x_1406:
        /* <DEDUP_REMOVED lines=29> */
.L_x_1409:
[----:B------:R-:W-:Y:S05]  /*d9a0*/  BSYNC.RECONVERGENT B0 ;  /* 0x0000000000007941 */ /* 0x000fea0003800200 */
.L_x_1408:
        /* <DEDUP_REMOVED lines=29> */
.L_x_1411:
[----:B------:R-:W-:Y:S05]  /*db80*/  BSYNC.RECONVERGENT B0 ;  /* 0x0000000000007941 */ /* 0x000fea0003800200 */
.L_x_1410:
        /* <DEDUP_REMOVED lines=30> */
.L_x_1405:
[----:B------:R-:W1:Y:S01]  /*dd70*/  LDCU.64 UR8, c[0x0][0x470] ;  /* 0x00008e00ff0877ac */ /* 0x000e620008000a00 */
[----:B------:R-:W-:Y:S01]  /*dd80*/  IMAD.MOV.U32 R2, RZ, RZ, RZ ;  /* 0x000000ffff027224 */ /* 0x000fe200078e00ff */
[----:B-1----:R-:W-:-:S04]  /*dd90*/  ISETP.NE.U32.AND P0, PT, RZ, UR8, PT ;  /* 0x00000008ff007c0c */ /* 0x002fc8000bf05070 */
[----:B------:R-:W-:Y:S01]  /*dda0*/  ISETP.NE.AND.EX P0, PT, RZ, UR9, PT, P0 ;  /* 0x00000009ff007c0c */ /* 0x000fe2000bf05300 */
[----:B------:R-:W1:Y:S01]  /*ddb0*/  LDCU.U8 UR10, c[0x0][0x533] ;  /* 0x0000a660ff0a77ac */ /* 0x000e620008000000 */
[----:B------:R-:W2:Y:S11]  /*ddc0*/  LDCU.64 UR8, c[0x0][0x380] ;  /* 0x00007000ff0877ac */ /* 0x000eb60008000a00 */
[----:B------:R-:W3:Y:S01]  /*ddd0*/  @P0 LDG.E R2, desc[UR4][R102.64] ;  /* 0x0000000466020981 */ /* 0x000ee2000c1e1900 */
[----:B-1----:R-:W-:Y:S01]  /*dde0*/  UISETP.NE.AND UP0, UPT, UR10, URZ, UPT ;  /* 0x000000ff0a00728c */ /* 0x002fe2000bf05270 */
[----:B--2---:R-:W-:-:S04]  /*ddf0*/  LEA R34, P0, R98, UR8, 0x1 ;  /* 0x0000000862227c11 */ /* 0x004fc8000f8008ff */
[----:B------:R-:W-:Y:S01]  /*de00*/  LEA.HI.X R35, R98, UR9, R66, 0x1, P0 ;  /* 0x0000000962237c11 */ /* 0x000fe200080f0c42 */
[----:B---3--:R-:W-:Y:S02]  /*de10*/  VIADD R4, R2, UR23 ;  /* 0x0000001702047c36 */ /* 0x008fe40008000000 */
[----:B------:R-:W-:Y:S02]  /*de20*/  IMAD.SHL.U32 R2, R64, 0x4, RZ ;  /* 0x0000000440027824 */ /* 0x000fe400078e00ff */
[----:B------:R-:W-:-:S03]  /*de30*/  IMAD R4, R95, R4, RZ ;  /* 0x000000045f047224 */ /* 0x000fc600078e02ff */
[----:B------:R-:W-:-:S04]  /*de40*/  LOP3.LUT R2, R2, 0x1c, RZ, 0xc0, !PT ;  /* 0x0000001c02027812 */ /* 0x000fc800078ec0ff */
[----:B------:R-:W-:-:S04]  /*de50*/  IADD3 R5, P2, PT, R2, R4, RZ ;  /* 0x0000000402057210 */ /* 0x000fc80007f5e0ff */
[----:B------:R-:W-:Y:S02]  /*de60*/  IADD3 R2, P1, PT, R2, R5, RZ ;  /* 0x0000000502027210 */ /* 0x000fe40007f3e0ff */
[----:B------:R-:W-:-:S05]  /*de70*/  LEA.HI.X.SX32 R4, R4, RZ, 0x1, P2 ;  /* 0x000000ff04047211 */ /* 0x000fca00010f0eff */
[----:B------:R-:W-:Y:S01]  /*de80*/  IMAD.X R8, RZ, RZ, R4, P1 ;  /* 0x000000ffff087224 */ /* 0x000fe200008e0604 */
[----:B------:R-:W-:Y:S06]  /*de90*/  BRA.U !UP0, `(.L_x_1413) ;  /* 0x0000003108d07547 */ /* 0x000fec000b800000 */
[----:B------:R-:W1:Y:S01]  /*dea0*/  LDCU.64 UR10, c[0x0][0x4c8] ;  /* 0x00009900ff0a77ac */ /* 0x000e620008000a00 */
[C---:B------:R-:W-:Y:S01]  /*deb0*/  IMAD.SHL.U32 R16, R5.reuse, 0x2, RZ ;  /* 0x0000000205107824 */ /* 0x040fe200078e00ff */
[----:B------:R-:W-:Y:S01]  /*dec0*/  SHF.L.U64.HI R4, R5, 0x1, R4 ;  /* 0x0000000105047819 */ /* 0x000fe20000010204 */
[----:B------:R-:W-:Y:S01]  /*ded0*/  BSSY.RECONVERGENT B2, `(.L_x_1414) ;  /* 0x00000d1000027945 */ /* 0x000fe20003800200 */
[----:B------:R-:W2:Y:S01]  /*dee0*/  LDCU.64 UR8, c[0x0][0x4d0] ;  /* 0x00009a00ff0877ac */ /* 0x000ea20008000a00 */
[----:B------:R-:W-:-:S06]  /*def0*/  UIADD3 UR24, UPT, UPT, -UR24, UR20, URZ ;  /* 0x0000001418187290 */ /* 0x000fcc000fffe1ff */
[----:B------:R-:W-:Y:S02]  /*df00*/  ISETP.GE.AND P2, PT, R100, UR24, PT ;  /* 0x0000001864007c0c */ /* 0x000fe4000bf46270 */
[C---:B-1----:R-:W-:Y:S02]  /*df10*/  IADD3 R18, P1, PT, R16.reuse, UR10, RZ ;  /* 0x0000000a10127c10 */ /* 0x042fe4000ff3e0ff */
[----:B--2---:R-:W-:Y:S02]  /*df20*/  IADD3 R16, P0, PT, R16, UR8, RZ ;  /* 0x0000000810107c10 */ /* 0x004fe4000ff1e0ff */
[C---:B------:R-:W-:Y:S02]  /*df30*/  IADD3.X R19, PT, PT, R4.reuse, UR11, RZ, P1, !PT ;  /* 0x0000000b04137c10 */ /* 0x040fe40008ffe4ff */
        /* <DEDUP_REMOVED lines=50> */
.L_x_1419:
[----:B------:R-:W-:Y:S05]  /*e260*/  BSYNC.RECONVERGENT B0 ;  /* 0x0000000000007941 */ /* 0x000fea0003800200 */
.L_x_1418:
[----:B-----5:R-:W-:Y:S01]  /*e270*/  IMAD.MOV.U32 R6, RZ, RZ, R22 ;  /* 0x000000ffff067224 */ /* 0x020fe200078e0016 */
[----:B------:R-:W-:Y:S01]  /*e280*/  MOV R4, R20 ;  /* 0x0000001400047202 */ /* 0x000fe20000000f00 */
[----:B------:R-:W-:Y:S01]  /*e290*/  IMAD.MOV.U32 R7, RZ, RZ, R23 ;  /* 0x000000ffff077224 */ /* 0x000fe200078e0017 */
[----:B------:R-:W-:Y:S02]  /*e2a0*/  MOV R5, R21 ;  /* 0x0000001500057202 */ /* 0x000fe40000000f00 */
.L_x_1417:
[----:B------:R-:W-:Y:S05]  /*e2b0*/  BSYNC.RECONVERGENT B1 ;  /* 0x0000000000017941 */ /* 0x000fea0003800200 */
.L_x_1416:
        /* <DEDUP_REMOVED lines=47> */
.L_x_1423:
[----:B------:R-:W-:Y:S05]  /*e5b0*/  BSYNC.RECONVERGENT B0 ;  /* 0x0000000000007941 */ /* 0x000fea0003800200 */
.L_x_1422:
[----:B-----5:R4:W-:Y:S02]  /*e5c0*/  STS.128 [R3+0x2000], R20 ;  /* 0x0020001403007388 */ /* 0x0209e40000000c00 */
.L_x_1421:
[----:B------:R-:W-:Y:S05]  /*e5d0*/  BSYNC.RECONVERGENT B1 ;  /* 0x0000000000017941 */ /* 0x000fea0003800200 */
.L_x_1420:
        /* <DEDUP_REMOVED lines=46> */
.L_x_1427:
[----:B------:R-:W-:Y:S05]  /*e8c0*/  BSYNC.RECONVERGENT B0 ;  /* 0x0000000000007941 */ /* 0x000fea0003800200 */
.L_x_1426:
[----:B-----5:R1:W-:Y:S02]  /*e8d0*/  STS.128 [R3+0x4000], R20 ;  /* 0x0040001403007388 */ /* 0x0203e40000000c00 */
.L_x_1425:
[----:B------:R-:W-:Y:S05]  /*e8e0*/  BSYNC.RECONVERGENT B1 ;  /* 0x0000000000017941 */ /* 0x000fea0003800200 */
.L_x_1424:
        /* <DEDUP_REMOVED lines=45> */
.L_x_1429:
[----:B------:R-:W-:Y:S05]  /*ebc0*/  BSYNC.RECONVERGENT B0 ;  /* 0x0000000000007941 */ /* 0x000fea0003800200 */
.L_x_1428:
[----:B-----5:R4:W-:Y:S02]  /*ebd0*/  STS.128 [R3+0x6000], R20 ;  /* 0x0060001403007388 */ /* 0x0209e40000000c00 */
.L_x_1415:
[----:B------:R-:W-:Y:S05]  /*ebe0*/  BSYNC.RECONVERGENT B2 ;  /* 0x0000000000027941 */ /* 0x000fea0003800200 */
.L_x_1414:
[----:B------:R-:W-:Y:S01]  /*ebf0*/  IADD3 R32, PT, PT, R100, 0x10, RZ ;  /* 0x0000001064207810 */ /* 0x000fe20007ffe0ff */
[----:B------:R-:W-:Y:S03]  /*ec00*/  BSSY.RECONVERGENT B2, `(.L_x_1430) ;  /* 0x00000c8000027945 */ /* 0x000fe60003800200 */
[----:B------:R-:W-:-:S13]  /*ec10*/  ISETP.GE.AND P0, PT, R32, UR24, PT ;  /* 0x0000001820007c0c */ /* 0x000fda000bf06270 */
        /* <DEDUP_REMOVED lines=31> */
[----:B------:R-:W-:-:S02]  /*ee10*/  IMAD.U32 R6, R6, 0x10000, RZ ;  /* 0x0001000006067824 */ /* 0x000fc400078e00ff */
[----:B------:R-:W-:Y:S01]  /*ee20*/  FMUL.FTZ R29, R27, R30 ;  /* 0x0000001e1b1d7220 */ /* 0x000fe20000410000 */
[----:B------:R-:W-:Y:S01]  /*ee30*/  FFMA.FTZ R23, R23, R26, R8 ;  /* 0x0000001a17177223 */ /* 0x000fe20000010008 */
[----:B------:R-:W-:Y:S01]  /*ee40*/  SHF.L.U32 R8, R5, 0x10, RZ ;  /* 0x0000001005087819 */ /* 0x000fe200000006ff */
[----:B------:R-:W-:Y:S01]  /*ee50*/  FFMA.FTZ R22, R27, R31, -R22 ;  /* 0x0000001f1b167223 */ /* 0x000fe20000010816 */
[----:B------:R-:W-:Y:S01]  /*ee60*/  SHF.L.U32 R26, R7, 0x10, RZ ;  /* 0x00000010071a7819 */ /* 0x000fe200000006ff */
[-C--:B------:R-:W-:Y:S01]  /*ee70*/  FMUL.FTZ R5, R4, R36.reuse ;  /* 0x0000002404057220 */ /* 0x080fe20000410000 */
[----:B------:R-:W-:Y:S01]  /*ee80*/  FMUL.FTZ R27, R6, R36 ;  /* 0x00000024061b7220 */ /* 0x000fe20000410000 */
[----:B------:R-:W-:Y:S01]  /*ee90*/  FMUL.FTZ R7, R8, R37 ;  /* 0x0000002508077220 */ /* 0x000fe20000410000 */
[----:B------:R-:W-:Y:S01]  /*eea0*/  FFMA.FTZ R29, R20, R31, R29 ;  /* 0x0000001f141d7223 */ /* 0x000fe2000001001d */
[----:B------:R-:W-:Y:S01]  /*eeb0*/  FMUL.FTZ R37, R26, R37 ;  /* 0x000000251a257220 */ /* 0x000fe20000410000 */
        /* <DEDUP_REMOVED lines=8> */
.L_x_1435:
[----:B------:R-:W-:Y:S05]  /*ef40*/  BSYNC.RECONVERGENT B0 ;  /* 0x0000000000007941 */ /* 0x000fea0003800200 */
.L_x_1434:
[----:B-----5:R4:W-:Y:S02]  /*ef50*/  STS.128 [R3+0x800], R20 ;  /* 0x0008001403007388 */ /* 0x0209e40000000c00 */
.L_x_1433:
[----:B------:R-:W-:Y:S05]  /*ef60*/  BSYNC.RECONVERGENT B1 ;  /* 0x0000000000017941 */ /* 0x000fea0003800200 */
.L_x_1432:
        /* <DEDUP_REMOVED lines=46> */
.L_x_1439:
[----:B------:R-:W-:Y:S05]  /*f250*/  BSYNC.RECONVERGENT B0 ;  /* 0x0000000000007941 */ /* 0x000fea0003800200 */
.L_x_1438:
[----:B-----5:R4:W-:Y:S02]  /*f260*/  STS.128 [R3+0x2800], R20 ;  /* 0x0028001403007388 */ /* 0x0209e40000000c00 */
.L_x_1437:
[----:B------:R-:W-:Y:S05]  /*f270*/  BSYNC.RECONVERGENT B1 ;  /* 0x0000000000017941 */ /* 0x000fea0003800200 */
.L_x_1436:
        /* <DEDUP_REMOVED lines=46> */
.L_x_1443:
[----:B------:R-:W-:Y:S05]  /*f560*/  BSYNC.RECONVERGENT B0 ;  /* 0x0000000000007941 */ /* 0x000fea0003800200 */
.L_x_1442:
[----:B-----5:R4:W-:Y:S02]  /*f570*/  STS.128 [R3+0x4800], R20 ;  /* 0x0048001403007388 */ /* 0x0209e40000000c00 */
.L_x_1441:
[----:B------:R-:W-:Y:S05]  /*f580*/  BSYNC.RECONVERGENT B1 ;  /* 0x0000000000017941 */ /* 0x000fea0003800200 */
.L_x_1440:
        /* <DEDUP_REMOVED lines=45> */
.L_x_1445:
[----:B------:R-:W-:Y:S05]  /*f860*/  BSYNC.RECONVERGENT B0 ;  /* 0x0000000000007941 */ /* 0x000fea0003800200 */
.L_x_1444:
[----:B-----5:R4:W-:Y:S02]  /*f870*/  STS.128 [R3+0x6800], R20 ;  /* 0x0068001403007388 */ /* 0x0209e40000000c00 */
.L_x_1431:
[----:B------:R-:W-:Y:S05]  /*f880*/  BSYNC.RECONVERGENT B2 ;  /* 0x0000000000027941 */ /* 0x000fea0003800200 */
.L_x_1430:
[----:B------:R-:W-:Y:S01]  /*f890*/  IADD3 R30, PT, PT, R100, 0x20, RZ ;  /* 0x00000020641e7810 */ /* 0x000fe20007ffe0ff */
[----:B------:R-:W-:Y:S03]  /*f8a0*/  BSSY.RECONVERGENT B2, `(.L_x_1446) ;  /* 0x00000c8000027945 */ /* 0x000fe60003800200 */
[----:B------:R-:W-:-:S13]  /*f8b0*/  ISETP.GE.AND P0, PT, R30, UR24, PT ;  /* 0x000000181e007c0c */ /* 0x000fda000bf06270 */
        /* <DEDUP_REMOVED lines=50> */
.L_x_1451:
[----:B------:R-:W-:Y:S05]  /*fbe0*/  BSYNC.RECONVERGENT B0 ;  /* 0x0000000000007941 */ /* 0x000fea0003800200 */
.L_x_1450:
[----:B-----5:R1:W-:Y:S02]  /*fbf0*/  STS.128 [R3+0x1000], R20 ;  /* 0x0010001403007388 */ /* 0x0203e40000000c00 */
.L_x_1449:
[----:B------:R-:W-:Y:S05]  /*fc00*/  BSYNC.RECONVERGENT B1 ;  /* 0x0000000000017941 */ /* 0x000fea0003800200 */
.L_x_1448:
        /* <DEDUP_REMOVED lines=46> */
.L_x_1455:
[----:B------:R-:W-:Y:S05]  /*fef0*/  BSYNC.RECONVERGENT B0 ;  /* 0x0000000000007941 */ /* 0x000fea0003800200 */
.L_x_1454:
[----:B-----5:R4:W-:Y:S02]  /*ff00*/  STS.128 [R3+0x3000], R20 ;  /* 0x0030001403007388 */ /* 0x0209e40000000c00 */
.L_x_1453:
[----:B------:R-:W-:Y:S05]  /*ff10*/  BSYNC.RECONVERGENT B1 ;  /* 0x0000000000017941 */ /* 0x000fea0003800200 */
.L_x_1452:
        /* <DEDUP_REMOVED lines=46> */
.L_x_1459:
[----:B------:R-:W-:Y:S05]  /*10200*/  BSYNC.RECONVERGENT B0 ;  /* 0x0000000000007941 */ /* 0x000fea0003800200 */
.L_x_1458:
[----:B-----5:R4:W-:Y:S02]  /*10210*/  STS.128 [R3+0x5000], R20 ;  /* 0x0050001403007388 */ /* 0x0209e40000000c00 */
.L_x_1457:
[----:B------:R-:W-:Y:S05]  /*10220*/  BSYNC.RECONVERGENT B1 ;  /* 0x0000000000017941 */ /* 0x000fea0003800200 */
.L_x_1456:
        /* <DEDUP_REMOVED lines=45> */
.L_x_1461:
[----:B------:R-:W-:Y:S05]  /*10500*/  BSYNC.RECONVERGENT B0 ;  /* 0x0000000000007941 */ /* 0x000fea0003800200 */
.L_x_1460:
[----:B-----5:R4:W-:Y:S02]  /*10510*/  STS.128 [R3+0x7000], R20 ;  /* 0x0070001403007388 */ /* 0x0209e40000000c00 */
.L_x_1447:
[----:B------:R-:W-:Y:S05]  /*10520*/  BSYNC.RECONVERGENT B2 ;  /* 0x0000000000027941 */ /* 0x000fea0003800200 */
.L_x_1446:
[----:B------:R-:W-:-:S04]  /*10530*/  IADD3 R36, PT, PT, R100, 0x30, RZ ;  /* 0x0000003064247810 */ /* 0x000fc80007ffe0ff */
[----:B------:R-:W-:-:S13]  /*10540*/  ISETP.GE.AND P0, PT, R36, UR24, PT ;  /* 0x0000001824007c0c */ /* 0x000fda000bf06270 */
[----:B------:R-:W-:Y:S05]  /*10550*/  @P0 BRA `(.L_x_1412) ;  /* 0x0000006400ec0947 */ /* 0x000fea0003800000 */
[----:B------:R-:W5:Y:S01]  /*10560*/  LDC R2, c[0x0][0x440] ;  /* 0x00011000ff027b82 */ /* 0x000f620000000800 */
[----:B-1-34-:R-:W-:Y:S01]  /*10570*/  IMAD.WIDE.U32 R34, R12, 0x60, R34 ;  /* 0x000000600c227825 */ /* 0x01afe200078e0022 */
[----:B------:R-:W-:Y:S03]  /*10580*/  BSSY.RECONVERGENT B1, `(.L_x_1462) ;  /* 0x0000033000017945 */ /* 0x000fe60003800200 */
[----:B------:R-:W-:Y:S01]  /*10590*/  IMAD R13, R13, 0x60, RZ ;  /* 0x000000600d0d7824 */ /* 0x000fe200078e02ff */
[----:B------:R-:W-:-:S04]  /*105a0*/  MOV R12, R34 ;  /* 0x00000022000c7202 */ /* 0x000fc80000000f00 */
[----:B------:R-:W-:Y:S02]  /*105b0*/  IADD3 R13, PT, PT, R13, R35, RZ ;  /* 0x000000230d0d7210 */ /* 0x000fe40007ffe0ff */
[----:B-----5:R-:W-:-:S13]  /*105c0*/  ISETP.GE.AND P0, PT, R14, R2, PT ;  /* 0x000000020e00720c */ /* 0x020fda0003f06270 */
        /* <DEDUP_REMOVED lines=23> */
[----:B------:R-:W-:Y:S01]  /*10740*/  FMUL.FTZ R8, R27, R8 ;  /* 0x000000081b087220 */ /* 0x000fe20000410000 */
[----:B------:R-:W-:Y:S01]  /*10750*/  SHF.L.U32 R5, R5, 0x10, RZ ;  /* 0x0000001005057819 */ /* 0x000fe200000006ff */
[----:B------:R-:W-:Y:S01]  /*10760*/  IMAD.U32 R6, R6, 0x10000, RZ ;  /* 0x0001000006067824 */ /* 0x000fe200078e00ff */
[----:B------:R-:W-:Y:S01]  /*10770*/  SHF.L.U32 R7, R7, 0x10, RZ ;  /* 0x0000001007077819 */ /* 0x000fe200000006ff */
[-C--:B------:R-:W-:Y:S01]  /*10780*/  FFMA.FTZ R26, R27, R24.reuse, -R26 ;  /* 0x000000181b1a7223 */ /* 0x080fe2000001081a */
[----:B------:R-:W-:Y:S01]  /*10790*/  FFMA.FTZ R23, R23, R24, R8 ;  /* 0x0000001817177223 */ /* 0x000fe20000010008 */
[C---:B------:R-:W-:Y:S01]  /*107a0*/  FMUL.FTZ R27, R25.reuse, R28 ;  /* 0x0000001c191b7220 */ /* 0x040fe20000410000 */
[----:B------:R-:W-:Y:S01]  /*107b0*/  FFMA.FTZ R22, R25, R29, -R22 ;  /* 0x0000001d19167223 */ /* 0x000fe20000010816 */
[-C--:B------:R-:W-:Y:S01]  /*107c0*/  FMUL.FTZ R25, R4, R33.reuse ;  /* 0x0000002104197220 */ /* 0x080fe20000410000 */
[-C--:B------:R-:W-:Y:S01]  /*107d0*/  FMUL.FTZ R8, R5, R34.reuse ;  /* 0x0000002205087220 */ /* 0x080fe20000410000 */
[----:B------:R-:W-:Y:S01]  /*107e0*/  FMUL.FTZ R33, R6, R33 ;  /* 0x0000002106217220 */ /* 0x000fe20000410000 */
[C---:B------:R-:W-:Y:S01]  /*107f0*/  FMUL.FTZ R34, R7.reuse, R34 ;  /* 0x0000002207227220 */ /* 0x040fe20000410000 */
        /* <DEDUP_REMOVED lines=9> */
.L_x_1465:
[----:B------:R-:W-:Y:S05]  /*10890*/  BSYNC.RECONVERGENT B0 ;  /* 0x0000000000007941 */ /* 0x000fea0003800200 */
.L_x_1464:
[----:B-----5:R4:W-:Y:S02]  /*108a0*/  STS.128 [R3+0x1800], R20 ;  /* 0x0018001403007388 */ /* 0x0209e40000000c00 */
.L_x_1463:
[----:B------:R-:W-:Y:S05]  /*108b0*/  BSYNC.RECONVERGENT B1 ;  /* 0x0000000000017941 */ /* 0x000fea0003800200 */
.L_x_1462:
        /* <DEDUP_REMOVED lines=46> */
.L_x_1469:
[----:B------:R-:W-:Y:S05]  /*10ba0*/  BSYNC.RECONVERGENT B0 ;  /* 0x0000000000007941 */ /* 0x000fea0003800200 */
.L_x_1468:
[----:B-----5:R1:W-:Y:S02]  /*10bb0*/  STS.128 [R3+0x3800], R20 ;  /* 0x0038001403007388 */ /* 0x0203e40000000c00 */
.L_x_1467:
[----:B------:R-:W-:Y:S05]  /*10bc0*/  BSYNC.RECONVERGENT B1 ;  /* 0x0000000000017941 */ /* 0x000fea0003800200 */
.L_x_1466:
        /* <DEDUP_REMOVED lines=46> */
.L_x_1473:
[----:B------:R-:W-:Y:S05]  /*10eb0*/  BSYNC.RECONVERGENT B0 ;  /* 0x0000000000007941 */ /* 0x000fea0003800200 */
.L_x_1472:
[----:B-----5:R4:W-:Y:S02]  /*10ec0*/  STS.128 [R3+0x5800], R20 ;  /* 0x0058001403007388 */ /* 0x0209e40000000c00 */
.L_x_1471:
[----:B------:R-:W-:Y:S05]  /*10ed0*/  BSYNC.RECONVERGENT B1 ;  /* 0x0000000000017941 */ /* 0x000fea0003800200 */
.L_x_1470:
[----:B------:R-:W-:-:S13]  /*10ee0*/  ISETP.GE.AND P0, PT, R9, R2, PT ;  /* 0x000000020900720c */ /* 0x000fda0003f06270 */
[----:B------:R1:W-:Y:S01]  /*10ef0*/  @P0 STS.128 [R3+0x7800], RZ ;  /* 0x007800ff03000388 */ /* 0x0003e20000000c00 */
[----:B------:R-:W-:Y:S05]  /*10f00*/  @P0 BRA `(.L_x_1412) ;  /* 0x0000005c00800947 */ /* 0x000fea0003800000 */
[----:B-1--4-:R1:W5:Y:S01]  /*10f10*/  LDG.E.128 R20, desc[UR4][R12.64+0x180] ;  /* 0x000180040c147981 */ /* 0x012362000c1e1d00 */
[----:B------:R-:W-:Y:S01]  /*10f20*/  ISETP.GE.AND P0, PT, R9, R0, PT ;  /* 0x000000000900720c */ /* 0x000fe20003f06270 */
[----:B------:R-:W-:-:S12]  /*10f30*/  BSSY.RECONVERGENT B0, `(.L_x_1474) ;  /* 0x0000028000007945 */ /* 0x000fd80003800200 */
[----:B------:R-:W-:Y:S05]  /*10f40*/  @P0 BRA `(.L_x_1475) ;  /* 0x0000000000980947 */ /* 0x000fea0003800000 */
[----:B--2---:R-:W1:Y:S04]  /*10f50*/  LDG.E.64 R4, desc[UR4][R16.64+0xc0] ;  /* 0x0000c00410047981 */ /* 0x004e68000c1e1b00 */
[----:B------:R-:W2:Y:S01]  /*10f60*/  LDG.E.64 R6, desc[UR4][R18.64+0xc0] ;  /* 0x0000c00412067981 */ /* 0x000ea2000c1e1b00 */
[C---:B-----5:R-:W-:Y:S02]  /*10f70*/  LOP3.LUT R0, R21.reuse, 0xffff0000, RZ, 0xc0, !PT ;  /* 0xffff000015007812 */ /* 0x060fe400078ec0ff */
[----:B------:R-:W-:Y:S02]  /*10f80*/  SHF.L.U32 R2, R21, 0x10, RZ ;  /* 0x0000001015027819 */ /* 0x000fe400000006ff */
[C---:B------:R-:W-:Y:S02]  /*10f90*/  SHF.L.U32 R8, R20.reuse, 0x10, RZ ;  /* 0x0000001014087819 */ /* 0x040fe400000006ff */
[----:B------:R-:W-:Y:S01]  /*10fa0*/  LOP3.LUT R24, R20, 0xffff0000, RZ, 0xc0, !PT ;  /* 0xffff000014187812 */ /* 0x000fe200078ec0ff */
[----:B------:R-:W-:Y:S01]  /*10fb0*/  IMAD.U32 R20, R22, 0x10000, RZ ;  /* 0x0001000016147824 */ /* 0x000fe200078e00ff */
[----:B------:R-:W-:-:S02]  /*10fc0*/  SHF.L.U32 R25, R23, 0x10, RZ ;  /* 0x0000001017197819 */ /* 0x000fc400000006ff */
[----:B------:R-:W-:Y:S02]  /*10fd0*/  LOP3.LUT R23, R23, 0xffff0000, RZ, 0xc0, !PT ;  /* 0xffff000017177812 */ /* 0x000fe400078ec0ff */
[----:B------:R-:W-:Y:S02]  /*10fe0*/  LOP3.LUT R22, R22, 0xffff0000, RZ, 0xc0, !PT ;  /* 0xffff000016167812 */ /* 0x000fe400078ec0ff */
[----:B-1-3--:R-:W-:Y:S02]  /*10ff0*/  LOP3.LUT R13, R4, 0xffff0000, RZ, 0xc0, !PT ;  /* 0xffff0000040d7812 */ /* 0x00afe400078ec0ff */
[----:B------:R-:W-:Y:S02]  /*11000*/  LOP3.LUT R12, R5, 0xffff0000, RZ, 0xc0, !PT ;  /* 0xffff0000050c7812 */ /* 0x000fe400078ec0ff */
[----:B--2---:R-:W-:Y:S01]  /*11010*/  LOP3.LUT R21, R6, 0xffff0000, RZ, 0xc0, !PT ;  /* 0xffff000006157812 */ /* 0x004fe200078ec0ff */
[-C--:B------:R-:W-:Y:S01]  /*11020*/  FMUL.FTZ R18, R13, R0.reuse ;  /* 0x000000000d127220 */ /* 0x080fe20000410000 */
[----:B------:R-:W-:Y:S01]  /*11030*/  LOP3.LUT R16, R7, 0xffff0000, RZ, 0xc0, !PT ;  /* 0xffff000007107812 */ /* 0x000fe200078ec0ff */
[----:B------:R-:W-:Y:S01]  /*11040*/  FMUL.FTZ R17, R12, R23 ;  /* 0x000000170c117220 */ /* 0x000fe20000410000 */
[----:B------:R-:W-:Y:S01]  /*11050*/  SHF.L.U32 R19, R4, 0x10, RZ ;  /* 0x0000001004137819 */ /* 0x000fe200000006ff */
[----:B------:R-:W-:Y:S01]  /*11060*/  FMUL.FTZ R0, R21, R0 ;  /* 0x0000000015007220 */ /* 0x000fe20000410000 */
[----:B------:R-:W-:Y:S01]  /*11070*/  SHF.L.U32 R5, R5, 0x10, RZ ;  /* 0x0000001005057819 */ /* 0x000fe200000006ff */
[----:B------:R-:W-:Y:S01]  /*11080*/  FFMA.FTZ R18, R21, R2, -R18 ;  /* 0x0000000215127223 */ /* 0x000fe20000010812 */
[----:B------:R-:W-:Y:S01]  /*11090*/  SHF.L.U32 R7, R7, 0x10, RZ ;  /* 0x0000001007077819 */ /* 0x000fe200000006ff */
[----:B------:R-:W-:-:S02]  /*110a0*/  IMAD.U32 R21, R6, 0x10000, RZ ;  /* 0x0001000006157824 */ /* 0x000fc400078e00ff */
[----:B------:R-:W-:Y:S01]  /*110b0*/  FFMA.FTZ R13, R13, R2, R0 ;  /* 0x000000020d0d7223 */ /* 0x000fe20000010000 */
[----:B------:R-:W-:Y:S01]  /*110c0*/  FMUL.FTZ R0, R19, R24 ;  /* 0x0000001813007220 */ /* 0x000fe20000410000 */
[----:B------:R-:W-:Y:S01]  /*110d0*/  FMUL.FTZ R2, R5, R22 ;  /* 0x0000001605027220 */ /* 0x000fe20000410000 */
[C---:B------:R-:W-:Y:S01]  /*110e0*/  FMUL.FTZ R23, R16.reuse, R23 ;  /* 0x0000001710177220 */ /* 0x040fe20000410000 */
[----:B------:R-:W-:Y:S01]  /*110f0*/  FMUL.FTZ R24, R21, R24 ;  /* 0x0000001815187220 */ /* 0x000fe20000410000 */
[----:B------:R-:W-:Y:S01]  /*11100*/  FMUL.FTZ R22, R7, R22 ;  /* 0x0000001607167220 */ /* 0x000fe20000410000 */
        /* <DEDUP_REMOVED lines=10> */
.L_x_1475:
[----:B------:R-:W-:Y:S05]  /*111b0*/  BSYNC.RECONVERGENT B0 ;  /* 0x0000000000007941 */ /* 0x000fea0003800200 */
.L_x_1474:
[----:B-----5:R4:W-:Y:S01]  /*111c0*/  STS.128 [R3+0x7800], R20 ;  /* 0x0078001403007388 */ /* 0x0209e20000000c00 */
[----:B------:R-:W-:Y:S05]  /*111d0*/  BRA `(.L_x_1412) ;  /* 0x0000005800cc7947 */ /* 0x000fea0003800000 */
.L_x_1413:
[----:B------:R-:W-:Y:S01]  /*111e0*/  UIADD3 UR24, UPT, UPT, -UR24, UR20, URZ ;  /* 0x0000001418187290 */ /* 0x000fe2000fffe1ff */
[----:B------:R-:W-:Y:S01]  /*111f0*/  LEA.HI R28, R0, R0, RZ, 0x1 ;  /* 0x00000000001c7211 */ /* 0x000fe200078f08ff */
[----:B------:R-:W-:Y:S01]  /*11200*/  BSSY.RECONVERGENT B2, `(.L_x_1476) ;  /* 0x000016f000027945 */ /* 0x000fe20003800200 */
[----:B------:R-:W-:Y:S02]  /*11210*/  SHF.R.U32.HI R31, RZ, 0x1, R0 ;  /* 0x00000001ff1f7819 */ /* 0x000fe40000011600 */
[----:B------:R-:W-:Y:S02]  /*11220*/  SHF.R.S32.HI R28, RZ, 0x1, R28 ;  /* 0x00000001ff1c7819 */ /* 0x000fe4000001141c */
[----:B------:R-:W-:-:S03]  /*11230*/  ISETP.GE.AND P0, PT, R100, UR24, PT ;  /* 0x0000001864007c0c */ /* 0x000fc6000bf06270 */
[----:B------:R-:W-:-:S05]  /*11240*/  IMAD.MOV R28, RZ, RZ, -R28 ;  /* 0x000000ffff1c7224 */ /* 0x000fca00078e0a1c */
[----:B------:R-:W-:-:S05]  /*11250*/  SHF.R.S32.HI R29, RZ, 0x1f, R28 ;  /* 0x0000001fff1d7819 */ /* 0x000fca000001141c */
        /* <DEDUP_REMOVED lines=91> */
.L_x_1480:
[----:B------:R-:W-:Y:S05]  /*11810*/  BSYNC.RECONVERGENT B0 ;  /* 0x0000000000007941 */ /* 0x000fea0003800200 */
.L_x_1479:
[----:B------:R-:W-:Y:S05]  /*11820*/  BSYNC.RECONVERGENT B1 ;  /* 0x0000000000017941 */ /* 0x000fea0003800200 */
.L_x_1478:
        /* <DEDUP_REMOVED lines=88> */
.L_x_1484:
[----:B------:R-:W-:Y:S05]  /*11db0*/  BSYNC.RECONVERGENT B0 ;  /* 0x0000000000007941 */ /* 0x000fea0003800200 */
.L_x_1483:
[----:B-----5:R4:W-:Y:S02]  /*11dc0*/  STS.128 [R3+0x2000], R24 ;  /* 0x0020001803007388 */ /* 0x0209e40000000c00 */
.L_x_1482:
[----:B------:R-:W-:Y:S05]  /*11dd0*/  BSYNC.RECONVERGENT B1 ;  /* 0x0000000000017941 */ /* 0x000fea0003800200 */
.L_x_1481:
        /* <DEDUP_REMOVED lines=87> */
.L_x_1488:
[----:B------:R-:W-:Y:S05]  /*12350*/  BSYNC.RECONVERGENT B0 ;  /* 0x0000000000007941 */ /* 0x000fea0003800200 */
.L_x_1487:
[----:B-----5:R1:W-:Y:S02]  /*12360*/  STS.128 [R3+0x4000], R24 ;  /* 0x0040001803007388 */ /* 0x0203e40000000c00 */
.L_x_1486:
[----:B------:R-:W-:Y:S05]  /*12370*/  BSYNC.RECONVERGENT B1 ;  /* 0x0000000000017941 */ /* 0x000fea0003800200 */
.L_x_1485:
        /* <DEDUP_REMOVED lines=85> */
.L_x_1490:
[----:B------:R-:W-:Y:S05]  /*128d0*/  BSYNC.RECONVERGENT B0 ;  /* 0x0000000000007941 */ /* 0x000fea0003800200 */
.L_x_1489:
[----:B-----5:R4:W-:Y:S02]  /*128e0*/  STS.128 [R3+0x6000], R24 ;  /* 0x0060001803007388 */ /* 0x0209e40000000c00 */
.L_x_1477:
[----:B------:R-:W-:Y:S05]  /*128f0*/  BSYNC.RECONVERGENT B2 ;  /* 0x0000000000027941 */ /* 0x000fea0003800200 */
.L_x_1476:
        /* <DEDUP_REMOVED lines=74> */
[----:B------:R-:W-:Y:S01]  /*12da0*/  LOP3.LUT R22, R17, 0xffff0000, RZ, 0xc0, !PT ;  /* 0xffff000011167812 */ /* 0x000fe200078ec0ff */
[----:B------:R-:W-:Y:S01]  /*12db0*/  IMAD.U32 R17, R18, 0x10000, RZ ;  /* 0x0001000012117824 */ /* 0x000fe200078e00ff */
[----:B------:R-:W-:Y:S01]  /*12dc0*/  SHF.L.U32 R16, R19, 0x10, RZ ;  /* 0x0000001013107819 */ /* 0x000fe200000006ff */
[----:B------:R-:W-:Y:S01]  /*12dd0*/  FMUL.FTZ R47, R44, R47 ;  /* 0x0000002f2c2f7220 */ /* 0x000fe20000410000 */
[----:B------:R-:W-:Y:S01]  /*12de0*/  LOP3.LUT R18, R18, 0xffff0000, RZ, 0xc0, !PT ;  /* 0xffff000012127812 */ /* 0x000fe200078ec0ff */
        /* <DEDUP_REMOVED lines=14> */
.L_x_1496:
[----:B------:R-:W-:Y:S05]  /*12ed0*/  BSYNC.RECONVERGENT B0 ;  /* 0x0000000000007941 */ /* 0x000fea0003800200 */
.L_x_1495:
[----:B-----5:R4:W-:Y:S02]  /*12ee0*/  STS.128 [R3+0x800], R24 ;  /* 0x0008001803007388 */ /* 0x0209e40000000c00 */
.L_x_1494:
[----:B------:R-:W-:Y:S05]  /*12ef0*/  BSYNC.RECONVERGENT B1 ;  /* 0x0000000000017941 */ /* 0x000fea0003800200 */
.L_x_1493:
        /* <DEDUP_REMOVED lines=86> */
.L_x_1500:
[----:B------:R-:W-:Y:S05]  /*13460*/  BSYNC.RECONVERGENT B0 ;  /* 0x0000000000007941 */ /* 0x000fea0003800200 */
.L_x_1499:
[----:B-----5:R4:W-:Y:S02]  /*13470*/  STS.128 [R3+0x2800], R24 ;  /* 0x0028001803007388 */ /* 0x0209e40000000c00 */
.L_x_1498:
[----:B------:R-:W-:Y:S05]  /*13480*/  BSYNC.RECONVERGENT B1 ;  /* 0x0000000000017941 */ /* 0x000fea0003800200 */
.L_x_1497:
        /* <DEDUP_REMOVED lines=86> */
.L_x_1504:
[----:B------:R-:W-:Y:S05]  /*139f0*/  BSYNC.RECONVERGENT B0 ;  /* 0x0000000000007941 */ /* 0x000fea0003800200 */
.L_x_1503:
[----:B-----5:R4:W-:Y:S02]  /*13a00*/  STS.128 [R3+0x4800], R24 ;  /* 0x0048001803007388 */ /* 0x0209e40000000c00 */
.L_x_1502:
[----:B------:R-:W-:Y:S05]  /*13a10*/  BSYNC.RECONVERGENT B1 ;  /* 0x0000000000017941 */ /* 0x000fea0003800200 */
.L_x_1501:
        /* <DEDUP_REMOVED lines=40> */
[----:B------:R-:W-:Y:S01]  /*13ca0*/  SHF.L.U32 R5, R7, 0x10, RZ ;  /* 0x0000001007057819 */ /* 0x000fe200000006ff */
        /* <DEDUP_REMOVED lines=18> */
[----:B------:R-:W-:Y:S01]  /*13dd0*/  FMUL.FTZ R21, R6, R21 ;  /* 0x0000001506157220 */ /* 0x000fe20000410000 */
[----:B------:R-:W-:Y:S01]  /*13de0*/  FMUL.FTZ R44, R7, R44 ;  /* 0x0000002c072c7220 */ /* 0x000fe20000410000 */
[C---:B--2---:R-:W-:Y:S01]  /*13df0*/  SHF.L.U32 R5, R17.reuse, 0x10, RZ ;  /* 0x0000001011057819 */ /* 0x044fe200000006ff */
[C---:B------:R-:W-:Y:S01]  /*13e00*/  IMAD.U32 R7, R16.reuse, 0x10000, RZ ;  /* 0x0001000010077824 */ /* 0x040fe200078e00ff */
[----:B------:R-:W-:Y:S01]  /*13e10*/  LOP3.LUT R40, R17, 0xffff0000, RZ, 0xc0, !PT ;  /* 0xffff000011287812 */ /* 0x000fe200078ec0ff */
[----:B------:R-:W-:Y:S01]  /*13e20*/  FMUL.FTZ R27, R27, R20 ;  /* 0x000000141b1b7220 */ /* 0x000fe20000410000 */
[----:B------:R-:W-:Y:S01]  /*13e30*/  LOP3.LUT R6, R16, 0xffff0000, RZ, 0xc0, !PT ;  /* 0xffff000010067812 */ /* 0x000fe200078ec0ff */
[----:B------:R-:W-:Y:S01]  /*13e40*/  FMUL.FTZ R38, R38, R45 ;  /* 0x0000002d26267220 */ /* 0x000fe20000410000 */
[----:B------:R-:W-:Y:S01]  /*13e50*/  SHF.L.U32 R17, R19, 0x10, RZ ;  /* 0x0000001013117819 */ /* 0x000fe200000006ff */
[----:B------:R-:W-:Y:S01]  /*13e60*/  FMUL.FTZ R4, R4, R43 ;  /* 0x0000002b04047220 */ /* 0x000fe20000410000 */
[C---:B------:R-:W-:Y:S01]  /*13e70*/  LOP3.LUT R16, R18.reuse, 0xffff0000, RZ, 0xc0, !PT ;  /* 0xffff000012107812 */ /* 0x040fe200078ec0ff */
        /* <DEDUP_REMOVED lines=15> */
.L_x_1506:
[----:B------:R-:W-:Y:S05]  /*13f70*/  BSYNC.RECONVERGENT B0 ;  /* 0x0000000000007941 */ /* 0x000fea0003800200 */
.L_x_1505:
[----:B-----5:R4:W-:Y:S02]  /*13f80*/  STS.128 [R3+0x6800], R24 ;  /* 0x0068001803007388 */ /* 0x0209e40000000c00 */
.L_x_1492:
[----:B------:R-:W-:Y:S05]  /*13f90*/  BSYNC.RECONVERGENT B2 ;  /* 0x0000000000027941 */ /* 0x000fea0003800200 */
.L_x_1491:
        /* <DEDUP_REMOVED lines=69> */
[C---:B----4-:R-:W-:Y:S01]  /*143f0*/  SHF.L.U32 R5, R17.reuse, 0x10, RZ ;  /* 0x0000001011057819 */ /* 0x050fe200000006ff */
        /* <DEDUP_REMOVED lines=23> */
.L_x_1512:
[----:B------:R-:W-:Y:S05]  /*14570*/  BSYNC.RECONVERGENT B0 ;  /* 0x0000000000007941 */ /* 0x000fea0003800200 */
.L_x_1511:
[----:B-----5:R1:W-:Y:S02]  /*14580*/  STS.128 [R3+0x1000], R24 ;  /* 0x0010001803007388 */ /* 0x0203e40000000c00 */
.L_x_1510:
[----:B------:R-:W-:Y:S05]  /*14590*/  BSYNC.RECONVERGENT B1 ;  /* 0x0000000000017941 */ /* 0x000fea0003800200 */
.L_x_1509:
        /* <DEDUP_REMOVED lines=86> */
.L_x_1516:
[----:B------:R-:W-:Y:S05]  /*14b00*/  BSYNC.RECONVERGENT B0 ;  /* 0x0000000000007941 */ /* 0x000fea0003800200 */
.L_x_1515:
[----:B-----5:R4:W-:Y:S02]  /*14b10*/  STS.128 [R3+0x3000], R24 ;  /* 0x0030001803007388 */ /* 0x0209e40000000c00 */
.L_x_1514:
[----:B------:R-:W-:Y:S05]  /*14b20*/  BSYNC.RECONVERGENT B1 ;  /* 0x0000000000017941 */ /* 0x000fea0003800200 */
.L_x_1513:
        /* <DEDUP_REMOVED lines=86> */
.L_x_1520:
[----:B------:R-:W-:Y:S05]  /*15090*/  BSYNC.RECONVERGENT B0 ;  /* 0x0000000000007941 */ /* 0x000fea0003800200 */
.L_x_1519:
[----:B-----5:R4:W-:Y:S02]  /*150a0*/  STS.128 [R3+0x5000], R24 ;  /* 0x0050001803007388 */ /* 0x0209e40000000c00 */
.L_x_1518:
[----:B------:R-:W-:Y:S05]  /*150b0*/  BSYNC.RECONVERGENT B1 ;  /* 0x0000000000017941 */ /* 0x000fea0003800200 */
.L_x_1517:
        /* <DEDUP_REMOVED lines=25> */
[C---:B-1---5:R-:W-:Y:S01]  /*15250*/  SHF.L.U32 R36, R24.reuse, 0x10, RZ ;  /* 0x0000001018247819 */ /* 0x062fe200000006ff */
        /* <DEDUP_REMOVED lines=59> */
.L_x_1522:
[----:B------:R-:W-:Y:S05]  /*15610*/  BSYNC.RECONVERGENT B0 ;  /* 0x0000000000007941 */ /* 0x000fea0003800200 */
.L_x_1521:
[----:B-----5:R4:W-:Y:S02]  /*15620*/  STS.128 [R3+0x7000], R24 ;  /* 0x0070001803007388 */ /* 0x0209e40000000c00 */
.L_x_1508:
[----:B------:R-:W-:Y:S05]  /*15630*/  BSYNC.RECONVERGENT B2 ;  /* 0x0000000000027941 */ /* 0x000fea0003800200 */
.L_x_1507:
[----:B-1--4-:R-:W-:-:S04]  /*15640*/  IADD3 R36, PT, PT, R100, 0x30, RZ ;  /* 0x0000003064247810 */ /* 0x012fc80007ffe0ff */
[----:B------:R-:W-:-:S13]  /*15650*/  ISETP.GE.AND P0, PT, R36, UR24, PT ;  /* 0x0000001824007c0c */ /* 0x000fda000bf06270 */
        /* <DEDUP_REMOVED lines=48> */
[----:B------:R-:W-:Y:S01]  /*15960*/  @!P1 FADD.FTZ R4, -R4, -RZ ;  /* 0x800000ff04049221 */ /* 0x000fe20000010100 */
[----:B------:R-:W-:Y:S01]  /*15970*/  LOP3.LUT R6, R6, 0xffff0000, RZ, 0xc0, !PT ;  /* 0xffff000006067812 */ /* 0x000fe200078ec0ff */
[----:B------:R-:W-:Y:S01]  /*15980*/  IMAD.U32 R46, R22, 0x10000, RZ ;  /* 0x00010000162e7824 */ /* 0x000fe200078e00ff */
        /* <DEDUP_REMOVED lines=10> */
[----:B------:R-:W-:Y:S01]  /*15a30*/  LOP3.LUT R48, R23, 0xffff0000, RZ, 0xc0, !PT ;  /* 0xffff000017307812 */ /* 0x000fe200078ec0ff */
[----:B------:R-:W-:Y:S01]  /*15a40*/  FMUL.FTZ R27, R27, R20 ;  /* 0x000000141b1b7220 */ /* 0x000fe20000410000 */
[----:B------:R-:W-:Y:S01]  /*15a50*/  SHF.L.U32 R22, R23, 0x10, RZ ;  /* 0x0000001017167819 */ /* 0x000fe200000006ff */
[----:B------:R-:W-:Y:S01]  /*15a60*/  @!P1 FADD.FTZ R41, -R41, -RZ ;  /* 0x800000ff29299221 */ /* 0x000fe20000010100 */
[----:B------:R-:W-:Y:S01]  /*15a70*/  @!P1 FADD.FTZ R5, -R5, -RZ ;  /* 0x800000ff05059221 */ /* 0x000fe20000010100 */
[----:B------:R-:W-:Y:S01]  /*15a80*/  FMUL.FTZ R21, R6, R21 ;  /* 0x0000001506157220 */ /* 0x000fe20000410000 */
[----:B------:R-:W-:Y:S01]  /*15a90*/  FMUL.FTZ R48, R7, R48 ;  /* 0x0000003007307220 */ /* 0x000fe20000410000 */
[C---:B--2---:R-:W-:Y:S01]  /*15aa0*/  IMAD.U32 R7, R16.reuse, 0x10000, RZ ;  /* 0x0001000010077824 */ /* 0x044fe200078e00ff */
[----:B------:R-:W-:Y:S01]  /*15ab0*/  LOP3.LUT R6, R16, 0xffff0000, RZ, 0xc0, !PT ;  /* 0xffff000010067812 */ /* 0x000fe200078ec0ff */
[----:B------:R-:W-:Y:S01]  /*15ac0*/  FMUL.FTZ R44, R39, R44 ;  /* 0x0000002c272c7220 */ /* 0x000fe20000410000 */
[C---:B------:R-:W-:Y:S01]  /*15ad0*/  SHF.L.U32 R4, R17.reuse, 0x10, RZ ;  /* 0x0000001011047819 */ /* 0x040fe200000006ff */
[----:B------:R-:W-:Y:S01]  /*15ae0*/  FMUL.FTZ R45, R42, R45 ;  /* 0x0000002d2a2d7220 */ /* 0x000fe20000410000 */
[----:B------:R-:W-:Y:S01]  /*15af0*/  LOP3.LUT R20, R17, 0xffff0000, RZ, 0xc0, !PT ;  /* 0xffff000011147812 */ /* 0x000fe200078ec0ff */
[C---:B------:R-:W-:Y:S01]  /*15b00*/  IMAD.U32 R17, R18.reuse, 0x10000, RZ ;  /* 0x0001000012117824 */ /* 0x040fe200078e00ff */
        /* <DEDUP_REMOVED lines=17> */
.L_x_1526:
[----:B------:R-:W-:Y:S05]  /*15c20*/  BSYNC.RECONVERGENT B0 ;  /* 0x0000000000007941 */ /* 0x000fea0003800200 */
.L_x_1525:
[----:B-----5:R4:W-:Y:S02]  /*15c30*/  STS.128 [R3+0x1800], R24 ;  /* 0x0018001803007388 */ /* 0x0209e40000000c00 */
.L_x_1524:
[----:B------:R-:W-:Y:S05]  /*15c40*/  BSYNC.RECONVERGENT B1 ;  /* 0x0000000000017941 */ /* 0x000fea0003800200 */
.L_x_1523:
        /* <DEDUP_REMOVED lines=62> */
[C---:B----4-:R-:W-:Y:S01]  /*16030*/  IMAD.U32 R7, R16.reuse, 0x10000, RZ ;  /* 0x0001000010077824 */ /* 0x050fe200078e00ff */
        /* <DEDUP_REMOVED lines=23> */
.L_x_1530:
[----:B------:R-:W-:Y:S05]  /*161b0*/  BSYNC.RECONVERGENT B0 ;  /* 0x0000000000007941 */ /* 0x000fea0003800200 */
.L_x_1529:
[----:B-----5:R1:W-:Y:S02]  /*161c0*/  STS.128 [R3+0x3800], R24 ;  /* 0x0038001803007388 */ /* 0x0203e40000000c00 */
.L_x_1528:
[----:B------:R-:W-:Y:S05]  /*161d0*/  BSYNC.RECONVERGENT B1 ;  /* 0x0000000000017941 */ /* 0x000fea0003800200 */
.L_x_1527:
        /* <DEDUP_REMOVED lines=86> */
.L_x_1534:
[----:B------:R-:W-:Y:S05]  /*16740*/  BSYNC.RECONVERGENT B0 ;  /* 0x0000000000007941 */ /* 0x000fea0003800200 */
.L_x_1533:
[----:B-----5:R4:W-:Y:S02]  /*16750*/  STS.128 [R3+0x5800], R24 ;  /* 0x0058001803007388 */ /* 0x0209e40000000c00 */
.L_x_1532:
[----:B------:R-:W-:Y:S05]  /*16760*/  BSYNC.RECONVERGENT B1 ;  /* 0x0000000000017941 */ /* 0x000fea0003800200 */
.L_x_1531:
[----:B------:R-:W-:-:S13]  /*16770*/  ISETP.GE.AND P0, PT, R9, R33, PT ;  /* 0x000000210900720c */ /* 0x000fda0003f06270 */
[----:B------:R1:W-:Y:S01]  /*16780*/  @P0 STS.128 [R3+0x7800], RZ ;  /* 0x007800ff03000388 */ /* 0x0003e20000000c00 */
[----:B------:R-:W-:Y:S05]  /*16790*/  @P0 BRA `(.L_x_1412) ;  /* 0x00000004005c0947 */ /* 0x000fea0003800000 */
[----:B--2---:R2:W5:Y:S01]  /*167a0*/  LDG.E.128 R4, desc[UR4][R12.64+0x180] ;  /* 0x000180040c047981 */ /* 0x004562000c1e1d00 */
[----:B------:R-:W-:Y:S01]  /*167b0*/  ISETP.GE.AND P0, PT, R9, R0, PT ;  /* 0x000000000900720c */ /* 0x000fe20003f06270 */
[----:B------:R-:W-:-:S12]  /*167c0*/  BSSY.RECONVERGENT B0, `(.L_x_1535) ;  /* 0x0000053000007945 */ /* 0x000fd80003800200 */
[----:B------:R-:W-:Y:S05]  /*167d0*/  @P0 BRA `(.L_x_1536) ;  /* 0x0000000400440947 */ /* 0x000fea0003800000 */
[----:B------:R-:W3:Y:S01]  /*167e0*/  LDCU.64 UR8, c[0x0][0x4d0] ;  /* 0x00009a00ff0877ac */ /* 0x000ee20008000a00 */
[----:B------:R-:W-:-:S04]  /*167f0*/  ISETP.GE.U32.AND P1, PT, R9, R31, PT ;  /* 0x0000001f0900720c */ /* 0x000fc80003f26070 */
[----:B------:R-:W-:Y:S02]  /*16800*/  SEL R17, R28, RZ, P1 ;  /* 0x000000ff1c117207 */ /* 0x000fe40000800000 */
[----:B------:R-:W-:Y:S02]  /*16810*/  SEL R29, R29, RZ, P1 ;  /* 0x000000ff1d1d7207 */ /* 0x000fe40000800000 */
[----:B------:R-:W-:Y:S02]  /*16820*/  IADD3 R2, P0, PT, R17, R2, RZ ;  /* 0x0000000211027210 */ /* 0x000fe40007f1e0ff */
[----:B------:R-:W-:-:S03]  /*16830*/  SEL R31, R31, R28, !P1 ;  /* 0x0000001c1f1f7207 */ /* 0x000fc60004800000 */
[----:B------:R-:W-:Y:S02]  /*16840*/  IMAD.X R29, R29, 0x1, R8, P0 ;  /* 0x000000011d1d7824 */ /* 0x000fe400000e0608 */
[C---:B------:R-:W-:Y:S02]  /*16850*/  IMAD.SHL.U32 R0, R2.reuse, 0x2, RZ ;  /* 0x0000000202007824 */ /* 0x040fe400078e00ff */
[----:B-1--4-:R-:W-:Y:S01]  /*16860*/  IMAD.WIDE R24, R31, 0x2, R12 ;  /* 0x000000021f187825 */ /* 0x012fe200078e020c */
[----:B------:R-:W-:Y:S02]  /*16870*/  SHF.L.U64.HI R2, R2, 0x1, R29 ;  /* 0x0000000102027819 */ /* 0x000fe4000001021d */
[----:B---3--:R-:W-:-:S03]  /*16880*/  IADD3 R16, P0, PT, R0, UR8, RZ ;  /* 0x0000000800107c10 */ /* 0x008fc6000ff1e0ff */
[----:B------:R-:W3:Y:S01]  /*16890*/  LDG.E.128 R24, desc[UR4][R24.64+0x180] ;  /* 0x0001800418187981 */ /* 0x000ee2000c1e1d00 */
[----:B------:R-:W-:Y:S01]  /*168a0*/  IADD3.X R17, PT, PT, R2, UR9, RZ, P0, !PT ;  /* 0x0000000902117c10 */ /* 0x000fe200087fe4ff */
[----:B------:R-:W1:Y:S05]  /*168b0*/  LDCU.64 UR8, c[0x0][0x4c8] ;  /* 0x00009900ff0877ac */ /* 0x000e6a0008000a00 */
[----:B------:R-:W4:Y:S01]  /*168c0*/  LDG.E.128 R16, desc[UR4][R16.64+0x180] ;  /* 0x0001800410107981 */ /* 0x000f22000c1e1d00 */
[----:B-1----:R-:W-:-:S04]  /*168d0*/  IADD3 R20, P0, PT, R0, UR8, RZ ;  /* 0x0000000800147c10 */ /* 0x002fc8000ff1e0ff */
[----:B------:R-:W-:-:S06]  /*168e0*/  IADD3.X R21, PT, PT, R2, UR9, RZ, P0, !PT ;  /* 0x0000000902157c10 */ /* 0x000fcc00087fe4ff */
[----:B------:R-:W4:Y:S01]  /*168f0*/  LDG.E.128 R20, desc[UR4][R20.64+0x180] ;  /* 0x0001800414147981 */ /* 0x000f22000c1e1d00 */
[C---:B-----5:R-:W-:Y:S01]  /*16900*/  LOP3.LUT R0, R5.reuse, 0xffff0000, RZ, 0xc0, !PT ;  /* 0xffff000005007812 */ /* 0x060fe200078ec0ff */
[----:B--2---:R-:W-:Y:S01]  /*16910*/  IMAD.U32 R13, R5, 0x10000, RZ ;  /* 0x00010000050d7824 */ /* 0x004fe200078e00ff */
[----:B------:R-:W-:Y:S01]  /*16920*/  SHF.L.U32 R8, R4, 0x10, RZ ;  /* 0x0000001004087819 */ /* 0x000fe200000006ff */
[----:B------:R-:W-:Y:S01]  /*16930*/  IMAD.U32 R12, R6, 0x10000, RZ ;  /* 0x00010000060c7824 */ /* 0x000fe200078e00ff */
[----:B------:R-:W-:Y:S02]  /*16940*/  LOP3.LUT R2, R4, 0xffff0000, RZ, 0xc0, !PT ;  /* 0xffff000004027812 */ /* 0x000fe400078ec0ff */
[----:B------:R-:W-:Y:S02]  /*16950*/  LOP3.LUT R5, R6, 0xffff0000, RZ, 0xc0, !PT ;  /* 0xffff000006057812 */ /* 0x000fe400078ec0ff */
[C---:B------:R-:W-:Y:S02]  /*16960*/  LOP3.LUT R4, R7.reuse, 0xffff0000, RZ, 0xc0, !PT ;  /* 0xffff000007047812 */ /* 0x040fe400078ec0ff */
[----:B------:R-:W-:Y:S01]  /*16970*/  SHF.L.U32 R29, R7, 0x10, RZ ;  /* 0x00000010071d7819 */ /* 0x000fe200000006ff */
[C---:B---3--:R-:W-:Y:S01]  /*16980*/  IMAD.U32 R6, R25.reuse, 0x10000, RZ ;  /* 0x0001000019067824 */ /* 0x048fe200078e00ff */
[----:B------:R-:W-:Y:S01]  /*16990*/  LOP3.LUT R33, R25, 0xffff0000, RZ, 0xc0, !PT ;  /* 0xffff000019217812 */ /* 0x000fe200078ec0ff */
[C---:B------:R-:W-:Y:S01]  /*169a0*/  IMAD.U32 R28, R24.reuse, 0x10000, RZ ;  /* 0x00010000181c7824 */ /* 0x040fe200078e00ff */
[----:B------:R-:W-:Y:S01]  /*169b0*/  LOP3.LUT R7, R24, 0xffff0000, RZ, 0xc0, !PT ;  /* 0xffff000018077812 */ /* 0x000fe200078ec0ff */
[----:B------:R-:W-:Y:S01]  /*169c0*/  IMAD.U32 R24, R27, 0x10000, RZ ;  /* 0x000100001b187824 */ /* 0x000fe200078e00ff */
[----:B------:R-:W-:-:S02]  /*169d0*/  SHF.L.U32 R31, R26, 0x10, RZ ;  /* 0x000000101a1f7819 */ /* 0x000fc400000006ff */
[----:B------:R-:W-:Y:S02]  /*169e0*/  LOP3.LUT R25, R26, 0xffff0000, RZ, 0xc0, !PT ;  /* 0xffff00001a197812 */ /* 0x000fe400078ec0ff */
[----:B------:R-:W-:Y:S01]  /*169f0*/  LOP3.LUT R26, R27, 0xffff0000, RZ, 0xc0, !PT ;  /* 0xffff00001b1a7812 */ /* 0x000fe200078ec0ff */
[C---:B----4-:R-:W-:Y:S01]  /*16a00*/  IMAD.U32 R27, R17.reuse, 0x10000, RZ ;  /* 0x00010000111b7824 */ /* 0x050fe200078e00ff */
        /* <DEDUP_REMOVED lines=12> */
[----:B------:R-:W-:Y:S01]  /*16ad0*/  FMUL.FTZ R35, R35, R28 ;  /* 0x0000001c23237220 */ /* 0x000fe20000410000 */
[----:B------:R-:W-:Y:S01]  /*16ae0*/  @!P1 FADD.FTZ R19, -R19, -RZ ;  /* 0x800000ff13139221 */ /* 0x000fe20000010100 */
[----:B------:R-:W-:Y:S01]  /*16af0*/  FMUL.FTZ R7, R16, R7 ;  /* 0x0000000710077220 */ /* 0x000fe20000410000 */
[----:B------:R-:W-:Y:S01]  /*16b00*/  @!P1 FADD.FTZ R18, -R18, -RZ ;  /* 0x800000ff12129221 */ /* 0x000fe20000010100 */
[----:B------:R-:W-:Y:S01]  /*16b10*/  FMUL.FTZ R24, R17, R24 ;  /* 0x0000001811187220 */ /* 0x000fe20000410000 */
[----:B------:R-:W-:Y:S01]  /*16b20*/  FMUL.FTZ R19, R19, R26 ;  /* 0x0000001a13137220 */ /* 0x000fe20000410000 */
[----:B------:R-:W-:Y:S01]  /*16b30*/  FMUL.FTZ R6, R27, R6 ;  /* 0x000000061b067220 */ /* 0x000fe20000410000 */
[----:B------:R-:W-:Y:S01]  /*16b40*/  FMUL.FTZ R18, R18, R25 ;  /* 0x0000001912127220 */ /* 0x000fe20000410000 */
[----:B------:R-:W-:Y:S01]  /*16b50*/  SHF.L.U32 R26, R20, 0x10, RZ ;  /* 0x00000010141a7819 */ /* 0x000fe200000006ff */
[----:B------:R-:W-:Y:S01]  /*16b60*/  FMUL.FTZ R33, R38, R33 ;  /* 0x0000002126217220 */ /* 0x000fe20000410000 */
[----:B------:R-:W-:Y:S01]  /*16b70*/  LOP3.LUT R16, R20, 0xffff0000, RZ, 0xc0, !PT ;  /* 0xffff000014107812 */ /* 0x000fe200078ec0ff */
[----:B------:R-:W-:Y:S01]  /*16b80*/  @!P1 FADD.FTZ R34, -R34, -RZ ;  /* 0x800000ff22229221 */ /* 0x000fe20000010100 */
[C---:B------:R-:W-:Y:S01]  /*16b90*/  LOP3.LUT R28, R21.reuse, 0xffff0000, RZ, 0xc0, !PT ;  /* 0xffff0000151c7812 */ /* 0x040fe200078ec0ff */
[----:B------:R-:W-:Y:S01]  /*16ba0*/  IMAD.U32 R17, R21, 0x10000, RZ ;  /* 0x0001000015117824 */ /* 0x000fe200078e00ff */
[C---:B------:R-:W-:Y:S01]  /*16bb0*/  SHF.L.U32 R20, R22.reuse, 0x10, RZ ;  /* 0x0000001016147819 */ /* 0x040fe200000006ff */
[C---:B------:R-:W-:Y:S01]  /*16bc0*/  IMAD.U32 R21, R23.reuse, 0x10000, RZ ;  /* 0x0001000017157824 */ /* 0x040fe200078e00ff */
        /* <DEDUP_REMOVED lines=17> */
[----:B------:R-:W-:Y:S02]  /*16ce0*/  MOV R7, R21 ;  /* 0x0000001500077202 */ /* 0x000fe40000000f00 */
.L_x_1536:
[----:B------:R-:W-:Y:S05]  /*16cf0*/  BSYNC.RECONVERGENT B0 ;  /* 0x0000000000007941 */ /* 0x000fea0003800200 */
.L_x_1535:
[----:B-----5:R1:W-:Y:S02]  /*16d00*/  STS.128 [R3+0x7800], R4 ;  /* 0x0078000403007388 */ /* 0x0203e40000000c00 */
.L_x_1412:
[----:B------:R-:W-:Y:S05]  /*16d10*/  BSYNC.RECONVERGENT B3 ;  /* 0x0000000000037941 */ /* 0x000fea0003800200 */
.L_x_1404:
        /* <DEDUP_REMOVED lines=11> */
[--C-:B------:R-:W-:Y:S02]  /*16dd0*/  @!P4 IMAD.MOV.U32 R226, RZ, RZ, R228.reuse ;  /* 0x000000ffffe2c224 */ /* 0x100fe400078e00e4 */
[----:B-12---:R-:W-:Y:S01]  /*16de0*/  @!P3 IMAD.MOV.U32 R4, RZ, RZ, R228 ;  /* 0x000000ffff04b224 */ /* 0x006fe200078e00e4 */
        /* <DEDUP_REMOVED lines=17> */
[----:B-1----:R-:W-:-:S05]  /*16f00*/  @!P1 MOV R226, R228 ;  /* 0x000000e400e29202 */ /* 0x002fca0000000f00 */
[----:B------:R-:W-:Y:S01]  /*16f10*/  @!PT LDS RZ, [RZ] ;  /* 0x00000000fffff984 */ /* 0x000fe20000000800 */
[----:B------:R-:W-:Y:S01]  /*16f20*/  @!PT LDS RZ, [RZ] ;  /* 0x00000000fffff984 */ /* 0x000fe20000000800 */
[----:B------:R-:W-:Y:S01]  /*16f30*/  @!PT LDS RZ, [RZ] ;  /* 0x00000000fffff984 */ /* 0x000fe20000000800 */
[----:B------:R2:W-:Y:S04]  /*16f40*/  @!P1 LDGSTS.E.BYPASS.LTC128B.128 [R3+0xe000], desc[UR4][R226.64+0x180] ;  /* 0x0e000180e2039fae */ /* 0x0005e8000b981a04 */
[----:B------:R2:W-:Y:S02]  /*16f50*/  @P1 STS.128 [R3+0xe000], RZ ;  /* 0x00e000ff03001388 */ /* 0x0005e40000000c00 */
.L_x_1538:
[----:B------:R-:W-:Y:S05]  /*16f60*/  BSYNC.RECONVERGENT B0 ;  /* 0x0000000000007941 */ /* 0x000fea0003800200 */
.L_x_1537:
[----:B------:R-:W-:Y:S04]  /*16f70*/  BSSY.RECONVERGENT B0, `(.L_x_1539) ;  /* 0x000001d000007945 */ /* 0x000fe80003800200 */
[----:B------:R-:W-:Y:S05]  /*16f80*/  @P5 BRA `(.L_x_1540) ;  /* 0x00000000006c5947 */ /* 0x000fea0003800000 */
[----:B------:R-:W5:Y:S01]  /*16f90*/  LDCU UR8, c[0x0][0x440] ;  /* 0x00008800ff0877ac */ /* 0x000f620008000800 */
[----:B-12---:R-:W-:-:S04]  /*16fa0*/  LEA R4, P5, R61, R228, 0x1 ;  /* 0x000000e43d047211 */ /* 0x006fc800078a08ff */
        /* <DEDUP_REMOVED lines=25> */
.L_x_1540:
[----:B------:R-:W-:Y:S05]  /*17140*/  BSYNC.RECONVERGENT B0 ;  /* 0x0000000000007941 */ /* 0x000fea0003800200 */
.L_x_1539:
[----:B------:R-:W-:Y:S01]  /*17150*/  BSSY.RECONVERGENT B0, `(.L_x_1541) ;  /* 0x000001f000007945 */ /* 0x000fe20003800200 */
[----:B------:R-:W-:-:S03]  /*17160*/  ISETP.GE.AND P5, PT, R36, UR9, PT ;  /* 0x0000000924007c0c */ /* 0x000fc6000bfa6270 */
[----:B------:R-:W-:Y:S10]  /*17170*/  @P0 BRA `(.L_x_1542) ;  /* 0x0000000000700947 */ /* 0x000ff40003800000 */
[----:B-12---:R-:W3:Y:S01]  /*17180*/  LDC.64 R4, c[0x0][0x3b8] ;  /* 0x0000ee00ff047b82 */ /* 0x006ee20000000a00 */
[----:B------:R-:W1:Y:S02]  /*17190*/  LDCU UR8, c[0x0][0x440] ;  /* 0x00008800ff0877ac */ /* 0x000e640008000800 */
[----:B-1----:R-:W-:Y:S02]  /*171a0*/  ISETP.GE.AND P3, PT, R14, UR8, PT ;  /* 0x000000080e007c0c */ /* 0x002fe4000bf66270 */
[----:B------:R-:W-:Y:S02]  /*171b0*/  ISETP.GE.AND P2, PT, R11, UR8, PT ;  /* 0x000000080b007c0c */ /* 0x000fe4000bf46270 */
[----:B------:R-:W-:Y:S02]  /*171c0*/  ISETP.GE.AND P1, PT, R10, UR8, PT ;  /* 0x000000080a007c0c */ /* 0x000fe4000bf26270 */
[----:B---3--:R-:W-:Y:S02]  /*171d0*/  LEA R6, P4, R4, R228, 0x6 ;  /* 0x000000e404067211 */ /* 0x008fe400078830ff */
        /* <DEDUP_REMOVED lines=22> */
.L_x_1542:
[----:B------:R-:W-:Y:S05]  /*17340*/  BSYNC.RECONVERGENT B0 ;  /* 0x0000000000007941 */ /* 0x000fea0003800200 */
.L_x_1541:
[----:B------:R-:W-:Y:S04]  /*17350*/  BSSY.RECONVERGENT B0, `(.L_x_1543) ;  /* 0x0000020000007945 */ /* 0x000fe80003800200 */
[----:B------:R-:W-:Y:S05]  /*17360*/  @P5 BRA `(.L_x_1544) ;  /* 0x0000000000785947 */ /* 0x000fea0003800000 */
[----:B-12---:R-:W3:Y:S01]  /*17370*/  LDC.64 R4, c[0x0][0x3b8] ;  /* 0x0000ee00ff047b82 */ /* 0x006ee20000000a00 */
[----:B------:R-:W1:Y:S01]  /*17380*/  LDCU UR8, c[0x0][0x440] ;  /* 0x00008800ff0877ac */ /* 0x000e620008000800 */
[----:B------:R-:W-:Y:S01]  /*17390*/  IMAD.MOV.U32 R226, RZ, RZ, R228 ;  /* 0x000000ffffe27224 */ /* 0x000fe200078e00e4 */
[----:B-1----:R-:W-:Y:S02]  /*173a0*/  ISETP.GE.AND P3, PT, R14, UR8, PT ;  /* 0x000000080e007c0c */ /* 0x002fe4000bf66270 */
[----:B------:R-:W-:Y:S02]  /*173b0*/  ISETP.GE.AND P2, PT, R11, UR8, PT ;  /* 0x000000080b007c0c */ /* 0x000fe4000bf46270 */
[----:B------:R-:W-:Y:S01]  /*173c0*/  ISETP.GE.AND P1, PT, R10, UR8, PT ;  /* 0x000000080a007c0c */ /* 0x000fe2000bf26270 */
[----:B---3--:R-:W-:Y:S01]  /*173d0*/  IMAD.WIDE.U32 R6, R4, 0x60, R226 ;  /* 0x0000006004067825 */ /* 0x008fe200078e00e2 */
        /* <DEDUP_REMOVED lines=23> */
.L_x_1544:
[----:B------:R-:W-:Y:S05]  /*17550*/  BSYNC.RECONVERGENT B0 ;  /* 0x0000000000007941 */ /* 0x000fea0003800200 */
.L_x_1543:
        /* <DEDUP_REMOVED lines=31> */
.L_x_1546:
[----:B------:R1:W-:Y:S04]  /*17750*/  STS.128 [R3+0x10000], RZ ;  /* 0x010000ff03007388 */ /* 0x0003e80000000c00 */
[----:B------:R1:W-:Y:S04]  /*17760*/  STS.128 [R3+0x12000], RZ ;  /* 0x012000ff03007388 */ /* 0x0003e80000000c00 */
[----:B------:R1:W-:Y:S04]  /*17770*/  STS.128 [R3+0x14000], RZ ;  /* 0x014000ff03007388 */ /* 0x0003e80000000c00 */
[----:B------:R1:W-:Y:S02]  /*17780*/  STS.128 [R3+0x16000], RZ ;  /* 0x016000ff03007388 */ /* 0x0003e40000000c00 */
.L_x_1547:
[----:B------:R-:W-:Y:S05]  /*17790*/  BSYNC.RECONVERGENT B0 ;  /* 0x0000000000007941 */ /* 0x000fea0003800200 */
.L_x_1545:
[----:B------:R-:W-:Y:S01]  /*177a0*/  ISETP.GE.AND P0, PT, R32, UR9, PT ;  /* 0x0000000920007c0c */ /* 0x000fe2000bf06270 */
[C---:B------:R-:W-:Y:S01]  /*177b0*/  IMAD.SHL.U32 R216, R64.reuse, 0x20, RZ ;  /* 0x0000002040d87824 */ /* 0x040fe200078e00ff */
[----:B------:R-:W-:Y:S01]  /*177c0*/  SHF.R.U32.HI R2, RZ, 0x4, R64 ;  /* 0x00000004ff027819 */ /* 0x000fe20000011640 */
[----:B------:R-:W-:Y:S01]  /*177d0*/  IMAD.SHL.U32 R67, R64, 0x40, RZ ;  /* 0x0000004040437824 */ /* 0x000fe200078e00ff */
[----:B------:R-:W-:Y:S01]  /*177e0*/  BSSY.RECONVERGENT B0, `(.L_x_1548) ;  /* 0x0000028000007945 */ /* 0x000fe20003800200 */
[----:B------:R-:W-:Y:S02]  /*177f0*/  ISETP.GE.AND P6, PT, R30, UR9, PT ;  /* 0x000000091e007c0c */ /* 0x000fe4000bfc6270 */
[----:B------:R-:W-:Y:S01]  /*17800*/  IMAD.SHL.U32 R2, R2, 0x400, RZ ;  /* 0x0000040002027824 */ /* 0x000fe200078e00ff */
[----:B------:R-:W-:Y:S02]  /*17810*/  LOP3.LUT R216, R216, 0x7c00, RZ, 0xc0, !PT ;  /* 0x00007c00d8d87812 */ /* 0x000fe400078ec0ff */
[----:B------:R-:W-:-:S02]  /*17820*/  ISETP.GE.AND P5, PT, R36, UR9, PT ;  /* 0x0000000924007c0c */ /* 0x000fc4000bfa6270 */
[----:B------:R-:W-:Y:S01]  /*17830*/  LOP3.LUT R97, R97, 0x8, R64, 0x78, !PT ;  /* 0x0000000861617812 */ /* 0x000fe200078e7840 */
[----:B------:R1:W-:Y:S01]  /*17840*/  @P0 STS.128 [R3+0x10800], RZ ;  /* 0x010800ff03000388 */ /* 0x0003e20000000c00 */
[----:B------:R-:W-:Y:S02]  /*17850*/  LOP3.LUT R2, R2, 0x400, RZ, 0xc0, !PT ;  /* 0x0000040002027812 */ /* 0x000fe400078ec0ff */
[----:B------:R-:W-:Y:S01]  /*17860*/  LOP3.LUT R0, R216, 0x200, R67, 0xf8, !PT ;  /* 0x00000200d8007812 */ /* 0x000fe200078ef843 */
[----:B------:R1:W-:Y:S04]  /*17870*/  @P0 STS.128 [R3+0x12800], RZ ;  /* 0x012800ff03000388 */ /* 0x0003e80000000c00 */
[----:B------:R1:W-:Y:S04]  /*17880*/  @P0 STS.128 [R3+0x14800], RZ ;  /* 0x014800ff03000388 */ /* 0x0003e80000000c00 */
[----:B------:R1:W-:Y:S01]  /*17890*/  @P0 STS.128 [R3+0x16800], RZ ;  /* 0x016800ff03000388 */ /* 0x0003e20000000c00 */
        /* <DEDUP_REMOVED lines=28> */
.L_x_1549:
[----:B------:R-:W-:Y:S05]  /*17a60*/  BSYNC.RECONVERGENT B0 ;  /* 0x0000000000007941 */ /* 0x000fea0003800200 */
.L_x_1548:
[----:B------:R1:W-:Y:S01]  /*17a70*/  @P6 STS.128 [R3+0x11000], RZ ;  /* 0x011000ff03006388 */ /* 0x0003e20000000c00 */
[----:B------:R-:W-:Y:S01]  /*17a80*/  IMAD.IADD R0, R65, 0x1, R0 ;  /* 0x0000000141007824 */ /* 0x000fe200078e0200 */
[----:B------:R-:W-:Y:S01]  /*17a90*/  BSSY.RECONVERGENT B0, `(.L_x_1550) ;  /* 0x0000023000007945 */ /* 0x000fe20003800200 */
[----:B------:R-:W-:Y:S01]  /*17aa0*/  LEA R65, R97, R2, 0x1 ;  /* 0x0000000261417211 */ /* 0x000fe200078e08ff */
[----:B------:R1:W-:Y:S02]  /*17ab0*/  @P6 STS.128 [R3+0x13000], RZ ;  /* 0x013000ff03006388 */ /* 0x0003e40000000c00 */
[----:B------:R-:W-:Y:S02]  /*17ac0*/  LEA R66, R0, UR6, 0x1 ;  /* 0x0000000600427c11 */ /* 0x000fe4000f8e08ff */
[----:B------:R1:W-:Y:S04]  /*17ad0*/  @P6 STS.128 [R3+0x15000], RZ ;  /* 0x015000ff03006388 */ /* 0x0003e80000000c00 */
[----:B------:R1:W-:Y:S01]  /*17ae0*/  @P6 STS.128 [R3+0x17000], RZ ;  /* 0x017000ff03006388 */ /* 0x0003e20000000c00 */
[----:B------:R-:W-:Y:S05]  /*17af0*/  @P6 BRA `(.L_x_1551) ;  /* 0x0000000000706947 */ /* 0x000fea0003800000 */
        /* <DEDUP_REMOVED lines=28> */
.L_x_1551:
[----:B------:R-:W-:Y:S05]  /*17cc0*/  BSYNC.RECONVERGENT B0 ;  /* 0x0000000000007941 */ /* 0x000fea0003800200 */
.L_x_1550:
[----:B------:R1:W-:Y:S01]  /*17cd0*/  @P5 STS.128 [R3+0x11800], RZ ;  /* 0x011800ff03005388 */ /* 0x0003e20000000c00 */
[----:B------:R-:W-:Y:S03]  /*17ce0*/  BSSY.RECONVERGENT B0, `(.L_x_1552) ;  /* 0x0000022000007945 */ /* 0x000fe60003800200 */
[----:B------:R1:W-:Y:S04]  /*17cf0*/  @P5 STS.128 [R3+0x13800], RZ ;  /* 0x013800ff03005388 */ /* 0x0003e80000000c00 */
[----:B------:R1:W-:Y:S04]  /*17d00*/  @P5 STS.128 [R3+0x15800], RZ ;  /* 0x015800ff03005388 */ /* 0x0003e80000000c00 */
[----:B------:R1:W-:Y:S01]  /*17d10*/  @P5 STS.128 [R3+0x17800], RZ ;  /* 0x017800ff03005388 */ /* 0x0003e20000000c00 */
[----:B------:R-:W-:Y:S05]  /*17d20*/  @P5 BRA `(.L_x_1553) ;  /* 0x0000000000745947 */ /* 0x000fea0003800000 */
[----:B-12---:R-:W1:Y:S01]  /*17d30*/  LDC.64 R4, c[0x0][0x3c0] ;  /* 0x0000f000ff047b82 */ /* 0x006e620000000a00 */
[----:B------:R-:W2:Y:S02]  /*17d40*/  LDCU UR8, c[0x0][0x440] ;  /* 0x00008800ff0877ac */ /* 0x000ea40008000800 */
[----:B--2---:R-:W-:Y:S02]  /*17d50*/  ISETP.GE.AND P3, PT, R14, UR8, PT ;  /* 0x000000080e007c0c */ /* 0x004fe4000bf66270 */
[----:B------:R-:W-:Y:S02]  /*17d60*/  ISETP.GE.AND P2, PT, R11, UR8, PT ;  /* 0x000000080b007c0c */ /* 0x000fe4000bf46270 */
[----:B------:R-:W-:Y:S01]  /*17d70*/  ISETP.GE.AND P1, PT, R10, UR8, PT ;  /* 0x000000080a007c0c */ /* 0x000fe2000bf26270 */
[----:B-1----:R-:W-:Y:S01]  /*17d80*/  IMAD R5, R5, 0x60, RZ ;  /* 0x0000006005057824 */ /* 0x002fe200078e02ff */
[----:B------:R-:W-:Y:S01]  /*17d90*/  ISETP.GE.AND P0, PT, R9, UR8, PT ;  /* 0x0000000809007c0c */ /* 0x000fe2000bf06270 */
[----:B---3--:R-:W-:-:S04]  /*17da0*/  IMAD.WIDE.U32 R6, R4, 0x60, R232 ;  /* 0x0000006004067825 */ /* 0x008fc800078e00e8 */
        /* <DEDUP_REMOVED lines=21> */
.L_x_1553:
[----:B------:R-:W-:Y:S05]  /*17f00*/  BSYNC.RECONVERGENT B0 ;  /* 0x0000000000007941 */ /* 0x000fea0003800200 */
.L_x_1552:
[----:B------:R-:W-:Y:S01]  /*17f10*/  LDSM.16.M88.4 R88, [R66] ;  /* 0x000000004258783b */ /* 0x000fe20000000200 */
[----:B-1234-:R-:W-:Y:S01]  /*17f20*/  IMAD.MOV.U32 R13, RZ, RZ, 0x20 ;  /* 0x00000020ff0d7424 */ /* 0x01efe200078e00ff */
[C---:B------:R-:W-:Y:S01]  /*17f30*/  LOP3.LUT P0, RZ, R64.reuse, 0x2, RZ, 0xc0, !PT ;  /* 0x0000000240ff7812 */ /* 0x040fe2000780c0ff */
[----:B------:R-:W-:Y:S01]  /*17f40*/  VIADD R2, R65, UR6 ;  /* 0x0000000641027c36 */ /* 0x000fe20008000000 */
[----:B------:R-:W1:Y:S01]  /*17f50*/  LDSM.16.M88.4 R52, [R65+UR6+0x8000] ;  /* 0x008000064134783b */ /* 0x000e620008000200 */
[----:B------:R-:W-:Y:S01]  /*17f60*/  IMAD.MOV.U32 R0, RZ, RZ, 0x40 ;  /* 0x00000040ff007424 */ /* 0x000fe200078e00ff */
[----:B------:R-:W-:Y:S01]  /*17f70*/  SEL R13, R13, 0xffffffe0, !P0 ;  /* 0xffffffe00d0d7807 */ /* 0x000fe20004000000 */
[----:B------:R-:W-:Y:S01]  /*17f80*/  UISETP.GT.AND UP0, UPT, UR27, UR7, UPT ;  /* 0x000000071b00728c */ /* 0x000fe2000bf04270 */
[----:B------:R-:W2:Y:S01]  /*17f90*/  LDSM.16.M88.4 R44, [R65+UR6+0x8800] ;  /* 0x00880006412c783b */ /* 0x000ea20008000200 */
[C---:B------:R-:W-:Y:S01]  /*17fa0*/  LOP3.LUT P0, RZ, R64.reuse, 0x4, RZ, 0xc0, !PT ;  /* 0x0000000440ff7812 */ /* 0x040fe2000780c0ff */
[----:B------:R-:W-:-:S02]  /*17fb0*/  IMAD.SHL.U32 R64, R64, 0x2, RZ ;  /* 0x0000000240407824 */ /* 0x000fc400078e00ff */
[--C-:B------:R-:W-:Y:S01]  /*17fc0*/  IMAD.IADD R63, R66, 0x1, R13.reuse ;  /* 0x00000001423f7824 */ /* 0x100fe200078e020d */
[----:B------:R-:W-:Y:S01]  /*17fd0*/  LDSM.16.M88.4 R36, [R65+UR6+0x9000] ;  /* 0x009000064124783b */ /* 0x000fe20008000200 */
[----:B------:R-:W-:-:S03]  /*17fe0*/  IMAD.IADD R8, R2, 0x1, R13 ;  /* 0x0000000102087824 */ /* 0x000fc600078e020d */
[----:B------:R-:W-:Y:S04]  /*17ff0*/  LDSM.16.M88.4 R80, [R63] ;  /* 0x000000003f50783b */ /* 0x000fe80000000200 */
[----:B------:R-:W3:Y:S04]  /*18000*/  LDSM.16.M88.4 R16, [R8+0x8000] ;  /* 0x008000000810783b */ /* 0x000ee80000000200 */
[----:B------:R-:W4:Y:S04]  /*18010*/  LDSM.16.M88.4 R20, [R65+UR6+0x9800] ;  /* 0x009800064114783b */ /* 0x000f280008000200 */
[----:B------:R-:W5:Y:S04]  /*18020*/  LDSM.16.M88.4 R4, [R8+0x8800] ;  /* 0x008800000804783b */ /* 0x000f680000000200 */
[----:B------:R-:W5:Y:S04]  /*18030*/  LDSM.16.M88.4 R24, [R8+0x9000] ;  /* 0x009000000818783b */ /* 0x000f680000000200 */
[----:B------:R-:W5:Y:S04]  /*18040*/  LDSM.16.M88.4 R84, [R8+0x9800] ;  /* 0x009800000854783b */ /* 0x000f680000000200 */
[----:B------:R-:W0:Y:S01]  /*18050*/  LDGDEPBAR ;  /* 0x00000000000079af */ /* 0x000e220000000000 */
[C---:B-1----:R-:W-:Y:S08]  /*18060*/  HMMA.16816.F32.BF16 R56, R88.reuse, R52, RZ ;  /* 0x000000345838723c */ /* 0x042ff000000418ff */
[C---:B--2---:R-:W-:Y:S08]  /*18070*/  HMMA.16816.F32.BF16 R48, R88.reuse, R44, RZ ;  /* 0x0000002c5830723c */ /* 0x044ff000000418ff */
[C---:B------:R-:W-:Y:S08]  /*18080*/  HMMA.16816.F32.BF16 R52, R88.reuse, R54, RZ ;  /* 0x000000365834723c */ /* 0x040ff000000418ff */
[----:B------:R-:W-:Y:S08]  /*18090*/  HMMA.16816.F32.BF16 R44, R88, R46, RZ ;  /* 0x0000002e582c723c */ /* 0x000ff000000418ff */
[----:B---3--:R-:W-:Y:S01]  /*180a0*/  HMMA.16816.F32.BF16 R56, R80, R16, R56 ;  /* 0x000000105038723c */ /* 0x008fe20000041838 */
[----:B------:R-:W-:-:S05]  /*180b0*/  SEL R17, R0, 0xffffffc0, !P0 ;  /* 0xffffffc000117807 */ /* 0x000fca0004000000 */
[--C-:B------:R-:W-:Y:S02]  /*180c0*/  IMAD.IADD R62, R66, 0x1, R17.reuse ;  /* 0x00000001423e7824 */ /* 0x100fe400078e0211 */
[----:B------:R-:W-:Y:S01]  /*180d0*/  IMAD.IADD R2, R2, 0x1, R17 ;  /* 0x0000000102027824 */ /* 0x000fe200078e0211 */
[C---:B------:R-:W-:Y:S01]  /*180e0*/  HMMA.16816.F32.BF16 R40, R88.reuse, R36, RZ ;  /* 0x000000245828723c */ /* 0x040fe200000418ff */
[C---:B------:R-:W-:Y:S02]  /*180f0*/  IMAD.IADD R12, R13.reuse, 0x1, R62 ;  /* 0x000000010d0c7824 */ /* 0x040fe400078e023e */
[----:B------:R-:W-:Y:S01]  /*18100*/  IMAD.IADD R0, R13, 0x1, R2 ;  /* 0x000000010d007824 */ /* 0x000fe200078e0202 */
[----:B------:R-:W-:Y:S04]  /*18110*/  LDSM.16.M88.4 R76, [R2+0x8000] ;  /* 0x00800000024c783b */ /* 0x000fe80000000200 */
[C---:B------:R-:W-:Y:S01]  /*18120*/  HMMA.16816.F32.BF16 R36, R88.reuse, R38, RZ ;  /* 0x000000265824723c */ /* 0x040fe200000418ff */
[----:B------:R-:W-:Y:S04]  /*18130*/  LDSM.16.M88.4 R68, [R2+0x9800] ;  /* 0x009800000244783b */ /* 0x000fe80000000200 */
[----:B------:R-:W-:Y:S03]  /*18140*/  LDSM.16.M88.4 R72, [R12] ;  /* 0x000000000c48783b */ /* 0x000fe60000000200 */
[C---:B----4-:R-:W-:Y:S01]  /*18150*/  HMMA.16816.F32.BF16 R32, R88.reuse, R20, RZ ;  /* 0x000000145820723c */ /* 0x050fe200000418ff */
[----:B------:R-:W-:Y:S04]  /*18160*/  LDSM.16.M88.4 R28, [R0+0x8800] ;  /* 0x00880000001c783b */ /* 0x000fe80000000200 */
[----:B------:R-:W-:Y:S03]  /*18170*/  LDSM.16.M88.4 R92, [R12+0x2000] ;  /* 0x002000000c5c783b */ /* 0x000fe60000000200 */
[----:B------:R-:W-:Y:S01]  /*18180*/  HMMA.16816.F32.BF16 R88, R88, R22, RZ ;  /* 0x000000165858723c */ /* 0x000fe200000418ff */
[----:B------:R-:W-:Y:S04]  /*18190*/  LDSM.16.M88.4 R20, [R2+0x8800] ;  /* 0x008800000214783b */ /* 0x000fe80000000200 */
[----:B------:R-:W-:Y:S03]  /*181a0*/  LDSM.16.M88.4 R96, [R0+0xb800] ;  /* 0x00b800000060783b */ /* 0x000fe60000000200 */
[C---:B------:R-:W-:Y:S01]  /*181b0*/  HMMA.16816.F32.BF16 R52, R80.reuse, R18, R52 ;  /* 0x000000125034723c */ /* 0x040fe20000041834 */
[----:B------:R-:W1:Y:S07]  /*181c0*/  LDSM.16.M88.4 R16, [R62] ;  /* 0x000000003e10783b */ /* 0x000e6e0000000200 */
[C---:B-----5:R-:W-:Y:S08]  /*181d0*/  HMMA.16816.F32.BF16 R48, R80.reuse, R4, R48 ;  /* 0x000000045030723c */ /* 0x060ff00000041830 */
[C---:B------:R-:W-:Y:S01]  /*181e0*/  HMMA.16816.F32.BF16 R44, R80.reuse, R6, R44 ;  /* 0x00000006502c723c */ /* 0x040fe2000004182c */
[----:B------:R-:W2:Y:S07]  /*181f0*/  LDSM.16.M88.4 R4, [R2+0x9000] ;  /* 0x009000000204783b */ /* 0x000eae0000000200 */
[C---:B------:R-:W-:Y:S08]  /*18200*/  HMMA.16816.F32.BF16 R40, R80.reuse, R24, R40 ;  /* 0x000000185028723c */ /* 0x040ff00000041828 */
        /* <DEDUP_REMOVED lines=100> */
[----:B------:R-:W-:Y:S07]  /*18850*/  LDSM.16.M88.4 R24, [R12+0x4000] ;  /* 0x004000000c18783b */ /* 0x000fee0000000200 */
[C---:B--2---:R-:W-:Y:S08]  /*18860*/  HMMA.16816.F32.BF16 R80, R28.reuse, R4, R80 ;  /* 0x000000041c50723c */ /* 0x044ff00000041850 */
[C---:B------:R-:W-:Y:S01]  /*18870*/  HMMA.16816.F32.BF16 R88, R28.reuse, R6, R88 ;  /* 0x000000061c58723c */ /* 0x040fe20000041858 */
[----:B------:R-:W2:Y:S07]  /*18880*/  LDSM.16.M88.4 R4, [R0+0xc000] ;  /* 0x00c000000004783b */ /* 0x000eae0000000200 */
[C---:B---3--:R-:W-:Y:S08]  /*18890*/  HMMA.16816.F32.BF16 R48, R28.reuse, R20, R48 ;  /* 0x000000141c30723c */ /* 0x048ff00000041830 */
[----:B------:R-:W-:Y:S01]  /*188a0*/  HMMA.16816.F32.BF16 R44, R28, R22, R44 ;  /* 0x000000161c2c723c */ /* 0x000fe2000004182c */
[----:B------:R-:W3:Y:S04]  /*188b0*/  LDSM.16.M88.4 R20, [R2+0xd800] ;  /* 0x00d800000214783b */ /* 0x000ee80000000200 */
        /* <DEDUP_REMOVED lines=16> */
[----:B------:R-:W3:Y:S04]  /*189c0*/  LDSM.16.M88.4 R20, [R65+UR6+0xf000] ;  /* 0x00f000064114783b */ /* 0x000ee80008000200 */
[----:B------:R-:W-:Y:S03]  /*189d0*/  LDSM.16.M88.4 R72, [R2+0xe800] ;  /* 0x00e800000248783b */ /* 0x000fe60000000200 */
[C---:B----4-:R-:W-:Y:S08]  /*189e0*/  HMMA.16816.F32.BF16 R48, R24.reuse, R36, R48 ;  /* 0x000000241830723c */ /* 0x050ff00000041830 */
[C---:B------:R-:W-:Y:S01]  /*189f0*/  HMMA.16816.F32.BF16 R44, R24.reuse, R38, R44 ;  /* 0x00000026182c723c */ /* 0x040fe2000004182c */
[----:B------:R-:W-:Y:S07]  /*18a00*/  LDSM.16.M88.4 R36, [R63+0x6000] ;  /* 0x006000003f24783b */ /* 0x000fee0000000200 */
[C---:B------:R-:W-:Y:S08]  /*18a10*/  HMMA.16816.F32.BF16 R40, R24.reuse, R28, R40 ;  /* 0x0000001c1828723c */ /* 0x040ff00000041828 */
[C---:B------:R-:W-:Y:S01]  /*18a20*/  HMMA.16816.F32.BF16 R76, R24.reuse, R30, R76 ;  /* 0x0000001e184c723c */ /* 0x040fe2000004184c */
[----:B------:R-:W4:Y:S07]  /*18a30*/  LDSM.16.M88.4 R28, [R8+0xe000] ;  /* 0x00e00000081c783b */ /* 0x000f2e0000000200 */
        /* <DEDUP_REMOVED lines=10> */
[C---:B---3--:R-:W-:Y:S08]  /*18ae0*/  HMMA.16816.F32.BF16 R40, R68.reuse, R20, R40 ;  /* 0x000000144428723c */ /* 0x048ff00000041828 */
[C---:B------:R-:W-:Y:S01]  /*18af0*/  HMMA.16816.F32.BF16 R76, R68.reuse, R22, R76 ;  /* 0x00000016444c723c */ /* 0x040fe2000004184c */
[----:B------:R3:W5:Y:S07]  /*18b00*/  LDSM.16.M88.4 R20, [R8+0xf000] ;  /* 0x00f000000814783b */ /* 0x00076e0000000200 */
[C---:B------:R-:W-:Y:S08]  /*18b10*/  HMMA.16816.F32.BF16 R48, R68.reuse, R80, R48 ;  /* 0x000000504430723c */ /* 0x040ff00000041830 */
[----:B------:R-:W-:Y:S01]  /*18b20*/  HMMA.16816.F32.BF16 R44, R68, R82, R44 ;  /* 0x00000052442c723c */ /* 0x000fe2000004182c */
[----:B------:R-:W5:Y:S04]  /*18b30*/  LDSM.16.M88.4 R80, [R0+0xe000] ;  /* 0x00e000000050783b */ /* 0x000f680000000200 */
[----:B------:R-:W5:Y:S03]  /*18b40*/  LDSM.16.M88.4 R68, [R2+0xf000] ;  /* 0x00f000000244783b */ /* 0x000f660000000200 */
[----:B----4-:R-:W-:Y:S01]  /*18b50*/  HMMA.16816.F32.BF16 R56, R36, R28, R56 ;  /* 0x0000001c2438723c */ /* 0x010fe20000041838 */
[----:B---3--:R-:W-:-:S05]  /*18b60*/  LOP3.LUT R8, R64, 0x6, RZ, 0xc0, !PT ;  /* 0x0000000640087812 */ /* 0x008fca00078ec0ff */
[----:B------:R-:W-:Y:S02]  /*18b70*/  VIADD R8, R8, UR26 ;  /* 0x0000001a08087c36 */ /* 0x000fe40008000000 */
[----:B------:R-:W-:Y:S01]  /*18b80*/  HMMA.16816.F32.BF16 R52, R36, R30, R52 ;  /* 0x0000001e2434723c */ /* 0x000fe20000041834 */
[----:B------:R3:W-:Y:S01]  /*18b90*/  LDSM.16.M88.4 R28, [R2+0xf800] ;  /* 0x00f80000021c783b */ /* 0x0007e20000000200 */
[C---:B------:R-:W-:Y:S01]  /*18ba0*/  VIADD R12, R8.reuse, 0x10 ;  /* 0x00000010080c7836 */ /* 0x040fe20000000000 */
[----:B------:R-:W-:-:S04]  /*18bb0*/  ISETP.GE.AND P4, PT, R8, UR25, PT ;  /* 0x0000001908007c0c */ /* 0x000fc8000bf86270 */
[----:B------:R-:W-:Y:S01]  /*18bc0*/  ISETP.GE.AND P6, PT, R12, UR25, PT ;  /* 0x000000190c007c0c */ /* 0x000fe2000bfc6270 */
[C---:B-1----:R-:W-:Y:S08]  /*18bd0*/  HMMA.16816.F32.BF16 R48, R36.reuse, R16, R48 ;  /* 0x000000102430723c */ /* 0x042ff00000041830 */
[----:B------:R-:W-:Y:S01]  /*18be0*/  HMMA.16816.F32.BF16 R44, R36, R18, R44 ;  /* 0x00000012242c723c */ /* 0x000fe2000004182c */
[----:B------:R-:W1:Y:S07]  /*18bf0*/  LDSM.16.M88.4 R16, [R0+0xe800] ;  /* 0x00e800000010783b */ /* 0x000e6e0000000200 */
[----:B--2---:R-:W-:Y:S01]  /*18c00*/  HMMA.16816.F32.BF16 R56, R32, R4, R56 ;  /* 0x000000042038723c */ /* 0x004fe20000041838 */
[----:B---3--:R-:W-:-:S05]  /*18c10*/  VIADD R2, R8, 0x1 ;  /* 0x0000000108027836 */ /* 0x008fca0000000000 */
[----:B------:R-:W-:Y:S01]  /*18c20*/  ISETP.GE.AND P3, PT, R2, UR25, PT ;  /* 0x0000001902007c0c */ /* 0x000fe2000bf66270 */
[----:B------:R-:W-:Y:S01]  /*18c30*/  VIADD R2, R8, 0x11 ;  /* 0x0000001108027836 */ /* 0x000fe20000000000 */
[----:B------:R-:W-:Y:S01]  /*18c40*/  HMMA.16816.F32.BF16 R52, R32, R6, R52 ;  /* 0x000000062034723c */ /* 0x000fe20000041834 */
[----:B------:R-:W2:Y:S03]  /*18c50*/  LDSM.16.M88.4 R4, [R0+0xf000] ;  /* 0x00f000000004783b */ /* 0x000ea60000000200 */
[----:B------:R-:W-:Y:S01]  /*18c60*/  ISETP.GE.AND P5, PT, R2, UR25, PT ;  /* 0x0000001902007c0c */ /* 0x000fe2000bfa6270 */
[----:B------:R-:W-:-:S03]  /*18c70*/  VIADD R2, R8, 0x18 ;  /* 0x0000001808027836 */ /* 0x000fc60000000000 */
[C---:B-----5:R-:W-:Y:S08]  /*18c80*/  HMMA.16816.F32.BF16 R40, R36.reuse, R20, R40 ;  /* 0x000000142428723c */ /* 0x060ff00000041828 */
[----:B------:R-:W-:Y:S01]  /*18c90*/  HMMA.16816.F32.BF16 R76, R36, R22, R76 ;  /* 0x00000016244c723c */ /* 0x000fe2000004184c */
[----:B------:R3:W4:Y:S01]  /*18ca0*/  LDSM.16.M88.4 R20, [R0+0xf800] ;  /* 0x00f800000014783b */ /* 0x0007220000000200 */
[----:B------:R-:W-:-:S06]  /*18cb0*/  DEPBAR.LE SB0, 0x0 ;  /* 0x000080000000791a */ /* 0x000fcc0000000000 */
[----:B------:R-:W-:Y:S08]  /*18cc0*/  HMMA.16816.F32.BF16 R48, R32, R72, R48 ;  /* 0x000000482030723c */ /* 0x000ff00000041830 */
[C---:B------:R-:W-:Y:S08]  /*18cd0*/  HMMA.16816.F32.BF16 R84, R36.reuse, R24, R84 ;  /* 0x000000182454723c */ /* 0x040ff00000041854 */
[----:B------:R-:W-:Y:S01]  /*18ce0*/  HMMA.16816.F32.BF16 R88, R36, R26, R88 ;  /* 0x0000001a2458723c */ /* 0x000fe20000041858 */
[----:B---3--:R-:W-:-:S07]  /*18cf0*/  VIADD R0, R8, 0x19 ;  /* 0x0000001908007836 */ /* 0x008fce0000000000 */
[----:B------:R-:W-:Y:S08]  /*18d00*/  HMMA.16816.F32.BF16 R44, R32, R74, R44 ;  /* 0x0000004a202c723c */ /* 0x000ff0000004182c */
[----:B------:R-:W-:Y:S08]  /*18d10*/  HMMA.16816.F32.BF16 R56, R92, R80, R56 ;  /* 0x000000505c38723c */ /* 0x000ff00000041838 */
[----:B------:R-:W-:Y:S08]  /*18d20*/  HMMA.16816.F32.BF16 R40, R32, R68, R40 ;  /* 0x000000442028723c */ /* 0x000ff00000041828 */
[----:B------:R-:W-:Y:S03]  /*18d30*/  HMMA.16816.F32.BF16 R52, R92, R82, R52 ;  /* 0x000000525c34723c */ /* 0x000fe60000041834 */
[----:B------:R-:W-:-:S02]  /*18d40*/  FSEL R56, R56, -INF , !P4 ;  /* 0xff80000038387808 */ /* 0x000fc40006000000 */
[----:B------:R-:W-:Y:S02]  /*18d50*/  FSEL R59, R59, -INF , !P3 ;  /* 0xff8000003b3b7808 */ /* 0x000fe40005800000 */
[----:B------:R-:W-:Y:S01]  /*18d60*/  FSEL R12, R57, -INF , !P3 ;  /* 0xff800000390c7808 */ /* 0x000fe20005800000 */
[----:B------:R-:W-:Y:S01]  /*18d70*/  HMMA.16816.F32.BF16 R76, R32, R70, R76 ;  /* 0x00000046204c723c */ /* 0x000fe2000004184c */
[----:B------:R-:W-:Y:S01]  /*18d80*/  BAR.SYNC.DEFER_BLOCKING 0x0 ;  /* 0x0000000000007b1d */ /* 0x000fe20000010000 */
[----:B------:R-:W-:Y:S01]  /*18d90*/  ISETP.GE.AND P3, PT, R0, UR25, PT ;  /* 0x0000001900007c0c */ /* 0x000fe2000bf66270 */
[----:B------:R-:W-:-:S05]  /*18da0*/  VIADD R0, R8, 0x21 ;  /* 0x0000002108007836 */ /* 0x000fca0000000000 */
[----:B-1----:R-:W-:Y:S01]  /*18db0*/  HMMA.16816.F32.BF16 R48, R92, R16, R48 ;  /* 0x000000105c30723c */ /* 0x002fe20000041830 */
[C---:B------:R-:W-:Y:S02]  /*18dc0*/  VIADD R17, R8.reuse, 0x8 ;  /* 0x0000000808117836 */ /* 0x040fe40000000000 */
[----:B------:R-:W-:-:S03]  /*18dd0*/  VIADD R16, R8, 0x9 ;  /* 0x0000000908107836 */ /* 0x000fc60000000000 */
[----:B------:R-:W-:Y:S02]  /*18de0*/  ISETP.GE.AND P2, PT, R17, UR25, PT ;  /* 0x0000001911007c0c */ /* 0x000fe4000bf46270 */
[C---:B------:R-:W-:Y:S01]  /*18df0*/  HMMA.16816.F32.BF16 R84, R32.reuse, R28, R84 ;  /* 0x0000001c2054723c */ /* 0x040fe20000041854 */
[----:B------:R-:W-:Y:S02]  /*18e00*/  ISETP.GE.AND P1, PT, R16, UR25, PT ;  /* 0x0000001910007c0c */ /* 0x000fe4000bf26270 */
[----:B------:R-:W-:Y:S02]  /*18e10*/  FSEL R52, R52, -INF , !P2 ;  /* 0xff80000034347808 */ /* 0x000fe40005000000 */
[----:B------:R-:W-:Y:S02]  /*18e20*/  FSEL R55, R55, -INF , !P1 ;  /* 0xff80000037377808 */ /* 0x000fe40004800000 */
[----:B------:R-:W-:Y:S01]  /*18e30*/  FSEL R16, R53, -INF , !P1 ;  /* 0xff80000035107808 */ /* 0x000fe20004800000 */
[----:B------:R-:W-:Y:S01]  /*18e40*/  HMMA.16816.F32.BF16 R88, R32, R30, R88 ;  /* 0x0000001e2058723c */ /* 0x000fe20000041858 */
[----:B------:R-:W-:Y:S01]  /*18e50*/  ISETP.GE.AND P1, PT, R0, UR25, PT ;  /* 0x0000001900007c0c */ /* 0x000fe2000bf26270 */
[----:B------:R-:W-:Y:S01]  /*18e60*/  VIADD R0, R8, 0x29 ;  /* 0x0000002908007836 */ /* 0x000fe20000000000 */
[----:B------:R-:W-:-:S02]  /*18e70*/  FSEL R17, R50, -INF , !P6 ;  /* 0xff80000032117808 */ /* 0x000fc40007000000 */
[----:B------:R-:W-:-:S03]  /*18e80*/  FSEL R27, R51, -INF , !P5 ;  /* 0xff800000331b7808 */ /* 0x000fc60006800000 */
[----:B------:R-:W-:Y:S01]  /*18e90*/  HMMA.16816.F32.BF16 R44, R92, R18, R44 ;  /* 0x000000125c2c723c */ /* 0x000fe2000004182c */
[----:B------:R-:W-:Y:S02]  /*18ea0*/  FSEL R19, R58, -INF , !P4 ;  /* 0xff8000003a137808 */ /* 0x000fe40006000000 */
[----:B------:R-:W-:Y:S01]  /*18eb0*/  ISETP.GE.AND P4, PT, R2, UR25, PT ;  /* 0x0000001902007c0c */ /* 0x000fe2000bf86270 */
[----:B------:R-:W-:-:S04]  /*18ec0*/  VIADD R2, R8, 0x20 ;  /* 0x0000002008027836 */ /* 0x000fc80000000000 */
[----:B--2---:R-:W-:Y:S01]  /*18ed0*/  HMMA.16816.F32.BF16 R40, R92, R4, R40 ;  /* 0x000000045c28723c */ /* 0x004fe20000041828 */
[----:B------:R-:W-:Y:S02]  /*18ee0*/  FSEL R5, R54, -INF , !P2 ;  /* 0xff80000036057808 */ /* 0x000fe40005000000 */
[----:B------:R-:W-:Y:S01]  /*18ef0*/  ISETP.GE.AND P2, PT, R2, UR25, PT ;  /* 0x0000001902007c0c */ /* 0x000fe2000bf46270 */
[----:B------:R-:W-:-:S04]  /*18f00*/  VIADD R2, R8, 0x28 ;  /* 0x0000002808027836 */ /* 0x000fc80000000000 */
[C---:B------:R-:W-:Y:S01]  /*18f10*/  HMMA.16816.F32.BF16 R76, R92.reuse, R6, R76 ;  /* 0x000000065c4c723c */ /* 0x040fe2000004184c */
[----:B------:R-:W-:Y:S01]  /*18f20*/  FSEL R6, R48, -INF , !P6 ;  /* 0xff80000030067808 */ /* 0x000fe20007000000 */
[----:B------:R-:W-:Y:S01]  /*18f30*/  VIADD R7, R8, 0x31 ;  /* 0x0000003108077836 */ /* 0x000fe20000000000 */
[----:B------:R-:W-:Y:S02]  /*18f40*/  ISETP.GE.AND P6, PT, R2, UR25, PT ;  /* 0x0000001902007c0c */ /* 0x000fe4000bfc6270 */
[----:B------:R-:W-:Y:S02]  /*18f50*/  FSEL R2, R49, -INF , !P5 ;  /* 0xff80000031027808 */ /* 0x000fe40006800000 */
[----:B------:R-:W-:Y:S01]  /*18f60*/  ISETP.GE.AND P5, PT, R0, UR25, PT ;  /* 0x0000001900007c0c */ /* 0x000fe2000bfa6270 */
[----:B----4-:R-:W-:Y:S01]  /*18f70*/  HMMA.16816.F32.BF16 R84, R92, R20, R84 ;  /* 0x000000145c54723c */ /* 0x010fe20000041854 */
[----:B------:R-:W-:Y:S01]  /*18f80*/  VIADD R0, R8, 0x30 ;  /* 0x0000003008007836 */ /* 0x000fe20000000000 */
[----:B------:R-:W-:-:S02]  /*18f90*/  FSEL R25, R46, -INF , !P4 ;  /* 0xff8000002e197808 */ /* 0x000fc40006000000 */
[----:B------:R-:W-:Y:S02]  /*18fa0*/  FSEL R4, R44, -INF , !P4 ;  /* 0xff8000002c047808 */ /* 0x000fe40006000000 */
[----:B------:R-:W-:Y:S02]  /*18fb0*/  ISETP.GE.AND P4, PT, R0, UR25, PT ;  /* 0x0000001900007c0c */ /* 0x000fe4000bf86270 */
[----:B------:R-:W-:Y:S01]  /*18fc0*/  HMMA.16816.F32.BF16 R88, R92, R22, R88 ;  /* 0x000000165c58723c */ /* 0x000fe20000041858 */
        /* <DEDUP_REMOVED lines=36> */
.L_x_1555:
[----:B------:R-:W1:Y:S01]  /*19210*/  LDC R8, c[0x0][0x4f0] ;  /* 0x00013c00ff087b82 */ /* 0x000e620000000800 */
[----:B------:R-:W-:Y:S01]  /*19220*/  UIADD3 UR8, UPT, UPT, UR26, -0x40, URZ ;  /* 0xffffffc01a087890 */ /* 0x000fe2000fffe0ff */
[----:B------:R-:W-:Y:S01]  /*19230*/  IMAD.U32 R23, RZ, RZ, UR26 ;  /* 0x0000001aff177e24 */ /* 0x000fe2000f8e00ff */
[----:B------:R-:W2:Y:S04]  /*19240*/  LDCU.64 UR10, c[0x0][0x3b8] ;  /* 0x00007700ff0a77ac */ /* 0x000ea80008000a00 */
[----:B------:R-:W-:Y:S02]  /*19250*/  MOV R20, UR8 ;  /* 0x0000000800147c02 */ /* 0x000fe40008000f00 */
        /* <DEDUP_REMOVED lines=25> */
[C---:B------:R-:W-:Y:S01]  /*193f0*/  LOP3.LUT R7, R8.reuse, UR8, RZ, 0x3c, !PT ;  /* 0x0000000808077c12 */ /* 0x040fe2000f8e3cff */
[----:B------:R-:W1:Y:S01]  /*19400*/  LDCU.64 UR8, c[0x0][0x3a0] ;  /* 0x00007400ff0877ac */ /* 0x000e620008000a00 */
[----:B------:R-:W-:-:S02]  /*19410*/  LOP3.LUT R18, R8, UR26, RZ, 0x3c, !PT ;  /* 0x0000001a08127c12 */ /* 0x000fc4000f8e3cff */
        /* <DEDUP_REMOVED lines=17> */
[----:B--2---:R-:W-:-:S04]  /*19530*/  IMAD R7, R7, UR10, RZ ;  /* 0x0000000a07077c24 */ /* 0x004fc8000f8e02ff */
[C---:B------:R-:W-:Y:S01]  /*19540*/  IMAD R7, R8.reuse, UR11, R7 ;  /* 0x0000000b08077c24 */ /* 0x040fe2000f8e0207 */
[----:B---3--:R-:W-:Y:S01]  /*19550*/  IADD3 R18, PT, PT, R23, -R18, RZ ;  /* 0x8000001217127210 */ /* 0x008fe20007ffe0ff */
[----:B------:R-:W-:-:S03]  /*19560*/  IMAD.WIDE.U32 R22, R8, UR10, RZ ;  /* 0x0000000a08167c25 */ /* 0x000fc6000f8e00ff */
[----:B------:R-:W-:Y:S01]  /*19570*/  SHF.R.S32.HI R8, RZ, 0x1f, R18 ;  /* 0x0000001fff087819 */ /* 0x000fe20000011412 */
[----:B------:R-:W-:-:S04]  /*19580*/  IMAD.IADD R23, R23, 0x1, R7 ;  /* 0x0000000117177824 */ /* 0x000fc800078e0207 */
[----:B-1----:R-:W-:Y:S02]  /*19590*/  IMAD R7, R8, UR8, RZ ;  /* 0x0000000808077c24 */ /* 0x002fe4000f8e02ff */
[----:B------:R-:W-:-:S04]  /*195a0*/  IMAD.WIDE.U32 R22, R18, UR8, R22 ;  /* 0x0000000812167c25 */ /* 0x000fc8000f8e0016 */
[----:B------:R-:W-:Y:S01]  /*195b0*/  IMAD R7, R18, UR9, R7 ;  /* 0x0000000912077c24 */ /* 0x000fe2000f8e0207 */
[----:B------:R-:W-:-:S04]  /*195c0*/  LEA R228, P1, R22, R228, 0x1 ;  /* 0x000000e416e47211 */ /* 0x000fc800078208ff */
[----:B------:R-:W-:-:S04]  /*195d0*/  IADD3 R8, PT, PT, R23, R7, RZ ;  /* 0x0000000717087210 */ /* 0x000fc80007ffe0ff */
[----:B------:R-:W-:-:S07]  /*195e0*/  LEA.HI.X R227, R22, R227, R8, 0x1, P1 ;  /* 0x000000e316e37211 */ /* 0x000fce00008f0c08 */
.L_x_1556:
[----:B------:R-:W1:Y:S01]  /*195f0*/  LDCU UR9, c[0x0][0x440] ;  /* 0x00008800ff0977ac */ /* 0x000e620008000800 */
[----:B------:R-:W-:Y:S01]  /*19600*/  LEA R8, P1, R61, R228, 0x1 ;  /* 0x000000e43d087211 */ /* 0x000fe200078208ff */
[----:B------:R-:W2:Y:S01]  /*19610*/  LDCU UR8, c[0x0][0x3bc] ;  /* 0x00007780ff0877ac */ /* 0x000ea20008000800 */
[----:B------:R-:W-:Y:S01]  /*19620*/  USHF.L.U32 UR11, UR10, 0x5, URZ ;  /* 0x000000050a0b7899 */ /* 0x000fe200080006ff */
[----:B-1----:R-:W-:Y:S02]  /*19630*/  ISETP.GE.AND P5, PT, R14, UR9, PT ;  /* 0x000000090e007c0c */ /* 0x002fe4000bfa6270 */
[----:B------:R-:W-:Y:S02]  /*19640*/  ISETP.GE.AND P4, PT, R11, UR9, PT ;  /* 0x000000090b007c0c */ /* 0x000fe4000bf86270 */
[----:B------:R-:W-:Y:S01]  /*19650*/  ISETP.GE.AND P3, PT, R10, UR9, PT ;  /* 0x000000090a007c0c */ /* 0x000fe2000bf66270 */
[----:B--2---:R-:W-:Y:S01]  /*19660*/  USHF.L.U64.HI UR8, UR10, 0x5, UR8 ;  /* 0x000000050a087899 */ /* 0x004fe20008010208 */
[----:B------:R-:W-:-:S02]  /*19670*/  ISETP.GE.AND P2, PT, R9, UR9, PT ;  /* 0x0000000909007c0c */ /* 0x000fc4000bf46270 */
[----:B------:R-:W-:Y:S02]  /*19680*/  LEA.HI.X R9, R61, R227, R60, 0x1, P1 ;  /* 0x000000e33d097211 */ /* 0x000fe400008f0c3c */
[----:B------:R-:W-:-:S03]  /*19690*/  IADD3 R14, P1, PT, R8, UR11, RZ ;  /* 0x0000000b080e7c10 */ /* 0x000fc6000ff3e0ff */
[--C-:B------:R-:W-:Y:S01]  /*196a0*/  @!P5 IMAD.MOV.U32 R226, RZ, RZ, R228.reuse ;  /* 0x000000ffffe2d224 */ /* 0x100fe200078e00e4 */
[----:B------:R-:W-:Y:S02]  /*196b0*/  IADD3.X R15, PT, PT, R9, UR8, RZ, P1, !PT ;  /* 0x00000008090f7c10 */ /* 0x000fe40008ffe4ff */
[----:B------:R-:W-:Y:S02]  /*196c0*/  IADD3 R10, P1, PT, R14, UR11, RZ ;  /* 0x0000000b0e0a7c10 */ /* 0x000fe4000ff3e0ff */
[----:B------:R-:W-:Y:S01]  /*196d0*/  @!PT LDS RZ, [RZ] ;  /* 0x00000000fffff984 */ /* 0x000fe20000000800 */
[----:B------:R-:W-:Y:S01]  /*196e0*/  @!PT LDS RZ, [RZ] ;  /* 0x00000000fffff984 */ /* 0x000fe20000000800 */
[----:B------:R-:W-:Y:S01]  /*196f0*/  @!PT LDS RZ, [RZ] ;  /* 0x00000000fffff984 */ /* 0x000fe20000000800 */
[----:B------:R1:W-:Y:S02]  /*19700*/  @!P5 LDGSTS.E.BYPASS.LTC128B.128 [R3+0x8000], desc[UR4][R226.64] ;  /* 0x08000000e203dfae */ /* 0x0003e4000b981a04 */
[----:B------:R-:W-:Y:S02]  /*19710*/  IADD3.X R11, PT, PT, R15, UR8, RZ, P1, !PT ;  /* 0x000000080f0b7c10 */ /* 0x000fe40008ffe4ff */
        /* <DEDUP_REMOVED lines=80> */
.L_x_1554:
[----:B--2---:R-:W-:Y:S01]  /*19c20*/  FMNMX3.FTZ R3, R56, R12, R52, !PT ;  /* 0x0000000c38037276 */ /* 0x004fe20007810034 */
[----:B------:R-:W1:Y:S01]  /*19c30*/  S2R R221, SR_TID.X ;  /* 0x0000000000dd7919 */ /* 0x000e620000002100 */
[----:B------:R-:W-:Y:S01]  /*19c40*/  FMNMX3.FTZ R8, R19, R59, R5, !PT ;  /* 0x0000003b13087276 */ /* 0x000fe20007810005 */
[----:B------:R-:W2:Y:S01]  /*19c50*/  LDCU UR4, c[0x0][0x45c] ;  /* 0x00008b80ff0477ac */ /* 0x000ea20008000800 */
        /* <DEDUP_REMOVED lines=14> */
[----:B------:R-:W-:Y:S02]  /*19d40*/  FMNMX.FTZ R10, R200, R3, !PT ;  /* 0x00000003c80a7209 */ /* 0x000fe40007810000 */
[----:B------:R-:W-:-:S03]  /*19d50*/  FMNMX.FTZ R9, R195, R8, !PT ;  /* 0x00000008c3097209 */ /* 0x000fc60007810000 */
[----:B------:R-:W3:Y:S01]  /*19d60*/  SHFL.BFLY PT, R7, R10, 0x2, 0x1f ;  /* 0x0c401f000a077f89 */ /* 0x000ee200000e0000 */
[----:B-1----:R-:W-:-:S03]  /*19d70*/  SHF.R.U32.HI R220, RZ, 0x1, R221 ;  /* 0x00000001ffdc7819 */ /* 0x002fc600000116dd */
[----:B------:R-:W1:Y:S01]  /*19d80*/  SHFL.BFLY PT, R8, R9, 0x2, 0x1f ;  /* 0x0c401f0009087f89 */ /* 0x000e6200000e0000 */
[----:B------:R-:W-:Y:S02]  /*19d90*/  LOP3.LUT R222, R220, 0x8, RZ, 0xc0, !PT ;  /* 0x00000008dcde7812 */ /* 0x000fe400078ec0ff */
[----:B---3--:R-:W-:Y:S02]  /*19da0*/  FMNMX.FTZ R7, R10, R7, !PT ;  /* 0x000000070a077209 */ /* 0x008fe40007810000 */
[----:B------:R-:W-:Y:S02]  /*19db0*/  LOP3.LUT R10, R67, 0x1c0, RZ, 0xc0, !PT ;  /* 0x000001c0430a7812 */ /* 0x000fe400078ec0ff */
[----:B-1----:R-:W-:Y:S01]  /*19dc0*/  FMNMX.FTZ R8, R9, R8, !PT ;  /* 0x0000000809087209 */ /* 0x002fe20007810000 */
[----:B------:R-:W1:Y:S04]  /*19dd0*/  SHFL.BFLY PT, R164, R7, 0x1, 0x1f ;  /* 0x0c201f0007a47f89 */ /* 0x000e6800000e0000 */
[----:B------:R-:W3:Y:S01]  /*19de0*/  SHFL.BFLY PT, R3, R8, 0x1, 0x1f ;  /* 0x0c201f0008037f89 */ /* 0x000ee200000e0000 */
[----:B-1----:R-:W-:-:S02]  /*19df0*/  FMNMX.FTZ R164, R7, R164, !PT ;  /* 0x000000a407a47209 */ /* 0x002fc40007810000 */
[----:B------:R-:W-:Y:S02]  /*19e00*/  SHF.L.U32 R7, R221, 0x3, RZ ;  /* 0x00000003dd077819 */ /* 0x000fe400000006ff */
[----:B---3--:R-:W-:Y:S01]  /*19e10*/  FMNMX.FTZ R3, R8, R3, !PT ;  /* 0x0000000308037209 */ /* 0x008fe20007810000 */
[----:B--2---:R-:W-:Y:S01]  /*19e20*/  FMUL.FTZ R207, R164, UR4 ;  /* 0x00000004a4cf7c20 */ /* 0x004fe20008410000 */
[----:B------:R-:W-:Y:S02]  /*19e30*/  LOP3.LUT R7, R10, 0x38, R7, 0xf8, !PT ;  /* 0x000000380a077812 */ /* 0x000fe400078ef807 */
[----:B------:R-:W-:Y:S01]  /*19e40*/  FSETP.NEU.FTZ.AND P1, PT, R164, -INF , PT ;  /* 0xff800000a400780b */ /* 0x000fe20003f3d000 */
[----:B------:R-:W-:Y:S01]  /*19e50*/  FMUL.FTZ R198, R3, UR4 ;  /* 0x0000000403c67c20 */ /* 0x000fe20008410000 */
[----:B------:R-:W-:Y:S02]  /*19e60*/  LOP3.LUT R222, R7, R222, RZ, 0x3c, !PT ;  /* 0x000000de07de7212 */ /* 0x000fe400078e3cff */
[----:B------:R-:W-:-:S02]  /*19e70*/  FSEL R207, R207, RZ, P1 ;  /* 0x000000ffcfcf7208 */ /* 0x000fc40000800000 */
        /* <DEDUP_REMOVED lines=9> */
[C---:B------:R-:W-:Y:S01]  /*19f10*/  IADD3 R188, PT, PT, R222.reuse, 0x10040, RZ ;  /* 0x00010040debc7810 */ /* 0x040fe20007ffe0ff */
        /* <DEDUP_REMOVED lines=306> */
[----:B------:R-:W-:Y:S01]  /*1b240*/  MOV R217, 0x20 ;  /* 0x0000002000d97802 */ /* 0x000fe20000000f00 */
[----:B------:R-:W4:Y:S01]  /*1b250*/  S2R R2, SR_TID.X ;  /* 0x0000000000027919 */ /* 0x000f220000002100 */
[----:B------:R-:W-:Y:S01]  /*1b260*/  IMAD.MOV.U32 R219, RZ, RZ, 0x20 ;  /* 0x00000020ffdb7424 */ /* 0x000fe200078e00ff */
[----:B------:R-:W-:Y:S01]  /*1b270*/  UISETP.NE.U32.AND UP2, UPT, UR12, URZ, UPT ;  /* 0x000000ff0c00728c */ /* 0x000fe2000bf45070 */
[----:B------:R-:W-:Y:S01]  /*1b280*/  IMAD.MOV.U32 R165, RZ, RZ, R164 ;  /* 0x000000ffffa57224 */ /* 0x000fe200078e00a4 */
[C---:B------:R-:W-:Y:S01]  /*1b290*/  IADD3 R235, PT, PT, R222.reuse, 0x10040, RZ ;  /* 0x00010040deeb7810 */ /* 0x040fe20007ffe0ff */
[----:B------:R-:W-:Y:S01]  /*1b2a0*/  VIADD R234, R222, 0x10000 ;  /* 0x00010000deea7836 */ /* 0x000fe20000000000 */
[----:B------:R-:W-:Y:S01]  /*1b2b0*/  UISETP.NE.AND.EX UP2, UPT, UR13, URZ, UPT, UP2 ;  /* 0x000000ff0d00728c */ /* 0x000fe2000bf45320 */
[----:B------:R-:W1:Y:S01]  /*1b2c0*/  LDCU UR17, c[0x0][0x440] ;  /* 0x00008800ff1177ac */ /* 0x000e620008000800 */
[----:B------:R-:W1:Y:S01]  /*1b2d0*/  LDCU.64 UR22, c[0x0][0x358] ;  /* 0x00006b00ff1677ac */ /* 0x000e620008000a00 */
[----:B--2---:R-:W-:Y:S01]  /*1b2e0*/  UISETP.NE.U32.AND UP0, UPT, UR4, URZ, UPT ;  /* 0x000000ff0400728c */ /* 0x004fe2000bf05070 */
[----:B------:R-:W2:Y:S03]  /*1b2f0*/  LDCU UR4, c[0x0][0x45c] ;  /* 0x00008b80ff0477ac */ /* 0x000ea60008000800 */
[----:B------:R-:W-:Y:S01]  /*1b300*/  UISETP.NE.AND.EX UP0, UPT, UR5, URZ, UPT, UP0 ;  /* 0x000000ff0500728c */ /* 0x000fe2000bf05300 */
[----:B------:R-:W2:Y:S01]  /*1b310*/  LDCU.64 UR8, c[0x0][0x3b8] ;  /* 0x00007700ff0877ac */ /* 0x000ea20008000a00 */
[----:B-1----:R-:W-:Y:S01]  /*1b320*/  LOP3.LUT P0, RZ, R0, 0x2, RZ, 0xc0, !PT ;  /* 0x0000000200ff7812 */ /* 0x002fe2000780c0ff */
[----:B------:R-:W-:Y:S01]  /*1b330*/  IMAD.MOV.U32 R0, RZ, RZ, R3 ;  /* 0x000000ffff007224 */ /* 0x000fe200078e0003 */
[----:B------:R-:W-:Y:S01]  /*1b340*/  UMOV UR5, 0x400 ;  /* 0x0000040000057882 */ /* 0x000fe20000000000 */
[----:B------:R-:W1:Y:S01]  /*1b350*/  LDCU.64 UR10, c[0x0][0x3c0] ;  /* 0x00007800ff0a77ac */ /* 0x000e620008000a00 */
[----:B----4-:R-:W-:-:S02]  /*1b360*/  LOP3.LUT P1, RZ, R2, 0x2, RZ, 0xc0, !PT ;  /* 0x0000000202ff7812 */ /* 0x010fc4000782c0ff */
[----:B------:R-:W-:Y:S01]  /*1b370*/  SEL R217, R217, 0xffffffe0, !P0 ;  /* 0xffffffe0d9d97807 */ /* 0x000fe20004000000 */
[----:B------:R-:W4:Y:S01]  /*1b380*/  LDCU.64 UR12, c[0x0][0x3a0] ;  /* 0x00007400ff0c77ac */ /* 0x000f220008000a00 */
[----:B------:R-:W-:-:S03]  /*1b390*/  SEL R219, R219, 0xffffffe0, !P1 ;  /* 0xffffffe0dbdb7807 */ /* 0x000fc60004800000 */
[----:B------:R-:W-:Y:S01]  /*1b3a0*/  IMAD.IADD R218, R217, 0x1, R222 ;  /* 0x00000001d9da7824 */ /* 0x000fe200078e02de */
[-C--:B------:R-:W-:Y:S01]  /*1b3b0*/  IADD3 R219, PT, PT, R219, R222.reuse, RZ ;  /* 0x000000dedbdb7210 */ /* 0x080fe20007ffe0ff */
[----:B------:R-:W1:Y:S01]  /*1b3c0*/  LDCU.64 UR14, c[0x0][0x3a8] ;  /* 0x00007500ff0e77ac */ /* 0x000e620008000a00 */
[----:B------:R-:W-:Y:S01]  /*1b3d0*/  IADD3 R217, PT, PT, R217, R222, RZ ;  /* 0x000000ded9d97210 */ /* 0x000fe20007ffe0ff */
[----:B--23--:R-:W-:-:S12]  /*1b3e0*/  ULEA UR6, UR6, UR5, 0x18 ;  /* 0x0000000506067291 */ /* 0x00cfd8000f8ec0ff */
.L_x_1561:
[----:B------:R-:W-:Y:S01]  /*1b3f0*/  PLOP3.LUT P4, PT, PT, PT, UP2, 0x80, 0x8 ;  /* 0x000000000008781c */ /* 0x000fe20003f8f028 */
[----:B------:R-:W2:Y:S01]  /*1b400*/  S2R R221, SR_TID.X ;  /* 0x0000000000dd7919 */ /* 0x000ea20000002100 */
[----:B------:R-:W-:Y:S01]  /*1b410*/  PLOP3.LUT P1, PT, PT, PT, UP2, 0x80, 0x8 ;  /* 0x000000000008781c */ /* 0x000fe20003f2f028 */
[----:B------:R-:W3:Y:S01]  /*1b420*/  @!UP2 LDCU UR5, c[0x0][0x3c0] ;  /* 0x00007800ff05a7ac */ /* 0x000ee20008000800 */
[----:B------:R-:W-:Y:S01]  /*1b430*/  PLOP3.LUT P0, PT, PT, PT, UP2, 0x80, 0x8 ;  /* 0x000000000008781c */ /* 0x000fe20003f0f028 */
[----:B------:R-:W-:Y:S04]  /*1b440*/  DEPBAR.LE SB0, 0x0 ;  /* 0x000080000000791a */ /* 0x000fe80000000000 */
[----:B------:R-:W-:Y:S01]  /*1b450*/  BAR.SYNC.DEFER_BLOCKING 0x0 ;  /* 0x0000000000007b1d */ /* 0x000fe20000010000 */
[C---:B--2---:R-:W-:Y:S01]  /*1b460*/  LOP3.LUT R241, R221.reuse, 0x38, RZ, 0xc0, !PT ;  /* 0x00000038ddf17812 */ /* 0x044fe200078ec0ff */
[C---:B------:R-:W-:Y:S01]  /*1b470*/  IMAD.SHL.U32 R2, R221.reuse, 0x8, RZ ;  /* 0x00000008dd027824 */ /* 0x040fe200078e00ff */
[----:B------:R-:W-:Y:S03]  /*1b480*/  SHF.R.U32.HI R220, RZ, 0x1, R221 ;  /* 0x00000001ffdc7819 */ /* 0x000fe600000116dd */
[----:B------:R-:W-:Y:S01]  /*1b490*/  @!UP2 UMOV UR18, URZ ;  /* 0x000000ff0012ac82 */ /* 0x000fe20008000000 */
[----:B---3--:R-:W-:Y:S01]  /*1b4a0*/  @!UP2 USHF.L.U32 UR16, UR5, 0x6, URZ ;  /* 0x000000060510a899 */ /* 0x008fe200080006ff */
[----:B------:R-:W-:Y:S01]  /*1b4b0*/  IMAD.SHL.U32 R5, R221, 0x40, RZ ;  /* 0x00000040dd057824 */ /* 0x000fe200078e00ff */
[----:B------:R-:W-:Y:S01]  /*1b4c0*/  LOP3.LUT R6, R2, 0x38, RZ, 0xc0, !PT ;  /* 0x0000003802067812 */ /* 0x000fe200078ec0ff */
[----:B------:R-:W-:Y:S01]  /*1b4d0*/  @!UP2 UIADD3 UR18, UP1, UPT, URZ, -UR18, URZ ;  /* 0x80000012ff12a290 */ /* 0x000fe2000ff3e0ff */
[--C-:B------:R-:W-:Y:S01]  /*1b4e0*/  LOP3.LUT R241, R241, 0x1f8, R2.reuse, 0x78, !PT ;  /* 0x000001f8f1f17812 */ /* 0x100fe200078e7802 */
[----:B------:R-:W-:Y:S01]  /*1b4f0*/  IMAD.SHL.U32 R216, R221, 0x20, RZ ;  /* 0x00000020ddd87824 */ /* 0x000fe200078e00ff */
[----:B------:R-:W-:Y:S01]  /*1b500*/  LOP3.LUT R7, R6, 0x40, RZ, 0xfc, !PT ;  /* 0x0000004006077812 */ /* 0x000fe200078efcff */
[----:B------:R-:W-:Y:S01]  /*1b510*/  @!UP2 UIADD3.X UR16, UPT, UPT, URZ, ~UR16, URZ, UP1, !UPT ;  /* 0x80000010ff10a290 */ /* 0x000fe20008ffe4ff */
[----:B------:R-:W-:Y:S02]  /*1b520*/  LOP3.LUT R3, R5, 0x1c0, RZ, 0xc0, !PT ;  /* 0x000001c005037812 */ /* 0x000fe400078ec0ff */
[----:B------:R-:W-:Y:S01]  /*1b530*/  ISETP.GE.AND P3, PT, R7, UR17, PT ;  /* 0x0000001107007c0c */ /* 0x000fe2000bf66270 */
[----:B------:R-:W-:Y:S01]  /*1b540*/  @!UP2 USHF.R.S64 UR18, UR18, 0x1f, UR16 ;  /* 0x0000001f1212a899 */ /* 0x000fe20008001010 */
[----:B------:R-:W-:Y:S01]  /*1b550*/  LOP3.LUT R216, R216, 0x7c00, RZ, 0xc0, !PT ;  /* 0x00007c00d8d87812 */ /* 0x000fe200078ec0ff */
[----:B------:R-:W2:Y:S01]  /*1b560*/  LDC R7, c[0x0][0x3c4] ;  /* 0x0000f100ff077b82 */ /* 0x000ea20000000800 */
[--C-:B------:R-:W-:Y:S01]  /*1b570*/  LOP3.LUT R4, R3, 0x38, R2.reuse, 0xf8, !PT ;  /* 0x0000003803047812 */ /* 0x100fe200078ef802 */
[----:B------:R-:W-:Y:S01]  /*1b580*/  IMAD.U32 R9, RZ, RZ, UR16 ;  /* 0x00000010ff097e24 */ /* 0x000fe2000f8e00ff */
[----:B------:R-:W-:Y:S02]  /*1b590*/  LOP3.LUT R241, R241, 0x1e00, R2, 0xf8, !PT ;  /* 0x00001e00f1f17812 */ /* 0x000fe400078ef802 */
[----:B------:R-:W-:Y:S02]  /*1b5a0*/  LOP3.LUT R8, R6, 0x80, RZ, 0xfc, !PT ;  /* 0x0000008006087812 */ /* 0x000fe400078efcff */
[----:B------:R-:W-:Y:S02]  /*1b5b0*/  LOP3.LUT R2, R220, 0x8, RZ, 0xc0, !PT ;  /* 0x00000008dc027812 */ /* 0x000fe400078ec0ff */
        /* <DEDUP_REMOVED lines=8> */
[----:B------:R-:W-:Y:S07]  /*1b640*/  BRA.U !UP2, `(.L_x_1558) ;  /* 0x000000010af87547 */ /* 0x000fee000b800000 */
[----:B------:R-:W3:Y:S01]  /*1b650*/  LDC R10, c[0x0][0x4f0] ;  /* 0x00013c00ff0a7b82 */ /* 0x000ee20000000800 */
[----:B------:R-:W-:Y:S01]  /*1b660*/  UIADD3 UR5, UPT, UPT, UR26, -0x40, URZ ;  /* 0xffffffc01a057890 */ /* 0x000fe2000fffe0ff */
[----:B------:R-:W-:Y:S02]  /*1b670*/  IABS R13, UR26 ;  /* 0x0000001a000d7c13 */ /* 0x000fe40008000000 */
[----:B---3--:R-:W-:Y:S04]  /*1b680*/  IABS R9, R10 ;  /* 0x0000000a00097213 */ /* 0x008fe80000000000 */
[----:B------:R-:W3:Y:S10]  /*1b690*/  I2F.RP R12, R9 ;  /* 0x00000009000c7306 */ /* 0x000ef40000209400 */
[----:B---3--:R-:W3:Y:S02]  /*1b6a0*/  MUFU.RCP R11, R12 ;  /* 0x0000000c000b7308 */ /* 0x008ee40000001000 */
[----:B---3--:R-:W-:Y:S02]  /*1b6b0*/  VIADD R14, R11, 0xffffffe ;  /* 0x0ffffffe0b0e7836 */ /* 0x008fe40000000000 */
[----:B------:R-:W-:Y:S06]  /*1b6c0*/  IMAD.U32 R11, RZ, RZ, UR5 ;  /* 0x00000005ff0b7e24 */ /* 0x000fec000f8e00ff */
[----:B------:R-:W3:Y:S01]  /*1b6d0*/  F2I.FTZ.U32.TRUNC.NTZ R15, R14 ;  /* 0x0000000e000f7305 */ /* 0x000ee2000021f000 */
[----:B------:R-:W-:Y:S01]  /*1b6e0*/  IABS R11, R11 ;  /* 0x0000000b000b7213 */ /* 0x000fe20000000000 */
[--C-:B---3--:R-:W-:Y:S01]  /*1b6f0*/  IMAD.MOV R16, RZ, RZ, -R15.reuse ;  /* 0x000000ffff107224 */ /* 0x108fe200078e0a0f */
        /* <DEDUP_REMOVED lines=18> */
[----:B-1----:R-:W-:Y:S01]  /*1b820*/  UMOV UR5, UR10 ;  /* 0x0000000a00057c82 */ /* 0x002fe20008000000 */
        /* <DEDUP_REMOVED lines=17> */
[----:B------:R-:W3:Y:S04]  /*1b940*/  LDG.E R12, desc[UR22][R12.64] ;  /* 0x000000160c0c7981 */ /* 0x000ee8000c1e1900 */
[----:B------:R-:W3:Y:S01]  /*1b950*/  LDG.E R9, desc[UR22][R18.64] ;  /* 0x0000001612097981 */ /* 0x000ee2000c1e1900 */
[----:B------:R-:W-:Y:S05]  /*1b960*/  SHF.R.S32.HI R10, RZ, 0x1f, R15 ;  /* 0x0000001fff0a7819 */ /* 0x000fea000001140f */
[----:B------:R-:W-:Y:S04]  /*1b970*/  IMAD R10, R10, UR5, RZ ;  /* 0x000000050a0a7c24 */ /* 0x000fe8000f8e02ff */
[C---:B------:R-:W-:Y:S02]  /*1b980*/  IMAD R10, R15.reuse, UR11, R10 ;  /* 0x0000000b0f0a7c24 */ /* 0x040fe4000f8e020a */
[----:B------:R-:W-:Y:S05]  /*1b990*/  IMAD.WIDE.U32 R14, R15, UR5, RZ ;  /* 0x000000050f0e7c25 */ /* 0x000fea000f8e00ff */
[----:B------:R-:W-:Y:S01]  /*1b9a0*/  IADD3 R15, PT, PT, R15, R10, RZ ;  /* 0x0000000a0f0f7210 */ /* 0x000fe20007ffe0ff */
[----:B---3--:R-:W-:Y:S04]  /*1b9b0*/  IMAD.IADD R11, R12, 0x1, -R9 ;  /* 0x000000010c0b7824 */ /* 0x008fe800078e0a09 */
[----:B------:R-:W-:Y:S01]  /*1b9c0*/  IMAD.WIDE.U32 R14, R11, UR14, R14 ;  /* 0x0000000e0b0e7c25 */ /* 0x000fe2000f8e000e */
[----:B------:R-:W-:Y:S02]  /*1b9d0*/  SHF.R.S32.HI R9, RZ, 0x1f, R11 ;  /* 0x0000001fff097819 */ /* 0x000fe4000001140b */
[C---:B------:R-:W-:Y:S03]  /*1b9e0*/  LEA R232, P0, R14.reuse, R8, 0x1 ;  /* 0x000000080ee87211 */ /* 0x040fe600078008ff */
[----:B------:R-:W-:Y:S04]  /*1b9f0*/  IMAD R10, R9, UR14, RZ ;  /* 0x0000000e090a7c24 */ /* 0x000fe8000f8e02ff */
[----:B------:R-:W-:Y:S04]  /*1ba00*/  IMAD R10, R11, UR15, R10 ;  /* 0x0000000f0b0a7c24 */ /* 0x000fe8000f8e020a */
[----:B------:R-:W-:Y:S05]  /*1ba10*/  IMAD.IADD R10, R15, 0x1, R10 ;  /* 0x000000010f0a7824 */ /* 0x000fea00078e020a */
[----:B------:R-:W-:Y:S07]  /*1ba20*/  LEA.HI.X R233, R14, R3, R10, 0x1, P0 ;  /* 0x000000030ee97211 */ /* 0x000fee00000f0c0a */
.L_x_1558:
        /* <DEDUP_REMOVED lines=9> */
[----:B------:R-:W-:Y:S01]  /*1bac0*/  UIADD3 UR27, UPT, UPT, UR27, -0x1, URZ ;  /* 0xffffffff1b1b7890 */ /* 0x000fe2000fffe0ff */
[--C-:B--2---:R-:W-:Y:S01]  /*1bad0*/  LEA.HI.X R11, R3, R233, R7.reuse, 0x5, P0 ;  /* 0x000000e9030b7211 */ /* 0x104fe200000f2c07 */
[----:B------:R-:W-:Y:S01]  /*1bae0*/  IMAD.MOV.U32 R3, RZ, RZ, 0x40 ;  /* 0x00000040ff037424 */ /* 0x000fe200078e00ff */
[----:B------:R-:W-:Y:S01]  /*1baf0*/  LOP3.LUT R225, R5, 0x400, RZ, 0xc0, !PT ;  /* 0x0000040005e17812 */ /* 0x000fe200078ec0ff */
[----:B------:R-:W-:Y:S01]  /*1bb00*/  @!PT LDS RZ, [RZ] ;  /* 0x00000000fffff984 */ /* 0x000fe20000000800 */
[----:B------:R-:W-:Y:S01]  /*1bb10*/  @!PT LDS RZ, [RZ] ;  /* 0x00000000fffff984 */ /* 0x000fe20000000800 */
[----:B------:R-:W-:Y:S01]  /*1bb20*/  @!PT LDS RZ, [RZ] ;  /* 0x00000000fffff984 */ /* 0x000fe20000000800 */
[----:B------:R-:W-:Y:S01]  /*1bb30*/  @!P4 LDGSTS.E.BYPASS.LTC128B.128 [R241+0x10000], desc[UR22][R232.64] ;  /* 0x10000000e8f1cfae */ /* 0x000fe2000b981a16 */
[----:B------:R-:W-:Y:S01]  /*1bb40*/  IADD3 R6, P5, PT, R10, UR16, RZ ;  /* 0x000000100a067c10 */ /* 0x000fe2000ffbe0ff */
[----:B------:R-:W-:Y:S01]  /*1bb50*/  UISETP.GT.AND UP1, UPT, UR27, UR7, UPT ;  /* 0x000000071b00728c */ /* 0x000fe2000bf24270 */
[----:B------:R-:W-:Y:S01]  /*1bb60*/  SHF.L.U64.HI R5, R8, 0x5, R7 ;  /* 0x0000000508057819 */ /* 0x000fe20000010207 */
[----:B------:R-:W-:Y:S01]  /*1bb70*/  @P4 STS.128 [R241+0x10000], RZ ;  /* 0x010000fff1004388 */ /* 0x000fe20000000c00 */
[----:B------:R-:W-:Y:S02]  /*1bb80*/  LOP3.LUT R4, R4, 0x8, R221, 0x78, !PT ;  /* 0x0000000804047812 */ /* 0x000fe400078e78dd */
[----:B------:R-:W-:Y:S01]  /*1bb90*/  LEA R226, R2, UR6, 0x1 ;  /* 0x0000000602e27c11 */ /* 0x000fe2000f8e08ff */
[----:B------:R-:W-:Y:S01]  /*1bba0*/  @!PT LDS RZ, [RZ] ;  /* 0x00000000fffff984 */ /* 0x000fe20000000800 */
[----:B------:R-:W-:Y:S01]  /*1bbb0*/  @!PT LDS RZ, [RZ] ;  /* 0x00000000fffff984 */ /* 0x000fe20000000800 */
[----:B------:R-:W-:Y:S01]  /*1bbc0*/  @!PT LDS RZ, [RZ] ;  /* 0x00000000fffff984 */ /* 0x000fe20000000800 */
[----:B------:R-:W-:Y:S01]  /*1bbd0*/  @!P3 LDGSTS.E.BYPASS.LTC128B.128 [R241+0x12000], desc[UR22][R232.64+0x80] ;  /* 0x12000080e8f1bfae */ /* 0x000fe2000b981a16 */
[----:B------:R-:W-:Y:S02]  /*1bbe0*/  IMAD.X R7, R5, 0x1, R11, P5 ;  /* 0x0000000105077824 */ /* 0x000fe400028e060b */
[----:B------:R-:W-:Y:S01]  /*1bbf0*/  IMAD R225, R4, 0x2, R225 ;  /* 0x0000000204e17824 */ /* 0x000fe200078e02e1 */
[----:B------:R-:W-:Y:S01]  /*1bc00*/  @P3 STS.128 [R241+0x12000], RZ ;  /* 0x012000fff1003388 */ /* 0x000fe20000000c00 */
[----:B------:R-:W-:Y:S02]  /*1bc10*/  IADD3 R4, P0, PT, R6, UR16, RZ ;  /* 0x0000001006047c10 */ /* 0x000fe4000ff1e0ff */
[----:B------:R-:W-:Y:S01]  /*1bc20*/  VIADD R164, R225, UR6 ;  /* 0x00000006e1a47c36 */ /* 0x000fe20008000000 */
[----:B------:R-:W-:Y:S01]  /*1bc30*/  @!PT LDS RZ, [RZ] ;  /* 0x00000000fffff984 */ /* 0x000fe20000000800 */
[----:B------:R-:W-:Y:S01]  /*1bc40*/  @!PT LDS RZ, [RZ] ;  /* 0x00000000fffff984 */ /* 0x000fe20000000800 */
[----:B------:R-:W-:Y:S01]  /*1bc50*/  @!PT LDS RZ, [RZ] ;  /* 0x00000000fffff984 */ /* 0x000fe20000000800 */
[----:B------:R-:W-:Y:S02]  /*1bc60*/  @!P2 LDGSTS.E.BYPASS.LTC128B.128 [R241+0x14000], desc[UR22][R232.64+0x100] ;  /* 0x14000100e8f1afae */ /* 0x000fe4000b981a16 */
[----:B------:R-:W-:Y:S01]  /*1bc70*/  IMAD.X R5, R5, 0x1, R7, P0 ;  /* 0x0000000105057824 */ /* 0x000fe200000e0607 */
[----:B------:R-:W-:Y:S01]  /*1bc80*/  LOP3.LUT P0, RZ, R221, 0x2, RZ, 0xc0, !PT ;  /* 0x00000002ddff7812 */ /* 0x000fe2000780c0ff */
[----:B------:R-:W-:Y:S03]  /*1bc90*/  @P2 STS.128 [R241+0x14000], RZ ;  /* 0x014000fff1002388 */ /* 0x000fe60000000c00 */
[----:B------:R-:W-:Y:S01]  /*1bca0*/  SEL R223, R223, 0xffffffe0, !P0 ;  /* 0xffffffe0dfdf7807 */ /* 0x000fe20004000000 */
[----:B------:R-:W-:Y:S01]  /*1bcb0*/  @!PT LDS RZ, [RZ] ;  /* 0x00000000fffff984 */ /* 0x000fe20000000800 */
[----:B------:R-:W-:Y:S01]  /*1bcc0*/  @!PT LDS RZ, [RZ] ;  /* 0x00000000fffff984 */ /* 0x000fe20000000800 */
[----:B------:R-:W-:Y:S01]  /*1bcd0*/  @!PT LDS RZ, [RZ] ;  /* 0x00000000fffff984 */ /* 0x000fe20000000800 */
[----:B------:R-:W-:Y:S01]  /*1bce0*/  @!P1 LDGSTS.E.BYPASS.LTC128B.128 [R241+0x16000], desc[UR22][R232.64+0x180] ;  /* 0x16000180e8f19fae */ /* 0x000fe2000b981a16 */
[----:B------:R-:W-:Y:S03]  /*1bcf0*/  LOP3.LUT P0, RZ, R221, 0x4, RZ, 0xc0, !PT ;  /* 0x00000004ddff7812 */ /* 0x000fe6000780c0ff */
        /* <DEDUP_REMOVED lines=69> */
[----:B--2---:R-:W3:Y:S04]  /*1c150*/  LDSM.16.M88.4 R8, [R225+UR6+0x8000] ;  /* 0x00800006e108783b */ /* 0x004ee80008000200 */
[----:B------:R-:W2:Y:S04]  /*1c160*/  LDSM.16.M88.4 R16, [R225+UR6+0x8800] ;  /* 0x00880006e110783b */ /* 0x000ea80008000200 */
[----:B------:R-:W5:Y:S04]  /*1c170*/  LDSM.16.M88.4 R24, [R225+UR6+0x9000] ;  /* 0x00900006e118783b */ /* 0x000f680008000200 */
[----:B------:R-:W0:Y:S04]  /*1c180*/  LDGDEPBAR ;  /* 0x00000000000079af */ /* 0x000e280000000000 */
[----:B------:R-:W1:Y:S04]  /*1c190*/  LDSM.16.M88.4 R168, [R225+UR6+0x9800] ;  /* 0x00980006e1a8783b */ /* 0x000e680008000200 */
[----:B------:R-:W-:Y:S04]  /*1c1a0*/  LDSM.16.M88.4 R172, [R224] ;  /* 0x00000000e0ac783b */ /* 0x000fe80000000200 */
[----:B------:R-:W4:Y:S04]  /*1c1b0*/  LDSM.16.M88.4 R176, [R167+0x8000] ;  /* 0x00800000a7b0783b */ /* 0x000f280000000200 */
[----:B------:R-:W4:Y:S04]  /*1c1c0*/  LDSM.16.M88.4 R180, [R167+0x8800] ;  /* 0x00880000a7b4783b */ /* 0x000f280000000200 */
[----:B------:R-:W4:Y:S04]  /*1c1d0*/  LDSM.16.M88.4 R184, [R167+0x9000] ;  /* 0x00900000a7b8783b */ /* 0x000f280000000200 */
[----:B------:R-:W4:Y:S01]  /*1c1e0*/  LDSM.16.M88.4 R188, [R167+0x9800] ;  /* 0x00980000a7bc783b */ /* 0x000f220000000200 */
[C---:B---3--:R-:W-:Y:S03]  /*1c1f0*/  HMMA.16816.F32.BF16 R4, R32.reuse, R8, RZ ;  /* 0x000000082004723c */ /* 0x048fe600000418ff */
[----:B------:R-:W-:Y:S04]  /*1c200*/  LDSM.16.M88.4 R192, [R166] ;  /* 0x00000000a6c0783b */ /* 0x000fe80000000200 */
[----:B------:R-:W3:Y:S01]  /*1c210*/  LDSM.16.M88.4 R196, [R164+0x8000] ;  /* 0x00800000a4c4783b */ /* 0x000ee20000000200 */
[C---:B------:R-:W-:Y:S03]  /*1c220*/  HMMA.16816.F32.BF16 R8, R32.reuse, R10, RZ ;  /* 0x0000000a2008723c */ /* 0x040fe600000418ff */
[----:B------:R-:W3:Y:S04]  /*1c230*/  LDSM.16.M88.4 R200, [R164+0x8800] ;  /* 0x00880000a4c8783b */ /* 0x000ee80000000200 */
[----:B------:R-:W-:Y:S01]  /*1c240*/  LDSM.16.M88.4 R204, [R2+0x8000] ;  /* 0x0080000002cc783b */ /* 0x000fe20000000200 */
[C---:B--2---:R-:W-:Y:S03]  /*1c250*/  HMMA.16816.F32.BF16 R12, R32.reuse, R16, RZ ;  /* 0x00000010200c723c */ /* 0x044fe600000418ff */
[----:B------:R-:W-:Y:S04]  /*1c260*/  LDSM.16.M88.4 R208, [R2+0x8800] ;  /* 0x0088000002d0783b */ /* 0x000fe80000000200 */
[----:B------:R-:W-:Y:S01]  /*1c270*/  LDSM.16.M88.4 R212, [R225+UR6+0xe000] ;  /* 0x00e00006e1d4783b */ /* 0x000fe20008000200 */
[C---:B------:R-:W-:Y:S08]  /*1c280*/  HMMA.16816.F32.BF16 R16, R32.reuse, R18, RZ ;  /* 0x000000122010723c */ /* 0x040ff000000418ff */
[C---:B-----5:R-:W-:Y:S08]  /*1c290*/  HMMA.16816.F32.BF16 R20, R32.reuse, R24, RZ ;  /* 0x000000182014723c */ /* 0x060ff000000418ff */
[C---:B------:R-:W-:Y:S08]  /*1c2a0*/  HMMA.16816.F32.BF16 R24, R32.reuse, R26, RZ ;  /* 0x0000001a2018723c */ /* 0x040ff000000418ff */
[C---:B-1----:R-:W-:Y:S08]  /*1c2b0*/  HMMA.16816.F32.BF16 R28, R32.reuse, R168, RZ ;  /* 0x000000a8201c723c */ /* 0x042ff000000418ff */
[----:B------:R-:W-:Y:S01]  /*1c2c0*/  HMMA.16816.F32.BF16 R32, R32, R170, RZ ;  /* 0x000000aa2020723c */ /* 0x000fe200000418ff */
[----:B------:R-:W1:Y:S07]  /*1c2d0*/  LDSM.16.M88.4 R168, [R164+0x9000] ;  /* 0x00900000a4a8783b */ /* 0x000e6e0000000200 */
[C---:B----4-:R-:W-:Y:S08]  /*1c2e0*/  HMMA.16816.F32.BF16 R4, R172.reuse, R176, R4 ;  /* 0x000000b0ac04723c */ /* 0x050ff00000041804 */
[C---:B------:R-:W-:Y:S01]  /*1c2f0*/  HMMA.16816.F32.BF16 R8, R172.reuse, R178, R8 ;  /* 0x000000b2ac08723c */ /* 0x040fe20000041808 */
[----:B------:R-:W2:Y:S07]  /*1c300*/  LDSM.16.M88.4 R176, [R164+0x9800] ;  /* 0x00980000a4b0783b */ /* 0x000eae0000000200 */
        /* <DEDUP_REMOVED lines=10> */
[C---:B---3--:R-:W-:Y:S08]  /*1c3b0*/  HMMA.16816.F32.BF16 R4, R192.reuse, R196, R4 ;  /* 0x000000c4c004723c */ /* 0x048ff00000041804 */
[C---:B------:R-:W-:Y:S01]  /*1c3c0*/  HMMA.16816.F32.BF16 R8, R192.reuse, R198, R8 ;  /* 0x000000c6c008723c */ /* 0x040fe20000041808 */
[----:B------:R-:W3:Y:S07]  /*1c3d0*/  LDSM.16.M88.4 R196, [R225+UR6+0xa000] ;  /* 0x00a00006e1c4783b */ /* 0x000eee0008000200 */
[C---:B------:R-:W-:Y:S08]  /*1c3e0*/  HMMA.16816.F32.BF16 R12, R192.reuse, R200, R12 ;  /* 0x000000c8c00c723c */ /* 0x040ff0000004180c */
[C---:B------:R-:W-:Y:S01]  /*1c3f0*/  HMMA.16816.F32.BF16 R16, R192.reuse, R202, R16 ;  /* 0x000000cac010723c */ /* 0x040fe20000041810 */
[----:B------:R-:W3:Y:S07]  /*1c400*/  LDSM.16.M88.4 R200, [R225+UR6+0xa800] ;  /* 0x00a80006e1c8783b */ /* 0x000eee0008000200 */
[C---:B-1----:R-:W-:Y:S08]  /*1c410*/  HMMA.16816.F32.BF16 R20, R192.reuse, R168, R20 ;  /* 0x000000a8c014723c */ /* 0x042ff00000041814 */
[C---:B------:R-:W-:Y:S01]  /*1c420*/  HMMA.16816.F32.BF16 R24, R192.reuse, R170, R24 ;  /* 0x000000aac018723c */ /* 0x040fe20000041818 */
[----:B------:R-:W1:Y:S07]  /*1c430*/  LDSM.16.M88.4 R168, [R225+UR6+0xb000] ;  /* 0x00b00006e1a8783b */ /* 0x000e6e0008000200 */
[C---:B--2---:R-:W-:Y:S08]  /*1c440*/  HMMA.16816.F32.BF16 R28, R192.reuse, R176, R28 ;  /* 0x000000b0c01c723c */ /* 0x044ff0000004181c */
[----:B------:R-:W-:Y:S01]  /*1c450*/  HMMA.16816.F32.BF16 R32, R192, R178, R32 ;  /* 0x000000b2c020723c */ /* 0x000fe20000041820 */
[----:B------:R-:W2:Y:S04]  /*1c460*/  LDSM.16.M88.4 R176, [R225+UR6+0xb800] ;  /* 0x00b80006e1b0783b */ /* 0x000ea80008000200 */
        /* <DEDUP_REMOVED lines=14> */
[C---:B---3--:R-:W-:Y:S08]  /*1c550*/  HMMA.16816.F32.BF16 R4, R188.reuse, R196, R4 ;  /* 0x000000c4bc04723c */ /* 0x048ff00000041804 */
        /* <DEDUP_REMOVED lines=8> */
[C---:B--2---:R-:W-:Y:S08]  /*1c5e0*/  HMMA.16816.F32.BF16 R28, R188.reuse, R176, R28 ;  /* 0x000000b0bc1c723c */ /* 0x044ff0000004181c */
        /* <DEDUP_REMOVED lines=216> */
.L_x_1560:
        /* <DEDUP_REMOVED lines=95> */
.L_x_1559:
        /* <DEDUP_REMOVED lines=477> */
.L_x_1557:
[----:B------:R-:W1:Y:S01]  /*1f730*/  SHFL.BFLY PT, R8, R239, 0x2, 0x1f ;  /* 0x0c401f00ef087f89 */ /* 0x000e6200000e0000 */
[----:B------:R-:W2:Y:S01]  /*1f740*/  S2UR UR9, SR_CTAID.X ;  /* 0x00000000000979c3 */ /* 0x000ea20000002500 */
[C---:B------:R-:W-:Y:S01]  /*1f750*/  SHF.L.U32 R4, R221.reuse, 0x4, RZ ;  /* 0x00000004dd047819 */ /* 0x040fe200000006ff */
[----:B------:R-:W3:Y:S01]  /*1f760*/  LDCU.64 UR4, c[0x0][0x430] ;  /* 0x00008600ff0477ac */ /* 0x000ee20008000a00 */
[----:B------:R-:W4:Y:S01]  /*1f770*/  SHFL.BFLY PT, R0, R237, 0x2, 0x1f ;  /* 0x0c401f00ed007f89 */ /* 0x000f2200000e0000 */
[----:B------:R-:W-:Y:S01]  /*1f780*/  LOP3.LUT R2, R220, 0x30, RZ, 0xc0, !PT ;  /* 0x00000030dc027812 */ /* 0x000fe200078ec0ff */
[----:B------:R-:W-:Y:S01]  /*1f790*/  BSSY.RECONVERGENT B0, `(.L_x_1562) ;  /* 0x000013c000007945 */ /* 0x000fe20003800200 */
[----:B------:R-:W-:Y:S01]  /*1f7a0*/  SHF.R.U32.HI R7, RZ, 0x2, R221 ;  /* 0x00000002ff077819 */ /* 0x000fe200000116dd */
[----:B------:R-:W5:Y:S01]  /*1f7b0*/  LDCU UR10, c[0x0][0x3e0] ;  /* 0x00007c00ff0a77ac */ /* 0x000f620008000800 */
[----:B------:R-:W-:Y:S01]  /*1f7c0*/  SHF.L.U32 R11, R221, 0x1, RZ ;  /* 0x00000001dd0b7819 */ /* 0x000fe200000006ff */
[----:B------:R-:W3:Y:S01]  /*1f7d0*/  S2UR UR13, SR_CTAID.Y ;  /* 0x00000000000d79c3 */ /* 0x000ee20000002600 */
[----:B------:R-:W-:Y:S01]  /*1f7e0*/  LOP3.LUT R10, R4, 0x1c0, RZ, 0xc0, !PT ;  /* 0x000001c0040a7812 */ /* 0x000fe200078ec0ff */
[----:B------:R-:W5:Y:S01]  /*1f7f0*/  LDCU UR8, c[0x0][0x44c] ;  /* 0x00008980ff0877ac */ /* 0x000f620008000800 */
[----:B------:R-:W-:-:S02]  /*1f800*/  LOP3.LUT R2, R2, 0x7, R7, 0xf8, !PT ;  /* 0x0000000702027812 */ /* 0x000fc400078ef807 */
[--C-:B------:R-:W-:Y:S01]  /*1f810*/  LOP3.LUT R7, R216, 0x6, R11.reuse, 0xf8, !PT ;  /* 0x00000006d8077812 */ /* 0x100fe200078ef80b */
[----:B------:R-:W-:Y:S01]  /*1f820*/  UIADD3 UR11, UPT, UPT, -UR21, URZ, URZ ;  /* 0x000000ff150b7290 */ /* 0x000fe2000fffe1ff */
[----:B------:R-:W-:Y:S01]  /*1f830*/  LOP3.LUT R10, R10, 0x38, R11, 0xf8, !PT ;  /* 0x000000380a0a7812 */ /* 0x000fe200078ef80b */
[----:B------:R-:W5:Y:S01]  /*1f840*/  S2UR UR12, SR_CTAID.Z ;  /* 0x00000000000c79c3 */ /* 0x000f620000002700 */
[C---:B------:R-:W-:Y:S02]  /*1f850*/  R2P PR, R221.reuse, 0x18 ;  /* 0x00000018dd007804 */ /* 0x040fe40000000000 */
[----:B------:R-:W-:Y:S02]  /*1f860*/  LOP3.LUT P5, RZ, R221, 0x3, RZ, 0xc0, !PT ;  /* 0x00000003ddff7812 */ /* 0x000fe400078ac0ff */
[----:B------:R-:W-:Y:S01]  /*1f870*/  LOP3.LUT R10, R7, R10, RZ, 0xfc, !PT ;  /* 0x0000000a070a7212 */ /* 0x000fe200078efcff */
[----:B-1----:R-:W-:Y:S01]  /*1f880*/  FADD.FTZ R8, R8, R239 ;  /* 0x000000ef08087221 */ /* 0x002fe20000010000 */
[----:B--2---:R-:W-:Y:S01]  /*1f890*/  USHF.L.U32 UR9, UR9, 0x6, URZ ;  /* 0x0000000609097899 */ /* 0x004fe200080006ff */
[----:B------:R-:W-:Y:S01]  /*1f8a0*/  MOV R7, 0x20 ;  /* 0x0000002000077802 */ /* 0x000fe20000000f00 */
[----:B----4-:R-:W-:-:S02]  /*1f8b0*/  FADD.FTZ R9, R0, R237 ;  /* 0x000000ed00097221 */ /* 0x010fc40000010000 */
[----:B------:R-:W1:Y:S01]  /*1f8c0*/  SHFL.BFLY PT, R5, R8, 0x1, 0x1f ;  /* 0x0c201f0008057f89 */ /* 0x000e6200000e0000 */
[----:B------:R-:W-:Y:S01]  /*1f8d0*/  SHF.L.U32 R0, R221, 0x2, RZ ;  /* 0x00000002dd007819 */ /* 0x000fe200000006ff */
[----:B------:R-:W-:Y:S01]  /*1f8e0*/  UIADD3 UR7, UPT, UPT, -UR9, UR20, URZ ;  /* 0x0000001409077290 */ /* 0x000fe2000fffe1ff */
[----:B------:R-:W-:Y:S01]  /*1f8f0*/  SHF.R.U32.HI R221, RZ, 0x4, R221 ;  /* 0x00000004ffdd7819 */ /* 0x000fe200000116dd */
[----:B------:R-:W2:Y:S01]  /*1f900*/  SHFL.BFLY PT, R6, R9, 0x1, 0x1f ;  /* 0x0c201f0009067f89 */ /* 0x000ea200000e0000 */
[----:B------:R-:W-:Y:S01]  /*1f910*/  SEL R7, R7, 0xffffffe0, !P0 ;  /* 0xffffffe007077807 */ /* 0x000fe20004000000 */
[----:B---3--:R-:W-:Y:S01]  /*1f920*/  UIMAD UR4, UR13, UR4, UR21 ;  /* 0x000000040d0472a4 */ /* 0x008fe2000f8e0215 */
[----:B------:R-:W-:Y:S02]  /*1f930*/  LEA R10, R10, UR6, 0x2 ;  /* 0x000000060a0a7c11 */ /* 0x000fe4000f8e10ff */
[----:B------:R-:W-:Y:S02]  /*1f940*/  LOP3.LUT R165, R0, 0x1f8, RZ, 0xc0, !PT ;  /* 0x000001f800a57812 */ /* 0x000fe400078ec0ff */
[----:B------:R-:W-:-:S02]  /*1f950*/  IADD3 R13, PT, PT, R221, 0x10, RZ ;  /* 0x00000010dd0d7810 */ /* 0x000fc40007ffe0ff */
[----:B------:R-:W-:Y:S01]  /*1f960*/  LOP3.LUT R165, R165, 0x38, R220, 0x78, !PT ;  /* 0x00000038a5a57812 */ /* 0x000fe200078e78dc */
[----:B-----5:R-:W-:Y:S01]  /*1f970*/  UIMAD UR11, UR10, UR11, UR12 ;  /* 0x0000000b0a0b72a4 */ /* 0x020fe2000f8e020c */
[----:B------:R-:W-:Y:S01]  /*1f980*/  LOP3.LUT R14, R4, 0x10, RZ, 0xc0, !PT ;  /* 0x00000010040e7812 */ /* 0x000fe200078ec0ff */
[----:B------:R-:W3:Y:S03]  /*1f990*/  LDCU.64 UR12, c[0x0][0x358] ;  /* 0x00006b00ff0c77ac */ /* 0x000ee60008000a00 */
[----:B------:R-:W-:Y:S01]  /*1f9a0*/  LEA R165, R165, R14, 0x2 ;  /* 0x0000000ea5a57211 */ /* 0x000fe200078e10ff */
[----:B------:R-:W-:Y:S01]  /*1f9b0*/  BAR.SYNC.DEFER_BLOCKING 0x0 ;  /* 0x0000000000007b1d */ /* 0x000fe20000010000 */
[----:B------:R-:W-:Y:S01]  /*1f9c0*/  UIMAD UR10, UR4, UR10, UR11 ;  /* 0x0000000a040a72a4 */ /* 0x000fe2000f8e020b */
[----:B-1----:R-:W-:Y:S01]  /*1f9d0*/  FADD.FTZ R5, R8, R5 ;  /* 0x0000000508057221 */ /* 0x002fe20000010000 */
[----:B------:R-:W-:-:S02]  /*1f9e0*/  IADD3 R8, PT, PT, R221, 0x8, RZ ;  /* 0x00000008dd087810 */ /* 0x000fc40007ffe0ff */
[----:B------:R-:W-:Y:S01]  /*1f9f0*/  UIMAD UR10, UR10, UR5, UR9 ;  /* 0x000000050a0a72a4 */ /* 0x000fe2000f8e0209 */
[----:B--2---:R-:W-:Y:S01]  /*1fa00*/  FADD.FTZ R6, R9, R6 ;  /* 0x0000000609067221 */ /* 0x004fe20000010000 */
[----:B------:R-:W1:Y:S01]  /*1fa10*/  MUFU.RCP R11, R5 ;  /* 0x00000005000b7308 */ /* 0x000e620000001000 */
[----:B------:R-:W-:Y:S01]  /*1fa20*/  FSETP.NE.FTZ.AND P1, PT, R5, RZ, PT ;  /* 0x000000ff0500720b */ /* 0x000fe20003f35000 */
[----:B------:R-:W-:Y:S01]  /*1fa30*/  UIMAD UR8, UR10, UR8, URZ ;  /* 0x000000080a0872a4 */ /* 0x000fe2000f8e02ff */
[----:B------:R-:W-:Y:S02]  /*1fa40*/  ISETP.GE.AND P2, PT, R8, UR7, PT ;  /* 0x0000000708007c0c */ /* 0x000fe4000bf46270 */
[----:B------:R-:W-:Y:S02]  /*1fa50*/  IADD3 R9, PT, PT, R221, 0x18, RZ ;  /* 0x00000018dd097810 */ /* 0x000fe40007ffe0ff */
[----:B------:R-:W-:Y:S01]  /*1fa60*/  MOV R8, 0x40 ;  /* 0x0000004000087802 */ /* 0x000fe20000000f00 */
[----:B------:R-:W2:Y:S01]  /*1fa70*/  MUFU.RCP R12, R6 ;  /* 0x00000006000c7308 */ /* 0x000ea20000001000 */
[----:B------:R-:W-:-:S02]  /*1fa80*/  FSETP.NE.FTZ.AND P6, PT, R6, RZ, PT ;  /* 0x000000ff0600720b */ /* 0x000fc40003fd5000 */
[----:B------:R-:W-:Y:S02]  /*1fa90*/  ISETP.GE.AND P0, PT, R9, UR7, PT ;  /* 0x0000000709007c0c */ /* 0x000fe4000bf06270 */
[----:B------:R-:W-:Y:S02]  /*1faa0*/  SEL R8, R8, 0xffffffc0, !P3 ;  /* 0xffffffc008087807 */ /* 0x000fe40005800000 */
[----:B------:R-:W-:Y:S02]  /*1fab0*/  FSETP.NE.FTZ.AND P3, PT, R5, RZ, PT ;  /* 0x000000ff0500720b */ /* 0x000fe40003f75000 */
[----:B-1----:R-:W-:Y:S02]  /*1fac0*/  FSEL R11, R11, 1, P1 ;  /* 0x3f8000000b0b7808 */ /* 0x002fe40000800000 */
[----:B------:R-:W-:-:S03]  /*1fad0*/  ISETP.GE.AND P1, PT, R13, UR7, PT ;  /* 0x000000070d007c0c */ /* 0x000fc6000bf26270 */
        /* <DEDUP_REMOVED lines=67> */
[C---:B------:R-:W-:Y:S01]  /*1ff10*/  IADD3 R12, PT, PT, R10.reuse, R8, RZ ;  /* 0x000000080a0c7210 */ /* 0x040fe20007ffe0ff */
        /* <DEDUP_REMOVED lines=67> */
[----:B------:R-:W1:Y:S01]  /*20350*/  @P3 LDC R15, c[0x0][0x458] ;  /* 0x00011600ff0f3b82 */ /* 0x000e620000000800 */
[-C--:B------:R-:W-:Y:S01]  /*20360*/  IADD3 R8, PT, PT, R8, R11.reuse, RZ ;  /* 0x0000000b08087210 */ /* 0x080fe20007ffe0ff */
[----:B------:R-:W-:Y:S01]  /*20370*/  STS.64 [R10+0x800], R162 ;  /* 0x000800a20a007388 */ /* 0x000fe20000000a00 */
[C---:B------:R-:W-:Y:S01]  /*20380*/  IADD3 R14, PT, PT, R7.reuse, R11, RZ ;  /* 0x0000000b070e7210 */ /* 0x040fe20007ffe0ff */
[----:B------:R-:W2:Y:S01]  /*20390*/  @P3 MUFU.LG2 R5, R5 ;  /* 0x0000000500053308 */ /* 0x000ea20000000c00 */
[----:B------:R-:W-:Y:S01]  /*203a0*/  IADD3 R7, PT, PT, R7, R8, RZ ;  /* 0x0000000807077210 */ /* 0x000fe20007ffe0ff */
[----:B------:R-:W-:Y:S02]  /*203b0*/  STS.64 [R9], R36 ;  /* 0x0000002409007388 */ /* 0x000fe40000000a00 */
[----:B------:R-:W4:Y:S02]  /*203c0*/  @P6 LDC R16, c[0x0][0x458] ;  /* 0x00011600ff106b82 */ /* 0x000f240000000800 */
[----:B------:R-:W-:Y:S02]  /*203d0*/  STS.64 [R9+0x800], R38 ;  /* 0x0008002609007388 */ /* 0x000fe40000000a00 */
[----:B------:R-:W5:Y:S02]  /*203e0*/  @P6 MUFU.LG2 R6, R6 ;  /* 0x0000000600066308 */ /* 0x000f640000000c00 */
[----:B------:R-:W-:Y:S04]  /*203f0*/  STS.64 [R12], R40 ;  /* 0x000000280c007388 */ /* 0x000fe80000000a00 */
[----:B------:R-:W-:Y:S01]  /*20400*/  STS.64 [R12+0x800], R42 ;  /* 0x0008002a0c007388 */ /* 0x000fe20000000a00 */
[----:B--2---:R-:W-:-:S03]  /*20410*/  @P3 FMUL.FTZ R5, R5, 0.69314718246459960938 ;  /* 0x3f31721805053820 */ /* 0x004fc60000410000 */
[----:B------:R-:W-:Y:S04]  /*20420*/  STS.64 [R13], R44 ;  /* 0x0000002c0d007388 */ /* 0x000fe80000000a00 */
[----:B------:R-:W-:Y:S01]  /*20430*/  STS.64 [R13+0x800], R46 ;  /* 0x0008002e0d007388 */ /* 0x000fe20000000a00 */
[----:B-----5:R-:W-:-:S03]  /*20440*/  @P6 FMUL.FTZ R6, R6, 0.69314718246459960938 ;  /* 0x3f31721806066820 */ /* 0x020fc60000410000 */
        /* <DEDUP_REMOVED lines=45> */
[----:B------:R1:W-:Y:S04]  /*20720*/  STS.64 [R12+0xc800], R138 ;  /* 0x00c8008a0c007388 */ /* 0x0003e80000000a00 */
[----:B------:R3:W-:Y:S04]  /*20730*/  STS.64 [R13+0xc000], R140 ;  /* 0x00c0008c0d007388 */ /* 0x0007e80000000a00 */
[----:B------:R3:W-:Y:S04]  /*20740*/  STS.64 [R13+0xc800], R142 ;  /* 0x00c8008e0d007388 */ /* 0x0007e80000000a00 */
[----:B------:R3:W-:Y:S01]  /*20750*/  STS.64 [R11+0xc000], R144 ;  /* 0x00c000900b007388 */ /* 0x0007e20000000a00 */
[----:B--2---:R-:W-:-:S03]  /*20760*/  MOV R133, 0xff800000 ;  /* 0xff80000000857802 */ /* 0x004fc60000000f00 */
[----:B------:R2:W-:Y:S01]  /*20770*/  STS.64 [R11+0xc800], R146 ;  /* 0x00c800920b007388 */ /* 0x0005e20000000a00 */
[----:B----4-:R-:W-:Y:S01]  /*20780*/  @P6 FFMA.FTZ R133, R3, R16, R6 ;  /* 0x0000001003856223 */ /* 0x010fe20000010006 */
[----:B------:R-:W-:Y:S02]  /*20790*/  IADD3 R3, PT, PT, R221, 0x28, RZ ;  /* 0x00000028dd037810 */ /* 0x000fe40007ffe0ff */
[----:B------:R2:W-:Y:S01]  /*207a0*/  STS.64 [R14+0xc000], R156 ;  /* 0x00c0009c0e007388 */ /* 0x0005e20000000a00 */
[----:B-----5:R-:W-:Y:S02]  /*207b0*/  LOP3.LUT R9, R4, 0x3f00, RZ, 0xc0, !PT ;  /* 0x00003f0004097812 */ /* 0x020fe400078ec0ff */
[----:B------:R-:W-:Y:S01]  /*207c0*/  MOV R134, 0xff800000 ;  /* 0xff80000000867802 */ /* 0x000fe20000000f00 */
[----:B------:R2:W-:Y:S01]  /*207d0*/  STS.64 [R14+0xc800], R158 ;  /* 0x00c8009e0e007388 */ /* 0x0005e20000000a00 */
[----:B------:R-:W-:Y:S01]  /*207e0*/  LOP3.LUT R9, R9, 0x3c, R0, 0xf8, !PT ;  /* 0x0000003c09097812 */ /* 0x000fe200078ef800 */
[----:B-1----:R-:W-:Y:S01]  /*207f0*/  @P3 FFMA.FTZ R134, R164, R15, R5 ;  /* 0x0000000fa4863223 */ /* 0x002fe20000010005 */
[----:B---3--:R-:W-:Y:S01]  /*20800*/  MOV R137, UR8 ;  /* 0x0000000800897c02 */ /* 0x008fe20008000f00 */
[----:B------:R2:W-:Y:S01]  /*20810*/  STS.64 [R8+0xc000], R148 ;  /* 0x00c0009408007388 */ /* 0x0005e20000000a00 */
[----:B------:R-:W-:-:S02]  /*20820*/  IADD3 R132, P3, PT, R9, UR8, RZ ;  /* 0x0000000809847c10 */ /* 0x000fc4000ff7e0ff */
[----:B------:R-:W-:Y:S01]  /*20830*/  IADD3 R135, PT, PT, R221, 0x20, RZ ;  /* 0x00000020dd877810 */ /* 0x000fe20007ffe0ff */
[----:B------:R2:W-:Y:S04]  /*20840*/  STS.64 [R8+0xc800], R150 ;  /* 0x00c8009608007388 */ /* 0x0005e80000000a00 */
[----:B------:R2:W-:Y:S04]  /*20850*/  STS.64 [R7+0xc000], R152 ;  /* 0x00c0009807007388 */ /* 0x0005e80000000a00 */
[----:B------:R2:W-:Y:S01]  /*20860*/  STS.64 [R7+0xc800], R154 ;  /* 0x00c8009a07007388 */ /* 0x0005e20000000a00 */
[----:B------:R-:W-:Y:S06]  /*20870*/  BAR.SYNC.DEFER_BLOCKING 0x0 ;  /* 0x0000000000007b1d */ /* 0x000fec0000010000 */
[----:B------:R2:W1:Y:S04]  /*20880*/  LDS.128 R128, [R165+UR6] ;  /* 0x00000006a5807984 */ /* 0x0004680008000c00 */
        /* <DEDUP_REMOVED lines=31> */
[----:B---34-:R-:W-:Y:S05]  /*20a80*/  @P5 BRA `(.L_x_1563) ;  /* 0x0000000000305947 */ /* 0x018fea0003800000 */
[----:B------:R-:W3:Y:S01]  /*20a90*/  LDCU.64 UR4, c[0x0][0x428] ;  /* 0x00008500ff0477ac */ /* 0x000ee20008000a00 */
[C---:B------:R-:W-:Y:S01]  /*20aa0*/  VIADD R139, R2.reuse, 0x8 ;  /* 0x00000008028b7836 */ /* 0x040fe20000000000 */
[----:B------:R-:W-:Y:S01]  /*20ab0*/  IADD3 R138, P4, PT, R2, UR10, RZ ;  /* 0x0000000a028a7c10 */ /* 0x000fe2000ff9e0ff */
[----:B------:R-:W-:Y:S01]  /*20ac0*/  IMAD.U32 R136, RZ, RZ, UR10 ;  /* 0x0000000aff887e24 */ /* 0x000fe2000f8e00ff */
[----:B------:R-:W-:-:S06]  /*20ad0*/  UIADD3 UR6, UPT, UPT, -UR9, UR20, URZ ;  /* 0x0000001409067290 */ /* 0x000fcc000fffe1ff */
[----:B------:R-:W-:Y:S02]  /*20ae0*/  ISETP.GE.AND P6, PT, R2, UR6, PT ;  /* 0x0000000602007c0c */ /* 0x000fe4000bfc6270 */
[----:B------:R-:W-:Y:S02]  /*20af0*/  ISETP.GE.AND P5, PT, R139, UR6, PT ;  /* 0x000000068b007c0c */ /* 0x000fe4000bfa6270 */
[----:B------:R-:W-:Y:S02]  /*20b00*/  LEA.HI.X.SX32 R139, R136, RZ, 0x1, P4 ;  /* 0x000000ff888b7211 */ /* 0x000fe400020f0eff */
[----:B---3--:R-:W-:-:S04]  /*20b10*/  LEA R140, P4, R138, UR4, 0x2 ;  /* 0x000000048a8c7c11 */ /* 0x008fc8000f8810ff */
[----:B------:R-:W-:-:S05]  /*20b20*/  LEA.HI.X R141, R138, UR5, R139, 0x2, P4 ;  /* 0x000000058a8d7c11 */ /* 0x000fca000a0f148b */
[----:B------:R3:W-:Y:S04]  /*20b30*/  @!P6 STG.E desc[UR12][R140.64], R134 ;  /* 0x000000868c00e986 */ /* 0x0007e8000c10190c */
[----:B------:R3:W-:Y:S02]  /*20b40*/  @!P5 STG.E desc[UR12][R140.64+0x20], R133 ;  /* 0x000020858c00d986 */ /* 0x0007e4000c10190c */
.L_x_1563:
[----:B------:R-:W-:Y:S05]  /*20b50*/  BSYNC.RECONVERGENT B0 ;  /* 0x0000000000007941 */ /* 0x000fea0003800200 */
.L_x_1562:
[----:B------:R-:W-:Y:S01]  /*20b60*/  ISETP.GE.AND P4, PT, R221, UR7, PT ;  /* 0x00000007dd007c0c */ /* 0x000fe2000bf86270 */
[----:B------:R-:W-:Y:S01]  /*20b70*/  BSSY.RECONVERGENT B0, `(.L_x_1564) ;  /* 0x0000018000007945 */ /* 0x000fe20003800200 */
[----:B------:R-:W-:Y:S01]  /*20b80*/  ISETP.GE.AND P6, PT, R135, UR7, PT ;  /* 0x0000000787007c0c */ /* 0x000fe2000bfc6270 */
[----:B------:R-:W-:Y:S01]  /*20b90*/  VIADD R2, R221, 0x30 ;  /* 0x00000030dd027836 */ /* 0x000fe20000000000 */
[----:B------:R-:W-:Y:S02]  /*20ba0*/  ISETP.GE.AND P5, PT, R3, UR7, PT ;  /* 0x0000000703007c0c */ /* 0x000fe4000bfa6270 */
[----:B------:R-:W-:Y:S02]  /*20bb0*/  LOP3.LUT R136, R0, 0x3c, RZ, 0xc0, !PT ;  /* 0x0000003c00887812 */ /* 0x000fe400078ec0ff */
[----:B---3--:R-:W-:Y:S02]  /*20bc0*/  P2R R133, PR, RZ, 0x40 ;  /* 0x00000040ff857803 */ /* 0x008fe40000000000 */
[----:B------:R-:W-:-:S02]  /*20bd0*/  P2R R138, PR, RZ, 0x20 ;  /* 0x00000020ff8a7803 */ /* 0x000fc40000000000 */
[C---:B------:R-:W-:Y:S02]  /*20be0*/  LOP3.LUT R135, R136.reuse, 0x40, RZ, 0xfc, !PT ;  /* 0x0000004088877812 */ /* 0x040fe400078efcff */
[C---:B------:R-:W-:Y:S02]  /*20bf0*/  LOP3.LUT R134, R136.reuse, 0x80, RZ, 0xfc, !PT ;  /* 0x0000008088867812 */ /* 0x040fe400078efcff */
[----:B------:R-:W-:Y:S02]  /*20c00*/  LOP3.LUT R0, R136, 0xc0, RZ, 0xfc, !PT ;  /* 0x000000c088007812 */ /* 0x000fe400078efcff */
[----:B------:R-:W-:Y:S01]  /*20c10*/  LEA.HI.X.SX32 R137, R137, RZ, 0x1, P3 ;  /* 0x000000ff89897211 */ /* 0x000fe200018f0eff */
[----:B------:R-:W-:Y:S06]  /*20c20*/  @P4 BRA `(.L_x_1565) ;  /* 0x0000000000304947 */ /* 0x000fec0003800000 */
[----:B------:R-:W3:Y:S01]  /*20c30*/  LDCU.64 UR4, c[0x0][0x3f8] ;  /* 0x00007f00ff0477ac */ /* 0x000ee20008000a00 */
[----:B------:R-:W4:Y:S01]  /*20c40*/  LDCU UR6, c[0x0][0x440] ;  /* 0x00008800ff0677ac */ /* 0x000f220008000800 */
[----:B---3--:R-:W-:-:S04]  /*20c50*/  LEA R140, P3, R132, UR4, 0x2 ;  /* 0x00000004848c7c11 */ /* 0x008fc8000f8610ff */
[----:B------:R-:W-:Y:S02]  /*20c60*/  LEA.HI.X R141, R132, UR5, R137, 0x2, P3 ;  /* 0x00000005848d7c11 */ /* 0x000fe400098f1489 */
[----:B----4-:R-:W-:Y:S02]  /*20c70*/  ISETP.GE.AND P4, PT, R136, UR6, PT ;  /* 0x0000000688007c0c */ /* 0x010fe4000bf86270 */
[----:B------:R-:W-:-:S11]  /*20c80*/  ISETP.GE.AND P3, PT, R135, UR6, PT ;  /* 0x0000000687007c0c */ /* 0x000fd6000bf66270 */
[----:B-1----:R3:W-:Y:S01]  /*20c90*/  @!P4 STG.E.128 desc[UR12][R140.64], R128 ;  /* 0x000000808c00c986 */ /* 0x0027e2000c101d0c */
[----:B------:R-:W-:-:S03]  /*20ca0*/  ISETP.GE.AND P4, PT, R134, UR6, PT ;  /* 0x0000000686007c0c */ /* 0x000fc6000bf86270 */
[----:B------:R3:W-:Y:S01]  /*20cb0*/  @!P3 STG.E.128 desc[UR12][R140.64+0x100], R96 ;  /* 0x000100608c00b986 */ /* 0x0007e2000c101d0c */
[----:B------:R-:W-:-:S09]  /*20cc0*/  ISETP.GE.AND P3, PT, R0, UR6, PT ;  /* 0x0000000600007c0c */ /* 0x000fd2000bf66270 */
[----:B------:R3:W-:Y:S04]  /*20cd0*/  @!P4 STG.E.128 desc[UR12][R140.64+0x200], R64 ;  /* 0x000200408c00c986 */ /* 0x0007e8000c101d0c */
[----:B------:R3:W-:Y:S02]  /*20ce0*/  @!P3 STG.E.128 desc[UR12][R140.64+0x300], R32 ;  /* 0x000300208c00b986 */ /* 0x0007e4000c101d0c */
.L_x_1565:
[----:B------:R-:W-:Y:S05]  /*20cf0*/  BSYNC.RECONVERGENT B0 ;  /* 0x0000000000007941 */ /* 0x000fea0003800200 */
.L_x_1564:
[----:B------:R-:W-:Y:S01]  /*20d00*/  ISETP.GE.AND P3, PT, R2, UR7, PT ;  /* 0x0000000702007c0c */ /* 0x000fe2000bf66270 */
[----:B------:R-:W-:Y:S01]  /*20d10*/  BSSY.RECONVERGENT B0, `(.L_x_1566) ;  /* 0x0000019000007945 */ /* 0x000fe20003800200 */
[----:B------:R-:W-:Y:S02]  /*20d20*/  VIADD R221, R221, 0x38 ;  /* 0x00000038dddd7836 */ /* 0x000fe40000000000 */
[----:B-1-3--:R-:W-:Y:S01]  /*20d30*/  P2R R32, PR, RZ, 0x8 ;  /* 0x00000008ff207803 */ /* 0x00afe20000000000 */
        /* <DEDUP_REMOVED lines=22> */
.L_x_1567:
[----:B------:R-:W-:Y:S05]  /*20ea0*/  BSYNC.RECONVERGENT B0 ;  /* 0x0000000000007941 */ /* 0x000fea0003800200 */
.L_x_1566:
        /* <DEDUP_REMOVED lines=8> */
[----:B---3--:R-:W1:Y:S02]  /*20f30*/  @!P5 LDC.64 R2, c[0x0][0x3f8] ;  /* 0x0000fe00ff02db82 */ /* 0x008e640000000a00 */
        /* <DEDUP_REMOVED lines=15> */
.L_x_1569:
[----:B------:R-:W-:Y:S05]  /*21030*/  BSYNC.RECONVERGENT B0 ;  /* 0x0000000000007941 */ /* 0x000fea0003800200 */
.L_x_1568:
[----:B------:R-:W-:Y:S04]  /*21040*/  BSSY.RECONVERGENT B0, `(.L_x_1570) ;  /* 0x0000017000007945 */ /* 0x000fe80003800200 */
[----:B------:R-:W-:Y:S05]  /*21050*/  @P0 BRA `(.L_x_1571) ;  /* 0x0000000000540947 */ /* 0x000fea0003800000 */
[----:B------:R-:W1:Y:S02]  /*21060*/  LDCU UR4, c[0x0][0x440] ;  /* 0x00008800ff0477ac */ /* 0x000e640008000800 */
[----:B-1----:R-:W-:Y:S02]  /*21070*/  ISETP.GE.AND P4, PT, R136, UR4, PT ;  /* 0x0000000488007c0c */ /* 0x002fe4000bf86270 */
[----:B------:R-:W-:Y:S02]  /*21080*/  ISETP.GE.AND P3, PT, R135, UR4, PT ;  /* 0x0000000487007c0c */ /* 0x000fe4000bf66270 */
[----:B------:R-:W-:Y:S02]  /*21090*/  ISETP.GE.AND P2, PT, R134, UR4, PT ;  /* 0x0000000486007c0c */ /* 0x000fe4000bf46270 */
[----:B------:R-:W-:-:S07]  /*210a0*/  ISETP.GE.AND P1, PT, R0, UR4, PT ;  /* 0x0000000400007c0c */ /* 0x000fce000bf26270 */
[----:B----4-:R-:W1:Y:S08]  /*210b0*/  @!P4 LDC.64 R24, c[0x0][0x3f8] ;  /* 0x0000fe00ff18cb82 */ /* 0x010e700000000a00 */
[----:B---3--:R-:W3:Y:S01]  /*210c0*/  @!P3 LDC.64 R2, c[0x0][0x3f8] ;  /* 0x0000fe00ff02bb82 */ /* 0x008ee20000000a00 */
[----:B-1----:R-:W-:-:S04]  /*210d0*/  @!P4 LEA R24, P0, R132, R24, 0x2 ;  /* 0x000000188418c211 */ /* 0x002fc800078010ff */
[C---:B------:R-:W-:Y:S02]  /*210e0*/  @!P4 LEA.HI.X R25, R132.reuse, R25, R137, 0x2, P0 ;  /* 0x000000198419c211 */ /* 0x040fe400000f1489 */
[----:B---3--:R-:W-:-:S03]  /*210f0*/  @!P3 LEA R26, P0, R132, R2, 0x2 ;  /* 0x00000002841ab211 */ /* 0x008fc600078010ff */
[----:B------:R1:W-:Y:S01]  /*21100*/  @!P4 STG.E.128 desc[UR12][R24.64+0x6000], R116 ;  /* 0x006000741800c986 */ /* 0x0003e2000c101d0c */
[C---:B------:R-:W-:Y:S02]  /*21110*/  @!P3 LEA.HI.X R27, R132.reuse, R3, R137, 0x2, P0 ;  /* 0x00000003841bb211 */ /* 0x040fe400000f1489 */
[----:B------:R-:W3:Y:S03]  /*21120*/  @!P2 LDC.64 R2, c[0x0][0x3f8] ;  /* 0x0000fe00ff02ab82 */ /* 0x000ee60000000a00 */
[----:B------:R1:W-:Y:S01]  /*21130*/  @!P3 STG.E.128 desc[UR12][R26.64+0x6100], R84 ;  /* 0x006100541a00b986 */ /* 0x0003e2000c101d0c */
[----:B---3--:R-:W-:-:S04]  /*21140*/  @!P2 LEA R28, P0, R132, R2, 0x2 ;  /* 0x00000002841ca211 */ /* 0x008fc800078010ff */
[C---:B------:R-:W-:Y:S02]  /*21150*/  @!P2 LEA.HI.X R29, R132.reuse, R3, R137, 0x2, P0 ;  /* 0x00000003841da211 */ /* 0x040fe400000f1489 */
[----:B------:R-:W3:Y:S03]  /*21160*/  @!P1 LDC.64 R2, c[0x0][0x3f8] ;  /* 0x0000fe00ff029b82 */ /* 0x000ee60000000a00 */
[----:B------:R1:W-:Y:S01]  /*21170*/  @!P2 STG.E.128 desc[UR12][R28.64+0x6200], R52 ;  /* 0x006200341c00a986 */ /* 0x0003e2000c101d0c */
[----:B---3--:R-:W-:-:S04]  /*21180*/  @!P1 LEA R2, P0, R132, R2, 0x2 ;  /* 0x0000000284029211 */ /* 0x008fc800078010ff */
[----:B------:R-:W-:-:S05]  /*21190*/  @!P1 LEA.HI.X R3, R132, R3, R137, 0x2, P0 ;  /* 0x0000000384039211 */ /* 0x000fca00000f1489 */
[----:B------:R1:W-:Y:S04]  /*211a0*/  @!P1 STG.E.128 desc[UR12][R2.64+0x6300], R20 ;  /* 0x0063001402009986 */ /* 0x0003e8000c101d0c */
.L_x_1571:
[----:B------:R-:W-:Y:S05]  /*211b0*/  BSYNC.RECONVERGENT B0 ;  /* 0x0000000000007941 */ /* 0x000fea0003800200 */
.L_x_1570:
[----:B------:R-:W-:Y:S01]  /*211c0*/  ISETP.NE.AND P0, PT, R133, RZ, PT ;  /* 0x000000ff8500720c */ /* 0x000fe20003f05270 */
[----:B------:R-:W-:-:S12]  /*211d0*/  BSSY.RECONVERGENT B0, `(.L_x_1572) ;  /* 0x0000017000007945 */ /* 0x000fd80003800200 */
[----:B------:R-:W-:Y:S05]  /*211e0*/  @P0 BRA `(.L_x_1573) ;  /* 0x0000000000540947 */ /* 0x000fea0003800000 */
[----:B------:R-:W5:Y:S02]  /*211f0*/  LDCU UR4, c[0x0][0x440] ;  /* 0x00008800ff0477ac */ /* 0x000f640008000800 */
[----:B-----5:R-:W-:Y:S02]  /*21200*/  ISETP.GE.AND P0, PT, R136, UR4, PT ;  /* 0x0000000488007c0c */ /* 0x020fe4000bf06270 */
[----:B------:R-:W-:Y:S02]  /*21210*/  ISETP.GE.AND P3, PT, R135, UR4, PT ;  /* 0x0000000487007c0c */ /* 0x000fe4000bf66270 */
[----:B------:R-:W-:-:S09]  /*21220*/  ISETP.GE.AND P2, PT, R134, UR4, PT ;  /* 0x0000000486007c0c */ /* 0x000fd2000bf46270 */
[----:B-1-34-:R-:W1:Y:S08]  /*21230*/  @!P0 LDC.64 R2, c[0x0][0x3f8] ;  /* 0x0000fe00ff028b82 */ /* 0x01ae700000000a00 */
[----:B------:R-:W3:Y:S08]  /*21240*/  @!P3 LDC.64 R22, c[0x0][0x3f8] ;  /* 0x0000fe00ff16bb82 */ /* 0x000ef00000000a00 */
[----:B------:R-:W4:Y:S01]  /*21250*/  @!P2 LDC.64 R20, c[0x0][0x3f8] ;  /* 0x0000fe00ff14ab82 */ /* 0x000f220000000a00 */
[----:B-1----:R-:W-:-:S04]  /*21260*/  @!P0 LEA R24, P1, R132, R2, 0x2 ;  /* 0x0000000284188211 */ /* 0x002fc800078210ff */
[----:B------:R-:W-:Y:S02]  /*21270*/  @!P0 LEA.HI.X R25, R132, R3, R137, 0x2, P1 ;  /* 0x0000000384198211 */ /* 0x000fe400008f1489 */
[----:B------:R-:W-:-:S03]  /*21280*/  ISETP.GE.AND P1, PT, R0, UR4, PT ;  /* 0x0000000400007c0c */ /* 0x000fc6000bf26270 */
[----:B------:R1:W-:Y:S01]  /*21290*/  @!P0 STG.E.128 desc[UR12][R24.64+0x8000], R112 ;  /* 0x0080007018008986 */ /* 0x0003e2000c101d0c */
[----:B---3--:R-:W-:-:S04]  /*212a0*/  @!P3 LEA R22, P0, R132, R22, 0x2 ;  /* 0x000000168416b211 */ /* 0x008fc800078010ff */
[C---:B------:R-:W-:Y:S02]  /*212b0*/  @!P3 LEA.HI.X R23, R132.reuse, R23, R137, 0x2, P0 ;  /* 0x000000178417b211 */ /* 0x040fe400000f1489 */
[----:B----4-:R-:W-:-:S03]  /*212c0*/  @!P2 LEA R20, P0, R132, R20, 0x2 ;  /* 0x000000148414a211 */ /* 0x010fc600078010ff */
[----:B------:R-:W3:Y:S01]  /*212d0*/  @!P1 LDC.64 R2, c[0x0][0x3f8] ;  /* 0x0000fe00ff029b82 */ /* 0x000ee20000000a00 */
[C---:B------:R-:W-:Y:S01]  /*212e0*/  @!P2 LEA.HI.X R21, R132.reuse, R21, R137, 0x2, P0 ;  /* 0x000000158415a211 */ /* 0x040fe200000f1489 */
[----:B------:R1:W-:Y:S04]  /*212f0*/  @!P3 STG.E.128 desc[UR12][R22.64+0x8100], R80 ;  /* 0x008100501600b986 */ /* 0x0003e8000c101d0c */
[----:B------:R1:W-:Y:S01]  /*21300*/  @!P2 STG.E.128 desc[UR12][R20.64+0x8200], R48 ;  /* 0x008200301400a986 */ /* 0x0003e2000c101d0c */
[----:B---3--:R-:W-:-:S04]  /*21310*/  @!P1 LEA R2, P0, R132, R2, 0x2 ;  /* 0x0000000284029211 */ /* 0x008fc800078010ff */
[----:B------:R-:W-:-:S05]  /*21320*/  @!P1 LEA.HI.X R3, R132, R3, R137, 0x2, P0 ;  /* 0x0000000384039211 */ /* 0x000fca00000f1489 */
[----:B------:R1:W-:Y:S04]  /*21330*/  @!P1 STG.E.128 desc[UR12][R2.64+0x8300], R16 ;  /* 0x0083001002009986 */ /* 0x0003e8000c101d0c */
.L_x_1573:
[----:B------:R-:W-:Y:S05]  /*21340*/  BSYNC.RECONVERGENT B0 ;  /* 0x0000000000007941 */ /* 0x000fea0003800200 */
.L_x_1572:
        /* <DEDUP_REMOVED lines=10> */
[----:B------:R-:W2:Y:S08]  /*213f0*/  @!P2 LDC.64 R16, c[0x0][0x3f8] ;  /* 0x0000fe00ff10ab82 */ /* 0x000eb00000000a00 */
[----:B---34-:R-:W3:Y:S01]  /*21400*/  @!P1 LDC.64 R2, c[0x0][0x3f8] ;  /* 0x0000fe00ff029b82 */ /* 0x018ee20000000a00 */
[----:B-1----:R-:W-:-:S04]  /*21410*/  @!P4 LEA R20, P0, R132, R20, 0x2 ;  /* 0x000000148414c211 */ /* 0x002fc800078010ff */
[C---:B------:R-:W-:Y:S02]  /*21420*/  @!P4 LEA.HI.X R21, R132.reuse, R21, R137, 0x2, P0 ;  /* 0x000000158415c211 */ /* 0x040fe400000f1489 */
[----:B-----5:R-:W-:-:S03]  /*21430*/  @!P3 LEA R18, P0, R132, R18, 0x2 ;  /* 0x000000128412b211 */ /* 0x020fc600078010ff */
[----:B------:R1:W-:Y:S01]  /*21440*/  @!P4 STG.E.128 desc[UR12][R20.64+0xa000], R108 ;  /* 0x00a0006c1400c986 */ /* 0x0003e2000c101d0c */
[C---:B------:R-:W-:Y:S02]  /*21450*/  @!P3 LEA.HI.X R19, R132.reuse, R19, R137, 0x2, P0 ;  /* 0x000000138413b211 */ /* 0x040fe400000f1489 */
[----:B--2---:R-:W-:-:S03]  /*21460*/  @!P2 LEA R16, P0, R132, R16, 0x2 ;  /* 0x000000108410a211 */ /* 0x004fc600078010ff */
[----:B------:R1:W-:Y:S01]  /*21470*/  @!P3 STG.E.128 desc[UR12][R18.64+0xa100], R76 ;  /* 0x00a1004c1200b986 */ /* 0x0003e2000c101d0c */
[C---:B------:R-:W-:Y:S02]  /*21480*/  @!P2 LEA.HI.X R17, R132.reuse, R17, R137, 0x2, P0 ;  /* 0x000000118411a211 */ /* 0x040fe400000f1489 */
[----:B---3--:R-:W-:-:S03]  /*21490*/  @!P1 LEA R2, P0, R132, R2, 0x2 ;  /* 0x0000000284029211 */ /* 0x008fc600078010ff */
[----:B------:R1:W-:Y:S01]  /*214a0*/  @!P2 STG.E.128 desc[UR12][R16.64+0xa200], R44 ;  /* 0x00a2002c1000a986 */ /* 0x0003e2000c101d0c */
[----:B------:R-:W-:-:S05]  /*214b0*/  @!P1 LEA.HI.X R3, R132, R3, R137, 0x2, P0 ;  /* 0x0000000384039211 */ /* 0x000fca00000f1489 */
[----:B------:R1:W-:Y:S04]  /*214c0*/  @!P1 STG.E.128 desc[UR12][R2.64+0xa300], R12 ;  /* 0x00a3000c02009986 */ /* 0x0003e8000c101d0c */
.L_x_1575:
[----:B------:R-:W-:Y:S05]  /*214d0*/  BSYNC.RECONVERGENT B0 ;  /* 0x0000000000007941 */ /* 0x000fea0003800200 */
.L_x_1574:
        /* <DEDUP_REMOVED lines=9> */
[----:B--2---:R-:W2:Y:S08]  /*21570*/  @!P4 LDC.64 R14, c[0x0][0x3f8] ;  /* 0x0000fe00ff0ecb82 */ /* 0x004eb00000000a00 */
[----:B------:R-:W5:Y:S08]  /*21580*/  @!P3 LDC.64 R12, c[0x0][0x3f8] ;  /* 0x0000fe00ff0cbb82 */ /* 0x000f700000000a00 */
[----:B---34-:R-:W3:Y:S01]  /*21590*/  @!P1 LDC.64 R2, c[0x0][0x3f8] ;  /* 0x0000fe00ff029b82 */ /* 0x018ee20000000a00 */
[----:B-1----:R-:W-:-:S04]  /*215a0*/  @!P5 LEA R16, P2, R132, R16, 0x2 ;  /* 0x000000108410d211 */ /* 0x002fc800078410ff */
[C---:B------:R-:W-:Y:S02]  /*215b0*/  @!P5 LEA.HI.X R17, R132.reuse, R17, R137, 0x2, P2 ;  /* 0x000000118411d211 */ /* 0x040fe400010f1489 */
[----:B--2---:R-:W-:-:S03]  /*215c0*/  @!P4 LEA R14, P0, R132, R14, 0x2 ;  /* 0x0000000e840ec211 */ /* 0x004fc600078010ff */
[----:B------:R1:W-:Y:S01]  /*215d0*/  @!P5 STG.E.128 desc[UR12][R16.64+0xc000], R104 ;  /* 0x00c000681000d986 */ /* 0x0003e2000c101d0c */
[C---:B------:R-:W-:Y:S02]  /*215e0*/  @!P4 LEA.HI.X R15, R132.reuse, R15, R137, 0x2, P0 ;  /* 0x0000000f840fc211 */ /* 0x040fe400000f1489 */
[----:B-----5:R-:W-:-:S03]  /*215f0*/  @!P3 LEA R12, P2, R132, R12, 0x2 ;  /* 0x0000000c840cb211 */ /* 0x020fc600078410ff */
[----:B------:R1:W-:Y:S01]  /*21600*/  @!P4 STG.E.128 desc[UR12][R14.64+0xc100], R72 ;  /* 0x00c100480e00c986 */ /* 0x0003e2000c101d0c */
[C---:B------:R-:W-:Y:S02]  /*21610*/  @!P3 LEA.HI.X R13, R132.reuse, R13, R137, 0x2, P2 ;  /* 0x0000000d840db211 */ /* 0x040fe400010f1489 */
[----:B---3--:R-:W-:-:S03]  /*21620*/  @!P1 LEA R2, P0, R132, R2, 0x2 ;  /* 0x0000000284029211 */ /* 0x008fc600078010ff */
[----:B------:R1:W-:Y:S01]  /*21630*/  @!P3 STG.E.128 desc[UR12][R12.64+0xc200], R40 ;  /* 0x00c200280c00b986 */ /* 0x0003e2000c101d0c */
[----:B------:R-:W-:-:S05]  /*21640*/  @!P1 LEA.HI.X R3, R132, R3, R137, 0x2, P0 ;  /* 0x0000000384039211 */ /* 0x000fca00000f1489 */
[----:B------:R1:W-:Y:S04]  /*21650*/  @!P1 STG.E.128 desc[UR12][R2.64+0xc300], R8 ;  /* 0x00c3000802009986 */ /* 0x0003e8000c101d0c */
.L_x_1577:
[----:B------:R-:W-:Y:S05]  /*21660*/  BSYNC.RECONVERGENT B0 ;  /* 0x0000000000007941 */ /* 0x000fea0003800200 */
.L_x_1576:
[----:B------:R-:W-:Y:S05]  /*21670*/  @P6 EXIT ;  /* 0x000000000000694d */ /* 0x000fea0003800000 */
[----:B------:R-:W5:Y:S02]  /*21680*/  LDCU UR4, c[0x0][0x440] ;  /* 0x00008800ff0477ac */ /* 0x000f640008000800 */
[----:B-----5:R-:W-:Y:S02]  /*21690*/  ISETP.GE.AND P5, PT, R136, UR4, PT ;  /* 0x0000000488007c0c */ /* 0x020fe4000bfa6270 */
[----:B------:R-:W-:Y:S02]  /*216a0*/  ISETP.GE.AND P4, PT, R135, UR4, PT ;  /* 0x0000000487007c0c */ /* 0x000fe4000bf86270 */
[----:B------:R-:W-:-:S09]  /*216b0*/  ISETP.GE.AND P2, PT, R134, UR4, PT ;  /* 0x0000000486007c0c */ /* 0x000fd2000bf46270 */
[----:B-12---:R-:W1:Y:S08]  /*216c0*/  @!P5 LDC.64 R10, c[0x0][0x3f8] ;  /* 0x0000fe00ff0adb82 */ /* 0x006e700000000a00 */
[----:B------:R-:W2:Y:S08]  /*216d0*/  @!P4 LDC.64 R8, c[0x0][0x3f8] ;  /* 0x0000fe00ff08cb82 */ /* 0x000eb00000000a00 */
[----:B---34-:R-:W3:Y:S01]  /*216e0*/  @!P2 LDC.64 R2, c[0x0][0x3f8] ;  /* 0x0000fe00ff02ab82 */ /* 0x018ee20000000a00 */
[----:B-1----:R-:W-:-:S04]  /*216f0*/  @!P5 LEA R10, P0, R132, R10, 0x2 ;  /* 0x0000000a840ad211 */ /* 0x002fc800078010ff */
[--C-:B------:R-:W-:Y:S02]  /*21700*/  @!P5 LEA.HI.X R11, R132, R11, R137.reuse, 0x2, P0 ;  /* 0x0000000b840bd211 */ /* 0x100fe400000f1489 */
[----:B------:R-:W-:Y:S02]  /*21710*/  ISETP.GE.AND P0, PT, R0, UR4, PT ;  /* 0x0000000400007c0c */ /* 0x000fe4000bf06270 */
[C---:B--2---:R-:W-:Y:S01]  /*21720*/  @!P4 LEA R8, P3, R132.reuse, R8, 0x2 ;  /* 0x000000088408c211 */ /* 0x044fe200078610ff */
[----:B------:R1:W-:Y:S03]  /*21730*/  @!P5 STG.E.128 desc[UR12][R10.64+0xe000], R100 ;  /* 0x00e000640a00d986 */ /* 0x0003e6000c101d0c */
[C---:B------:R-:W-:Y:S02]  /*21740*/  @!P4 LEA.HI.X R9, R132.reuse, R9, R137, 0x2, P3 ;  /* 0x000000098409c211 */ /* 0x040fe400018f1489 */
[----:B---3--:R-:W-:-:S03]  /*21750*/  @!P2 LEA R2, P1, R132, R2, 0x2 ;  /* 0x000000028402a211 */ /* 0x008fc600078210ff */
        /* <DEDUP_REMOVED lines=9> */
.L_x_1578:
        /* <DEDUP_REMOVED lines=9> */
.L_x_7466:


//--------------------- .text._ZN5flash24flash_fwd_splitkv_kernelI23Flash_fwd_kernel_traitsILi256ELi64ELi64ELi4ELb0ELb0EN7cutlass10bfloat16_tE19Flash_kernel_traitsILi256ELi64ELi64ELi4ES3_EELb0ELb0ELb0ELb0ELb0ELb1ELb1ELb1EEEvNS_16Flash_fwd_paramsE --------------------------
	.section	.text._ZN5flash24flash_fwd_splitkv_kernelI23Flash_fwd_kernel_traitsILi256ELi64ELi64ELi4ELb0ELb0EN7cutlass10bfloat16_tE19Flash_kernel_traitsILi256ELi64ELi64ELi4ES3_EELb0ELb0ELb0ELb0ELb0ELb1ELb1ELb1EEEvNS_16Flash_fwd_paramsE,"ax",@progbits
	.align	128
        .global         _ZN5flash24flash_fwd_splitkv_kernelI23Flash_fwd_kernel_traitsILi256ELi64ELi64ELi4ELb0ELb0EN7cutlass10bfloat16_tE19Flash_kernel_traitsILi256ELi64ELi64ELi4ES3_EELb0ELb0ELb0ELb0ELb0ELb1ELb1ELb1EEEvNS_16Flash_fwd_paramsE
        .type           _ZN5flash24flash_fwd_splitkv_kernelI23Flash_fwd_kernel_traitsILi256ELi64ELi64ELi4ELb0ELb0EN7cutlass10bfloat16_tE19Flash_kernel_traitsILi256ELi64ELi64ELi4ES3_EELb0ELb0ELb0ELb0ELb0ELb1ELb1ELb1EEEvNS_16Flash_fwd_paramsE,@function
        .size           _ZN5flash24flash_fwd_splitkv_kernelI23Flash_fwd_kernel_traitsILi256ELi64ELi64ELi4ELb0ELb0EN7cutlass10bfloat16_tE19Flash_kernel_traitsILi256ELi64ELi64ELi4ES3_EELb0ELb0ELb0ELb0ELb0ELb1ELb1ELb1EEEvNS_16Flash_fwd_paramsE,(.L_x_7467 - _ZN5flash24flash_fwd_splitkv_kernelI23Flash_fwd_kernel_traitsILi256ELi64ELi64ELi4ELb0ELb0EN7cutlass10bfloat16_tE19Flash_kernel_traitsILi256ELi64ELi64ELi4ES3_EELb0ELb0ELb0ELb0ELb0ELb1ELb1ELb1EEEvNS_16Flash_fwd_paramsE)
        .other          _ZN5flash24flash_fwd_splitkv_kernelI23Flash_fwd_kernel_traitsILi256ELi64ELi64ELi4ELb0ELb0EN7cutlass10bfloat16_tE19Flash_kernel_traitsILi256ELi64ELi64ELi4ES3_EELb0ELb0ELb0ELb0ELb0ELb1ELb1ELb1EEEvNS_16Flash_fwd_paramsE,@"STO_CUDA_ENTRY STV_DEFAULT"
_ZN5flash24flash_fwd_splitkv_kernelI23Flash_fwd_kernel_traitsILi256ELi64ELi64ELi4ELb0ELb0EN7cutlass10bfloat16_tE19Flash_kernel_traitsILi256ELi64ELi64ELi4ES3_EELb0ELb0ELb0ELb0ELb0ELb1ELb1ELb1EEEvNS_16Flash_fwd_paramsE:
.text._ZN5flash24flash_fwd_splitkv_kernelI23Flash_fwd_kernel_traitsILi256ELi64ELi64ELi4ELb0ELb0EN7cutlass10bfloat16_tE19Flash_kernel_traitsILi256ELi64ELi64ELi4ES3_EELb0ELb0ELb0ELb0ELb0ELb1ELb1ELb1EEEvNS_16Flash_fwd_paramsE:
        /* <DEDUP_REMOVED lines=86> */
.L_x_1579:
        /* <DEDUP_REMOVED lines=106> */
.L_x_1582:
[----:B------:R-:W-:Y:S05]  /*0c00*/  BSYNC.RECONVERGENT B0 ;  /* 0x0000000000007941 */ /* 0x000fea0003800200 */
.L_x_1581:
        /* <DEDUP_REMOVED lines=31> */
.L_x_1584:
[----:B------:R-:W-:Y:S05]  /*0e00*/  BSYNC.RECONVERGENT B0 ;  /* 0x0000000000007941 */ /* 0x000fea0003800200 */
.L_x_1583:
        /* <DEDUP_REMOVED lines=24> */
.L_x_1586:
[----:B------:R-:W-:Y:S05]  /*0f90*/  BSYNC.RECONVERGENT B0 ;  /* 0x0000000000007941 */ /* 0x000fea0003800200 */
.L_x_1585:
        /* <DEDUP_REMOVED lines=24> */
.L_x_1588:
[----:B------:R-:W-:Y:S05]  /*1120*/  BSYNC.RECONVERGENT B0 ;  /* 0x0000000000007941 */ /* 0x000fea0003800200 */
.L_x_1587:
        /* <DEDUP_REMOVED lines=24> */
.L_x_1590:
[----:B------:R-:W-:Y:S05]  /*12b0*/  BSYNC.RECONVERGENT B0 ;  /* 0x0000000000007941 */ /* 0x000fea0003800200 */
.L_x_1589:
        /* <DEDUP_REMOVED lines=24> */
.L_x_1592:
[----:B------:R-:W-:Y:S05]  /*1440*/  BSYNC.RECONVERGENT B0 ;  /* 0x0000000000007941 */ /* 0x000fea0003800200 */
.L_x_1591:
        /* <DEDUP_REMOVED lines=23> */
.L_x_1594:
[----:B------:R-:W-:Y:S05]  /*15c0*/  BSYNC.RECONVERGENT B0 ;  /* 0x0000000000007941 */ /* 0x000fea0003800200 */
.L_x_1593:
        /* <DEDUP_REMOVED lines=23> */
.L_x_1596:
[----:B------:R-:W-:Y:S05]  /*1740*/  BSYNC.RECONVERGENT B0 ;  /* 0x0000000000007941 */ /* 0x000fea0003800200 */
.L_x_1595:
        /* <DEDUP_REMOVED lines=33> */
.L_x_1580:
        /* <DEDUP_REMOVED lines=13> */
.L_x_1597:
        /* <DEDUP_REMOVED lines=106> */
.L_x_1598:
        /* <DEDUP_REMOVED lines=15> */
.L_x_1600:
[----:B-1----:R-:W1:Y:S01]  /*21c0*/  LDC.64 R2, c[0x0][0x3b8] ;  /* 0x0000ee00ff027b82 */ /* 0x002e620000000a00 */
[----:B------:R-:W-:-:S06]  /*21d0*/  UIADD3 UR8, UPT, UPT, UR10, UR11, URZ ;  /* 0x0000000b0a087290 */ /* 0x000fcc000fffe0ff */
[----:B-1----:R-:W-:Y:S02]  /*21e0*/  IMAD R13, R3, UR8, RZ ;  /* 0x00000008030d7c24 */ /* 0x002fe4000f8e02ff */
[----:B------:R-:W-:-:S05]  /*21f0*/  IMAD.WIDE.U32 R6, R2, UR8, RZ ;  /* 0x0000000802067c25 */ /* 0x000fca000f8e00ff */
[----:B------:R-:W-:Y:S02]  /*2200*/  IADD3 R13, PT, PT, R7, R13, RZ ;  /* 0x0000000d070d7210 */ /* 0x000fe40007ffe0ff */
[----:B------:R-:W-:Y:S02]  /*2210*/  MOV R12, R6 ;  /* 0x00000006000c7202 */ /* 0x000fe40000000f00 */
.L_x_1601:
        /* <DEDUP_REMOVED lines=14> */
.L_x_1602:
[----:B------:R-:W1:Y:S01]  /*2300*/  LDC.64 R62, c[0x0][0x3c0] ;  /* 0x0000f000ff3e7b82 */ /* 0x000e620000000a00 */
[----:B------:R-:W-:-:S06]  /*2310*/  UIADD3 UR10, UPT, UPT, UR10, UR11, URZ ;  /* 0x0000000b0a0a7290 */ /* 0x000fcc000fffe0ff */
[----:B-1---5:R-:W-:Y:S02]  /*2320*/  IMAD R5, R63, UR10, RZ ;  /* 0x0000000a3f057c24 */ /* 0x022fe4000f8e02ff */
[----:B------:R-:W-:-:S05]  /*2330*/  IMAD.WIDE.U32 R6, R62, UR10, RZ ;  /* 0x0000000a3e067c25 */ /* 0x000fca000f8e00ff */
[----:B------:R-:W-:Y:S02]  /*2340*/  IADD3 R5, PT, PT, R7, R5, RZ ;  /* 0x0000000507057210 */ /* 0x000fe40007ffe0ff */
[----:B------:R-:W-:-:S07]  /*2350*/  MOV R4, R6 ;  /* 0x0000000600047202 */ /* 0x000fce0000000f00 */
.L_x_1603:
        /* <DEDUP_REMOVED lines=53> */
.L_x_1599:
        /* <DEDUP_REMOVED lines=185> */
.L_x_1688:
        /* <DEDUP_REMOVED lines=24> */
.L_x_1606:
[----:B-1----:R-:W-:Y:S05]  /*33c0*/  BSYNC.RECONVERGENT B0 ;  /* 0x0000000000007941 */ /* 0x002fea0003800200 */
.L_x_1605:
        /* <DEDUP_REMOVED lines=19> */
.L_x_1608:
[----:B------:R-:W-:Y:S05]  /*3500*/  BSYNC.RECONVERGENT B0 ;  /* 0x0000000000007941 */ /* 0x000fea0003800200 */
.L_x_1607:
        /* <DEDUP_REMOVED lines=23> */
.L_x_1610:
[----:B------:R-:W-:Y:S05]  /*3680*/  BSYNC.RECONVERGENT B0 ;  /* 0x0000000000007941 */ /* 0x000fea0003800200 */
.L_x_1609:
        /* <DEDUP_REMOVED lines=26> */
.L_x_1612:
[----:B------:R-:W-:Y:S05]  /*3830*/  BSYNC.RECONVERGENT B0 ;  /* 0x0000000000007941 */ /* 0x000fea0003800200 */
.L_x_1611:
        /* <DEDUP_REMOVED lines=20> */
.L_x_1616:
[----:B------:R-:W-:Y:S05]  /*3980*/  BSYNC.RECONVERGENT B0 ;  /* 0x0000000000007941 */ /* 0x000fea0003800200 */
.L_x_1615:
        /* <DEDUP_REMOVED lines=18> */
.L_x_1618:
[----:B------:R-:W-:Y:S05]  /*3ab0*/  BSYNC.RECONVERGENT B0 ;  /* 0x0000000000007941 */ /* 0x000fea0003800200 */
.L_x_1617:
        /* <DEDUP_REMOVED lines=20> */
.L_x_1620:
[----:B------:R-:W-:Y:S05]  /*3c00*/  BSYNC.RECONVERGENT B0 ;  /* 0x0000000000007941 */ /* 0x000fea0003800200 */
.L_x_1619:
        /* <DEDUP_REMOVED lines=25> */
.L_x_1614:
        /* <DEDUP_REMOVED lines=56> */
.L_x_1626:
[----:B------:R-:W-:Y:S05]  /*4120*/  BSYNC.RECONVERGENT B0 ;  /* 0x0000000000007941 */ /* 0x000fea0003800200 */
.L_x_1625:
        /* <DEDUP_REMOVED lines=48> */
.L_x_1628:
[----:B------:R-:W-:Y:S05]  /*4430*/  BSYNC.RECONVERGENT B0 ;  /* 0x0000000000007941 */ /* 0x000fea0003800200 */
.L_x_1627:
        /* <DEDUP_REMOVED lines=48> */
.L_x_1630:
[----:B------:R-:W-:Y:S05]  /*4740*/  BSYNC.RECONVERGENT B0 ;  /* 0x0000000000007941 */ /* 0x000fea0003800200 */
.L_x_1629:
        /* <DEDUP_REMOVED lines=47> */
.L_x_1624:
[----:B------:R-:W-:Y:S05]  /*4a40*/  BSYNC.RECONVERGENT B1 ;  /* 0x0000000000017941 */ /* 0x000fea0003800200 */
.L_x_1623:
        /* <DEDUP_REMOVED lines=65> */
.L_x_1634:
[----:B------:R-:W-:Y:S05]  /*4e60*/  BSYNC.RECONVERGENT B0 ;  /* 0x0000000000007941 */ /* 0x000fea0003800200 */
.L_x_1633:
        /* <DEDUP_REMOVED lines=48> */
.L_x_1636:
[----:B------:R-:W-:Y:S05]  /*5170*/  BSYNC.RECONVERGENT B0 ;  /* 0x0000000000007941 */ /* 0x000fea0003800200 */
.L_x_1635:
        /* <DEDUP_REMOVED lines=48> */
.L_x_1638:
[----:B------:R-:W-:Y:S05]  /*5480*/  BSYNC.RECONVERGENT B0 ;  /* 0x0000000000007941 */ /* 0x000fea0003800200 */
.L_x_1637:
        /* <DEDUP_REMOVED lines=47> */
.L_x_1632:
[----:B------:R-:W-:Y:S05]  /*5780*/  BSYNC.RECONVERGENT B1 ;  /* 0x0000000000017941 */ /* 0x000fea0003800200 */
.L_x_1631:
        /* <DEDUP_REMOVED lines=65> */
.L_x_1642:
[----:B------:R-:W-:Y:S05]  /*5ba0*/  BSYNC.RECONVERGENT B0 ;  /* 0x0000000000007941 */ /* 0x000fea0003800200 */
.L_x_1641:
        /* <DEDUP_REMOVED lines=48> */
.L_x_1644:
[----:B------:R-:W-:Y:S05]  /*5eb0*/  BSYNC.RECONVERGENT B0 ;  /* 0x0000000000007941 */ /* 0x000fea0003800200 */
.L_x_1643:
        /* <DEDUP_REMOVED lines=48> */
.L_x_1646:
[----:B------:R-:W-:Y:S05]  /*61c0*/  BSYNC.RECONVERGENT B0 ;  /* 0x0000000000007941 */ /* 0x000fea0003800200 */
.L_x_1645:
        /* <DEDUP_REMOVED lines=47> */
.L_x_1640:
[----:B------:R-:W-:Y:S05]  /*64c0*/  BSYNC.RECONVERGENT B1 ;  /* 0x0000000000017941 */ /* 0x000fea0003800200 */
.L_x_1639:
        /* <DEDUP_REMOVED lines=67> */
.L_x_1650:
[----:B------:R-:W-:Y:S05]  /*6900*/  BSYNC.RECONVERGENT B0 ;  /* 0x0000000000007941 */ /* 0x000fea0003800200 */
.L_x_1649:
        /* <DEDUP_REMOVED lines=48> */
.L_x_1652:
[----:B------:R-:W-:Y:S05]  /*6c10*/  BSYNC.RECONVERGENT B0 ;  /* 0x0000000000007941 */ /* 0x000fea0003800200 */
.L_x_1651:
        /* <DEDUP_REMOVED lines=48> */
.L_x_1654:
[----:B------:R-:W-:Y:S05]  /*6f20*/  BSYNC.RECONVERGENT B0 ;  /* 0x0000000000007941 */ /* 0x000fea0003800200 */
.L_x_1653:
        /* <DEDUP_REMOVED lines=47> */
.L_x_1648:
[----:B------:R-:W-:Y:S05]  /*7220*/  BSYNC.RECONVERGENT B1 ;  /* 0x0000000000017941 */ /* 0x000fea0003800200 */
.L_x_1647:
        /* <DEDUP_REMOVED lines=8> */
.L_x_1622:
        /* <DEDUP_REMOVED lines=95> */
.L_x_1658:
[----:B------:R-:W-:Y:S05]  /*78a0*/  BSYNC.RECONVERGENT B0 ;  /* 0x0000000000007941 */ /* 0x000fea0003800200 */
.L_x_1657:
        /* <DEDUP_REMOVED lines=89> */
.L_x_1660:
[----:B------:R-:W-:Y:S05]  /*7e40*/  BSYNC.RECONVERGENT B0 ;  /* 0x0000000000007941 */ /* 0x000fea0003800200 */
.L_x_1659:
        /* <DEDUP_REMOVED lines=89> */
.L_x_1662:
[----:B------:R-:W-:Y:S05]  /*83e0*/  BSYNC.RECONVERGENT B0 ;  /* 0x0000000000007941 */ /* 0x000fea0003800200 */
.L_x_1661:
        /* <DEDUP_REMOVED lines=88> */
.L_x_1656:
[----:B------:R-:W-:Y:S05]  /*8970*/  BSYNC.RECONVERGENT B1 ;  /* 0x0000000000017941 */ /* 0x000fea0003800200 */
.L_x_1655:
        /* <DEDUP_REMOVED lines=96> */
.L_x_1666:
[----:B------:R-:W-:Y:S05]  /*8f80*/  BSYNC.RECONVERGENT B0 ;  /* 0x0000000000007941 */ /* 0x000fea0003800200 */
.L_x_1665:
        /* <DEDUP_REMOVED lines=88> */
.L_x_1668:
[----:B------:R-:W-:Y:S05]  /*9510*/  BSYNC.RECONVERGENT B0 ;  /* 0x0000000000007941 */ /* 0x000fea0003800200 */
.L_x_1667:
        /* <DEDUP_REMOVED lines=88> */
.L_x_1670:
[----:B------:R-:W-:Y:S05]  /*9aa0*/  BSYNC.RECONVERGENT B0 ;  /* 0x0000000000007941 */ /* 0x000fea0003800200 */
.L_x_1669:
        /* <DEDUP_REMOVED lines=86> */
.L_x_1664:
[----:B------:R-:W-:Y:S05]  /*a010*/  BSYNC.RECONVERGENT B1 ;  /* 0x0000000000017941 */ /* 0x000fea0003800200 */
.L_x_1663:
        /* <DEDUP_REMOVED lines=99> */
.L_x_1674:
[----:B------:R-:W-:Y:S05]  /*a650*/  BSYNC.RECONVERGENT B0 ;  /* 0x0000000000007941 */ /* 0x000fea0003800200 */
.L_x_1673:
        /* <DEDUP_REMOVED lines=88> */
.L_x_1676:
[----:B------:R-:W-:Y:S05]  /*abe0*/  BSYNC.RECONVERGENT B0 ;  /* 0x0000000000007941 */ /* 0x000fea0003800200 */
.L_x_1675:
        /* <DEDUP_REMOVED lines=87> */
.L_x_1678:
[----:B------:R-:W-:Y:S05]  /*b160*/  BSYNC.RECONVERGENT B0 ;  /* 0x0000000000007941 */ /* 0x000fea0003800200 */
.L_x_1677:
        /* <DEDUP_REMOVED lines=86> */
.L_x_1672:
[----:B------:R-:W-:Y:S05]  /*b6d0*/  BSYNC.RECONVERGENT B1 ;  /* 0x0000000000017941 */ /* 0x000fea0003800200 */
.L_x_1671:
        /* <DEDUP_REMOVED lines=102> */
.L_x_1682:
[----:B------:R-:W-:Y:S05]  /*bd40*/  BSYNC.RECONVERGENT B0 ;  /* 0x0000000000007941 */ /* 0x000fea0003800200 */
.L_x_1681:
        /* <DEDUP_REMOVED lines=87> */
.L_x_1684:
[----:B------:R-:W-:Y:S05]  /*c2c0*/  BSYNC.RECONVERGENT B0 ;  /* 0x0000000000007941 */ /* 0x000fea0003800200 */
.L_x_1683:
        /* <DEDUP_REMOVED lines=87> */
.L_x_1686:
[----:B------:R-:W-:Y:S05]  /*c840*/  BSYNC.RECONVERGENT B0 ;  /* 0x0000000000007941 */ /* 0x000fea0003800200 */
.L_x_1685:
        /* <DEDUP_REMOVED lines=86> */
.L_x_1680:
[----:B------:R-:W-:Y:S05]  /*cdb0*/  BSYNC.RECONVERGENT B1 ;  /* 0x0000000000017941 */ /* 0x000fea0003800200 */
.L_x_1679:
[----:B------:R-:W5:Y:S08]  /*cdc0*/  LDC R3, c[0x0][0x450] ;  /* 0x00011400ff037b82 */ /* 0x000f700000000800 */
[----:B------:R-:W1:Y:S01]  /*cdd0*/  LDC R18, c[0x0][0x450] ;  /* 0x00011400ff127b82 */ /* 0x000e620000000800 */
[----:B-----5:R-:W-:Y:S05]  /*cde0*/  IMAD.U32 R3, R3, -0x20, RZ ;  /* 0xffffffe003037824 */ /* 0x020fea00078e00ff */
[C---:B------:R-:W-:Y:S02]  /*cdf0*/  LEA R76, P1, R3.reuse, R76, 0x1 ;  /* 0x0000004c034c7211 */ /* 0x040fe400078208ff */
[C---:B------:R-:W-:Y:S02]  /*ce00*/  LEA R74, P0, R3.reuse, R74, 0x1 ;  /* 0x0000004a034a7211 */ /* 0x040fe400078008ff */
[C---:B------:R-:W-:Y:S02]  /*ce10*/  LEA.HI.X.SX32 R77, R3.reuse, R77, 0x1, P1 ;  /* 0x0000004d034d7211 */ /* 0x040fe400008f0eff */
[----:B-1----:R-:W-:Y:S09]  /*ce20*/  LEA.HI.X.SX32 R75, R3, R75, 0x1, P0 ;  /* 0x0000004b034b7211 */ /* 0x002ff200000f0eff */
.L_x_1621:
[----:B------:R-:W-:Y:S05]  /*ce30*/  BSYNC.RECONVERGENT B2 ;  /* 0x0000000000027941 */ /* 0x000fea0003800200 */
.L_x_1613:
        /* <DEDUP_REMOVED lines=89> */
.L_x_1687:
[----:B------:R-:W-:Y:S01]  /*d3d0*/  UISETP.GT.AND UP0, UPT, UR28, UR6, UPT ;  /* 0x000000061c00728c */ /* 0x000fe2000bf04270 */
[----:B------:R-:W-:Y:S02]  /*d3e0*/  IADD3 R72, P1, PT, R72, R79, RZ ;  /* 0x0000004f48487210 */ /* 0x000fe40007f3e0ff */
[----:B------:R-:W-:Y:S03]  /*d3f0*/  IADD3 R12, P0, PT, R12, R83, RZ ;  /* 0x000000530c0c7210 */ /* 0x000fe60007f1e0ff */
[----:B------:R-:W-:Y:S02]  /*d400*/  IMAD.X R73, R73, 0x1, R78, P1 ;  /* 0x0000000149497824 */ /* 0x000fe400008e064e */
[----:B------:R-:W-:Y:S01]  /*d410*/  IMAD.X R13, R13, 0x1, R81, P0 ;  /* 0x000000010d0d7824 */ /* 0x000fe200000e0651 */
[----:B------:R-:W-:Y:S07]  /*d420*/  BRA.U UP0, `(.L_x_1688) ;  /* 0xffffff5d00847547 */ /* 0x000fee000b83ffff */
.L_x_1604:
        /* <DEDUP_REMOVED lines=57> */
.L_x_1692:
[----:B------:R-:W-:Y:S05]  /*d7c0*/  BSYNC.RECONVERGENT B0 ;  /* 0x0000000000007941 */ /* 0x000fea0003800200 */
.L_x_1691:
        /* <DEDUP_REMOVED lines=29> */
.L_x_1694:
[----:B------:R-:W-:Y:S05]  /*d9a0*/  BSYNC.RECONVERGENT B0 ;  /* 0x0000000000007941 */ /* 0x000fea0003800200 */
.L_x_1693:
        /* <DEDUP_REMOVED lines=29> */
.L_x_1696:
[----:B------:R-:W-:Y:S05]  /*db80*/  BSYNC.RECONVERGENT B0 ;  /* 0x0000000000007941 */ /* 0x000fea0003800200 */
.L_x_1695:
        /* <DEDUP_REMOVED lines=30> */
.L_x_1690:
        /* <DEDUP_REMOVED lines=79> */
.L_x_1704:
[----:B------:R-:W-:Y:S05]  /*e260*/  BSYNC.RECONVERGENT B0 ;  /* 0x0000000000007941 */ /* 0x000fea0003800200 */
.L_x_1703:
[----:B-----5:R-:W-:Y:S01]  /*e270*/  IMAD.MOV.U32 R6, RZ, RZ, R22 ;  /* 0x000000ffff067224 */ /* 0x020fe200078e0016 */
[----:B------:R-:W-:Y:S01]  /*e280*/  MOV R4, R20 ;  /* 0x0000001400047202 */ /* 0x000fe20000000f00 */
[----:B------:R-:W-:Y:S01]  /*e290*/  IMAD.MOV.U32 R7, RZ, RZ, R23 ;  /* 0x000000ffff077224 */ /* 0x000fe200078e0017 */
[----:B------:R-:W-:Y:S02]  /*e2a0*/  MOV R5, R21 ;  /* 0x0000001500057202 */ /* 0x000fe40000000f00 */
.L_x_1702:
[----:B------:R-:W-:Y:S05]  /*e2b0*/  BSYNC.RECONVERGENT B1 ;  /* 0x0000000000017941 */ /* 0x000fea0003800200 */
.L_x_1701:
        /* <DEDUP_REMOVED lines=47> */
.L_x_1708:
[----:B------:R-:W-:Y:S05]  /*e5b0*/  BSYNC.RECONVERGENT B0 ;  /* 0x0000000000007941 */ /* 0x000fea0003800200 */
.L_x_1707:
[----:B-----5:R4:W-:Y:S02]  /*e5c0*/  STS.128 [R3+0x2000], R20 ;  /* 0x0020001403007388 */ /* 0x0209e40000000c00 */
.L_x_1706:
[----:B------:R-:W-:Y:S05]  /*e5d0*/  BSYNC.RECONVERGENT B1 ;  /* 0x0000000000017941 */ /* 0x000fea0003800200 */
.L_x_1705:
        /* <DEDUP_REMOVED lines=46> */
.L_x_1712:
[----:B------:R-:W-:Y:S05]  /*e8c0*/  BSYNC.RECONVERGENT B0 ;  /* 0x0000000000007941 */ /* 0x000fea0003800200 */
.L_x_1711:
[----:B-----5:R1:W-:Y:S02]  /*e8d0*/  STS.128 [R3+0x4000], R20 ;  /* 0x0040001403007388 */ /* 0x0203e40000000c00 */
.L_x_1710:
[----:B------:R-:W-:Y:S05]  /*e8e0*/  BSYNC.RECONVERGENT B1 ;  /* 0x0000000000017941 */ /* 0x000fea0003800200 */
.L_x_1709:
        /* <DEDUP_REMOVED lines=45> */
.L_x_1714:
[----:B------:R-:W-:Y:S05]  /*ebc0*/  BSYNC.RECONVERGENT B0 ;  /* 0x0000000000007941 */ /* 0x000fea0003800200 */
.L_x_1713:
[----:B-----5:R4:W-:Y:S02]  /*ebd0*/  STS.128 [R3+0x6000], R20 ;  /* 0x0060001403007388 */ /* 0x0209e40000000c00 */
.L_x_1700:
[----:B------:R-:W-:Y:S05]  /*ebe0*/  BSYNC.RECONVERGENT B2 ;  /* 0x0000000000027941 */ /* 0x000fea0003800200 */
.L_x_1699:
        /* <DEDUP_REMOVED lines=53> */
.L_x_1720:
[----:B------:R-:W-:Y:S05]  /*ef40*/  BSYNC.RECONVERGENT B0 ;  /* 0x0000000000007941 */ /* 0x000fea0003800200 */
.L_x_1719:
[----:B-----5:R4:W-:Y:S02]  /*ef50*/  STS.128 [R3+0x800], R20 ;  /* 0x0008001403007388 */ /* 0x0209e40000000c00 */
.L_x_1718:
[----:B------:R-:W-:Y:S05]  /*ef60*/  BSYNC.RECONVERGENT B1 ;  /* 0x0000000000017941 */ /* 0x000fea0003800200 */
.L_x_1717:
        /* <DEDUP_REMOVED lines=46> */
.L_x_1724:
[----:B------:R-:W-:Y:S05]  /*f250*/  BSYNC.RECONVERGENT B0 ;  /* 0x0000000000007941 */ /* 0x000fea0003800200 */
.L_x_1723:
[----:B-----5:R4:W-:Y:S02]  /*f260*/  STS.128 [R3+0x2800], R20 ;  /* 0x0028001403007388 */ /* 0x0209e40000000c00 */
.L_x_1722:
[----:B------:R-:W-:Y:S05]  /*f270*/  BSYNC.RECONVERGENT B1 ;  /* 0x0000000000017941 */ /* 0x000fea0003800200 */
.L_x_1721:
        /* <DEDUP_REMOVED lines=46> */
.L_x_1728:
[----:B------:R-:W-:Y:S05]  /*f560*/  BSYNC.RECONVERGENT B0 ;  /* 0x0000000000007941 */ /* 0x000fea0003800200 */
.L_x_1727:
[----:B-----5:R4:W-:Y:S02]  /*f570*/  STS.128 [R3+0x4800], R20 ;  /* 0x0048001403007388 */ /* 0x0209e40000000c00 */
.L_x_1726:
[----:B------:R-:W-:Y:S05]  /*f580*/  BSYNC.RECONVERGENT B1 ;  /* 0x0000000000017941 */ /* 0x000fea0003800200 */
.L_x_1725:
        /* <DEDUP_REMOVED lines=45> */
.L_x_1730:
[----:B------:R-:W-:Y:S05]  /*f860*/  BSYNC.RECONVERGENT B0 ;  /* 0x0000000000007941 */ /* 0x000fea0003800200 */
.L_x_1729:
[----:B-----5:R4:W-:Y:S02]  /*f870*/  STS.128 [R3+0x6800], R20 ;  /* 0x0068001403007388 */ /* 0x0209e40000000c00 */
.L_x_1716:
[----:B------:R-:W-:Y:S05]  /*f880*/  BSYNC.RECONVERGENT B2 ;  /* 0x0000000000027941 */ /* 0x000fea0003800200 */
.L_x_1715:
        /* <DEDUP_REMOVED lines=53> */
.L_x_1736:
[----:B------:R-:W-:Y:S05]  /*fbe0*/  BSYNC.RECONVERGENT B0 ;  /* 0x0000000000007941 */ /* 0x000fea0003800200 */
.L_x_1735:
[----:B-----5:R1:W-:Y:S02]  /*fbf0*/  STS.128 [R3+0x1000], R20 ;  /* 0x0010001403007388 */ /* 0x0203e40000000c00 */
.L_x_1734:
[----:B------:R-:W-:Y:S05]  /*fc00*/  BSYNC.RECONVERGENT B1 ;  /* 0x0000000000017941 */ /* 0x000fea0003800200 */
.L_x_1733:
        /* <DEDUP_REMOVED lines=46> */
.L_x_1740:
[----:B------:R-:W-:Y:S05]  /*fef0*/  BSYNC.RECONVERGENT B0 ;  /* 0x0000000000007941 */ /* 0x000fea0003800200 */
.L_x_1739:
[----:B-----5:R4:W-:Y:S02]  /*ff00*/  STS.128 [R3+0x3000], R20 ;  /* 0x0030001403007388 */ /* 0x0209e40000000c00 */
.L_x_1738:
[----:B------:R-:W-:Y:S05]  /*ff10*/  BSYNC.RECONVERGENT B1 ;  /* 0x0000000000017941 */ /* 0x000fea0003800200 */
.L_x_1737:
        /* <DEDUP_REMOVED lines=46> */
.L_x_1744:
[----:B------:R-:W-:Y:S05]  /*10200*/  BSYNC.RECONVERGENT B0 ;  /* 0x0000000000007941 */ /* 0x000fea0003800200 */
.L_x_1743:
[----:B-----5:R4:W-:Y:S02]  /*10210*/  STS.128 [R3+0x5000], R20 ;  /* 0x0050001403007388 */ /* 0x0209e40000000c00 */
.L_x_1742:
[----:B------:R-:W-:Y:S05]  /*10220*/  BSYNC.RECONVERGENT B1 ;  /* 0x0000000000017941 */ /* 0x000fea0003800200 */
.L_x_1741:
        /* <DEDUP_REMOVED lines=45> */
.L_x_1746:
[----:B------:R-:W-:Y:S05]  /*10500*/  BSYNC.RECONVERGENT B0 ;  /* 0x0000000000007941 */ /* 0x000fea0003800200 */
.L_x_1745:
[----:B-----5:R4:W-:Y:S02]  /*10510*/  STS.128 [R3+0x7000], R20 ;  /* 0x0070001403007388 */ /* 0x0209e40000000c00 */
.L_x_1732:
[----:B------:R-:W-:Y:S05]  /*10520*/  BSYNC.RECONVERGENT B2 ;  /* 0x0000000000027941 */ /* 0x000fea0003800200 */
.L_x_1731:
        /* <DEDUP_REMOVED lines=54> */
.L_x_1750:
[----:B------:R-:W-:Y:S05]  /*10890*/  BSYNC.RECONVERGENT B0 ;  /* 0x0000000000007941 */ /* 0x000fea0003800200 */
.L_x_1749:
[----:B-----5:R4:W-:Y:S02]  /*108a0*/  STS.128 [R3+0x1800], R20 ;  /* 0x0018001403007388 */ /* 0x0209e40000000c00 */
.L_x_1748:
[----:B------:R-:W-:Y:S05]  /*108b0*/  BSYNC.RECONVERGENT B1 ;  /* 0x0000000000017941 */ /* 0x000fea0003800200 */
.L_x_1747:
        /* <DEDUP_REMOVED lines=46> */
.L_x_1754:
[----:B------:R-:W-:Y:S05]  /*10ba0*/  BSYNC.RECONVERGENT B0 ;  /* 0x0000000000007941 */ /* 0x000fea0003800200 */
.L_x_1753:
[----:B-----5:R1:W-:Y:S02]  /*10bb0*/  STS.128 [R3+0x3800], R20 ;  /* 0x0038001403007388 */ /* 0x0203e40000000c00 */
.L_x_1752:
[----:B------:R-:W-:Y:S05]  /*10bc0*/  BSYNC.RECONVERGENT B1 ;  /* 0x0000000000017941 */ /* 0x000fea0003800200 */
.L_x_1751:
        /* <DEDUP_REMOVED lines=46> */
.L_x_1758:
[----:B------:R-:W-:Y:S05]  /*10eb0*/  BSYNC.RECONVERGENT B0 ;  /* 0x0000000000007941 */ /* 0x000fea0003800200 */
.L_x_1757:
[----:B-----5:R4:W-:Y:S02]  /*10ec0*/  STS.128 [R3+0x5800], R20 ;  /* 0x0058001403007388 */ /* 0x0209e40000000c00 */
.L_x_1756:
[----:B------:R-:W-:Y:S05]  /*10ed0*/  BSYNC.RECONVERGENT B1 ;  /* 0x0000000000017941 */ /* 0x000fea0003800200 */
.L_x_1755:
        /* <DEDUP_REMOVED lines=45> */
.L_x_1760:
[----:B------:R-:W-:Y:S05]  /*111b0*/  BSYNC.RECONVERGENT B0 ;  /* 0x0000000000007941 */ /* 0x000fea0003800200 */
.L_x_1759:
[----:B-----5:R4:W-:Y:S01]  /*111c0*/  STS.128 [R3+0x7800], R20 ;  /* 0x0078001403007388 */ /* 0x0209e20000000c00 */
[----:B------:R-:W-:Y:S05]  /*111d0*/  BRA `(.L_x_1697) ;  /* 0x0000005800cc7947 */ /* 0x000fea0003800000 */
.L_x_1698:
        /* <DEDUP_REMOVED lines=99> */
.L_x_1765:
[----:B------:R-:W-:Y:S05]  /*11810*/  BSYNC.RECONVERGENT B0 ;  /* 0x0000000000007941 */ /* 0x000fea0003800200 */
.L_x_1764:
[----:B------:R-:W-:Y:S05]  /*11820*/  BSYNC.RECONVERGENT B1 ;  /* 0x0000000000017941 */ /* 0x000fea0003800200 */
.L_x_1763:
        /* <DEDUP_REMOVED lines=88> */
.L_x_1769:
[----:B------:R-:W-:Y:S05]  /*11db0*/  BSYNC.RECONVERGENT B0 ;  /* 0x0000000000007941 */ /* 0x000fea0003800200 */
.L_x_1768:
[----:B-----5:R4:W-:Y:S02]  /*11dc0*/  STS.128 [R3+0x2000], R24 ;  /* 0x0020001803007388 */ /* 0x0209e40000000c00 */
.L_x_1767:
[----:B------:R-:W-:Y:S05]  /*11dd0*/  BSYNC.RECONVERGENT B1 ;  /* 0x0000000000017941 */ /* 0x000fea0003800200 */
.L_x_1766:
        /* <DEDUP_REMOVED lines=87> */
.L_x_1773:
[----:B------:R-:W-:Y:S05]  /*12350*/  BSYNC.RECONVERGENT B0 ;  /* 0x0000000000007941 */ /* 0x000fea0003800200 */
.L_x_1772:
[----:B-----5:R1:W-:Y:S02]  /*12360*/  STS.128 [R3+0x4000], R24 ;  /* 0x0040001803007388 */ /* 0x0203e40000000c00 */
.L_x_1771:
[----:B------:R-:W-:Y:S05]  /*12370*/  BSYNC.RECONVERGENT B1 ;  /* 0x0000000000017941 */ /* 0x000fea0003800200 */
.L_x_1770:
        /* <DEDUP_REMOVED lines=85> */
.L_x_1775:
[----:B------:R-:W-:Y:S05]  /*128d0*/  BSYNC.RECONVERGENT B0 ;  /* 0x0000000000007941 */ /* 0x000fea0003800200 */
.L_x_1774:
[----:B-----5:R4:W-:Y:S02]  /*128e0*/  STS.128 [R3+0x6000], R24 ;  /* 0x0060001803007388 */ /* 0x0209e40000000c00 */
.L_x_1762:
[----:B------:R-:W-:Y:S05]  /*128f0*/  BSYNC.RECONVERGENT B2 ;  /* 0x0000000000027941 */ /* 0x000fea0003800200 */
.L_x_1761:
        /* <DEDUP_REMOVED lines=93> */
.L_x_1781:
[----:B------:R-:W-:Y:S05]  /*12ed0*/  BSYNC.RECONVERGENT B0 ;  /* 0x0000000000007941 */ /* 0x000fea0003800200 */
.L_x_1780:
[----:B-----5:R4:W-:Y:S02]  /*12ee0*/  STS.128 [R3+0x800], R24 ;  /* 0x0008001803007388 */ /* 0x0209e40000000c00 */
.L_x_1779:
[----:B------:R-:W-:Y:S05]  /*12ef0*/  BSYNC.RECONVERGENT B1 ;  /* 0x0000000000017941 */ /* 0x000fea0003800200 */
.L_x_1778:
        /* <DEDUP_REMOVED lines=86> */
.L_x_1785:
[----:B------:R-:W-:Y:S05]  /*13460*/  BSYNC.RECONVERGENT B0 ;  /* 0x0000000000007941 */ /* 0x000fea0003800200 */
.L_x_1784:
[----:B-----5:R4:W-:Y:S02]  /*13470*/  STS.128 [R3+0x2800], R24 ;  /* 0x0028001803007388 */ /* 0x0209e40000000c00 */
.L_x_1783:
[----:B------:R-:W-:Y:S05]  /*13480*/  BSYNC.RECONVERGENT B1 ;  /* 0x0000000000017941 */ /* 0x000fea0003800200 */
.L_x_1782:
        /* <DEDUP_REMOVED lines=86> */
.L_x_1789:
[----:B------:R-:W-:Y:S05]  /*139f0*/  BSYNC.RECONVERGENT B0 ;  /* 0x0000000000007941 */ /* 0x000fea0003800200 */
.L_x_1788:
[----:B-----5:R4:W-:Y:S02]  /*13a00*/  STS.128 [R3+0x4800], R24 ;  /* 0x0048001803007388 */ /* 0x0209e40000000c00 */
.L_x_1787:
[----:B------:R-:W-:Y:S05]  /*13a10*/  BSYNC.RECONVERGENT B1 ;  /* 0x0000000000017941 */ /* 0x000fea0003800200 */
.L_x_1786:
        /* <DEDUP_REMOVED lines=85> */
.L_x_1791:
[----:B------:R-:W-:Y:S05]  /*13f70*/  BSYNC.RECONVERGENT B0 ;  /* 0x0000000000007941 */ /* 0x000fea0003800200 */
.L_x_1790:
[----:B-----5:R4:W-:Y:S02]  /*13f80*/  STS.128 [R3+0x6800], R24 ;  /* 0x0068001803007388 */ /* 0x0209e40000000c00 */
.L_x_1777:
[----:B------:R-:W-:Y:S05]  /*13f90*/  BSYNC.RECONVERGENT B2 ;  /* 0x0000000000027941 */ /* 0x000fea0003800200 */
.L_x_1776:
        /* <DEDUP_REMOVED lines=93> */
.L_x_1797:
[----:B------:R-:W-:Y:S05]  /*14570*/  BSYNC.RECONVERGENT B0 ;  /* 0x0000000000007941 */ /* 0x000fea0003800200 */
.L_x_1796:
[----:B-----5:R1:W-:Y:S02]  /*14580*/  STS.128 [R3+0x1000], R24 ;  /* 0x0010001803007388 */ /* 0x0203e40000000c00 */
.L_x_1795:
[----:B------:R-:W-:Y:S05]  /*14590*/  BSYNC.RECONVERGENT B1 ;  /* 0x0000000000017941 */ /* 0x000fea0003800200 */
.L_x_1794:
        /* <DEDUP_REMOVED lines=86> */
.L_x_1801:
[----:B------:R-:W-:Y:S05]  /*14b00*/  BSYNC.RECONVERGENT B0 ;  /* 0x0000000000007941 */ /* 0x000fea0003800200 */
.L_x_1800:
[----:B-----5:R4:W-:Y:S02]  /*14b10*/  STS.128 [R3+0x3000], R24 ;  /* 0x0030001803007388 */ /* 0x0209e40000000c00 */
.L_x_1799:
[----:B------:R-:W-:Y:S05]  /*14b20*/  BSYNC.RECONVERGENT B1 ;  /* 0x0000000000017941 */ /* 0x000fea0003800200 */
.L_x_1798:
        /* <DEDUP_REMOVED lines=86> */
.L_x_1805:
[----:B------:R-:W-:Y:S05]  /*15090*/  BSYNC.RECONVERGENT B0 ;  /* 0x0000000000007941 */ /* 0x000fea0003800200 */
.L_x_1804:
[----:B-----5:R4:W-:Y:S02]  /*150a0*/  STS.128 [R3+0x5000], R24 ;  /* 0x0050001803007388 */ /* 0x0209e40000000c00 */
.L_x_1803:
[----:B------:R-:W-:Y:S05]  /*150b0*/  BSYNC.RECONVERGENT B1 ;  /* 0x0000000000017941 */ /* 0x000fea0003800200 */
.L_x_1802:
        /* <DEDUP_REMOVED lines=85> */
.L_x_1807:
[----:B------:R-:W-:Y:S05]  /*15610*/  BSYNC.RECONVERGENT B0 ;  /* 0x0000000000007941 */ /* 0x000fea0003800200 */
.L_x_1806:
[----:B-----5:R4:W-:Y:S02]  /*15620*/  STS.128 [R3+0x7000], R24 ;  /* 0x0070001803007388 */ /* 0x0209e40000000c00 */
.L_x_1793:
[----:B------:R-:W-:Y:S05]  /*15630*/  BSYNC.RECONVERGENT B2 ;  /* 0x0000000000027941 */ /* 0x000fea0003800200 */
.L_x_1792:
        /* <DEDUP_REMOVED lines=94> */
.L_x_1811:
[----:B------:R-:W-:Y:S05]  /*15c20*/  BSYNC.RECONVERGENT B0 ;  /* 0x0000000000007941 */ /* 0x000fea0003800200 */
.L_x_1810:
[----:B-----5:R4:W-:Y:S02]  /*15c30*/  STS.128 [R3+0x1800], R24 ;  /* 0x0018001803007388 */ /* 0x0209e40000000c00 */
.L_x_1809:
[----:B------:R-:W-:Y:S05]  /*15c40*/  BSYNC.RECONVERGENT B1 ;  /* 0x0000000000017941 */ /* 0x000fea0003800200 */
.L_x_1808:
        /* <DEDUP_REMOVED lines=86> */
.L_x_1815:
[----:B------:R-:W-:Y:S05]  /*161b0*/  BSYNC.RECONVERGENT B0 ;  /* 0x0000000000007941 */ /* 0x000fea0003800200 */
.L_x_1814:
[----:B-----5:R1:W-:Y:S02]  /*161c0*/  STS.128 [R3+0x3800], R24 ;  /* 0x0038001803007388 */ /* 0x0203e40000000c00 */
.L_x_1813:
[----:B------:R-:W-:Y:S05]  /*161d0*/  BSYNC.RECONVERGENT B1 ;  /* 0x0000000000017941 */ /* 0x000fea0003800200 */
.L_x_1812:
        /* <DEDUP_REMOVED lines=86> */
.L_x_1819:
[----:B------:R-:W-:Y:S05]  /*16740*/  BSYNC.RECONVERGENT B0 ;  /* 0x0000000000007941 */ /* 0x000fea0003800200 */
.L_x_1818:
[----:B-----5:R4:W-:Y:S02]  /*16750*/  STS.128 [R3+0x5800], R24 ;  /* 0x0058001803007388 */ /* 0x0209e40000000c00 */
.L_x_1817:
[----:B------:R-:W-:Y:S05]  /*16760*/  BSYNC.RECONVERGENT B1 ;  /* 0x0000000000017941 */ /* 0x000fea0003800200 */
.L_x_1816:
        /* <DEDUP_REMOVED lines=88> */
.L_x_1821:
[----:B------:R-:W-:Y:S05]  /*16cf0*/  BSYNC.RECONVERGENT B0 ;  /* 0x0000000000007941 */ /* 0x000fea0003800200 */
.L_x_1820:
[----:B-----5:R1:W-:Y:S02]  /*16d00*/  STS.128 [R3+0x7800], R4 ;  /* 0x0078000403007388 */ /* 0x0203e40000000c00 */
.L_x_1697:
[----:B------:R-:W-:Y:S05]  /*16d10*/  BSYNC.RECONVERGENT B3 ;  /* 0x0000000000037941 */ /* 0x000fea0003800200 */
.L_x_1689:
        /* <DEDUP_REMOVED lines=36> */
.L_x_1823:
[----:B------:R-:W-:Y:S05]  /*16f60*/  BSYNC.RECONVERGENT B0 ;  /* 0x0000000000007941 */ /* 0x000fea0003800200 */
.L_x_1822:
        /* <DEDUP_REMOVED lines=29> */
.L_x_1825:
[----:B------:R-:W-:Y:S05]  /*17140*/  BSYNC.RECONVERGENT B0 ;  /* 0x0000000000007941 */ /* 0x000fea0003800200 */
.L_x_1824:
        /* <DEDUP_REMOVED lines=31> */
.L_x_1827:
[----:B------:R-:W-:Y:S05]  /*17340*/  BSYNC.RECONVERGENT B0 ;  /* 0x0000000000007941 */ /* 0x000fea0003800200 */
.L_x_1826:
        /* <DEDUP_REMOVED lines=32> */
.L_x_1829:
[----:B------:R-:W-:Y:S05]  /*17550*/  BSYNC.RECONVERGENT B0 ;  /* 0x0000000000007941 */ /* 0x000fea0003800200 */
.L_x_1828:
        /* <DEDUP_REMOVED lines=31> */
.L_x_1831:
[----:B------:R1:W-:Y:S04]  /*17750*/  STS.128 [R3+0x10000], RZ ;  /* 0x010000ff03007388 */ /* 0x0003e80000000c00 */
[----:B------:R1:W-:Y:S04]  /*17760*/  STS.128 [R3+0x12000], RZ ;  /* 0x012000ff03007388 */ /* 0x0003e80000000c00 */
[----:B------:R1:W-:Y:S04]  /*17770*/  STS.128 [R3+0x14000], RZ ;  /* 0x014000ff03007388 */ /* 0x0003e80000000c00 */
[----:B------:R1:W-:Y:S02]  /*17780*/  STS.128 [R3+0x16000], RZ ;  /* 0x016000ff03007388 */ /* 0x0003e40000000c00 */
.L_x_1832:
[----:B------:R-:W-:Y:S05]  /*17790*/  BSYNC.RECONVERGENT B0 ;  /* 0x0000000000007941 */ /* 0x000fea0003800200 */
.L_x_1830:
[----:B------:R-:W-:Y:S01]  /*177a0*/  ISETP.GE.AND P0, PT, R32, UR9, PT ;  /* 0x0000000920007c0c */ /* 0x000fe2000bf06270 */
[C---:B------:R-:W-:Y:S01]  /*177b0*/  IMAD.SHL.U32 R170, R64.reuse, 0x20, RZ ;  /* 0x0000002040aa7824 */ /* 0x040fe200078e00ff */
[----:B------:R-:W-:Y:S01]  /*177c0*/  SHF.R.U32.HI R66, RZ, 0x4, R64 ;  /* 0x00000004ff427819 */ /* 0x000fe20000011640 */
[----:B-1234-:R-:W-:Y:S01]  /*177d0*/  IMAD.SHL.U32 R13, R64, 0x40, RZ ;  /* 0x00000040400d7824 */ /* 0x01efe200078e00ff */
        /* <DEDUP_REMOVED lines=40> */
.L_x_1834:
[----:B------:R-:W-:Y:S05]  /*17a60*/  BSYNC.RECONVERGENT B0 ;  /* 0x0000000000007941 */ /* 0x000fea0003800200 */
.L_x_1833:
        /* <DEDUP_REMOVED lines=37> */
.L_x_1836:
[----:B------:R-:W-:Y:S05]  /*17cc0*/  BSYNC.RECONVERGENT B0 ;  /* 0x0000000000007941 */ /* 0x000fea0003800200 */
.L_x_1835:
        /* <DEDUP_REMOVED lines=35> */
.L_x_1838:
[----:B------:R-:W-:Y:S05]  /*17f00*/  BSYNC.RECONVERGENT B0 ;  /* 0x0000000000007941 */ /* 0x000fea0003800200 */
.L_x_1837:
[----:B------:R-:W-:Y:S01]  /*17f10*/  LDSM.16.M88.4 R88, [R67] ;  /* 0x000000004358783b */ /* 0x000fe20000000200 */
[----:B------:R-:W-:Y:S01]  /*17f20*/  IMAD.MOV.U32 R0, RZ, RZ, 0x20 ;  /* 0x00000020ff007424 */ /* 0x000fe200078e00ff */
[----:B------:R-:W-:Y:S01]  /*17f30*/  LOP3.LUT P0, RZ, R64, 0x2, RZ, 0xc0, !PT ;  /* 0x0000000240ff7812 */ /* 0x000fe2000780c0ff */
[----:B------:R-:W-:Y:S01]  /*17f40*/  VIADD R63, R66, UR6 ;  /* 0x00000006423f7c36 */ /* 0x000fe20008000000 */
[----:B------:R-:W5:Y:S01]  /*17f50*/  LDSM.16.M88.4 R44, [R66+UR6+0x8800] ;  /* 0x00880006422c783b */ /* 0x000f620008000200 */
[----:B------:R-:W-:Y:S01]  /*17f60*/  IMAD.MOV.U32 R2, RZ, RZ, 0x40 ;  /* 0x00000040ff027424 */ /* 0x000fe200078e00ff */
[----:B------:R-:W-:Y:S01]  /*17f70*/  SEL R0, R0, 0xffffffe0, !P0 ;  /* 0xffffffe000007807 */ /* 0x000fe20004000000 */
[----:B------:R-:W3:Y:S01]  /*17f80*/  LDCU UR8, c[0x0][0x50c] ;  /* 0x0000a180ff0877ac */ /* 0x000ee20008000800 */
[----:B------:R-:W1:Y:S01]  /*17f90*/  LDSM.16.M88.4 R52, [R66+UR6+0x8000] ;  /* 0x008000064234783b */ /* 0x000e620008000200 */
[----:B------:R-:W-:Y:S02]  /*17fa0*/  LOP3.LUT P0, RZ, R64, 0x4, RZ, 0xc0, !PT ;  /* 0x0000000440ff7812 */ /* 0x000fe4000780c0ff */
[--C-:B------:R-:W-:Y:S01]  /*17fb0*/  IMAD.IADD R62, R67, 0x1, R0.reuse ;  /* 0x00000001433e7824 */ /* 0x100fe200078e0200 */
[----:B------:R-:W3:Y:S01]  /*17fc0*/  LDSM.16.M88.4 R36, [R66+UR6+0x9000] ;  /* 0x009000064224783b */ /* 0x000ee20008000200 */
[C---:B------:R-:W-:Y:S01]  /*17fd0*/  IMAD.IADD R8, R63.reuse, 0x1, R0 ;  /* 0x000000013f087824 */ /* 0x040fe200078e0200 */
[----:B------:R-:W-:Y:S01]  /*17fe0*/  SEL R2, R2, 0xffffffc0, !P0 ;  /* 0xffffffc002027807 */ /* 0x000fe20004000000 */
[----:B------:R-:W-:Y:S01]  /*17ff0*/  UISETP.GT.AND UP0, UPT, UR27, UR7, UPT ;  /* 0x000000071b00728c */ /* 0x000fe2000bf04270 */
[----:B------:R-:W3:Y:S02]  /*18000*/  LDSM.16.M88.4 R68, [R66+UR6+0x9800] ;  /* 0x009800064244783b */ /* 0x000ee40008000200 */
[----:B------:R-:W-:Y:S01]  /*18010*/  IADD3 R63, PT, PT, R63, R2, RZ ;  /* 0x000000023f3f7210 */ /* 0x000fe20007ffe0ff */
[----:B------:R-:W-:Y:S01]  /*18020*/  IMAD.IADD R65, R67, 0x1, R2 ;  /* 0x0000000143417824 */ /* 0x000fe200078e0202 */
[----:B------:R-:W-:Y:S03]  /*18030*/  LDSM.16.M88.4 R72, [R62] ;  /* 0x000000003e48783b */ /* 0x000fe60000000200 */
[C---:B------:R-:W-:Y:S01]  /*18040*/  IMAD.IADD R12, R0.reuse, 0x1, R65 ;  /* 0x00000001000c7824 */ /* 0x040fe200078e0241 */
[----:B------:R-:W3:Y:S01]  /*18050*/  LDSM.16.M88.4 R24, [R8+0x8800] ;  /* 0x008800000818783b */ /* 0x000ee20000000200 */
[----:B------:R-:W-:-:S03]  /*18060*/  IMAD.IADD R2, R0, 0x1, R63 ;  /* 0x0000000100027824 */ /* 0x000fc600078e023f */
[----:B------:R-:W3:Y:S04]  /*18070*/  LDSM.16.M88.4 R28, [R8+0x8000] ;  /* 0x00800000081c783b */ /* 0x000ee80000000200 */
[----:B------:R-:W3:Y:S04]  /*18080*/  LDSM.16.M88.4 R80, [R8+0x9000] ;  /* 0x009000000850783b */ /* 0x000ee80000000200 */
[----:B------:R-:W3:Y:S04]  /*18090*/  LDSM.16.M88.4 R76, [R8+0x9800] ;  /* 0x00980000084c783b */ /* 0x000ee80000000200 */
[----:B--2-4-:R-:W-:Y:S01]  /*180a0*/  LDSM.16.M88.4 R4, [R65] ;  /* 0x000000004104783b */ /* 0x014fe20000000200 */
[C---:B-----5:R-:W-:Y:S03]  /*180b0*/  HMMA.16816.F32.BF16 R48, R88.reuse, R44, RZ ;  /* 0x0000002c5830723c */ /* 0x060fe600000418ff */
[----:B------:R-:W2:Y:S04]  /*180c0*/  LDSM.16.M88.4 R20, [R63+0x8000] ;  /* 0x008000003f14783b */ /* 0x000ea80000000200 */
[----:B------:R-:W4:Y:S01]  /*180d0*/  LDSM.16.M88.4 R16, [R63+0x8800] ;  /* 0x008800003f10783b */ /* 0x000f220000000200 */
[C---:B-1----:R-:W-:Y:S03]  /*180e0*/  HMMA.16816.F32.BF16 R56, R88.reuse, R52, RZ ;  /* 0x000000345838723c */ /* 0x042fe600000418ff */
[----:B------:R-:W-:Y:S04]  /*180f0*/  LDSM.16.M88.4 R92, [R12] ;  /* 0x000000000c5c783b */ /* 0x000fe80000000200 */
[----:B------:R-:W-:Y:S01]  /*18100*/  LDSM.16.M88.4 R96, [R2+0x9800] ;  /* 0x009800000260783b */ /* 0x000fe20000000200 */
[C---:B------:R-:W-:Y:S03]  /*18110*/  HMMA.16816.F32.BF16 R44, R88.reuse, R46, RZ ;  /* 0x0000002e582c723c */ /* 0x040fe600000418ff */
[----:B------:R-:W-:Y:S04]  /*18120*/  LDSM.16.M88.4 R84, [R66+UR6+0xb800] ;  /* 0x00b800064254783b */ /* 0x000fe80008000200 */
[----:B------:R-:W0:Y:S01]  /*18130*/  LDGDEPBAR ;  /* 0x00000000000079af */ /* 0x000e220000000000 */
[C---:B------:R-:W-:Y:S08]  /*18140*/  HMMA.16816.F32.BF16 R52, R88.reuse, R54, RZ ;  /* 0x000000365834723c */ /* 0x040ff000000418ff */
[C---:B---3--:R-:W-:Y:S08]  /*18150*/  HMMA.16816.F32.BF16 R40, R88.reuse, R36, RZ ;  /* 0x000000245828723c */ /* 0x048ff000000418ff */
[C---:B------:R-:W-:Y:S08]  /*18160*/  HMMA.16816.F32.BF16 R36, R88.reuse, R38, RZ ;  /* 0x000000265824723c */ /* 0x040ff000000418ff */
[C---:B------:R-:W-:Y:S08]  /*18170*/  HMMA.16816.F32.BF16 R32, R88.reuse, R68, RZ ;  /* 0x000000445820723c */ /* 0x040ff000000418ff */
[----:B------:R-:W-:Y:S01]  /*18180*/  HMMA.16816.F32.BF16 R88, R88, R70, RZ ;  /* 0x000000465858723c */ /* 0x000fe200000418ff */
[----:B------:R-:W1:Y:S07]  /*18190*/  LDSM.16.M88.4 R68, [R63+0x9000] ;  /* 0x009000003f44783b */ /* 0x000e6e0000000200 */
[C---:B------:R-:W-:Y:S08]  /*181a0*/  HMMA.16816.F32.BF16 R48, R72.reuse, R24, R48 ;  /* 0x000000184830723c */ /* 0x040ff00000041830 */
[C---:B------:R-:W-:Y:S01]  /*181b0*/  HMMA.16816.F32.BF16 R44, R72.reuse, R26, R44 ;  /* 0x0000001a482c723c */ /* 0x040fe2000004182c */
[----:B------:R-:W3:Y:S07]  /*181c0*/  LDSM.16.M88.4 R24, [R63+0x9800] ;  /* 0x009800003f18783b */ /* 0x000eee0000000200 */
        /* <DEDUP_REMOVED lines=13> */
[C---:B----4-:R-:W-:Y:S08]  /*182a0*/  HMMA.16816.F32.BF16 R48, R4.reuse, R16, R48 ;  /* 0x000000100430723c */ /* 0x050ff00000041830 */
[C---:B------:R-:W-:Y:S01]  /*182b0*/  HMMA.16816.F32.BF16 R44, R4.reuse, R18, R44 ;  /* 0x00000012042c723c */ /* 0x040fe2000004182c */
[----:B------:R-:W4:Y:S07]  /*182c0*/  LDSM.16.M88.4 R16, [R2+0x9000] ;  /* 0x009000000210783b */ /* 0x000f2e0000000200 */
[C---:B-1----:R-:W-:Y:S08]  /*182d0*/  HMMA.16816.F32.BF16 R40, R4.reuse, R68, R40 ;  /* 0x000000440428723c */ /* 0x042ff00000041828 */
[C---:B------:R-:W-:Y:S01]  /*182e0*/  HMMA.16816.F32.BF16 R36, R4.reuse, R70, R36 ;  /* 0x000000460424723c */ /* 0x040fe20000041824 */
[----:B------:R-:W-:Y:S07]  /*182f0*/  LDSM.16.M88.4 R68, [R8+0xa800] ;  /* 0x00a800000844783b */ /* 0x000fee0000000200 */
[C---:B---3--:R-:W-:Y:S08]  /*18300*/  HMMA.16816.F32.BF16 R32, R4.reuse, R24, R32 ;  /* 0x000000180420723c */ /* 0x048ff00000041820 */
[----:B------:R-:W-:Y:S01]  /*18310*/  HMMA.16816.F32.BF16 R88, R4, R26, R88 ;  /* 0x0000001a0458723c */ /* 0x000fe20000041858 */
[----:B------:R-:W1:Y:S04]  /*18320*/  LDSM.16.M88.4 R24, [R66+UR6+0xa800] ;  /* 0x00a800064218783b */ /* 0x000e680008000200 */
[----:B------:R-:W3:Y:S03]  /*18330*/  LDSM.16.M88.4 R4, [R66+UR6+0xb000] ;  /* 0x00b000064204783b */ /* 0x000ee60008000200 */
[C---:B--2---:R-:W-:Y:S08]  /*18340*/  HMMA.16816.F32.BF16 R48, R92.reuse, R20, R48 ;  /* 0x000000145c30723c */ /* 0x044ff00000041830 */
[C---:B------:R-:W-:Y:S01]  /*18350*/  HMMA.16816.F32.BF16 R44, R92.reuse, R22, R44 ;  /* 0x000000165c2c723c */ /* 0x040fe2000004182c */
[----:B------:R-:W-:Y:S07]  /*18360*/  LDSM.16.M88.4 R20, [R8+0xb800] ;  /* 0x00b800000814783b */ /* 0x000fee0000000200 */
[C---:B----4-:R-:W-:Y:S08]  /*18370*/  HMMA.16816.F32.BF16 R40, R92.reuse, R16, R40 ;  /* 0x000000105c28723c */ /* 0x050ff00000041828 */
[C---:B------:R-:W-:Y:S01]  /*18380*/  HMMA.16816.F32.BF16 R36, R92.reuse, R18, R36 ;  /* 0x000000125c24723c */ /* 0x040fe20000041824 */
[----:B------:R-:W2:Y:S07]  /*18390*/  LDSM.16.M88.4 R16, [R62+0x2000] ;  /* 0x002000003e10783b */ /* 0x000eae0000000200 */
        /* <DEDUP_REMOVED lines=15> */
[----:B------:R-:W3:Y:S07]  /*18490*/  LDSM.16.M88.4 R72, [R63+0xa800] ;  /* 0x00a800003f48783b */ /* 0x000eee0000000200 */
[C---:B------:R-:W-:Y:S08]  /*184a0*/  HMMA.16816.F32.BF16 R32, R80.reuse, R84, R32 ;  /* 0x000000545020723c */ /* 0x040ff00000041820 */
[----:B------:R-:W-:Y:S01]  /*184b0*/  HMMA.16816.F32.BF16 R88, R80, R86, R88 ;  /* 0x000000565058723c */ /* 0x000fe20000041858 */
[----:B------:R-:W-:Y:S04]  /*184c0*/  LDSM.16.M88.4 R84, [R67+0x4000] ;  /* 0x004000004354783b */ /* 0x000fe80000000200 */
[----:B------:R-:W-:Y:S03]  /*184d0*/  LDSM.16.M88.4 R80, [R66+UR6+0xc000] ;  /* 0x00c000064250783b */ /* 0x000fe60008000200 */
[C---:B--2---:R-:W-:Y:S08]  /*184e0*/  HMMA.16816.F32.BF16 R56, R16.reuse, R76, R56 ;  /* 0x0000004c1038723c */ /* 0x044ff00000041838 */
[C---:B------:R-:W-:Y:S01]  /*184f0*/  HMMA.16816.F32.BF16 R52, R16.reuse, R78, R52 ;  /* 0x0000004e1034723c */ /* 0x040fe20000041834 */
[----:B------:R-:W-:Y:S07]  /*18500*/  LDSM.16.M88.4 R76, [R66+UR6+0xc800] ;  /* 0x00c80006424c783b */ /* 0x000fee0008000200 */
[C---:B------:R-:W-:Y:S08]  /*18510*/  HMMA.16816.F32.BF16 R48, R16.reuse, R68, R48 ;  /* 0x000000441030723c */ /* 0x040ff00000041830 */
[C---:B------:R-:W-:Y:S01]  /*18520*/  HMMA.16816.F32.BF16 R44, R16.reuse, R70, R44 ;  /* 0x00000046102c723c */ /* 0x040fe2000004182c */
[----:B------:R-:W2:Y:S07]  /*18530*/  LDSM.16.M88.4 R68, [R63+0xb000] ;  /* 0x00b000003f44783b */ /* 0x000eae0000000200 */
        /* <DEDUP_REMOVED lines=10> */
[C---:B---3--:R-:W-:Y:S08]  /*185e0*/  HMMA.16816.F32.BF16 R48, R24.reuse, R72, R48 ;  /* 0x000000481830723c */ /* 0x048ff00000041830 */
[C---:B------:R-:W-:Y:S01]  /*185f0*/  HMMA.16816.F32.BF16 R44, R24.reuse, R74, R44 ;  /* 0x0000004a182c723c */ /* 0x040fe2000004182c */
[----:B------:R-:W3:Y:S07]  /*18600*/  LDSM.16.M88.4 R72, [R66+UR6+0xd000] ;  /* 0x00d000064248783b */ /* 0x000eee0008000200 */
[C---:B--2---:R-:W-:Y:S08]  /*18610*/  HMMA.16816.F32.BF16 R40, R24.reuse, R68, R40 ;  /* 0x000000441828723c */ /* 0x044ff00000041828 */
[C---:B------:R-:W-:Y:S01]  /*18620*/  HMMA.16816.F32.BF16 R36, R24.reuse, R70, R36 ;  /* 0x000000461824723c */ /* 0x040fe20000041824 */
[----:B------:R-:W2:Y:S07]  /*18630*/  LDSM.16.M88.4 R68, [R66+UR6+0xd800] ;  /* 0x00d800064244783b */ /* 0x000eae0008000200 */
        /* <DEDUP_REMOVED lines=20> */
[C---:B---3--:R-:W-:Y:S08]  /*18780*/  HMMA.16816.F32.BF16 R40, R84.reuse, R72, R40 ;  /* 0x000000485428723c */ /* 0x048ff00000041828 */
[C---:B------:R-:W-:Y:S01]  /*18790*/  HMMA.16816.F32.BF16 R76, R84.reuse, R74, R36 ;  /* 0x0000004a544c723c */ /* 0x040fe20000041824 */
[----:B------:R-:W-:Y:S04]  /*187a0*/  LDSM.16.M88.4 R72, [R65+0x4000] ;  /* 0x004000004148783b */ /* 0x000fe80000000200 */
[----:B------:R-:W3:Y:S03]  /*187b0*/  LDSM.16.M88.4 R36, [R63+0xc000] ;  /* 0x00c000003f24783b */ /* 0x000ee60000000200 */
[C---:B--2---:R-:W-:Y:S01]  /*187c0*/  HMMA.16816.F32.BF16 R80, R84.reuse, R68, R32 ;  /* 0x000000445450723c */ /* 0x044fe20000041820 */
[----:B------:R-:W2:Y:S07]  /*187d0*/  LDSM.16.M88.4 R32, [R63+0xc800] ;  /* 0x00c800003f20783b */ /* 0x000eae0000000200 */
        /* <DEDUP_REMOVED lines=16> */
[C---:B---3--:R-:W-:Y:S08]  /*188e0*/  HMMA.16816.F32.BF16 R56, R72.reuse, R36, R56 ;  /* 0x000000244838723c */ /* 0x048ff00000041838 */
[C---:B------:R-:W-:Y:S01]  /*188f0*/  HMMA.16816.F32.BF16 R52, R72.reuse, R38, R52 ;  /* 0x000000264834723c */ /* 0x040fe20000041834 */
[----:B------:R-:W3:Y:S07]  /*18900*/  LDSM.16.M88.4 R36, [R66+UR6+0xe000] ;  /* 0x00e000064224783b */ /* 0x000eee0008000200 */
[C---:B--2---:R-:W-:Y:S08]  /*18910*/  HMMA.16816.F32.BF16 R48, R72.reuse, R32, R48 ;  /* 0x000000204830723c */ /* 0x044ff00000041830 */
[C---:B------:R-:W-:Y:S01]  /*18920*/  HMMA.16816.F32.BF16 R44, R72.reuse, R34, R44 ;  /* 0x00000022482c723c */ /* 0x040fe2000004182c */
[----:B------:R-:W2:Y:S07]  /*18930*/  LDSM.16.M88.4 R32, [R2+0xd000] ;  /* 0x00d000000220783b */ /* 0x000eae0000000200 */
        /* <DEDUP_REMOVED lines=12> */
[C---:B---3--:R-:W-:Y:S08]  /*18a00*/  HMMA.16816.F32.BF16 R56, R68.reuse, R36, R56 ;  /* 0x000000244438723c */ /* 0x048ff00000041838 */
        /* <DEDUP_REMOVED lines=36> */
[----:B------:R4:W-:Y:S01]  /*18c50*/  MUFU.TANH R67, R59 ;  /* 0x0000003b00437308 */ /* 0x0009e20000002400 */
[----:B------:R-:W-:Y:S01]  /*18c60*/  HMMA.16816.F32.BF16 R44, R24, R18, R44 ;  /* 0x00000012182c723c */ /* 0x000fe2000004182c */
[----:B------:R-:W5:Y:S06]  /*18c70*/  LDSM.16.M88.4 R16, [R63+0xf000] ;  /* 0x00f000003f10783b */ /* 0x000f6c0000000200 */
[----:B------:R-:W1:Y:S01]  /*18c80*/  MUFU.TANH R12, R12 ;  /* 0x0000000c000c7308 */ /* 0x000e620000002400 */
[----:B------:R-:W-:Y:S01]  /*18c90*/  HMMA.16816.F32.BF16 R76, R68, R6, R76 ;  /* 0x00000006444c723c */ /* 0x000fe2000004184c */
[----:B------:R1:W5:Y:S06]  /*18ca0*/  LDSM.16.M88.4 R4, [R8+0xf800] ;  /* 0x00f800000804783b */ /* 0x00036c0000000200 */
[----:B------:R-:W-:Y:S01]  /*18cb0*/  MUFU.TANH R52, R52 ;  /* 0x0000003400347308 */ /* 0x000fe20000002400 */
[----:B--2---:R-:W-:Y:S01]  /*18cc0*/  HMMA.16816.F32.BF16 R40, R92, R20, R40 ;  /* 0x000000145c28723c */ /* 0x004fe20000041828 */
[----:B------:R-:W-:Y:S01]  /*18cd0*/  FMUL.FTZ R20, R48, UR8 ;  /* 0x0000000830147c20 */ /* 0x000fe20008410000 */
[----:B----4-:R-:W-:Y:S01]  /*18ce0*/  LDSM.16.M88.4 R56, [R2+0xf000] ;  /* 0x00f000000238783b */ /* 0x010fe20000000200 */
[----:B------:R-:W-:-:S04]  /*18cf0*/  FMUL.FTZ R48, R50, UR8 ;  /* 0x0000000832307c20 */ /* 0x000fc80008410000 */
[----:B------:R-:W2:Y:S01]  /*18d00*/  MUFU.TANH R29, R29 ;  /* 0x0000001d001d7308 */ /* 0x000ea20000002400 */
[----:B------:R-:W-:Y:S01]  /*18d10*/  HMMA.16816.F32.BF16 R44, R36, R30, R44 ;  /* 0x0000001e242c723c */ /* 0x000fe2000004182c */
[----:B------:R-:W-:Y:S01]  /*18d20*/  FMUL.FTZ R30, R49, UR8 ;  /* 0x00000008311e7c20 */ /* 0x000fe20008410000 */
[----:B------:R-:W-:-:S05]  /*18d30*/  FMUL.FTZ R49, R51, UR8 ;  /* 0x0000000833317c20 */ /* 0x000fca0008410000 */
[----:B------:R4:W-:Y:S01]  /*18d40*/  MUFU.TANH R31, R20 ;  /* 0x00000014001f7308 */ /* 0x0009e20000002400 */
[----:B------:R-:W-:Y:S07]  /*18d50*/  HMMA.16816.F32.BF16 R76, R92, R22, R76 ;  /* 0x000000165c4c723c */ /* 0x000fee000004184c */
[----:B------:R-:W2:Y:S01]  /*18d60*/  MUFU.TANH R28, R28 ;  /* 0x0000001c001c7308 */ /* 0x000ea20000002400 */
[----:B---3--:R-:W-:Y:S03]  /*18d70*/  HMMA.16816.F32.BF16 R80, R68, R32, R80 ;  /* 0x000000204450723c */ /* 0x008fe60000041850 */
[----:B-1----:R-:W-:Y:S01]  /*18d80*/  FMUL.FTZ R8, R44, UR8 ;  /* 0x000000082c087c20 */ /* 0x002fe20008410000 */
[----:B------:R-:W-:Y:S01]  /*18d90*/  FMUL.FTZ R33, R46, UR8 ;  /* 0x000000082e217c20 */ /* 0x000fe20008410000 */
[----:B------:R-:W-:-:S02]  /*18da0*/  FMUL.FTZ R32, R45, UR8 ;  /* 0x000000082d207c20 */ /* 0x000fc40008410000 */
[----:B------:R-:W1:Y:S01]  /*18db0*/  MUFU.TANH R53, R53 ;  /* 0x0000003500357308 */ /* 0x000e620000002400 */
[----:B----4-:R-:W3:Y:S01]  /*18dc0*/  LDSM.16.M88.4 R20, [R63+0xf800] ;  /* 0x00f800003f14783b */ /* 0x010ee20000000200 */
[----:B------:R-:W-:Y:S06]  /*18dd0*/  HMMA.16816.F32.BF16 R88, R68, R34, R88 ;  /* 0x000000224458723c */ /* 0x000fec0000041858 */
[----:B------:R-:W4:Y:S02]  /*18de0*/  MUFU.TANH R48, R48 ;  /* 0x0000003000307308 */ /* 0x000f240000002400 */
[----:B-----5:R-:W-:Y:S06]  /*18df0*/  HMMA.16816.F32.BF16 R40, R24, R16, R40 ;  /* 0x000000101828723c */ /* 0x020fec0000041828 */
[----:B------:R-:W-:Y:S02]  /*18e00*/  MUFU.TANH R30, R30 ;  /* 0x0000001e001e7308 */ /* 0x000fe40000002400 */
[----:B------:R-:W-:Y:S01]  /*18e10*/  HMMA.16816.F32.BF16 R80, R92, R4, R80 ;  /* 0x000000045c50723c */ /* 0x000fe20000041850 */
[----:B------:R-:W-:-:S05]  /*18e20*/  FMUL.FTZ R4, R47, UR8 ;  /* 0x000000082f047c20 */ /* 0x000fca0008410000 */
[----:B------:R-:W5:Y:S02]  /*18e30*/  MUFU.TANH R49, R49 ;  /* 0x0000003100317308 */ /* 0x000f640000002400 */
[----:B------:R-:W-:Y:S06]  /*18e40*/  HMMA.16816.F32.BF16 R88, R92, R6, R88 ;  /* 0x000000065c58723c */ /* 0x000fec0000041858 */
[----:B------:R-:W5:Y:S02]  /*18e50*/  MUFU.TANH R8, R8 ;  /* 0x0000000800087308 */ /* 0x000f640000002400 */
[----:B------:R-:W-:Y:S01]  /*18e60*/  HMMA.16816.F32.BF16 R76, R24, R18, R76 ;  /* 0x00000012184c723c */ /* 0x000fe2000004184c */
[----:B------:R2:W1:Y:S01]  /*18e70*/  LDSM.16.M88.4 R16, [R2+0xf800] ;  /* 0x00f800000210783b */ /* 0x0004620000000200 */
[----:B------:R-:W-:-:S04]  /*18e80*/  DEPBAR.LE SB0, 0x0 ;  /* 0x000080000000791a */ /* 0x000fc80000000000 */
[----:B------:R-:W5:Y:S02]  /*18e90*/  MUFU.TANH R4, R4 ;  /* 0x0000000400047308 */ /* 0x000f640000002400 */
[C---:B---3--:R-:W-:Y:S06]  /*18ea0*/  HMMA.16816.F32.BF16 R80, R24.reuse, R20, R80 ;  /* 0x000000141850723c */ /* 0x048fec0000041850 */
[----:B------:R-:W3:Y:S02]  /*18eb0*/  MUFU.TANH R33, R33 ;  /* 0x0000002100217308 */ /* 0x000ee40000002400 */
        /* <DEDUP_REMOVED lines=10> */
[C---:B-1----:R-:W-:Y:S01]  /*18f60*/  HMMA.16816.F32.BF16 R80, R36.reuse, R16, R80 ;  /* 0x000000102450723c */ /* 0x042fe20000041850 */
[C---:B------:R-:W-:Y:S01]  /*18f70*/  IADD3 R6, PT, PT, R24.reuse, 0x8, RZ ;  /* 0x0000000818067810 */ /* 0x040fe20007ffe0ff */
[----:B------:R-:W-:Y:S01]  /*18f80*/  VIADD R26, R24, 0x31 ;  /* 0x00000031181a7836 */ /* 0x000fe20000000000 */
[----:B------:R-:W-:Y:S01]  /*18f90*/  ISETP.GE.AND P3, PT, R2, UR25, PT ;  /* 0x0000001902007c0c */ /* 0x000fe2000bf66270 */
[----:B------:R-:W-:Y:S01]  /*18fa0*/  VIADD R2, R24, 0x10 ;  /* 0x0000001018027836 */ /* 0x000fe20000000000 */
[----:B------:R-:W-:Y:S01]  /*18fb0*/  FSEL R22, R65, -INF , !P4 ;  /* 0xff80000041167808 */ /* 0x000fe20006000000 */
[----:B------:R-:W-:Y:S01]  /*18fc0*/  FMUL.FTZ R40, R40, UR8 ;  /* 0x0000000828287c20 */ /* 0x000fe20008410000 */
[----:B------:R-:W-:Y:S01]  /*18fd0*/  FSEL R21, R12, -INF , !P4 ;  /* 0xff8000000c157808 */ /* 0x000fe20006000000 */
[----:B------:R-:W-:Y:S01]  /*18fe0*/  HMMA.16816.F32.BF16 R88, R36, R18, R88 ;  /* 0x000000122458723c */ /* 0x000fe20000041858 */
[----:B------:R-:W-:Y:S01]  /*18ff0*/  ISETP.GE.AND P6, PT, R2, UR25, PT ;  /* 0x0000001902007c0c */ /* 0x000fe2000bfc6270 */
[----:B------:R-:W-:Y:S01]  /*19000*/  VIADD R2, R24, 0x11 ;  /* 0x0000001118027836 */ /* 0x000fe20000000000 */
[----:B------:R-:W-:Y:S01]  /*19010*/  FSEL R18, R67, -INF , !P3 ;  /* 0xff80000043127808 */ /* 0x000fe20005800000 */
[----:B------:R-:W-:Y:S01]  /*19020*/  FMUL.FTZ R41, R41, UR8 ;  /* 0x0000000829297c20 */ /* 0x000fe20008410000 */
[----:B------:R-:W-:Y:S01]  /*19030*/  FSEL R25, R62, -INF , !P3 ;  /* 0xff8000003e197808 */ /* 0x000fe20005800000 */
[----:B------:R-:W-:Y:S01]  /*19040*/  FMUL.FTZ R42, R42, UR8 ;  /* 0x000000082a2a7c20 */ /* 0x000fe20008410000 */
[----:B------:R-:W-:Y:S01]  /*19050*/  ISETP.GE.AND P5, PT, R2, UR25, PT ;  /* 0x0000001902007c0c */ /* 0x000fe2000bfa6270 */
[----:B------:R-:W-:Y:S01]  /*19060*/  VIADD R2, R24, 0x18 ;  /* 0x0000001818027836 */ /* 0x000fe20000000000 */
[----:B------:R-:W-:Y:S01]  /*19070*/  ISETP.GE.AND P2, PT, R6, UR25, PT ;  /* 0x0000001906007c0c */ /* 0x000fe2000bf46270 */
[----:B------:R-:W-:Y:S01]  /*19080*/  FMUL.FTZ R43, R43, UR8 ;  /* 0x000000082b2b7c20 */ /* 0x000fe20008410000 */
[----:B------:R-:W-:Y:S01]  /*19090*/  ISETP.GE.AND P1, PT, R5, UR25, PT ;  /* 0x0000001905007c0c */ /* 0x000fe2000bf26270 */
[----:B------:R-:W-:Y:S01]  /*190a0*/  VIADD R5, R24, 0x21 ;  /* 0x0000002118057836 */ /* 0x000fe20000000000 */
[----:B------:R-:W-:Y:S01]  /*190b0*/  ISETP.GE.AND P4, PT, R2, UR25, PT ;  /* 0x0000001902007c0c */ /* 0x000fe2000bf86270 */
[----:B------:R-:W-:Y:S01]  /*190c0*/  MUFU.TANH R197, R40 ;  /* 0x0000002800c57308 */ /* 0x000fe20000002400 */
[----:B------:R-:W-:Y:S01]  /*190d0*/  IADD3 R2, PT, PT, R24, 0x19, RZ ;  /* 0x0000001918027810 */ /* 0x000fe20007ffe0ff */
[----:B------:R-:W-:Y:S01]  /*190e0*/  FMUL.FTZ R76, R76, UR8 ;  /* 0x000000084c4c7c20 */ /* 0x000fe20008410000 */
[----:B------:R-:W-:Y:S01]  /*190f0*/  FSEL R6, R29, -INF , !P2 ;  /* 0xff8000001d067808 */ /* 0x000fe20005000000 */
        /* <DEDUP_REMOVED lines=8> */
[----:B------:R-:W-:Y:S01]  /*19180*/  FMUL.FTZ R79, R79, UR8 ;  /* 0x000000084f4f7c20 */ /* 0x000fe20008410000 */
[----:B------:R-:W-:Y:S01]  /*19190*/  FSEL R2, R53, -INF , !P1 ;  /* 0xff80000035027808 */ /* 0x000fe20004800000 */
[----:B------:R-:W-:Y:S01]  /*191a0*/  FMUL.FTZ R80, R80, UR8 ;  /* 0x0000000850507c20 */ /* 0x000fe20008410000 */
[----:B------:R-:W-:Y:S01]  /*191b0*/  ISETP.GE.AND P1, PT, R5, UR25, PT ;  /* 0x0000001905007c0c */ /* 0x000fe2000bf26270 */
[----:B------:R-:W-:Y:S01]  /*191c0*/  VIADD R5, R24, 0x28 ;  /* 0x0000002818057836 */ /* 0x000fe20000000000 */
[----:B------:R-:W1:Y:S01]  /*191d0*/  MUFU.TANH R212, R42 ;  /* 0x0000002a00d47308 */ /* 0x000e620000002400 */
[----:B------:R-:W-:Y:S01]  /*191e0*/  FMUL.FTZ R81, R81, UR8 ;  /* 0x0000000851517c20 */ /* 0x000fe20008410000 */
[----:B------:R-:W-:Y:S01]  /*191f0*/  FMUL.FTZ R82, R82, UR8 ;  /* 0x0000000852527c20 */ /* 0x000fe20008410000 */
[----:B------:R-:W-:Y:S01]  /*19200*/  FMUL.FTZ R83, R83, UR8 ;  /* 0x0000000853537c20 */ /* 0x000fe20008410000 */
[----:B------:R-:W-:Y:S01]  /*19210*/  FMUL.FTZ R88, R88, UR8 ;  /* 0x0000000858587c20 */ /* 0x000fe20008410000 */
[----:B------:R-:W-:Y:S01]  /*19220*/  FMUL.FTZ R89, R89, UR8 ;  /* 0x0000000859597c20 */ /* 0x000fe20008410000 */
[----:B------:R-:W-:Y:S01]  /*19230*/  FMUL.FTZ R90, R90, UR8 ;  /* 0x000000085a5a7c20 */ /* 0x000fe20008410000 */
[----:B------:R-:W-:Y:S01]  /*19240*/  FMUL.FTZ R91, R91, UR8 ;  /* 0x000000085b5b7c20 */ /* 0x000fe20008410000 */
[----:B------:R-:W2:Y:S01]  /*19250*/  MUFU.TANH R198, R43 ;  /* 0x0000002b00c67308 */ /* 0x000ea20000002400 */
[----:B----4-:R-:W-:-:S02]  /*19260*/  FSEL R16, R48, -INF , !P6 ;  /* 0xff80000030107808 */ /* 0x010fc40007000000 */
[----:B------:R-:W-:Y:S02]  /*19270*/  FSEL R19, R31, -INF , !P6 ;  /* 0xff8000001f137808 */ /* 0x000fe40007000000 */
[----:B------:R-:W-:Y:S01]  /*19280*/  ISETP.GE.AND P6, PT, R5, UR25, PT ;  /* 0x0000001905007c0c */ /* 0x000fe2000bfc6270 */
[----:B------:R-:W-:Y:S01]  /*19290*/  VIADD R5, R24, 0x29 ;  /* 0x0000002918057836 */ /* 0x000fe20000000000 */
[----:B-----5:R-:W-:Y:S01]  /*192a0*/  FSEL R12, R49, -INF , !P5 ;  /* 0xff800000310c7808 */ /* 0x020fe20006800000 */
[----:B------:R-:W4:Y:S01]  /*192b0*/  MUFU.TANH R195, R76 ;  /* 0x0000004c00c37308 */ /* 0x000f220000002400 */
[----:B------:R-:W-:Y:S02]  /*192c0*/  FSEL R7, R30, -INF , !P5 ;  /* 0xff8000001e077808 */ /* 0x000fe40006800000 */
[----:B------:R-:W-:Y:S02]  /*192d0*/  ISETP.GE.AND P5, PT, R5, UR25, PT ;  /* 0x0000001905007c0c */ /* 0x000fe4000bfa6270 */
[----:B------:R-:W-:-:S02]  /*192e0*/  FSEL R5, R8, -INF , !P4 ;  /* 0xff80000008057808 */ /* 0x000fc40006000000 */
[----:B------:R-:W-:Y:S01]  /*192f0*/  FSEL R8, R4, -INF , !P3 ;  /* 0xff80000004087808 */ /* 0x000fe20005800000 */
[----:B------:R-:W-:Y:S01]  /*19300*/  MUFU.TANH R193, R77 ;  /* 0x0000004d00c17308 */ /* 0x000fe20000002400 */
[C---:B------:R-:W-:Y:S01]  /*19310*/  IADD3 R17, PT, PT, R24.reuse, 0x30, RZ ;  /* 0x0000003018117810 */ /* 0x040fe20007ffe0ff */
[C---:B------:R-:W-:Y:S01]  /*19320*/  VIADD R4, R24.reuse, 0x38 ;  /* 0x0000003818047836 */ /* 0x040fe20000000000 */
[----:B---3--:R-:W-:Y:S01]  /*19330*/  FSEL R20, R33, -INF , !P4 ;  /* 0xff80000021147808 */ /* 0x008fe20006000000 */
[----:B------:R-:W-:Y:S01]  /*19340*/  VIADD R24, R24, 0x39 ;  /* 0x0000003918187836 */ /* 0x000fe20000000000 */
[----:B------:R-:W-:Y:S02]  /*19350*/  ISETP.GE.AND P4, PT, R17, UR25, PT ;  /* 0x0000001911007c0c */ /* 0x000fe4000bf86270 */
[----:B------:R-:W-:Y:S01]  /*19360*/  FSEL R17, R32, -INF , !P3 ;  /* 0xff80000020117808 */ /* 0x000fe20005800000 */
[----:B------:R-:W3:Y:S01]  /*19370*/  MUFU.TANH R210, R78 ;  /* 0x0000004e00d27308 */ /* 0x000ee20000002400 */
[----:B-1----:R-:W-:-:S02]  /*19380*/  FSEL R212, R212, -INF , !P2 ;  /* 0xff800000d4d47808 */ /* 0x002fc40005000000 */
[----:B------:R-:W-:Y:S02]  /*19390*/  FSEL R197, R197, -INF , !P2 ;  /* 0xff800000c5c57808 */ /* 0x000fe40005000000 */
[----:B--2---:R-:W-:Y:S02]  /*193a0*/  FSEL R198, R198, -INF , !P1 ;  /* 0xff800000c6c67808 */ /* 0x004fe40004800000 */
[----:B------:R-:W-:Y:S01]  /*193b0*/  FSEL R191, R191, -INF , !P1 ;  /* 0xff800000bfbf7808 */ /* 0x000fe20004800000 */
[----:B------:R-:W1:Y:S01]  /*193c0*/  MUFU.TANH R204, R79 ;  /* 0x0000004f00cc7308 */ /* 0x000e620000002400 */
[----:B------:R-:W-:Y:S02]  /*193d0*/  ISETP.GE.AND P3, PT, R26, UR25, PT ;  /* 0x000000191a007c0c */ /* 0x000fe4000bf66270 */
[----:B------:R-:W-:Y:S02]  /*193e0*/  ISETP.GE.AND P2, PT, R4, UR25, PT ;  /* 0x0000001904007c0c */ /* 0x000fe4000bf46270 */
[----:B------:R-:W-:-:S02]  /*193f0*/  ISETP.GE.AND P1, PT, R24, UR25, PT ;  /* 0x0000001918007c0c */ /* 0x000fc4000bf26270 */
[----:B----4-:R-:W-:Y:S01]  /*19400*/  FSEL R195, R195, -INF , !P6 ;  /* 0xff800000c3c37808 */ /* 0x010fe20007000000 */
[----:B------:R-:W2:Y:S01]  /*19410*/  MUFU.TANH R207, R80 ;  /* 0x0000005000cf7308 */ /* 0x000ea20000002400 */
[----:B---3--:R-:W-:Y:S02]  /*19420*/  FSEL R210, R210, -INF , !P6 ;  /* 0xff800000d2d27808 */ /* 0x008fe40007000000 */
[----:B------:R-:W-:-:S05]  /*19430*/  FSEL R193, R193, -INF , !P5 ;  /* 0xff800000c1c17808 */ /* 0x000fca0006800000 */
        /* <DEDUP_REMOVED lines=13> */
[----:B-1----:R-:W-:Y:S02]  /*19510*/  FSEL R201, R201, -INF , !P1 ;  /* 0xff800000c9c97808 */ /* 0x002fe40004800000 */
[----:B--2---:R-:W-:Y:S02]  /*19520*/  FSEL R200, R200, -INF , !P2 ;  /* 0xff800000c8c87808 */ /* 0x004fe40005000000 */
        /* <DEDUP_REMOVED lines=15> */
.L_x_1840:
        /* <DEDUP_REMOVED lines=32> */
[C---:B------:R-:W-:Y:S01]  /*19820*/  LOP3.LUT R4, R24.reuse, UR8, RZ, 0x3c, !PT ;  /* 0x0000000818047c12 */ /* 0x040fe2000f8e3cff */
[----:B------:R-:W1:Y:S01]  /*19830*/  LDCU.64 UR8, c[0x0][0x3a0] ;  /* 0x00007400ff0877ac */ /* 0x000e620008000a00 */
        /* <DEDUP_REMOVED lines=19> */
[----:B---3--:R-:W-:Y:S02]  /*19970*/  IMAD.MOV.U32 R30, RZ, RZ, R28 ;  /* 0x000000ffff1e7224 */ /* 0x008fe400078e001c */
[----:B----4-:R-:W-:Y:S01]  /*19980*/  IMAD.IADD R4, R31, 0x1, -R4 ;  /* 0x000000011f047824 */ /* 0x010fe200078e0a04 */
[----:B------:R-:W-:-:S04]  /*19990*/  IADD3 R31, PT, PT, R29, R24, RZ ;  /* 0x000000181d1f7210 */ /* 0x000fc80007ffe0ff */
[----:B------:R-:W-:Y:S01]  /*199a0*/  SHF.R.S32.HI R26, RZ, 0x1f, R4 ;  /* 0x0000001fff1a7819 */ /* 0x000fe20000011404 */
[----:B-1----:R-:W-:-:S04]  /*199b0*/  IMAD.WIDE.U32 R30, R4, UR8, R30 ;  /* 0x00000008041e7c25 */ /* 0x002fc8000f8e001e */
[----:B------:R-:W-:Y:S01]  /*199c0*/  IMAD R29, R26, UR8, RZ ;  /* 0x000000081a1d7c24 */ /* 0x000fe2000f8e02ff */
[----:B------:R-:W-:-:S03]  /*199d0*/  LEA R228, P1, R30, R228, 0x1 ;  /* 0x000000e41ee47211 */ /* 0x000fc600078208ff */
[----:B------:R-:W-:-:S05]  /*199e0*/  IMAD R29, R4, UR9, R29 ;  /* 0x00000009041d7c24 */ /* 0x000fca000f8e021d */
[----:B------:R-:W-:-:S04]  /*199f0*/  IADD3 R4, PT, PT, R31, R29, RZ ;  /* 0x0000001d1f047210 */ /* 0x000fc80007ffe0ff */
[----:B------:R-:W-:-:S07]  /*19a00*/  LEA.HI.X R227, R30, R227, R4, 0x1, P1 ;  /* 0x000000e31ee37211 */ /* 0x000fce00008f0c04 */
.L_x_1841:
        /* <DEDUP_REMOVED lines=10> */
[----:B------:R-:W-:Y:S01]  /*19ab0*/  @!P5 IMAD.MOV.U32 R226, RZ, RZ, R228 ;  /* 0x000000ffffe2d224 */ /* 0x000fe200078e00e4 */
[----:B------:R-:W-:-:S04]  /*19ac0*/  IADD3 R28, P1, PT, R14, UR11, RZ ;  /* 0x0000000b0e1c7c10 */ /* 0x000fc8000ff3e0ff */
[----:B------:R-:W-:Y:S01]  /*19ad0*/  @!PT LDS RZ, [RZ] ;  /* 0x00000000fffff984 */ /* 0x000fe20000000800 */
[----:B------:R-:W-:Y:S01]  /*19ae0*/  @!PT LDS RZ, [RZ] ;  /* 0x00000000fffff984 */ /* 0x000fe20000000800 */
[----:B------:R-:W-:Y:S01]  /*19af0*/  @!PT LDS RZ, [RZ] ;  /* 0x00000000fffff984 */ /* 0x000fe20000000800 */
[----:B------:R1:W-:Y:S01]  /*19b00*/  @!P5 LDGSTS.E.BYPASS.LTC128B.128 [R3+0x8000], desc[UR4][R226.64] ;  /* 0x08000000e203dfae */ /* 0x0003e2000b981a04 */
[----:B------:R-:W-:Y:S02]  /*19b10*/  IADD3.X R29, PT, PT, R15, UR8, RZ, P1, !PT ;  /* 0x000000080f1d7c10 */ /* 0x000fe40008ffe4ff */
[----:B------:R-:W-:Y:S01]  /*19b20*/  IADD3 R10, P1, PT, R28, UR11, RZ ;  /* 0x0000000b1c0a7c10 */ /* 0x000fe2000ff3e0ff */
[----:B------:R2:W-:Y:S03]  /*19b30*/  @P5 STS.128 [R3+0x8000], RZ ;  /* 0x008000ff03005388 */ /* 0x0005e60000000c00 */
[----:B------:R-:W-:Y:S01]  /*19b40*/  IADD3.X R11, PT, PT, R29, UR8, RZ, P1, !PT ;  /* 0x000000081d0b7c10 */ /* 0x000fe20008ffe4ff */
        /* <DEDUP_REMOVED lines=79> */
.L_x_1839:
[----:B------:R-:W-:Y:S01]  /*1a040*/  FMNMX3.FTZ R4, R21, R25, R23, !PT ;  /* 0x0000001915047276 */ /* 0x000fe20007810017 */
[----:B------:R-:W1:Y:S01]  /*1a050*/  S2R R219, SR_TID.X ;  /* 0x0000000000db7919 */ /* 0x000e620000002100 */
[----:B--2---:R-:W-:Y:S01]  /*1a060*/  FMNMX3.FTZ R11, R22, R18, R6, !PT ;  /* 0x00000012160b7276 */ /* 0x004fe20007810006 */
        /* <DEDUP_REMOVED lines=20> */
[----:B---3--:R-:W-:Y:S02]  /*1a1b0*/  FMNMX.FTZ R9, R4, R9, !PT ;  /* 0x0000000904097209 */ /* 0x008fe40007810000 */
[----:B------:R-:W-:Y:S02]  /*1a1c0*/  SHF.L.U32 R4, R219, 0x3, RZ ;  /* 0x00000003db047819 */ /* 0x000fe400000006ff */
[----:B-1----:R-:W-:Y:S01]  /*1a1d0*/  FMNMX.FTZ R10, R11, R10, !PT ;  /* 0x0000000a0b0a7209 */ /* 0x002fe20007810000 */
[----:B------:R-:W1:Y:S04]  /*1a1e0*/  SHFL.BFLY PT, R164, R9, 0x1, 0x1f ;  /* 0x0c201f0009a47f89 */ /* 0x000e6800000e0000 */
[----:B------:R-:W3:Y:S01]  /*1a1f0*/  SHFL.BFLY PT, R3, R10, 0x1, 0x1f ;  /* 0x0c201f000a037f89 */ /* 0x000ee200000e0000 */
[----:B-1----:R-:W-:-:S02]  /*1a200*/  FMNMX.FTZ R164, R9, R164, !PT ;  /* 0x000000a409a47209 */ /* 0x002fc40007810000 */
[----:B------:R-:W-:Y:S02]  /*1a210*/  LOP3.LUT R9, R13, 0x1c0, RZ, 0xc0, !PT ;  /* 0x000001c00d097812 */ /* 0x000fe400078ec0ff */
[----:B---3--:R-:W-:Y:S01]  /*1a220*/  FMNMX.FTZ R3, R10, R3, !PT ;  /* 0x000000030a037209 */ /* 0x008fe20007810000 */
[----:B--2---:R-:W-:Y:S01]  /*1a230*/  FMUL.FTZ R208, R164, UR4 ;  /* 0x00000004a4d07c20 */ /* 0x004fe20008410000 */
[----:B------:R-:W-:Y:S02]  /*1a240*/  LOP3.LUT R4, R9, 0x38, R4, 0xf8, !PT ;  /* 0x0000003809047812 */ /* 0x000fe400078ef804 */
[----:B------:R-:W-:Y:S01]  /*1a250*/  LOP3.LUT R9, R218, 0x8, RZ, 0xc0, !PT ;  /* 0x00000008da097812 */ /* 0x000fe200078ec0ff */
[----:B------:R-:W-:Y:S01]  /*1a260*/  FMUL.FTZ R199, R3, UR4 ;  /* 0x0000000403c77c20 */ /* 0x000fe20008410000 */
[----:B------:R-:W-:Y:S02]  /*1a270*/  FSETP.NEU.FTZ.AND P1, PT, R164, -INF , PT ;  /* 0xff800000a400780b */ /* 0x000fe40003f3d000 */
[----:B------:R-:W-:-:S02]  /*1a280*/  LOP3.LUT R4, R4, R9, RZ, 0x3c, !PT ;  /* 0x0000000904047212 */ /* 0x000fc400078e3cff */
        /* <DEDUP_REMOVED lines=14> */
[----:B------:R-:W-:Y:S01]  /*1a370*/  @P0 IADD3 R189, PT, PT, R4, -0x40, RZ ;  /* 0xffffffc004bd0810 */ /* 0x000fe20007ffe0ff */
[--C-:B------:R-:W-:Y:S01]  /*1a380*/  FFMA.FTZ R186, R18, UR4, -R199.reuse ;  /* 0x0000000412ba7c23 */ /* 0x100fe200080108c7 */
[--C-:B------:R-:W-:Y:S01]  /*1a390*/  FFMA.FTZ R183, R6, UR4, -R199.reuse ;  /* 0x0000000406b77c23 */ /* 0x100fe200080108c7 */
[--C-:B------:R-:W-:Y:S01]  /*1a3a0*/  FFMA.FTZ R182, R2, UR4, -R199.reuse ;  /* 0x0000000402b67c23 */ /* 0x100fe200080108c7 */
[----:B------:R-:W-:Y:S01]  /*1a3b0*/  IADD3 R188, PT, PT, R0, R189, RZ ;  /* 0x000000bd00bc7210 */ /* 0x000fe20007ffe0ff */
[----:B------:R-:W2:Y:S01]  /*1a3c0*/  LDSM.16.MT88.4 R148, [R194+0x10000] ;  /* 0x01000000c294783b */ /* 0x000ea20000004200 */
[--C-:B------:R-:W-:Y:S01]  /*1a3d0*/  FFMA.FTZ R168, R7, UR4, -R208.reuse ;  /* 0x0000000407a87c23 */ /* 0x100fe200080108d0 */
[--C-:B------:R-:W-:Y:S01]  /*1a3e0*/  FFMA.FTZ R167, R5, UR4, -R208.reuse ;  /* 0x0000000405a77c23 */ /* 0x100fe200080108d0 */
[----:B------:R-:W-:Y:S01]  /*1a3f0*/  MUFU.EX2 R185, R185 ;  /* 0x000000b900b97308 */ /* 0x000fe20000000800 */
[----:B------:R-:W3:Y:S01]  /*1a400*/  LDSM.16.MT88.4 R48, [R194+0x12000] ;  /* 0x01200000c230783b */ /* 0x000ee20000004200 */
[--C-:B------:R-:W-:Y:S01]  /*1a410*/  FFMA.FTZ R0, R8, UR4, -R199.reuse ;  /* 0x0000000408007c23 */ /* 0x100fe200080108c7 */
[--C-:B------:R-:W-:Y:S01]  /*1a420*/  FFMA.FTZ R171, R19, UR4, -R208.reuse ;  /* 0x0000000413ab7c23 */ /* 0x100fe200080108d0 */
[--C-:B------:R-:W-:Y:S01]  /*1a430*/  FFMA.FTZ R2, R17, UR4, -R208.reuse ;  /* 0x0000000411027c23 */ /* 0x100fe200080108d0 */
[----:B------:R-:W4:Y:S01]  /*1a440*/  LDSM.16.MT88.4 R112, [R194+0x16000] ;  /* 0x01600000c270783b */ /* 0x000f220000004200 */
[--C-:B------:R-:W-:Y:S01]  /*1a450*/  FFMA.FTZ R169, R16, UR4, -R199.reuse ;  /* 0x0000000410a97c23 */ /* 0x100fe200080108c7 */
[--C-:B------:R-:W-:Y:S01]  /*1a460*/  FFMA.FTZ R166, R12, UR4, -R199.reuse ;  /* 0x000000040ca67c23 */ /* 0x100fe200080108c7 */
[----:B------:R-:W5:Y:S01]  /*1a470*/  MUFU.EX2 R184, R184 ;  /* 0x000000b800b87308 */ /* 0x000f620000000800 */
[----:B------:R-:W4:Y:S01]  /*1a480*/  LDSM.16.MT88.4 R156, [R220+0x10000] ;  /* 0x01000000dc9c783b */ /* 0x000f220000004200 */
[--C-:B------:R-:W-:Y:S01]  /*1a490*/  FFMA.FTZ R165, R20, UR4, -R199.reuse ;  /* 0x0000000414a57c23 */ /* 0x100fe200080108c7 */
[--C-:B------:R-:W-:Y:S01]  /*1a4a0*/  FFMA.FTZ R190, R197, UR4, -R208.reuse ;  /* 0x00000004c5be7c23 */ /* 0x100fe200080108d0 */
[--C-:B------:R-:W-:Y:S01]  /*1a4b0*/  FFMA.FTZ R192, R195, UR4, -R208.reuse ;  /* 0x00000004c3c07c23 */ /* 0x100fe200080108d0 */
[----:B------:R-:W4:Y:S01]  /*1a4c0*/  LDSM.16.MT88.4 R140, [R189] ;  /* 0x00000000bd8c783b */ /* 0x000f220000004200 */
[--C-:B------:R-:W-:Y:S01]  /*1a4d0*/  FFMA.FTZ R191, R191, UR4, -R208.reuse ;  /* 0x00000004bfbf7c23 */ /* 0x100fe200080108d0 */
[--C-:B------:R-:W-:Y:S01]  /*1a4e0*/  FFMA.FTZ R193, R193, UR4, -R208.reuse ;  /* 0x00000004c1c17c23 */ /* 0x100fe200080108d0 */
[----:B------:R-:W-:Y:S01]  /*1a4f0*/  MUFU.EX2 R181, R181 ;  /* 0x000000b500b57308 */ /* 0x000fe20000000800 */
[----:B------:R-:W4:Y:S01]  /*1a500*/  LDSM.16.MT88.4 R132, [R188] ;  /* 0x00000000bc84783b */ /* 0x000f220000004200 */
[--C-:B------:R-:W-:Y:S01]  /*1a510*/  FFMA.FTZ R195, R212, UR4, -R199.reuse ;  /* 0x00000004d4c37c23 */ /* 0x100fe200080108c7 */
[--C-:B------:R-:W-:Y:S01]  /*1a520*/  FFMA.FTZ R198, R198, UR4, -R199.reuse ;  /* 0x00000004c6c67c23 */ /* 0x100fe200080108c7 */
[--C-:B------:R-:W-:Y:S01]  /*1a530*/  FFMA.FTZ R197, R210, UR4, -R199.reuse ;  /* 0x00000004d2c57c23 */ /* 0x100fe200080108c7 */
[----:B------:R-:W4:Y:S01]  /*1a540*/  LDSM.16.MT88.4 R40, [R220+0x12000] ;  /* 0x01200000dc28783b */ /* 0x000f220000004200 */
[--C-:B------:R-:W-:Y:S01]  /*1a550*/  FFMA.FTZ R204, R204, UR4, -R199.reuse ;  /* 0x00000004cccc7c23 */ /* 0x100fe200080108c7 */
[--C-:B------:R-:W-:Y:S01]  /*1a560*/  FFMA.FTZ R207, R207, UR4, -R208.reuse ;  /* 0x00000004cfcf7c23 */ /* 0x100fe200080108d0 */
[----:B------:R-:W1:Y:S01]  /*1a570*/  MUFU.EX2 R180, R180 ;  /* 0x000000b400b47308 */ /* 0x000e620000000800 */
[----:B------:R-:W4:Y:S01]  /*1a580*/  LDSM.16.MT88.4 R56, [R189+0x2000] ;  /* 0x00200000bd38783b */ /* 0x000f220000004200 */
[----:B-----5:R-:W-:Y:S01]  /*1a590*/  F2FP.BF16.F32.PACK_AB R128, R184, R185 ;  /* 0x000000b9b880723e */ /* 0x020fe200000010ff */
[--C-:B------:R-:W-:Y:S01]  /*1a5a0*/  FFMA.FTZ R210, R205, UR4, -R208.reuse ;  /* 0x00000004cdd27c23 */ /* 0x100fe200080108d0 */
[--C-:B------:R-:W-:Y:S01]  /*1a5b0*/  FFMA.FTZ R203, R203, UR4, -R208.reuse ;  /* 0x00000004cbcb7c23 */ /* 0x100fe200080108d0 */
[----:B------:R-:W5:Y:S01]  /*1a5c0*/  LDSM.16.MT88.4 R64, [R188+0x2000] ;  /* 0x00200000bc40783b */ /* 0x000f620000004200 */
[----:B------:R-:W-:Y:S01]  /*1a5d0*/  FFMA.FTZ R208, R201, UR4, -R208 ;  /* 0x00000004c9d07c23 */ /* 0x000fe200080108d0 */
[--C-:B------:R-:W-:Y:S01]  /*1a5e0*/  FFMA.FTZ R201, R206, UR4, -R199.reuse ;  /* 0x00000004cec97c23 */ /* 0x100fe200080108c7 */
[----:B------:R-:W-:Y:S01]  /*1a5f0*/  MUFU.EX2 R187, R187 ;  /* 0x000000bb00bb7308 */ /* 0x000fe20000000800 */
[----:B------:R-:W5:Y:S01]  /*1a600*/  LDSM.16.MT88.4 R72, [R220+0x14000] ;  /* 0x01400000dc48783b */ /* 0x000f620000004200 */
[--C-:B------:R-:W-:Y:S01]  /*1a610*/  FFMA.FTZ R202, R202, UR4, -R199.reuse ;  /* 0x00000004caca7c23 */ /* 0x100fe200080108c7 */
[--C-:B------:R-:W-:Y:S01]  /*1a620*/  FFMA.FTZ R200, R200, UR4, -R199.reuse ;  /* 0x00000004c8c87c23 */ /* 0x100fe200080108c7 */
[----:B------:R-:W-:Y:S01]  /*1a630*/  FFMA.FTZ R237, R196, UR4, -R199 ;  /* 0x00000004c4ed7c23 */ /* 0x000fe200080108c7 */
[----:B------:R-:W5:Y:S01]  /*1a640*/  LDSM.16.MT88.4 R88, [R189+0x4000] ;  /* 0x00400000bd58783b */ /* 0x000f620000004200 */
[----:B------:R-:W-:-:S02]  /*1a650*/  FADD.FTZ R184, R185, R184 ;  /* 0x000000b8b9b87221 */ /* 0x000fc40000010000 */
[----:B------:R-:W2:Y:S01]  /*1a660*/  MUFU.EX2 R186, R186 ;  /* 0x000000ba00ba7308 */ /* 0x000ea20000000800 */
[----:B------:R-:W5:Y:S01]  /*1a670*/  LDSM.16.MT88.4 R96, [R188+0x4000] ;  /* 0x00400000bc60783b */ /* 0x000f620000004200 */
[C---:B-1----:R-:W-:Y:S01]  /*1a680*/  F2FP.BF16.F32.PACK_AB R130, R180.reuse, R181 ;  /* 0x000000b5b482723e */ /* 0x042fe200000010ff */
[----:B------:R-:W-:Y:S02]  /*1a690*/  FADD.FTZ R181, R181, R184 ;  /* 0x000000b8b5b57221 */ /* 0x000fe40000010000 */
[----:B------:R-:W1:Y:S02]  /*1a6a0*/  LDSM.16.MT88.4 R104, [R220+0x16000] ;  /* 0x01600000dc68783b */ /* 0x000e640000004200 */
[----:B------:R-:W-:Y:S01]  /*1a6b0*/  FADD.FTZ R180, R180, R181 ;  /* 0x000000b5b4b47221 */ /* 0x000fe20000010000 */
[----:B------:R-:W-:Y:S01]  /*1a6c0*/  MUFU.EX2 R183, R183 ;  /* 0x000000b700b77308 */ /* 0x000fe20000000800 */
[----:B------:R-:W1:Y:S04]  /*1a6d0*/  LDSM.16.MT88.4 R120, [R189+0x6000] ;  /* 0x00600000bd78783b */ /* 0x000e680000004200 */
[----:B------:R-:W1:Y:S03]  /*1a6e0*/  LDSM.16.MT88.4 R4, [R188+0x6000] ;  /* 0x00600000bc04783b */ /* 0x000e660000004200 */
[----:B------:R-:W3:Y:S01]  /*1a6f0*/  MUFU.EX2 R182, R182 ;  /* 0x000000b600b67308 */ /* 0x000ee20000000800 */
[----:B------:R-:W1:Y:S01]  /*1a700*/  LDSM.16.MT88.4 R8, [R194+0x14800] ;  /* 0x01480000c208783b */ /* 0x000e620000004200 */
[----:B--2---:R-:W-:Y:S01]  /*1a710*/  F2FP.BF16.F32.PACK_AB R129, R186, R187 ;  /* 0x000000bbba81723e */ /* 0x004fe200000010ff */
[----:B------:R-:W-:-:S02]  /*1a720*/  FADD.FTZ R186, R187, R186 ;  /* 0x000000babbba7221 */ /* 0x000fc40000010000 */
[----:B------:R-:W2:Y:S03]  /*1a730*/  LDSM.16.MT88.4 R16, [R194+0x10800] ;  /* 0x01080000c210783b */ /* 0x000ea60000004200 */
[----:B------:R-:W-:Y:S01]  /*1a740*/  MUFU.EX2 R171, R171 ;  /* 0x000000ab00ab7308 */ /* 0x000fe20000000800 */
[----:B------:R-:W2:Y:S04]  /*1a750*/  LDSM.16.MT88.4 R12, [R194+0x12800] ;  /* 0x01280000c20c783b */ /* 0x000ea80000004200 */
[----:B------:R-:W2:Y:S03]  /*1a760*/  LDSM.16.MT88.4 R20, [R189+0x800] ;  /* 0x00080000bd14783b */ /* 0x000ea60000004200 */
[----:B------:R-:W2:Y:S01]  /*1a770*/  MUFU.EX2 R168, R168 ;  /* 0x000000a800a87308 */ /* 0x000ea20000000800 */
[----:B---3--:R-:W-:Y:S01]  /*1a780*/  F2FP.BF16.F32.PACK_AB R131, R182, R183 ;  /* 0x000000b7b683723e */ /* 0x008fe200000010ff */
[----:B------:R-:W-:Y:S01]  /*1a790*/  LDSM.16.MT88.4 R176, [R194+0x16800] ;  /* 0x01680000c2b0783b */ /* 0x000fe20000004200 */
[----:B------:R-:W-:-:S03]  /*1a7a0*/  FADD.FTZ R183, R183, R186 ;  /* 0x000000bab7b77221 */ /* 0x000fc60000010000 */
[----:B------:R-:W-:Y:S01]  /*1a7b0*/  LDSM.16.MT88.4 R172, [R220+0x10800] ;  /* 0x01080000dcac783b */ /* 0x000fe20000004200 */
[----:B------:R-:W-:Y:S01]  /*1a7c0*/  FADD.FTZ R182, R182, R183 ;  /* 0x000000b7b6b67221 */ /* 0x000fe20000010000 */
[----:B------:R-:W-:Y:S01]  /*1a7d0*/  MUFU.EX2 R167, R167 ;  /* 0x000000a700a77308 */ /* 0x000fe20000000800 */
[C---:B------:R-:W-:Y:S01]  /*1a7e0*/  HMMA.16816.F32.BF16 R76, R128.reuse, R80, RZ ;  /* 0x00000050804c723c */ /* 0x040fe200000418ff */
[----:B------:R-:W-:Y:S04]  /*1a7f0*/  LDSM.16.MT88.4 R32, [R188+0x800] ;  /* 0x00080000bc20783b */ /* 0x000fe80000004200 */
[----:B------:R-:W-:Y:S02]  /*1a800*/  LDSM.16.MT88.4 R28, [R220+0x12800] ;  /* 0x01280000dc1c783b */ /* 0x000fe40000004200 */
[----:B------:R-:W-:Y:S01]  /*1a810*/  MUFU.EX2 R2, R2 ;  /* 0x0000000200027308 */ /* 0x000fe20000000800 */
[C---:B------:R-:W-:Y:S01]  /*1a820*/  HMMA.16816.F32.BF16 R80, R128.reuse, R82, RZ ;  /* 0x000000528050723c */ /* 0x040fe200000418ff */
[----:B------:R-:W-:Y:S06]  /*1a830*/  LDSM.16.MT88.4 R24, [R188+0x2800] ;  /* 0x00280000bc18783b */ /* 0x000fec0000004200 */
[----:B------:R-:W-:Y:S01]  /*1a840*/  MUFU.EX2 R169, R169 ;  /* 0x000000a900a97308 */ /* 0x000fe20000000800 */
[C---:B------:R-:W-:Y:S07]  /*1a850*/  HMMA.16816.F32.BF16 R152, R128.reuse, R148, RZ ;  /* 0x000000948098723c */ /* 0x040fee00000418ff */
[----:B------:R-:W3:Y:S01]  /*1a860*/  MUFU.EX2 R166, R166 ;  /* 0x000000a600a67308 */ /* 0x000ee20000000800 */
[C---:B------:R-:W-:Y:S07]  /*1a870*/  HMMA.16816.F32.BF16 R44, R128.reuse, R48, RZ ;  /* 0x00000030802c723c */ /* 0x040fee00000418ff */
[----:B------:R-:W-:Y:S01]  /*1a880*/  MUFU.EX2 R165, R165 ;  /* 0x000000a500a57308 */ /* 0x000fe20000000800 */
[C---:B----4-:R-:W-:Y:S07]  /*1a890*/  HMMA.16816.F32.BF16 R108, R128.reuse, R112, RZ ;  /* 0x00000070806c723c */ /* 0x050fee00000418ff */
        /* <DEDUP_REMOVED lines=11> */
[C---:B-----5:R-:W-:Y:S07]  /*1a950*/  HMMA.16816.F32.BF16 R60, R128.reuse, R64, RZ ;  /* 0x00000040803c723c */ /* 0x060fee00000418ff */
[----:B------:R-:W5:Y:S01]  /*1a960*/  MUFU.EX2 R198, R198 ;  /* 0x000000c600c67308 */ /* 0x000f620000000800 */
[C---:B------:R-:W-:Y:S07]  /*1a970*/  HMMA.16816.F32.BF16 R68, R128.reuse, R72, RZ ;  /* 0x000000488044723c */ /* 0x040fee00000418ff */
[----:B------:R-:W-:Y:S01]  /*1a980*/  MUFU.EX2 R197, R197 ;  /* 0x000000c500c57308 */ /* 0x000fe20000000800 */
[C---:B------:R-:W-:Y:S07]  /*1a990*/  HMMA.16816.F32.BF16 R84, R128.reuse, R88, RZ ;  /* 0x000000588054723c */ /* 0x040fee00000418ff */
        /* <DEDUP_REMOVED lines=16> */
[----:B------:R-:W1:Y:S01]  /*1aaa0*/  MUFU.EX2 R237, R237 ;  /* 0x000000ed00ed7308 */ /* 0x000e620000000800 */
        /* <DEDUP_REMOVED lines=10> */
[----:B--2---:R-:W-:Y:S01]  /*1ab50*/  F2FP.BF16.F32.PACK_AB R4, R168, R171 ;  /* 0x000000aba804723e */ /* 0x004fe200000010ff */
[----:B------:R-:W-:Y:S01]  /*1ab60*/  FADD.FTZ R171, R171, R180 ;  /* 0x000000b4abab7221 */ /* 0x000fe20000010000 */
[----:B---3--:R-:W-:Y:S01]  /*1ab70*/  F2FP.BF16.F32.PACK_AB R5, R166, R169 ;  /* 0x000000a9a605723e */ /* 0x008fe200000010ff */
[----:B------:R-:W-:-:S02]  /*1ab80*/  FADD.FTZ R169, R169, R182 ;  /* 0x000000b6a9a97221 */ /* 0x000fc40000010000 */
[----:B------:R-:W-:Y:S02]  /*1ab90*/  FADD.FTZ R168, R168, R171 ;  /* 0x000000aba8a87221 */ /* 0x000fe40000010000 */
[----:B------:R-:W-:Y:S01]  /*1aba0*/  HMMA.16816.F32.BF16 R128, R128, R6, RZ ;  /* 0x000000068080723c */ /* 0x000fe200000418ff */
[----:B------:R-:W-:Y:S01]  /*1abb0*/  F2FP.BF16.F32.PACK_AB R6, R2, R167 ;  /* 0x000000a70206723e */ /* 0x000fe200000010ff */
[----:B------:R-:W-:Y:S01]  /*1abc0*/  FADD.FTZ R166, R166, R169 ;  /* 0x000000a9a6a67221 */ /* 0x000fe20000010000 */
[----:B----4-:R-:W-:-:S03]  /*1abd0*/  F2FP.BF16.F32.PACK_AB R7, R0, R165 ;  /* 0x000000a50007723e */ /* 0x010fc600000010ff */
[----:B------:R-:W-:-:S04]  /*1abe0*/  FADD.FTZ R165, R165, R166 ;  /* 0x000000a6a5a57221 */ /* 0x000fc80000010000 */
[----:B------:R-:W-:Y:S01]  /*1abf0*/  HMMA.16816.F32.BF16 R76, R4, R8, R76 ;  /* 0x00000008044c723c */ /* 0x000fe2000004184c */
[----:B------:R-:W-:-:S07]  /*1ac00*/  FADD.FTZ R0, R0, R165 ;  /* 0x000000a500007221 */ /* 0x000fce0000010000 */
[C---:B------:R-:W-:Y:S01]  /*1ac10*/  HMMA.16816.F32.BF16 R80, R4.reuse, R10, R80 ;  /* 0x0000000a0450723c */ /* 0x040fe20000041850 */
[----:B------:R-:W2:Y:S07]  /*1ac20*/  LDSM.16.MT88.4 R8, [R189+0x4800] ;  /* 0x00480000bd08783b */ /* 0x000eae0000004200 */
[C---:B------:R-:W-:Y:S08]  /*1ac30*/  HMMA.16816.F32.BF16 R152, R4.reuse, R16, R152 ;  /* 0x000000100498723c */ /* 0x040ff00000041898 */
[C---:B------:R-:W-:Y:S01]  /*1ac40*/  HMMA.16816.F32.BF16 R148, R4.reuse, R18, R148 ;  /* 0x000000120494723c */ /* 0x040fe20000041894 */
[----:B------:R-:W3:Y:S07]  /*1ac50*/  LDSM.16.MT88.4 R16, [R189+0x2800] ;  /* 0x00280000bd10783b */ /* 0x000eee0000004200 */
[C---:B------:R-:W-:Y:S08]  /*1ac60*/  HMMA.16816.F32.BF16 R44, R4.reuse, R12, R44 ;  /* 0x0000000c042c723c */ /* 0x040ff0000004182c */
[C---:B------:R-:W-:Y:S01]  /*1ac70*/  HMMA.16816.F32.BF16 R48, R4.reuse, R14, R48 ;  /* 0x0000000e0430723c */ /* 0x040fe20000041830 */
[----:B------:R-:W4:Y:S07]  /*1ac80*/  LDSM.16.MT88.4 R12, [R220+0x14800] ;  /* 0x01480000dc0c783b */ /* 0x000f2e0000004200 */
[C---:B------:R-:W-:Y:S08]  /*1ac90*/  HMMA.16816.F32.BF16 R144, R4.reuse, R20, R144 ;  /* 0x000000140490723c */ /* 0x040ff00000041890 */
        /* <DEDUP_REMOVED lines=11> */
[C---:B--2---:R-:W-:Y:S08]  /*1ad50*/  HMMA.16816.F32.BF16 R124, R4.reuse, R8, R124 ;  /* 0x00000008047c723c */ /* 0x044ff0000004187c */
[C---:B------:R-:W-:Y:S01]  /*1ad60*/  HMMA.16816.F32.BF16 R128, R4.reuse, R10, R128 ;  /* 0x0000000a0480723c */ /* 0x040fe20000041880 */
[----:B------:R-:W2:Y:S07]  /*1ad70*/  LDSM.16.MT88.4 R8, [R194+0x17000] ;  /* 0x01700000c208783b */ /* 0x000eae0000004200 */
        /* <DEDUP_REMOVED lines=44> */
[C---:B--2---:R-:W-:Y:S08]  /*1b040*/  HMMA.16816.F32.BF16 R60, R4.reuse, R8, R60 ;  /* 0x00000008043c723c */ /* 0x044ff0000004183c */
[C---:B------:R-:W-:Y:S01]  /*1b050*/  HMMA.16816.F32.BF16 R64, R4.reuse, R10, R64 ;  /* 0x0000000a0440723c */ /* 0x040fe20000041840 */
[----:B------:R-:W2:Y:S07]  /*1b060*/  LDSM.16.MT88.4 R8, [R220+0x17000] ;  /* 0x01700000dc08783b */ /* 0x000eae0000004200 */
        /* <DEDUP_REMOVED lines=8> */
[----:B------:R-:W1:Y:S07]  /*1b0f0*/  LDSM.16.MT88.4 R20, [R189+0x5000] ;  /* 0x00500000bd14783b */ /* 0x000e6e0000004200 */
        /* <DEDUP_REMOVED lines=38> */
[C---:B-----5:R-:W-:Y:S08]  /*1b360*/  HMMA.16816.F32.BF16 R108, R4.reuse, R16, R108 ;  /* 0x00000010046c723c */ /* 0x060ff0000004186c */
[C---:B------:R-:W-:Y:S01]  /*1b370*/  HMMA.16816.F32.BF16 R112, R4.reuse, R18, R112 ;  /* 0x000000120470723c */ /* 0x040fe20000041870 */
[----:B------:R-:W4:Y:S07]  /*1b380*/  LDSM.16.MT88.4 R16, [R220+0x15800] ;  /* 0x01580000dc10783b */ /* 0x000f2e0000004200 */
[C---:B-1----:R-:W-:Y:S08]  /*1b390*/  HMMA.16816.F32.BF16 R76, R4.reuse, R20, R76 ;  /* 0x00000014044c723c */ /* 0x042ff0000004184c */
[C---:B--2---:R-:W-:Y:S08]  /*1b3a0*/  HMMA.16816.F32.BF16 R160, R4.reuse, R8, R160 ;  /* 0x0000000804a0723c */ /* 0x044ff000000418a0 */
        /* <DEDUP_REMOVED lines=52> */
[----:B------:R-:W1:Y:S01]  /*1b6f0*/  LDCU UR17, c[0x0][0x50c] ;  /* 0x0000a180ff1177ac */ /* 0x000e620008000800 */
        /* <DEDUP_REMOVED lines=16> */
[----:B------:R-:W1:Y:S01]  /*1b800*/  LDCU.64 UR14, c[0x0][0x3a8] ;  /* 0x00007500ff0e77ac */ /* 0x000e620008000a00 */
[----:B--23--:R-:W-:-:S12]  /*1b810*/  ULEA UR6, UR6, UR5, 0x18 ;  /* 0x0000000506067291 */ /* 0x00cfd8000f8ec0ff */
.L_x_1846:
        /* <DEDUP_REMOVED lines=93> */
[----:B-1----:R-:W-:Y:S01]  /*1bdf0*/  IMAD.WIDE.U32 R14, R11, UR14, R14 ;  /* 0x0000000e0b0e7c25 */ /* 0x002fe2000f8e000e */
[----:B------:R-:W-:Y:S02]  /*1be00*/  SHF.R.S32.HI R9, RZ, 0x1f, R11 ;  /* 0x0000001fff097819 */ /* 0x000fe4000001140b */
[C---:B------:R-:W-:Y:S03]  /*1be10*/  LEA R232, P0, R14.reuse, R8, 0x1 ;  /* 0x000000080ee87211 */ /* 0x040fe600078008ff */
[----:B------:R-:W-:Y:S04]  /*1be20*/  IMAD R10, R9, UR14, RZ ;  /* 0x0000000e090a7c24 */ /* 0x000fe8000f8e02ff */
[----:B------:R-:W-:Y:S04]  /*1be30*/  IMAD R10, R11, UR15, R10 ;  /* 0x0000000f0b0a7c24 */ /* 0x000fe8000f8e020a */
[----:B------:R-:W-:Y:S05]  /*1be40*/  IMAD.IADD R10, R15, 0x1, R10 ;  /* 0x000000010f0a7824 */ /* 0x000fea00078e020a */
[----:B------:R-:W-:Y:S07]  /*1be50*/  LEA.HI.X R233, R14, R3, R10, 0x1, P0 ;  /* 0x000000030ee97211 */ /* 0x000fee00000f0c0a */
.L_x_1843:
        /* <DEDUP_REMOVED lines=14> */
[--C-:B--2---:R-:W-:Y:S02]  /*1bf40*/  LEA.HI.X R11, R3, R233, R7.reuse, 0x5, P0 ;  /* 0x000000e9030b7211 */ /* 0x104fe400000f2c07 */
[----:B------:R-:W-:Y:S02]  /*1bf50*/  LOP3.LUT R225, R5, 0x400, RZ, 0xc0, !PT ;  /* 0x0000040005e17812 */ /* 0x000fe400078ec0ff */
[----:B------:R-:W-:Y:S01]  /*1bf60*/  @P4 STS.128 [R241+0x10000], RZ ;  /* 0x010000fff1004388 */ /* 0x000fe20000000c00 */
[----:B------:R-:W-:Y:S02]  /*1bf70*/  IADD3 R6, P5, PT, R10, UR16, RZ ;  /* 0x000000100a067c10 */ /* 0x000fe4000ffbe0ff */
[----:B------:R-:W-:Y:S02]  /*1bf80*/  SHF.L.U64.HI R5, R8, 0x5, R7 ;  /* 0x0000000508057819 */ /* 0x000fe40000010207 */
[----:B------:R-:W-:Y:S01]  /*1bf90*/  @!PT LDS RZ, [RZ] ;  /* 0x00000000fffff984 */ /* 0x000fe20000000800 */
[----:B------:R-:W-:Y:S01]  /*1bfa0*/  @!PT LDS RZ, [RZ] ;  /* 0x00000000fffff984 */ /* 0x000fe20000000800 */
[----:B------:R-:W-:Y:S01]  /*1bfb0*/  @!PT LDS RZ, [RZ] ;  /* 0x00000000fffff984 */ /* 0x000fe20000000800 */
[----:B------:R-:W-:Y:S01]  /*1bfc0*/  @!P3 LDGSTS.E.BYPASS.LTC128B.128 [R241+0x12000], desc[UR22][R232.64+0x80] ;  /* 0x12000080e8f1bfae */ /* 0x000fe2000b981a16 */
[----:B------:R-:W-:Y:S02]  /*1bfd0*/  LOP3.LUT R4, R4, 0x8, R219, 0x78, !PT ;  /* 0x0000000804047812 */ /* 0x000fe400078e78db */
[C---:B------:R-:W-:Y:S02]  /*1bfe0*/  IADD3.X R7, PT, PT, R5.reuse, R11, RZ, P5, !PT ;  /* 0x0000000b05077210 */ /* 0x040fe40002ffe4ff */
[----:B------:R-:W-:Y:S01]  /*1bff0*/  @P3 STS.128 [R241+0x12000], RZ ;  /* 0x012000fff1003388 */ /* 0x000fe20000000c00 */
[----:B------:R-:W-:Y:S02]  /*1c000*/  LEA R225, R4, R225, 0x1 ;  /* 0x000000e104e17211 */ /* 0x000fe400078e08ff */
[----:B------:R-:W-:Y:S02]  /*1c010*/  IADD3 R4, P0, PT, R6, UR16, RZ ;  /* 0x0000001006047c10 */ /* 0x000fe4000ff1e0ff */
        /* <DEDUP_REMOVED lines=86> */
[----:B--2---:R-:W3:Y:S05]  /*1c580*/  LDSM.16.M88.4 R8, [R225+UR6+0x8000] ;  /* 0x00800006e108783b */ /* 0x004eea0008000200 */
[----:B------:R-:W2:Y:S05]  /*1c590*/  LDSM.16.M88.4 R16, [R225+UR6+0x8800] ;  /* 0x00880006e110783b */ /* 0x000eaa0008000200 */
[----:B------:R-:W5:Y:S05]  /*1c5a0*/  LDSM.16.M88.4 R24, [R225+UR6+0x9000] ;  /* 0x00900006e118783b */ /* 0x000f6a0008000200 */
[----:B------:R-:W0:Y:S05]  /*1c5b0*/  LDGDEPBAR ;  /* 0x00000000000079af */ /* 0x000e2a0000000000 */
[----:B------:R-:W1:Y:S05]  /*1c5c0*/  LDSM.16.M88.4 R164, [R225+UR6+0x9800] ;  /* 0x00980006e1a4783b */ /* 0x000e6a0008000200 */
[----:B------:R-:W-:Y:S05]  /*1c5d0*/  LDSM.16.M88.4 R172, [R223] ;  /* 0x00000000dfac783b */ /* 0x000fea0000000200 */
[----:B------:R-:W4:Y:S05]  /*1c5e0*/  LDSM.16.M88.4 R176, [R222+0x8000] ;  /* 0x00800000deb0783b */ /* 0x000f2a0000000200 */
[----:B------:R-:W4:Y:S05]  /*1c5f0*/  LDSM.16.M88.4 R180, [R222+0x8800] ;  /* 0x00880000deb4783b */ /* 0x000f2a0000000200 */
[----:B------:R-:W-:Y:S01]  /*1c600*/  LDSM.16.M88.4 R184, [R222+0x9800] ;  /* 0x00980000deb8783b */ /* 0x000fe20000000200 */
[C---:B---3--:R-:W-:Y:S04]  /*1c610*/  HMMA.16816.F32.BF16 R4, R32.reuse, R8, RZ ;  /* 0x000000082004723c */ /* 0x048fe800000418ff */
[----:B------:R-:W-:Y:S04]  /*1c620*/  LDSM.16.M88.4 R188, [R224] ;  /* 0x00000000e0bc783b */ /* 0x000fe80000000200 */
[C---:B------:R-:W-:Y:S01]  /*1c630*/  HMMA.16816.F32.BF16 R8, R32.reuse, R10, RZ ;  /* 0x0000000a2008723c */ /* 0x040fe200000418ff */
[----:B------:R-:W-:Y:S05]  /*1c640*/  LDSM.16.M88.4 R192, [R168+0x8000] ;  /* 0x00800000a8c0783b */ /* 0x000fea0000000200 */
[----:B------:R-:W-:Y:S02]  /*1c650*/  LDSM.16.M88.4 R196, [R168+0x9000] ;  /* 0x00900000a8c4783b */ /* 0x000fe40000000200 */
[C---:B--2---:R-:W-:Y:S03]  /*1c660*/  HMMA.16816.F32.BF16 R12, R32.reuse, R16, RZ ;  /* 0x00000010200c723c */ /* 0x044fe600000418ff */
[----:B------:R-:W-:Y:S05]  /*1c670*/  LDSM.16.M88.4 R200, [R168+0x9800] ;  /* 0x00980000a8c8783b */ /* 0x000fea0000000200 */
[C---:B------:R-:W-:Y:S01]  /*1c680*/  HMMA.16816.F32.BF16 R16, R32.reuse, R18, RZ ;  /* 0x000000122010723c */ /* 0x040fe200000418ff */
[----:B------:R-:W-:Y:S05]  /*1c690*/  LDSM.16.M88.4 R204, [R2+0x8000] ;  /* 0x0080000002cc783b */ /* 0x000fea0000000200 */
[----:B------:R-:W-:Y:S02]  /*1c6a0*/  LDSM.16.M88.4 R208, [R168+0xa000] ;  /* 0x00a00000a8d0783b */ /* 0x000fe40000000200 */
[C---:B-----5:R-:W-:Y:S03]  /*1c6b0*/  HMMA.16816.F32.BF16 R20, R32.reuse, R24, RZ ;  /* 0x000000182014723c */ /* 0x060fe600000418ff */
[----:B------:R-:W-:Y:S05]  /*1c6c0*/  LDSM.16.M88.4 R212, [R222+0xc000] ;  /* 0x00c00000ded4783b */ /* 0x000fea0000000200 */
        /* <DEDUP_REMOVED lines=332> */
.L_x_1845:
        /* <DEDUP_REMOVED lines=95> */
.L_x_1844:
[----:B----4-:R-:W-:Y:S01]  /*1e180*/  FMNMX3.FTZ R4, R169, R191, R189, !PT ;  /* 0x000000bfa9047276 */ /* 0x010fe200078100bd */
[----:B-1----:R-:W-:Y:S01]  /*1e190*/  LDSM.16.MT88.4 R12, [R220+0x10000] ;  /* 0x01000000dc0c783b */ /* 0x002fe20000004200 */
        /* <DEDUP_REMOVED lines=18> */
[----:B------:R-:W-:Y:S01]  /*1e2c0*/  MOV R184, R235 ;  /* 0x000000eb00b87202 */ /* 0x000fe20000000f00 */
[----:B------:R-:W1:Y:S01]  /*1e2d0*/  SHFL.BFLY PT, R3, R6, 0x2, 0x1f ;  /* 0x0c401f0006037f89 */ /* 0x000e6200000e0000 */
[----:B------:R-:W-:Y:S07]  /*1e2e0*/  @P0 IADD3 R184, PT, PT, R234, -0x40, RZ ;  /* 0xffffffc0eab80810 */ /* 0x000fee0007ffe0ff */
[----:B------:R-:W2:Y:S01]  /*1e2f0*/  SHFL.BFLY PT, R2, R7, 0x2, 0x1f ;  /* 0x0c401f0007027f89 */ /* 0x000ea200000e0000 */
[----:B------:R-:W-:Y:S07]  /*1e300*/  IADD3 R221, PT, PT, R221, R184, RZ ;  /* 0x000000b8dddd7210 */ /* 0x000fee0007ffe0ff */
[----:B------:R-:W-:Y:S01]  /*1e310*/  LDSM.16.MT88.4 R28, [R184] ;  /* 0x00000000b81c783b */ /* 0x000fe20000004200 */
        /* <DEDUP_REMOVED lines=10> */
[C---:B------:R-:W-:Y:S01]  /*1e3c0*/  FMUL.FTZ R182, R3.reuse, UR4 ;  /* 0x0000000403b67c20 */ /* 0x040fe20008410000 */
        /* <DEDUP_REMOVED lines=8> */
[----:B------:R-:W-:Y:S01]  /*1e450*/  FFMA.FTZ R188, R247, UR4, -R192 ;  /* 0x00000004f7bc7c23 */ /* 0x000fe200080108c0 */
[----:B------:R-:W-:Y:S01]  /*1e460*/  FMUL.FTZ R6, R0, UR4 ;  /* 0x0000000400067c20 */ /* 0x000fe20008410000 */
[--C-:B------:R-:W-:Y:S01]  /*1e470*/  FFMA.FTZ R191, R187, UR4, -R182.reuse ;  /* 0x00000004bbbf7c23 */ /* 0x100fe200080108b6 */
[--C-:B------:R-:W-:Y:S01]  /*1e480*/  FFMA.FTZ R187, R185, UR4, -R182.reuse ;  /* 0x00000004b9bb7c23 */ /* 0x100fe200080108b6 */
[--C-:B------:R-:W-:Y:S01]  /*1e490*/  FFMA.FTZ R186, R245, UR4, -R182.reuse ;  /* 0x00000004f5ba7c23 */ /* 0x100fe200080108b6 */
[----:B------:R-:W-:Y:S01]  /*1e4a0*/  FFMA.FTZ R185, R243, UR4, -R182 ;  /* 0x00000004f3b97c23 */ /* 0x000fe200080108b6 */
[----:B------:R-:W1:Y:S01]  /*1e4b0*/  MUFU.EX2 R2, R5 ;  /* 0x0000000500027308 */ /* 0x000e620000000800 */
[----:B------:R-:W-:Y:S01]  /*1e4c0*/  FFMA.FTZ R198, R179, UR4, -R192 ;  /* 0x00000004b3c67c23 */ /* 0x000fe200080108c0 */
[----:B------:R-:W-:Y:S01]  /*1e4d0*/  FFMA.FTZ R200, R175, UR4, -R182 ;  /* 0x00000004afc87c23 */ /* 0x000fe200080108b6 */
[--C-:B------:R-:W-:Y:S01]  /*1e4e0*/  FFMA.FTZ R194, R197, UR4, -R192.reuse ;  /* 0x00000004c5c27c23 */ /* 0x100fe200080108c0 */
[----:B------:R-:W-:Y:S01]  /*1e4f0*/  FFMA.FTZ R197, R203, UR4, -R192 ;  /* 0x00000004cbc57c23 */ /* 0x000fe200080108c0 */
[--C-:B------:R-:W-:Y:S01]  /*1e500*/  FFMA.FTZ R203, R173, UR4, -R182.reuse ;  /* 0x00000004adcb7c23 */ /* 0x100fe200080108b6 */
[----:B------:R-:W-:Y:S01]  /*1e510*/  FFMA.FTZ R196, R201, UR4, -R182 ;  /* 0x00000004c9c47c23 */ /* 0x000fe200080108b6 */
[----:B------:R-:W-:Y:S03]  /*1e520*/  LDSM.16.MT88.4 R172, [R217+0x14800] ;  /* 0x01480000d9ac783b */ /* 0x000fe60000004200 */
[----:B------:R-:W2:Y:S01]  /*1e530*/  MUFU.EX2 R0, R6 ;  /* 0x0000000600007308 */ /* 0x000ea20000000800 */
[----:B------:R-:W-:Y:S01]  /*1e540*/  FFMA.FTZ R201, R177, UR4, -R192 ;  /* 0x00000004b1c97c23 */ /* 0x000fe200080108c0 */
[----:B------:R-:W-:Y:S01]  /*1e550*/  FFMA.FTZ R199, R199, UR4, -R182 ;  /* 0x00000004c7c77c23 */ /* 0x000fe200080108b6 */
[--C-:B------:R-:W-:Y:S01]  /*1e560*/  FFMA.FTZ R202, R225, UR4, -R192.reuse ;  /* 0x00000004e1ca7c23 */ /* 0x100fe200080108c0 */
[----:B------:R-:W-:Y:S01]  /*1e570*/  FFMA.FTZ R223, R223, UR4, -R192 ;  /* 0x00000004dfdf7c23 */ /* 0x000fe200080108c0 */
[--C-:B------:R-:W-:Y:S01]  /*1e580*/  FFMA.FTZ R204, R215, UR4, -R182.reuse ;  /* 0x00000004d7cc7c23 */ /* 0x100fe200080108b6 */
[----:B------:R-:W-:Y:S01]  /*1e590*/  FFMA.FTZ R211, R211, UR4, -R182 ;  /* 0x00000004d3d37c23 */ /* 0x000fe200080108b6 */
[----:B------:R-:W-:Y:S03]  /*1e5a0*/  LDSM.16.MT88.4 R176, [R184+0x4800] ;  /* 0x00480000b8b0783b */ /* 0x000fe60000004200 */
        /* <DEDUP_REMOVED lines=120> */
[----:B------:R-:W3:Y:S01]  /*1ed30*/  MUFU.EX2 R197, R197 ;  /* 0x000000c500c57308 */ /* 0x000ee20000000800 */
[C---:B------:R-:W-:Y:S01]  /*1ed40*/  FMUL.FTZ R30, R0.reuse, R138 ;  /* 0x0000008a001e7220 */ /* 0x040fe20000410000 */
[----:B------:R-:W-:Y:S01]  /*1ed50*/  FMUL.FTZ R31, R0, R139 ;  /* 0x0000008b001f7220 */ /* 0x000fe20000410000 */
[----:B------:R-:W-:Y:S01]  /*1ed60*/  FMUL.FTZ R97, R2, R97 ;  /* 0x0000006102617220 */ /* 0x000fe20000410000 */
[----:B------:R-:W4:Y:S01]  /*1ed70*/  LDSM.16.MT88.4 R136, [R217+0x12000] ;  /* 0x01200000d988783b */ /* 0x000f220000004200 */
        /* <DEDUP_REMOVED lines=37> */
[C---:B----4-:R-:W-:Y:S01]  /*1efd0*/  HMMA.16816.F32.BF16 R44, R160.reuse, R136, R44 ;  /* 0x00000088a02c723c */ /* 0x050fe2000004182c */
[----:B------:R-:W-:Y:S02]  /*1efe0*/  MUFU.EX2 R200, R200 ;  /* 0x000000c800c87308 */ /* 0x000fe40000000800 */
[----:B------:R-:W-:Y:S01]  /*1eff0*/  FMUL.FTZ R125, R2, R125 ;  /* 0x0000007d027d7220 */ /* 0x000fe20000410000 */
[C---:B------:R-:W-:Y:S01]  /*1f000*/  FMUL.FTZ R126, R0.reuse, R126 ;  /* 0x0000007e007e7220 */ /* 0x040fe20000410000 */
[----:B------:R-:W-:Y:S01]  /*1f010*/  FMUL.FTZ R127, R0, R127 ;  /* 0x0000007f007f7220 */ /* 0x000fe20000410000 */
[C---:B------:R-:W-:Y:S01]  /*1f020*/  FMUL.FTZ R128, R2.reuse, R128 ;  /* 0x0000008002807220 */ /* 0x040fe20000410000 */
[----:B------:R-:W-:Y:S01]  /*1f030*/  FMUL.FTZ R129, R2, R129 ;  /* 0x0000008102817220 */ /* 0x000fe20000410000 */
[C---:B------:R-:W-:Y:S01]  /*1f040*/  HMMA.16816.F32.BF16 R48, R160.reuse, R138, R48 ;  /* 0x0000008aa030723c */ /* 0x040fe20000041830 */
[----:B------:R-:W4:Y:S02]  /*1f050*/  LDSM.16.MT88.4 R136, [R220+0x14000] ;  /* 0x01400000dc88783b */ /* 0x000f240000004200 */
[----:B------:R-:W5:Y:S01]  /*1f060*/  MUFU.EX2 R203, R203 ;  /* 0x000000cb00cb7308 */ /* 0x000f620000000800 */
[C---:B------:R-:W-:Y:S01]  /*1f070*/  FMUL.FTZ R130, R0.reuse, R130 ;  /* 0x0000008200827220 */ /* 0x040fe20000410000 */
[----:B------:R-:W-:Y:S01]  /*1f080*/  FMUL.FTZ R131, R0, R131 ;  /* 0x0000008300837220 */ /* 0x000fe20000410000 */
[--C-:B------:R-:W-:Y:S01]  /*1f090*/  FFMA.FTZ R206, R213, UR4, -R192.reuse ;  /* 0x00000004d5ce7c23 */ /* 0x100fe200080108c0 */
[----:B------:R-:W-:Y:S01]  /*1f0a0*/  FFMA.FTZ R207, R207, UR4, -R192 ;  /* 0x00000004cfcf7c23 */ /* 0x000fe200080108c0 */
[----:B------:R-:W-:Y:S01]  /*1f0b0*/  FFMA.FTZ R208, R209, UR4, -R182 ;  /* 0x00000004d1d07c23 */ /* 0x000fe200080108b6 */
[C---:B------:R-:W-:Y:S03]  /*1f0c0*/  HMMA.16816.F32.BF16 R52, R160.reuse, R132, R52 ;  /* 0x00000084a034723c */ /* 0x040fe60000041834 */
[----:B------:R-:W-:Y:S01]  /*1f0d0*/  FFMA.FTZ R209, R183, UR4, -R192 ;  /* 0x00000004b7d17c23 */ /* 0x000fe200080108c0 */
[----:B------:R-:W-:Y:S01]  /*1f0e0*/  FFMA.FTZ R205, R205, UR4, -R182 ;  /* 0x00000004cdcd7c23 */ /* 0x000fe200080108b6 */
[----:B------:R-:W-:Y:S01]  /*1f0f0*/  MUFU.EX2 R206, R206 ;  /* 0x000000ce00ce7308 */ /* 0x000fe20000000800 */
[--C-:B------:R-:W-:Y:S01]  /*1f100*/  FFMA.FTZ R210, R195, UR4, -R192.reuse ;  /* 0x00000004c3d27c23 */ /* 0x100fe200080108c0 */
[--C-:B------:R-:W-:Y:S01]  /*1f110*/  FFMA.FTZ R195, R181, UR4, -R192.reuse ;  /* 0x00000004b5c37c23 */ /* 0x100fe200080108c0 */
[C---:B------:R-:W-:Y:S01]  /*1f120*/  HMMA.16816.F32.BF16 R56, R160.reuse, R134, R56 ;  /* 0x00000086a038723c */ /* 0x040fe20000041838 */
[----:B------:R-:W3:Y:S02]  /*1f130*/  LDSM.16.MT88.4 R132, [R217+0x14000] ;  /* 0x01400000d984783b */ /* 0x000ee40000004200 */
[----:B------:R-:W-:Y:S01]  /*1f140*/  FFMA.FTZ R192, R180, UR4, -R192 ;  /* 0x00000004b4c07c23 */ /* 0x000fe200080108c0 */
[--C-:B------:R-:W-:Y:S03]  /*1f150*/  FFMA.FTZ R168, R168, UR4, -R182.reuse ;  /* 0x00000004a8a87c23 */ /* 0x100fe600080108b6 */
[----:B------:R-:W5:Y:S01]  /*1f160*/  MUFU.EX2 R207, R207 ;  /* 0x000000cf00cf7308 */ /* 0x000f620000000800 */
[--C-:B------:R-:W-:Y:S01]  /*1f170*/  FFMA.FTZ R167, R167, UR4, -R182.reuse ;  /* 0x00000004a7a77c23 */ /* 0x100fe200080108b6 */
[--C-:B------:R-:W-:Y:S01]  /*1f180*/  FFMA.FTZ R166, R166, UR4, -R182.reuse ;  /* 0x00000004a6a67c23 */ /* 0x100fe200080108b6 */
[C---:B------:R-:W-:Y:S03]  /*1f190*/  HMMA.16816.F32.BF16 R60, R160.reuse, R140, R60 ;  /* 0x0000008ca03c723c */ /* 0x040fe6000004183c */
[----:B------:R-:W-:Y:S01]  /*1f1a0*/  FFMA.FTZ R182, R165, UR4, -R182 ;  /* 0x00000004a5b67c23 */ /* 0x000fe200080108b6 */
[----:B------:R-:W-:Y:S03]  /*1f1b0*/  FFMA.FTZ R193, R2, R239, R193 ;  /* 0x000000ef02c17223 */ /* 0x000fe600000100c1 */
[----:B------:R-:W-:Y:S01]  /*1f1c0*/  MUFU.EX2 R208, R208 ;  /* 0x000000d000d07308 */ /* 0x000fe20000000800 */
[----:B------:R-:W-:Y:S01]  /*1f1d0*/  FFMA.FTZ R191, R0, R237, R191 ;  /* 0x000000ed00bf7223 */ /* 0x000fe200000100bf */
[C---:B------:R-:W-:Y:S01]  /*1f1e0*/  HMMA.16816.F32.BF16 R64, R160.reuse, R142, R64 ;  /* 0x0000008ea040723c */ /* 0x040fe20000041840 */
[----:B------:R-:W1:Y:S02]  /*1f1f0*/  LDSM.16.MT88.4 R140, [R184+0x4000] ;  /* 0x00400000b88c783b */ /* 0x000e640000004200 */
[----:B------:R-:W-:Y:S01]  /*1f200*/  FADD.FTZ R190, R190, R193 ;  /* 0x000000c1bebe7221 */ /* 0x000fe20000010000 */
[----:B------:R-:W-:Y:S04]  /*1f210*/  FADD.FTZ R191, R187, R191 ;  /* 0x000000bfbbbf7221 */ /* 0x000fe80000010000 */
[----:B------:R2:W-:Y:S01]  /*1f220*/  MUFU.EX2 R165, R182 ;  /* 0x000000b600a57308 */ /* 0x0005e20000000800 */
[----:B------:R-:W-:Y:S01]  /*1f230*/  FADD.FTZ R186, R186, R191 ;  /* 0x000000bfbaba7221 */ /* 0x000fe20000010000 */
[C---:B----4-:R-:W-:Y:S03]  /*1f240*/  HMMA.16816.F32.BF16 R68, R160.reuse, R136, R68 ;  /* 0x00000088a044723c */ /* 0x050fe60000041844 */
[----:B------:R-:W-:Y:S05]  /*1f250*/  FADD.FTZ R185, R185, R186 ;  /* 0x000000bab9b97221 */ /* 0x000fea0000010000 */
[----:B------:R-:W4:Y:S01]  /*1f260*/  MUFU.EX2 R205, R205 ;  /* 0x000000cd00cd7308 */ /* 0x000f220000000800 */
[C---:B------:R-:W-:Y:S01]  /*1f270*/  HMMA.16816.F32.BF16 R72, R160.reuse, R138, R72 ;  /* 0x0000008aa048723c */ /* 0x040fe20000041848 */
[----:B------:R-:W5:Y:S08]  /*1f280*/  LDSM.16.MT88.4 R136, [R221+0x4000] ;  /* 0x00400000dd88783b */ /* 0x000f700000004200 */
[----:B------:R-:W-:Y:S01]  /*1f290*/  MUFU.EX2 R209, R209 ;  /* 0x000000d100d17308 */ /* 0x000fe20000000800 */
[C---:B---3--:R-:W-:Y:S01]  /*1f2a0*/  HMMA.16816.F32.BF16 R76, R160.reuse, R132, R76 ;  /* 0x00000084a04c723c */ /* 0x048fe2000004184c */
[----:B--2---:R-:W-:Y:S08]  /*1f2b0*/  LDSM.16.MT88.4 R180, [R184+0x5800] ;  /* 0x00580000b8b4783b */ /* 0x004ff00000004200 */
[----:B------:R-:W2:Y:S01]  /*1f2c0*/  MUFU.EX2 R210, R210 ;  /* 0x000000d200d27308 */ /* 0x000ea20000000800 */
[C---:B------:R-:W-:Y:S01]  /*1f2d0*/  HMMA.16816.F32.BF16 R80, R160.reuse, R134, R80 ;  /* 0x00000086a050723c */ /* 0x040fe20000041850 */
[----:B------:R-:W3:Y:S08]  /*1f2e0*/  LDSM.16.MT88.4 R132, [R220+0x16000] ;  /* 0x01600000dc84783b */ /* 0x000ef00000004200 */
[----:B------:R-:W-:Y:S01]  /*1f2f0*/  MUFU.EX2 R168, R168 ;  /* 0x000000a800a87308 */ /* 0x000fe20000000800 */
[C---:B-1----:R-:W-:Y:S09]  /*1f300*/  HMMA.16816.F32.BF16 R84, R160.reuse, R140, R84 ;  /* 0x0000008ca054723c */ /* 0x042ff20000041854 */
[----:B------:R-:W1:Y:S01]  /*1f310*/  MUFU.EX2 R167, R167 ;  /* 0x000000a700a77308 */ /* 0x000e620000000800 */
[C---:B------:R-:W-:Y:S01]  /*1f320*/  HMMA.16816.F32.BF16 R88, R160.reuse, R142, R88 ;  /* 0x0000008ea058723c */ /* 0x040fe20000041858 */
[----:B------:R-:W4:Y:S08]  /*1f330*/  LDSM.16.MT88.4 R140, [R217+0x16000] ;  /* 0x01600000d98c783b */ /* 0x000f300000004200 */
[----:B------:R-:W-:Y:S01]  /*1f340*/  MUFU.EX2 R195, R195 ;  /* 0x000000c300c37308 */ /* 0x000fe20000000800 */
[C---:B-----5:R-:W-:Y:S09]  /*1f350*/  HMMA.16816.F32.BF16 R92, R160.reuse, R136, R92 ;  /* 0x00000088a05c723c */ /* 0x060ff2000004185c */
[----:B------:R-:W5:Y:S01]  /*1f360*/  MUFU.EX2 R192, R192 ;  /* 0x000000c000c07308 */ /* 0x000f620000000800 */
[C---:B------:R-:W-:Y:S01]  /*1f370*/  HMMA.16816.F32.BF16 R96, R160.reuse, R138, R96 ;  /* 0x0000008aa060723c */ /* 0x040fe20000041860 */
[----:B------:R-:W2:Y:S08]  /*1f380*/  LDSM.16.MT88.4 R136, [R184+0x6000] ;  /* 0x00600000b888783b */ /* 0x000eb00000004200 */
[----:B------:R-:W5:Y:S01]  /*1f390*/  MUFU.EX2 R166, R166 ;  /* 0x000000a600a67308 */ /* 0x000f620000000800 */
[C---:B---3--:R-:W-:Y:S08]  /*1f3a0*/  HMMA.16816.F32.BF16 R100, R160.reuse, R132, R100 ;  /* 0x00000084a064723c */ /* 0x048ff00000041864 */
[C---:B------:R-:W-:Y:S01]  /*1f3b0*/  HMMA.16816.F32.BF16 R104, R160.reuse, R134, R104 ;  /* 0x00000086a068723c */ /* 0x040fe20000041868 */
[----:B------:R-:W3:Y:S07]  /*1f3c0*/  LDSM.16.MT88.4 R132, [R221+0x6000] ;  /* 0x00600000dd84783b */ /* 0x000eee0000004200 */
[C---:B----4-:R-:W-:Y:S08]  /*1f3d0*/  HMMA.16816.F32.BF16 R108, R160.reuse, R140, R108 ;  /* 0x0000008ca06c723c */ /* 0x050ff0000004186c */
[C---:B------:R-:W-:Y:S01]  /*1f3e0*/  HMMA.16816.F32.BF16 R112, R160.reuse, R142, R112 ;  /* 0x0000008ea070723c */ /* 0x040fe20000041870 */
[----:B------:R-:W-:Y:S07]  /*1f3f0*/  LDSM.16.MT88.4 R140, [R217+0x10800] ;  /* 0x01080000d98c783b */ /* 0x000fee0000004200 */
[C---:B--2---:R-:W-:Y:S08]  /*1f400*/  HMMA.16816.F32.BF16 R116, R160.reuse, R136, R116 ;  /* 0x00000088a074723c */ /* 0x044ff00000041874 */
[C---:B------:R-:W-:Y:S01]  /*1f410*/  HMMA.16816.F32.BF16 R120, R160.reuse, R138, R120 ;  /* 0x0000008aa078723c */ /* 0x040fe20000041878 */
[----:B------:R-:W2:Y:S07]  /*1f420*/  LDSM.16.MT88.4 R136, [R220+0x10800] ;  /* 0x01080000dc88783b */ /* 0x000eae0000004200 */
[C---:B---3--:R-:W-:Y:S03]  /*1f430*/  HMMA.16816.F32.BF16 R124, R160.reuse, R132, R124 ;  /* 0x00000084a07c723c */ /* 0x048fe6000004187c */
        /* <DEDUP_REMOVED lines=10> */
[C---:B--2---:R-:W-:Y:S08]  /*1f4e0*/  HMMA.16816.F32.BF16 R4, R132.reuse, R136, R4 ;  /* 0x000000888404723c */ /* 0x044ff00000041804 */
        /* <DEDUP_REMOVED lines=35> */
[C---:B-1----:R-:W-:Y:S08]  /*1f720*/  HMMA.16816.F32.BF16 R100, R132.reuse, R148, R100 ;  /* 0x000000948464723c */ /* 0x042ff00000041864 */
[C---:B------:R-:W-:Y:S01]  /*1f730*/  HMMA.16816.F32.BF16 R104, R132.reuse, R150, R104 ;  /* 0x000000968468723c */ /* 0x040fe20000041868 */
[----:B------:R-:W-:Y:S07]  /*1f740*/  LDSM.16.MT88.4 R148, [R216+0x11000] ;  /* 0x01100000d894783b */ /* 0x000fee0000004200 */
[C---:B--2---:R-:W-:Y:S08]  /*1f750*/  HMMA.16816.F32.BF16 R108, R132.reuse, R136, R108 ;  /* 0x00000088846c723c */ /* 0x044ff0000004186c */
[C---:B------:R-:W-:Y:S01]  /*1f760*/  HMMA.16816.F32.BF16 R112, R132.reuse, R138, R112 ;  /* 0x0000008a8470723c */ /* 0x040fe20000041870 */
[----:B------:R-:W1:Y:S07]  /*1f770*/  LDSM.16.MT88.4 R136, [R220+0x11000] ;  /* 0x01100000dc88783b */ /* 0x000e6e0000004200 */
[C---:B---3--:R-:W-:Y:S08]  /*1f780*/  HMMA.16816.F32.BF16 R116, R132.reuse, R140, R116 ;  /* 0x0000008c8474723c */ /* 0x048ff00000041874 */
[C---:B------:R-:W-:Y:S01]  /*1f790*/  HMMA.16816.F32.BF16 R120, R132.reuse, R142, R120 ;  /* 0x0000008e8478723c */ /* 0x040fe20000041878 */
[----:B------:R-:W2:Y:S07]  /*1f7a0*/  LDSM.16.MT88.4 R140, [R184+0x1000] ;  /* 0x00100000b88c783b */ /* 0x000eae0000004200 */
[C---:B----4-:R-:W-:Y:S08]  /*1f7b0*/  HMMA.16816.F32.BF16 R124, R132.reuse, R144, R124 ;  /* 0x00000090847c723c */ /* 0x050ff0000004187c */
        /* <DEDUP_REMOVED lines=15> */
[----:B------:R-:W4:Y:S07]  /*1f8b0*/  LDSM.16.MT88.4 R148, [R184+0x5000] ;  /* 0x00500000b894783b */ /* 0x000f2e0000004200 */
        /* <DEDUP_REMOVED lines=18> */
[----:B-----5:R-:W-:Y:S01]  /*1f9e0*/  F2FP.BF16.F32.PACK_AB R174, R192, R195 ;  /* 0x000000c3c0ae723e */ /* 0x020fe200000010ff */
        /* <DEDUP_REMOVED lines=10> */
[C---:B----4-:R-:W-:Y:S08]  /*1fa90*/  HMMA.16816.F32.BF16 R84, R132.reuse, R148, R84 ;  /* 0x000000948454723c */ /* 0x050ff00000041854 */
        /* <DEDUP_REMOVED lines=75> */
.L_x_1842:
        /* <DEDUP_REMOVED lines=221> */
[----:B--2---:R-:W-:-:S03]  /*20d20*/  MOV R137, UR8 ;  /* 0x0000000800897c02 */ /* 0x004fc60008000f00 */
[----:B------:R-:W-:Y:S04]  /*20d30*/  STS.64 [R9+0x4800], R42 ;  /* 0x0048002a09007388 */ /* 0x000fe80000000a00 */
[----:B------:R-:W-:Y:S01]  /*20d40*/  STS.64 [R12+0x4000], R44 ;  /* 0x0040002c0c007388 */ /* 0x000fe20000000a00 */
[----:B-----5:R-:W-:-:S03]  /*20d50*/  MOV R133, 0xff800000 ;  /* 0xff80000000857802 */ /* 0x020fc60000000f00 */
[----:B------:R-:W-:Y:S01]  /*20d60*/  STS.64 [R12+0x4800], R46 ;  /* 0x0048002e0c007388 */ /* 0x000fe20000000a00 */
[----:B----4-:R-:W-:Y:S01]  /*20d70*/  @P6 FFMA.FTZ R133, R3, R16, R6 ;  /* 0x0000001003856223 */ /* 0x010fe20000010006 */
[C---:B------:R-:W-:Y:S02]  /*20d80*/  IADD3 R3, PT, PT, R219.reuse, 0x28, RZ ;  /* 0x00000028db037810 */ /* 0x040fe40007ffe0ff */
[----:B------:R-:W-:Y:S01]  /*20d90*/  STS.64 [R13+0x4000], R48 ;  /* 0x004000300d007388 */ /* 0x000fe20000000a00 */
[----:B---3--:R-:W-:Y:S01]  /*20da0*/  MOV R134, 0xff800000 ;  /* 0xff80000000867802 */ /* 0x008fe20000000f00 */
[----:B-1----:R-:W-:Y:S01]  /*20db0*/  @P3 FFMA.FTZ R134, R164, R15, R5 ;  /* 0x0000000fa4863223 */ /* 0x002fe20000010005 */
[----:B------:R-:W-:Y:S01]  /*20dc0*/  IADD3 R135, PT, PT, R219, 0x20, RZ ;  /* 0x00000020db877810 */ /* 0x000fe20007ffe0ff */
        /* <DEDUP_REMOVED lines=35> */
[----:B-1----:R-:W-:-:S03]  /*21000*/  LOP3.LUT R9, R4, 0x3f00, RZ, 0xc0, !PT ;  /* 0x00003f0004097812 */ /* 0x002fc600078ec0ff */
[----:B------:R2:W-:Y:S01]  /*21010*/  STS.64 [R14+0xc000], R120 ;  /* 0x00c000780e007388 */ /* 0x0005e20000000a00 */
[----:B------:R-:W-:-:S03]  /*21020*/  LOP3.LUT R9, R9, 0x3c, R0, 0xf8, !PT ;  /* 0x0000003c09097812 */ /* 0x000fc600078ef800 */
[----:B------:R2:W-:Y:S01]  /*21030*/  STS.64 [R14+0xc800], R122 ;  /* 0x00c8007a0e007388 */ /* 0x0005e20000000a00 */
[----:B------:R-:W-:-:S03]  /*21040*/  IADD3 R132, P3, PT, R9, UR8, RZ ;  /* 0x0000000809847c10 */ /* 0x000fc6000ff7e0ff */
[----:B------:R2:W-:Y:S04]  /*21050*/  STS.64 [R8+0xc000], R124 ;  /* 0x00c0007c08007388 */ /* 0x0005e80000000a00 */
        /* <DEDUP_REMOVED lines=49> */
.L_x_1848:
[----:B------:R-:W-:Y:S05]  /*21370*/  BSYNC.RECONVERGENT B0 ;  /* 0x0000000000007941 */ /* 0x000fea0003800200 */
.L_x_1847:
        /* <DEDUP_REMOVED lines=25> */
.L_x_1850:
[----:B------:R-:W-:Y:S05]  /*21510*/  BSYNC.RECONVERGENT B0 ;  /* 0x0000000000007941 */ /* 0x000fea0003800200 */
.L_x_1849:
        /* <DEDUP_REMOVED lines=26> */
.L_x_1852:
[----:B------:R-:W-:Y:S05]  /*216c0*/  BSYNC.RECONVERGENT B0 ;  /* 0x0000000000007941 */ /* 0x000fea0003800200 */
.L_x_1851:
        /* <DEDUP_REMOVED lines=24> */
.L_x_1854:
[----:B------:R-:W-:Y:S05]  /*21850*/  BSYNC.RECONVERGENT B0 ;  /* 0x0000000000007941 */ /* 0x000fea0003800200 */
.L_x_1853:
        /* <DEDUP_REMOVED lines=23> */
.L_x_1856:
[----:B------:R-:W-:Y:S05]  /*219d0*/  BSYNC.RECONVERGENT B0 ;  /* 0x0000000000007941 */ /* 0x000fea0003800200 */
.L_x_1855:
        /* <DEDUP_REMOVED lines=24> */
.L_x_1858:
[----:B------:R-:W-:Y:S05]  /*21b60*/  BSYNC.RECONVERGENT B0 ;  /* 0x0000000000007941 */ /* 0x000fea0003800200 */
.L_x_1857:
        /* <DEDUP_REMOVED lines=24> */
.L_x_1860:
[----:B------:R-:W-:Y:S05]  /*21cf0*/  BSYNC.RECONVERGENT B0 ;  /* 0x0000000000007941 */ /* 0x000fea0003800200 */
.L_x_1859:
        /* <DEDUP_REMOVED lines=24> */
.L_x_1862:
[----:B------:R-:W-:Y:S05]  /*21e80*/  BSYNC.RECONVERGENT B0 ;  /* 0x0000000000007941 */ /* 0x000fea0003800200 */
.L_x_1861:
        /* <DEDUP_REMOVED lines=24> */
.L_x_1863:
        /* <DEDUP_REMOVED lines=15> */
.L_x_7467:


//--------------------- .text._ZN5flash24flash_fwd_splitkv_kernelI23Flash_fwd_kernel_traitsILi256ELi64ELi64ELi4ELb0ELb0EN7cutlass10bfloat16_tE19Flash_kernel_traitsILi256ELi64ELi64ELi4ES3_EELb0ELb1ELb0ELb0ELb0ELb0ELb0ELb0EEEvNS_16Flash_fwd_paramsE --------------------------
	.section	.text._ZN5flash24flash_fwd_splitkv_kernelI23Flash_fwd_kernel_traitsILi256ELi64ELi64ELi4ELb0ELb0EN7cutlass10bfloat16_tE19Flash_kernel_traitsILi256ELi64ELi64ELi4ES3_EELb0ELb1ELb0ELb0ELb0ELb0ELb0ELb0EEEvNS_16Flash_fwd_paramsE,"ax",@progbits
	.align	128
        .global         _ZN5flash24flash_fwd_splitkv_kernelI23Flash_fwd_kernel_traitsILi256ELi64ELi64ELi4ELb0ELb0EN7cutlass10bfloat16_tE19Flash_kernel_traitsILi256ELi64ELi64ELi4ES3_EELb0ELb1ELb0ELb0ELb0ELb0ELb0ELb0EEEvNS_16Flash_fwd_paramsE
        .type           _ZN5flash24flash_fwd_splitkv_kernelI23Flash_fwd_kernel_traitsILi256ELi64ELi64ELi4ELb0ELb0EN7cutlass10bfloat16_tE19Flash_kernel_traitsILi256ELi64ELi64ELi4ES3_EELb0ELb1ELb0ELb0ELb0ELb0ELb0ELb0EEEvNS_16Flash_fwd_paramsE,@function
        .size           _ZN5flash24flash_fwd_splitkv_kernelI23Flash_fwd_kernel_traitsILi256ELi64ELi64ELi4ELb0ELb0EN7cutlass10bfloat16_tE19Flash_kernel_traitsILi256ELi64ELi64ELi4ES3_EELb0ELb1ELb0ELb0ELb0ELb0ELb0ELb0EEEvNS_16Flash_fwd_paramsE,(.L_x_7468 - _ZN5flash24flash_fwd_splitkv_kernelI23Flash_fwd_kernel_traitsILi256ELi64ELi64ELi4ELb0ELb0EN7cutlass10bfloat16_tE19Flash_kernel_traitsILi256ELi64ELi64ELi4ES3_EELb0ELb1ELb0ELb0ELb0ELb0ELb0ELb0EEEvNS_16Flash_fwd_paramsE)
        .other          _ZN5flash24flash_fwd_splitkv_kernelI23Flash_fwd_kernel_traitsILi256ELi64ELi64ELi4ELb0ELb0EN7cutlass10bfloat16_tE19Flash_kernel_traitsILi256ELi64ELi64ELi4ES3_EELb0ELb1ELb0ELb0ELb0ELb0ELb0ELb0EEEvNS_16Flash_fwd_paramsE,@"STO_CUDA_ENTRY STV_DEFAULT"
_ZN5flash24flash_fwd_splitkv_kernelI23Flash_fwd_kernel_traitsILi256ELi64ELi64ELi4ELb0ELb0EN7cutlass10bfloat16_tE19Flash_kernel_traitsILi256ELi64ELi64ELi4ES3_EELb0ELb1ELb0ELb0ELb0ELb0ELb0ELb0EEEvNS_16Flash_fwd_paramsE:
.text._ZN5flash24flash_fwd_splitkv_kernelI23Flash_fwd_kernel_traitsILi256ELi64ELi64ELi4ELb0ELb0EN7cutlass10bfloat16_tE19Flash_kernel_traitsILi256ELi64ELi64ELi4ES3_EELb0ELb1ELb0ELb0ELb0ELb0ELb0ELb0EEEvNS_16Flash_fwd_paramsE:
[----:B------:R-:W-:Y:S01]  /*0000*/  LDC R1, c[0x0][0x37c] ;  /* 0x0000df00ff017b82 */ /* 0x000fe20000000800 */
[----:B------:R-:W1:Y:S07]  /*0010*/  LDCU.64 UR8, c[0x0][0x460] ;  /* 0x00008c00ff0877ac */ /* 0x000e6e0008000a00 */
[----:B------:R-:W2:Y:S01]  /*0020*/  S2UR UR14, SR_CTAID.Y ;  /* 0x00000000000e79c3 */ /* 0x000ea20000002600 */
[----:B------:R-:W3:Y:S01]  /*0030*/  LDCU.64 UR4, c[0x0][0x478] ;  /* 0x00008f00ff0477ac */ /* 0x000ee20008000a00 */
[----:B------:R-:W4:Y:S01]  /*0040*/  LDCU.64 UR10, c[0x0][0x470] ;  /* 0x00008e00ff0a77ac */ /* 0x000f220008000a00 */
[----:B------:R-:W2:Y:S01]  /*0050*/  LDCU.64 UR16, c[0x0][0x460] ;  /* 0x00008c00ff1077ac */ /* 0x000ea20008000a00 */
[----:B------:R-:W5:Y:S01]  /*0060*/  LDCU.U8 UR12, c[0x0][0x532] ;  /* 0x0000a640ff0c77ac */ /* 0x000f620008000000 */
[----:B-1----:R-:W-:Y:S01]  /*0070*/  ISETP.NE.U32.AND P4, PT, RZ, UR8, PT ;  /* 0x00000008ff007c0c */ /* 0x002fe2000bf85070 */
[----:B------:R-:W1:Y:S03]  /*0080*/  LDCU.64 UR6, c[0x0][0x468] ;  /* 0x00008d00ff0677ac */ /* 0x000e660008000a00 */
[----:B------:R-:W-:Y:S01]  /*0090*/  ISETP.NE.AND.EX P4, PT, RZ, UR9, PT, P4 ;  /* 0x00000009ff007c0c */ /* 0x000fe2000bf85340 */
[----:B------:R-:W-:-:S02]  /*00a0*/  UISETP.NE.U32.AND UP4, UPT, UR8, URZ, UPT ;  /* 0x000000ff0800728c */ /* 0x000fc4000bf85070 */
[----:B---3--:R-:W-:Y:S02]  /*00b0*/  UISETP.NE.U32.AND UP2, UPT, UR4, URZ, UPT ;  /* 0x000000ff0400728c */ /* 0x008fe4000bf45070 */
[----:B------:R-:W-:Y:S01]  /*00c0*/  UISETP.NE.AND.EX UP4, UPT, UR9, URZ, UPT, UP4 ;  /* 0x000000ff0900728c */ /* 0x000fe2000bf85340 */
[----:B------:R-:W3:Y:S01]  /*00d0*/  LDCU.64 UR24, c[0x0][0x358] ;  /* 0x00006b00ff1877ac */ /* 0x000ee20008000a00 */
[----:B------:R-:W-:-:S04]  /*00e0*/  UISETP.NE.AND.EX UP2, UPT, UR5, URZ, UPT, UP2 ;  /* 0x000000ff0500728c */ /* 0x000fc8000bf45320 */
[----:B------:R-:W-:Y:S01]  /*00f0*/  PLOP3.LUT P2, PT, PT, PT, UP4, 0x80, 0x8 ;  /* 0x000000000008781c */ /* 0x000fe20003f4f048 */
[----:B----4-:R-:W-:Y:S02]  /*0100*/  UISETP.NE.U32.AND UP3, UPT, UR10, URZ, UPT ;  /* 0x000000ff0a00728c */ /* 0x010fe4000bf65070 */
[----:B--2---:R-:W-:Y:S02]  /*0110*/  UIMAD.WIDE.U32 UR16, UR14, 0x4, UR16 ;  /* 0x000000040e1078a5 */ /* 0x004fe4000f8e0010 */
[----:B------:R-:W-:Y:S02]  /*0120*/  UISETP.NE.AND.EX UP3, UPT, UR11, URZ, UPT, UP3 ;  /* 0x000000ff0b00728c */ /* 0x000fe4000bf65330 */
[----:B------:R-:W-:Y:S02]  /*0130*/  USHF.L.U32 UR9, UR14, 0x2, URZ ;  /* 0x000000020e097899 */ /* 0x000fe400080006ff */
[----:B-----5:R-:W-:Y:S01]  /*0140*/  UISETP.NE.AND UP5, UPT, UR12, URZ, UPT ;  /* 0x000000ff0c00728c */ /* 0x020fe2000bfa5270 */
[----:B------:R-:W-:Y:S01]  /*0150*/  IMAD.U32 R6, RZ, RZ, UR16 ;  /* 0x00000010ff067e24 */ /* 0x000fe2000f8e00ff */
[----:B-1----:R-:W-:Y:S01]  /*0160*/  UISETP.EQ.U32.AND UP6, UPT, UR6, URZ, UPT ;  /* 0x000000ff0600728c */ /* 0x002fe2000bfc2070 */
[----:B------:R-:W-:Y:S01]  /*0170*/  IMAD.U32 R7, RZ, RZ, UR17 ;  /* 0x00000011ff077e24 */ /* 0x000fe2000f8e00ff */
[----:B------:R-:W-:-:S02]  /*0180*/  USHF.R.U32.HI UR8, URZ, 0x1e, UR14 ;  /* 0x0000001eff087899 */ /* 0x000fc4000801160e */
[----:B------:R-:W-:Y:S02]  /*0190*/  @UP2 UIADD3 UR12, UP0, UPT, UR9, UR4, URZ ;  /* 0x00000004090c2290 */ /* 0x000fe4000ff1e0ff */
[----:B------:R-:W-:Y:S01]  /*01a0*/  UISETP.EQ.OR.EX UP6, UPT, UR7, URZ, !UP5, UP6 ;  /* 0x000000ff0700728c */ /* 0x000fe2000efc2760 */
[----:B---3--:R-:W2:Y:S01]  /*01b0*/  @P4 LDG.E R5, desc[UR24][R6.64] ;  /* 0x0000001806054981 */ /* 0x008ea2000c1e1900 */
[----:B------:R-:W-:Y:S02]  /*01c0*/  @UP2 UIADD3.X UR13, UPT, UPT, UR8, UR5, URZ, UP0, !UPT ;  /* 0x00000005080d2290 */ /* 0x000fe400087fe4ff */
[----:B------:R-:W-:Y:S01]  /*01d0*/  @UP3 UIADD3 UR10, UP1, UPT, UR9, UR10, URZ ;  /* 0x0000000a090a3290 */ /* 0x000fe2000ff3e0ff */
[----:B------:R1:W3:Y:S01]  /*01e0*/  @P2 LDG.E R2, desc[UR24][R6.64+0x4] ;  /* 0x0000041806022981 */ /* 0x0002e2000c1e1900 */
[----:B------:R-:W-:Y:S01]  /*01f0*/  UIADD3 UR4, UP0, UPT, UR9, UR6, URZ ;  /* 0x0000000609047290 */ /* 0x000fe2000ff1e0ff */
[----:B------:R-:W-:Y:S01]  /*0200*/  PLOP3.LUT P1, PT, PT, PT, UP3, 0x80, 0x8 ;  /* 0x000000000008781c */ /* 0x000fe20003f2f038 */
[----:B------:R-:W-:Y:S01]  /*0210*/  @UP3 UIADD3.X UR11, UPT, UPT, UR8, UR11, URZ, UP1, !UPT ;  /* 0x0000000b080b3290 */ /* 0x000fe20008ffe4ff */
[----:B------:R-:W-:Y:S01]  /*0220*/  PLOP3.LUT P3, PT, PT, PT, UP6, 0x80, 0x8 ;  /* 0x000000000008781c */ /* 0x000fe20003f6f068 */
[----:B------:R-:W-:Y:S01]  /*0230*/  UIADD3.X UR5, UPT, UPT, UR8, UR7, URZ, UP0, !UPT ;  /* 0x0000000708057290 */ /* 0x000fe200087fe4ff */
[----:B------:R-:W-:Y:S01]  /*0240*/  PLOP3.LUT P0, PT, PT, PT, UP2, 0x80, 0x8 ;  /* 0x000000000008781c */ /* 0x000fe20003f0f028 */
[----:B------:R-:W-:-:S02]  /*0250*/  IMAD.U32 R10, RZ, RZ, UR10 ;  /* 0x0000000aff0a7e24 */ /* 0x000fc4000f8e00ff */
[----:B------:R-:W-:Y:S01]  /*0260*/  IMAD.U32 R11, RZ, RZ, UR11 ;  /* 0x0000000bff0b7e24 */ /* 0x000fe2000f8e00ff */
[----:B------:R-:W4:Y:S01]  /*0270*/  S2UR UR23, SR_CTAID.X ;  /* 0x00000000001779c3 */ /* 0x000f220000002500 */
[----:B------:R-:W-:Y:S01]  /*0280*/  IMAD.U32 R8, RZ, RZ, UR12 ;  /* 0x0000000cff087e24 */ /* 0x000fe2000f8e00ff */
[----:B------:R-:W-:Y:S01]  /*0290*/  UMOV UR19, 0xffffffff ;  /* 0xffffffff00137882 */ /* 0x000fe20000000000 */
[----:B------:R-:W-:Y:S01]  /*02a0*/  IMAD.U32 R9, RZ, RZ, UR13 ;  /* 0x0000000dff097e24 */ /* 0x000fe2000f8e00ff */
[----:B------:R-:W5:Y:S01]  /*02b0*/  @!UP4 LDCU UR27, c[0x0][0x434] ;  /* 0x00008680ff1bc7ac */ /* 0x000f620008000800 */
[----:B------:R-:W5:Y:S01]  /*02c0*/  @P1 LDG.E R3, desc[UR24][R10.64] ;  /* 0x000000180a031981 */ /* 0x000f62000c1e1900 */
[----:B------:R-:W4:Y:S03]  /*02d0*/  @!UP2 LDCU UR10, c[0x0][0x43c] ;  /* 0x00008780ff0aa7ac */ /* 0x000f260008000800 */
[----:B------:R-:W5:Y:S01]  /*02e0*/  @P0 LDG.E R0, desc[UR24][R8.64] ;  /* 0x0000001808000981 */ /* 0x000f62000c1e1900 */
[----:B-1----:R-:W-:-:S02]  /*02f0*/  IMAD.U32 R6, RZ, RZ, UR4 ;  /* 0x00000004ff067e24 */ /* 0x002fc4000f8e00ff */
[----:B------:R-:W-:Y:S01]  /*0300*/  IMAD.U32 R7, RZ, RZ, UR5 ;  /* 0x00000005ff077e24 */ /* 0x000fe2000f8e00ff */
[----:B------:R-:W1:Y:S04]  /*0310*/  @!UP2 LDCU.64 UR4, c[0x0][0x488] ;  /* 0x00009100ff04a7ac */ /* 0x000e680008000a00 */
[----:B------:R-:W5:Y:S01]  /*0320*/  @!P3 LDG.E R4, desc[UR24][R6.64] ;  /* 0x000000180604b981 */ /* 0x000f62000c1e1900 */
[----:B------:R-:W-:Y:S02]  /*0330*/  UISETP.NE.U32.AND UP3, UPT, UR6, URZ, UPT ;  /* 0x000000ff0600728c */ /* 0x000fe4000bf65070 */
[----:B----4-:R-:W-:Y:S02]  /*0340*/  USHF.L.U32 UR23, UR23, 0x6, URZ ;  /* 0x0000000617177899 */ /* 0x010fe400080006ff */
[----:B------:R-:W-:Y:S01]  /*0350*/  UISETP.NE.AND.EX UP3, UPT, UR7, URZ, UPT, UP3 ;  /* 0x000000ff0700728c */ /* 0x000fe2000bf65330 */
[----:B------:R-:W-:-:S02]  /*0360*/  UMOV UR17, 0xffffffff ;  /* 0xffffffff00117882 */ /* 0x000fc40000000000 */
[----:B------:R-:W-:Y:S01]  /*0370*/  UMOV UR7, URZ ;  /* 0x000000ff00077c82 */ /* 0x000fe20008000000 */
[----:B-1----:R-:W-:-:S04]  /*0380*/  @!UP2 UISETP.NE.U32.AND UP0, UPT, UR4, URZ, UPT ;  /* 0x000000ff0400a28c */ /* 0x002fc8000bf05070 */
[----:B------:R-:W-:-:S03]  /*0390*/  @!UP2 UISETP.NE.AND.EX UP0, UPT, UR5, URZ, UPT, UP0 ;  /* 0x000000ff0500a28c */ /* 0x000fc6000bf05300 */
[----:B------:R-:W1:Y:S01]  /*03a0*/  @!UP3 LDCU UR5, c[0x0][0x438] ;  /* 0x00008700ff05b7ac */ /* 0x000e620008000800 */
[----:B------:R-:W-:Y:S01]  /*03b0*/  @!UP2 USEL UR4, UR10, URZ, UP0 ;  /* 0x000000ff0a04a287 */ /* 0x000fe20008000000 */
[----:B--2---:R-:W-:Y:S02]  /*03c0*/  @P4 R2UR UR19, R5 ;  /* 0x00000000051342ca */ /* 0x004fe400000e0000 */
[----:B---3--:R-:W-:-:S13]  /*03d0*/  @P2 R2UR UR11, R2 ;  /* 0x00000000020b22ca */ /* 0x008fda00000e0000 */
[----:B-----5:R-:W-:Y:S01]  /*03e0*/  @UP4 UIADD3 UR27, UPT, UPT, UR11, -UR19, URZ ;  /* 0x800000130b1b4290 */ /* 0x020fe2000fffe0ff */
[----:B------:R-:W-:-:S03]  /*03f0*/  @P1 R2UR UR7, R3 ;  /* 0x00000000030712ca */ /* 0x000fc600000e0000 */
[----:B------:R-:W-:Y:S01]  /*0400*/  UISETP.GT.AND UP1, UPT, UR27, UR23, UPT ;  /* 0x000000171b00728c */ /* 0x000fe2000bf24270 */
[----:B------:R-:W-:-:S05]  /*0410*/  @P0 R2UR UR26, R0 ;  /* 0x00000000001a02ca */ /* 0x000fca00000e0000 */
[----:B------:R-:W-:Y:S02]  /*0420*/  PLOP3.LUT P0, PT, PT, PT, UP1, 0x80, 0x8 ;  /* 0x000000000008781c */ /* 0x000fe40003f0f018 */
[----:B------:R-:W-:Y:S01]  /*0430*/  @!P3 R2UR UR17, R4 ;  /* 0x000000000411b2ca */ /* 0x000fe200000e0000 */
[----:B-1----:R-:W-:-:S14]  /*0440*/  BRA.U !UP3, `(.L_x_1864) ;  /* 0x000000010b187547 */ /* 0x002fdc000b800000 */
[----:B------:R-:W-:-:S13]  /*0450*/  PLOP3.LUT P1, PT, PT, PT, UP5, 0x80, 0x8 ;  /* 0x000000000008781c */ /* 0x000fda0003f2f058 */
[----:B------:R-:W2:Y:S04]  /*0460*/  @P1 LDG.E R0, desc[UR24][R6.64+0x4] ;  /* 0x0000041806001981 */ /* 0x000ea8000c1e1900 */
[----:B------:R-:W3:Y:S01]  /*0470*/  @!P1 LDG.E R2, desc[UR24][R6.64] ;  /* 0x0000001806029981 */ /* 0x000ee2000c1e1900 */
[----:B--2---:R-:W-:-:S13]  /*0480*/  @P1 R2UR UR5, R0 ;  /* 0x00000000000512ca */ /* 0x004fda00000e0000 */
[----:B------:R-:W-:-:S07]  /*0490*/  @UP5 UIADD3 UR5, UPT, UPT, UR5, -UR17, URZ ;  /* 0x8000001105055290 */ /* 0x000fce000fffe0ff */
[----:B---3--:R-:W-:-:S15]  /*04a0*/  @!P1 R2UR UR5, R2 ;  /* 0x00000000020592ca */ /* 0x008fde00000e0000 */
.L_x_1864:
[----:B------:R-:W-:Y:S01]  /*04b0*/  @UP2 UIADD3 UR26, UPT, UPT, UR26, -UR7, URZ ;  /* 0x800000071a1a2290 */ /* 0x000fe2000fffe0ff */
[----:B------:R-:W-:Y:S11]  /*04c0*/  @!P0 EXIT ;  /* 0x000000000000894d */ /* 0x000ff60003800000 */
[----:B------:R-:W1:Y:S01]  /*04d0*/  LDCU UR22, c[0x0][0x508] ;  /* 0x0000a100ff1677ac */ /* 0x000e620008000800 */
[----:B------:R-:W2:Y:S01]  /*04e0*/  S2R R215, SR_TID.X ;  /* 0x0000000000d77919 */ /* 0x000ea20000002100 */
[----:B------:R-:W3:Y:S01]  /*04f0*/  S2UR UR28, SR_CTAID.Z ;  /* 0x00000000001c79c3 */ /* 0x000ee20000002700 */
[----:B------:R-:W4:Y:S01]  /*0500*/  LDCU UR12, c[0x0][0x438] ;  /* 0x00008700ff0c77ac */ /* 0x000f220008000800 */
[----:B------:R-:W-:Y:S01]  /*0510*/  @!UP2 UIADD3 UR26, UPT, UPT, UR4, UR5, -UR7 ;  /* 0x00000005041aa290 */ /* 0x000fe2000fffe807 */
[----:B------:R-:W5:Y:S03]  /*0520*/  LDCU UR21, c[0x0][0x504] ;  /* 0x0000a080ff1577ac */ /* 0x000f660008000800 */
[----:B------:R-:W-:-:S04]  /*0530*/  UIADD3 UR10, UPT, UPT, UR26, 0x3f, URZ ;  /* 0x0000003f1a0a7890 */ /* 0x000fc8000fffe0ff */
[----:B------:R-:W-:Y:S02]  /*0540*/  UIADD3 UR5, UPT, UPT, UR10, UR23, -UR27 ;  /* 0x000000170a057290 */ /* 0x000fe4000fffe81b */
[----:B------:R-:W-:Y:S02]  /*0550*/  USHF.R.S32.HI UR6, URZ, 0x1f, UR10 ;  /* 0x0000001fff067899 */ /* 0x000fe4000801140a */
[----:B-1----:R-:W-:Y:S02]  /*0560*/  UIADD3 UR5, UPT, UPT, UR5, 0x40, UR22 ;  /* 0x0000004005057890 */ /* 0x002fe4000fffe016 */
[----:B----4-:R-:W-:Y:S02]  /*0570*/  UIADD3 UR12, UPT, UPT, UR12, 0x3f, URZ ;  /* 0x0000003f0c0c7890 */ /* 0x010fe4000fffe0ff */
[----:B------:R-:W-:Y:S02]  /*0580*/  USHF.R.S32.HI UR4, URZ, 0x1f, UR5 ;  /* 0x0000001fff047899 */ /* 0x000fe40008011405 */
[----:B------:R-:W-:-:S02]  /*0590*/  ULEA.HI UR6, UR6, UR10, URZ, 0x6 ;  /* 0x0000000a06067291 */ /* 0x000fc4000f8f30ff */
[----:B------:R-:W-:Y:S02]  /*05a0*/  ULEA.HI UR4, UR4, UR5, URZ, 0x6 ;  /* 0x0000000504047291 */ /* 0x000fe4000f8f30ff */
[----:B------:R-:W-:Y:S02]  /*05b0*/  USHF.R.S32.HI UR11, URZ, 0x1f, UR12 ;  /* 0x0000001fff0b7899 */ /* 0x000fe4000801140c */
[----:B-----5:R-:W-:Y:S02]  /*05c0*/  UIADD3 UR21, UPT, UPT, UR27, UR21, URZ ;  /* 0x000000151b157290 */ /* 0x020fe4000fffe0ff */
[----:B------:R-:W-:Y:S02]  /*05d0*/  USHF.R.S32.HI UR6, URZ, 0x6, UR6 ;  /* 0x00000006ff067899 */ /* 0x000fe40008011406 */
[----:B------:R-:W-:Y:S02]  /*05e0*/  USHF.R.S32.HI UR4, URZ, 0x6, UR4 ;  /* 0x00000006ff047899 */ /* 0x000fe40008011404 */
[----:B------:R-:W-:-:S02]  /*05f0*/  ULEA.HI UR11, UR11, UR12, URZ, 0x6 ;  /* 0x0000000c0b0b7291 */ /* 0x000fc4000f8f30ff */
[----:B------:R-:W-:Y:S01]  /*0600*/  UIADD3 UR5, UPT, UPT, -UR21, UR23, UR26 ;  /* 0x0000001715057290 */ /* 0x000fe2000fffe11a */
[----:B------:R-:W-:Y:S01]  /*0610*/  IMAD.U32 R0, RZ, RZ, UR6 ;  /* 0x00000006ff007e24 */ /* 0x000fe2000f8e00ff */
[----:B------:R-:W-:Y:S01]  /*0620*/  USHF.R.S32.HI UR11, URZ, 0x6, UR11 ;  /* 0x00000006ff0b7899 */ /* 0x000fe2000801140b */
[----:B------:R-:W-:Y:S01]  /*0630*/  IMAD.U32 R3, RZ, RZ, UR4 ;  /* 0x00000004ff037e24 */ /* 0x000fe2000f8e00ff */
[----:B------:R-:W-:Y:S01]  /*0640*/  USHF.R.S32.HI UR18, URZ, 0x1f, UR5 ;  /* 0x0000001fff127899 */ /* 0x000fe20008011405 */
[----:B------:R-:W-:-:S03]  /*0650*/  UMOV UR6, UR14 ;  /* 0x0000000e00067c82 */ /* 0x000fc60008000000 */
[----:B------:R-:W-:Y:S01]  /*0660*/  VIMNMX3 R0, R0, UR11, R3, PT ;  /* 0x0000000b00007c0f */ /* 0x000fe2000b800103 */
[----:B------:R-:W-:-:S03]  /*0670*/  ULEA.HI UR18, UR18, UR5, URZ, 0x6 ;  /* 0x0000000512127291 */ /* 0x000fc6000f8f30ff */
[----:B------:R-:W-:Y:S01]  /*0680*/  R2UR UR20, R0 ;  /* 0x00000000001472ca */ /* 0x000fe200000e0000 */
[----:B------:R-:W-:-:S04]  /*0690*/  USHF.R.S32.HI UR18, URZ, 0x6, UR18 ;  /* 0x00000006ff127899 */ /* 0x000fc80008011412 */
[----:B------:R-:W-:-:S04]  /*06a0*/  UISETP.LT.AND UP0, UPT, URZ, UR18, UPT ;  /* 0x00000012ff00728c */ /* 0x000fc8000bf01270 */
[----:B------:R-:W-:-:S04]  /*06b0*/  USEL UR18, URZ, UR18, !UP0 ;  /* 0x00000012ff127287 */ /* 0x000fc8000c000000 */
[----:B------:R-:W-:-:S09]  /*06c0*/  UISETP.GE.AND UP0, UPT, UR18, UR20, UPT ;  /* 0x000000141200728c */ /* 0x000fd2000bf06270 */
[----:B--23--:R-:W-:Y:S05]  /*06d0*/  BRA.U !UP0, `(.L_x_1865) ;  /* 0x0000000908447547 */ /* 0x00cfea000b800000 */
        /* <DEDUP_REMOVED lines=54> */
.L_x_1867:
[----:B------:R-:W-:Y:S05]  /*0a40*/  BSYNC.RECONVERGENT B0 ;  /* 0x0000000000007941 */ /* 0x000fea0003800200 */
.L_x_1866:
        /* <DEDUP_REMOVED lines=23> */
.L_x_1869:
[----:B------:R-:W-:Y:S05]  /*0bc0*/  BSYNC.RECONVERGENT B0 ;  /* 0x0000000000007941 */ /* 0x000fea0003800200 */
.L_x_1868:
        /* <DEDUP_REMOVED lines=22> */
.L_x_1871:
[----:B------:R-:W-:Y:S05]  /*0d30*/  BSYNC.RECONVERGENT B0 ;  /* 0x0000000000007941 */ /* 0x000fea0003800200 */
.L_x_1870:
        /* <DEDUP_REMOVED lines=21> */
.L_x_1873:
[----:B------:R-:W-:Y:S05]  /*0e90*/  BSYNC.RECONVERGENT B0 ;  /* 0x0000000000007941 */ /* 0x000fea0003800200 */
.L_x_1872:
        /* <DEDUP_REMOVED lines=21> */
.L_x_1865:
        /* <DEDUP_REMOVED lines=13> */
.L_x_1874:
        /* <DEDUP_REMOVED lines=99> */
.L_x_1875:
        /* <DEDUP_REMOVED lines=16> */
.L_x_1877:
[----:B------:R-:W1:Y:S01]  /*17f0*/  LDCU.64 UR10, c[0x0][0x3b8] ;  /* 0x00007700ff0a77ac */ /* 0x000e620008000a00 */
[----:B------:R-:W-:-:S04]  /*1800*/  UIADD3 UR15, UPT, UPT, UR7, UR17, URZ ;  /* 0x00000011070f7290 */ /* 0x000fc8000fffe0ff */
[----:B-1----:R-:W-:Y:S02]  /*1810*/  UIMAD.WIDE.U32 UR4, UR15, UR10, URZ ;  /* 0x0000000a0f0472a5 */ /* 0x002fe4000f8e00ff */
[----:B------:R-:W-:-:S04]  /*1820*/  UIMAD UR15, UR15, UR11, URZ ;  /* 0x0000000b0f0f72a4 */ /* 0x000fc8000f8e02ff */
[----:B------:R-:W-:Y:S01]  /*1830*/  UIADD3 UR15, UPT, UPT, UR5, UR15, URZ ;  /* 0x0000000f050f7290 */ /* 0x000fe2000fffe0ff */
[----:B------:R-:W-:-:S11]  /*1840*/  UMOV UR16, UR4 ;  /* 0x0000000400107c82 */ /* 0x000fd60008000000 */
.L_x_1878:
        /* <DEDUP_REMOVED lines=14> */
.L_x_1879:
[----:B------:R-:W1:Y:S01]  /*1930*/  LDCU.64 UR8, c[0x0][0x3c0] ;  /* 0x00007800ff0877ac */ /* 0x000e620008000a00 */
[----:B------:R-:W-:-:S04]  /*1940*/  UIADD3 UR7, UPT, UPT, UR7, UR17, URZ ;  /* 0x0000001107077290 */ /* 0x000fc8000fffe0ff */
[----:B-1----:R-:W-:Y:S02]  /*1950*/  UIMAD.WIDE.U32 UR4, UR7, UR8, URZ ;  /* 0x00000008070472a5 */ /* 0x002fe4000f8e00ff */
[----:B------:R-:W-:-:S04]  /*1960*/  UIMAD UR7, UR7, UR9, URZ ;  /* 0x00000009070772a4 */ /* 0x000fc8000f8e02ff */
[----:B------:R-:W-:Y:S01]  /*1970*/  UIADD3 UR5, UPT, UPT, UR5, UR7, URZ ;  /* 0x0000000705057290 */ /* 0x000fe2000fffe0ff */
[----:B------:R-:W-:-:S11]  /*1980*/  UMOV UR6, UR4 ;  /* 0x0000000400067c82 */ /* 0x000fd60008000000 */
.L_x_1880:
        /* <DEDUP_REMOVED lines=52> */
.L_x_1876:
        /* <DEDUP_REMOVED lines=34> */
[----:B------:R-:W-:-:S03]  /*1ef0*/  @UP0 UIMAD UR29, UR19, UR17, UR35 ;  /* 0x00000011131d02a4 */ /* 0x000fc6000f8e0223 */
[----:B------:R-:W-:Y:S01]  /*1f00*/  @UP0 UMOV UR32, UR34 ;  /* 0x0000002200200c82 */ /* 0x000fe20008000000 */
[----:B------:R-:W-:Y:S02]  /*1f10*/  ISETP.GE.AND P2, PT, R14, UR16, PT ;  /* 0x000000100e007c0c */ /* 0x000fe4000bf46270 */
[----:B---3--:R-:W-:Y:S01]  /*1f20*/  LEA R232, P0, R8, UR14, 0x1 ;  /* 0x0000000e08e87c11 */ /* 0x008fe2000f8008ff */
[----:B------:R-:W-:-:S03]  /*1f30*/  UMOV UR14, 0x400 ;  /* 0x00000400000e7882 */ /* 0x000fc60000000000 */
[----:B------:R-:W-:Y:S02]  /*1f40*/  LEA.HI.X R231, R8, UR15, R231, 0x1, P0 ;  /* 0x0000000f08e77c11 */ /* 0x000fe400080f0ce7 */
[----:B------:R-:W-:Y:S02]  /*1f50*/  IADD3 R2, P0, PT, R214, UR32, RZ ;  /* 0x00000020d6027c10 */ /* 0x000fe4000ff1e0ff */
[----:B-1----:R-:W-:-:S03]  /*1f60*/  LEA R234, P1, R4, UR4, 0x1 ;  /* 0x0000000404ea7c11 */ /* 0x002fc6000f8208ff */
[----:B------:R-:W-:Y:S01]  /*1f70*/  IMAD.X R3, RZ, RZ, UR29, P0 ;  /* 0x0000001dff037e24 */ /* 0x000fe200080e06ff */
[----:B------:R-:W-:Y:S01]  /*1f80*/  UIADD3 UR29, UPT, UPT, UR20, -0x1, URZ ;  /* 0xffffffff141d7890 */ /* 0x000fe2000fffe0ff */
[----:B------:R-:W-:Y:S01]  /*1f90*/  LEA.HI.X R235, R4, UR5, R235, 0x1, P1 ;  /* 0x0000000504eb7c11 */ /* 0x000fe200088f0ceb */
[----:B--2---:R-:W-:Y:S01]  /*1fa0*/  ULEA UR5, UR30, UR14, 0x18 ;  /* 0x0000000e1e057291 */ /* 0x004fe2000f8ec0ff */
[----:B------:R-:W-:Y:S01]  /*1fb0*/  IMAD.WIDE.U32 R6, R6, UR28, R2 ;  /* 0x0000001c06067c25 */ /* 0x000fe2000f8e0002 */
[----:B------:R-:W-:-:S03]  /*1fc0*/  USHF.L.U32 UR17, UR29, 0x6, URZ ;  /* 0x000000061d117899 */ /* 0x000fc600080006ff */
[C---:B------:R-:W-:Y:S01]  /*1fd0*/  VIADD R3, R14.reuse, 0x10 ;  /* 0x000000100e037836 */ /* 0x040fe20000000000 */
[----:B------:R-:W-:Y:S01]  /*1fe0*/  UIADD3 UR4, UPT, UPT, -UR17, UR26, URZ ;  /* 0x0000001a11047290 */ /* 0x000fe2000fffe1ff */
[----:B------:R-:W-:Y:S01]  /*1ff0*/  VIADD R2, R14, 0x20 ;  /* 0x000000200e027836 */ /* 0x000fe20000000000 */
[----:B------:R-:W-:Y:S01]  /*2000*/  LEA R245, R245, UR5, 0x1 ;  /* 0x00000005f5f57c11 */ /* 0x000fe2000f8e08ff */
[----:B------:R-:W-:Y:S01]  /*2010*/  IMAD R11, R11, UR28, R7 ;  /* 0x0000001c0b0b7c24 */ /* 0x000fe2000f8e0207 */
[----:B------:R-:W-:Y:S02]  /*2020*/  ISETP.GE.AND P0, PT, R3, UR16, PT ;  /* 0x0000001003007c0c */ /* 0x000fe4000bf06270 */
        /* <DEDUP_REMOVED lines=36> */
.L_x_1882:
[----:B------:R-:W-:Y:S05]  /*2270*/  BSYNC.RECONVERGENT B0 ;  /* 0x0000000000007941 */ /* 0x000fea0003800200 */
.L_x_1881:
[----:B------:R-:W-:Y:S01]  /*2280*/  BSSY.RECONVERGENT B0, `(.L_x_1883) ;  /* 0x0000029000007945 */ /* 0x000fe20003800200 */
[C---:B------:R-:W-:Y:S02]  /*2290*/  ISETP.GE.AND P6, PT, R14.reuse, UR4, PT ;  /* 0x000000040e007c0c */ /* 0x040fe4000bfc6270 */
[----:B------:R-:W-:Y:S01]  /*22a0*/  IADD3 R0, PT, PT, R14, 0x30, RZ ;  /* 0x000000300e007810 */ /* 0x000fe20007ffe0ff */
[----:B------:R-:W-:Y:S10]  /*22b0*/  @P0 BRA `(.L_x_1884) ;  /* 0x0000000000940947 */ /* 0x000ff40003800000 */
[----:B------:R-:W2:Y:S01]  /*22c0*/  LDCU.64 UR14, c[0x0][0x3b0] ;  /* 0x00007600ff0e77ac */ /* 0x000ea20008000a00 */
[----:B-1----:R-:W-:Y:S01]  /*22d0*/  IADD3 R5, P0, PT, R12, 0x10, RZ ;  /* 0x000000100c057810 */ /* 0x002fe20007f1e0ff */
[----:B------:R-:W-:Y:S01]  /*22e0*/  IMAD.MOV.U32 R8, RZ, RZ, R6 ;  /* 0x000000ffff087224 */ /* 0x000fe200078e0006 */
[----:B------:R-:W1:Y:S01]  /*22f0*/  LDCU UR28, c[0x0][0x440] ;  /* 0x00008800ff1c77ac */ /* 0x000e620008000800 */
[----:B------:R-:W-:Y:S02]  /*2300*/  IMAD.MOV.U32 R9, RZ, RZ, R11 ;  /* 0x000000ffff097224 */ /* 0x000fe400078e000b */
[----:B------:R-:W-:Y:S01]  /*2310*/  IMAD.X R4, RZ, RZ, R13, P0 ;  /* 0x000000ffff047224 */ /* 0x000fe200000e060d */
[----:B------:R-:W3:Y:S03]  /*2320*/  LDCU.64 UR6, c[0x0][0x380] ;  /* 0x00007000ff0677ac */ /* 0x000ee60008000a00 */
[----:B--2---:R-:W-:-:S02]  /*2330*/  IMAD R4, R4, UR14, RZ ;  /* 0x0000000e04047c24 */ /* 0x004fc4000f8e02ff */
[----:B------:R-:W-:Y:S01]  /*2340*/  IMAD.WIDE.U32 R8, R5, UR14, R8 ;  /* 0x0000000e05087c25 */ /* 0x000fe2000f8e0008 */
[----:B-1----:R-:W-:-:S03]  /*2350*/  ISETP.GE.AND P4, PT, R214, UR28, PT ;  /* 0x0000001cd6007c0c */ /* 0x002fc6000bf86270 */
        /* <DEDUP_REMOVED lines=27> */
.L_x_1884:
[----:B------:R-:W-:Y:S05]  /*2510*/  BSYNC.RECONVERGENT B0 ;  /* 0x0000000000007941 */ /* 0x000fea0003800200 */
.L_x_1883:
[----:B------:R-:W-:Y:S01]  /*2520*/  USHF.L.U64.HI UR28, UR10, 0x4, UR11 ;  /* 0x000000040a1c7899 */ /* 0x000fe2000801020b */
[----:B------:R-:W-:Y:S01]  /*2530*/  BSSY.RECONVERGENT B0, `(.L_x_1885) ;  /* 0x0000028000007945 */ /* 0x000fe20003800200 */
[----:B------:R-:W-:-:S03]  /*2540*/  ISETP.GE.AND P0, PT, R0, UR16, PT ;  /* 0x0000001000007c0c */ /* 0x000fc6000bf06270 */
[----:B------:R-:W-:Y:S10]  /*2550*/  @P1 BRA `(.L_x_1886) ;  /* 0x0000000000941947 */ /* 0x000ff40003800000 */
[----:B------:R-:W3:Y:S01]  /*2560*/  LDCU.64 UR14, c[0x0][0x3b0] ;  /* 0x00007600ff0e77ac */ /* 0x000ee20008000a00 */
[----:B-1----:R-:W-:Y:S01]  /*2570*/  IADD3 R5, P1, PT, R12, 0x20, RZ ;  /* 0x000000200c057810 */ /* 0x002fe20007f3e0ff */
[----:B------:R-:W-:Y:S01]  /*2580*/  IMAD.MOV.U32 R8, RZ, RZ, R6 ;  /* 0x000000ffff087224 */ /* 0x000fe200078e0006 */
[----:B------:R-:W1:Y:S01]  /*2590*/  LDCU UR30, c[0x0][0x440] ;  /* 0x00008800ff1e77ac */ /* 0x000e620008000800 */
[----:B------:R-:W-:Y:S02]  /*25a0*/  IMAD.MOV.U32 R9, RZ, RZ, R11 ;  /* 0x000000ffff097224 */ /* 0x000fe400078e000b */
[----:B------:R-:W-:Y:S01]  /*25b0*/  IMAD.X R4, RZ, RZ, R13, P1 ;  /* 0x000000ffff047224 */ /* 0x000fe200008e060d */
[----:B------:R-:W2:Y:S03]  /*25c0*/  LDCU.64 UR6, c[0x0][0x380] ;  /* 0x00007000ff0677ac */ /* 0x000ea60008000a00 */
[----:B---3--:R-:W-:-:S02]  /*25d0*/  IMAD R4, R4, UR14, RZ ;  /* 0x0000000e04047c24 */ /* 0x008fc4000f8e02ff */
[----:B------:R-:W-:Y:S01]  /*25e0*/  IMAD.WIDE.U32 R8, R5, UR14, R8 ;  /* 0x0000000e05087c25 */ /* 0x000fe2000f8e0008 */
[----:B-1----:R-:W-:-:S03]  /*25f0*/  ISETP.GE.AND P4, PT, R214, UR30, PT ;  /* 0x0000001ed6007c0c */ /* 0x002fc6000bf86270 */
        /* <DEDUP_REMOVED lines=27> */
.L_x_1886:
[----:B------:R-:W-:Y:S05]  /*27b0*/  BSYNC.RECONVERGENT B0 ;  /* 0x0000000000007941 */ /* 0x000fea0003800200 */
.L_x_1885:
[----:B------:R-:W-:Y:S01]  /*27c0*/  USHF.L.U32 UR30, UR10, 0x4, URZ ;  /* 0x000000040a1e7899 */ /* 0x000fe200080006ff */
[----:B------:R-:W-:Y:S01]  /*27d0*/  BSSY.RECONVERGENT B0, `(.L_x_1887) ;  /* 0x0000028000007945 */ /* 0x000fe20003800200 */
[----:B------:R-:W-:Y:S02]  /*27e0*/  ISETP.GE.AND P5, PT, R3, UR4, PT ;  /* 0x0000000403007c0c */ /* 0x000fe4000bfa6270 */
[----:B------:R-:W-:Y:S01]  /*27f0*/  ISETP.GE.AND P4, PT, R2, UR4, PT ;  /* 0x0000000402007c0c */ /* 0x000fe2000bf86270 */
[----:B------:R-:W-:-:S12]  /*2800*/  @P0 BRA `(.L_x_1888) ;  /* 0x0000000000900947 */ /* 0x000fd80003800000 */
[----:B------:R-:W4:Y:S01]  /*2810*/  LDCU.64 UR14, c[0x0][0x3b0] ;  /* 0x00007600ff0e77ac */ /* 0x000f220008000a00 */
[----:B-1----:R-:W-:Y:S01]  /*2820*/  IADD3 R4, P0, PT, R12, 0x30, RZ ;  /* 0x000000300c047810 */ /* 0x002fe20007f1e0ff */
[----:B------:R-:W-:Y:S01]  /*2830*/  IMAD.MOV.U32 R7, RZ, RZ, R11 ;  /* 0x000000ffff077224 */ /* 0x000fe200078e000b */
[----:B------:R-:W1:Y:S03]  /*2840*/  LDCU UR31, c[0x0][0x440] ;  /* 0x00008800ff1f77ac */ /* 0x000e660008000800 */
[----:B------:R-:W-:Y:S01]  /*2850*/  IMAD.X R5, RZ, RZ, R13, P0 ;  /* 0x000000ffff057224 */ /* 0x000fe200000e060d */
[----:B------:R-:W5:Y:S03]  /*2860*/  LDCU.64 UR6, c[0x0][0x380] ;  /* 0x00007000ff0677ac */ /* 0x000f660008000a00 */
[----:B----4-:R-:W-:-:S02]  /*2870*/  IMAD R5, R5, UR14, RZ ;  /* 0x0000000e05057c24 */ /* 0x010fc4000f8e02ff */
[----:B------:R-:W-:Y:S01]  /*2880*/  IMAD.WIDE.U32 R6, R4, UR14, R6 ;  /* 0x0000000e04067c25 */ /* 0x000fe2000f8e0006 */
[----:B-1----:R-:W-:-:S03]  /*2890*/  ISETP.GE.AND P3, PT, R214, UR31, PT ;  /* 0x0000001fd6007c0c */ /* 0x002fc6000bf66270 */
[----:B------:R-:W-:Y:S01]  /*28a0*/  IMAD R5, R4, UR15, R5 ;  /* 0x0000000f04057c24 */ /* 0x000fe2000f8e0205 */
[----:B------:R-:W-:Y:S02]  /*28b0*/  ISETP.GE.AND P2, PT, R242, UR31, PT ;  /* 0x0000001ff2007c0c */ /* 0x000fe4000bf46270 */
[----:B-----5:R-:W-:Y:S01]  /*28c0*/  LEA R4, P0, R6, UR6, 0x1 ;  /* 0x0000000606047c11 */ /* 0x020fe2000f8008ff */
        /* <DEDUP_REMOVED lines=24> */
.L_x_1888:
[----:B------:R-:W-:Y:S05]  /*2a50*/  BSYNC.RECONVERGENT B0 ;  /* 0x0000000000007941 */ /* 0x000fea0003800200 */
.L_x_1887:
        /* <DEDUP_REMOVED lines=8> */
[----:B-1--4-:R-:W-:Y:S01]  /*2ae0*/  @!P2 IMAD.MOV.U32 R4, RZ, RZ, R232 ;  /* 0x000000ffff04a224 */ /* 0x012fe200078e00e8 */
        /* <DEDUP_REMOVED lines=23> */
.L_x_1890:
[----:B------:R-:W-:Y:S05]  /*2c60*/  BSYNC.RECONVERGENT B0 ;  /* 0x0000000000007941 */ /* 0x000fea0003800200 */
.L_x_1889:
[----:B------:R-:W-:Y:S04]  /*2c70*/  BSSY.RECONVERGENT B0, `(.L_x_1891) ;  /* 0x000001f000007945 */ /* 0x000fe80003800200 */
[----:B------:R-:W-:Y:S05]  /*2c80*/  @P5 BRA `(.L_x_1892) ;  /* 0x0000000000745947 */ /* 0x000fea0003800000 */
[----:B------:R-:W5:Y:S01]  /*2c90*/  LDCU UR6, c[0x0][0x440] ;  /* 0x00008800ff0677ac */ /* 0x000f620008000800 */
[----:B-1--4-:R-:W-:Y:S02]  /*2ca0*/  IMAD.U32 R5, RZ, RZ, UR30 ;  /* 0x0000001eff057e24 */ /* 0x012fe4000f8e00ff */
[----:B------:R-:W-:-:S03]  /*2cb0*/  IMAD.U32 R4, RZ, RZ, UR28 ;  /* 0x0000001cff047e24 */ /* 0x000fc6000f8e00ff */
        /* <DEDUP_REMOVED lines=26> */
.L_x_1892:
[----:B------:R-:W-:Y:S05]  /*2e60*/  BSYNC.RECONVERGENT B0 ;  /* 0x0000000000007941 */ /* 0x000fea0003800200 */
.L_x_1891:
[----:B------:R-:W-:Y:S01]  /*2e70*/  BSSY.RECONVERGENT B0, `(.L_x_1893) ;  /* 0x0000021000007945 */ /* 0x000fe20003800200 */
[----:B------:R-:W-:-:S03]  /*2e80*/  ISETP.GE.AND P0, PT, R0, UR4, PT ;  /* 0x0000000400007c0c */ /* 0x000fc6000bf06270 */
[----:B------:R-:W-:Y:S10]  /*2e90*/  @P4 BRA `(.L_x_1894) ;  /* 0x0000000000784947 */ /* 0x000ff40003800000 */
[----:B------:R-:W5:Y:S01]  /*2ea0*/  LDCU UR6, c[0x0][0x440] ;  /* 0x00008800ff0677ac */ /* 0x000f620008000800 */
[----:B-1----:R-:W-:Y:S02]  /*2eb0*/  IMAD.U32 R7, RZ, RZ, UR10 ;  /* 0x0000000aff077e24 */ /* 0x002fe4000f8e00ff */
[----:B----4-:R-:W-:Y:S02]  /*2ec0*/  IMAD.U32 R5, RZ, RZ, UR10 ;  /* 0x0000000aff057e24 */ /* 0x010fe4000f8e00ff */
[----:B------:R-:W-:Y:S01]  /*2ed0*/  IMAD.U32 R4, RZ, RZ, UR11 ;  /* 0x0000000bff047e24 */ /* 0x000fe2000f8e00ff */
        /* <DEDUP_REMOVED lines=26> */
.L_x_1894:
[----:B------:R-:W-:Y:S05]  /*3080*/  BSYNC.RECONVERGENT B0 ;  /* 0x0000000000007941 */ /* 0x000fea0003800200 */
.L_x_1893:
[----:B------:R-:W-:Y:S04]  /*3090*/  BSSY.RECONVERGENT B0, `(.L_x_1895) ;  /* 0x0000020000007945 */ /* 0x000fe80003800200 */
[----:B------:R-:W-:Y:S05]  /*30a0*/  @P0 BRA `(.L_x_1896) ;  /* 0x0000000000780947 */ /* 0x000fea0003800000 */
[----:B------:R-:W5:Y:S01]  /*30b0*/  LDCU UR6, c[0x0][0x440] ;  /* 0x00008800ff0677ac */ /* 0x000f620008000800 */
[----:B-1--4-:R-:W-:Y:S02]  /*30c0*/  IMAD.U32 R4, RZ, RZ, UR10 ;  /* 0x0000000aff047e24 */ /* 0x012fe4000f8e00ff */
[----:B------:R-:W-:Y:S01]  /*30d0*/  IMAD.MOV.U32 R230, RZ, RZ, R232 ;  /* 0x000000ffffe67224 */ /* 0x000fe200078e00e8 */
        /* <DEDUP_REMOVED lines=27> */
.L_x_1896:
[----:B------:R-:W-:Y:S05]  /*3290*/  BSYNC.RECONVERGENT B0 ;  /* 0x0000000000007941 */ /* 0x000fea0003800200 */
.L_x_1895:
[----:B------:R-:W0:Y:S01]  /*32a0*/  LDGDEPBAR ;  /* 0x00000000000079af */ /* 0x000e220000000000 */
[C---:B------:R-:W-:Y:S01]  /*32b0*/  IMAD.SHL.U32 R213, R215.reuse, 0x20, RZ ;  /* 0x00000020d7d57824 */ /* 0x040fe200078e00ff */
[----:B------:R-:W-:Y:S01]  /*32c0*/  SHF.R.U32.HI R217, RZ, 0x1, R215 ;  /* 0x00000001ffd97819 */ /* 0x000fe200000116d7 */
[----:B------:R-:W-:Y:S01]  /*32d0*/  IMAD.SHL.U32 R84, R215, 0x40, RZ ;  /* 0x00000040d7547824 */ /* 0x000fe200078e00ff */
[----:B------:R-:W-:Y:S01]  /*32e0*/  UIADD3 UR22, UPT, UPT, UR26, UR22, -UR27 ;  /* 0x000000161a167290 */ /* 0x000fe2000fffe81b */
[----:B------:R-:W-:Y:S01]  /*32f0*/  BSSY.RECONVERGENT B0, `(.L_x_1897) ;  /* 0x000002c000007945 */ /* 0x000fe20003800200 */
[----:B------:R-:W-:Y:S02]  /*3300*/  LOP3.LUT R213, R213, 0x7c00, RZ, 0xc0, !PT ;  /* 0x00007c00d5d57812 */ /* 0x000fe400078ec0ff */
[----:B------:R-:W-:Y:S02]  /*3310*/  LOP3.LUT R177, R217, 0x8, RZ, 0xc0, !PT ;  /* 0x00000008d9b17812 */ /* 0x000fe400078ec0ff */
[----:B-1--4-:R-:W-:-:S02]  /*3320*/  LOP3.LUT R4, R214, 0x1c0, R84, 0xf8, !PT ;  /* 0x000001c0d6047812 */ /* 0x012fc400078ef854 */
[----:B------:R-:W-:Y:S02]  /*3330*/  LOP3.LUT R91, R217, 0x1f0, RZ, 0xc0, !PT ;  /* 0x000001f0d95b7812 */ /* 0x000fe400078ec0ff */
[----:B------:R-:W-:Y:S02]  /*3340*/  LOP3.LUT R176, R213, 0x200, R84, 0xf8, !PT ;  /* 0x00000200d5b07812 */ /* 0x000fe400078ef854 */
[----:B------:R-:W-:Y:S01]  /*3350*/  LOP3.LUT R177, R4, R177, RZ, 0x3c, !PT ;  /* 0x000000b104b17212 */ /* 0x000fe200078e3cff */
[----:B------:R-:W-:-:S04]  /*3360*/  DEPBAR.LE SB0, 0x0 ;  /* 0x000080000000791a */ /* 0x000fc80000000000 */
[----:B------:R-:W-:Y:S06]  /*3370*/  BAR.SYNC.DEFER_BLOCKING 0x0 ;  /* 0x0000000000007b1d */ /* 0x000fec0000010000 */
[----:B------:R-:W-:Y:S05]  /*3380*/  @P6 BRA `(.L_x_1898) ;  /* 0x0000000000786947 */ /* 0x000fea0003800000 */
        /* <DEDUP_REMOVED lines=30> */
.L_x_1898:
[----:B------:R4:W-:Y:S04]  /*3570*/  STS.128 [R245+0x10000], RZ ;  /* 0x010000fff5007388 */ /* 0x0009e80000000c00 */
[----:B------:R4:W-:Y:S04]  /*3580*/  STS.128 [R245+0x12000], RZ ;  /* 0x012000fff5007388 */ /* 0x0009e80000000c00 */
[----:B------:R4:W-:Y:S04]  /*3590*/  STS.128 [R245+0x14000], RZ ;  /* 0x014000fff5007388 */ /* 0x0009e80000000c00 */
[----:B------:R4:W-:Y:S02]  /*35a0*/  STS.128 [R245+0x16000], RZ ;  /* 0x016000fff5007388 */ /* 0x0009e40000000c00 */
.L_x_1899:
[----:B------:R-:W-:Y:S05]  /*35b0*/  BSYNC.RECONVERGENT B0 ;  /* 0x0000000000007941 */ /* 0x000fea0003800200 */
.L_x_1897:
[----:B------:R-:W-:Y:S01]  /*35c0*/  ISETP.GE.AND P0, PT, R3, UR4, PT ;  /* 0x0000000403007c0c */ /* 0x000fe2000bf06270 */
[----:B------:R-:W-:Y:S01]  /*35d0*/  IMAD.IADD R90, R177, 0x1, R176 ;  /* 0x00000001b15a7824 */ /* 0x000fe200078e02b0 */
[----:B------:R-:W-:Y:S01]  /*35e0*/  LOP3.LUT R3, R215, 0x8, RZ, 0xc0, !PT ;  /* 0x00000008d7037812 */ /* 0x000fe200078ec0ff */
[----:B------:R-:W-:Y:S01]  /*35f0*/  BSSY.RECONVERGENT B0, `(.L_x_1900) ;  /* 0x000002b000007945 */ /* 0x000fe20003800200 */
[----:B------:R-:W-:Y:S02]  /*3600*/  LOP3.LUT R89, R84, 0x400, RZ, 0xc0, !PT ;  /* 0x0000040054597812 */ /* 0x000fe400078ec0ff */
[----:B------:R-:W-:Y:S02]  /*3610*/  LOP3.LUT R4, R4, R3, RZ, 0x3c, !PT ;  /* 0x0000000304047212 */ /* 0x000fe400078e3cff */
[----:B------:R-:W-:Y:S02]  /*3620*/  ISETP.GE.AND P6, PT, R2, UR4, PT ;  /* 0x0000000402007c0c */ /* 0x000fe4000bfc6270 */
[----:B------:R-:W-:Y:S01]  /*3630*/  ISETP.GE.AND P5, PT, R0, UR4, PT ;  /* 0x0000000400007c0c */ /* 0x000fe2000bfa6270 */
[----:B------:R-:W-:Y:S01]  /*3640*/  IMAD R89, R4, 0x2, R89 ;  /* 0x0000000204597824 */ /* 0x000fe200078e0259 */
[----:B------:R-:W-:Y:S01]  /*3650*/  LEA R90, R90, UR5, 0x1 ;  /* 0x000000055a5a7c11 */ /* 0x000fe2000f8e08ff */
[----:B------:R1:W-:Y:S04]  /*3660*/  @P0 STS.128 [R245+0x10800], RZ ;  /* 0x010800fff5000388 */ /* 0x0003e80000000c00 */
[----:B------:R1:W-:Y:S04]  /*3670*/  @P0 STS.128 [R245+0x12800], RZ ;  /* 0x012800fff5000388 */ /* 0x0003e80000000c00 */
[----:B------:R1:W-:Y:S04]  /*3680*/  @P0 STS.128 [R245+0x14800], RZ ;  /* 0x014800fff5000388 */ /* 0x0003e80000000c00 */
[----:B------:R1:W-:Y:S01]  /*3690*/  @P0 STS.128 [R245+0x16800], RZ ;  /* 0x016800fff5000388 */ /* 0x0003e20000000c00 */
[----:B------:R-:W-:Y:S05]  /*36a0*/  @P0 BRA `(.L_x_1901) ;  /* 0x00000000007c0947 */ /* 0x000fea0003800000 */
[----:B------:R-:W5:Y:S01]  /*36b0*/  LDCU UR6, c[0x0][0x440] ;  /* 0x00008800ff0677ac */ /* 0x000f620008000800 */
[----:B------:R-:W-:Y:S02]  /*36c0*/  USHF.L.U32 UR14, UR8, 0x4, URZ ;  /* 0x00000004080e7899 */ /* 0x000fe400080006ff */
[----:B------:R-:W-:-:S04]  /*36d0*/  USHF.L.U64.HI UR7, UR8, 0x4, UR9 ;  /* 0x0000000408077899 */ /* 0x000fc80008010209 */
[----:B------:R-:W-:Y:S02]  /*36e0*/  IMAD.U32 R3, RZ, RZ, UR14 ;  /* 0x0000000eff037e24 */ /* 0x000fe4000f8e00ff */
[----:B------:R-:W-:-:S03]  /*36f0*/  IMAD.U32 R0, RZ, RZ, UR7 ;  /* 0x00000007ff007e24 */ /* 0x000fc6000f8e00ff */
[C---:B------:R-:W-:Y:S02]  /*3700*/  LEA R2, P4, R3.reuse, R234, 0x1 ;  /* 0x000000ea03027211 */ /* 0x040fe400078808ff */
[----:B-----5:R-:W-:Y:S02]  /*3710*/  ISETP.GE.AND P3, PT, R214, UR6, PT ;  /* 0x00000006d6007c0c */ /* 0x020fe4000bf66270 */
        /* <DEDUP_REMOVED lines=24> */
.L_x_1901:
[----:B------:R-:W-:Y:S05]  /*38a0*/  BSYNC.RECONVERGENT B0 ;  /* 0x0000000000007941 */ /* 0x000fea0003800200 */
.L_x_1900:
[----:B------:R1:W-:Y:S01]  /*38b0*/  @P6 STS.128 [R245+0x11000], RZ ;  /* 0x011000fff5006388 */ /* 0x0003e20000000c00 */
[----:B------:R-:W-:Y:S03]  /*38c0*/  BSSY.RECONVERGENT B0, `(.L_x_1902) ;  /* 0x0000023000007945 */ /* 0x000fe60003800200 */
[----:B------:R1:W-:Y:S04]  /*38d0*/  @P6 STS.128 [R245+0x13000], RZ ;  /* 0x013000fff5006388 */ /* 0x0003e80000000c00 */
[----:B------:R1:W-:Y:S04]  /*38e0*/  @P6 STS.128 [R245+0x15000], RZ ;  /* 0x015000fff5006388 */ /* 0x0003e80000000c00 */
[----:B------:R1:W-:Y:S01]  /*38f0*/  @P6 STS.128 [R245+0x17000], RZ ;  /* 0x017000fff5006388 */ /* 0x0003e20000000c00 */
[----:B------:R-:W-:Y:S05]  /*3900*/  @P6 BRA `(.L_x_1903) ;  /* 0x0000000000786947 */ /* 0x000fea0003800000 */
[----:B------:R-:W5:Y:S01]  /*3910*/  LDCU UR6, c[0x0][0x440] ;  /* 0x00008800ff0677ac */ /* 0x000f620008000800 */
[----:B-1----:R-:W-:Y:S02]  /*3920*/  IMAD.U32 R3, RZ, RZ, UR8 ;  /* 0x00000008ff037e24 */ /* 0x002fe4000f8e00ff */
[----:B------:R-:W-:Y:S02]  /*3930*/  IMAD.U32 R2, RZ, RZ, UR8 ;  /* 0x00000008ff027e24 */ /* 0x000fe4000f8e00ff */
        /* <DEDUP_REMOVED lines=27> */
.L_x_1903:
[----:B------:R-:W-:Y:S05]  /*3af0*/  BSYNC.RECONVERGENT B0 ;  /* 0x0000000000007941 */ /* 0x000fea0003800200 */
.L_x_1902:
[----:B------:R1:W-:Y:S01]  /*3b00*/  @P5 STS.128 [R245+0x11800], RZ ;  /* 0x011800fff5005388 */ /* 0x0003e20000000c00 */
[----:B------:R-:W-:Y:S03]  /*3b10*/  BSSY.RECONVERGENT B0, `(.L_x_1904) ;  /* 0x0000022000007945 */ /* 0x000fe60003800200 */
[----:B------:R1:W-:Y:S04]  /*3b20*/  @P5 STS.128 [R245+0x13800], RZ ;  /* 0x013800fff5005388 */ /* 0x0003e80000000c00 */
[----:B------:R1:W-:Y:S04]  /*3b30*/  @P5 STS.128 [R245+0x15800], RZ ;  /* 0x015800fff5005388 */ /* 0x0003e80000000c00 */
[----:B------:R1:W-:Y:S01]  /*3b40*/  @P5 STS.128 [R245+0x17800], RZ ;  /* 0x017800fff5005388 */ /* 0x0003e20000000c00 */
[----:B------:R-:W-:Y:S05]  /*3b50*/  @P5 BRA `(.L_x_1905) ;  /* 0x0000000000745947 */ /* 0x000fea0003800000 */
[----:B------:R-:W5:Y:S01]  /*3b60*/  LDCU UR4, c[0x0][0x440] ;  /* 0x00008800ff0477ac */ /* 0x000f620008000800 */
[----:B------:R-:W-:Y:S01]  /*3b70*/  IMAD.U32 R0, RZ, RZ, UR8 ;  /* 0x00000008ff007e24 */ /* 0x000fe2000f8e00ff */
[----:B------:R-:W-:-:S03]  /*3b80*/  UIMAD UR6, UR9, 0x60, URZ ;  /* 0x00000060090678a4 */ /* 0x000fc6000f8e02ff */
[----:B-1----:R-:W-:-:S04]  /*3b90*/  IMAD.WIDE.U32 R2, R0, 0x60, R234 ;  /* 0x0000006000027825 */ /* 0x002fc800078e00ea */
        /* <DEDUP_REMOVED lines=25> */
.L_x_1905:
[----:B------:R-:W-:Y:S05]  /*3d30*/  BSYNC.RECONVERGENT B0 ;  /* 0x0000000000007941 */ /* 0x000fea0003800200 */
.L_x_1904:
[----:B------:R-:W-:Y:S01]  /*3d40*/  LDSM.16.M88.4 R64, [R90] ;  /* 0x000000005a40783b */ /* 0x000fe20000000200 */
[----:B------:R-:W-:Y:S01]  /*3d50*/  IMAD.MOV.U32 R85, RZ, RZ, 0x20 ;  /* 0x00000020ff557424 */ /* 0x000fe200078e00ff */
[----:B-1----:R-:W-:Y:S01]  /*3d60*/  LOP3.LUT P0, R2, R215, 0x2, RZ, 0xc0, !PT ;  /* 0x00000002d7027812 */ /* 0x002fe2000780c0ff */
[----:B------:R-:W-:Y:S01]  /*3d70*/  VIADD R220, R89, UR5 ;  /* 0x0000000559dc7c36 */ /* 0x000fe20008000000 */
[----:B------:R-:W1:Y:S01]  /*3d80*/  LDSM.16.M88.4 R36, [R89+UR5+0x8000] ;  /* 0x008000055924783b */ /* 0x000e620008000200 */
[----:B------:R-:W-:Y:S01]  /*3d90*/  LOP3.LUT R0, R215, 0x4, RZ, 0xc0, !PT ;  /* 0x00000004d7007812 */ /* 0x000fe200078ec0ff */
[----:B------:R-:W-:Y:S01]  /*3da0*/  IMAD.MOV.U32 R167, RZ, RZ, 0x40 ;  /* 0x00000040ffa77424 */ /* 0x000fe200078e00ff */
[----:B------:R-:W-:Y:S01]  /*3db0*/  SEL R85, R85, 0xffffffe0, !P0 ;  /* 0xffffffe055557807 */ /* 0x000fe20004000000 */
[----:B------:R-:W5:Y:S01]  /*3dc0*/  LDSM.16.M88.4 R28, [R89+UR5+0x8800] ;  /* 0x00880005591c783b */ /* 0x000f620008000200 */
[----:B------:R-:W-:Y:S01]  /*3dd0*/  ISETP.NE.AND P0, PT, R0, RZ, PT ;  /* 0x000000ff0000720c */ /* 0x000fe20003f05270 */
[----:B------:R-:W-:Y:S01]  /*3de0*/  UISETP.GT.U32.AND UP0, UPT, UR29, UR18, UPT ;  /* 0x000000121d00728c */ /* 0x000fe2000bf04070 */
[----:B------:R-:W-:Y:S01]  /*3df0*/  IMAD.U32 R228, RZ, RZ, UR26 ;  /* 0x0000001affe47e24 */ /* 0x000fe2000f8e00ff */
[----:B------:R-:W4:Y:S01]  /*3e00*/  LDSM.16.M88.4 R20, [R89+UR5+0x9000] ;  /* 0x009000055914783b */ /* 0x000f220008000200 */
[--C-:B------:R-:W-:Y:S01]  /*3e10*/  IMAD.IADD R87, R90, 0x1, R85.reuse ;  /* 0x000000015a577824 */ /* 0x100fe200078e0255 */
[----:B------:R-:W-:Y:S01]  /*3e20*/  SEL R167, R167, 0xffffffc0, !P0 ;  /* 0xffffffc0a7a77807 */ /* 0x000fe20004000000 */
[----:B------:R-:W-:Y:S01]  /*3e30*/  IMAD.IADD R3, R220, 0x1, R85 ;  /* 0x00000001dc037824 */ /* 0x000fe200078e0255 */
[----:B------:R-:W4:Y:S01]  /*3e40*/  LDSM.16.M88.4 R56, [R89+UR5+0x9800] ;  /* 0x009800055938783b */ /* 0x000f220008000200 */
[----:B------:R-:W-:-:S02]  /*3e50*/  IMAD.U32 R230, RZ, RZ, UR21 ;  /* 0x00000015ffe67e24 */ /* 0x000fc4000f8e00ff */
[--C-:B------:R-:W-:Y:S01]  /*3e60*/  IMAD.IADD R88, R90, 0x1, R167.reuse ;  /* 0x000000015a587824 */ /* 0x100fe200078e02a7 */
[----:B------:R-:W-:Y:S01]  /*3e70*/  LDSM.16.M88.4 R4, [R87] ;  /* 0x000000005704783b */ /* 0x000fe20000000200 */
[----:B------:R-:W-:Y:S02]  /*3e80*/  IMAD.IADD R166, R220, 0x1, R167 ;  /* 0x00000001dca67824 */ /* 0x000fe400078e02a7 */
[C---:B------:R-:W-:Y:S01]  /*3e90*/  IMAD.IADD R86, R85.reuse, 0x1, R88 ;  /* 0x0000000155567824 */ /* 0x040fe200078e0258 */
[----:B------:R-:W4:Y:S01]  /*3ea0*/  LDSM.16.M88.4 R8, [R3+0x8000] ;  /* 0x008000000308783b */ /* 0x000f220000000200 */
[----:B------:R-:W-:-:S03]  /*3eb0*/  IMAD.IADD R0, R85, 0x1, R166 ;  /* 0x0000000155007824 */ /* 0x000fc600078e02a6 */
[----:B------:R-:W4:Y:S04]  /*3ec0*/  LDSM.16.M88.4 R52, [R3+0x8800] ;  /* 0x008800000334783b */ /* 0x000f280000000200 */
[----:B------:R-:W4:Y:S04]  /*3ed0*/  LDSM.16.M88.4 R48, [R3+0x9000] ;  /* 0x009000000330783b */ /* 0x000f280000000200 */
[----:B--23--:R-:W2:Y:S04]  /*3ee0*/  LDSM.16.M88.4 R12, [R3+0x9800] ;  /* 0x00980000030c783b */ /* 0x00cea80000000200 */
[----:B------:R-:W-:Y:S01]  /*3ef0*/  LDSM.16.M88.4 R16, [R88] ;  /* 0x000000005810783b */ /* 0x000fe20000000200 */
[C---:B-1----:R-:W-:Y:S03]  /*3f00*/  HMMA.16816.F32.BF16 R40, R64.reuse, R36, RZ ;  /* 0x000000244028723c */ /* 0x042fe600000418ff */
[----:B------:R-:W-:Y:S04]  /*3f10*/  LDSM.16.M88.4 R44, [R166+0x8000] ;  /* 0x00800000a62c783b */ /* 0x000fe80000000200 */
[----:B------:R-:W-:Y:S01]  /*3f20*/  LDSM.16.M88.4 R72, [R166+0x9000] ;  /* 0x00900000a648783b */ /* 0x000fe20000000200 */
[C---:B------:R-:W-:Y:S03]  /*3f30*/  HMMA.16816.F32.BF16 R36, R64.reuse, R38, RZ ;  /* 0x000000264024723c */ /* 0x040fe600000418ff */
[----:B------:R-:W-:Y:S04]  /*3f40*/  LDSM.16.M88.4 R60, [R166+0x9800] ;  /* 0x00980000a63c783b */ /* 0x000fe80000000200 */
[----:B------:R-:W-:Y:S01]  /*3f50*/  LDSM.16.M88.4 R76, [R3+0xb000] ;  /* 0x00b00000034c783b */ /* 0x000fe20000000200 */
[C---:B-----5:R-:W-:Y:S03]  /*3f60*/  HMMA.16816.F32.BF16 R32, R64.reuse, R28, RZ ;  /* 0x0000001c4020723c */ /* 0x060fe600000418ff */
[----:B------:R-:W-:Y:S04]  /*3f70*/  LDSM.16.M88.4 R80, [R3+0xd000] ;  /* 0x00d000000350783b */ /* 0x000fe80000000200 */
[----:B------:R-:W0:Y:S01]  /*3f80*/  LDGDEPBAR ;  /* 0x00000000000079af */ /* 0x000e220000000000 */
[C---:B----4-:R-:W-:Y:S08]  /*3f90*/  HMMA.16816.F32.BF16 R24, R64.reuse, R20, RZ ;  /* 0x000000144018723c */ /* 0x050ff000000418ff */
[C---:B------:R-:W-:Y:S08]  /*3fa0*/  HMMA.16816.F32.BF16 R28, R64.reuse, R30, RZ ;  /* 0x0000001e401c723c */ /* 0x040ff000000418ff */
[C---:B------:R-:W-:Y:S08]  /*3fb0*/  HMMA.16816.F32.BF16 R20, R64.reuse, R22, RZ ;  /* 0x000000164014723c */ /* 0x040ff000000418ff */
[C---:B------:R-:W-:Y:S08]  /*3fc0*/  HMMA.16816.F32.BF16 R68, R64.reuse, R56, RZ ;  /* 0x000000384044723c */ /* 0x040ff000000418ff */
[----:B------:R-:W-:Y:S01]  /*3fd0*/  HMMA.16816.F32.BF16 R64, R64, R58, RZ ;  /* 0x0000003a4040723c */ /* 0x000fe200000418ff */
[----:B------:R-:W-:Y:S07]  /*3fe0*/  LDSM.16.M88.4 R56, [R0+0x8000] ;  /* 0x008000000038783b */ /* 0x000fee0000000200 */
[C---:B------:R-:W-:Y:S08]  /*3ff0*/  HMMA.16816.F32.BF16 R40, R4.reuse, R8, R40 ;  /* 0x000000080428723c */ /* 0x040ff00000041828 */
        /* <DEDUP_REMOVED lines=10> */
[----:B------:R-:W-:Y:S04]  /*40a0*/  LDSM.16.M88.4 R12, [R86] ;  /* 0x00000000560c783b */ /* 0x000fe80000000200 */
[----:B------:R-:W2:Y:S03]  /*40b0*/  LDSM.16.M88.4 R4, [R0+0x8800] ;  /* 0x008800000004783b */ /* 0x000ea60000000200 */
[C---:B-1----:R-:W-:Y:S08]  /*40c0*/  HMMA.16816.F32.BF16 R32, R16.reuse, R8, R32 ;  /* 0x000000081020723c */ /* 0x042ff00000041820 */
[C---:B------:R-:W-:Y:S01]  /*40d0*/  HMMA.16816.F32.BF16 R28, R16.reuse, R10, R28 ;  /* 0x0000000a101c723c */ /* 0x040fe2000004181c */
[----:B------:R-:W-:Y:S07]  /*40e0*/  LDSM.16.M88.4 R8, [R89+UR5+0xa000] ;  /* 0x00a000055908783b */ /* 0x000fee0008000200 */
[C---:B------:R-:W-:Y:S08]  /*40f0*/  HMMA.16816.F32.BF16 R40, R16.reuse, R44, R40 ;  /* 0x0000002c1028723c */ /* 0x040ff00000041828 */
[C---:B------:R-:W-:Y:S01]  /*4100*/  HMMA.16816.F32.BF16 R36, R16.reuse, R46, R36 ;  /* 0x0000002e1024723c */ /* 0x040fe20000041824 */
[----:B------:R-:W1:Y:S07]  /*4110*/  LDSM.16.M88.4 R44, [R90+0x2000] ;  /* 0x002000005a2c783b */ /* 0x000e6e0000000200 */
[C---:B------:R-:W-:Y:S08]  /*4120*/  HMMA.16816.F32.BF16 R24, R16.reuse, R72, R24 ;  /* 0x000000481018723c */ /* 0x040ff00000041818 */
[C---:B------:R-:W-:Y:S01]  /*4130*/  HMMA.16816.F32.BF16 R20, R16.reuse, R74, R20 ;  /* 0x0000004a1014723c */ /* 0x040fe20000041814 */
[----:B------:R-:W-:Y:S07]  /*4140*/  LDSM.16.M88.4 R72, [R3+0xb800] ;  /* 0x00b800000348783b */ /* 0x000fee0000000200 */
[C---:B------:R-:W-:Y:S08]  /*4150*/  HMMA.16816.F32.BF16 R68, R16.reuse, R60, R68 ;  /* 0x0000003c1044723c */ /* 0x040ff00000041844 */
[----:B------:R-:W-:Y:S01]  /*4160*/  HMMA.16816.F32.BF16 R64, R16, R62, R64 ;  /* 0x0000003e1040723c */ /* 0x000fe20000041840 */
[----:B------:R-:W3:Y:S04]  /*4170*/  LDSM.16.M88.4 R16, [R89+UR5+0xa800] ;  /* 0x00a800055910783b */ /* 0x000ee80008000200 */
[----:B------:R-:W-:Y:S03]  /*4180*/  LDSM.16.M88.4 R60, [R87+0x2000] ;  /* 0x00200000573c783b */ /* 0x000fe60000000200 */
[C---:B--2---:R-:W-:Y:S08]  /*4190*/  HMMA.16816.F32.BF16 R32, R12.reuse, R4, R32 ;  /* 0x000000040c20723c */ /* 0x044ff00000041820 */
[C---:B------:R-:W-:Y:S01]  /*41a0*/  HMMA.16816.F32.BF16 R28, R12.reuse, R6, R28 ;  /* 0x000000060c1c723c */ /* 0x040fe2000004181c */
[----:B------:R-:W2:Y:S07]  /*41b0*/  LDSM.16.M88.4 R4, [R89+UR5+0xb000] ;  /* 0x00b000055904783b */ /* 0x000eae0008000200 */
        /* <DEDUP_REMOVED lines=8> */
[----:B------:R-:W4:Y:S04]  /*4240*/  LDSM.16.M88.4 R12, [R3+0xa000] ;  /* 0x00a00000030c783b */ /* 0x000f280000000200 */
[----:B------:R-:W5:Y:S03]  /*4250*/  LDSM.16.M88.4 R48, [R89+UR5+0xb800] ;  /* 0x00b800055930783b */ /* 0x000f660008000200 */
[C---:B-1----:R-:W-:Y:S08]  /*4260*/  HMMA.16816.F32.BF16 R40, R44.reuse, R8, R40 ;  /* 0x000000082c28723c */ /* 0x042ff00000041828 */
[C---:B------:R-:W-:Y:S01]  /*4270*/  HMMA.16816.F32.BF16 R36, R44.reuse, R10, R36 ;  /* 0x0000000a2c24723c */ /* 0x040fe20000041824 */
[----:B------:R-:W1:Y:S07]  /*4280*/  LDSM.16.M88.4 R8, [R3+0xa800] ;  /* 0x00a800000308783b */ /* 0x000e6e0000000200 */
[C---:B---3--:R-:W-:Y:S08]  /*4290*/  HMMA.16816.F32.BF16 R32, R44.reuse, R16, R32 ;  /* 0x000000102c20723c */ /* 0x048ff00000041820 */
[C---:B------:R-:W-:Y:S01]  /*42a0*/  HMMA.16816.F32.BF16 R28, R44.reuse, R18, R28 ;  /* 0x000000122c1c723c */ /* 0x040fe2000004181c */
[----:B------:R-:W-:Y:S07]  /*42b0*/  LDSM.16.M88.4 R16, [R88+0x2000] ;  /* 0x002000005810783b */ /* 0x000fee0000000200 */
[C---:B--2---:R-:W-:Y:S08]  /*42c0*/  HMMA.16816.F32.BF16 R24, R44.reuse, R4, R24 ;  /* 0x000000042c18723c */ /* 0x044ff00000041818 */
[----:B------:R-:W-:Y:S01]  /*42d0*/  HMMA.16816.F32.BF16 R20, R44, R6, R20 ;  /* 0x000000062c14723c */ /* 0x000fe20000041814 */
[----:B------:R-:W2:Y:S07]  /*42e0*/  LDSM.16.M88.4 R4, [R166+0xa000] ;  /* 0x00a00000a604783b */ /* 0x000eae0000000200 */
[C---:B----4-:R-:W-:Y:S08]  /*42f0*/  HMMA.16816.F32.BF16 R40, R60.reuse, R12, R40 ;  /* 0x0000000c3c28723c */ /* 0x050ff00000041828 */
[----:B------:R-:W-:Y:S01]  /*4300*/  HMMA.16816.F32.BF16 R36, R60, R14, R36 ;  /* 0x0000000e3c24723c */ /* 0x000fe20000041824 */
[----:B------:R-:W3:Y:S07]  /*4310*/  LDSM.16.M88.4 R12, [R0+0xa000] ;  /* 0x00a00000000c783b */ /* 0x000eee0000000200 */
[C---:B-----5:R-:W-:Y:S08]  /*4320*/  HMMA.16816.F32.BF16 R68, R44.reuse, R48, R68 ;  /* 0x000000302c44723c */ /* 0x060ff00000041844 */
[----:B------:R-:W-:Y:S01]  /*4330*/  HMMA.16816.F32.BF16 R64, R44, R50, R64 ;  /* 0x000000322c40723c */ /* 0x000fe20000041840 */
[----:B------:R-:W4:Y:S04]  /*4340*/  LDSM.16.M88.4 R48, [R166+0xb000] ;  /* 0x00b00000a630783b */ /* 0x000f280000000200 */
[----:B------:R-:W5:Y:S03]  /*4350*/  LDSM.16.M88.4 R44, [R166+0xb800] ;  /* 0x00b80000a62c783b */ /* 0x000f660000000200 */
[C---:B-1----:R-:W-:Y:S08]  /*4360*/  HMMA.16816.F32.BF16 R32, R60.reuse, R8, R32 ;  /* 0x000000083c20723c */ /* 0x042ff00000041820 */
[----:B------:R-:W-:Y:S01]  /*4370*/  HMMA.16816.F32.BF16 R28, R60, R10, R28 ;  /* 0x0000000a3c1c723c */ /* 0x000fe2000004181c */
[----:B------:R-:W1:Y:S07]  /*4380*/  LDSM.16.M88.4 R8, [R0+0xa800] ;  /* 0x00a800000008783b */ /* 0x000e6e0000000200 */
[C---:B--2---:R-:W-:Y:S08]  /*4390*/  HMMA.16816.F32.BF16 R40, R16.reuse, R4, R40 ;  /* 0x000000041028723c */ /* 0x044ff00000041828 */
[----:B------:R-:W-:Y:S01]  /*43a0*/  HMMA.16816.F32.BF16 R36, R16, R6, R36 ;  /* 0x000000061024723c */ /* 0x000fe20000041824 */
[----:B------:R-:W2:Y:S07]  /*43b0*/  LDSM.16.M88.4 R4, [R0+0xb000] ;  /* 0x00b000000004783b */ /* 0x000eae0000000200 */
[C---:B------:R-:W-:Y:S08]  /*43c0*/  HMMA.16816.F32.BF16 R24, R60.reuse, R76, R24 ;  /* 0x0000004c3c18723c */ /* 0x040ff00000041818 */
[C---:B------:R-:W-:Y:S01]  /*43d0*/  HMMA.16816.F32.BF16 R20, R60.reuse, R78, R20 ;  /* 0x0000004e3c14723c */ /* 0x040fe20000041814 */
[----:B------:R-:W-:Y:S07]  /*43e0*/  LDSM.16.M88.4 R76, [R87+0x4000] ;  /* 0x00400000574c783b */ /* 0x000fee0000000200 */
[C---:B------:R-:W-:Y:S08]  /*43f0*/  HMMA.16816.F32.BF16 R68, R60.reuse, R72, R68 ;  /* 0x000000483c44723c */ /* 0x040ff00000041844 */
[----:B------:R-:W-:Y:S01]  /*4400*/  HMMA.16816.F32.BF16 R64, R60, R74, R64 ;  /* 0x0000004a3c40723c */ /* 0x000fe20000041840 */
[----:B------:R-:W2:Y:S04]  /*4410*/  LDSM.16.M88.4 R60, [R0+0xb800] ;  /* 0x00b80000003c783b */ /* 0x000ea80000000200 */
[----:B------:R-:W-:Y:S03]  /*4420*/  LDSM.16.M88.4 R72, [R3+0xd800] ;  /* 0x00d800000348783b */ /* 0x000fe60000000200 */
[C---:B------:R-:W-:Y:S08]  /*4430*/  HMMA.16816.F32.BF16 R32, R16.reuse, R52, R32 ;  /* 0x000000341020723c */ /* 0x040ff00000041820 */
[----:B------:R-:W-:Y:S01]  /*4440*/  HMMA.16816.F32.BF16 R28, R16, R54, R28 ;  /* 0x00000036101c723c */ /* 0x000fe2000004181c */
[----:B------:R-:W-:Y:S07]  /*4450*/  LDSM.16.M88.4 R52, [R89+UR5+0xc000] ;  /* 0x00c000055934783b */ /* 0x000fee0008000200 */
[C---:B---3--:R-:W-:Y:S08]  /*4460*/  HMMA.16816.F32.BF16 R40, R56.reuse, R12, R40 ;  /* 0x0000000c3828723c */ /* 0x048ff00000041828 */
[----:B------:R-:W-:Y:S01]  /*4470*/  HMMA.16816.F32.BF16 R36, R56, R14, R36 ;  /* 0x0000000e3824723c */ /* 0x000fe20000041824 */
[----:B------:R-:W3:Y:S07]  /*4480*/  LDSM.16.M88.4 R12, [R90+0x4000] ;  /* 0x004000005a0c783b */ /* 0x000eee0000000200 */
[C---:B----4-:R-:W-:Y:S08]  /*4490*/  HMMA.16816.F32.BF16 R24, R16.reuse, R48, R24 ;  /* 0x000000301018723c */ /* 0x050ff00000041818 */
[C---:B------:R-:W-:Y:S01]  /*44a0*/  HMMA.16816.F32.BF16 R20, R16.reuse, R50, R20 ;  /* 0x000000321014723c */ /* 0x040fe20000041814 */
[----:B------:R-:W4:Y:S07]  /*44b0*/  LDSM.16.M88.4 R48, [R89+UR5+0xc800] ;  /* 0x00c800055930783b */ /* 0x000f2e0008000200 */
[C---:B-----5:R-:W-:Y:S08]  /*44c0*/  HMMA.16816.F32.BF16 R68, R16.reuse, R44, R68 ;  /* 0x0000002c1044723c */ /* 0x060ff00000041844 */
[----:B------:R-:W-:Y:S01]  /*44d0*/  HMMA.16816.F32.BF16 R64, R16, R46, R64 ;  /* 0x0000002e1040723c */ /* 0x000fe20000041840 */
[----:B------:R-:W5:Y:S04]  /*44e0*/  LDSM.16.M88.4 R44, [R89+UR5+0xd000] ;  /* 0x00d00005592c783b */ /* 0x000f680008000200 */
[----:B------:R-:W5:Y:S03]  /*44f0*/  LDSM.16.M88.4 R16, [R89+UR5+0xd800] ;  /* 0x00d800055910783b */ /* 0x000f660008000200 */
[C---:B-1----:R-:W-:Y:S08]  /*4500*/  HMMA.16816.F32.BF16 R32, R56.reuse, R8, R32 ;  /* 0x000000083820723c */ /* 0x042ff00000041820 */
[C---:B------:R-:W-:Y:S01]  /*4510*/  HMMA.16816.F32.BF16 R28, R56.reuse, R10, R28 ;  /* 0x0000000a381c723c */ /* 0x040fe2000004181c */
[----:B------:R-:W1:Y:S07]  /*4520*/  LDSM.16.M88.4 R8, [R3+0xc000] ;  /* 0x00c000000308783b */ /* 0x000e6e0000000200 */
[C---:B--2---:R-:W-:Y:S08]  /*4530*/  HMMA.16816.F32.BF16 R24, R56.reuse, R4, R24 ;  /* 0x000000043818723c */ /* 0x044ff00000041818 */
        /* <DEDUP_REMOVED lines=8> */
[----:B------:R-:W3:Y:S07]  /*45c0*/  LDSM.16.M88.4 R52, [R166+0xc800] ;  /* 0x00c80000a634783b */ /* 0x000eee0000000200 */
[C---:B----4-:R-:W-:Y:S08]  /*45d0*/  HMMA.16816.F32.BF16 R32, R12.reuse, R48, R32 ;  /* 0x000000300c20723c */ /* 0x050ff00000041820 */
[C---:B------:R-:W-:Y:S01]  /*45e0*/  HMMA.16816.F32.BF16 R28, R12.reuse, R50, R28 ;  /* 0x000000320c1c723c */ /* 0x040fe2000004181c */
[----:B------:R-:W4:Y:S07]  /*45f0*/  LDSM.16.M88.4 R48, [R166+0xd000] ;  /* 0x00d00000a630783b */ /* 0x000f2e0000000200 */
[C---:B-----5:R-:W-:Y:S08]  /*4600*/  HMMA.16816.F32.BF16 R24, R12.reuse, R44, R24 ;  /* 0x0000002c0c18723c */ /* 0x060ff00000041818 */
[C---:B------:R-:W-:Y:S01]  /*4610*/  HMMA.16816.F32.BF16 R20, R12.reuse, R46, R20 ;  /* 0x0000002e0c14723c */ /* 0x040fe20000041814 */
[----:B------:R-:W5:Y:S07]  /*4620*/  LDSM.16.M88.4 R44, [R166+0xd800] ;  /* 0x00d80000a62c783b */ /* 0x000f6e0000000200 */
[C---:B------:R-:W-:Y:S08]  /*4630*/  HMMA.16816.F32.BF16 R68, R12.reuse, R16, R68 ;  /* 0x000000100c44723c */ /* 0x040ff00000041844 */
[----:B------:R-:W-:Y:S01]  /*4640*/  HMMA.16816.F32.BF16 R64, R12, R18, R64 ;  /* 0x000000120c40723c */ /* 0x000fe20000041840 */
[----:B------:R-:W-:Y:S04]  /*4650*/  LDSM.16.M88.4 R16, [R86+0x4000] ;  /* 0x004000005610783b */ /* 0x000fe80000000200 */
[----:B------:R-:W5:Y:S03]  /*4660*/  LDSM.16.M88.4 R12, [R0+0xc000] ;  /* 0x00c00000000c783b */ /* 0x000f660000000200 */
[C---:B-1----:R-:W-:Y:S08]  /*4670*/  HMMA.16816.F32.BF16 R40, R76.reuse, R8, R40 ;  /* 0x000000084c28723c */ /* 0x042ff00000041828 */
[C---:B------:R-:W-:Y:S01]  /*4680*/  HMMA.16816.F32.BF16 R36, R76.reuse, R10, R36 ;  /* 0x0000000a4c24723c */ /* 0x040fe20000041824 */
[----:B------:R-:W1:Y:S07]  /*4690*/  LDSM.16.M88.4 R8, [R0+0xc800] ;  /* 0x00c800000008783b */ /* 0x000e6e0000000200 */
[C---:B--2---:R-:W-:Y:S08]  /*46a0*/  HMMA.16816.F32.BF16 R32, R76.reuse, R4, R32 ;  /* 0x000000044c20723c */ /* 0x044ff00000041820 */
[C---:B------:R-:W-:Y:S01]  /*46b0*/  HMMA.16816.F32.BF16 R28, R76.reuse, R6, R28 ;  /* 0x000000064c1c723c */ /* 0x040fe2000004181c */
[----:B------:R-:W2:Y:S07]  /*46c0*/  LDSM.16.M88.4 R4, [R0+0xd000] ;  /* 0x00d000000004783b */ /* 0x000eae0000000200 */
[----:B------:R-:W-:Y:S08]  /*46d0*/  HMMA.16816.F32.BF16 R24, R76, R80, R24 ;  /* 0x000000504c18723c */ /* 0x000ff00000041818 */
[C---:B---3--:R-:W-:Y:S08]  /*46e0*/  HMMA.16816.F32.BF16 R32, R60.reuse, R52, R32 ;  /* 0x000000343c20723c */ /* 0x048ff00000041820 */
[----:B------:R-:W-:Y:S01]  /*46f0*/  HMMA.16816.F32.BF16 R28, R60, R54, R28 ;  /* 0x000000363c1c723c */ /* 0x000fe2000004181c */
[----:B------:R-:W3:Y:S07]  /*4700*/  LDSM.16.M88.4 R52, [R0+0xd800] ;  /* 0x00d800000034783b */ /* 0x000eee0000000200 */
[C---:B------:R-:W-:Y:S01]  /*4710*/  HMMA.16816.F32.BF16 R20, R76.reuse, R82, R20 ;  /* 0x000000524c14723c */ /* 0x040fe20000041814 */
[----:B------:R-:W-:Y:S07]  /*4720*/  LDSM.16.M88.4 R80, [R0+0xf800] ;  /* 0x00f800000050783b */ /* 0x000fee0000000200 */
[C---:B------:R-:W-:Y:S08]  /*4730*/  HMMA.16816.F32.BF16 R68, R76.reuse, R72, R68 ;  /* 0x000000484c44723c */ /* 0x040ff00000041844 */
[----:B------:R-:W-:Y:S01]  /*4740*/  HMMA.16816.F32.BF16 R64, R76, R74, R64 ;  /* 0x0000004a4c40723c */ /* 0x000fe20000041840 */
[----:B------:R-:W-:Y:S04]  /*4750*/  LDSM.16.M88.4 R72, [R90+0x6000] ;  /* 0x006000005a48783b */ /* 0x000fe80000000200 */
[----:B------:R-:W-:Y:S03]  /*4760*/  LDSM.16.M88.4 R76, [R86+0x6000] ;  /* 0x00600000564c783b */ /* 0x000fe60000000200 */
[C---:B------:R-:W-:Y:S08]  /*4770*/  HMMA.16816.F32.BF16 R40, R60.reuse, R56, R40 ;  /* 0x000000383c28723c */ /* 0x040ff00000041828 */
[C---:B------:R-:W-:Y:S01]  /*4780*/  HMMA.16816.F32.BF16 R36, R60.reuse, R58, R36 ;  /* 0x0000003a3c24723c */ /* 0x040fe20000041824 */
[----:B------:R-:W3:Y:S07]  /*4790*/  LDSM.16.M88.4 R56, [R89+UR5+0xe000] ;  /* 0x00e000055938783b */ /* 0x000eee0008000200 */
[C---:B----4-:R-:W-:Y:S08]  /*47a0*/  HMMA.16816.F32.BF16 R24, R60.reuse, R48, R24 ;  /* 0x000000303c18723c */ /* 0x050ff00000041818 */
[C---:B------:R-:W-:Y:S01]  /*47b0*/  HMMA.16816.F32.BF16 R20, R60.reuse, R50, R20 ;  /* 0x000000323c14723c */ /* 0x040fe20000041814 */
[----:B------:R-:W-:Y:S07]  /*47c0*/  LDSM.16.M88.4 R48, [R87+0x6000] ;  /* 0x006000005730783b */ /* 0x000fee0000000200 */
[C---:B-----5:R-:W-:Y:S08]  /*47d0*/  HMMA.16816.F32.BF16 R68, R60.reuse, R44, R68 ;  /* 0x0000002c3c44723c */ /* 0x060ff00000041844 */
[----:B------:R-:W-:Y:S01]  /*47e0*/  HMMA.16816.F32.BF16 R64, R60, R46, R64 ;  /* 0x0000002e3c40723c */ /* 0x000fe20000041840 */
[----:B------:R-:W-:Y:S04]  /*47f0*/  LDSM.16.M88.4 R44, [R89+UR5+0xf800] ;  /* 0x00f80005592c783b */ /* 0x000fe80008000200 */
[----:B------:R-:W-:Y:S03]  /*4800*/  LDSM.16.M88.4 R60, [R88+0x6000] ;  /* 0x00600000583c783b */ /* 0x000fe60000000200 */
[C---:B------:R-:W-:Y:S08]  /*4810*/  HMMA.16816.F32.BF16 R40, R16.reuse, R12, R40 ;  /* 0x0000000c1028723c */ /* 0x040ff00000041828 */
[C---:B------:R-:W-:Y:S01]  /*4820*/  HMMA.16816.F32.BF16 R36, R16.reuse, R14, R36 ;  /* 0x0000000e1024723c */ /* 0x040fe20000041824 */
[----:B------:R-:W-:Y:S07]  /*4830*/  LDSM.16.M88.4 R12, [R89+UR5+0xf000] ;  /* 0x00f00005590c783b */ /* 0x000fee0008000200 */
[C---:B-1----:R-:W-:Y:S08]  /*4840*/  HMMA.16816.F32.BF16 R32, R16.reuse, R8, R32 ;  /* 0x000000081020723c */ /* 0x042ff00000041820 */
[C---:B------:R-:W-:Y:S01]  /*4850*/  HMMA.16816.F32.BF16 R28, R16.reuse, R10, R28 ;  /* 0x0000000a101c723c */ /* 0x040fe2000004181c */
[----:B------:R-:W1:Y:S07]  /*4860*/  LDSM.16.M88.4 R8, [R89+UR5+0xe800] ;  /* 0x00e800055908783b */ /* 0x000e6e0008000200 */
[C---:B--2---:R-:W-:Y:S08]  /*4870*/  HMMA.16816.F32.BF16 R24, R16.reuse, R4, R24 ;  /* 0x000000041018723c */ /* 0x044ff00000041818 */
[C---:B------:R-:W-:Y:S01]  /*4880*/  HMMA.16816.F32.BF16 R20, R16.reuse, R6, R20 ;  /* 0x000000061014723c */ /* 0x040fe20000041814 */
[----:B------:R-:W2:Y:S07]  /*4890*/  LDSM.16.M88.4 R4, [R3+0xe000] ;  /* 0x00e000000304783b */ /* 0x000eae0000000200 */
[C---:B---3--:R-:W-:Y:S08]  /*48a0*/  HMMA.16816.F32.BF16 R68, R16.reuse, R52, R68 ;  /* 0x000000341044723c */ /* 0x048ff00000041844 */
[----:B------:R-:W-:Y:S01]  /*48b0*/  HMMA.16816.F32.BF16 R64, R16, R54, R64 ;  /* 0x000000361040723c */ /* 0x000fe20000041840 */
[----:B------:R-:W3:Y:S04]  /*48c0*/  LDSM.16.M88.4 R16, [R3+0xe800] ;  /* 0x00e800000310783b */ /* 0x000ee80000000200 */
[----:B------:R-:W4:Y:S03]  /*48d0*/  LDSM.16.M88.4 R52, [R3+0xf000] ;  /* 0x00f000000334783b */ /* 0x000f260000000200 */
        /* <DEDUP_REMOVED lines=11> */
[----:B------:R-:W1:Y:S04]  /*4990*/  LDSM.16.M88.4 R44, [R166+0xe000] ;  /* 0x00e00000a62c783b */ /* 0x000e680000000200 */
[----:B------:R-:W1:Y:S03]  /*49a0*/  LDSM.16.M88.4 R72, [R166+0xf800] ;  /* 0x00f80000a648783b */ /* 0x000e660000000200 */
[C---:B--2---:R-:W-:Y:S08]  /*49b0*/  HMMA.16816.F32.BF16 R40, R48.reuse, R4, R40 ;  /* 0x000000043028723c */ /* 0x044ff00000041828 */
[C---:B------:R-:W-:Y:S01]  /*49c0*/  HMMA.16816.F32.BF16 R36, R48.reuse, R6, R36 ;  /* 0x000000063024723c */ /* 0x040fe20000041824 */
[----:B------:R-:W-:Y:S07]  /*49d0*/  LDSM.16.M88.4 R4, [R0+0xf000] ;  /* 0x00f000000004783b */ /* 0x000fee0000000200 */
[C---:B---3--:R-:W-:Y:S08]  /*49e0*/  HMMA.16816.F32.BF16 R32, R48.reuse, R16, R32 ;  /* 0x000000103020723c */ /* 0x048ff00000041820 */
[C---:B------:R-:W-:Y:S01]  /*49f0*/  HMMA.16816.F32.BF16 R28, R48.reuse, R18, R28 ;  /* 0x00000012301c723c */ /* 0x040fe2000004181c */
[----:B------:R-:W-:Y:S07]  /*4a00*/  LDSM.16.M88.4 R16, [R0+0xe800] ;  /* 0x00e800000010783b */ /* 0x000fee0000000200 */
[C---:B----4-:R-:W-:Y:S08]  /*4a10*/  HMMA.16816.F32.BF16 R24, R48.reuse, R52, R24 ;  /* 0x000000343018723c */ /* 0x050ff00000041818 */
[----:B------:R-:W-:Y:S01]  /*4a20*/  HMMA.16816.F32.BF16 R20, R48, R54, R20 ;  /* 0x000000363014723c */ /* 0x000fe20000041814 */
[----:B------:R2:W3:Y:S01]  /*4a30*/  LDSM.16.M88.4 R52, [R0+0xe000] ;  /* 0x00e000000034783b */ /* 0x0004e20000000200 */
[----:B------:R-:W-:-:S06]  /*4a40*/  DEPBAR.LE SB0, 0x0 ;  /* 0x000080000000791a */ /* 0x000fcc0000000000 */
[C---:B-----5:R-:W-:Y:S08]  /*4a50*/  HMMA.16816.F32.BF16 R68, R48.reuse, R56, R68 ;  /* 0x000000383044723c */ /* 0x060ff00000041844 */
[----:B------:R-:W-:Y:S08]  /*4a60*/  HMMA.16816.F32.BF16 R64, R48, R58, R64 ;  /* 0x0000003a3040723c */ /* 0x000ff00000041840 */
[----:B-1----:R-:W-:Y:S01]  /*4a70*/  HMMA.16816.F32.BF16 R40, R60, R44, R40 ;  /* 0x0000002c3c28723c */ /* 0x002fe20000041828 */
[----:B--2---:R-:W-:-:S04]  /*4a80*/  SHF.R.U32.HI R0, RZ, 0x2, R215 ;  /* 0x00000002ff007819 */ /* 0x004fc800000116d7 */
[----:B------:R-:W-:-:S03]  /*4a90*/  LOP3.LUT R0, R0, 0x7, RZ, 0xc0, !PT ;  /* 0x0000000700007812 */ /* 0x000fc600078ec0ff */
[----:B------:R-:W-:Y:S01]  /*4aa0*/  HMMA.16816.F32.BF16 R36, R60, R46, R36 ;  /* 0x0000002e3c24723c */ /* 0x000fe20000041824 */
[----:B------:R-:W-:Y:S01]  /*4ab0*/  IADD3 R91, PT, PT, R0, UR23, R91 ;  /* 0x00000017005b7c10 */ /* 0x000fe2000fffe05b */
[----:B------:R-:W-:-:S03]  /*4ac0*/  IMAD.U32 R0, RZ, RZ, UR22 ;  /* 0x00000016ff007e24 */ /* 0x000fc6000f8e00ff */
[C---:B------:R-:W-:Y:S02]  /*4ad0*/  IADD3 R230, PT, PT, R91.reuse, UR26, -R230 ;  /* 0x0000001a5be67c10 */ /* 0x040fe4000fffe8e6 */
[----:B------:R-:W-:Y:S01]  /*4ae0*/  IADD3 R229, PT, PT, R91, 0x1, R0 ;  /* 0x000000015be57810 */ /* 0x000fe20007ffe000 */
[----:B------:R-:W-:Y:S03]  /*4af0*/  HMMA.16816.F32.BF16 R32, R60, R12, R32 ;  /* 0x0000000c3c20723c */ /* 0x000fe60000041820 */
[C---:B------:R-:W-:Y:S02]  /*4b00*/  VIADDMNMX R228, R229.reuse, 0x8, R228, PT ;  /* 0x00000008e5e47846 */ /* 0x040fe400038001e4 */
[----:B------:R-:W-:-:S03]  /*4b10*/  VIMNMX R229, PT, PT, R229, UR26, PT ;  /* 0x0000001ae5e57c48 */ /* 0x000fc6000bfe0100 */
[C---:B------:R-:W-:Y:S08]  /*4b20*/  HMMA.16816.F32.BF16 R28, R60.reuse, R14, R28 ;  /* 0x0000000e3c1c723c */ /* 0x040ff0000004181c */
[C---:B------:R-:W-:Y:S08]  /*4b30*/  HMMA.16816.F32.BF16 R24, R60.reuse, R8, R24 ;  /* 0x000000083c18723c */ /* 0x040ff00000041818 */
[C---:B------:R-:W-:Y:S08]  /*4b40*/  HMMA.16816.F32.BF16 R20, R60.reuse, R10, R20 ;  /* 0x0000000a3c14723c */ /* 0x040ff00000041814 */
[C---:B------:R-:W-:Y:S08]  /*4b50*/  HMMA.16816.F32.BF16 R68, R60.reuse, R72, R68 ;  /* 0x000000483c44723c */ /* 0x040ff00000041844 */
[----:B------:R-:W-:Y:S08]  /*4b60*/  HMMA.16816.F32.BF16 R64, R60, R74, R64 ;  /* 0x0000004a3c40723c */ /* 0x000ff00000041840 */
[C---:B---3--:R-:W-:Y:S08]  /*4b70*/  HMMA.16816.F32.BF16 R40, R76.reuse, R52, R40 ;  /* 0x000000344c28723c */ /* 0x048ff00000041828 */
[C---:B------:R-:W-:Y:S08]  /*4b80*/  HMMA.16816.F32.BF16 R36, R76.reuse, R54, R36 ;  /* 0x000000364c24723c */ /* 0x040ff00000041824 */
[C---:B------:R-:W-:Y:S08]  /*4b90*/  HMMA.16816.F32.BF16 R32, R76.reuse, R16, R32 ;  /* 0x000000104c20723c */ /* 0x040ff00000041820 */
[C---:B------:R-:W-:Y:S08]  /*4ba0*/  HMMA.16816.F32.BF16 R28, R76.reuse, R18, R28 ;  /* 0x000000124c1c723c */ /* 0x040ff0000004181c */
[C---:B------:R-:W-:Y:S08]  /*4bb0*/  HMMA.16816.F32.BF16 R24, R76.reuse, R4, R24 ;  /* 0x000000044c18723c */ /* 0x040ff00000041818 */
[C---:B------:R-:W-:Y:S08]  /*4bc0*/  HMMA.16816.F32.BF16 R20, R76.reuse, R6, R20 ;  /* 0x000000064c14723c */ /* 0x040ff00000041814 */
[C---:B------:R-:W-:Y:S08]  /*4bd0*/  HMMA.16816.F32.BF16 R68, R76.reuse, R80, R68 ;  /* 0x000000504c44723c */ /* 0x040ff00000041844 */
[----:B------:R-:W-:Y:S01]  /*4be0*/  HMMA.16816.F32.BF16 R64, R76, R82, R64 ;  /* 0x000000524c40723c */ /* 0x000fe20000041840 */
[----:B------:R-:W-:Y:S06]  /*4bf0*/  BAR.SYNC.DEFER_BLOCKING 0x0 ;  /* 0x0000000000007b1d */ /* 0x000fec0000010000 */
[----:B------:R-:W-:-:S13]  /*4c00*/  BRA.U !UP0, `(.L_x_1906) ;  /* 0x0000000908b47547 */ /* 0x000fda000b800000 */
        /* <DEDUP_REMOVED lines=11> */
.L_x_1907:
        /* <DEDUP_REMOVED lines=20> */
[C---:B------:R-:W-:Y:S01]  /*4e00*/  IMAD R5, R0.reuse, R5, R4 ;  /* 0x0000000500057224 */ /* 0x040fe200078e0204 */
[----:B------:R-:W-:Y:S01]  /*4e10*/  LOP3.LUT R4, R3, UR17, RZ, 0x3c, !PT ;  /* 0x0000001103047c12 */ /* 0x000fe2000f8e3cff */
[----:B------:R-:W-:-:S03]  /*4e20*/  IMAD R7, R0, R7, R6 ;  /* 0x0000000700077224 */ /* 0x000fc600078e0206 */
[C---:B------:R-:W-:Y:S02]  /*4e30*/  ISETP.GT.U32.AND P1, PT, R0.reuse, R5, PT ;  /* 0x000000050000720c */ /* 0x040fe40003f24070 */
[----:B------:R-:W-:Y:S02]  /*4e40*/  ISETP.GT.U32.AND P3, PT, R0, R7, PT ;  /* 0x000000070000720c */ /* 0x000fe40003f64070 */
[----:B------:R-:W-:-:S09]  /*4e50*/  ISETP.GE.AND P2, PT, R4, RZ, PT ;  /* 0x000000ff0400720c */ /* 0x000fd20003f46270 */
[----:B------:R-:W-:Y:S02]  /*4e60*/  @!P1 IMAD.IADD R5, R5, 0x1, -R0 ;  /* 0x0000000105059824 */ /* 0x000fe400078e0a00 */
[-C--:B------:R-:W-:Y:S01]  /*4e70*/  @!P3 IADD3 R7, PT, PT, R7, -R0.reuse, RZ ;  /* 0x800000000707b210 */ /* 0x080fe20007ffe0ff */
[----:B------:R-:W-:Y:S01]  /*4e80*/  @!P1 VIADD R8, R8, 0x1 ;  /* 0x0000000108089836 */ /* 0x000fe20000000000 */
[----:B------:R-:W-:Y:S02]  /*4e90*/  @!P3 IADD3 R9, PT, PT, R9, 0x1, RZ ;  /* 0x000000010909b810 */ /* 0x000fe40007ffe0ff */
[-C--:B------:R-:W-:Y:S02]  /*4ea0*/  ISETP.GE.U32.AND P4, PT, R5, R0.reuse, PT ;  /* 0x000000000500720c */ /* 0x080fe40003f86070 */
[----:B------:R-:W-:Y:S02]  /*4eb0*/  ISETP.GE.U32.AND P5, PT, R7, R0, PT ;  /* 0x000000000700720c */ /* 0x000fe40003fa6070 */
[----:B------:R-:W-:-:S02]  /*4ec0*/  LOP3.LUT R0, R3, UR4, RZ, 0x3c, !PT ;  /* 0x0000000403007c12 */ /* 0x000fc4000f8e3cff */
[----:B------:R-:W-:Y:S02]  /*4ed0*/  ISETP.NE.AND P1, PT, R3, RZ, PT ;  /* 0x000000ff0300720c */ /* 0x000fe40003f25270 */
        /* <DEDUP_REMOVED lines=16> */
[C---:B------:R-:W-:Y:S01]  /*4fe0*/  IMAD R3, R4.reuse, UR11, R3 ;  /* 0x0000000b04037c24 */ /* 0x040fe2000f8e0203 */
[----:B---3--:R-:W-:Y:S01]  /*4ff0*/  IADD3 R0, PT, PT, R7, -R0, RZ ;  /* 0x8000000007007210 */ /* 0x008fe20007ffe0ff */
[----:B------:R-:W-:-:S03]  /*5000*/  IMAD.WIDE.U32 R6, R4, UR10, RZ ;  /* 0x0000000a04067c25 */ /* 0x000fc6000f8e00ff */
[----:B------:R-:W-:Y:S01]  /*5010*/  SHF.R.S32.HI R4, RZ, 0x1f, R0 ;  /* 0x0000001fff047819 */ /* 0x000fe20000011400 */
[----:B------:R-:W-:-:S04]  /*5020*/  IMAD.IADD R7, R7, 0x1, R3 ;  /* 0x0000000107077824 */ /* 0x000fc800078e0203 */
[----:B--2---:R-:W-:Y:S02]  /*5030*/  IMAD R3, R4, UR6, RZ ;  /* 0x0000000604037c24 */ /* 0x004fe4000f8e02ff */
[----:B------:R-:W-:-:S04]  /*5040*/  IMAD.WIDE.U32 R6, R0, UR6, R6 ;  /* 0x0000000600067c25 */ /* 0x000fc8000f8e0006 */
[----:B------:R-:W-:Y:S01]  /*5050*/  IMAD R3, R0, UR7, R3 ;  /* 0x0000000700037c24 */ /* 0x000fe2000f8e0203 */
[----:B------:R-:W-:-:S04]  /*5060*/  LEA R232, P0, R6, R232, 0x1 ;  /* 0x000000e806e87211 */ /* 0x000fc800078008ff */
[----:B------:R-:W-:-:S04]  /*5070*/  IADD3 R3, PT, PT, R7, R3, RZ ;  /* 0x0000000307037210 */ /* 0x000fc80007ffe0ff */
[----:B------:R-:W-:-:S07]  /*5080*/  LEA.HI.X R231, R6, R231, R3, 0x1, P0 ;  /* 0x000000e706e77211 */ /* 0x000fce00000f0c03 */
.L_x_1908:
[----:B------:R-:W1:Y:S01]  /*5090*/  LDCU UR4, c[0x0][0x440] ;  /* 0x00008800ff0477ac */ /* 0x000e620008000800 */
[----:B------:R-:W-:Y:S02]  /*50a0*/  IMAD.U32 R3, RZ, RZ, UR30 ;  /* 0x0000001eff037e24 */ /* 0x000fe4000f8e00ff */
[----:B------:R-:W-:Y:S01]  /*50b0*/  IMAD.U32 R0, RZ, RZ, UR28 ;  /* 0x0000001cff007e24 */ /* 0x000fe2000f8e00ff */
[----:B------:R-:W-:Y:S02]  /*50c0*/  USHF.L.U32 UR6, UR10, 0x5, URZ ;  /* 0x000000050a067899 */ /* 0x000fe400080006ff */
[----:B------:R-:W-:-:S04]  /*50d0*/  LEA R4, P0, R3, R232, 0x1 ;  /* 0x000000e803047211 */ /* 0x000fc800078008ff */
[----:B------:R-:W-:Y:S02]  /*50e0*/  LEA.HI.X R5, R3, R231, R0, 0x1, P0 ;  /* 0x000000e703057211 */ /* 0x000fe400000f0c00 */
[----:B------:R-:W-:Y:S02]  /*50f0*/  IADD3 R10, P0, PT, R4, UR6, RZ ;  /* 0x00000006040a7c10 */ /* 0x000fe4000ff1e0ff */
[----:B-1----:R-:W-:Y:S02]  /*5100*/  ISETP.GE.AND P4, PT, R214, UR4, PT ;  /* 0x00000004d6007c0c */ /* 0x002fe4000bf86270 */
[----:B------:R-:W-:Y:S02]  /*5110*/  ISETP.GE.AND P3, PT, R242, UR4, PT ;  /* 0x00000004f2007c0c */ /* 0x000fe4000bf66270 */
[----:B------:R-:W-:Y:S02]  /*5120*/  ISETP.GE.AND P2, PT, R240, UR4, PT ;  /* 0x00000004f0007c0c */ /* 0x000fe4000bf46270 */
[----:B------:R-:W-:Y:S01]  /*5130*/  ISETP.GE.AND P1, PT, R236, UR4, PT ;  /* 0x00000004ec007c0c */ /* 0x000fe2000bf26270 */
[----:B------:R-:W-:-:S06]  /*5140*/  USHF.L.U64.HI UR4, UR10, 0x5, UR11 ;  /* 0x000000050a047899 */ /* 0x000fcc000801020b */
[--C-:B------:R-:W-:Y:S01]  /*5150*/  @!P4 IMAD.MOV.U32 R233, RZ, RZ, R231.reuse ;  /* 0x000000ffffe9c224 */ /* 0x100fe200078e00e7 */
[----:B------:R-:W-:Y:S02]  /*5160*/  IADD3.X R11, PT, PT, R5, UR4, RZ, P0, !PT ;  /* 0x00000004050b7c10 */ /* 0x000fe400087fe4ff */
[----:B------:R-:W-:Y:S01]  /*5170*/  IADD3 R8, P0, PT, R10, UR6, RZ ;  /* 0x000000060a087c10 */ /* 0x000fe2000ff1e0ff */
[----:B------:R-:W-:Y:S01]  /*5180*/  @!P2 IMAD.MOV.U32 R6, RZ, RZ, R232 ;  /* 0x000000ffff06a224 */ /* 0x000fe200078e00e8 */
[----:B------:R-:W-:Y:S01]  /*5190*/  @!PT LDS RZ, [RZ] ;  /* 0x00000000fffff984 */ /* 0x000fe20000000800 */
[----:B------:R-:W-:Y:S01]  /*51a0*/  @!PT LDS RZ, [RZ] ;  /* 0x00000000fffff984 */ /* 0x000fe20000000800 */
[----:B------:R-:W-:Y:S01]  /*51b0*/  @!PT LDS RZ, [RZ] ;  /* 0x00000000fffff984 */ /* 0x000fe20000000800 */
[----:B------:R1:W-:Y:S01]  /*51c0*/  @!P4 LDGSTS.E.BYPASS.LTC128B.128 [R245+0x8000], desc[UR24][R232.64] ;  /* 0x08000000e8f5cfae */ /* 0x0003e2000b981a18 */
[--C-:B------:R-:W-:Y:S01]  /*51d0*/  @!P2 IMAD.MOV.U32 R7, RZ, RZ, R231.reuse ;  /* 0x000000ffff07a224 */ /* 0x100fe200078e00e7 */
[----:B------:R-:W-:Y:S02]  /*51e0*/  IADD3.X R9, PT, PT, R11, UR4, RZ, P0, !PT ;  /* 0x000000040b097c10 */ /* 0x000fe400087fe4ff */
        /* <DEDUP_REMOVED lines=79> */
.L_x_1906:
[----:B------:R-:W-:Y:S01]  /*56e0*/  IMAD.SHL.U32 R0, R215, 0x2, RZ ;  /* 0x00000002d7007824 */ /* 0x000fe200078e00ff */
[----:B------:R-:W1:Y:S01]  /*56f0*/  LDCU UR4, c[0x0][0x45c] ;  /* 0x00008b80ff0477ac */ /* 0x000e620008000800 */
[----:B--2---:R-:W-:Y:S01]  /*5700*/  VIADD R4, R230, 0x8 ;  /* 0x00000008e6047836 */ /* 0x004fe20000000000 */
[----:B------:R-:W-:Y:S02]  /*5710*/  LOP3.LUT R165, R177, 0x200, R84, 0xf8, !PT ;  /* 0x00000200b1a57812 */ /* 0x000fe400078ef854 */
[----:B------:R-:W-:Y:S01]  /*5720*/  LOP3.LUT R0, R0, 0x6, RZ, 0xc0, !PT ;  /* 0x0000000600007812 */ /* 0x000fe200078ec0ff */
[----:B------:R-:W-:Y:S01]  /*5730*/  UISETP.GT.U32.AND UP0, UPT, UR29, UR18, UPT ;  /* 0x000000121d00728c */ /* 0x000fe2000bf04070 */
[----:B------:R-:W-:Y:S02]  /*5740*/  LEA R216, R165, UR5, 0x1 ;  /* 0x00000005a5d87c11 */ /* 0x000fe4000f8e08ff */
[----:B------:R-:W-:-:S03]  /*5750*/  LOP3.LUT R47, R0, UR17, RZ, 0xfc, !PT ;  /* 0x00000011002f7c12 */ /* 0x000fc6000f8efcff */
[--C-:B------:R-:W-:Y:S01]  /*5760*/  IMAD.IADD R200, R85, 0x1, R216.reuse ;  /* 0x0000000155c87824 */ /* 0x100fe200078e02d8 */
[----:B------:R-:W-:Y:S01]  /*5770*/  LDSM.16.MT88.4 R156, [R216+0x10000] ;  /* 0x01000000d89c783b */ /* 0x000fe20000004200 */
[C---:B------:R-:W-:Y:S02]  /*5780*/  VIADD R5, R47.reuse, 0x1 ;  /* 0x000000012f057836 */ /* 0x040fe40000000000 */
[C---:B------:R-:W-:Y:S01]  /*5790*/  VIADD R3, R47.reuse, 0x8 ;  /* 0x000000082f037836 */ /* 0x040fe20000000000 */
[----:B------:R-:W-:Y:S01]  /*57a0*/  LDSM.16.MT88.4 R80, [R200+0x14000] ;  /* 0x01400000c850783b */ /* 0x000fe20000004200 */
[C---:B------:R-:W-:Y:S01]  /*57b0*/  VIADD R7, R47.reuse, 0x10 ;  /* 0x000000102f077836 */ /* 0x040fe20000000000 */
[-C--:B------:R-:W-:Y:S01]  /*57c0*/  ISETP.GT.AND P0, PT, R230, R5.reuse, PT ;  /* 0x00000005e600720c */ /* 0x080fe20003f04270 */
[----:B------:R-:W-:Y:S01]  /*57d0*/  VIADD R11, R47, 0x20 ;  /* 0x000000202f0b7836 */ /* 0x000fe20000000000 */
[----:B------:R-:W-:Y:S01]  /*57e0*/  ISETP.GT.AND P2, PT, R4, R5, PT ;  /* 0x000000050400720c */ /* 0x000fe20003f44270 */
[----:B------:R-:W-:Y:S01]  /*57f0*/  IMAD.IADD R195, R167, 0x1, R216 ;  /* 0x00000001a7c37824 */ /* 0x000fe200078e02d8 */
[C---:B------:R-:W-:Y:S01]  /*5800*/  ISETP.GE.AND P5, PT, R5.reuse, R229, PT ;  /* 0x000000e50500720c */ /* 0x040fe20003fa6270 */
[----:B------:R-:W-:Y:S01]  /*5810*/  LDSM.16.MT88.4 R148, [R200+0x10000] ;  /* 0x01000000c894783b */ /* 0x000fe20000004200 */
[----:B------:R-:W-:Y:S01]  /*5820*/  ISETP.GE.AND P3, PT, R5, R228, PT ;  /* 0x000000e40500720c */ /* 0x000fe20003f66270 */
[----:B------:R-:W-:Y:S01]  /*5830*/  VIADD R5, R47, 0x9 ;  /* 0x000000092f057836 */ /* 0x000fe20000000000 */
[----:B------:R-:W-:Y:S01]  /*5840*/  ISETP.GT.AND P4, PT, R230, R3, PT ;  /* 0x00000003e600720c */ /* 0x000fe20003f84270 */
[----:B------:R-:W-:Y:S01]  /*5850*/  IMAD.IADD R194, R85, 0x1, R195 ;  /* 0x0000000155c27824 */ /* 0x000fe200078e02c3 */
[----:B------:R-:W-:Y:S01]  /*5860*/  FSEL R41, R41, -INF , !P0 ;  /* 0xff80000029297808 */ /* 0x000fe20004000000 */
[----:B------:R-:W-:Y:S01]  /*5870*/  LDSM.16.MT88.4 R48, [R200+0x12000] ;  /* 0x01200000c830783b */ /* 0x000fe20000004200 */
[----:B------:R-:W-:-:S02]  /*5880*/  FSEL R43, R43, -INF , !P2 ;  /* 0xff8000002b2b7808 */ /* 0x000fc40005000000 */
[----:B------:R-:W-:Y:S01]  /*5890*/  ISETP.GT.AND P0, PT, R4, R3, PT ;  /* 0x000000030400720c */ /* 0x000fe20003f04270 */
[----:B------:R-:W-:Y:S01]  /*58a0*/  LDSM.16.MT88.4 R112, [R200+0x16000] ;  /* 0x01600000c870783b */ /* 0x000fe20000004200 */
[C---:B------:R-:W-:Y:S02]  /*58b0*/  ISETP.GE.AND P6, PT, R3.reuse, R229, PT ;  /* 0x000000e50300720c */ /* 0x040fe40003fc6270 */
[----:B------:R-:W-:Y:S01]  /*58c0*/  ISETP.GE.AND P1, PT, R3, R228, PT ;  /* 0x000000e40300720c */ /* 0x000fe20003f26270 */
[----:B------:R-:W-:Y:S01]  /*58d0*/  LDSM.16.MT88.4 R140, [R195+0x10000] ;  /* 0x01000000c38c783b */ /* 0x000fe20000004200 */
[----:B------:R-:W-:Y:S02]  /*58e0*/  FSEL R3, R41, -INF , !P5 ;  /* 0xff80000029037808 */ /* 0x000fe40006800000 */
[----:B------:R-:W-:Y:S01]  /*58f0*/  FSEL R43, R43, -INF , !P3 ;  /* 0xff8000002b2b7808 */ /* 0x000fe20005800000 */
[----:B------:R-:W-:Y:S01]  /*5900*/  LDSM.16.MT88.4 R132, [R194+0x10000] ;  /* 0x01000000c284783b */ /* 0x000fe20000004200 */
[----:B------:R-:W-:-:S02]  /*5910*/  FSEL R36, R36, -INF , !P4 ;  /* 0xff80000024247808 */ /* 0x000fc40006000000 */
[----:B------:R-:W-:Y:S01]  /*5920*/  ISETP.GT.AND P2, PT, R230, R5, PT ;  /* 0x00000005e600720c */ /* 0x000fe20003f44270 */
[----:B------:R-:W-:Y:S01]  /*5930*/  LDSM.16.MT88.4 R56, [R195+0x12000] ;  /* 0x01200000c338783b */ /* 0x000fe20000004200 */
[C---:B------:R-:W-:Y:S02]  /*5940*/  ISETP.GE.AND P5, PT, R5.reuse, R229, PT ;  /* 0x000000e50500720c */ /* 0x040fe40003fa6270 */
[----:B------:R-:W-:Y:S01]  /*5950*/  ISETP.GT.AND P3, PT, R4, R5, PT ;  /* 0x000000050400720c */ /* 0x000fe20003f64270 */
[----:B------:R-:W-:Y:S01]  /*5960*/  LDSM.16.MT88.4 R72, [R216+0x14000] ;  /* 0x01400000d848783b */ /* 0x000fe20000004200 */
[----:B------:R-:W-:Y:S01]  /*5970*/  ISETP.GE.AND P4, PT, R5, R228, PT ;  /* 0x000000e40500720c */ /* 0x000fe20003f86270 */
[----:B------:R-:W-:Y:S01]  /*5980*/  VIADD R5, R47, 0x11 ;  /* 0x000000112f057836 */ /* 0x000fe20000000000 */
[----:B------:R-:W-:Y:S01]  /*5990*/  FSEL R38, R38, -INF , !P0 ;  /* 0xff80000026267808 */ /* 0x000fe20004000000 */
[----:B------:R-:W-:Y:S01]  /*59a0*/  LDSM.16.MT88.4 R88, [R195+0x14000] ;  /* 0x01400000c358783b */ /* 0x000fe20000004200 */
[----:B------:R-:W-:-:S02]  /*59b0*/  FSEL R45, R36, -INF , !P6 ;  /* 0xff800000242d7808 */ /* 0x000fc40007000000 */
[----:B------:R-:W-:Y:S01]  /*59c0*/  FSEL R37, R37, -INF , !P2 ;  /* 0xff80000025257808 */ /* 0x000fe20005000000 */
[----:B------:R-:W-:Y:S01]  /*59d0*/  LDSM.16.MT88.4 R96, [R194+0x14000] ;  /* 0x01400000c260783b */ /* 0x000fe20000004200 */
[----:B------:R-:W-:Y:S02]  /*59e0*/  FSEL R41, R38, -INF , !P1 ;  /* 0xff80000026297808 */ /* 0x000fe40004800000 */
        /* <DEDUP_REMOVED lines=9> */
[----:B------:R-:W-:-:S02]  /*5a80*/  ISETP.GT.AND P3, PT, R230, R5, PT ;  /* 0x00000005e600720c */ /* 0x000fc40003f64270 */
[----:B------:R-:W-:Y:S01]  /*5a90*/  FSEL R39, R37, -INF , !P5 ;  /* 0xff80000025277808 */ /* 0x000fe20006800000 */
[----:B------:R-:W-:Y:S01]  /*5aa0*/  LDSM.16.MT88.4 R168, [R216+0x10800] ;  /* 0x01080000d8a8783b */ /* 0x000fe20000004200 */
[----:B------:R-:W-:Y:S02]  /*5ab0*/  FSEL R37, R6, -INF , !P4 ;  /* 0xff80000006257808 */ /* 0x000fe40006000000 */
[----:B------:R-:W-:Y:S02]  /*5ac0*/  FSEL R15, R34, -INF , !P1 ;  /* 0xff800000220f7808 */ /* 0x000fe40004800000 */
[----:B------:R-:W-:Y:S02]  /*5ad0*/  FSEL R33, R33, -INF , !P3 ;  /* 0xff80000021217808 */ /* 0x000fe40005800000 */
[----:B------:R-:W-:Y:S02]  /*5ae0*/  ISETP.GT.AND P4, PT, R4, R5, PT ;  /* 0x000000050400720c */ /* 0x000fe40003f84270 */
[----:B------:R-:W-:-:S02]  /*5af0*/  FSEL R19, R32, -INF , !P0 ;  /* 0xff80000020137808 */ /* 0x000fc40004000000 */
[----:B------:R-:W-:Y:S02]  /*5b00*/  ISETP.GT.AND P3, PT, R4, R7, PT ;  /* 0x000000070400720c */ /* 0x000fe40003f64270 */
[C---:B------:R-:W-:Y:S02]  /*5b10*/  ISETP.GE.AND P5, PT, R5.reuse, R229, PT ;  /* 0x000000e50500720c */ /* 0x040fe40003fa6270 */
[----:B------:R-:W-:Y:S01]  /*5b20*/  ISETP.GE.AND P0, PT, R5, R228, PT ;  /* 0x000000e40500720c */ /* 0x000fe20003f06270 */
[----:B------:R-:W-:Y:S01]  /*5b30*/  VIADD R5, R47, 0x19 ;  /* 0x000000192f057836 */ /* 0x000fe20000000000 */
[----:B------:R-:W-:Y:S02]  /*5b40*/  ISETP.GT.AND P1, PT, R230, R7, PT ;  /* 0x00000007e600720c */ /* 0x000fe40003f24270 */
[----:B------:R-:W-:Y:S02]  /*5b50*/  FSEL R15, R15, -INF , !P2 ;  /* 0xff8000000f0f7808 */ /* 0x000fe40005000000 */
[----:B------:R-:W-:-:S02]  /*5b60*/  FSEL R19, R19, -INF , !P6 ;  /* 0xff80000013137808 */ /* 0x000fc40007000000 */
[----:B------:R-:W-:Y:S02]  /*5b70*/  ISETP.GE.AND P2, PT, R7, R228, PT ;  /* 0x000000e40700720c */ /* 0x000fe40003f46270 */
[----:B------:R-:W-:Y:S02]  /*5b80*/  FSEL R13, R35, -INF , !P4 ;  /* 0xff800000230d7808 */ /* 0x000fe40006000000 */
[----:B------:R-:W-:Y:S02]  /*5b90*/  FSEL R9, R30, -INF , !P3 ;  /* 0xff8000001e097808 */ /* 0x000fe40005800000 */
[----:B------:R-:W-:Y:S02]  /*5ba0*/  ISETP.GE.AND P6, PT, R7, R229, PT ;  /* 0x000000e50700720c */ /* 0x000fe40003fc6270 */
[----:B------:R-:W-:Y:S01]  /*5bb0*/  FSEL R7, R33, -INF , !P5 ;  /* 0xff80000021077808 */ /* 0x000fe20006800000 */
[----:B------:R-:W-:Y:S01]  /*5bc0*/  VIADD R33, R47, 0x21 ;  /* 0x000000212f217836 */ /* 0x000fe20000000000 */
[----:B------:R-:W-:-:S02]  /*5bd0*/  ISETP.GT.AND P5, PT, R230, R5, PT ;  /* 0x00000005e600720c */ /* 0x000fc40003fa4270 */
[----:B------:R-:W-:Y:S02]  /*5be0*/  FSEL R28, R28, -INF , !P1 ;  /* 0xff8000001c1c7808 */ /* 0x000fe40004800000 */
[----:B------:R-:W-:Y:S02]  /*5bf0*/  FSEL R13, R13, -INF , !P0 ;  /* 0xff8000000d0d7808 */ /* 0x000fe40004000000 */
[----:B------:R-:W-:Y:S02]  /*5c00*/  FSEL R9, R9, -INF , !P2 ;  /* 0xff80000009097808 */ /* 0x000fe40005000000 */
[C---:B------:R-:W-:Y:S02]  /*5c10*/  ISETP.GT.AND P0, PT, R4.reuse, R5, PT ;  /* 0x000000050400720c */ /* 0x040fe40003f04270 */
[----:B------:R-:W-:Y:S02]  /*5c20*/  ISETP.GT.AND P2, PT, R4, R11, PT ;  /* 0x0000000b0400720c */ /* 0x000fe40003f44270 */
[----:B------:R-:W-:-:S02]  /*5c30*/  ISETP.GE.AND P4, PT, R5, R229, PT ;  /* 0x000000e50500720c */ /* 0x000fc40003f86270 */
[-C--:B------:R-:W-:Y:S02]  /*5c40*/  ISETP.GE.AND P1, PT, R5, R228.reuse, PT ;  /* 0x000000e40500720c */ /* 0x080fe40003f26270 */
[----:B------:R-:W-:Y:S02]  /*5c50*/  FSEL R5, R28, -INF , !P6 ;  /* 0xff8000001c057808 */ /* 0x000fe40007000000 */
[----:B------:R-:W-:Y:S01]  /*5c60*/  FSEL R17, R29, -INF , !P5 ;  /* 0xff8000001d117808 */ /* 0x000fe20006800000 */
[----:B------:R-:W-:Y:S01]  /*5c70*/  VIADD R29, R47, 0x30 ;  /* 0x000000302f1d7836 */ /* 0x000fe20000000000 */
[----:B------:R-:W-:Y:S02]  /*5c80*/  ISETP.GT.AND P3, PT, R230, R11, PT ;  /* 0x0000000be600720c */ /* 0x000fe40003f64270 */
[C---:B------:R-:W-:Y:S02]  /*5c90*/  ISETP.GE.AND P6, PT, R11.reuse, R229, PT ;  /* 0x000000e50b00720c */ /* 0x040fe40003fc6270 */
[----:B------:R-:W-:-:S02]  /*5ca0*/  ISETP.GE.AND P5, PT, R11, R228, PT ;  /* 0x000000e40b00720c */ /* 0x000fc40003fa6270 */
[----:B------:R-:W-:Y:S02]  /*5cb0*/  FSEL R11, R31, -INF , !P0 ;  /* 0xff8000001f0b7808 */ /* 0x000fe40004000000 */
[----:B------:R-:W-:Y:S02]  /*5cc0*/  FSEL R26, R26, -INF , !P2 ;  /* 0xff8000001a1a7808 */ /* 0x000fe40005000000 */
[-C--:B------:R-:W-:Y:S02]  /*5cd0*/  ISETP.GT.AND P0, PT, R230, R33.reuse, PT ;  /* 0x00000021e600720c */ /* 0x080fe40003f04270 */
[----:B------:R-:W-:Y:S02]  /*5ce0*/  ISETP.GT.AND P2, PT, R4, R33, PT ;  /* 0x000000210400720c */ /* 0x000fe40003f44270 */
[----:B------:R-:W-:Y:S01]  /*5cf0*/  FSEL R197, R25, -INF , !P0 ;  /* 0xff80000019c57808 */ /* 0x000fe20004000000 */
[----:B------:R-:W-:Y:S01]  /*5d00*/  VIADD R25, R47, 0x28 ;  /* 0x000000282f197836 */ /* 0x000fe20000000000 */
[----:B------:R-:W-:Y:S01]  /*5d10*/  FSEL R233, R27, -INF , !P2 ;  /* 0xff8000001be97808 */ /* 0x000fe20005000000 */
[----:B------:R-:W-:Y:S01]  /*5d20*/  VIADD R27, R47, 0x29 ;  /* 0x000000292f1b7836 */ /* 0x000fe20000000000 */
[----:B------:R-:W-:-:S02]  /*5d30*/  FSEL R11, R11, -INF , !P1 ;  /* 0xff8000000b0b7808 */ /* 0x000fc40004800000 */
[----:B------:R-:W-:Y:S02]  /*5d40*/  ISETP.GT.AND P1, PT, R4, R25, PT ;  /* 0x000000190400720c */ /* 0x000fe40003f24270 */
[----:B------:R-:W-:Y:S02]  /*5d50*/  ISETP.GT.AND P2, PT, R230, R27, PT ;  /* 0x0000001be600720c */ /* 0x000fe40003f44270 */
[----:B------:R-:W-:Y:S02]  /*5d60*/  FSEL R17, R17, -INF , !P4 ;  /* 0xff80000011117808 */ /* 0x000fe40006000000 */
[----:B------:R-:W-:Y:S02]  /*5d70*/  FSEL R22, R22, -INF , !P1 ;  /* 0xff80000016167808 */ /* 0x000fe40004800000 */
[----:B------:R-:W-:Y:S02]  /*5d80*/  FSEL R21, R21, -INF , !P2 ;  /* 0xff80000015157808 */ /* 0x000fe40005000000 */
[----:B------:R-:W-:-:S02]  /*5d90*/  FSEL R24, R24, -INF , !P3 ;  /* 0xff80000018187808 */ /* 0x000fc40005800000 */
[----:B------:R-:W-:Y:S02]  /*5da0*/  ISETP.GT.AND P4, PT, R230, R25, PT ;  /* 0x00000019e600720c */ /* 0x000fe40003f84270 */
[CC--:B------:R-:W-:Y:S02]  /*5db0*/  ISETP.GE.AND P1, PT, R25.reuse, R229.reuse, PT ;  /* 0x000000e51900720c */ /* 0x0c0fe40003f26270 */
[----:B------:R-:W-:Y:S01]  /*5dc0*/  ISETP.GE.AND P2, PT, R25, R228, PT ;  /* 0x000000e41900720c */ /* 0x000fe20003f46270 */
[----:B------:R-:W-:Y:S01]  /*5dd0*/  VIADD R25, R47, 0x31 ;  /* 0x000000312f197836 */ /* 0x000fe20000000000 */
[----:B------:R-:W-:Y:S02]  /*5de0*/  ISETP.GE.AND P3, PT, R33, R229, PT ;  /* 0x000000e52100720c */ /* 0x000fe40003f66270 */
[----:B------:R-:W-:Y:S02]  /*5df0*/  FSEL R201, R26, -INF , !P5 ;  /* 0xff8000001ac97808 */ /* 0x000fe40006800000 */
[----:B------:R-:W-:-:S02]  /*5e00*/  ISETP.GT.AND P5, PT, R230, R29, PT ;  /* 0x0000001de600720c */ /* 0x000fc40003fa4270 */
[----:B------:R-:W-:Y:S02]  /*5e10*/  FSEL R20, R20, -INF , !P4 ;  /* 0xff80000014147808 */ /* 0x000fe40006000000 */
[----:B------:R-:W-:Y:S02]  /*5e20*/  FSEL R197, R197, -INF , !P3 ;  /* 0xff800000c5c57808 */ /* 0x000fe40005800000 */
[----:B------:R-:W-:Y:S02]  /*5e30*/  ISETP.GT.AND P4, PT, R4, R27, PT ;  /* 0x0000001b0400720c */ /* 0x000fe40003f84270 */
[----:B------:R-:W-:Y:S02]  /*5e40*/  ISETP.GT.AND P3, PT, R230, R25, PT ;  /* 0x00000019e600720c */ /* 0x000fe40003f64270 */
[----:B------:R-:W-:Y:S02]  /*5e50*/  FSEL R68, R68, -INF , !P5 ;  /* 0xff80000044447808 */ /* 0x000fe40006800000 */
[----:B------:R-:W-:-:S02]  /*5e60*/  ISETP.GT.AND P5, PT, R230, R47, PT ;  /* 0x0000002fe600720c */ /* 0x000fc40003fa4270 */
[----:B------:R-:W-:Y:S02]  /*5e70*/  FSEL R227, R23, -INF , !P4 ;  /* 0xff80000017e37808 */ /* 0x000fe40006000000 */
[----:B------:R-:W-:Y:S02]  /*5e80*/  FSEL R69, R69, -INF , !P3 ;  /* 0xff80000045457808 */ /* 0x000fe40005800000 */
[----:B------:R-:W-:Y:S02]  /*5e90*/  ISETP.GE.AND P3, PT, R47, R229, PT ;  /* 0x000000e52f00720c */ /* 0x000fe40003f66270 */
[----:B------:R-:W-:Y:S02]  /*5ea0*/  FSEL R23, R40, -INF , !P5 ;  /* 0xff80000028177808 */ /* 0x000fe40006800000 */
[----:B------:R-:W-:Y:S02]  /*5eb0*/  ISETP.GE.AND P0, PT, R33, R228, PT ;  /* 0x000000e42100720c */ /* 0x000fe40003f06270 */
[----:B------:R-:W-:Y:S01]  /*5ec0*/  FSEL R23, R23, -INF , !P3 ;  /* 0xff80000017177808 */ /* 0x000fe20005800000 */
[----:B------:R-:W-:Y:S01]  /*5ed0*/  LDSM.16.MT88.4 R32, [R194+0x10800] ;  /* 0x01080000c220783b */ /* 0x000fe20000004200 */
[----:B------:R-:W-:-:S02]  /*5ee0*/  FSEL R241, R24, -INF , !P6 ;  /* 0xff80000018f17808 */ /* 0x000fc40007000000 */
[----:B------:R-:W-:Y:S02]  /*5ef0*/  FMNMX3.FTZ R6, R23, R3, R45, !PT ;  /* 0x0000000317067276 */ /* 0x000fe4000781002d */
[----:B------:R-:W-:Y:S02]  /*5f00*/  FSEL R233, R233, -INF , !P0 ;  /* 0xff800000e9e97808 */ /* 0x000fe40004000000 */
[----:B------:R-:W-:Y:S02]  /*5f10*/  FMNMX3.FTZ R6, R6, R39, R19, !PT ;  /* 0x0000002706067276 */ /* 0x000fe40007810013 */
[-C--:B------:R-:W-:Y:S02]  /*5f20*/  ISETP.GE.AND P3, PT, R29, R229.reuse, PT ;  /* 0x000000e51d00720c */ /* 0x080fe40003f66270 */
[C---:B------:R-:W-:Y:S02]  /*5f30*/  ISETP.GE.AND P4, PT, R27.reuse, R229, PT ;  /* 0x000000e51b00720c */ /* 0x040fe40003f86270 */
[----:B------:R-:W-:Y:S01]  /*5f40*/  ISETP.GE.AND P6, PT, R27, R228, PT ;  /* 0x000000e41b00720c */ /* 0x000fe20003fc6270 */
[----:B------:R-:W-:Y:S01]  /*5f50*/  VIADD R27, R47, 0x38 ;  /* 0x000000382f1b7836 */ /* 0x000fe20000000000 */
[----:B------:R-:W-:-:S02]  /*5f60*/  ISETP.GT.AND P0, PT, R4, R47, PT ;  /* 0x0000002f0400720c */ /* 0x000fc40003f04270 */
[----:B------:R-:W-:Y:S02]  /*5f70*/  FMNMX3.FTZ R6, R6, R7, R5, !PT ;  /* 0x0000000706067276 */ /* 0x000fe40007810005 */
[----:B------:R-:W-:Y:S02]  /*5f80*/  FSEL R225, R68, -INF , !P3 ;  /* 0xff80000044e17808 */ /* 0x000fe40005800000 */
[----:B------:R-:W-:Y:S02]  /*5f90*/  FSEL R42, R42, -INF , !P0 ;  /* 0xff8000002a2a7808 */ /* 0x000fe40004000000 */
[C---:B------:R-:W-:Y:S01]  /*5fa0*/  ISETP.GE.AND P3, PT, R47.reuse, R228, PT ;  /* 0x000000e42f00720c */ /* 0x040fe20003f66270 */
[----:B------:R-:W-:Y:S01]  /*5fb0*/  VIADD R47, R47, 0x39 ;  /* 0x000000392f2f7836 */ /* 0x000fe20000000000 */
[----:B------:R-:W-:Y:S02]  /*5fc0*/  ISETP.GE.AND P0, PT, R25, R229, PT ;  /* 0x000000e51900720c */ /* 0x000fe40003f06270 */
[----:B------:R-:W-:-:S02]  /*5fd0*/  ISETP.GT.AND P5, PT, R230, R27, PT ;  /* 0x0000001be600720c */ /* 0x000fc40003fa4270 */
[----:B------:R-:W-:Y:S02]  /*5fe0*/  FSEL R237, R20, -INF , !P1 ;  /* 0xff80000014ed7808 */ /* 0x000fe40004800000 */
[----:B------:R-:W-:Y:S02]  /*5ff0*/  FMNMX3.FTZ R6, R6, R17, R241, !PT ;  /* 0x0000001106067276 */ /* 0x000fe400078100f1 */
[----:B------:R-:W-:Y:S02]  /*6000*/  FSEL R199, R21, -INF , !P4 ;  /* 0xff80000015c77808 */ /* 0x000fe40006000000 */
[----:B------:R-:W-:Y:S02]  /*6010*/  FSEL R223, R69, -INF , !P0 ;  /* 0xff80000045df7808 */ /* 0x000fe40004000000 */
[----:B------:R-:W-:Y:S02]  /*6020*/  FSEL R64, R64, -INF , !P5 ;  /* 0xff80000040407808 */ /* 0x000fe40006800000 */
[----:B------:R-:W-:-:S02]  /*6030*/  ISETP.GE.AND P4, PT, R27, R229, PT ;  /* 0x000000e51b00720c */ /* 0x000fc40003f86270 */
[----:B------:R-:W-:Y:S02]  /*6040*/  ISETP.GT.AND P0, PT, R230, R47, PT ;  /* 0x0000002fe600720c */ /* 0x000fe40003f04270 */
[----:B------:R-:W-:Y:S02]  /*6050*/  FMNMX3.FTZ R8, R6, R197, R237, !PT ;  /* 0x000000c506087276 */ /* 0x000fe400078100ed */
[----:B------:R-:W-:Y:S02]  /*6060*/  FSEL R21, R42, -INF , !P3 ;  /* 0xff8000002a157808 */ /* 0x000fe40005800000 */
[----:B------:R-:W-:Y:S02]  /*6070*/  ISETP.GE.AND P3, PT, R47, R229, PT ;  /* 0x000000e52f00720c */ /* 0x000fe40003f66270 */
[----:B------:R-:W-:Y:S02]  /*6080*/  FSEL R65, R65, -INF , !P0 ;  /* 0xff80000041417808 */ /* 0x000fe40004000000 */
[----:B------:R-:W-:-:S02]  /*6090*/  FSEL R221, R64, -INF , !P4 ;  /* 0xff80000040dd7808 */ /* 0x000fc40006000000 */
[----:B------:R-:W-:Y:S02]  /*60a0*/  FMNMX3.FTZ R8, R8, R199, R225, !PT ;  /* 0x000000c708087276 */ /* 0x000fe400078100e1 */
[----:B------:R-:W-:Y:S02]  /*60b0*/  FMNMX3.FTZ R6, R21, R43, R41, !PT ;  /* 0x0000002b15067276 */ /* 0x000fe40007810029 */
[----:B------:R-:W-:Y:S02]  /*60c0*/  FSEL R219, R65, -INF , !P3 ;  /* 0xff80000041db7808 */ /* 0x000fe40005800000 */
[----:B------:R-:W-:Y:S02]  /*60d0*/  FMNMX3.FTZ R8, R8, R223, R221, !PT ;  /* 0x000000df08087276 */ /* 0x000fe400078100dd */
[----:B------:R-:W-:Y:S02]  /*60e0*/  FMNMX3.FTZ R10, R6, R37, R15, !PT ;  /* 0x00000025060a7276 */ /* 0x000fe4000781000f */
[----:B------:R-:W-:-:S02]  /*60f0*/  FMNMX.FTZ R6, R219, R8, !PT ;  /* 0x00000008db067209 */ /* 0x000fc40007810000 */
[C---:B------:R-:W-:Y:S02]  /*6100*/  ISETP.GT.AND P0, PT, R4.reuse, R25, PT ;  /* 0x000000190400720c */ /* 0x040fe40003f04270 */
[-C--:B------:R-:W-:Y:S02]  /*6110*/  ISETP.GE.AND P4, PT, R25, R228.reuse, PT ;  /* 0x000000e41900720c */ /* 0x080fe40003f86270 */
[----:B------:R-:W-:Y:S01]  /*6120*/  ISETP.GT.AND P1, PT, R4, R29, PT ;  /* 0x0000001d0400720c */ /* 0x000fe20003f24270 */
[----:B------:R-:W2:Y:S01]  /*6130*/  SHFL.BFLY PT, R25, R6, 0x2, 0x1f ;  /* 0x0c401f0006197f89 */ /* 0x000ea200000e0000 */
[----:B------:R-:W-:Y:S02]  /*6140*/  FMNMX3.FTZ R10, R10, R13, R9, !PT ;  /* 0x0000000d0a0a7276 */ /* 0x000fe40007810009 */
[----:B------:R-:W-:Y:S02]  /*6150*/  ISETP.GE.AND P5, PT, R29, R228, PT ;  /* 0x000000e41d00720c */ /* 0x000fe40003fa6270 */
[----:B------:R-:W-:Y:S01]  /*6160*/  FSEL R203, R22, -INF , !P2 ;  /* 0xff80000016cb7808 */ /* 0x000fe20005000000 */
[----:B------:R-:W-:Y:S01]  /*6170*/  LDSM.16.MT88.4 R28, [R216+0x12800] ;  /* 0x01280000d81c783b */ /* 0x000fe20000004200 */
[----:B------:R-:W-:-:S02]  /*6180*/  ISETP.GT.AND P3, PT, R4, R27, PT ;  /* 0x0000001b0400720c */ /* 0x000fc40003f64270 */
[----:B------:R-:W-:Y:S02]  /*6190*/  FSEL R70, R70, -INF , !P1 ;  /* 0xff80000046467808 */ /* 0x000fe40004800000 */
[----:B------:R-:W-:Y:S02]  /*61a0*/  FMNMX3.FTZ R10, R10, R11, R201, !PT ;  /* 0x0000000b0a0a7276 */ /* 0x000fe400078100c9 */
[----:B------:R-:W-:Y:S02]  /*61b0*/  ISETP.GE.AND P2, PT, R27, R228, PT ;  /* 0x000000e41b00720c */ /* 0x000fe40003f46270 */
[----:B------:R-:W-:Y:S02]  /*61c0*/  ISETP.GT.AND P1, PT, R4, R47, PT ;  /* 0x0000002f0400720c */ /* 0x000fe40003f24270 */
[----:B------:R-:W-:Y:S02]  /*61d0*/  FSEL R71, R71, -INF , !P0 ;  /* 0xff80000047477808 */ /* 0x000fe40004000000 */
[----:B------:R-:W-:-:S02]  /*61e0*/  FSEL R66, R66, -INF , !P3 ;  /* 0xff80000042427808 */ /* 0x000fc40005800000 */
[----:B------:R-:W-:Y:S02]  /*61f0*/  FSEL R227, R227, -INF , !P6 ;  /* 0xff800000e3e37808 */ /* 0x000fe40007000000 */
[----:B------:R-:W-:Y:S02]  /*6200*/  FSEL R211, R70, -INF , !P5 ;  /* 0xff80000046d37808 */ /* 0x000fe40006800000 */
[----:B------:R-:W-:Y:S02]  /*6210*/  FMNMX3.FTZ R10, R10, R233, R203, !PT ;  /* 0x000000e90a0a7276 */ /* 0x000fe400078100cb */
[----:B------:R-:W-:Y:S02]  /*6220*/  ISETP.GE.AND P0, PT, R47, R228, PT ;  /* 0x000000e42f00720c */ /* 0x000fe40003f06270 */
[----:B------:R-:W-:Y:S02]  /*6230*/  FSEL R67, R67, -INF , !P1 ;  /* 0xff80000043437808 */ /* 0x000fe40004800000 */
[----:B------:R-:W-:-:S02]  /*6240*/  FSEL R209, R71, -INF , !P4 ;  /* 0xff80000047d17808 */ /* 0x000fc40006000000 */
[----:B------:R-:W-:Y:S02]  /*6250*/  FSEL R207, R66, -INF , !P2 ;  /* 0xff80000042cf7808 */ /* 0x000fe40005000000 */
[----:B------:R-:W-:Y:S02]  /*6260*/  FMNMX3.FTZ R10, R10, R227, R211, !PT ;  /* 0x000000e30a0a7276 */ /* 0x000fe400078100d3 */
[----:B------:R-:W-:Y:S02]  /*6270*/  FSEL R205, R67, -INF , !P0 ;  /* 0xff80000043cd7808 */ /* 0x000fe40004000000 */
[----:B------:R-:W-:Y:S01]  /*6280*/  FMNMX3.FTZ R8, R10, R209, R207, !PT ;  /* 0x000000d10a087276 */ /* 0x000fe200078100cf */
[----:B------:R-:W-:Y:S01]  /*6290*/  LDSM.16.MT88.4 R64, [R194+0x12000] ;  /* 0x01200000c240783b */ /* 0x000fe20000004200 */
[----:B--2---:R-:W-:Y:S02]  /*62a0*/  FMNMX.FTZ R27, R6, R25, !PT ;  /* 0x00000019061b7209 */ /* 0x004fe40007810000 */
[----:B------:R-:W-:-:S03]  /*62b0*/  FMNMX.FTZ R8, R205, R8, !PT ;  /* 0x00000008cd087209 */ /* 0x000fc60007810000 */
[----:B------:R-:W2:Y:S04]  /*62c0*/  SHFL.BFLY PT, R164, R27, 0x1, 0x1f ;  /* 0x0c201f001ba47f89 */ /* 0x000ea800000e0000 */
[----:B------:R-:W3:Y:S01]  /*62d0*/  SHFL.BFLY PT, R25, R8, 0x2, 0x1f ;  /* 0x0c401f0008197f89 */ /* 0x000ee200000e0000 */
[----:B--2---:R-:W-:Y:S02]  /*62e0*/  FMNMX.FTZ R164, R27, R164, !PT ;  /* 0x000000a41ba47209 */ /* 0x004fe40007810000 */
[----:B---3--:R-:W-:-:S03]  /*62f0*/  FMNMX.FTZ R25, R8, R25, !PT ;  /* 0x0000001908197209 */ /* 0x008fc60007810000 */
[C---:B-1----:R-:W-:Y:S01]  /*6300*/  FMUL.FTZ R208, R164.reuse, UR4 ;  /* 0x00000004a4d07c20 */ /* 0x042fe20008410000 */
[----:B------:R-:W-:Y:S01]  /*6310*/  FSETP.NEU.FTZ.AND P0, PT, R164, -INF , PT ;  /* 0xff800000a400780b */ /* 0x000fe20003f1d000 */
[----:B------:R-:W1:Y:S03]  /*6320*/  SHFL.BFLY PT, R4, R25, 0x1, 0x1f ;  /* 0x0c201f0019047f89 */ /* 0x000e6600000e0000 */
[----:B------:R-:W-:-:S05]  /*6330*/  FSEL R208, R208, RZ, P0 ;  /* 0x000000ffd0d07208 */ /* 0x000fca0000000000 */
[--C-:B------:R-:W-:Y:S01]  /*6340*/  FFMA.FTZ R192, R3, UR4, -R208.reuse ;  /* 0x0000000403c07c23 */ /* 0x100fe200080108d0 */
[--C-:B------:R-:W-:Y:S01]  /*6350*/  FFMA.FTZ R193, R23, UR4, -R208.reuse ;  /* 0x0000000417c17c23 */ /* 0x100fe200080108d0 */
[--C-:B------:R-:W-:Y:S01]  /*6360*/  FFMA.FTZ R189, R45, UR4, -R208.reuse ;  /* 0x000000042dbd7c23 */ /* 0x100fe200080108d0 */
[--C-:B------:R-:W-:Y:S01]  /*6370*/  FFMA.FTZ R188, R39, UR4, -R208.reuse ;  /* 0x0000000427bc7c23 */ /* 0x100fe200080108d0 */
[--C-:B------:R-:W-:Y:S01]  /*6380*/  FFMA.FTZ R184, R7, UR4, -R208.reuse ;  /* 0x0000000407b87c23 */ /* 0x100fe200080108d0 */
[--C-:B------:R-:W-:Y:S01]  /*6390*/  FFMA.FTZ R181, R5, UR4, -R208.reuse ;  /* 0x0000000405b57c23 */ /* 0x100fe200080108d0 */
[----:B------:R-:W-:Y:S01]  /*63a0*/  MUFU.EX2 R192, R192 ;  /* 0x000000c000c07308 */ /* 0x000fe20000000800 */
[--C-:B------:R-:W-:Y:S01]  /*63b0*/  FFMA.FTZ R185, R19, UR4, -R208.reuse ;  /* 0x0000000413b97c23 */ /* 0x100fe200080108d0 */
[--C-:B------:R-:W-:Y:S01]  /*63c0*/  FFMA.FTZ R180, R17, UR4, -R208.reuse ;  /* 0x0000000411b47c23 */ /* 0x100fe200080108d0 */
[--C-:B------:R-:W-:Y:S01]  /*63d0*/  FFMA.FTZ R196, R241, UR4, -R208.reuse ;  /* 0x00000004f1c47c23 */ /* 0x100fe200080108d0 */
[----:B------:R-:W-:Y:S01]  /*63e0*/  LDSM.16.MT88.4 R16, [R200+0x10800] ;  /* 0x01080000c810783b */ /* 0x000fe20000004200 */
[--C-:B------:R-:W-:Y:S01]  /*63f0*/  FFMA.FTZ R197, R197, UR4, -R208.reuse ;  /* 0x00000004c5c57c23 */ /* 0x100fe200080108d0 */
[--C-:B------:R-:W-:Y:S01]  /*6400*/  FFMA.FTZ R198, R237, UR4, -R208.reuse ;  /* 0x00000004edc67c23 */ /* 0x100fe200080108d0 */
[--C-:B------:R-:W-:Y:S01]  /*6410*/  FFMA.FTZ R199, R199, UR4, -R208.reuse ;  /* 0x00000004c7c77c23 */ /* 0x100fe200080108d0 */
[----:B------:R-:W2:Y:S01]  /*6420*/  MUFU.EX2 R193, R193 ;  /* 0x000000c100c17308 */ /* 0x000ea20000000800 */
[--C-:B------:R-:W-:Y:S01]  /*6430*/  FFMA.FTZ R210, R225, UR4, -R208.reuse ;  /* 0x00000004e1d27c23 */ /* 0x100fe200080108d0 */
[--C-:B------:R-:W-:Y:S01]  /*6440*/  FFMA.FTZ R223, R223, UR4, -R208.reuse ;  /* 0x00000004dfdf7c23 */ /* 0x100fe200080108d0 */
[--C-:B------:R-:W-:Y:S01]  /*6450*/  FFMA.FTZ R212, R221, UR4, -R208.reuse ;  /* 0x00000004ddd47c23 */ /* 0x100fe200080108d0 */
[----:B-1----:R-:W-:Y:S01]  /*6460*/  FMNMX.FTZ R3, R25, R4, !PT ;  /* 0x0000000419037209 */ /* 0x002fe20007810000 */
[----:B------:R-:W-:Y:S01]  /*6470*/  FFMA.FTZ R243, R219, UR4, -R208 ;  /* 0x00000004dbf37c23 */ /* 0x000fe200080108d0 */
[----:B------:R-:W-:Y:S02]  /*6480*/  LDSM.16.MT88.4 R4, [R194+0x16000] ;  /* 0x01600000c204783b */ /* 0x000fe40000004200 */
[C---:B------:R-:W-:Y:S01]  /*6490*/  FSETP.NEU.FTZ.AND P0, PT, R3.reuse, -INF , PT ;  /* 0xff8000000300780b */ /* 0x040fe20003f1d000 */
[----:B------:R-:W-:Y:S01]  /*64a0*/  FMUL.FTZ R204, R3, UR4 ;  /* 0x0000000403cc7c20 */ /* 0x000fe20008410000 */
[----:B------:R-:W-:Y:S01]  /*64b0*/  MUFU.EX2 R189, R189 ;  /* 0x000000bd00bd7308 */ /* 0x000fe20000000800 */
[----:B------:R-:W-:Y:S03]  /*64c0*/  LDSM.16.MT88.4 R24, [R194+0x12800] ;  /* 0x01280000c218783b */ /* 0x000fe60000004200 */
[----:B------:R-:W-:-:S02]  /*64d0*/  FSEL R204, R204, RZ, P0 ;  /* 0x000000ffcccc7208 */ /* 0x000fc40000000000 */
[----:B--2---:R-:W-:Y:S02]  /*64e0*/  F2FP.BF16.F32.PACK_AB R128, R192, R193 ;  /* 0x000000c1c080723e */ /* 0x004fe400000010ff */
[----:B------:R-:W1:Y:S01]  /*64f0*/  MUFU.EX2 R188, R188 ;  /* 0x000000bc00bc7308 */ /* 0x000e620000000800 */
[--C-:B------:R-:W-:Y:S01]  /*6500*/  FFMA.FTZ R191, R21, UR4, -R204.reuse ;  /* 0x0000000415bf7c23 */ /* 0x100fe200080108cc */
[--C-:B------:R-:W-:Y:S01]  /*6510*/  FFMA.FTZ R190, R43, UR4, -R204.reuse ;  /* 0x000000042bbe7c23 */ /* 0x100fe200080108cc */
[--C-:B------:R-:W-:Y:S01]  /*6520*/  FFMA.FTZ R187, R41, UR4, -R204.reuse ;  /* 0x0000000429bb7c23 */ /* 0x100fe200080108cc */
[--C-:B------:R-:W-:Y:S01]  /*6530*/  FFMA.FTZ R186, R37, UR4, -R204.reuse ;  /* 0x0000000425ba7c23 */ /* 0x100fe200080108cc */
        /* <DEDUP_REMOVED lines=12> */
[----:B-1----:R-:W-:Y:S01]  /*6600*/  F2FP.BF16.F32.PACK_AB R130, R188, R189 ;  /* 0x000000bdbc82723e */ /* 0x002fe200000010ff */
[----:B------:R-:W1:Y:S01]  /*6610*/  LDSM.16.MT88.4 R20, [R195+0x10800] ;  /* 0x01080000c314783b */ /* 0x000e620000004200 */
[--C-:B------:R-:W-:Y:S01]  /*6620*/  FFMA.FTZ R206, R227, UR4, -R204.reuse ;  /* 0x00000004e3ce7c23 */ /* 0x100fe200080108cc */
[--C-:B------:R-:W-:Y:S01]  /*6630*/  FFMA.FTZ R208, R211, UR4, -R204.reuse ;  /* 0x00000004d3d07c23 */ /* 0x100fe200080108cc */
[--C-:B------:R-:W-:Y:S01]  /*6640*/  FFMA.FTZ R209, R209, UR4, -R204.reuse ;  /* 0x00000004d1d17c23 */ /* 0x100fe200080108cc */
[--C-:B------:R-:W-:Y:S01]  /*6650*/  FFMA.FTZ R207, R207, UR4, -R204.reuse ;  /* 0x00000004cfcf7c23 */ /* 0x100fe200080108cc */
[----:B------:R-:W-:Y:S01]  /*6660*/  FFMA.FTZ R204, R205, UR4, -R204 ;  /* 0x00000004cdcc7c23 */ /* 0x000fe200080108cc */
[----:B------:R-:W-:Y:S01]  /*6670*/  MUFU.EX2 R187, R187 ;  /* 0x000000bb00bb7308 */ /* 0x000fe20000000800 */
[----:B------:R-:W-:-:S04]  /*6680*/  FADD.FTZ R192, R193, R192 ;  /* 0x000000c0c1c07221 */ /* 0x000fc80000010000 */
[----:B------:R-:W-:-:S03]  /*6690*/  FADD.FTZ R189, R189, R192 ;  /* 0x000000c0bdbd7221 */ /* 0x000fc60000010000 */
[----:B------:R-:W2:Y:S01]  /*66a0*/  MUFU.EX2 R186, R186 ;  /* 0x000000ba00ba7308 */ /* 0x000ea20000000800 */
[----:B-----5:R-:W-:Y:S01]  /*66b0*/  F2FP.BF16.F32.PACK_AB R129, R190, R191 ;  /* 0x000000bfbe81723e */ /* 0x020fe200000010ff */
[----:B------:R-:W-:Y:S01]  /*66c0*/  FADD.FTZ R190, R191, R190 ;  /* 0x000000bebfbe7221 */ /* 0x000fe20000010000 */
[----:B------:R-:W-:-:S05]  /*66d0*/  FADD.FTZ R188, R188, R189 ;  /* 0x000000bdbcbc7221 */ /* 0x000fca0000010000 */
[----:B------:R-:W-:Y:S08]  /*66e0*/  MUFU.EX2 R185, R185 ;  /* 0x000000b900b97308 */ /* 0x000ff00000000800 */
[----:B------:R-:W5:Y:S01]  /*66f0*/  MUFU.EX2 R184, R184 ;  /* 0x000000b800b87308 */ /* 0x000f620000000800 */
[----:B--2---:R-:W-:Y:S01]  /*6700*/  F2FP.BF16.F32.PACK_AB R131, R186, R187 ;  /* 0x000000bbba83723e */ /* 0x004fe200000010ff */
        /* <DEDUP_REMOVED lines=55> */
[----:B-----5:R-:W-:Y:S01]  /*6a80*/  F2FP.BF16.F32.PACK_AB R4, R184, R185 ;  /* 0x000000b9b804723e */ /* 0x020fe200000010ff */
[----:B------:R-:W-:Y:S01]  /*6a90*/  FADD.FTZ R185, R185, R188 ;  /* 0x000000bcb9b97221 */ /* 0x000fe20000010000 */
[----:B--2---:R-:W-:Y:S01]  /*6aa0*/  F2FP.BF16.F32.PACK_AB R5, R182, R183 ;  /* 0x000000b7b605723e */ /* 0x004fe200000010ff */
[----:B------:R-:W-:-:S02]  /*6ab0*/  FADD.FTZ R183, R183, R186 ;  /* 0x000000bab7b77221 */ /* 0x000fc40000010000 */
[----:B------:R-:W-:Y:S02]  /*6ac0*/  FADD.FTZ R184, R184, R185 ;  /* 0x000000b9b8b87221 */ /* 0x000fe40000010000 */
[----:B------:R-:W-:Y:S01]  /*6ad0*/  HMMA.16816.F32.BF16 R128, R128, R6, RZ ;  /* 0x000000068080723c */ /* 0x000fe200000418ff */
[----:B------:R-:W-:Y:S01]  /*6ae0*/  F2FP.BF16.F32.PACK_AB R6, R180, R181 ;  /* 0x000000b5b406723e */ /* 0x000fe200000010ff */
[----:B------:R-:W-:Y:S01]  /*6af0*/  FADD.FTZ R182, R182, R183 ;  /* 0x000000b7b6b67221 */ /* 0x000fe20000010000 */
[----:B---3--:R-:W-:-:S03]  /*6b00*/  F2FP.BF16.F32.PACK_AB R7, R178, R179 ;  /* 0x000000b3b207723e */ /* 0x008fc600000010ff */
        /* <DEDUP_REMOVED lines=8> */
[C---:B----4-:R-:W-:Y:S08]  /*6b90*/  HMMA.16816.F32.BF16 R44, R4.reuse, R12, R44 ;  /* 0x0000000c042c723c */ /* 0x050ff0000004182c */
[C---:B------:R-:W-:Y:S01]  /*6ba0*/  HMMA.16816.F32.BF16 R48, R4.reuse, R14, R48 ;  /* 0x0000000e0430723c */ /* 0x040fe20000041830 */
[----:B------:R-:W4:Y:S07]  /*6bb0*/  LDSM.16.MT88.4 R12, [R216+0x14800] ;  /* 0x01480000d80c783b */ /* 0x000f2e0000004200 */
[C---:B-1----:R-:W-:Y:S08]  /*6bc0*/  HMMA.16816.F32.BF16 R144, R4.reuse, R20, R144 ;  /* 0x000000140490723c */ /* 0x042ff00000041890 */
[C---:B--2---:R-:W-:Y:S08]  /*6bd0*/  HMMA.16816.F32.BF16 R84, R4.reuse, R8, R84 ;  /* 0x000000080454723c */ /* 0x044ff00000041854 */
[C---:B------:R-:W-:Y:S01]  /*6be0*/  HMMA.16816.F32.BF16 R88, R4.reuse, R10, R88 ;  /* 0x0000000a0458723c */ /* 0x040fe20000041858 */
[----:B------:R-:W1:Y:S07]  /*6bf0*/  LDSM.16.MT88.4 R8, [R194+0x16800] ;  /* 0x01680000c208783b */ /* 0x000e6e0000004200 */
[C---:B---3--:R-:W-:Y:S08]  /*6c00*/  HMMA.16816.F32.BF16 R52, R4.reuse, R16, R52 ;  /* 0x000000100434723c */ /* 0x048ff00000041834 */
[C---:B------:R-:W-:Y:S01]  /*6c10*/  HMMA.16816.F32.BF16 R56, R4.reuse, R18, R56 ;  /* 0x000000120438723c */ /* 0x040fe20000041838 */
[----:B------:R-:W2:Y:S07]  /*6c20*/  LDSM.16.MT88.4 R16, [R216+0x16800] ;  /* 0x01680000d810783b */ /* 0x000eae0000004200 */
[C---:B----4-:R-:W-:Y:S08]  /*6c30*/  HMMA.16816.F32.BF16 R68, R4.reuse, R12, R68 ;  /* 0x0000000c0444723c */ /* 0x050ff00000041844 */
[C---:B------:R-:W-:Y:S01]  /*6c40*/  HMMA.16816.F32.BF16 R72, R4.reuse, R14, R72 ;  /* 0x0000000e0448723c */ /* 0x040fe20000041848 */
[----:B------:R-:W3:Y:S07]  /*6c50*/  LDSM.16.MT88.4 R12, [R195+0x16800] ;  /* 0x01680000c30c783b */ /* 0x000eee0000004200 */
[C---:B------:R-:W-:Y:S01]  /*6c60*/  HMMA.16816.F32.BF16 R140, R4.reuse, R22, R140 ;  /* 0x00000016048c723c */ /* 0x040fe2000004188c */
[----:B------:R-:W4:Y:S07]  /*6c70*/  LDSM.16.MT88.4 R20, [R194+0x14800] ;  /* 0x01480000c214783b */ /* 0x000f2e0000004200 */
[C---:B-1----:R-:W-:Y:S08]  /*6c80*/  HMMA.16816.F32.BF16 R124, R4.reuse, R8, R124 ;  /* 0x00000008047c723c */ /* 0x042ff0000004187c */
[C---:B------:R-:W-:Y:S01]  /*6c90*/  HMMA.16816.F32.BF16 R128, R4.reuse, R10, R128 ;  /* 0x0000000a0480723c */ /* 0x040fe20000041880 */
[----:B------:R-:W1:Y:S07]  /*6ca0*/  LDSM.16.MT88.4 R8, [R200+0x17000] ;  /* 0x01700000c808783b */ /* 0x000e6e0000004200 */
[C---:B--2---:R-:W-:Y:S08]  /*6cb0*/  HMMA.16816.F32.BF16 R100, R4.reuse, R16, R100 ;  /* 0x000000100464723c */ /* 0x044ff00000041864 */
[C---:B------:R-:W-:Y:S01]  /*6cc0*/  HMMA.16816.F32.BF16 R104, R4.reuse, R18, R104 ;  /* 0x000000120468723c */ /* 0x040fe20000041868 */
[----:B------:R-:W-:Y:S07]  /*6cd0*/  LDSM.16.MT88.4 R16, [R216+0x11000] ;  /* 0x01100000d810783b */ /* 0x000fee0000004200 */
[C---:B---3--:R-:W-:Y:S08]  /*6ce0*/  HMMA.16816.F32.BF16 R116, R4.reuse, R12, R116 ;  /* 0x0000000c0474723c */ /* 0x048ff00000041874 */
        /* <DEDUP_REMOVED lines=16> */
[----:B------:R-:W3:Y:S07]  /*6df0*/  LDSM.16.MT88.4 R24, [R200+0x11000] ;  /* 0x01100000c818783b */ /* 0x000eee0000004200 */
        /* <DEDUP_REMOVED lines=17> */
[----:B------:R-:W4:Y:S07]  /*6f10*/  LDSM.16.MT88.4 R16, [R216+0x15000] ;  /* 0x01500000d810783b */ /* 0x000f2e0000004200 */
        /* <DEDUP_REMOVED lines=12> */
[C---:B------:R-:W-:Y:S08]  /*6fe0*/  HMMA.16816.F32.BF16 R76, R4.reuse, R20, R76 ;  /* 0x00000014044c723c */ /* 0x040ff0000004184c */
[C---:B------:R-:W-:Y:S01]  /*6ff0*/  HMMA.16816.F32.BF16 R80, R4.reuse, R22, R80 ;  /* 0x000000160450723c */ /* 0x040fe20000041850 */
[----:B------:R-:W5:Y:S07]  /*7000*/  LDSM.16.MT88.4 R20, [R195+0x15000] ;  /* 0x01500000c314783b */ /* 0x000f6e0000004200 */
        /* <DEDUP_REMOVED lines=21> */
[C---:B---3--:R-:W-:Y:S08]  /*7160*/  HMMA.16816.F32.BF16 R124, R4.reuse, R24, R124 ;  /* 0x00000018047c723c */ /* 0x048ff0000004187c */
        /* <DEDUP_REMOVED lines=14> */
[----:B------:R-:W3:Y:S07]  /*7250*/  LDSM.16.MT88.4 R16, [R216+0x15800] ;  /* 0x01580000d810783b */ /* 0x000eee0000004200 */
[C---:B-----5:R-:W-:Y:S08]  /*7260*/  HMMA.16816.F32.BF16 R76, R4.reuse, R20, R76 ;  /* 0x00000014044c723c */ /* 0x060ff0000004184c */
[C---:B-1----:R-:W-:Y:S08]  /*7270*/  HMMA.16816.F32.BF16 R160, R4.reuse, R8, R160 ;  /* 0x0000000804a0723c */ /* 0x042ff000000418a0 */
[C---:B------:R-:W-:Y:S01]  /*7280*/  HMMA.16816.F32.BF16 R156, R4.reuse, R10, R156 ;  /* 0x0000000a049c723c */ /* 0x040fe2000004189c */
[----:B------:R-:W1:Y:S07]  /*7290*/  LDSM.16.MT88.4 R8, [R216+0x17800] ;  /* 0x01780000d808783b */ /* 0x000e6e0000004200 */
        /* <DEDUP_REMOVED lines=35> */
[C---:B----4-:R-:W-:Y:S08]  /*74d0*/  HMMA.16816.F32.BF16 R60, R4.reuse, R20, R60 ;  /* 0x00000014043c723c */ /* 0x050ff0000004183c */
[C---:B------:R-:W-:Y:S08]  /*74e0*/  HMMA.16816.F32.BF16 R64, R4.reuse, R22, R64 ;  /* 0x000000160440723c */ /* 0x040ff00000041840 */
[C---:B--2---:R-:W-:Y:S08]  /*74f0*/  HMMA.16816.F32.BF16 R92, R4.reuse, R12, R92 ;  /* 0x0000000c045c723c */ /* 0x044ff0000004185c */
[C---:B------:R-:W-:Y:S08]  /*7500*/  HMMA.16816.F32.BF16 R96, R4.reuse, R14, R96 ;  /* 0x0000000e0460723c */ /* 0x040ff00000041860 */
[C---:B------:R-:W-:Y:S08]  /*7510*/  HMMA.16816.F32.BF16 R104, R4.reuse, R10, R104 ;  /* 0x0000000a0468723c */ /* 0x040ff00000041868 */
[C---:B---3--:R-:W-:Y:S08]  /*7520*/  HMMA.16816.F32.BF16 R124, R4.reuse, R16, R124 ;  /* 0x00000010047c723c */ /* 0x048ff0000004187c */
[----:B------:R-:W-:Y:S01]  /*7530*/  HMMA.16816.F32.BF16 R128, R4, R18, R128 ;  /* 0x000000120480723c */ /* 0x000fe20000041880 */
[----:B------:R-:W-:-:S04]  /*7540*/  NOP ;  /* 0x0000000000007918 */ /* 0x000fc80000000000 */
[----:B------:R-:W-:-:S15]  /*7550*/  BRA.U !UP0, `(.L_x_1909) ;  /* 0x0000004908987547 */ /* 0x000fde000b800000 */
[----:B------:R-:W-:-:S04]  /*7560*/  DEPBAR.LE SB0, 0x0 ;  /* 0x000080000000791a */ /* 0x000fc80000000000 */
[----:B------:R-:W-:Y:S02]  /*7570*/  UIADD3 UR4, UPT, UPT, UR20, -0x1, URZ ;  /* 0xffffffff14047890 */ /* 0x000fe4000fffe0ff */
[----:B------:R-:W-:Y:S02]  /*7580*/  UIADD3 UR29, UPT, UPT, UR20, -0x2, URZ ;  /* 0xfffffffe141d7890 */ /* 0x000fe4000fffe0ff */
[----:B------:R-:W-:Y:S01]  /*7590*/  USHF.L.U32 UR4, UR4, 0x6, URZ ;  /* 0x0000000604047899 */ /* 0x000fe200080006ff */
[----:B------:R-:W-:Y:S06]  /*75a0*/  BAR.SYNC.DEFER_BLOCKING 0x0 ;  /* 0x0000000000007b1d */ /* 0x000fec0000010000 */
[----:B------:R-:W-:Y:S05]  /*75b0*/  BRA.U !UP1, `(.L_x_1910) ;  /* 0x0000000109f47547 */ /* 0x000fea000b800000 */
[----:B------:R-:W1:Y:S01]  /*75c0*/  LDC R5, c[0x0][0x4f0] ;  /* 0x00013c00ff057b82 */ /* 0x000e620000000800 */
[----:B------:R-:W-:Y:S01]  /*75d0*/  USHF.L.U32 UR6, UR29, 0x6, URZ ;  /* 0x000000061d067899 */ /* 0x000fe200080006ff */
[----:B------:R-:W-:-:S05]  /*75e0*/  IABS R8, UR4 ;  /* 0x0000000400087c13 */ /* 0x000fca0008000000 */
        /* <DEDUP_REMOVED lines=40> */
[----:B------:R-:W2:Y:S04]  /*7870*/  LDG.E R9, desc[UR24][R12.64] ;  /* 0x000000180c097981 */ /* 0x000ea8000c1e1900 */
[----:B------:R-:W2:Y:S01]  /*7880*/  LDG.E R4, desc[UR24][R10.64] ;  /* 0x000000180a047981 */ /* 0x000ea2000c1e1900 */
[----:B------:R-:W-:-:S04]  /*7890*/  IMAD.IADD R6, R7, 0x1, -R6 ;  /* 0x0000000107067824 */ /* 0x000fc800078e0a06 */
[----:B------:R-:W-:-:S05]  /*78a0*/  IMAD R6, R6, R5, -0x40 ;  /* 0xffffffc006067424 */ /* 0x000fca00078e0205 */
[----:B------:R-:W-:-:S05]  /*78b0*/  SHF.R.S32.HI R5, RZ, 0x1f, R6 ;  /* 0x0000001fff057819 */ /* 0x000fca0000011406 */
[----:B------:R-:W-:-:S04]  /*78c0*/  IMAD R5, R5, UR8, RZ ;  /* 0x0000000805057c24 */ /* 0x000fc8000f8e02ff */
[C---:B------:R-:W-:Y:S01]  /*78d0*/  IMAD R5, R6.reuse, UR9, R5 ;  /* 0x0000000906057c24 */ /* 0x040fe2000f8e0205 */
[----:B--2---:R-:W-:Y:S01]  /*78e0*/  IADD3 R4, PT, PT, R9, -R4, RZ ;  /* 0x8000000409047210 */ /* 0x004fe20007ffe0ff */
        /* <DEDUP_REMOVED lines=8> */
[----:B------:R-:W-:Y:S01]  /*7970*/  LEA.HI.X R235, R8, R235, R5, 0x1, P0 ;  /* 0x000000eb08eb7211 */ /* 0x000fe200000f0c05 */
[----:B------:R-:W-:Y:S06]  /*7980*/  BRA `(.L_x_1911) ;  /* 0x00000000001c7947 */ /* 0x000fec0003800000 */
.L_x_1910:
[----:B------:R-:W-:Y:S01]  /*7990*/  UMOV UR7, URZ ;  /* 0x000000ff00077c82 */ /* 0x000fe20008000000 */
[----:B------:R-:W-:Y:S01]  /*79a0*/  USHF.L.U32 UR6, UR8, 0x6, URZ ;  /* 0x0000000608067899 */ /* 0x000fe200080006ff */
[----:B------:R-:W-:-:S05]  /*79b0*/  IADD3 R5, P0, PT, RZ, -UR7, RZ ;  /* 0x80000007ff057c10 */ /* 0x000fca000ff1e0ff */
[----:B------:R-:W-:-:S05]  /*79c0*/  IMAD.X R4, RZ, RZ, ~UR6, P0 ;  /* 0x80000006ff047e24 */ /* 0x000fca00080e06ff */
[----:B------:R-:W-:-:S04]  /*79d0*/  SHF.R.S64 R5, R5, 0x1f, R4 ;  /* 0x0000001f05057819 */ /* 0x000fc80000001004 */
[----:B------:R-:W-:-:S04]  /*79e0*/  IADD3 R234, P0, PT, R5, R234, RZ ;  /* 0x000000ea05ea7210 */ /* 0x000fc80007f1e0ff */
[----:B------:R-:W-:-:S09]  /*79f0*/  LEA.HI.X.SX32 R235, R4, R235, 0x1, P0 ;  /* 0x000000eb04eb7211 */ /* 0x000fd200000f0eff */
.L_x_1911:
[----:B------:R-:W1:Y:S01]  /*7a00*/  LDCU UR6, c[0x0][0x440] ;  /* 0x00008800ff0677ac */ /* 0x000e620008000800 */
[----:B------:R-:W-:Y:S01]  /*7a10*/  LOP3.LUT R222, R176, R177, RZ, 0xfc, !PT ;  /* 0x000000b1b0de7212 */ /* 0x000fe200078efcff */
[----:B------:R-:W-:-:S03]  /*7a20*/  USHF.L.U32 UR7, UR8, 0x5, URZ ;  /* 0x0000000508077899 */ /* 0x000fc600080006ff */
[----:B------:R-:W-:Y:S01]  /*7a30*/  LEA R222, R222, UR5, 0x1 ;  /* 0x00000005dede7c11 */ /* 0x000fe2000f8e08ff */
[----:B------:R-:W-:Y:S02]  /*7a40*/  USHF.L.U64.HI UR8, UR8, 0x5, UR9 ;  /* 0x0000000508087899 */ /* 0x000fe40008010209 */
[----:B------:R-:W-:Y:S01]  /*7a50*/  UISETP.GT.U32.AND UP0, UPT, UR29, UR18, UPT ;  /* 0x000000121d00728c */ /* 0x000fe2000bf04070 */
[----:B------:R-:W-:Y:S01]  /*7a60*/  IADD3 R8, P0, PT, R234, UR7, RZ ;  /* 0x00000007ea087c10 */ /* 0x000fe2000ff1e0ff */
[----:B------:R-:W-:-:S03]  /*7a70*/  IMAD.IADD R167, R167, 0x1, R222 ;  /* 0x00000001a7a77824 */ /* 0x000fc600078e02de */
[----:B------:R-:W-:Y:S02]  /*7a80*/  IADD3.X R9, PT, PT, R235, UR8, RZ, P0, !PT ;  /* 0x00000008eb097c10 */ /* 0x000fe400087fe4ff */
[----:B------:R-:W-:Y:S02]  /*7a90*/  IADD3 R6, P0, PT, R8, UR7, RZ ;  /* 0x0000000708067c10 */ /* 0x000fe4000ff1e0ff */
[----:B-1----:R-:W-:Y:S02]  /*7aa0*/  ISETP.GE.AND P4, PT, R214, UR6, PT ;  /* 0x00000006d6007c0c */ /* 0x002fe4000bf86270 */
[----:B------:R-:W-:Y:S02]  /*7ab0*/  ISETP.GE.AND P3, PT, R242, UR6, PT ;  /* 0x00000006f2007c0c */ /* 0x000fe4000bf66270 */
[----:B------:R-:W-:Y:S02]  /*7ac0*/  ISETP.GE.AND P2, PT, R240, UR6, PT ;  /* 0x00000006f0007c0c */ /* 0x000fe4000bf46270 */
[----:B------:R-:W-:-:S02]  /*7ad0*/  ISETP.GE.AND P1, PT, R236, UR6, PT ;  /* 0x00000006ec007c0c */ /* 0x000fc4000bf26270 */
[----:B------:R-:W-:Y:S02]  /*7ae0*/  IADD3.X R7, PT, PT, R9, UR8, RZ, P0, !PT ;  /* 0x0000000809077c10 */ /* 0x000fe400087fe4ff */
[----:B------:R-:W-:-:S03]  /*7af0*/  IADD3 R4, P0, PT, R6, UR7, RZ ;  /* 0x0000000706047c10 */ /* 0x000fc6000ff1e0ff */
[----:B------:R-:W-:Y:S01]  /*7b00*/  @!PT LDS RZ, [RZ] ;  /* 0x00000000fffff984 */ /* 0x000fe20000000800 */
[----:B------:R-:W-:Y:S01]  /*7b10*/  @!PT LDS RZ, [RZ] ;  /* 0x00000000fffff984 */ /* 0x000fe20000000800 */
[----:B------:R-:W-:Y:S01]  /*7b20*/  @!PT LDS RZ, [RZ] ;  /* 0x00000000fffff984 */ /* 0x000fe20000000800 */
[----:B------:R-:W-:Y:S01]  /*7b30*/  @!P4 LDGSTS.E.BYPASS.LTC128B.128 [R245+0x10000], desc[UR24][R234.64] ;  /* 0x10000000eaf5cfae */ /* 0x000fe2000b981a18 */
[----:B------:R-:W-:Y:S02]  /*7b40*/  IADD3.X R5, PT, PT, R7, UR8, RZ, P0, !PT ;  /* 0x0000000807057c10 */ /* 0x000fe400087fe4ff */
[----:B------:R-:W-:Y:S01]  /*7b50*/  ISETP.NE.AND P0, PT, R2, RZ, PT ;  /* 0x000000ff0200720c */ /* 0x000fe20003f05270 */
[----:B------:R-:W-:Y:S01]  /*7b60*/  @P4 STS.128 [R245+0x10000], RZ ;  /* 0x010000fff5004388 */ /* 0x000fe20000000c00 */
[----:B------:R-:W-:-:S03]  /*7b70*/  IMAD.MOV.U32 R2, RZ, RZ, 0x20 ;  /* 0x00000020ff027424 */ /* 0x000fc600078e00ff */
[----:B------:R-:W-:Y:S01]  /*7b80*/  @!PT LDS RZ, [RZ] ;  /* 0x00000000fffff984 */ /* 0x000fe20000000800 */
[----:B------:R-:W-:Y:S01]  /*7b90*/  @!PT LDS RZ, [RZ] ;  /* 0x00000000fffff984 */ /* 0x000fe20000000800 */
[----:B------:R-:W-:Y:S01]  /*7ba0*/  @!PT LDS RZ, [RZ] ;  /* 0x00000000fffff984 */ /* 0x000fe20000000800 */
[----:B------:R-:W-:Y:S02]  /*7bb0*/  @!P3 LDGSTS.E.BYPASS.LTC128B.128 [R245+0x12000], desc[UR24][R234.64+0x80] ;  /* 0x12000080eaf5bfae */ /* 0x000fe4000b981a18 */
[----:B------:R-:W-:Y:S02]  /*7bc0*/  SEL R197, R2, 0xffffffe0, !P0 ;  /* 0xffffffe002c57807 */ /* 0x000fe40004000000 */
[----:B------:R-:W-:Y:S03]  /*7bd0*/  @P3 STS.128 [R245+0x12000], RZ ;  /* 0x012000fff5003388 */ /* 0x000fe60000000c00 */
[C---:B------:R-:W-:Y:S01]  /*7be0*/  IMAD.IADD R219, R197.reuse, 0x1, R222 ;  /* 0x00000001c5db7824 */ /* 0x040fe200078e02de */
[----:B------:R-:W-:Y:S01]  /*7bf0*/  @!PT LDS RZ, [RZ] ;  /* 0x00000000fffff984 */ /* 0x000fe20000000800 */
[----:B------:R-:W-:Y:S01]  /*7c00*/  @!PT LDS RZ, [RZ] ;  /* 0x00000000fffff984 */ /* 0x000fe20000000800 */
[----:B------:R-:W-:Y:S01]  /*7c10*/  @!PT LDS RZ, [RZ] ;  /* 0x00000000fffff984 */ /* 0x000fe20000000800 */
[----:B------:R-:W-:Y:S01]  /*7c20*/  @!P2 LDGSTS.E.BYPASS.LTC128B.128 [R245+0x14000], desc[UR24][R234.64+0x100] ;  /* 0x14000100eaf5afae */ /* 0x000fe2000b981a18 */
[----:B------:R-:W-:Y:S02]  /*7c30*/  IMAD.IADD R216, R220, 0x1, R197 ;  /* 0x00000001dcd87824 */ /* 0x000fe400078e02c5 */
[C---:B------:R-:W-:Y:S01]  /*7c40*/  IMAD.IADD R218, R197.reuse, 0x1, R167 ;  /* 0x00000001c5da7824 */ /* 0x040fe200078e02a7 */
[----:B------:R-:W-:Y:S01]  /*7c50*/  @P2 STS.128 [R245+0x14000], RZ ;  /* 0x014000fff5002388 */ /* 0x000fe20000000c00 */
[----:B------:R-:W-:-:S03]  /*7c60*/  IMAD.IADD R212, R197, 0x1, R166 ;  /* 0x00000001c5d47824 */ /* 0x000fc600078e02a6 */
        /* <DEDUP_REMOVED lines=66> */
[----:B------:R-:W2:Y:S04]  /*8090*/  LDSM.16.M88.4 R176, [R220+0x8000] ;  /* 0x00800000dcb0783b */ /* 0x000ea80000000200 */
[----:B------:R-:W3:Y:S04]  /*80a0*/  LDSM.16.M88.4 R168, [R220+0x8800] ;  /* 0x00880000dca8783b */ /* 0x000ee80000000200 */
[----:B------:R-:W4:Y:S04]  /*80b0*/  LDSM.16.M88.4 R28, [R220+0x9000] ;  /* 0x00900000dc1c783b */ /* 0x000f280000000200 */
[----:B------:R-:W-:Y:S04]  /*80c0*/  LDSM.16.M88.4 R20, [R219] ;  /* 0x00000000db14783b */ /* 0x000fe80000000200 */
[----:B-1----:R-:W1:Y:S04]  /*80d0*/  LDSM.16.M88.4 R4, [R220+0x9800] ;  /* 0x00980000dc04783b */ /* 0x002e680000000200 */
[----:B------:R-:W5:Y:S04]  /*80e0*/  LDSM.16.M88.4 R16, [R216+0x8000] ;  /* 0x00800000d810783b */ /* 0x000f680000000200 */
[----:B------:R-:W5:Y:S04]  /*80f0*/  LDSM.16.M88.4 R188, [R216+0x8800] ;  /* 0x00880000d8bc783b */ /* 0x000f680000000200 */
[----:B------:R-:W5:Y:S04]  /*8100*/  LDSM.16.M88.4 R192, [R216+0x9000] ;  /* 0x00900000d8c0783b */ /* 0x000f680000000200 */
[----:B------:R-:W5:Y:S04]  /*8110*/  LDSM.16.M88.4 R184, [R216+0x9800] ;  /* 0x00980000d8b8783b */ /* 0x000f680000000200 */
[----:B------:R-:W-:Y:S01]  /*8120*/  LDSM.16.M88.4 R8, [R167] ;  /* 0x00000000a708783b */ /* 0x000fe20000000200 */
[C---:B--2---:R-:W-:Y:S03]  /*8130*/  HMMA.16816.F32.BF16 R180, R204.reuse, R176, RZ ;  /* 0x000000b0ccb4723c */ /* 0x044fe600000418ff */
[----:B------:R-:W2:Y:S04]  /*8140*/  LDSM.16.M88.4 R12, [R166+0x8000] ;  /* 0x00800000a60c783b */ /* 0x000ea80000000200 */
[----:B------:R-:W-:Y:S01]  /*8150*/  LDSM.16.M88.4 R196, [R222+0x2000] ;  /* 0x00200000dec4783b */ /* 0x000fe20000000200 */
[C---:B---3--:R-:W-:Y:S03]  /*8160*/  HMMA.16816.F32.BF16 R172, R204.reuse, R168, RZ ;  /* 0x000000a8ccac723c */ /* 0x048fe600000418ff */
[----:B------:R-:W-:Y:S04]  /*8170*/  LDSM.16.M88.4 R200, [R220+0xb800] ;  /* 0x00b80000dcc8783b */ /* 0x000fe80000000200 */
[----:B------:R-:W-:Y:S01]  /*8180*/  LDSM.16.M88.4 R208, [R166+0xc800] ;  /* 0x00c80000a6d0783b */ /* 0x000fe20000000200 */
[C---:B----4-:R-:W-:Y:S03]  /*8190*/  HMMA.16816.F32.BF16 R32, R204.reuse, R28, RZ ;  /* 0x0000001ccc20723c */ /* 0x050fe600000418ff */
[----:B------:R-:W0:Y:S05]  /*81a0*/  LDGDEPBAR ;  /* 0x00000000000079af */ /* 0x000e2a0000000000 */
[C---:B------:R-:W-:Y:S08]  /*81b0*/  HMMA.16816.F32.BF16 R176, R204.reuse, R178, RZ ;  /* 0x000000b2ccb0723c */ /* 0x040ff000000418ff */
[C---:B------:R-:W-:Y:S08]  /*81c0*/  HMMA.16816.F32.BF16 R168, R204.reuse, R170, RZ ;  /* 0x000000aacca8723c */ /* 0x040ff000000418ff */
[C---:B------:R-:W-:Y:S08]  /*81d0*/  HMMA.16816.F32.BF16 R28, R204.reuse, R30, RZ ;  /* 0x0000001ecc1c723c */ /* 0x040ff000000418ff */
[C---:B-1----:R-:W-:Y:S08]  /*81e0*/  HMMA.16816.F32.BF16 R24, R204.reuse, R4, RZ ;  /* 0x00000004cc18723c */ /* 0x042ff000000418ff */
[----:B------:R-:W-:Y:S01]  /*81f0*/  HMMA.16816.F32.BF16 R204, R204, R6, RZ ;  /* 0x00000006cccc723c */ /* 0x000fe200000418ff */
[----:B------:R-:W1:Y:S07]  /*8200*/  LDSM.16.M88.4 R4, [R166+0x8800] ;  /* 0x00880000a604783b */ /* 0x000e6e0000000200 */
[C---:B-----5:R-:W-:Y:S08]  /*8210*/  HMMA.16816.F32.BF16 R180, R20.reuse, R16, R180 ;  /* 0x0000001014b4723c */ /* 0x060ff000000418b4 */
[C---:B------:R-:W-:Y:S01]  /*8220*/  HMMA.16816.F32.BF16 R176, R20.reuse, R18, R176 ;  /* 0x0000001214b0723c */ /* 0x040fe200000418b0 */
[----:B------:R-:W3:Y:S07]  /*8230*/  LDSM.16.M88.4 R16, [R166+0x9000] ;  /* 0x00900000a610783b */ /* 0x000eee0000000200 */
        /* <DEDUP_REMOVED lines=12> */
[----:B------:R-:W2:Y:S07]  /*8300*/  LDSM.16.M88.4 R12, [R218] ;  /* 0x00000000da0c783b */ /* 0x000eae0000000200 */
[C---:B-1----:R-:W-:Y:S08]  /*8310*/  HMMA.16816.F32.BF16 R172, R8.reuse, R4, R172 ;  /* 0x0000000408ac723c */ /* 0x042ff000000418ac */
[C---:B------:R-:W-:Y:S01]  /*8320*/  HMMA.16816.F32.BF16 R168, R8.reuse, R6, R168 ;  /* 0x0000000608a8723c */ /* 0x040fe200000418a8 */
[----:B------:R-:W1:Y:S07]  /*8330*/  LDSM.16.M88.4 R4, [R212+0x8800] ;  /* 0x00880000d404783b */ /* 0x000e6e0000000200 */
[C---:B---3--:R-:W-:Y:S08]  /*8340*/  HMMA.16816.F32.BF16 R32, R8.reuse, R16, R32 ;  /* 0x000000100820723c */ /* 0x048ff00000041820 */
[C---:B------:R-:W-:Y:S01]  /*8350*/  HMMA.16816.F32.BF16 R28, R8.reuse, R18, R28 ;  /* 0x00000012081c723c */ /* 0x040fe2000004181c */
[----:B------:R-:W3:Y:S07]  /*8360*/  LDSM.16.M88.4 R16, [R212+0x9800] ;  /* 0x00980000d410783b */ /* 0x000eee0000000200 */
[C---:B----4-:R-:W-:Y:S08]  /*8370*/  HMMA.16816.F32.BF16 R24, R8.reuse, R188, R24 ;  /* 0x000000bc0818723c */ /* 0x050ff00000041818 */
[----:B------:R-:W-:Y:S01]  /*8380*/  HMMA.16816.F32.BF16 R204, R8, R190, R204 ;  /* 0x000000be08cc723c */ /* 0x000fe200000418cc */
[----:B------:R-:W4:Y:S04]  /*8390*/  LDSM.16.M88.4 R8, [R220+0xa000] ;  /* 0x00a00000dc08783b */ /* 0x000f280000000200 */
[----:B------:R-:W-:Y:S03]  /*83a0*/  LDSM.16.M88.4 R188, [R167+0x2000] ;  /* 0x00200000a7bc783b */ /* 0x000fe60000000200 */
[C---:B--2---:R-:W-:Y:S08]  /*83b0*/  HMMA.16816.F32.BF16 R180, R12.reuse, R20, R180 ;  /* 0x000000140cb4723c */ /* 0x044ff000000418b4 */
[C---:B------:R-:W-:Y:S01]  /*83c0*/  HMMA.16816.F32.BF16 R176, R12.reuse, R22, R176 ;  /* 0x000000160cb0723c */ /* 0x040fe200000418b0 */
[----:B------:R-:W2:Y:S07]  /*83d0*/  LDSM.16.M88.4 R20, [R220+0xa800] ;  /* 0x00a80000dc14783b */ /* 0x000eae0000000200 */
[C---:B-1----:R-:W-:Y:S08]  /*83e0*/  HMMA.16816.F32.BF16 R172, R12.reuse, R4, R172 ;  /* 0x000000040cac723c */ /* 0x042ff000000418ac */
[C---:B------:R-:W-:Y:S01]  /*83f0*/  HMMA.16816.F32.BF16 R168, R12.reuse, R6, R168 ;  /* 0x000000060ca8723c */ /* 0x040fe200000418a8 */
[----:B------:R-:W1:Y:S07]  /*8400*/  LDSM.16.M88.4 R4, [R220+0xb000] ;  /* 0x00b00000dc04783b */ /* 0x000e6e0000000200 */
[C---:B------:R-:W-:Y:S08]  /*8410*/  HMMA.16816.F32.BF16 R32, R12.reuse, R184, R32 ;  /* 0x000000b80c20723c */ /* 0x040ff00000041820 */
[C---:B------:R-:W-:Y:S01]  /*8420*/  HMMA.16816.F32.BF16 R28, R12.reuse, R186, R28 ;  /* 0x000000ba0c1c723c */ /* 0x040fe2000004181c */
[----:B------:R-:W-:Y:S07]  /*8430*/  LDSM.16.M88.4 R184, [R216+0xb800] ;  /* 0x00b80000d8b8783b */ /* 0x000fee0000000200 */
[C---:B---3--:R-:W-:Y:S08]  /*8440*/  HMMA.16816.F32.BF16 R24, R12.reuse, R16, R24 ;  /* 0x000000100c18723c */ /* 0x048ff00000041818 */
[----:B------:R-:W-:Y:S01]  /*8450*/  HMMA.16816.F32.BF16 R204, R12, R18, R204 ;  /* 0x000000120ccc723c */ /* 0x000fe200000418cc */
[----:B------:R-:W-:Y:S04]  /*8460*/  LDSM.16.M88.4 R16, [R219+0x2000] ;  /* 0x00200000db10783b */ /* 0x000fe80000000200 */
[----:B------:R-:W3:Y:S03]  /*8470*/  LDSM.16.M88.4 R12, [R216+0xa800] ;  /* 0x00a80000d80c783b */ /* 0x000ee60000000200 */
[C---:B----4-:R-:W-:Y:S08]  /*8480*/  HMMA.16816.F32.BF16 R180, R196.reuse, R8, R180 ;  /* 0x00000008c4b4723c */ /* 0x050ff000000418b4 */
[C---:B------:R-:W-:Y:S01]  /*8490*/  HMMA.16816.F32.BF16 R176, R196.reuse, R10, R176 ;  /* 0x0000000ac4b0723c */ /* 0x040fe200000418b0 */
[----:B------:R-:W4:Y:S07]  /*84a0*/  LDSM.16.M88.4 R8, [R216+0xb000] ;  /* 0x00b00000d808783b */ /* 0x000f2e0000000200 */
[C---:B--2---:R-:W-:Y:S08]  /*84b0*/  HMMA.16816.F32.BF16 R172, R196.reuse, R20, R172 ;  /* 0x00000014c4ac723c */ /* 0x044ff000000418ac */
[C---:B------:R-:W-:Y:S01]  /*84c0*/  HMMA.16816.F32.BF16 R168, R196.reuse, R22, R168 ;  /* 0x00000016c4a8723c */ /* 0x040fe200000418a8 */
[----:B------:R-:W2:Y:S07]  /*84d0*/  LDSM.16.M88.4 R20, [R166+0xa000] ;  /* 0x00a00000a614783b */ /* 0x000eae0000000200 */
[C---:B-1----:R-:W-:Y:S08]  /*84e0*/  HMMA.16816.F32.BF16 R32, R196.reuse, R4, R32 ;  /* 0x00000004c420723c */ /* 0x042ff00000041820 */
[----:B------:R-:W-:Y:S01]  /*84f0*/  HMMA.16816.F32.BF16 R28, R196, R6, R28 ;  /* 0x00000006c41c723c */ /* 0x000fe2000004181c */
[----:B------:R-:W1:Y:S07]  /*8500*/  LDSM.16.M88.4 R4, [R166+0xa800] ;  /* 0x00a80000a604783b */ /* 0x000e6e0000000200 */
[C---:B---3--:R-:W-:Y:S08]  /*8510*/  HMMA.16816.F32.BF16 R172, R16.reuse, R12, R172 ;  /* 0x0000000c10ac723c */ /* 0x048ff000000418ac */
[C---:B------:R-:W-:Y:S01]  /*8520*/  HMMA.16816.F32.BF16 R168, R16.reuse, R14, R168 ;  /* 0x0000000e10a8723c */ /* 0x040fe200000418a8 */
[----:B------:R-:W-:Y:S07]  /*8530*/  LDSM.16.M88.4 R12, [R212+0xa000] ;  /* 0x00a00000d40c783b */ /* 0x000fee0000000200 */
[C---:B----4-:R-:W-:Y:S08]  /*8540*/  HMMA.16816.F32.BF16 R32, R16.reuse, R8, R32 ;  /* 0x000000081020723c */ /* 0x050ff00000041820 */
[----:B------:R-:W-:Y:S01]  /*8550*/  HMMA.16816.F32.BF16 R28, R16, R10, R28 ;  /* 0x0000000a101c723c */ /* 0x000fe2000004181c */
[----:B------:R-:W3:Y:S07]  /*8560*/  LDSM.16.M88.4 R8, [R218+0x2000] ;  /* 0x00200000da08783b */ /* 0x000eee0000000200 */
[C---:B------:R-:W-:Y:S08]  /*8570*/  HMMA.16816.F32.BF16 R24, R196.reuse, R200, R24 ;  /* 0x000000c8c418723c */ /* 0x040ff00000041818 */
[----:B------:R-:W-:Y:S01]  /*8580*/  HMMA.16816.F32.BF16 R204, R196, R202, R204 ;  /* 0x000000cac4cc723c */ /* 0x000fe200000418cc */
[----:B------:R-:W4:Y:S04]  /*8590*/  LDSM.16.M88.4 R200, [R166+0xb000] ;  /* 0x00b00000a6c8783b */ /* 0x000f280000000200 */
[----:B------:R-:W5:Y:S03]  /*85a0*/  LDSM.16.M88.4 R196, [R166+0xb800] ;  /* 0x00b80000a6c4783b */ /* 0x000f660000000200 */
[C---:B------:R-:W-:Y:S08]  /*85b0*/  HMMA.16816.F32.BF16 R180, R16.reuse, R192, R180 ;  /* 0x000000c010b4723c */ /* 0x040ff000000418b4 */
[C---:B------:R-:W-:Y:S01]  /*85c0*/  HMMA.16816.F32.BF16 R176, R16.reuse, R194, R176 ;  /* 0x000000c210b0723c */ /* 0x040fe200000418b0 */
[----:B------:R-:W-:Y:S07]  /*85d0*/  LDSM.16.M88.4 R192, [R222+0x4000] ;  /* 0x00400000dec0783b */ /* 0x000fee0000000200 */
[C---:B------:R-:W-:Y:S08]  /*85e0*/  HMMA.16816.F32.BF16 R24, R16.reuse, R184, R24 ;  /* 0x000000b81018723c */ /* 0x040ff00000041818 */
[----:B------:R-:W-:Y:S01]  /*85f0*/  HMMA.16816.F32.BF16 R204, R16, R186, R204 ;  /* 0x000000ba10cc723c */ /* 0x000fe200000418cc */
[----:B------:R-:W5:Y:S04]  /*8600*/  LDSM.16.M88.4 R16, [R212+0xa800] ;  /* 0x00a80000d410783b */ /* 0x000f680000000200 */
[----:B------:R-:W5:Y:S03]  /*8610*/  LDSM.16.M88.4 R184, [R212+0xb000] ;  /* 0x00b00000d4b8783b */ /* 0x000f660000000200 */
[C---:B--2---:R-:W-:Y:S08]  /*8620*/  HMMA.16816.F32.BF16 R180, R188.reuse, R20, R180 ;  /* 0x00000014bcb4723c */ /* 0x044ff000000418b4 */
[C---:B------:R-:W-:Y:S01]  /*8630*/  HMMA.16816.F32.BF16 R176, R188.reuse, R22, R176 ;  /* 0x00000016bcb0723c */ /* 0x040fe200000418b0 */
[----:B------:R-:W2:Y:S07]  /*8640*/  LDSM.16.M88.4 R20, [R212+0xb800] ;  /* 0x00b80000d414783b */ /* 0x000eae0000000200 */
[C---:B-1----:R-:W-:Y:S08]  /*8650*/  HMMA.16816.F32.BF16 R172, R188.reuse, R4, R172 ;  /* 0x00000004bcac723c */ /* 0x042ff000000418ac */
[----:B------:R-:W-:Y:S01]  /*8660*/  HMMA.16816.F32.BF16 R168, R188, R6, R168 ;  /* 0x00000006bca8723c */ /* 0x000fe200000418a8 */
[----:B------:R-:W1:Y:S07]  /*8670*/  LDSM.16.M88.4 R4, [R220+0xc000] ;  /* 0x00c00000dc04783b */ /* 0x000e6e0000000200 */
[C---:B---3--:R-:W-:Y:S08]  /*8680*/  HMMA.16816.F32.BF16 R180, R8.reuse, R12, R180 ;  /* 0x0000000c08b4723c */ /* 0x048ff000000418b4 */
[----:B------:R-:W-:Y:S01]  /*8690*/  HMMA.16816.F32.BF16 R176, R8, R14, R176 ;  /* 0x0000000e08b0723c */ /* 0x000fe200000418b0 */
[----:B------:R-:W3:Y:S07]  /*86a0*/  LDSM.16.M88.4 R12, [R220+0xc800] ;  /* 0x00c80000dc0c783b */ /* 0x000eee0000000200 */
[C---:B----4-:R-:W-:Y:S08]  /*86b0*/  HMMA.16816.F32.BF16 R32, R188.reuse, R200, R32 ;  /* 0x000000c8bc20723c */ /* 0x050ff00000041820 */
[C---:B------:R-:W-:Y:S01]  /*86c0*/  HMMA.16816.F32.BF16 R28, R188.reuse, R202, R28 ;  /* 0x000000cabc1c723c */ /* 0x040fe2000004181c */
[----:B------:R-:W-:Y:S07]  /*86d0*/  LDSM.16.M88.4 R200, [R212+0xc000] ;  /* 0x00c00000d4c8783b */ /* 0x000fee0000000200 */
[C---:B-----5:R-:W-:Y:S08]  /*86e0*/  HMMA.16816.F32.BF16 R24, R188.reuse, R196, R24 ;  /* 0x000000c4bc18723c */ /* 0x060ff00000041818 */
[----:B------:R-:W-:Y:S01]  /*86f0*/  HMMA.16816.F32.BF16 R204, R188, R198, R204 ;  /* 0x000000c6bccc723c */ /* 0x000fe200000418cc */
[----:B------:R-:W-:Y:S04]  /*8700*/  LDSM.16.M88.4 R196, [R220+0xd800] ;  /* 0x00d80000dcc4783b */ /* 0x000fe80000000200 */
[----:B------:R-:W-:Y:S03]  /*8710*/  LDSM.16.M88.4 R188, [R216+0xc000] ;  /* 0x00c00000d8bc783b */ /* 0x000fe60000000200 */
[C---:B------:R-:W-:Y:S08]  /*8720*/  HMMA.16816.F32.BF16 R172, R8.reuse, R16, R172 ;  /* 0x0000001008ac723c */ /* 0x040ff000000418ac */
[C---:B------:R-:W-:Y:S01]  /*8730*/  HMMA.16816.F32.BF16 R168, R8.reuse, R18, R168 ;  /* 0x0000001208a8723c */ /* 0x040fe200000418a8 */
[----:B------:R-:W4:Y:S07]  /*8740*/  LDSM.16.M88.4 R16, [R220+0xd000] ;  /* 0x00d00000dc10783b */ /* 0x000f2e0000000200 */
[C---:B------:R-:W-:Y:S08]  /*8750*/  HMMA.16816.F32.BF16 R32, R8.reuse, R184, R32 ;  /* 0x000000b80820723c */ /* 0x040ff00000041820 */
[C---:B------:R-:W-:Y:S01]  /*8760*/  HMMA.16816.F32.BF16 R28, R8.reuse, R186, R28 ;  /* 0x000000ba081c723c */ /* 0x040fe2000004181c */
[----:B------:R-:W-:Y:S07]  /*8770*/  LDSM.16.M88.4 R184, [R216+0xc800] ;  /* 0x00c80000d8b8783b */ /* 0x000fee0000000200 */
[C---:B--2---:R-:W-:Y:S08]  /*8780*/  HMMA.16816.F32.BF16 R24, R8.reuse, R20, R24 ;  /* 0x000000140818723c */ /* 0x044ff00000041818 */
[----:B------:R-:W-:Y:S01]  /*8790*/  HMMA.16816.F32.BF16 R204, R8, R22, R204 ;  /* 0x0000001608cc723c */ /* 0x000fe200000418cc */
[----:B------:R-:W2:Y:S04]  /*87a0*/  LDSM.16.M88.4 R8, [R219+0x4000] ;  /* 0x00400000db08783b */ /* 0x000ea80000000200 */
[----:B------:R-:W-:Y:S03]  /*87b0*/  LDSM.16.M88.4 R20, [R167+0x4000] ;  /* 0x00400000a714783b */ /* 0x000fe60000000200 */
[C---:B-1----:R-:W-:Y:S08]  /*87c0*/  HMMA.16816.F32.BF16 R180, R192.reuse, R4, R180 ;  /* 0x00000004c0b4723c */ /* 0x042ff000000418b4 */
[C---:B------:R-:W-:Y:S01]  /*87d0*/  HMMA.16816.F32.BF16 R176, R192.reuse, R6, R176 ;  /* 0x00000006c0b0723c */ /* 0x040fe200000418b0 */
[----:B------:R-:W1:Y:S07]  /*87e0*/  LDSM.16.M88.4 R4, [R216+0xd000] ;  /* 0x00d00000d804783b */ /* 0x000e6e0000000200 */
[C---:B---3--:R-:W-:Y:S08]  /*87f0*/  HMMA.16816.F32.BF16 R172, R192.reuse, R12, R172 ;  /* 0x0000000cc0ac723c */ /* 0x048ff000000418ac */
[C---:B------:R-:W-:Y:S01]  /*8800*/  HMMA.16816.F32.BF16 R168, R192.reuse, R14, R168 ;  /* 0x0000000ec0a8723c */ /* 0x040fe200000418a8 */
[----:B------:R-:W3:Y:S07]  /*8810*/  LDSM.16.M88.4 R12, [R216+0xd800] ;  /* 0x00d80000d80c783b */ /* 0x000eee0000000200 */
[C---:B----4-:R-:W-:Y:S08]  /*8820*/  HMMA.16816.F32.BF16 R32, R192.reuse, R16, R32 ;  /* 0x00000010c020723c */ /* 0x050ff00000041820 */
[C---:B------:R-:W-:Y:S01]  /*8830*/  HMMA.16816.F32.BF16 R28, R192.reuse, R18, R28 ;  /* 0x00000012c01c723c */ /* 0x040fe2000004181c */
[----:B------:R-:W4:Y:S07]  /*8840*/  LDSM.16.M88.4 R16, [R166+0xc000] ;  /* 0x00c00000a610783b */ /* 0x000f2e0000000200 */
        /* <DEDUP_REMOVED lines=9> */
[----:B------:R-:W5:Y:S07]  /*88e0*/  LDSM.16.M88.4 R184, [R166+0xd800] ;  /* 0x00d80000a6b8783b */ /* 0x000f6e0000000200 */
[C---:B-1----:R-:W-:Y:S08]  /*88f0*/  HMMA.16816.F32.BF16 R32, R8.reuse, R4, R32 ;  /* 0x000000040820723c */ /* 0x042ff00000041820 */
[C---:B------:R-:W-:Y:S01]  /*8900*/  HMMA.16816.F32.BF16 R28, R8.reuse, R6, R28 ;  /* 0x00000006081c723c */ /* 0x040fe2000004181c */
[----:B------:R-:W1:Y:S07]  /*8910*/  LDSM.16.M88.4 R4, [R218+0x4000] ;  /* 0x00400000da04783b */ /* 0x000e6e0000000200 */
[C---:B---3--:R-:W-:Y:S08]  /*8920*/  HMMA.16816.F32.BF16 R24, R8.reuse, R12, R24 ;  /* 0x0000000c0818723c */ /* 0x048ff00000041818 */
[----:B------:R-:W-:Y:S01]  /*8930*/  HMMA.16816.F32.BF16 R204, R8, R14, R204 ;  /* 0x0000000e08cc723c */ /* 0x000fe200000418cc */
[----:B------:R-:W3:Y:S04]  /*8940*/  LDSM.16.M88.4 R12, [R212+0xd000] ;  /* 0x00d00000d40c783b */ /* 0x000ee80000000200 */
[----:B------:R-:W3:Y:S03]  /*8950*/  LDSM.16.M88.4 R8, [R212+0xd800] ;  /* 0x00d80000d408783b */ /* 0x000ee60000000200 */
[C---:B----4-:R-:W-:Y:S08]  /*8960*/  HMMA.16816.F32.BF16 R180, R20.reuse, R16, R180 ;  /* 0x0000001014b4723c */ /* 0x050ff000000418b4 */
[C---:B------:R-:W-:Y:S01]  /*8970*/  HMMA.16816.F32.BF16 R176, R20.reuse, R18, R176 ;  /* 0x0000001214b0723c */ /* 0x040fe200000418b0 */
[----:B------:R-:W4:Y:S07]  /*8980*/  LDSM.16.M88.4 R16, [R222+0x6000] ;  /* 0x00600000de10783b */ /* 0x000f2e0000000200 */
[C---:B------:R-:W-:Y:S08]  /*8990*/  HMMA.16816.F32.BF16 R172, R20.reuse, R208, R172 ;  /* 0x000000d014ac723c */ /* 0x040ff000000418ac */
[C---:B------:R-:W-:Y:S01]  /*89a0*/  HMMA.16816.F32.BF16 R168, R20.reuse, R210, R168 ;  /* 0x000000d214a8723c */ /* 0x040fe200000418a8 */
[----:B------:R-:W-:Y:S07]  /*89b0*/  LDSM.16.M88.4 R208, [R219+0x6000] ;  /* 0x00600000dbd0783b */ /* 0x000fee0000000200 */
[C---:B--2---:R-:W-:Y:S08]  /*89c0*/  HMMA.16816.F32.BF16 R32, R20.reuse, R188, R32 ;  /* 0x000000bc1420723c */ /* 0x044ff00000041820 */
[C---:B------:R-:W-:Y:S01]  /*89d0*/  HMMA.16816.F32.BF16 R28, R20.reuse, R190, R28 ;  /* 0x000000be141c723c */ /* 0x040fe2000004181c */
[----:B------:R-:W2:Y:S07]  /*89e0*/  LDSM.16.M88.4 R188, [R220+0xe800] ;  /* 0x00e80000dcbc783b */ /* 0x000eae0000000200 */
[C---:B-----5:R-:W-:Y:S08]  /*89f0*/  HMMA.16816.F32.BF16 R24, R20.reuse, R184, R24 ;  /* 0x000000b81418723c */ /* 0x060ff00000041818 */
[----:B------:R-:W-:Y:S01]  /*8a00*/  HMMA.16816.F32.BF16 R204, R20, R186, R204 ;  /* 0x000000ba14cc723c */ /* 0x000fe200000418cc */
[----:B------:R-:W5:Y:S04]  /*8a10*/  LDSM.16.M88.4 R184, [R220+0xf000] ;  /* 0x00f00000dcb8783b */ /* 0x000f680000000200 */
[----:B------:R-:W5:Y:S03]  /*8a20*/  LDSM.16.M88.4 R20, [R220+0xf800] ;  /* 0x00f80000dc14783b */ /* 0x000f660000000200 */
[C---:B-1----:R-:W-:Y:S01]  /*8a30*/  HMMA.16816.F32.BF16 R180, R4.reuse, R200, R180 ;  /* 0x000000c804b4723c */ /* 0x042fe200000418b4 */
[----:B------:R-:W-:Y:S07]  /*8a40*/  LDSM.16.M88.4 R220, [R216+0xf800] ;  /* 0x00f80000d8dc783b */ /* 0x000fee0000000200 */
[C---:B------:R-:W-:Y:S01]  /*8a50*/  HMMA.16816.F32.BF16 R176, R4.reuse, R202, R176 ;  /* 0x000000ca04b0723c */ /* 0x040fe200000418b0 */
[----:B------:R-:W-:Y:S07]  /*8a60*/  LDSM.16.M88.4 R200, [R167+0x6000] ;  /* 0x00600000a7c8783b */ /* 0x000fee0000000200 */
[C---:B------:R-:W-:Y:S08]  /*8a70*/  HMMA.16816.F32.BF16 R172, R4.reuse, R196, R172 ;  /* 0x000000c404ac723c */ /* 0x040ff000000418ac */
        /* <DEDUP_REMOVED lines=8> */
[----:B------:R-:W3:Y:S03]  /*8b00*/  LDSM.16.M88.4 R4, [R216+0xf000] ;  /* 0x00f00000d804783b */ /* 0x000ee60000000200 */
[C---:B----4-:R-:W-:Y:S08]  /*8b10*/  HMMA.16816.F32.BF16 R180, R16.reuse, R192, R180 ;  /* 0x000000c010b4723c */ /* 0x050ff000000418b4 */
[C---:B------:R-:W-:Y:S01]  /*8b20*/  HMMA.16816.F32.BF16 R176, R16.reuse, R194, R176 ;  /* 0x000000c210b0723c */ /* 0x040fe200000418b0 */
[----:B------:R-:W4:Y:S07]  /*8b30*/  LDSM.16.M88.4 R192, [R166+0xe800] ;  /* 0x00e80000a6c0783b */ /* 0x000f2e0000000200 */
[C---:B--2---:R-:W-:Y:S08]  /*8b40*/  HMMA.16816.F32.BF16 R172, R16.reuse, R188, R172 ;  /* 0x000000bc10ac723c */ /* 0x044ff000000418ac */
[C---:B------:R-:W-:Y:S01]  /*8b50*/  HMMA.16816.F32.BF16 R168, R16.reuse, R190, R168 ;  /* 0x000000be10a8723c */ /* 0x040fe200000418a8 */
[----:B------:R-:W2:Y:S07]  /*8b60*/  LDSM.16.M88.4 R188, [R166+0xf000] ;  /* 0x00f00000a6bc783b */ /* 0x000eae0000000200 */
        /* <DEDUP_REMOVED lines=10> */
[C---:B---3--:R-:W-:Y:S08]  /*8c10*/  HMMA.16816.F32.BF16 R172, R208.reuse, R8, R172 ;  /* 0x00000008d0ac723c */ /* 0x048ff000000418ac */
[C---:B------:R-:W-:Y:S01]  /*8c20*/  HMMA.16816.F32.BF16 R168, R208.reuse, R10, R168 ;  /* 0x0000000ad0a8723c */ /* 0x040fe200000418a8 */
[----:B------:R-:W3:Y:S07]  /*8c30*/  LDSM.16.M88.4 R8, [R212+0xf000] ;  /* 0x00f00000d408783b */ /* 0x000eee0000000200 */
[C---:B------:R-:W-:Y:S08]  /*8c40*/  HMMA.16816.F32.BF16 R32, R208.reuse, R4, R32 ;  /* 0x00000004d020723c */ /* 0x040ff00000041820 */
[----:B------:R-:W-:Y:S01]  /*8c50*/  HMMA.16816.F32.BF16 R28, R208, R6, R28 ;  /* 0x00000006d01c723c */ /* 0x000fe2000004181c */
[----:B------:R-:W3:Y:S01]  /*8c60*/  LDSM.16.M88.4 R4, [R212+0xf800] ;  /* 0x00f80000d404783b */ /* 0x000ee20000000200 */
[----:B------:R-:W-:-:S06]  /*8c70*/  DEPBAR.LE SB0, 0x0 ;  /* 0x000080000000791a */ /* 0x000fcc0000000000 */
[C---:B------:R-:W-:Y:S08]  /*8c80*/  HMMA.16816.F32.BF16 R24, R208.reuse, R220, R24 ;  /* 0x000000dcd018723c */ /* 0x040ff00000041818 */
[----:B------:R-:W-:Y:S08]  /*8c90*/  HMMA.16816.F32.BF16 R204, R208, R222, R204 ;  /* 0x000000ded0cc723c */ /* 0x000ff000000418cc */
[C---:B------:R-:W-:Y:S08]  /*8ca0*/  HMMA.16816.F32.BF16 R180, R200.reuse, R196, R180 ;  /* 0x000000c4c8b4723c */ /* 0x040ff000000418b4 */
[C---:B------:R-:W-:Y:S08]  /*8cb0*/  HMMA.16816.F32.BF16 R176, R200.reuse, R198, R176 ;  /* 0x000000c6c8b0723c */ /* 0x040ff000000418b0 */
[C---:B----4-:R-:W-:Y:S08]  /*8cc0*/  HMMA.16816.F32.BF16 R172, R200.reuse, R192, R172 ;  /* 0x000000c0c8ac723c */ /* 0x050ff000000418ac */
[C---:B------:R-:W-:Y:S08]  /*8cd0*/  HMMA.16816.F32.BF16 R168, R200.reuse, R194, R168 ;  /* 0x000000c2c8a8723c */ /* 0x040ff000000418a8 */
[C---:B--2---:R-:W-:Y:S08]  /*8ce0*/  HMMA.16816.F32.BF16 R32, R200.reuse, R188, R32 ;  /* 0x000000bcc820723c */ /* 0x044ff00000041820 */
[C---:B------:R-:W-:Y:S08]  /*8cf0*/  HMMA.16816.F32.BF16 R28, R200.reuse, R190, R28 ;  /* 0x000000bec81c723c */ /* 0x040ff0000004181c */
[C---:B-----5:R-:W-:Y:S08]  /*8d00*/  HMMA.16816.F32.BF16 R24, R200.reuse, R184, R24 ;  /* 0x000000b8c818723c */ /* 0x060ff00000041818 */
[----:B------:R-:W-:Y:S08]  /*8d10*/  HMMA.16816.F32.BF16 R204, R200, R186, R204 ;  /* 0x000000bac8cc723c */ /* 0x000ff000000418cc */
[C---:B------:R-:W-:Y:S08]  /*8d20*/  HMMA.16816.F32.BF16 R180, R20.reuse, R16, R180 ;  /* 0x0000001014b4723c */ /* 0x040ff000000418b4 */
[C---:B------:R-:W-:Y:S08]  /*8d30*/  HMMA.16816.F32.BF16 R176, R20.reuse, R18, R176 ;  /* 0x0000001214b0723c */ /* 0x040ff000000418b0 */
[C---:B-1----:R-:W-:Y:S08]  /*8d40*/  HMMA.16816.F32.BF16 R172, R20.reuse, R12, R172 ;  /* 0x0000000c14ac723c */ /* 0x042ff000000418ac */
[C---:B------:R-:W-:Y:S08]  /*8d50*/  HMMA.16816.F32.BF16 R168, R20.reuse, R14, R168 ;  /* 0x0000000e14a8723c */ /* 0x040ff000000418a8 */
[C---:B---3--:R-:W-:Y:S08]  /*8d60*/  HMMA.16816.F32.BF16 R32, R20.reuse, R8, R32 ;  /* 0x000000081420723c */ /* 0x048ff00000041820 */
[C---:B------:R-:W-:Y:S08]  /*8d70*/  HMMA.16816.F32.BF16 R28, R20.reuse, R10, R28 ;  /* 0x0000000a141c723c */ /* 0x040ff0000004181c */
[C---:B------:R-:W-:Y:S08]  /*8d80*/  HMMA.16816.F32.BF16 R24, R20.reuse, R4, R24 ;  /* 0x000000041418723c */ /* 0x040ff00000041818 */
[----:B------:R-:W-:Y:S01]  /*8d90*/  HMMA.16816.F32.BF16 R204, R20, R6, R204 ;  /* 0x0000000614cc723c */ /* 0x000fe200000418cc */
[----:B------:R-:W-:Y:S06]  /*8da0*/  BAR.SYNC.DEFER_BLOCKING 0x0 ;  /* 0x0000000000007b1d */ /* 0x000fec0000010000 */
[----:B------:R-:W-:-:S13]  /*8db0*/  BRA.U !UP0, `(.L_x_1912) ;  /* 0x0000000908947547 */ /* 0x000fda000b800000 */
[----:B------:R-:W-:Y:S05]  /*8dc0*/  BRA.U !UP1, `(.L_x_1913) ;  /* 0x0000000109fc7547 */ /* 0x000fea000b800000 */
[----:B------:R-:W1:Y:S01]  /*8dd0*/  LDC R6, c[0x0][0x4f0] ;  /* 0x00013c00ff067b82 */ /* 0x000e620000000800 */
[----:B------:R-:W-:Y:S02]  /*8de0*/  USHF.L.U32 UR6, UR29, 0x6, URZ ;  /* 0x000000061d067899 */ /* 0x000fe400080006ff */
[----:B------:R-:W-:-:S04]  /*8df0*/  UIADD3 UR4, UPT, UPT, UR4, -0x80, URZ ;  /* 0xffffff8004047890 */ /* 0x000fc8000fffe0ff */
[----:B------:R-:W-:Y:S02]  /*8e00*/  MOV R9, UR6 ;  /* 0x0000000600097c02 */ /* 0x000fe40008000f00 */
[----:B------:R-:W-:Y:S02]  /*8e10*/  IMAD.U32 R7, RZ, RZ, UR4 ;  /* 0x00000004ff077e24 */ /* 0x000fe4000f8e00ff */
[----:B------:R-:W-:-:S03]  /*8e20*/  IABS R9, R9 ;  /* 0x0000000900097213 */ /* 0x000fc60000000000 */
[----:B------:R-:W-:Y:S02]  /*8e30*/  IABS R7, R7 ;  /* 0x0000000700077213 */ /* 0x000fe40000000000 */
        /* <DEDUP_REMOVED lines=10> */
[----:B------:R-:W-:Y:S02]  /*8ee0*/  IMAD.MOV R8, RZ, RZ, -R10 ;  /* 0x000000ffff087224 */ /* 0x000fe400078e0a0a */
[----:B------:R-:W-:-:S04]  /*8ef0*/  IMAD.HI.U32 R4, R4, R7, RZ ;  /* 0x0000000704047227 */ /* 0x000fc800078e00ff */
[----:B------:R-:W-:Y:S01]  /*8f00*/  IMAD R12, R5, R8, R9 ;  /* 0x00000008050c7224 */ /* 0x000fe200078e0209 */
[----:B------:R-:W-:-:S04]  /*8f10*/  IADD3 R8, PT, PT, -R4, RZ, RZ ;  /* 0x000000ff04087210 */ /* 0x000fc80007ffe1ff */
[C---:B------:R-:W-:Y:S01]  /*8f20*/  ISETP.GT.U32.AND P0, PT, R5.reuse, R12, PT ;  /* 0x0000000c0500720c */ /* 0x040fe20003f04070 */
[C---:B------:R-:W-:Y:S01]  /*8f30*/  IMAD R8, R5.reuse, R8, R7 ;  /* 0x0000000805087224 */ /* 0x040fe200078e0207 */
[----:B------:R-:W-:Y:S01]  /*8f40*/  LOP3.LUT R7, R6, UR6, RZ, 0x3c, !PT ;  /* 0x0000000606077c12 */ /* 0x000fe2000f8e3cff */
[----:B------:R-:W1:Y:S03]  /*8f50*/  LDCU.64 UR6, c[0x0][0x3a0] ;  /* 0x00007400ff0677ac */ /* 0x000e660008000a00 */
[----:B------:R-:W-:-:S07]  /*8f60*/  ISETP.GT.U32.AND P6, PT, R5, R8, PT ;  /* 0x000000080500720c */ /* 0x000fce0003fc4070 */
[----:B------:R-:W-:Y:S02]  /*8f70*/  @!P0 IMAD.IADD R12, R12, 0x1, -R5 ;  /* 0x000000010c0c8824 */ /* 0x000fe400078e0a05 */
[----:B------:R-:W-:-:S03]  /*8f80*/  @!P0 VIADD R10, R10, 0x1 ;  /* 0x000000010a0a8836 */ /* 0x000fc60000000000 */
[-C--:B------:R-:W-:Y:S01]  /*8f90*/  ISETP.GE.U32.AND P5, PT, R12, R5.reuse, PT ;  /* 0x000000050c00720c */ /* 0x080fe20003fa6070 */
[----:B------:R-:W-:Y:S01]  /*8fa0*/  @!P6 VIADD R4, R4, 0x1 ;  /* 0x000000010404e836 */ /* 0x000fe20000000000 */
[-C--:B------:R-:W-:Y:S02]  /*8fb0*/  @!P6 IADD3 R8, PT, PT, R8, -R5.reuse, RZ ;  /* 0x800000050808e210 */ /* 0x080fe40007ffe0ff */
[----:B------:R-:W-:Y:S02]  /*8fc0*/  ISETP.GE.AND P6, PT, R7, RZ, PT ;  /* 0x000000ff0700720c */ /* 0x000fe40003fc6270 */
[----:B------:R-:W-:Y:S02]  /*8fd0*/  ISETP.GE.U32.AND P0, PT, R8, R5, PT ;  /* 0x000000050800720c */ /* 0x000fe40003f06070 */
[----:B------:R-:W-:-:S05]  /*8fe0*/  LOP3.LUT R5, R6, UR4, RZ, 0x3c, !PT ;  /* 0x0000000406057c12 */ /* 0x000fca000f8e3cff */
[----:B------:R-:W-:Y:S02]  /*8ff0*/  @P5 IADD3 R10, PT, PT, R10, 0x1, RZ ;  /* 0x000000010a0a5810 */ /* 0x000fe40007ffe0ff */
[----:B------:R-:W-:Y:S02]  /*9000*/  ISETP.GE.AND P5, PT, R5, RZ, PT ;  /* 0x000000ff0500720c */ /* 0x000fe40003fa6270 */
[----:B------:R-:W-:Y:S02]  /*9010*/  LOP3.LUT R5, RZ, R6, RZ, 0x33, !PT ;  /* 0x00000006ff057212 */ /* 0x000fe400078e33ff */
[----:B------:R-:W-:Y:S02]  /*9020*/  @P0 IADD3 R4, PT, PT, R4, 0x1, RZ ;  /* 0x0000000104040810 */ /* 0x000fe40007ffe0ff */
[----:B------:R-:W-:Y:S02]  /*9030*/  ISETP.NE.AND P0, PT, R6, RZ, PT ;  /* 0x000000ff0600720c */ /* 0x000fe40003f05270 */
[----:B------:R-:W-:-:S05]  /*9040*/  @!P6 IADD3 R10, PT, PT, -R10, RZ, RZ ;  /* 0x000000ff0a0ae210 */ /* 0x000fca0007ffe1ff */
        /* <DEDUP_REMOVED lines=8> */
[----:B------:R-:W-:-:S04]  /*90d0*/  IMAD R6, R5, R6, -0x40 ;  /* 0xffffffc005067424 */ /* 0x000fc800078e0206 */
[----:B------:R-:W-:Y:S01]  /*90e0*/  IMAD.WIDE.U32 R8, R6, UR10, RZ ;  /* 0x0000000a06087c25 */ /* 0x000fe2000f8e00ff */
[----:B------:R-:W-:-:S05]  /*90f0*/  SHF.R.S32.HI R5, RZ, 0x1f, R6 ;  /* 0x0000001fff057819 */ /* 0x000fca0000011406 */
[----:B------:R-:W-:-:S04]  /*9100*/  IMAD R5, R5, UR10, RZ ;  /* 0x0000000a05057c24 */ /* 0x000fc8000f8e02ff */
[----:B------:R-:W-:-:S04]  /*9110*/  IMAD R5, R6, UR11, R5 ;  /* 0x0000000b06057c24 */ /* 0x000fc8000f8e0205 */
[----:B------:R-:W-:Y:S01]  /*9120*/  IMAD.IADD R9, R9, 0x1, R5 ;  /* 0x0000000109097824 */ /* 0x000fe200078e0205 */
[----:B--2---:R-:W-:-:S04]  /*9130*/  IADD3 R4, PT, PT, R7, -R4, RZ ;  /* 0x8000000407047210 */ /* 0x004fc80007ffe0ff */
[----:B------:R-:W-:Y:S01]  /*9140*/  SHF.R.S32.HI R6, RZ, 0x1f, R4 ;  /* 0x0000001fff067819 */ /* 0x000fe20000011404 */
[----:B-1----:R-:W-:-:S04]  /*9150*/  IMAD.WIDE.U32 R8, R4, UR6, R8 ;  /* 0x0000000604087c25 */ /* 0x002fc8000f8e0008 */
[----:B------:R-:W-:Y:S01]  /*9160*/  IMAD R5, R6, UR6, RZ ;  /* 0x0000000606057c24 */ /* 0x000fe2000f8e02ff */
[----:B------:R-:W-:-:S03]  /*9170*/  LEA R232, P0, R8, R232, 0x1 ;  /* 0x000000e808e87211 */ /* 0x000fc600078008ff */
[----:B------:R-:W-:-:S05]  /*9180*/  IMAD R5, R4, UR7, R5 ;  /* 0x0000000704057c24 */ /* 0x000fca000f8e0205 */
[----:B------:R-:W-:-:S04]  /*9190*/  IADD3 R5, PT, PT, R9, R5, RZ ;  /* 0x0000000509057210 */ /* 0x000fc80007ffe0ff */
[----:B------:R-:W-:Y:S01]  /*91a0*/  LEA.HI.X R231, R8, R231, R5, 0x1, P0 ;  /* 0x000000e708e77211 */ /* 0x000fe200000f0c05 */
[----:B------:R-:W-:Y:S06]  /*91b0*/  BRA `(.L_x_1914) ;  /* 0x00000000001c7947 */ /* 0x000fec0003800000 */
.L_x_1913:
[----:B------:R-:W-:Y:S01]  /*91c0*/  UMOV UR6, URZ ;  /* 0x000000ff00067c82 */ /* 0x000fe20008000000 */
[----:B------:R-:W-:Y:S01]  /*91d0*/  USHF.L.U32 UR4, UR10, 0x6, URZ ;  /* 0x000000060a047899 */ /* 0x000fe200080006ff */
[----:B------:R-:W-:-:S05]  /*91e0*/  IADD3 R5, P0, PT, RZ, -UR6, RZ ;  /* 0x80000006ff057c10 */ /* 0x000fca000ff1e0ff */
[----:B------:R-:W-:-:S05]  /*91f0*/  IMAD.X R4, RZ, RZ, ~UR4, P0 ;  /* 0x80000004ff047e24 */ /* 0x000fca00080e06ff */
[----:B------:R-:W-:-:S04]  /*9200*/  SHF.R.S64 R5, R5, 0x1f, R4 ;  /* 0x0000001f05057819 */ /* 0x000fc80000001004 */
[----:B------:R-:W-:-:S04]  /*9210*/  IADD3 R232, P0, PT, R5, R232, RZ ;  /* 0x000000e805e87210 */ /* 0x000fc80007f1e0ff */
[----:B------:R-:W-:-:S09]  /*9220*/  LEA.HI.X.SX32 R231, R4, R231, 0x1, P0 ;  /* 0x000000e704e77211 */ /* 0x000fd200000f0eff */
.L_x_1914:
[--C-:B------:R-:W-:Y:S01]  /*9230*/  @!P4 IMAD.MOV.U32 R233, RZ, RZ, R231.reuse ;  /* 0x000000ffffe9c224 */ /* 0x100fe200078e00e7 */
[----:B------:R-:W-:Y:S01]  /*9240*/  USHF.L.U32 UR4, UR10, 0x5, URZ ;  /* 0x000000050a047899 */ /* 0x000fe200080006ff */
[----:B------:R-:W-:Y:S01]  /*9250*/  @!P2 IMAD.MOV.U32 R4, RZ, RZ, R232 ;  /* 0x000000ffff04a224 */ /* 0x000fe200078e00e8 */
[----:B------:R-:W-:Y:S01]  /*9260*/  USHF.L.U64.HI UR10, UR10, 0x5, UR11 ;  /* 0x000000050a0a7899 */ /* 0x000fe2000801020b */
[----:B------:R-:W-:Y:S01]  /*9270*/  @!P2 IMAD.MOV.U32 R5, RZ, RZ, R231 ;  /* 0x000000ffff05a224 */ /* 0x000fe200078e00e7 */
[----:B------:R-:W-:Y:S01]  /*9280*/  @!PT LDS RZ, [RZ] ;  /* 0x00000000fffff984 */ /* 0x000fe20000000800 */
[----:B------:R-:W-:Y:S01]  /*9290*/  @!PT LDS RZ, [RZ] ;  /* 0x00000000fffff984 */ /* 0x000fe20000000800 */
[----:B------:R-:W-:Y:S01]  /*92a0*/  @!PT LDS RZ, [RZ] ;  /* 0x00000000fffff984 */ /* 0x000fe20000000800 */
[----:B------:R1:W-:Y:S02]  /*92b0*/  @!P4 LDGSTS.E.BYPASS.LTC128B.128 [R245+0x8000], desc[UR24][R232.64] ;  /* 0x08000000e8f5cfae */ /* 0x0003e4000b981a18 */
[----:B------:R-:W-:Y:S02]  /*92c0*/  IADD3 R10, P0, PT, R232, UR4, RZ ;  /* 0x00000004e80a7c10 */ /* 0x000fe4000ff1e0ff */
[----:B------:R2:W-:Y:S02]  /*92d0*/  @P4 STS.128 [R245+0x8000], RZ ;  /* 0x008000fff5004388 */ /* 0x0005e40000000c00 */
[----:B------:R-:W-:-:S02]  /*92e0*/  IADD3.X R11, PT, PT, R231, UR10, RZ, P0, !PT ;  /* 0x0000000ae70b7c10 */ /* 0x000fc400087fe4ff */
[----:B------:R-:W-:-:S04]  /*92f0*/  IADD3 R8, P0, PT, R10, UR4, RZ ;  /* 0x000000040a087c10 */ /* 0x000fc8000ff1e0ff */
[----:B------:R-:W-:Y:S02]  /*9300*/  IADD3.X R9, PT, PT, R11, UR10, RZ, P0, !PT ;  /* 0x0000000a0b097c10 */ /* 0x000fe400087fe4ff */
[----:B------:R-:W-:-:S04]  /*9310*/  IADD3 R6, P0, PT, R8, UR4, RZ ;  /* 0x0000000408067c10 */ /* 0x000fc8000ff1e0ff */
[----:B------:R-:W-:Y:S01]  /*9320*/  IADD3.X R7, PT, PT, R9, UR10, RZ, P0, !PT ;  /* 0x0000000a09077c10 */ /* 0x000fe200087fe4ff */
        /* <DEDUP_REMOVED lines=78> */
.L_x_1912:
[----:B------:R-:W-:Y:S01]  /*9810*/  MOV R13, UR20 ;  /* 0x00000014000d7c02 */ /* 0x000fe20008000f00 */
[----:B------:R-:W1:Y:S01]  /*9820*/  LDCU UR4, c[0x0][0x45c] ;  /* 0x00008b80ff0477ac */ /* 0x000e620008000800 */
[----:B------:R-:W-:Y:S02]  /*9830*/  IADD3 R12, PT, PT, R230, 0x8, RZ ;  /* 0x00000008e60c7810 */ /* 0x000fe40007ffe0ff */
[----:B------:R-:W-:Y:S01]  /*9840*/  LEA R13, R13, R0, 0x6 ;  /* 0x000000000d0d7211 */ /* 0x000fe200078e30ff */
[----:B------:R-:W-:Y:S01]  /*9850*/  UISETP.GT.U32.AND UP0, UPT, UR29, UR18, UPT ;  /* 0x000000121d00728c */ /* 0x000fe2000bf04070 */
[----:B------:R-:W-:Y:S02]  /*9860*/  LEA R216, R165, UR5, 0x1 ;  /* 0x00000005a5d87c11 */ /* 0x000fe4000f8e08ff */
[C---:B--2---:R-:W-:Y:S02]  /*9870*/  IADD3 R7, PT, PT, R13.reuse, -0x80, RZ ;  /* 0xffffff800d077810 */ /* 0x044fe40007ffe0ff */
[----:B------:R-:W-:-:S02]  /*9880*/  IADD3 R5, PT, PT, R13, -0x7f, RZ ;  /* 0xffffff810d057810 */ /* 0x000fc40007ffe0ff */
[----:B------:R-:W-:Y:S02]  /*9890*/  ISETP.GT.AND P2, PT, R230, R7, PT ;  /* 0x00000007e600720c */ /* 0x000fe40003f44270 */
[C---:B------:R-:W-:Y:S02]  /*98a0*/  ISETP.GE.AND P6, PT, R7.reuse, R229, PT ;  /* 0x000000e50700720c */ /* 0x040fe40003fc6270 */
[C---:B------:R-:W-:Y:S01]  /*98b0*/  ISETP.GT.AND P4, PT, R12.reuse, R7, PT ;  /* 0x000000070c00720c */ /* 0x040fe20003f84270 */
[----:B------:R-:W-:Y:S01]  /*98c0*/  @UP0 UIADD3 UR23, UPT, UPT, UR20, -0x3, URZ ;  /* 0xfffffffd14170890 */ /* 0x000fe2000fffe0ff */
[----:B------:R-:W-:Y:S02]  /*98d0*/  ISETP.GE.AND P0, PT, R7, R228, PT ;  /* 0x000000e40700720c */ /* 0x000fe40003f06270 */
[----:B------:R-:W-:Y:S02]  /*98e0*/  ISETP.GT.AND P3, PT, R12, R5, PT ;  /* 0x000000050c00720c */ /* 0x000fe40003f64270 */
[----:B------:R-:W-:-:S02]  /*98f0*/  FSEL R7, R180, -INF , !P2 ;  /* 0xff800000b4077808 */ /* 0x000fc40005000000 */
[----:B------:R-:W-:Y:S02]  /*9900*/  ISETP.GT.AND P1, PT, R230, R5, PT ;  /* 0x00000005e600720c */ /* 0x000fe40003f24270 */
[C---:B------:R-:W-:Y:S02]  /*9910*/  ISETP.GE.AND P5, PT, R5.reuse, R229, PT ;  /* 0x000000e50500720c */ /* 0x040fe40003fa6270 */
[----:B------:R-:W-:Y:S02]  /*9920*/  ISETP.GE.AND P2, PT, R5, R228, PT ;  /* 0x000000e40500720c */ /* 0x000fe40003f46270 */
[----:B------:R-:W-:Y:S02]  /*9930*/  IADD3 R5, PT, PT, R13, -0x78, RZ ;  /* 0xffffff880d057810 */ /* 0x000fe40007ffe0ff */
[----:B------:R-:W-:Y:S02]  /*9940*/  FSEL R4, R183, -INF , !P3 ;  /* 0xff800000b7047808 */ /* 0x000fe40005800000 */
[----:B------:R-:W-:-:S02]  /*9950*/  IADD3 R9, PT, PT, R13, -0x77, RZ ;  /* 0xffffff890d097810 */ /* 0x000fc40007ffe0ff */
[----:B------:R-:W-:Y:S02]  /*9960*/  FSEL R6, R182, -INF , !P4 ;  /* 0xff800000b6067808 */ /* 0x000fe40006000000 */
[----:B------:R-:W-:Y:S02]  /*9970*/  ISETP.GT.AND P4, PT, R230, R5, PT ;  /* 0x00000005e600720c */ /* 0x000fe40003f84270 */
[----:B------:R-:W-:Y:S02]  /*9980*/  FSEL R181, R181, -INF , !P1 ;  /* 0xff800000b5b57808 */ /* 0x000fe40004800000 */
[----:B------:R-:W-:Y:S02]  /*9990*/  FSEL R4, R4, -INF , !P2 ;  /* 0xff80000004047808 */ /* 0x000fe40005000000 */
[----:B------:R-:W-:Y:S02]  /*99a0*/  FSEL R7, R7, -INF , !P6 ;  /* 0xff80000007077808 */ /* 0x000fe40007000000 */
[----:B------:R-:W-:-:S02]  /*99b0*/  FSEL R6, R6, -INF , !P0 ;  /* 0xff80000006067808 */ /* 0x000fc40004000000 */
[C---:B------:R-:W-:Y:S02]  /*99c0*/  ISETP.GT.AND P2, PT, R12.reuse, R9, PT ;  /* 0x000000090c00720c */ /* 0x040fe40003f44270 */
[C---:B------:R-:W-:Y:S02]  /*99d0*/  ISETP.GE.AND P6, PT, R5.reuse, R229, PT ;  /* 0x000000e50500720c */ /* 0x040fe40003fc6270 */
[----:B------:R-:W-:Y:S02]  /*99e0*/  ISETP.GT.AND P1, PT, R12, R5, PT ;  /* 0x000000050c00720c */ /* 0x000fe40003f24270 */
[----:B------:R-:W-:Y:S02]  /*99f0*/  ISETP.GE.AND P0, PT, R5, R228, PT ;  /* 0x000000e40500720c */ /* 0x000fe40003f06270 */
[----:B------:R-:W-:Y:S02]  /*9a00*/  FSEL R5, R181, -INF , !P5 ;  /* 0xff800000b5057808 */ /* 0x000fe40006800000 */
        /* <DEDUP_REMOVED lines=8> */
[----:B------:R-:W-:Y:S02]  /*9a90*/  FSEL R177, R177, -INF , !P3 ;  /* 0xff800000b1b17808 */ /* 0x000fe40005800000 */
[-C--:B------:R-:W-:Y:S02]  /*9aa0*/  ISETP.GT.AND P1, PT, R230, R9.reuse, PT ;  /* 0x00000009e600720c */ /* 0x080fe40003f24270 */
[----:B------:R-:W-:Y:S02]  /*9ab0*/  ISETP.GT.AND P3, PT, R12, R9, PT ;  /* 0x000000090c00720c */ /* 0x000fe40003f64270 */
[----:B------:R-:W-:Y:S02]  /*9ac0*/  FSEL R8, R8, -INF , !P4 ;  /* 0xff80000008087808 */ /* 0x000fe40006000000 */
[----:B------:R-:W-:-:S02]  /*9ad0*/  ISETP.GT.AND P4, PT, R12, R15, PT ;  /* 0x0000000f0c00720c */ /* 0x000fc40003f84270 */
[----:B------:R-:W-:Y:S02]  /*9ae0*/  FSEL R11, R11, -INF , !P6 ;  /* 0xff8000000b0b7808 */ /* 0x000fe40007000000 */
[----:B------:R-:W-:Y:S02]  /*9af0*/  FSEL R10, R10, -INF , !P0 ;  /* 0xff8000000a0a7808 */ /* 0x000fe40004000000 */
[C---:B------:R-:W-:Y:S02]  /*9b00*/  ISETP.GE.AND P6, PT, R9.reuse, R229, PT ;  /* 0x000000e50900720c */ /* 0x040fe40003fc6270 */
[----:B------:R-:W-:Y:S02]  /*9b10*/  ISETP.GE.AND P0, PT, R9, R228, PT ;  /* 0x000000e40900720c */ /* 0x000fe40003f06270 */
[----:B------:R-:W-:Y:S02]  /*9b20*/  FSEL R9, R177, -INF , !P5 ;  /* 0xff800000b1097808 */ /* 0x000fe40006800000 */
[----:B------:R-:W-:-:S02]  /*9b30*/  ISETP.GT.AND P2, PT, R230, R15, PT ;  /* 0x0000000fe600720c */ /* 0x000fc40003f44270 */
[----:B------:R-:W-:Y:S02]  /*9b40*/  FSEL R172, R172, -INF , !P1 ;  /* 0xff800000acac7808 */ /* 0x000fe40004800000 */
[----:B------:R-:W-:Y:S02]  /*9b50*/  FSEL R174, R174, -INF , !P3 ;  /* 0xff800000aeae7808 */ /* 0x000fe40005800000 */
[C---:B------:R-:W-:Y:S02]  /*9b60*/  ISETP.GE.AND P5, PT, R15.reuse, R229, PT ;  /* 0x000000e50f00720c */ /* 0x040fe40003fa6270 */
[----:B------:R-:W-:Y:S02]  /*9b70*/  ISETP.GE.AND P1, PT, R15, R228, PT ;  /* 0x000000e40f00720c */ /* 0x000fe40003f26270 */
[----:B------:R-:W-:Y:S02]  /*9b80*/  IADD3 R17, PT, PT, R13, -0x68, RZ ;  /* 0xffffff980d117810 */ /* 0x000fe40007ffe0ff */
[----:B------:R-:W-:-:S02]  /*9b90*/  FSEL R175, R175, -INF , !P4 ;  /* 0xff800000afaf7808 */ /* 0x000fc40006000000 */
[----:B------:R-:W-:Y:S02]  /*9ba0*/  IADD3 R15, PT, PT, R13, -0x67, RZ ;  /* 0xffffff990d0f7810 */ /* 0x000fe40007ffe0ff */
[----:B------:R-:W-:Y:S02]  /*9bb0*/  FSEL R197, R172, -INF , !P6 ;  /* 0xff800000acc57808 */ /* 0x000fe40007000000 */
[----:B------:R-:W-:Y:S02]  /*9bc0*/  FSEL R173, R173, -INF , !P2 ;  /* 0xff800000adad7808 */ /* 0x000fe40005000000 */
[----:B------:R-:W-:Y:S02]  /*9bd0*/  FSEL R212, R174, -INF , !P0 ;  /* 0xff800000aed47808 */ /* 0x000fe40004000000 */
[----:B------:R-:W-:Y:S02]  /*9be0*/  ISETP.GT.AND P6, PT, R230, R17, PT ;  /* 0x00000011e600720c */ /* 0x000fe40003fc4270 */
[----:B------:R-:W-:-:S02]  /*9bf0*/  ISETP.GE.AND P3, PT, R17, R229, PT ;  /* 0x000000e51100720c */ /* 0x000fc40003f66270 */
[----:B------:R-:W-:Y:S02]  /*9c00*/  ISETP.GT.AND P0, PT, R12, R17, PT ;  /* 0x000000110c00720c */ /* 0x000fe40003f04270 */
[----:B------:R-:W-:Y:S02]  /*9c10*/  ISETP.GE.AND P2, PT, R17, R228, PT ;  /* 0x000000e41100720c */ /* 0x000fe40003f46270 */
[----:B------:R-:W-:Y:S02]  /*9c20*/  FSEL R196, R175, -INF , !P1 ;  /* 0xff800000afc47808 */ /* 0x000fe40004800000 */
[-C--:B------:R-:W-:Y:S02]  /*9c30*/  ISETP.GT.AND P4, PT, R230, R15.reuse, PT ;  /* 0x0000000fe600720c */ /* 0x080fe40003f84270 */
[----:B------:R-:W-:Y:S02]  /*9c40*/  ISETP.GT.AND P1, PT, R12, R15, PT ;  /* 0x0000000f0c00720c */ /* 0x000fe40003f24270 */
[----:B------:R-:W-:-:S02]  /*9c50*/  IADD3 R17, PT, PT, R13, -0x60, RZ ;  /* 0xffffffa00d117810 */ /* 0x000fc40007ffe0ff */
[----:B------:R-:W-:Y:S02]  /*9c60*/  FSEL R191, R173, -INF , !P5 ;  /* 0xff800000adbf7808 */ /* 0x000fe40006800000 */
[----:B------:R-:W-:Y:S02]  /*9c70*/  FSEL R168, R168, -INF , !P6 ;  /* 0xff800000a8a87808 */ /* 0x000fe40007000000 */
[----:B------:R-:W-:Y:S02]  /*9c80*/  FSEL R170, R170, -INF , !P0 ;  /* 0xff800000aaaa7808 */ /* 0x000fe40004000000 */
[C---:B------:R-:W-:Y:S02]  /*9c90*/  ISETP.GE.AND P5, PT, R15.reuse, R229, PT ;  /* 0x000000e50f00720c */ /* 0x040fe40003fa6270 */
[----:B------:R-:W-:Y:S02]  /*9ca0*/  ISETP.GE.AND P6, PT, R15, R228, PT ;  /* 0x000000e40f00720c */ /* 0x000fe40003fc6270 */
[----:B------:R-:W-:-:S02]  /*9cb0*/  ISETP.GT.AND P0, PT, R230, R17, PT ;  /* 0x00000011e600720c */ /* 0x000fc40003f04270 */
[----:B------:R-:W-:Y:S02]  /*9cc0*/  FSEL R167, R169, -INF , !P4 ;  /* 0xff800000a9a77808 */ /* 0x000fe40006000000 */
[----:B------:R-:W-:Y:S02]  /*9cd0*/  FSEL R166, R171, -INF , !P1 ;  /* 0xff800000aba67808 */ /* 0x000fe40004800000 */
[----:B------:R-:W-:Y:S02]  /*9ce0*/  IADD3 R15, PT, PT, R13, -0x5f, RZ ;  /* 0xffffffa10d0f7810 */ /* 0x000fe40007ffe0ff */
[----:B------:R-:W-:Y:S02]  /*9cf0*/  FSEL R167, R167, -INF , !P5 ;  /* 0xff800000a7a77808 */ /* 0x000fe40006800000 */
[----:B------:R-:W-:Y:S02]  /*9d00*/  FSEL R166, R166, -INF , !P6 ;  /* 0xff800000a6a67808 */ /* 0x000fe40007000000 */
[----:B------:R-:W-:-:S02]  /*9d10*/  FSEL R32, R32, -INF , !P0 ;  /* 0xff80000020207808 */ /* 0x000fc40004000000 */
[----:B------:R-:W-:Y:S02]  /*9d20*/  FSEL R194, R170, -INF , !P2 ;  /* 0xff800000aac27808 */ /* 0x000fe40005000000 */
[----:B------:R-:W-:Y:S02]  /*9d30*/  ISETP.GT.AND P1, PT, R230, R15, PT ;  /* 0x0000000fe600720c */ /* 0x000fe40003f24270 */
[C---:B------:R-:W-:Y:S02]  /*9d40*/  ISETP.GE.AND P5, PT, R15.reuse, R229, PT ;  /* 0x000000e50f00720c */ /* 0x040fe40003fa6270 */
[C---:B------:R-:W-:Y:S02]  /*9d50*/  ISETP.GT.AND P6, PT, R12.reuse, R15, PT ;  /* 0x0000000f0c00720c */ /* 0x040fe40003fc4270 */
[----:B------:R-:W-:Y:S01]  /*9d60*/  ISETP.GE.AND P0, PT, R15, R228, PT ;  /* 0x000000e40f00720c */ /* 0x000fe20003f06270 */
[----:B------:R-:W-:Y:S01]  /*9d70*/  VIADD R15, R13, 0xffffffa8 ;  /* 0xffffffa80d0f7836 */ /* 0x000fe20000000000 */
[----:B------:R-:W-:-:S02]  /*9d80*/  ISETP.GT.AND P2, PT, R12, R17, PT ;  /* 0x000000110c00720c */ /* 0x000fc40003f44270 */
[----:B------:R-:W-:Y:S02]  /*9d90*/  FSEL R195, R168, -INF , !P3 ;  /* 0xff800000a8c37808 */ /* 0x000fe40005800000 */
[----:B------:R-:W-:Y:S02]  /*9da0*/  FSEL R34, R34, -INF , !P2 ;  /* 0xff80000022227808 */ /* 0x000fe40005000000 */
[C---:B------:R-:W-:Y:S02]  /*9db0*/  ISETP.GE.AND P3, PT, R17.reuse, R229, PT ;  /* 0x000000e51100720c */ /* 0x040fe40003f66270 */
[----:B------:R-:W-:Y:S02]  /*9dc0*/  ISETP.GE.AND P4, PT, R17, R228, PT ;  /* 0x000000e41100720c */ /* 0x000fe40003f86270 */
[----:B------:R-:W-:Y:S02]  /*9dd0*/  ISETP.GT.AND P2, PT, R230, R15, PT ;  /* 0x0000000fe600720c */ /* 0x000fe40003f44270 */
[----:B------:R-:W-:-:S02]  /*9de0*/  IADD3 R17, PT, PT, R13, -0x57, RZ ;  /* 0xffffffa90d117810 */ /* 0x000fc40007ffe0ff */
[----:B------:R-:W-:Y:S02]  /*9df0*/  FSEL R203, R32, -INF , !P3 ;  /* 0xff80000020cb7808 */ /* 0x000fe40005800000 */
[----:B------:R-:W-:Y:S02]  /*9e00*/  FSEL R208, R34, -INF , !P4 ;  /* 0xff80000022d07808 */ /* 0x000fe40006000000 */
[----:B------:R-:W-:Y:S02]  /*9e10*/  FSEL R33, R33, -INF , !P1 ;  /* 0xff80000021217808 */ /* 0x000fe40004800000 */
[----:B------:R-:W-:Y:S02]  /*9e20*/  FSEL R35, R35, -INF , !P6 ;  /* 0xff80000023237808 */ /* 0x000fe40007000000 */
[----:B------:R-:W-:Y:S02]  /*9e30*/  FSEL R28, R28, -INF , !P2 ;  /* 0xff8000001c1c7808 */ /* 0x000fe40005000000 */
[----:B------:R-:W-:-:S02]  /*9e40*/  ISETP.GE.AND P3, PT, R15, R229, PT ;  /* 0x000000e50f00720c */ /* 0x000fc40003f66270 */
[----:B------:R-:W-:Y:S02]  /*9e50*/  ISETP.GT.AND P4, PT, R12, R15, PT ;  /* 0x0000000f0c00720c */ /* 0x000fe40003f84270 */
[----:B------:R-:W-:Y:S02]  /*9e60*/  ISETP.GE.AND P1, PT, R15, R228, PT ;  /* 0x000000e40f00720c */ /* 0x000fe40003f26270 */
[-C--:B------:R-:W-:Y:S02]  /*9e70*/  ISETP.GT.AND P6, PT, R230, R17.reuse, PT ;  /* 0x00000011e600720c */ /* 0x080fe40003fc4270 */
[----:B------:R-:W-:Y:S02]  /*9e80*/  ISETP.GT.AND P2, PT, R12, R17, PT ;  /* 0x000000110c00720c */ /* 0x000fe40003f44270 */
[----:B------:R-:W-:Y:S02]  /*9e90*/  IADD3 R15, PT, PT, R13, -0x50, RZ ;  /* 0xffffffb00d0f7810 */ /* 0x000fe40007ffe0ff */
[----:B------:R-:W-:-:S02]  /*9ea0*/  FSEL R30, R30, -INF , !P4 ;  /* 0xff8000001e1e7808 */ /* 0x000fc40006000000 */
[----:B------:R-:W-:Y:S02]  /*9eb0*/  FSEL R29, R29, -INF , !P6 ;  /* 0xff8000001d1d7808 */ /* 0x000fe40007000000 */
[----:B------:R-:W-:Y:S02]  /*9ec0*/  FSEL R31, R31, -INF , !P2 ;  /* 0xff8000001f1f7808 */ /* 0x000fe40005000000 */
[C---:B------:R-:W-:Y:S02]  /*9ed0*/  ISETP.GE.AND P4, PT, R17.reuse, R229, PT ;  /* 0x000000e51100720c */ /* 0x040fe40003f86270 */
[----:B------:R-:W-:Y:S02]  /*9ee0*/  ISETP.GE.AND P6, PT, R17, R228, PT ;  /* 0x000000e41100720c */ /* 0x000fe40003fc6270 */
[----:B------:R-:W-:Y:S02]  /*9ef0*/  ISETP.GT.AND P2, PT, R230, R15, PT ;  /* 0x0000000fe600720c */ /* 0x000fe40003f44270 */
[----:B------:R-:W-:-:S02]  /*9f00*/  IADD3 R17, PT, PT, R13, -0x4f, RZ ;  /* 0xffffffb10d117810 */ /* 0x000fc40007ffe0ff */
[----:B------:R-:W-:Y:S02]  /*9f10*/  FSEL R24, R24, -INF , !P2 ;  /* 0xff80000018187808 */ /* 0x000fe40005000000 */
[----:B------:R-:W-:Y:S02]  /*9f20*/  ISETP.GT.AND P2, PT, R230, R17, PT ;  /* 0x00000011e600720c */ /* 0x000fe40003f44270 */
[----:B------:R-:W-:Y:S02]  /*9f30*/  FSEL R209, R33, -INF , !P5 ;  /* 0xff80000021d17808 */ /* 0x000fe40006800000 */
[----:B------:R-:W-:Y:S02]  /*9f40*/  FSEL R210, R35, -INF , !P0 ;  /* 0xff80000023d27808 */ /* 0x000fe40004000000 */
[----:B------:R-:W-:Y:S02]  /*9f50*/  FSEL R171, R28, -INF , !P3 ;  /* 0xff8000001cab7808 */ /* 0x000fe40005800000 */
[----:B------:R-:W-:-:S02]  /*9f60*/  ISETP.GE.AND P0, PT, R15, R229, PT ;  /* 0x000000e50f00720c */ /* 0x000fc40003f06270 */
[----:B------:R-:W-:Y:S02]  /*9f70*/  ISETP.GT.AND P3, PT, R12, R15, PT ;  /* 0x0000000f0c00720c */ /* 0x000fe40003f64270 */
[----:B------:R-:W-:Y:S02]  /*9f80*/  ISETP.GE.AND P5, PT, R15, R228, PT ;  /* 0x000000e40f00720c */ /* 0x000fe40003fa6270 */
[----:B------:R-:W-:Y:S02]  /*9f90*/  IADD3 R15, PT, PT, R13, -0x48, RZ ;  /* 0xffffffb80d0f7810 */ /* 0x000fe40007ffe0ff */
[----:B------:R-:W-:Y:S02]  /*9fa0*/  FSEL R169, R29, -INF , !P4 ;  /* 0xff8000001da97808 */ /* 0x000fe40006000000 */
[----:B------:R-:W-:Y:S02]  /*9fb0*/  ISETP.GE.AND P4, PT, R17, R229, PT ;  /* 0x000000e51100720c */ /* 0x000fe40003f86270 */
[----:B------:R-:W-:-:S02]  /*9fc0*/  FSEL R25, R25, -INF , !P2 ;  /* 0xff80000019197808 */ /* 0x000fc40005000000 */
[----:B------:R-:W-:Y:S02]  /*9fd0*/  FMNMX3.FTZ R14, R164, R7, R5, !PT ;  /* 0x00000007a40e7276 */ /* 0x000fe40007810005 */
[----:B------:R-:W-:Y:S02]  /*9fe0*/  FSEL R26, R26, -INF , !P3 ;  /* 0xff8000001a1a7808 */ /* 0x000fe40005800000 */
[----:B------:R-:W-:Y:S02]  /*9ff0*/  ISETP.GT.AND P3, PT, R230, R15, PT ;  /* 0x0000000fe600720c */ /* 0x000fe40003f64270 */
[----:B------:R-:W-:Y:S02]  /*a000*/  IADD3 R13, PT, PT, R13, -0x47, RZ ;  /* 0xffffffb90d0d7810 */ /* 0x000fe40007ffe0ff */
[----:B------:R-:W-:Y:S02]  /*a010*/  FSEL R179, R24, -INF , !P0 ;  /* 0xff80000018b37808 */ /* 0x000fe40004000000 */
[----:B------:R-:W-:-:S02]  /*a020*/  FSEL R201, R25, -INF , !P4 ;  /* 0xff80000019c97808 */ /* 0x000fc40006000000 */
[----:B------:R-:W-:Y:S02]  /*a030*/  ISETP.GT.AND P0, PT, R12, R17, PT ;  /* 0x000000110c00720c */ /* 0x000fe40003f04270 */
[----:B------:R-:W-:Y:S02]  /*a040*/  ISETP.GE.AND P4, PT, R17, R228, PT ;  /* 0x000000e41100720c */ /* 0x000fe40003f86270 */
[----:B------:R-:W-:Y:S02]  /*a050*/  FMNMX3.FTZ R14, R14, R11, R9, !PT ;  /* 0x0000000b0e0e7276 */ /* 0x000fe40007810009 */
[----:B------:R-:W-:Y:S02]  /*a060*/  FMNMX3.FTZ R17, R3, R6, R4, !PT ;  /* 0x0000000603117276 */ /* 0x000fe40007810004 */
[----:B------:R-:W-:Y:S02]  /*a070*/  ISETP.GE.AND P2, PT, R15, R229, PT ;  /* 0x000000e50f00720c */ /* 0x000fe40003f46270 */
[----:B------:R-:W-:-:S02]  /*a080*/  FSEL R177, R204, -INF , !P3 ;  /* 0xff800000ccb17808 */ /* 0x000fc40005800000 */
[----:B------:R-:W-:Y:S02]  /*a090*/  ISETP.GT.AND P3, PT, R230, R13, PT ;  /* 0x0000000de600720c */ /* 0x000fe40003f64270 */
[----:B------:R-:W-:Y:S02]  /*a0a0*/  FMNMX3.FTZ R14, R14, R197, R191, !PT ;  /* 0x000000c50e0e7276 */ /* 0x000fe400078100bf */
[----:B------:R-:W-:Y:S02]  /*a0b0*/  FMNMX3.FTZ R17, R17, R10, R8, !PT ;  /* 0x0000000a11117276 */ /* 0x000fe40007810008 */
[----:B------:R-:W-:Y:S02]  /*a0c0*/  FSEL R177, R177, -INF , !P2 ;  /* 0xff800000b1b17808 */ /* 0x000fe40005000000 */
[----:B------:R-:W-:Y:S02]  /*a0d0*/  ISETP.GE.AND P2, PT, R13, R229, PT ;  /* 0x000000e50d00720c */ /* 0x000fe40003f46270 */
[----:B------:R-:W-:-:S02]  /*a0e0*/  FSEL R175, R205, -INF , !P3 ;  /* 0xff800000cdaf7808 */ /* 0x000fc40005800000 */
[----:B------:R-:W-:Y:S02]  /*a0f0*/  FMNMX3.FTZ R14, R14, R195, R167, !PT ;  /* 0x000000c30e0e7276 */ /* 0x000fe400078100a7 */
[----:B------:R-:W-:Y:S02]  /*a100*/  FMNMX3.FTZ R17, R17, R212, R196, !PT ;  /* 0x000000d411117276 */ /* 0x000fe400078100c4 */
[----:B------:R-:W-:Y:S02]  /*a110*/  FSEL R175, R175, -INF , !P2 ;  /* 0xff800000afaf7808 */ /* 0x000fe40005000000 */
[----:B------:R-:W-:Y:S02]  /*a120*/  ISETP.GT.AND P3, PT, R12, R15, PT ;  /* 0x0000000f0c00720c */ /* 0x000fe40003f64270 */
[----:B------:R-:W-:Y:S02]  /*a130*/  ISETP.GE.AND P2, PT, R15, R228, PT ;  /* 0x000000e40f00720c */ /* 0x000fe40003f46270 */
[----:B------:R-:W-:-:S02]  /*a140*/  FMNMX3.FTZ R14, R14, R203, R209, !PT ;  /* 0x000000cb0e0e7276 */ /* 0x000fc400078100d1 */
[----:B------:R-:W-:Y:S02]  /*a150*/  FMNMX3.FTZ R15, R17, R194, R166, !PT ;  /* 0x000000c2110f7276 */ /* 0x000fe400078100a6 */
[----:B------:R-:W-:Y:S02]  /*a160*/  FSEL R170, R30, -INF , !P1 ;  /* 0xff8000001eaa7808 */ /* 0x000fe40004800000 */
[----:B------:R-:W-:Y:S02]  /*a170*/  FMNMX3.FTZ R14, R14, R171, R169, !PT ;  /* 0x000000ab0e0e7276 */ /* 0x000fe400078100a9 */
[----:B------:R-:W-:Y:S02]  /*a180*/  ISETP.GT.AND P1, PT, R12, R13, PT ;  /* 0x0000000d0c00720c */ /* 0x000fe40003f24270 */
[----:B------:R-:W-:Y:S02]  /*a190*/  FSEL R27, R27, -INF , !P0 ;  /* 0xff8000001b1b7808 */ /* 0x000fe40004000000 */
[----:B------:R-:W-:-:S02]  /*a1a0*/  FSEL R168, R31, -INF , !P6 ;  /* 0xff8000001fa87808 */ /* 0x000fc40007000000 */
[----:B------:R-:W-:Y:S02]  /*a1b0*/  FMNMX3.FTZ R15, R15, R208, R210, !PT ;  /* 0x000000d00f0f7276 */ /* 0x000fe400078100d2 */
[----:B------:R-:W-:Y:S02]  /*a1c0*/  FMNMX3.FTZ R14, R14, R179, R201, !PT ;  /* 0x000000b30e0e7276 */ /* 0x000fe400078100c9 */
[----:B------:R-:W-:Y:S02]  /*a1d0*/  ISETP.GE.AND P0, PT, R13, R228, PT ;  /* 0x000000e40d00720c */ /* 0x000fe40003f06270 */
[----:B------:R-:W-:Y:S02]  /*a1e0*/  FSEL R176, R206, -INF , !P3 ;  /* 0xff800000ceb07808 */ /* 0x000fe40005800000 */
[----:B------:R-:W-:Y:S02]  /*a1f0*/  FSEL R174, R207, -INF , !P1 ;  /* 0xff800000cfae7808 */ /* 0x000fe40004800000 */
[----:B------:R-:W-:-:S02]  /*a200*/  FSEL R200, R26, -INF , !P5 ;  /* 0xff8000001ac87808 */ /* 0x000fc40006800000 */
[----:B------:R-:W-:Y:S02]  /*a210*/  FSEL R178, R27, -INF , !P4 ;  /* 0xff8000001bb27808 */ /* 0x000fe40006000000 */
[----:B------:R-:W-:Y:S02]  /*a220*/  FMNMX3.FTZ R15, R15, R170, R168, !PT ;  /* 0x000000aa0f0f7276 */ /* 0x000fe400078100a8 */
[----:B------:R-:W-:Y:S02]  /*a230*/  FMNMX3.FTZ R12, R14, R177, R175, !PT ;  /* 0x000000b10e0c7276 */ /* 0x000fe400078100af */
[----:B------:R-:W-:Y:S02]  /*a240*/  FSEL R176, R176, -INF , !P2 ;  /* 0xff800000b0b07808 */ /* 0x000fe40005000000 */
[----:B------:R-:W-:Y:S01]  /*a250*/  FSEL R174, R174, -INF , !P0 ;  /* 0xff800000aeae7808 */ /* 0x000fe20004000000 */
[----:B------:R-:W2:Y:S01]  /*a260*/  SHFL.BFLY PT, R13, R12, 0x2, 0x1f ;  /* 0x0c401f000c0d7f89 */ /* 0x000ea200000e0000 */
[----:B------:R-:W-:-:S02]  /*a270*/  FMNMX3.FTZ R15, R15, R200, R178, !PT ;  /* 0x000000c80f0f7276 */ /* 0x000fc400078100b2 */
[----:B------:R-:W-:Y:S02]  /*a280*/  IADD3 R198, PT, PT, R216, 0x10040, RZ ;  /* 0x00010040d8c67810 */ /* 0x000fe40007ffe0ff */
[----:B------:R-:W-:-:S05]  /*a290*/  FMNMX3.FTZ R15, R15, R176, R174, !PT ;  /* 0x000000b00f0f7276 */ /* 0x000fca00078100ae */
[----:B------:R-:W3:Y:S01]  /*a2a0*/  SHFL.BFLY PT, R14, R15, 0x2, 0x1f ;  /* 0x0c401f000f0e7f89 */ /* 0x000ee200000e0000 */
[----:B--2---:R-:W-:-:S05]  /*a2b0*/  FMNMX.FTZ R12, R12, R13, !PT ;  /* 0x0000000d0c0c7209 */ /* 0x004fca0007810000 */
[----:B------:R-:W2:Y:S01]  /*a2c0*/  SHFL.BFLY PT, R181, R12, 0x1, 0x1f ;  /* 0x0c201f000cb57f89 */ /* 0x000ea200000e0000 */
[----:B---3--:R-:W-:-:S05]  /*a2d0*/  FMNMX.FTZ R13, R15, R14, !PT ;  /* 0x0000000e0f0d7209 */ /* 0x008fca0007810000 */
[----:B------:R-:W3:Y:S01]  /*a2e0*/  SHFL.BFLY PT, R180, R13, 0x1, 0x1f ;  /* 0x0c201f000db47f89 */ /* 0x000ee200000e0000 */
[----:B--2---:R-:W-:-:S04]  /*a2f0*/  FMNMX.FTZ R181, R12, R181, !PT ;  /* 0x000000b50cb57209 */ /* 0x004fc80007810000 */
[C---:B------:R-:W-:Y:S01]  /*a300*/  FSETP.NEU.FTZ.AND P1, PT, R181.reuse, -INF , PT ;  /* 0xff800000b500780b */ /* 0x040fe20003f3d000 */
[----:B-1----:R-:W-:Y:S01]  /*a310*/  FMUL.FTZ R202, R181, UR4 ;  /* 0x00000004b5ca7c20 */ /* 0x002fe20008410000 */
[----:B---3--:R-:W-:-:S04]  /*a320*/  FMNMX.FTZ R180, R13, R180, !PT ;  /* 0x000000b40db47209 */ /* 0x008fc80007810000 */
[----:B------:R-:W-:Y:S01]  /*a330*/  FSEL R202, R202, RZ, P1 ;  /* 0x000000ffcaca7208 */ /* 0x000fe20000800000 */
[----:B------:R-:W-:Y:S01]  /*a340*/  LDSM.16.MT88.4 R12, [R216+0x10000] ;  /* 0x01000000d80c783b */ /* 0x000fe20000004200 */
[C---:B------:R-:W-:Y:S01]  /*a350*/  FSETP.NEU.FTZ.AND P0, PT, R180.reuse, -INF , PT ;  /* 0xff800000b400780b */ /* 0x040fe20003f1d000 */
[C---:B------:R-:W-:Y:S02]  /*a360*/  FMUL.FTZ R173, R180.reuse, UR4 ;  /* 0x00000004b4ad7c20 */ /* 0x040fe40008410000 */
[--C-:B------:R-:W-:Y:S01]  /*a370*/  FFMA.FTZ R187, R5, UR4, -R202.reuse ;  /* 0x0000000405bb7c23 */ /* 0x100fe200080108ca */
[----:B------:R-:W-:Y:S01]  /*a380*/  FSEL R16, R180, RZ, P0 ;  /* 0x000000ffb4107208 */ /* 0x000fe20000000000 */
[--C-:B------:R-:W-:Y:S01]  /*a390*/  FFMA.FTZ R188, R7, UR4, -R202.reuse ;  /* 0x0000000407bc7c23 */ /* 0x100fe200080108ca */
[----:B------:R-:W-:Y:S01]  /*a3a0*/  FSEL R173, R173, RZ, P0 ;  /* 0x000000ffadad7208 */ /* 0x000fe20000000000 */
[----:B------:R-:W-:Y:S01]  /*a3b0*/  FFMA.FTZ R186, R11, UR4, -R202 ;  /* 0x000000040bba7c23 */ /* 0x000fe200080108ca */
[----:B------:R-:W-:Y:S01]  /*a3c0*/  FSEL R5, R181, RZ, P1 ;  /* 0x000000ffb5057208 */ /* 0x000fe20000800000 */
[----:B------:R-:W-:Y:S01]  /*a3d0*/  FADD.FTZ R16, R3, -R16 ;  /* 0x8000001003107221 */ /* 0x000fe20000010000 */
[----:B------:R-:W-:Y:S01]  /*a3e0*/  R2P PR, R215, 0x6 ;  /* 0x00000006d7007804 */ /* 0x000fe20000000000 */
[----:B------:R-:W-:Y:S01]  /*a3f0*/  FFMA.FTZ R189, R8, UR4, -R173 ;  /* 0x0000000408bd7c23 */ /* 0x000fe200080108ad */
[--C-:B------:R-:W-:Y:S01]  /*a400*/  FFMA.FTZ R185, R9, UR4, -R202.reuse ;  /* 0x0000000409b97c23 */ /* 0x100fe200080108ca */
[----:B------:R-:W-:Y:S01]  /*a410*/  FADD.FTZ R8, R164, -R5 ;  /* 0x80000005a4087221 */ /* 0x000fe20000010000 */
[----:B------:R-:W-:Y:S01]  /*a420*/  FMUL.FTZ R16, R16, UR4 ;  /* 0x0000000410107c20 */ /* 0x000fe20008410000 */
[----:B------:R-:W-:Y:S01]  /*a430*/  SEL R193, R2, 0xffffffe0, !P1 ;  /* 0xffffffe002c17807 */ /* 0x000fe20004800000 */
[--C-:B------:R-:W-:Y:S01]  /*a440*/  FFMA.FTZ R184, R6, UR4, -R173.reuse ;  /* 0x0000000406b87c23 */ /* 0x100fe200080108ad */
[----:B------:R-:W-:Y:S01]  /*a450*/  FMUL.FTZ R8, R8, UR4 ;  /* 0x0000000408087c20 */ /* 0x000fe20008410000 */
[----:B------:R1:W2:Y:S01]  /*a460*/  MUFU.EX2 R2, R16 ;  /* 0x0000001000027308 */ /* 0x0002a20000000800 */
[--C-:B------:R-:W-:Y:S01]  /*a470*/  FFMA.FTZ R183, R4, UR4, -R173.reuse ;  /* 0x0000000404b77c23 */ /* 0x100fe200080108ad */
[--C-:B------:R-:W-:Y:S01]  /*a480*/  FFMA.FTZ R182, R10, UR4, -R173.reuse ;  /* 0x000000040ab67c23 */ /* 0x100fe200080108ad */
[----:B------:R-:W-:Y:S01]  /*a490*/  IADD3 R172, PT, PT, R216, R193, RZ ;  /* 0x000000c1d8ac7210 */ /* 0x000fe20007ffe0ff */
[--C-:B------:R-:W-:Y:S01]  /*a4a0*/  FFMA.FTZ R192, R197, UR4, -R202.reuse ;  /* 0x00000004c5c07c23 */ /* 0x100fe200080108ca */
[--C-:B------:R-:W-:Y:S01]  /*a4b0*/  FFMA.FTZ R197, R195, UR4, -R202.reuse ;  /* 0x00000004c3c57c23 */ /* 0x100fe200080108ca */
[--C-:B------:R-:W-:Y:S01]  /*a4c0*/  FFMA.FTZ R191, R191, UR4, -R202.reuse ;  /* 0x00000004bfbf7c23 */ /* 0x100fe200080108ca */
[----:B------:R-:W-:Y:S01]  /*a4d0*/  FFMA.FTZ R190, R167, UR4, -R202 ;  /* 0x00000004a7be7c23 */ /* 0x000fe200080108ca */
[----:B------:R-:W3:Y:S01]  /*a4e0*/  MUFU.EX2 R3, R8 ;  /* 0x0000000800037308 */ /* 0x000ee20000000800 */
[----:B------:R-:W-:Y:S01]  /*a4f0*/  LDSM.16.MT88.4 R20, [R172+0x10000] ;  /* 0x01000000ac14783b */ /* 0x000fe20000004200 */
[--C-:B------:R-:W-:Y:S01]  /*a500*/  FFMA.FTZ R195, R212, UR4, -R173.reuse ;  /* 0x00000004d4c37c23 */ /* 0x100fe200080108ad */
[--C-:B------:R-:W-:Y:S01]  /*a510*/  FFMA.FTZ R196, R196, UR4, -R173.reuse ;  /* 0x00000004c4c47c23 */ /* 0x100fe200080108ad */
[--C-:B------:R-:W-:Y:S01]  /*a520*/  FFMA.FTZ R194, R194, UR4, -R173.reuse ;  /* 0x00000004c2c27c23 */ /* 0x100fe200080108ad */
[--C-:B------:R-:W-:Y:S01]  /*a530*/  FFMA.FTZ R199, R166, UR4, -R173.reuse ;  /* 0x00000004a6c77c23 */ /* 0x100fe200080108ad */
[----:B------:R-:W-:Y:S01]  /*a540*/  FFMA.FTZ R207, R208, UR4, -R173 ;  /* 0x00000004d0cf7c23 */ /* 0x000fe200080108ad */
[----:B------:R-:W-:Y:S01]  /*a550*/  LDSM.16.MT88.4 R164, [R216+0x12800] ;  /* 0x01280000d8a4783b */ /* 0x000fe20000004200 */
[----:B------:R-:W-:Y:S01]  /*a560*/  MUFU.EX2 R188, R188 ;  /* 0x000000bc00bc7308 */ /* 0x000fe20000000800 */
[----:B-1----:R-:W-:-:S02]  /*a570*/  VIADD R16, R216, 0x10000 ;  /* 0x00010000d8107836 */ /* 0x002fc40000000000 */
[-C--:B--2---:R-:W-:Y:S01]  /*a580*/  FMUL.FTZ R34, R142, R2.reuse ;  /* 0x000000028e227220 */ /* 0x084fe20000410000 */
[-C--:B------:R-:W-:Y:S01]  /*a590*/  FMUL.FTZ R35, R143, R2.reuse ;  /* 0x000000028f237220 */ /* 0x080fe20000410000 */
[-C--:B------:R-:W-:Y:S01]  /*a5a0*/  FMUL.FTZ R26, R146, R2.reuse ;  /* 0x00000002921a7220 */ /* 0x080fe20000410000 */
[-C--:B------:R-:W-:Y:S01]  /*a5b0*/  FMUL.FTZ R27, R147, R2.reuse ;  /* 0x00000002931b7220 */ /* 0x080fe20000410000 */
[----:B------:R-:W-:Y:S01]  /*a5c0*/  @P2 IADD3 R198, PT, PT, R16, -0x40, RZ ;  /* 0xffffffc010c62810 */ /* 0x000fe20007ffe0ff */
[-C--:B------:R-:W-:Y:S01]  /*a5d0*/  FMUL.FTZ R38, R38, R2.reuse ;  /* 0x0000000226267220 */ /* 0x080fe20000410000 */
[----:B------:R-:W1:Y:S01]  /*a5e0*/  MUFU.EX2 R187, R187 ;  /* 0x000000bb00bb7308 */ /* 0x000e620000000800 */
[-C--:B---3--:R-:W-:Y:S01]  /*a5f0*/  FMUL.FTZ R32, R140, R3.reuse ;  /* 0x000000038c207220 */ /* 0x088fe20000410000 */
[-C--:B------:R-:W-:Y:S01]  /*a600*/  FMUL.FTZ R33, R141, R3.reuse ;  /* 0x000000038d217220 */ /* 0x080fe20000410000 */
[----:B------:R-:W2:Y:S01]  /*a610*/  LDSM.16.MT88.4 R28, [R198] ;  /* 0x00000000c61c783b */ /* 0x000ea20000004200 */
[-C--:B------:R-:W-:Y:S01]  /*a620*/  FMUL.FTZ R24, R144, R3.reuse ;  /* 0x0000000390187220 */ /* 0x080fe20000410000 */
[-C--:B------:R-:W-:Y:S01]  /*a630*/  FMUL.FTZ R25, R145, R3.reuse ;  /* 0x0000000391197220 */ /* 0x080fe20000410000 */
[-C--:B------:R-:W-:Y:S01]  /*a640*/  FMUL.FTZ R36, R36, R3.reuse ;  /* 0x0000000324247220 */ /* 0x080fe20000410000 */
[----:B------:R-:W3:Y:S01]  /*a650*/  LDSM.16.MT88.4 R140, [R216+0x12000] ;  /* 0x01200000d88c783b */ /* 0x000ee20000004200 */
[----:B------:R-:W-:Y:S01]  /*a660*/  MUFU.EX2 R186, R186 ;  /* 0x000000ba00ba7308 */ /* 0x000fe20000000800 */
[-C--:B------:R-:W-:Y:S01]  /*a670*/  FMUL.FTZ R37, R37, R3.reuse ;  /* 0x0000000325257220 */ /* 0x080fe20000410000 */
[-C--:B------:R-:W-:Y:S01]  /*a680*/  FMUL.FTZ R39, R39, R2.reuse ;  /* 0x0000000227277220 */ /* 0x080fe20000410000 */
[-C--:B------:R-:W-:Y:S01]  /*a690*/  FMUL.FTZ R40, R40, R3.reuse ;  /* 0x0000000328287220 */ /* 0x080fe20000410000 */
[-C--:B------:R-:W-:Y:S01]  /*a6a0*/  FMUL.FTZ R41, R41, R3.reuse ;  /* 0x0000000329297220 */ /* 0x080fe20000410000 */
[-C--:B------:R-:W-:Y:S01]  /*a6b0*/  FMUL.FTZ R42, R42, R2.reuse ;  /* 0x000000022a2a7220 */ /* 0x080fe20000410000 */
[----:B------:R-:W-:Y:S01]  /*a6c0*/  FMUL.FTZ R43, R43, R2 ;  /* 0x000000022b2b7220 */ /* 0x000fe20000410000 */
[----:B------:R-:W-:Y:S01]  /*a6d0*/  IADD3 R193, PT, PT, R193, R198, RZ ;  /* 0x000000c6c1c17210 */ /* 0x000fe20007ffe0ff */
[----:B------:R-:W4:Y:S01]  /*a6e0*/  MUFU.EX2 R185, R185 ;  /* 0x000000b900b97308 */ /* 0x000f220000000800 */
[----:B-1----:R-:W-:Y:S01]  /*a6f0*/  F2FP.BF16.F32.PACK_AB R4, R187, R188 ;  /* 0x000000bcbb04723e */ /* 0x002fe200000010ff */
[----:B------:R-:W1:Y:S01]  /*a700*/  LDSM.16.MT88.4 R144, [R198+0x2000] ;  /* 0x00200000c690783b */ /* 0x000e620000004200 */
[-C--:B------:R-:W-:Y:S01]  /*a710*/  FMUL.FTZ R44, R44, R3.reuse ;  /* 0x000000032c2c7220 */ /* 0x080fe20000410000 */
[-C--:B------:R-:W-:Y:S01]  /*a720*/  FMUL.FTZ R45, R45, R3.reuse ;  /* 0x000000032d2d7220 */ /* 0x080fe20000410000 */
[-C--:B------:R-:W-:Y:S01]  /*a730*/  FMUL.FTZ R46, R46, R2.reuse ;  /* 0x000000022e2e7220 */ /* 0x080fe20000410000 */
[-C--:B------:R-:W-:Y:S01]  /*a740*/  FMUL.FTZ R47, R47, R2.reuse ;  /* 0x000000022f2f7220 */ /* 0x080fe20000410000 */
[-C--:B------:R-:W-:Y:S01]  /*a750*/  FMUL.FTZ R48, R48, R3.reuse ;  /* 0x0000000330307220 */ /* 0x080fe20000410000 */
[----:B------:R-:W-:Y:S01]  /*a760*/  MUFU.EX2 R184, R184 ;  /* 0x000000b800b87308 */ /* 0x000fe20000000800 */
[-C--:B------:R-:W-:Y:S01]  /*a770*/  FMUL.FTZ R49, R49, R3.reuse ;  /* 0x0000000331317220 */ /* 0x080fe20000410000 */
[-C--:B------:R-:W-:Y:S01]  /*a780*/  FMUL.FTZ R50, R50, R2.reuse ;  /* 0x0000000232327220 */ /* 0x080fe20000410000 */
[-C--:B------:R-:W-:Y:S01]  /*a790*/  FMUL.FTZ R51, R51, R2.reuse ;  /* 0x0000000233337220 */ /* 0x080fe20000410000 */
[-C--:B------:R-:W-:Y:S01]  /*a7a0*/  FMUL.FTZ R52, R52, R3.reuse ;  /* 0x0000000334347220 */ /* 0x080fe20000410000 */
[-C--:B------:R-:W-:Y:S01]  /*a7b0*/  FMUL.FTZ R53, R53, R3.reuse ;  /* 0x0000000335357220 */ /* 0x080fe20000410000 */
[-C--:B------:R-:W-:Y:S01]  /*a7c0*/  FMUL.FTZ R54, R54, R2.reuse ;  /* 0x0000000236367220 */ /* 0x080fe20000410000 */
[----:B------:R-:W-:Y:S01]  /*a7d0*/  FMUL.FTZ R55, R55, R2 ;  /* 0x0000000237377220 */ /* 0x000fe20000410000 */
[----:B------:R-:W5:Y:S01]  /*a7e0*/  MUFU.EX2 R183, R183 ;  /* 0x000000b700b77308 */ /* 0x000f620000000800 */
[----:B----4-:R-:W-:Y:S01]  /*a7f0*/  F2FP.BF16.F32.PACK_AB R6, R185, R186 ;  /* 0x000000bab906723e */ /* 0x010fe200000010ff */
[-C--:B------:R-:W-:Y:S01]  /*a800*/  FMUL.FTZ R56, R56, R3.reuse ;  /* 0x0000000338387220 */ /* 0x080fe20000410000 */
        /* <DEDUP_REMOVED lines=11> */
[----:B------:R-:W-:Y:S01]  /*a8c0*/  FMUL.FTZ R67, R67, R2 ;  /* 0x0000000243437220 */ /* 0x000fe20000410000 */
[-C--:B------:R-:W-:Y:S01]  /*a8d0*/  FMUL.FTZ R68, R68, R3.reuse ;  /* 0x0000000344447220 */ /* 0x080fe20000410000 */
[----:B------:R-:W4:Y:S01]  /*a8e0*/  MUFU.EX2 R189, R189 ;  /* 0x000000bd00bd7308 */ /* 0x000f220000000800 */
[----:B-----5:R-:W-:Y:S01]  /*a8f0*/  F2FP.BF16.F32.PACK_AB R5, R183, R184 ;  /* 0x000000b8b705723e */ /* 0x020fe200000010ff */
[-C--:B------:R-:W-:Y:S01]  /*a900*/  FMUL.FTZ R69, R69, R3.reuse ;  /* 0x0000000345457220 */ /* 0x080fe20000410000 */
        /* <DEDUP_REMOVED lines=11> */
[----:B------:R-:W5:Y:S01]  /*a9c0*/  LDSM.16.MT88.4 R152, [R193] ;  /* 0x00000000c198783b */ /* 0x000f620000004200 */
[-C--:B------:R-:W-:Y:S01]  /*a9d0*/  FMUL.FTZ R77, R77, R3.reuse ;  /* 0x000000034d4d7220 */ /* 0x080fe20000410000 */
[----:B------:R-:W-:Y:S01]  /*a9e0*/  FMUL.FTZ R78, R78, R2 ;  /* 0x000000024e4e7220 */ /* 0x000fe20000410000 */
[----:B----4-:R-:W-:Y:S01]  /*a9f0*/  F2FP.BF16.F32.PACK_AB R7, R189, R182 ;  /* 0x000000b6bd07723e */ /* 0x010fe200000010ff */
[-C--:B------:R-:W-:Y:S01]  /*aa00*/  FMUL.FTZ R79, R79, R2.reuse ;  /* 0x000000024f4f7220 */ /* 0x080fe20000410000 */
[-C--:B------:R-:W-:Y:S01]  /*aa10*/  FMUL.FTZ R80, R80, R3.reuse ;  /* 0x0000000350507220 */ /* 0x080fe20000410000 */
[-C--:B------:R-:W-:Y:S01]  /*aa20*/  FMUL.FTZ R81, R81, R3.reuse ;  /* 0x0000000351517220 */ /* 0x080fe20000410000 */
[-C--:B------:R-:W-:Y:S01]  /*aa30*/  FMUL.FTZ R82, R82, R2.reuse ;  /* 0x0000000252527220 */ /* 0x080fe20000410000 */
[-C--:B------:R-:W-:Y:S01]  /*aa40*/  FMUL.FTZ R83, R83, R2.reuse ;  /* 0x0000000253537220 */ /* 0x080fe20000410000 */
[-C--:B------:R-:W-:Y:S01]  /*aa50*/  FMUL.FTZ R84, R84, R3.reuse ;  /* 0x0000000354547220 */ /* 0x080fe20000410000 */
[C---:B--2---:R-:W-:Y:S01]  /*aa60*/  HMMA.16816.F32.BF16 R24, R4.reuse, R28, R24 ;  /* 0x0000001c0418723c */ /* 0x044fe20000041818 */
[-C--:B------:R-:W-:Y:S01]  /*aa70*/  FMUL.FTZ R85, R85, R3.reuse ;  /* 0x0000000355557220 */ /* 0x080fe20000410000 */
[-C--:B------:R-:W-:Y:S01]  /*aa80*/  FMUL.FTZ R86, R86, R2.reuse ;  /* 0x0000000256567220 */ /* 0x080fe20000410000 */
[-C--:B------:R-:W-:Y:S01]  /*aa90*/  FMUL.FTZ R87, R87, R2.reuse ;  /* 0x0000000257577220 */ /* 0x080fe20000410000 */
[-C--:B------:R-:W-:Y:S01]  /*aaa0*/  FMUL.FTZ R88, R88, R3.reuse ;  /* 0x0000000358587220 */ /* 0x080fe20000410000 */
[-C--:B------:R-:W-:Y:S01]  /*aab0*/  FMUL.FTZ R89, R89, R3.reuse ;  /* 0x0000000359597220 */ /* 0x080fe20000410000 */
[-C--:B------:R-:W-:Y:S01]  /*aac0*/  FMUL.FTZ R90, R90, R2.reuse ;  /* 0x000000025a5a7220 */ /* 0x080fe20000410000 */
[-C--:B------:R-:W-:Y:S01]  /*aad0*/  FMUL.FTZ R91, R91, R2.reuse ;  /* 0x000000025b5b7220 */ /* 0x080fe20000410000 */
[C---:B------:R-:W-:Y:S01]  /*aae0*/  HMMA.16816.F32.BF16 R28, R4.reuse, R30, R32 ;  /* 0x0000001e041c723c */ /* 0x040fe20000041820 */
[-C--:B------:R-:W-:Y:S01]  /*aaf0*/  FMUL.FTZ R32, R136, R3.reuse ;  /* 0x0000000388207220 */ /* 0x080fe20000410000 */
[-C--:B------:R-:W-:Y:S01]  /*ab00*/  FMUL.FTZ R33, R137, R3.reuse ;  /* 0x0000000389217220 */ /* 0x080fe20000410000 */
[-C--:B------:R-:W-:Y:S01]  /*ab10*/  FMUL.FTZ R34, R138, R2.reuse ;  /* 0x000000028a227220 */ /* 0x080fe20000410000 */
[-C--:B------:R-:W-:Y:S01]  /*ab20*/  FMUL.FTZ R35, R139, R2.reuse ;  /* 0x000000028b237220 */ /* 0x080fe20000410000 */
[-C--:B------:R-:W-:Y:S01]  /*ab30*/  FMUL.FTZ R132, R132, R3.reuse ;  /* 0x0000000384847220 */ /* 0x080fe20000410000 */
[----:B------:R-:W2:Y:S01]  /*ab40*/  LDSM.16.MT88.4 R136, [R172+0x12000] ;  /* 0x01200000ac88783b */ /* 0x000ea20000004200 */
[-C--:B------:R-:W-:Y:S01]  /*ab50*/  FMUL.FTZ R133, R133, R3.reuse ;  /* 0x0000000385857220 */ /* 0x080fe20000410000 */
[C---:B---3--:R-:W-:Y:S01]  /*ab60*/  HMMA.16816.F32.BF16 R36, R4.reuse, R140, R36 ;  /* 0x0000008c0424723c */ /* 0x048fe20000041824 */
        /* <DEDUP_REMOVED lines=8> */
[----:B------:R-:W3:Y:S01]  /*abf0*/  LDSM.16.MT88.4 R140, [R193+0x2000] ;  /* 0x00200000c18c783b */ /* 0x000ee20000004200 */
[-C--:B------:R-:W-:Y:S01]  /*ac00*/  FMUL.FTZ R97, R97, R3.reuse ;  /* 0x0000000361617220 */ /* 0x080fe20000410000 */
[-C--:B------:R-:W-:Y:S01]  /*ac10*/  FMUL.FTZ R98, R98, R2.reuse ;  /* 0x0000000262627220 */ /* 0x080fe20000410000 */
[-C--:B------:R-:W-:Y:S01]  /*ac20*/  FMUL.FTZ R99, R99, R2.reuse ;  /* 0x0000000263637220 */ /* 0x080fe20000410000 */
[-C--:B------:R-:W-:Y:S01]  /*ac30*/  FMUL.FTZ R148, R148, R3.reuse ;  /* 0x0000000394947220 */ /* 0x080fe20000410000 */
[-C--:B------:R-:W-:Y:S01]  /*ac40*/  FMUL.FTZ R149, R149, R3.reuse ;  /* 0x0000000395957220 */ /* 0x080fe20000410000 */
[-C--:B------:R-:W-:Y:S01]  /*ac50*/  FMUL.FTZ R150, R150, R2.reuse ;  /* 0x0000000296967220 */ /* 0x080fe20000410000 */
[C---:B-1----:R-:W-:Y:S01]  /*ac60*/  HMMA.16816.F32.BF16 R52, R4.reuse, R144, R52 ;  /* 0x000000900434723c */ /* 0x042fe20000041834 */
        /* <DEDUP_REMOVED lines=8> */
[----:B------:R-:W1:Y:S01]  /*acf0*/  LDSM.16.MT88.4 R144, [R172+0x14000] ;  /* 0x01400000ac90783b */ /* 0x000e620000004200 */
[-C--:B------:R-:W-:Y:S01]  /*ad00*/  FMUL.FTZ R106, R106, R2.reuse ;  /* 0x000000026a6a7220 */ /* 0x080fe20000410000 */
[-C--:B------:R-:W-:Y:S01]  /*ad10*/  FMUL.FTZ R107, R107, R2.reuse ;  /* 0x000000026b6b7220 */ /* 0x080fe20000410000 */
[-C--:B------:R-:W-:Y:S01]  /*ad20*/  FMUL.FTZ R108, R108, R3.reuse ;  /* 0x000000036c6c7220 */ /* 0x080fe20000410000 */
[-C--:B------:R-:W-:Y:S01]  /*ad30*/  FMUL.FTZ R109, R109, R3.reuse ;  /* 0x000000036d6d7220 */ /* 0x080fe20000410000 */
[-C--:B------:R-:W-:Y:S01]  /*ad40*/  FMUL.FTZ R110, R110, R2.reuse ;  /* 0x000000026e6e7220 */ /* 0x080fe20000410000 */
[-C--:B------:R-:W-:Y:S01]  /*ad50*/  FMUL.FTZ R111, R111, R2.reuse ;  /* 0x000000026f6f7220 */ /* 0x080fe20000410000 */
[C---:B-----5:R-:W-:Y:S01]  /*ad60*/  HMMA.16816.F32.BF16 R32, R4.reuse, R152, R32 ;  /* 0x000000980420723c */ /* 0x060fe20000041820 */
[-C--:B------:R-:W-:Y:S01]  /*ad70*/  FMUL.FTZ R112, R112, R3.reuse ;  /* 0x0000000370707220 */ /* 0x080fe20000410000 */
        /* <DEDUP_REMOVED lines=12> */
[----:B------:R-:W-:Y:S01]  /*ae40*/  MUFU.EX2 R192, R192 ;  /* 0x000000c000c07308 */ /* 0x000fe20000000800 */
[-C--:B------:R-:W-:Y:S01]  /*ae50*/  FMUL.FTZ R116, R116, R3.reuse ;  /* 0x0000000374747220 */ /* 0x080fe20000410000 */
[C---:B------:R-:W-:Y:S01]  /*ae60*/  HMMA.16816.F32.BF16 R48, R4.reuse, R138, R48 ;  /* 0x0000008a0430723c */ /* 0x040fe20000041830 */
[----:B------:R-:W2:Y:S01]  /*ae70*/  LDSM.16.MT88.4 R136, [R216+0x14000] ;  /* 0x01400000d888783b */ /* 0x000ea20000004200 */
[-C--:B------:R-:W-:Y:S01]  /*ae80*/  FMUL.FTZ R117, R117, R3.reuse ;  /* 0x0000000375757220 */ /* 0x080fe20000410000 */
[-C--:B------:R-:W-:Y:S01]  /*ae90*/  FMUL.FTZ R118, R118, R2.reuse ;  /* 0x0000000276767220 */ /* 0x080fe20000410000 */
[-C--:B------:R-:W-:Y:S01]  /*aea0*/  FMUL.FTZ R119, R119, R2.reuse ;  /* 0x0000000277777220 */ /* 0x080fe20000410000 */
[-C--:B------:R-:W-:Y:S01]  /*aeb0*/  FMUL.FTZ R120, R120, R3.reuse ;  /* 0x0000000378787220 */ /* 0x080fe20000410000 */
[----:B------:R-:W-:Y:S01]  /*aec0*/  MUFU.EX2 R191, R191 ;  /* 0x000000bf00bf7308 */ /* 0x000fe20000000800 */
[-C--:B------:R-:W-:Y:S01]  /*aed0*/  FMUL.FTZ R121, R121, R3.reuse ;  /* 0x0000000379797220 */ /* 0x080fe20000410000 */
[C---:B---3--:R-:W-:Y:S01]  /*aee0*/  HMMA.16816.F32.BF16 R60, R4.reuse, R140, R60 ;  /* 0x0000008c043c723c */ /* 0x048fe2000004183c */
        /* <DEDUP_REMOVED lines=8> */
[----:B------:R-:W3:Y:S01]  /*af70*/  LDSM.16.MT88.4 R140, [R198+0x4000] ;  /* 0x00400000c68c783b */ /* 0x000ee20000004200 */
[-C--:B------:R-:W-:Y:S01]  /*af80*/  FMUL.FTZ R128, R128, R3.reuse ;  /* 0x0000000380807220 */ /* 0x080fe20000410000 */
[-C--:B------:R-:W-:Y:S01]  /*af90*/  FMUL.FTZ R129, R129, R3.reuse ;  /* 0x0000000381817220 */ /* 0x080fe20000410000 */
[-C--:B------:R-:W-:Y:S01]  /*afa0*/  FMUL.FTZ R130, R130, R2.reuse ;  /* 0x0000000282827220 */ /* 0x080fe20000410000 */
[-C--:B------:R-:W-:Y:S01]  /*afb0*/  FMUL.FTZ R131, R131, R2.reuse ;  /* 0x0000000283837220 */ /* 0x080fe20000410000 */
[----:B------:R-:W-:Y:S01]  /*afc0*/  MUFU.EX2 R190, R190 ;  /* 0x000000be00be7308 */ /* 0x000fe20000000800 */
[----:B------:R-:W-:Y:S01]  /*afd0*/  LDSM.16.MT88.4 R160, [R198+0x2800] ;  /* 0x00280000c6a0783b */ /* 0x000fe20000004200 */
[C---:B-1----:R-:W-:Y:S01]  /*afe0*/  HMMA.16816.F32.BF16 R76, R4.reuse, R144, R76 ;  /* 0x00000090044c723c */ /* 0x042fe2000004184c */
[--C-:B------:R-:W-:Y:S01]  /*aff0*/  FFMA.FTZ R204, R209, UR4, -R202.reuse ;  /* 0x00000004d1cc7c23 */ /* 0x100fe200080108ca */
[--C-:B------:R-:W-:Y:S01]  /*b000*/  FFMA.FTZ R208, R210, UR4, -R173.reuse ;  /* 0x00000004d2d07c23 */ /* 0x100fe200080108ad */
[--C-:B------:R-:W-:Y:S01]  /*b010*/  FFMA.FTZ R203, R203, UR4, -R202.reuse ;  /* 0x00000004cbcb7c23 */ /* 0x100fe200080108ca */
[--C-:B------:R-:W-:Y:S01]  /*b020*/  FFMA.FTZ R205, R171, UR4, -R202.reuse ;  /* 0x00000004abcd7c23 */ /* 0x100fe200080108ca */
[--C-:B------:R-:W-:Y:S01]  /*b030*/  FFMA.FTZ R206, R169, UR4, -R202.reuse ;  /* 0x00000004a9ce7c23 */ /* 0x100fe200080108ca */
[----:B------:R-:W1:Y:S01]  /*b040*/  MUFU.EX2 R195, R195 ;  /* 0x000000c300c37308 */ /* 0x000e620000000800 */
[--C-:B------:R-:W-:Y:S01]  /*b050*/  FFMA.FTZ R209, R170, UR4, -R173.reuse ;  /* 0x00000004aad17c23 */ /* 0x100fe200080108ad */
[C---:B------:R-:W-:Y:S01]  /*b060*/  HMMA.16816.F32.BF16 R80, R4.reuse, R146, R80 ;  /* 0x000000920450723c */ /* 0x040fe20000041850 */
[----:B------:R-:W4:Y:S01]  /*b070*/  LDSM.16.MT88.4 R144, [R216+0x16000] ;  /* 0x01600000d890783b */ /* 0x000f220000004200 */
[--C-:B------:R-:W-:Y:S01]  /*b080*/  FFMA.FTZ R210, R168, UR4, -R173.reuse ;  /* 0x00000004a8d27c23 */ /* 0x100fe200080108ad */
[--C-:B------:R-:W-:Y:S01]  /*b090*/  FFMA.FTZ R212, R201, UR4, -R202.reuse ;  /* 0x00000004c9d47c23 */ /* 0x100fe200080108ca */
[--C-:B------:R-:W-:Y:S01]  /*b0a0*/  FFMA.FTZ R211, R179, UR4, -R202.reuse ;  /* 0x00000004b3d37c23 */ /* 0x100fe200080108ca */
[----:B------:R-:W-:Y:S01]  /*b0b0*/  LDSM.16.MT88.4 R168, [R193+0x1000] ;  /* 0x00100000c1a8783b */ /* 0x000fe20000004200 */
[----:B------:R-:W5:Y:S01]  /*b0c0*/  MUFU.EX2 R196, R196 ;  /* 0x000000c400c47308 */ /* 0x000f620000000800 */
[--C-:B------:R-:W-:Y:S01]  /*b0d0*/  FFMA.FTZ R201, R177, UR4, -R202.reuse ;  /* 0x00000004b1c97c23 */ /* 0x100fe200080108ca */
[C---:B------:R-:W-:Y:S01]  /*b0e0*/  HMMA.16816.F32.BF16 R132, R4.reuse, R154, R132 ;  /* 0x0000009a0484723c */ /* 0x040fe20000041884 */
[----:B------:R-:W-:Y:S01]  /*b0f0*/  LDSM.16.MT88.4 R152, [R193+0x6000] ;  /* 0x00600000c198783b */ /* 0x000fe20000004200 */
[----:B------:R-:W-:Y:S01]  /*b100*/  FFMA.FTZ R202, R175, UR4, -R202 ;  /* 0x00000004afca7c23 */ /* 0x000fe200080108ca */
[--C-:B------:R-:W-:Y:S01]  /*b110*/  FFMA.FTZ R200, R200, UR4, -R173.reuse ;  /* 0x00000004c8c87c23 */ /* 0x100fe200080108ad */
[--C-:B------:R-:W-:Y:S01]  /*b120*/  FFMA.FTZ R219, R178, UR4, -R173.reuse ;  /* 0x00000004b2db7c23 */ /* 0x100fe200080108ad */
[--C-:B------:R-:W-:Y:S01]  /*b130*/  FFMA.FTZ R218, R176, UR4, -R173.reuse ;  /* 0x00000004b0da7c23 */ /* 0x100fe200080108ad */
[----:B------:R-:W5:Y:S01]  /*b140*/  MUFU.EX2 R194, R194 ;  /* 0x000000c200c27308 */ /* 0x000f620000000800 */
[----:B------:R-:W-:Y:S01]  /*b150*/  FFMA.FTZ R221, R174, UR4, -R173 ;  /* 0x00000004aedd7c23 */ /* 0x000fe200080108ad */
[C---:B--2---:R-:W-:Y:S01]  /*b160*/  HMMA.16816.F32.BF16 R68, R4.reuse, R136, R68 ;  /* 0x000000880444723c */ /* 0x044fe20000041844 */
[----:B------:R-:W-:Y:S01]  /*b170*/  FFMA.FTZ R188, R243, R3, R188 ;  /* 0x00000003f3bc7223 */ /* 0x000fe200000100bc */
[----:B------:R-:W-:Y:S01]  /*b180*/  FFMA.FTZ R2, R241, R2, R184 ;  /* 0x00000002f1027223 */ /* 0x000fe200000100b8 */
[----:B------:R-:W-:Y:S01]  /*b190*/  LDSM.16.MT88.4 R176, [R198+0x3800] ;  /* 0x00380000c6b0783b */ /* 0x000fe20000004200 */
[----:B------:R-:W-:Y:S01]  /*b1a0*/  PLOP3.LUT P0, PT, PT, PT, UP0, 0x80, 0x8 ;  /* 0x000000000008781c */ /* 0x000fe20003f0f008 */
[----:B------:R-:W-:Y:S01]  /*b1b0*/  FADD.FTZ R187, R187, R188 ;  /* 0x000000bcbbbb7221 */ /* 0x000fe20000010000 */
[----:B------:R-:W2:Y:S01]  /*b1c0*/  MUFU.EX2 R199, R199 ;  /* 0x000000c700c77308 */ /* 0x000ea20000000800 */
[----:B------:R-:W-:Y:S01]  /*b1d0*/  FADD.FTZ R183, R183, R2 ;  /* 0x00000002b7b77221 */ /* 0x000fe20000010000 */
[----:B------:R-:W-:Y:S01]  /*b1e0*/  HMMA.16816.F32.BF16 R72, R4, R138, R72 ;  /* 0x0000008a0448723c */ /* 0x000fe20000041848 */
[----:B------:R-:W4:Y:S01]  /*b1f0*/  LDSM.16.MT88.4 R136, [R193+0x4000] ;  /* 0x00400000c188783b */ /* 0x000f220000004200 */
[----:B------:R-:W-:Y:S01]  /*b200*/  FADD.FTZ R186, R186, R187 ;  /* 0x000000bbbaba7221 */ /* 0x000fe20000010000 */
[----:B------:R-:W-:-:S03]  /*b210*/  FADD.FTZ R2, R182, R183 ;  /* 0x000000b7b6027221 */ /* 0x000fc60000010000 */
[----:B------:R-:W-:Y:S01]  /*b220*/  MUFU.EX2 R203, R203 ;  /* 0x000000cb00cb7308 */ /* 0x000fe20000000800 */
[----:B------:R-:W-:Y:S01]  /*b230*/  FADD.FTZ R185, R185, R186 ;  /* 0x000000bab9b97221 */ /* 0x000fe20000010000 */
[----:B---3--:R-:W-:Y:S01]  /*b240*/  HMMA.16816.F32.BF16 R84, R4, R140, R84 ;  /* 0x0000008c0454723c */ /* 0x008fe20000041854 */
[----:B------:R-:W-:-:S04]  /*b250*/  FADD.FTZ R2, R189, R2 ;  /* 0x00000002bd027221 */ /* 0x000fc80000010000 */
[----:B-1----:R-:W-:Y:S01]  /*b260*/  FADD.FTZ R3, R195, R2 ;  /* 0x00000002c3037221 */ /* 0x002fe20000010000 */
[----:B------:R-:W1:Y:S02]  /*b270*/  MUFU.EX2 R204, R204 ;  /* 0x000000cc00cc7308 */ /* 0x000e640000000800 */
[----:B------:R-:W-:Y:S01]  /*b280*/  HMMA.16816.F32.BF16 R88, R4, R142, R88 ;  /* 0x0000008e0458723c */ /* 0x000fe20000041858 */
[----:B------:R-:W3:Y:S01]  /*b290*/  LDSM.16.MT88.4 R140, [R172+0x16000] ;  /* 0x01600000ac8c783b */ /* 0x000ee20000004200 */
[----:B-----5:R-:W-:-:S04]  /*b2a0*/  FADD.FTZ R3, R196, R3 ;  /* 0x00000003c4037221 */ /* 0x020fc80000010000 */
[----:B------:R-:W-:Y:S01]  /*b2b0*/  MUFU.EX2 R205, R205 ;  /* 0x000000cd00cd7308 */ /* 0x000fe20000000800 */
[----:B------:R-:W-:Y:S01]  /*b2c0*/  FADD.FTZ R2, R194, R3 ;  /* 0x00000003c2027221 */ /* 0x000fe20000010000 */
[----:B------:R-:W-:Y:S03]  /*b2d0*/  HMMA.16816.F32.BF16 R16, R4, R20, R16 ;  /* 0x000000140410723c */ /* 0x000fe60000041810 */
[----:B--2---:R-:W-:-:S03]  /*b2e0*/  FADD.FTZ R2, R199, R2 ;  /* 0x00000002c7027221 */ /* 0x004fc60000010000 */
[----:B------:R-:W-:Y:S02]  /*b2f0*/  MUFU.EX2 R206, R206 ;  /* 0x000000ce00ce7308 */ /* 0x000fe40000000800 */
[C---:B------:R-:W-:Y:S01]  /*b300*/  HMMA.16816.F32.BF16 R20, R4.reuse, R22, R148 ;  /* 0x000000160414723c */ /* 0x040fe20000041894 */
[----:B------:R-:W-:Y:S05]  /*b310*/  LDSM.16.MT88.4 R148, [R172+0x10800] ;  /* 0x01080000ac94783b */ /* 0x000fea0000004200 */
[----:B------:R-:W-:Y:S02]  /*b320*/  MUFU.EX2 R207, R207 ;  /* 0x000000cf00cf7308 */ /* 0x000fe40000000800 */
[C---:B----4-:R-:W-:Y:S06]  /*b330*/  HMMA.16816.F32.BF16 R100, R4.reuse, R144, R100 ;  /* 0x000000900464723c */ /* 0x050fec0000041864 */
[----:B------:R-:W2:Y:S02]  /*b340*/  MUFU.EX2 R208, R208 ;  /* 0x000000d000d07308 */ /* 0x000ea40000000800 */
[C---:B------:R-:W-:Y:S06]  /*b350*/  HMMA.16816.F32.BF16 R92, R4.reuse, R136, R92 ;  /* 0x00000088045c723c */ /* 0x040fec000004185c */
[----:B------:R-:W-:Y:S02]  /*b360*/  MUFU.EX2 R209, R209 ;  /* 0x000000d100d17308 */ /* 0x000fe40000000800 */
[C---:B------:R-:W-:Y:S01]  /*b370*/  HMMA.16816.F32.BF16 R96, R4.reuse, R138, R96 ;  /* 0x0000008a0460723c */ /* 0x040fe20000041860 */
[----:B------:R-:W4:Y:S05]  /*b380*/  LDSM.16.MT88.4 R136, [R198+0x6000] ;  /* 0x00600000c688783b */ /* 0x000f2a0000004200 */
[----:B------:R-:W5:Y:S02]  /*b390*/  MUFU.EX2 R210, R210 ;  /* 0x000000d200d27308 */ /* 0x000f640000000800 */
[C---:B------:R-:W-:Y:S01]  /*b3a0*/  HMMA.16816.F32.BF16 R104, R4.reuse, R146, R104 ;  /* 0x000000920468723c */ /* 0x040fe20000041868 */
[----:B------:R-:W1:Y:S05]  /*b3b0*/  LDSM.16.MT88.4 R144, [R216+0x10800] ;  /* 0x01080000d890783b */ /* 0x000e6a0000004200 */
[----:B------:R-:W-:Y:S02]  /*b3c0*/  MUFU.EX2 R211, R211 ;  /* 0x000000d300d37308 */ /* 0x000fe40000000800 */
[C---:B---3--:R-:W-:Y:S06]  /*b3d0*/  HMMA.16816.F32.BF16 R108, R4.reuse, R140, R108 ;  /* 0x0000008c046c723c */ /* 0x048fec000004186c */
[----:B------:R-:W3:Y:S02]  /*b3e0*/  MUFU.EX2 R212, R212 ;  /* 0x000000d400d47308 */ /* 0x000ee40000000800 */
[C---:B------:R-:W-:Y:S01]  /*b3f0*/  HMMA.16816.F32.BF16 R112, R4.reuse, R142, R112 ;  /* 0x0000008e0470723c */ /* 0x040fe20000041870 */
[----:B------:R-:W2:Y:S05]  /*b400*/  LDSM.16.MT88.4 R140, [R198+0x800] ;  /* 0x00080000c68c783b */ /* 0x000eaa0000004200 */
[----:B------:R-:W-:Y:S02]  /*b410*/  MUFU.EX2 R201, R201 ;  /* 0x000000c900c97308 */ /* 0x000fe40000000800 */
[C---:B------:R-:W-:Y:S06]  /*b420*/  HMMA.16816.F32.BF16 R8, R4.reuse, R12, R8 ;  /* 0x0000000c0408723c */ /* 0x040fec0000041808 */
[----:B------:R-:W-:Y:S02]  /*b430*/  MUFU.EX2 R202, R202 ;  /* 0x000000ca00ca7308 */ /* 0x000fe40000000800 */
[C---:B------:R-:W-:Y:S01]  /*b440*/  HMMA.16816.F32.BF16 R12, R4.reuse, R14, R156 ;  /* 0x0000000e040c723c */ /* 0x040fe2000004189c */
[----:B------:R-:W-:Y:S05]  /*b450*/  LDSM.16.MT88.4 R156, [R193+0x2800] ;  /* 0x00280000c19c783b */ /* 0x000fea0000004200 */
[----:B------:R-:W-:Y:S02]  /*b460*/  MUFU.EX2 R200, R200 ;  /* 0x000000c800c87308 */ /* 0x000fe40000000800 */
[C---:B----4-:R-:W-:Y:S06]  /*b470*/  HMMA.16816.F32.BF16 R116, R4.reuse, R136, R116 ;  /* 0x000000880474723c */ /* 0x050fec0000041874 */
[----:B------:R-:W4:Y:S02]  /*b480*/  MUFU.EX2 R219, R219 ;  /* 0x000000db00db7308 */ /* 0x000f240000000800 */
[C---:B------:R-:W-:Y:S01]  /*b490*/  HMMA.16816.F32.BF16 R120, R4.reuse, R138, R120 ;  /* 0x0000008a0478723c */ /* 0x040fe20000041878 */
[----:B------:R-:W5:Y:S05]  /*b4a0*/  LDSM.16.MT88.4 R136, [R193+0x800] ;  /* 0x00080000c188783b */ /* 0x000f6a0000004200 */
[----:B------:R-:W-:Y:S02]  /*b4b0*/  MUFU.EX2 R218, R218 ;  /* 0x000000da00da7308 */ /* 0x000fe40000000800 */
[C---:B------:R-:W-:Y:S06]  /*b4c0*/  HMMA.16816.F32.BF16 R124, R4.reuse, R152, R124 ;  /* 0x00000098047c723c */ /* 0x040fec000004187c */
[----:B------:R-:W4:Y:S02]  /*b4d0*/  MUFU.EX2 R221, R221 ;  /* 0x000000dd00dd7308 */ /* 0x000f240000000800 */
        /* <DEDUP_REMOVED lines=13> */
[C---:B------:R-:W-:Y:S08]  /*b5b0*/  HMMA.16816.F32.BF16 R16, R128.reuse, R148, R16 ;  /* 0x000000948010723c */ /* 0x040ff00000041810 */
[C---:B------:R-:W-:Y:S01]  /*b5c0*/  HMMA.16816.F32.BF16 R20, R128.reuse, R150, R20 ;  /* 0x000000968014723c */ /* 0x040fe20000041814 */
[----:B------:R-:W3:Y:S07]  /*b5d0*/  LDSM.16.MT88.4 R148, [R172+0x14800] ;  /* 0x01480000ac94783b */ /* 0x000eee0000004200 */
[C---:B--2---:R-:W-:Y:S08]  /*b5e0*/  HMMA.16816.F32.BF16 R24, R128.reuse, R140, R24 ;  /* 0x0000008c8018723c */ /* 0x044ff00000041818 */
        /* <DEDUP_REMOVED lines=8> */
[C---:B------:R-:W-:Y:S08]  /*b670*/  HMMA.16816.F32.BF16 R68, R128.reuse, R152, R68 ;  /* 0x000000988044723c */ /* 0x040ff00000041844 */
[C---:B------:R-:W-:Y:S01]  /*b680*/  HMMA.16816.F32.BF16 R72, R128.reuse, R154, R72 ;  /* 0x0000009a8048723c */ /* 0x040fe20000041848 */
[----:B------:R-:W4:Y:S07]  /*b690*/  LDSM.16.MT88.4 R152, [R172+0x16800] ;  /* 0x01680000ac98783b */ /* 0x000f2e0000004200 */
[C---:B---3--:R-:W-:Y:S08]  /*b6a0*/  HMMA.16816.F32.BF16 R76, R128.reuse, R148, R76 ;  /* 0x00000094804c723c */ /* 0x048ff0000004184c */
[C---:B------:R-:W-:Y:S01]  /*b6b0*/  HMMA.16816.F32.BF16 R80, R128.reuse, R150, R80 ;  /* 0x000000968050723c */ /* 0x040fe20000041850 */
[----:B------:R-:W-:Y:S07]  /*b6c0*/  LDSM.16.MT88.4 R148, [R193+0x6800] ;  /* 0x00680000c194783b */ /* 0x000fee0000004200 */
        /* <DEDUP_REMOVED lines=8> */
[----:B------:R-:W-:Y:S07]  /*b750*/  LDSM.16.MT88.4 R164, [R216+0x13000] ;  /* 0x01300000d8a4783b */ /* 0x000fee0000004200 */
[C---:B------:R-:W-:Y:S08]  /*b760*/  HMMA.16816.F32.BF16 R52, R128.reuse, R160, R52 ;  /* 0x000000a08034723c */ /* 0x040ff00000041834 */
[C---:B------:R-:W-:Y:S08]  /*b770*/  HMMA.16816.F32.BF16 R56, R128.reuse, R162, R56 ;  /* 0x000000a28038723c */ /* 0x040ff00000041838 */
[C---:B-----5:R-:W-:Y:S08]  /*b780*/  HMMA.16816.F32.BF16 R92, R128.reuse, R136, R92 ;  /* 0x00000088805c723c */ /* 0x060ff0000004185c */
[C---:B------:R-:W-:Y:S01]  /*b790*/  HMMA.16816.F32.BF16 R96, R128.reuse, R138, R96 ;  /* 0x0000008a8060723c */ /* 0x040fe20000041860 */
[----:B------:R-:W-:Y:S07]  /*b7a0*/  LDSM.16.MT88.4 R136, [R198+0x1000] ;  /* 0x00100000c688783b */ /* 0x000fee0000004200 */
[C---:B-1----:R-:W-:Y:S08]  /*b7b0*/  HMMA.16816.F32.BF16 R100, R128.reuse, R144, R100 ;  /* 0x000000908064723c */ /* 0x042ff00000041864 */
[C---:B------:R-:W-:Y:S01]  /*b7c0*/  HMMA.16816.F32.BF16 R104, R128.reuse, R146, R104 ;  /* 0x000000928068723c */ /* 0x040fe20000041868 */
[----:B------:R-:W1:Y:S07]  /*b7d0*/  LDSM.16.MT88.4 R144, [R172+0x11000] ;  /* 0x01100000ac90783b */ /* 0x000e6e0000004200 */
[C---:B----4-:R-:W-:Y:S08]  /*b7e0*/  HMMA.16816.F32.BF16 R108, R128.reuse, R152, R108 ;  /* 0x00000098806c723c */ /* 0x050ff0000004186c */
[C---:B------:R-:W-:Y:S01]  /*b7f0*/  HMMA.16816.F32.BF16 R112, R128.reuse, R154, R112 ;  /* 0x0000009a8070723c */ /* 0x040fe20000041870 */
[----:B------:R-:W-:Y:S07]  /*b800*/  LDSM.16.MT88.4 R152, [R172+0x13000] ;  /* 0x01300000ac98783b */ /* 0x000fee0000004200 */
[C---:B--2---:R-:W-:Y:S08]  /*b810*/  HMMA.16816.F32.BF16 R116, R128.reuse, R140, R116 ;  /* 0x0000008c8074723c */ /* 0x044ff00000041874 */
[C---:B------:R-:W-:Y:S01]  /*b820*/  HMMA.16816.F32.BF16 R120, R128.reuse, R142, R120 ;  /* 0x0000008e8078723c */ /* 0x040fe20000041878 */
[----:B------:R-:W-:Y:S07]  /*b830*/  LDSM.16.MT88.4 R140, [R193+0x3000] ;  /* 0x00300000c18c783b */ /* 0x000fee0000004200 */
[C---:B------:R-:W-:Y:S08]  /*b840*/  HMMA.16816.F32.BF16 R124, R128.reuse, R148, R124 ;  /* 0x00000094807c723c */ /* 0x040ff0000004187c */
[----:B------:R-:W-:Y:S01]  /*b850*/  HMMA.16816.F32.BF16 R128, R128, R150, R4 ;  /* 0x000000968080723c */ /* 0x000fe20000041804 */
[----:B------:R-:W-:Y:S01]  /*b860*/  F2FP.BF16.F32.PACK_AB R4, R204, R203 ;  /* 0x000000cbcc04723e */ /* 0x000fe200000010ff */
[----:B------:R-:W-:Y:S01]  /*b870*/  LDSM.16.MT88.4 R148, [R198+0x3000] ;  /* 0x00300000c694783b */ /* 0x000fe20000004200 */
[----:B------:R-:W-:Y:S01]  /*b880*/  F2FP.BF16.F32.PACK_AB R5, R208, R207 ;  /* 0x000000cfd005723e */ /* 0x000fe200000010ff */
[----:B------:R-:W-:Y:S01]  /*b890*/  FADD.FTZ R203, R203, R190 ;  /* 0x000000becbcb7221 */ /* 0x000fe20000010000 */
[----:B------:R-:W-:Y:S01]  /*b8a0*/  F2FP.BF16.F32.PACK_AB R6, R206, R205 ;  /* 0x000000cdce06723e */ /* 0x000fe200000010ff */
[----:B------:R-:W-:Y:S01]  /*b8b0*/  FADD.FTZ R207, R207, R2 ;  /* 0x00000002cfcf7221 */ /* 0x000fe20000010000 */
[----:B------:R-:W-:Y:S01]  /*b8c0*/  F2FP.BF16.F32.PACK_AB R7, R210, R209 ;  /* 0x000000d1d207723e */ /* 0x000fe200000010ff */
[----:B------:R-:W-:-:S02]  /*b8d0*/  FADD.FTZ R204, R204, R203 ;  /* 0x000000cbcccc7221 */ /* 0x000fc40000010000 */
[----:B------:R-:W-:Y:S02]  /*b8e0*/  FADD.FTZ R208, R208, R207 ;  /* 0x000000cfd0d07221 */ /* 0x000fe40000010000 */
[----:B------:R-:W-:Y:S02]  /*b8f0*/  FADD.FTZ R205, R205, R204 ;  /* 0x000000cccdcd7221 */ /* 0x000fe40000010000 */
[----:B---3--:R-:W-:Y:S01]  /*b900*/  HMMA.16816.F32.BF16 R160, R4, R156, R8 ;  /* 0x0000009c04a0723c */ /* 0x008fe20000041808 */
[----:B------:R-:W2:Y:S01]  /*b910*/  LDSM.16.MT88.4 R8, [R216+0x15000] ;  /* 0x01500000d808783b */ /* 0x000ea20000004200 */
[----:B------:R-:W-:Y:S01]  /*b920*/  FADD.FTZ R3, R209, R208 ;  /* 0x000000d0d1037221 */ /* 0x000fe20000010000 */
[----:B------:R-:W-:-:S03]  /*b930*/  FADD.FTZ R206, R206, R205 ;  /* 0x000000cdcece7221 */ /* 0x000fc60000010000 */
[----:B------:R-:W-:Y:S02]  /*b940*/  FADD.FTZ R3, R210, R3 ;  /* 0x00000003d2037221 */ /* 0x000fe40000010000 */
[C---:B------:R-:W-:Y:S01]  /*b950*/  HMMA.16816.F32.BF16 R156, R4.reuse, R158, R12 ;  /* 0x0000009e049c723c */ /* 0x040fe2000004180c */
[----:B------:R-:W3:Y:S07]  /*b960*/  LDSM.16.MT88.4 R12, [R172+0x15000] ;  /* 0x01500000ac0c783b */ /* 0x000eee0000004200 */
[C---:B-1----:R-:W-:Y:S08]  /*b970*/  HMMA.16816.F32.BF16 R16, R4.reuse, R144, R16 ;  /* 0x000000900410723c */ /* 0x042ff00000041810 */
[C---:B------:R-:W-:Y:S01]  /*b980*/  HMMA.16816.F32.BF16 R20, R4.reuse, R146, R20 ;  /* 0x000000920414723c */ /* 0x040fe20000041814 */
[----:B------:R-:W1:Y:S07]  /*b990*/  LDSM.16.MT88.4 R144, [R198+0x5000] ;  /* 0x00500000c690783b */ /* 0x000e6e0000004200 */
[C---:B------:R-:W-:Y:S08]  /*b9a0*/  HMMA.16816.F32.BF16 R24, R4.reuse, R136, R24 ;  /* 0x000000880418723c */ /* 0x040ff00000041818 */
[C---:B------:R-:W-:Y:S08]  /*b9b0*/  HMMA.16816.F32.BF16 R28, R4.reuse, R138, R28 ;  /* 0x0000008a041c723c */ /* 0x040ff0000004181c */
[C---:B--2---:R-:W-:Y:S08]  /*b9c0*/  HMMA.16816.F32.BF16 R68, R4.reuse, R8, R68 ;  /* 0x000000080444723c */ /* 0x044ff00000041844 */
[C---:B------:R-:W-:Y:S01]  /*b9d0*/  HMMA.16816.F32.BF16 R72, R4.reuse, R10, R72 ;  /* 0x0000000a0448723c */ /* 0x040fe20000041848 */
[----:B------:R-:W2:Y:S07]  /*b9e0*/  LDSM.16.MT88.4 R8, [R198+0x7000] ;  /* 0x00700000c608783b */ /* 0x000eae0000004200 */
[C---:B---3--:R-:W-:Y:S08]  /*b9f0*/  HMMA.16816.F32.BF16 R76, R4.reuse, R12, R76 ;  /* 0x0000000c044c723c */ /* 0x048ff0000004184c */
[C---:B------:R-:W-:Y:S01]  /*ba00*/  HMMA.16816.F32.BF16 R80, R4.reuse, R14, R80 ;  /* 0x0000000e0450723c */ /* 0x040fe20000041850 */
[----:B------:R-:W3:Y:S07]  /*ba10*/  LDSM.16.MT88.4 R12, [R172+0x17000] ;  /* 0x01700000ac0c783b */ /* 0x000eee0000004200 */
[C---:B------:R-:W-:Y:S01]  /*ba20*/  HMMA.16816.F32.BF16 R136, R4.reuse, R168, R32 ;  /* 0x000000a80488723c */ /* 0x040fe20000041820 */
[----:B------:R-:W4:Y:S07]  /*ba30*/  LDSM.16.MT88.4 R32, [R193+0x5000] ;  /* 0x00500000c120783b */ /* 0x000f2e0000004200 */
        /* <DEDUP_REMOVED lines=11> */
[----:B------:R-:W-:Y:S07]  /*baf0*/  LDSM.16.MT88.4 R12, [R172+0x15800] ;  /* 0x01580000ac0c783b */ /* 0x000fee0000004200 */
[C---:B------:R-:W-:Y:S01]  /*bb00*/  HMMA.16816.F32.BF16 R132, R4.reuse, R170, R132 ;  /* 0x000000aa0484723c */ /* 0x040fe20000041884 */
[----:B------:R-:W-:Y:S07]  /*bb10*/  LDSM.16.MT88.4 R168, [R198+0x7800] ;  /* 0x00780000c6a8783b */ /* 0x000fee0000004200 */
[C---:B------:R-:W-:Y:S08]  /*bb20*/  HMMA.16816.F32.BF16 R36, R4.reuse, R164, R36 ;  /* 0x000000a40424723c */ /* 0x040ff00000041824 */
[C---:B------:R-:W-:Y:S01]  /*bb30*/  HMMA.16816.F32.BF16 R40, R4.reuse, R166, R40 ;  /* 0x000000a60428723c */ /* 0x040fe20000041828 */
[----:B------:R-:W-:Y:S07]  /*bb40*/  LDSM.16.MT88.4 R164, [R216+0x11800] ;  /* 0x01180000d8a4783b */ /* 0x000fee0000004200 */
[C---:B------:R-:W-:Y:S08]  /*bb50*/  HMMA.16816.F32.BF16 R44, R4.reuse, R152, R44 ;  /* 0x00000098042c723c */ /* 0x040ff0000004182c */
[C---:B------:R-:W-:Y:S08]  /*bb60*/  HMMA.16816.F32.BF16 R48, R4.reuse, R154, R48 ;  /* 0x0000009a0430723c */ /* 0x040ff00000041830 */
[C---:B------:R-:W-:Y:S08]  /*bb70*/  HMMA.16816.F32.BF16 R52, R4.reuse, R148, R52 ;  /* 0x000000940434723c */ /* 0x040ff00000041834 */
[C---:B------:R-:W-:Y:S01]  /*bb80*/  HMMA.16816.F32.BF16 R56, R4.reuse, R150, R56 ;  /* 0x000000960438723c */ /* 0x040fe20000041838 */
[----:B------:R-:W3:Y:S07]  /*bb90*/  LDSM.16.MT88.4 R148, [R172+0x11800] ;  /* 0x01180000ac94783b */ /* 0x000eee0000004200 */
[C---:B----4-:R-:W-:Y:S08]  /*bba0*/  HMMA.16816.F32.BF16 R92, R4.reuse, R32, R92 ;  /* 0x00000020045c723c */ /* 0x050ff0000004185c */
[C---:B------:R-:W-:Y:S01]  /*bbb0*/  HMMA.16816.F32.BF16 R96, R4.reuse, R34, R96 ;  /* 0x000000220460723c */ /* 0x040fe20000041860 */
[----:B------:R-:W4:Y:S04]  /*bbc0*/  LDSM.16.MT88.4 R32, [R172+0x13800] ;  /* 0x01380000ac20783b */ /* 0x000f280000004200 */
[----:B------:R-:W-:Y:S03]  /*bbd0*/  LDSM.16.MT88.4 R172, [R198+0x5800] ;  /* 0x00580000c6ac783b */ /* 0x000fe60000004200 */
[C---:B-----5:R-:W-:Y:S08]  /*bbe0*/  HMMA.16816.F32.BF16 R100, R4.reuse, R140, R100 ;  /* 0x0000008c0464723c */ /* 0x060ff00000041864 */
[C---:B------:R-:W-:Y:S01]  /*bbf0*/  HMMA.16816.F32.BF16 R104, R4.reuse, R142, R104 ;  /* 0x0000008e0468723c */ /* 0x040fe20000041868 */
[----:B------:R-:W5:Y:S07]  /*bc00*/  LDSM.16.MT88.4 R140, [R198+0x1800] ;  /* 0x00180000c68c783b */ /* 0x000f6e0000004200 */
[C---:B-1----:R-:W-:Y:S08]  /*bc10*/  HMMA.16816.F32.BF16 R124, R4.reuse, R144, R124 ;  /* 0x00000090047c723c */ /* 0x042ff0000004187c */
[----:B------:R-:W-:Y:S01]  /*bc20*/  HMMA.16816.F32.BF16 R128, R4, R146, R128 ;  /* 0x000000920480723c */ /* 0x000fe20000041880 */
[----:B------:R-:W-:Y:S01]  /*bc30*/  F2FP.BF16.F32.PACK_AB R4, R212, R211 ;  /* 0x000000d3d404723e */ /* 0x000fe200000010ff */
[----:B------:R-:W-:Y:S01]  /*bc40*/  FADD.FTZ R211, R211, R206 ;  /* 0x000000ced3d37221 */ /* 0x000fe20000010000 */
[----:B------:R-:W-:Y:S01]  /*bc50*/  F2FP.BF16.F32.PACK_AB R5, R219, R200 ;  /* 0x000000c8db05723e */ /* 0x000fe200000010ff */
[----:B------:R-:W-:Y:S01]  /*bc60*/  FADD.FTZ R200, R200, R3 ;  /* 0x00000003c8c87221 */ /* 0x000fe20000010000 */
[----:B------:R-:W-:Y:S01]  /*bc70*/  F2FP.BF16.F32.PACK_AB R6, R202, R201 ;  /* 0x000000c9ca06723e */ /* 0x000fe200000010ff */
[----:B------:R-:W-:Y:S01]  /*bc80*/  FADD.FTZ R212, R212, R211 ;  /* 0x000000d3d4d47221 */ /* 0x000fe20000010000 */
[----:B------:R-:W-:Y:S01]  /*bc90*/  F2FP.BF16.F32.PACK_AB R7, R221, R218 ;  /* 0x000000dadd07723e */ /* 0x000fe200000010ff */
[----:B------:R-:W-:Y:S01]  /*bca0*/  FADD.FTZ R219, R219, R200 ;  /* 0x000000c8dbdb7221 */ /* 0x000fe20000010000 */
[-C--:B------:R-:W-:Y:S01]  /*bcb0*/  MOV R3, R180.reuse ;  /* 0x000000b400037202 */ /* 0x080fe20000000f00 */
[----:B------:R-:W-:Y:S01]  /*bcc0*/  FADD.FTZ R201, R201, R212 ;  /* 0x000000d4c9c97221 */ /* 0x000fe20000010000 */
[----:B------:R-:W-:Y:S01]  /*bcd0*/  @P0 MOV R3, R180 ;  /* 0x000000b400030202 */ /* 0x000fe20000000f00 */
[----:B------:R-:W-:-:S02]  /*bce0*/  FADD.FTZ R218, R218, R219 ;  /* 0x000000dbdada7221 */ /* 0x000fc40000010000 */
[----:B--2---:R-:W-:Y:S01]  /*bcf0*/  HMMA.16816.F32.BF16 R108, R4, R8, R108 ;  /* 0x00000008046c723c */ /* 0x004fe2000004186c */
[----:B------:R-:W-:Y:S01]  /*bd00*/  FADD.FTZ R243, R202, R201 ;  /* 0x000000c9caf37221 */ /* 0x000fe20000010000 */
[----:B------:R-:W-:-:S06]  /*bd10*/  FADD.FTZ R241, R221, R218 ;  /* 0x000000daddf17221 */ /* 0x000fcc0000010000 */
[C---:B------:R-:W-:Y:S01]  /*bd20*/  HMMA.16816.F32.BF16 R112, R4.reuse, R10, R112 ;  /* 0x0000000a0470723c */ /* 0x040fe20000041870 */
[----:B------:R-:W1:Y:S07]  /*bd30*/  LDSM.16.MT88.4 R8, [R216+0x15800] ;  /* 0x01580000d808783b */ /* 0x000e6e0000004200 */
[C---:B---3--:R-:W-:Y:S01]  /*bd40*/  HMMA.16816.F32.BF16 R152, R4.reuse, R148, R16 ;  /* 0x000000940498723c */ /* 0x048fe20000041810 */
[----:B------:R-:W-:Y:S07]  /*bd50*/  LDSM.16.MT88.4 R16, [R193+0x3800] ;  /* 0x00380000c110783b */ /* 0x000fee0000004200 */
[C---:B------:R-:W-:Y:S01]  /*bd60*/  HMMA.16816.F32.BF16 R148, R4.reuse, R150, R20 ;  /* 0x000000960494723c */ /* 0x040fe20000041814 */
[----:B------:R-:W-:Y:S07]  /*bd70*/  LDSM.16.MT88.4 R20, [R216+0x13800] ;  /* 0x01380000d814783b */ /* 0x000fee0000004200 */
[C---:B----4-:R-:W-:Y:S08]  /*bd80*/  HMMA.16816.F32.BF16 R44, R4.reuse, R32, R44 ;  /* 0x00000020042c723c */ /* 0x050ff0000004182c */
[C---:B------:R-:W-:Y:S01]  /*bd90*/  HMMA.16816.F32.BF16 R48, R4.reuse, R34, R48 ;  /* 0x000000220430723c */ /* 0x040fe20000041830 */
[----:B------:R-:W2:Y:S07]  /*bda0*/  LDSM.16.MT88.4 R32, [R193+0x1800] ;  /* 0x00180000c120783b */ /* 0x000eae0000004200 */
[C---:B------:R-:W-:Y:S08]  /*bdb0*/  HMMA.16816.F32.BF16 R76, R4.reuse, R12, R76 ;  /* 0x0000000c044c723c */ /* 0x040ff0000004184c */
[C---:B------:R-:W-:Y:S01]  /*bdc0*/  HMMA.16816.F32.BF16 R80, R4.reuse, R14, R80 ;  /* 0x0000000e0450723c */ /* 0x040fe20000041850 */
[----:B------:R-:W3:Y:S07]  /*bdd0*/  LDSM.16.MT88.4 R12, [R193+0x5800] ;  /* 0x00580000c10c783b */ /* 0x000eee0000004200 */
[C---:B-----5:R-:W-:Y:S01]  /*bde0*/  HMMA.16816.F32.BF16 R144, R4.reuse, R140, R24 ;  /* 0x0000008c0490723c */ /* 0x060fe20000041818 */
[----:B------:R-:W4:Y:S07]  /*bdf0*/  LDSM.16.MT88.4 R24, [R216+0x17800] ;  /* 0x01780000d818783b */ /* 0x000f2e0000004200 */
[C---:B-1----:R-:W-:Y:S08]  /*be00*/  HMMA.16816.F32.BF16 R68, R4.reuse, R8, R68 ;  /* 0x000000080444723c */ /* 0x042ff00000041844 */
[C---:B------:R-:W-:Y:S01]  /*be10*/  HMMA.16816.F32.BF16 R72, R4.reuse, R10, R72 ;  /* 0x0000000a0448723c */ /* 0x040fe20000041848 */
[----:B------:R-:W1:Y:S07]  /*be20*/  LDSM.16.MT88.4 R8, [R193+0x7800] ;  /* 0x00780000c108783b */ /* 0x000e6e0000004200 */
[C---:B------:R-:W-:Y:S08]  /*be30*/  HMMA.16816.F32.BF16 R140, R4.reuse, R142, R28 ;  /* 0x0000008e048c723c */ /* 0x040ff0000004181c */
[C---:B------:R-:W-:Y:S08]  /*be40*/  HMMA.16816.F32.BF16 R52, R4.reuse, R176, R52 ;  /* 0x000000b00434723c */ /* 0x040ff00000041834 */
        /* <DEDUP_REMOVED lines=8> */
[C---:B------:R-:W-:Y:S08]  /*bed0*/  HMMA.16816.F32.BF16 R36, R4.reuse, R20, R36 ;  /* 0x000000140424723c */ /* 0x040ff00000041824 */
[C---:B------:R-:W-:Y:S08]  /*bee0*/  HMMA.16816.F32.BF16 R40, R4.reuse, R22, R40 ;  /* 0x000000160428723c */ /* 0x040ff00000041828 */
[C---:B------:R-:W-:Y:S08]  /*bef0*/  HMMA.16816.F32.BF16 R60, R4.reuse, R16, R60 ;  /* 0x00000010043c723c */ /* 0x040ff0000004183c */
[C---:B------:R-:W-:Y:S08]  /*bf00*/  HMMA.16816.F32.BF16 R64, R4.reuse, R18, R64 ;  /* 0x000000120440723c */ /* 0x040ff00000041840 */
[C---:B---3--:R-:W-:Y:S08]  /*bf10*/  HMMA.16816.F32.BF16 R92, R4.reuse, R12, R92 ;  /* 0x0000000c045c723c */ /* 0x048ff0000004185c */
[C---:B------:R-:W-:Y:S08]  /*bf20*/  HMMA.16816.F32.BF16 R96, R4.reuse, R14, R96 ;  /* 0x0000000e0460723c */ /* 0x040ff00000041860 */
[C---:B----4-:R-:W-:Y:S08]  /*bf30*/  HMMA.16816.F32.BF16 R100, R4.reuse, R24, R100 ;  /* 0x000000180464723c */ /* 0x050ff00000041864 */
[C---:B------:R-:W-:Y:S08]  /*bf40*/  HMMA.16816.F32.BF16 R104, R4.reuse, R26, R104 ;  /* 0x0000001a0468723c */ /* 0x040ff00000041868 */
[C---:B-1----:R-:W-:Y:S08]  /*bf50*/  HMMA.16816.F32.BF16 R124, R4.reuse, R8, R124 ;  /* 0x00000008047c723c */ /* 0x042ff0000004187c */
[C---:B------:R-:W-:Y:S08]  /*bf60*/  HMMA.16816.F32.BF16 R128, R4.reuse, R10, R128 ;  /* 0x0000000a0480723c */ /* 0x040ff00000041880 */
[----:B------:R-:W-:Y:S01]  /*bf70*/  HMMA.16816.F32.BF16 R160, R4, R164, R160 ;  /* 0x000000a404a0723c */ /* 0x000fe200000418a0 */
[----:B------:R-:W-:-:S02]  /*bf80*/  MOV R164, R181 ;  /* 0x000000b500a47202 */ /* 0x000fc40000000f00 */
[----:B------:R-:W-:Y:S01]  /*bf90*/  @P0 MOV R164, R181 ;  /* 0x000000b500a40202 */ /* 0x000fe20000000f00 */
[----:B------:R-:W-:-:S01]  /*bfa0*/  NOP ;  /* 0x0000000000007918 */ /* 0x000fc20000000000 */
[----:B------:R-:W-:-:S15]  /*bfb0*/  BRA.U UP0, `(.L_x_1915) ;  /* 0x0000000100047547 */ /* 0x000fde000b800000 */
.L_x_1909:
[----:B------:R-:W-:-:S12]  /*bfc0*/  UIADD3 UR23, UPT, UPT, UR29, -0x1, URZ ;  /* 0xffffffff1d177890 */ /* 0x000fd8000fffe0ff */
.L_x_1915:
[----:B------:R-:W-:-:S09]  /*bfd0*/  UISETP.GE.AND UP0, UPT, UR23, UR18, UPT ;  /* 0x000000121700728c */ /* 0x000fd2000bf06270 */
[----:B------:R-:W-:Y:S05]  /*bfe0*/  BRA.U !UP0, `(.L_x_1916) ;  /* 0x0000004d08707547 */ /* 0x000fea000b800000 */
[----:B------:R-:W1:Y:S01]  /*bff0*/  S2UR UR5, SR_CgaCtaId ;  /* 0x00000000000579c3 */ /* 0x000e620000008800 */
[----:B------:R-:W-:Y:S01]  /*c000*/  USHF.L.U32 UR26, UR23, 0x6, URZ ;  /* 0x00000006171a7899 */ /* 0x000fe200080006ff */
[----:B------:R-:W-:Y:S01]  /*c010*/  LOP3.LUT P0, RZ, R215, 0x2, RZ, 0xc0, !PT ;  /* 0x00000002d7ff7812 */ /* 0x000fe2000780c0ff */
[----:B------:R-:W2:Y:S01]  /*c020*/  LDCU.64 UR8, c[0x0][0x4e0] ;  /* 0x00009c00ff0877ac */ /* 0x000ea20008000a00 */
[----:B------:R-:W-:Y:S01]  /*c030*/  MOV R2, R3 ;  /* 0x0000000300027202 */ /* 0x000fe20000000f00 */
[----:B------:R-:W-:Y:S01]  /*c040*/  VIADD R226, R230, 0x8 ;  /* 0x00000008e6e27836 */ /* 0x000fe20000000000 */
[----:B------:R-:W-:Y:S01]  /*c050*/  IADD3 R227, PT, PT, R216, 0x10000, RZ ;  /* 0x00010000d8e37810 */ /* 0x000fe20007ffe0ff */
[----:B------:R-:W3:Y:S01]  /*c060*/  LDCU.64 UR6, c[0x0][0x4e0] ;  /* 0x00009c00ff0677ac */ /* 0x000ee20008000a00 */
[----:B------:R-:W-:Y:S01]  /*c070*/  IMAD.U32 R237, RZ, RZ, UR26 ;  /* 0x0000001affed7e24 */ /* 0x000fe2000f8e00ff */
[----:B------:R-:W-:Y:S01]  /*c080*/  UMOV UR15, 0x400 ;  /* 0x00000400000f7882 */ /* 0x000fe20000000000 */
[----:B------:R-:W4:Y:S03]  /*c090*/  LDCU UR21, c[0x0][0x440] ;  /* 0x00008800ff1577ac */ /* 0x000f260008000800 */
[----:B------:R-:W-:Y:S01]  /*c0a0*/  LOP3.LUT R237, R237, 0x20, R0, 0xfe, !PT ;  /* 0x00000020eded7812 */ /* 0x000fe200078efe00 */
[----:B------:R-:W-:Y:S01]  /*c0b0*/  IMAD.MOV.U32 R0, RZ, RZ, 0x20 ;  /* 0x00000020ff007424 */ /* 0x000fe200078e00ff */
[----:B------:R-:W1:Y:S04]  /*c0c0*/  LDCU UR4, c[0x0][0x45c] ;  /* 0x00008b80ff0477ac */ /* 0x000e680008000800 */
[----:B------:R-:W-:Y:S01]  /*c0d0*/  SEL R3, R0, 0xffffffe0, !P0 ;  /* 0xffffffe000037807 */ /* 0x000fe20004000000 */
[----:B------:R-:W-:Y:S01]  /*c0e0*/  IMAD.MOV.U32 R0, RZ, RZ, R164 ;  /* 0x000000ffff007224 */ /* 0x000fe200078e00a4 */
[----:B--2---:R-:W-:-:S02]  /*c0f0*/  UISETP.NE.U32.AND UP1, UPT, UR8, URZ, UPT ;  /* 0x000000ff0800728c */ /* 0x004fc4000bf25070 */
[----:B------:R-:W-:Y:S01]  /*c100*/  IADD3 R212, PT, PT, R216, R3, RZ ;  /* 0x00000003d8d47210 */ /* 0x000fe20007ffe0ff */
[----:B------:R-:W2:Y:S01]  /*c110*/  LDCU UR20, c[0x0][0x3c4] ;  /* 0x00007880ff1477ac */ /* 0x000ea20008000800 */
[----:B---3--:R-:W-:Y:S02]  /*c120*/  UISETP.NE.U32.AND UP0, UPT, UR6, URZ, UPT ;  /* 0x000000ff0600728c */ /* 0x008fe4000bf05070 */
[----:B------:R-:W-:Y:S02]  /*c130*/  UISETP.NE.AND.EX UP1, UPT, UR9, URZ, UPT, UP1 ;  /* 0x000000ff0900728c */ /* 0x000fe4000bf25310 */
[----:B------:R-:W-:Y:S01]  /*c140*/  UISETP.NE.AND.EX UP0, UPT, UR7, URZ, UPT, UP0 ;  /* 0x000000ff0700728c */ /* 0x000fe2000bf05300 */
[----:B------:R-:W3:Y:S01]  /*c150*/  LDCU UR14, c[0x0][0x3bc] ;  /* 0x00007780ff0e77ac */ /* 0x000ee20008000800 */
[----:B------:R-:W2:Y:S01]  /*c160*/  LDCU.64 UR10, c[0x0][0x3a0] ;  /* 0x00007400ff0a77ac */ /* 0x000ea20008000a00 */
[----:B------:R-:W2:Y:S01]  /*c170*/  LDCU.64 UR8, c[0x0][0x3c0] ;  /* 0x00007800ff0877ac */ /* 0x000ea20008000a00 */
[----:B------:R-:W2:Y:S01]  /*c180*/  LDCU.64 UR12, c[0x0][0x3a8] ;  /* 0x00007500ff0c77ac */ /* 0x000ea20008000a00 */
[----:B------:R-:W2:Y:S01]  /*c190*/  LDCU.64 UR6, c[0x0][0x3b8] ;  /* 0x00007700ff0677ac */ /* 0x000ea20008000a00 */
[----:B------:R-:W-:-:S02]  /*c1a0*/  UIADD3 UR23, UPT, UPT, UR23, 0x1, URZ ;  /* 0x0000000117177890 */ /* 0x000fc4000fffe0ff */
[----:B------:R-:W-:Y:S02]  /*c1b0*/  UIADD3 UR26, UPT, UPT, UR26, 0x40, URZ ;  /* 0x000000401a1a7890 */ /* 0x000fe4000fffe0ff */
[----:B-1--4-:R-:W-:-:S12]  /*c1c0*/  ULEA UR5, UR5, UR15, 0x18 ;  /* 0x0000000f05057291 */ /* 0x012fd8000f8ec0ff */
.L_x_1920:
[----:B------:R-:W-:Y:S01]  /*c1d0*/  PLOP3.LUT P1, PT, PT, PT, UP1, 0x80, 0x8 ;  /* 0x000000000008781c */ /* 0x000fe20003f2f018 */
[----:B------:R-:W1:Y:S01]  /*c1e0*/  S2R R215, SR_TID.X ;  /* 0x0000000000d77919 */ /* 0x000e620000002100 */
[----:B------:R-:W-:Y:S01]  /*c1f0*/  PLOP3.LUT P0, PT, PT, PT, UP1, 0x80, 0x8 ;  /* 0x000000000008781c */ /* 0x000fe20003f0f018 */
[----:B------:R-:W4:Y:S01]  /*c200*/  @!UP1 LDCU UR17, c[0x0][0x3c0] ;  /* 0x00007800ff1197ac */ /* 0x000f220008000800 */
[----:B------:R-:W-:Y:S04]  /*c210*/  DEPBAR.LE SB0, 0x0 ;  /* 0x000080000000791a */ /* 0x000fe80000000000 */
[----:B------:R-:W-:Y:S01]  /*c220*/  BAR.SYNC.DEFER_BLOCKING 0x0 ;  /* 0x0000000000007b1d */ /* 0x000fe20000010000 */
[----:B------:R-:W-:Y:S01]  /*c230*/  IMAD.MOV.U32 R7, RZ, RZ, R234 ;  /* 0x000000ffff077224 */ /* 0x000fe200078e00ea */
[C---:B-1----:R-:W-:Y:S04]  /*c240*/  LOP3.LUT R10, R215.reuse, 0x38, RZ, 0xc0, !PT ;  /* 0x00000038d70a7812 */ /* 0x042fe800078ec0ff */
[----:B------:R-:W-:Y:S01]  /*c250*/  @!UP1 UMOV UR22, URZ ;  /* 0x000000ff00169c82 */ /* 0x000fe20008000000 */
[----:B------:R-:W-:Y:S01]  /*c260*/  SHF.R.U32.HI R217, RZ, 0x1, R215 ;  /* 0x00000001ffd97819 */ /* 0x000fe200000116d7 */
[C---:B------:R-:W-:Y:S01]  /*c270*/  IMAD.SHL.U32 R9, R215.reuse, 0x8, RZ ;  /* 0x00000008d7097824 */ /* 0x040fe200078e00ff */
[----:B----4-:R-:W-:Y:S01]  /*c280*/  @!UP1 USHF.L.U32 UR15, UR17, 0x6, URZ ;  /* 0x00000006110f9899 */ /* 0x010fe200080006ff */
[----:B------:R-:W-:Y:S01]  /*c290*/  IMAD.SHL.U32 R4, R215, 0x40, RZ ;  /* 0x00000040d7047824 */ /* 0x000fe200078e00ff */
[----:B------:R-:W-:Y:S01]  /*c2a0*/  LOP3.LUT R3, R217, 0x8, RZ, 0xc0, !PT ;  /* 0x00000008d9037812 */ /* 0x000fe200078ec0ff */
[----:B------:R-:W-:Y:S01]  /*c2b0*/  @!UP1 UIADD3 UR22, UP2, UPT, URZ, -UR22, URZ ;  /* 0x80000016ff169290 */ /* 0x000fe2000ff5e0ff */
[----:B------:R-:W-:Y:S01]  /*c2c0*/  LOP3.LUT R214, R9, 0x38, RZ, 0xc0, !PT ;  /* 0x0000003809d67812 */ /* 0x000fe200078ec0ff */
[----:B------:R-:W-:Y:S01]  /*c2d0*/  IMAD.SHL.U32 R8, R215, 0x20, RZ ;  /* 0x00000020d7087824 */ /* 0x000fe200078e00ff */
[--C-:B------:R-:W-:Y:S01]  /*c2e0*/  LOP3.LUT R10, R10, 0x1f8, R9.reuse, 0x78, !PT ;  /* 0x000001f80a0a7812 */ /* 0x100fe200078e7809 */
[----:B------:R-:W-:Y:S01]  /*c2f0*/  @!UP1 UIADD3.X UR15, UPT, UPT, URZ, ~UR15, URZ, UP2, !UPT ;  /* 0x8000000fff0f9290 */ /* 0x000fe200097fe4ff */
[--C-:B------:R-:W-:Y:S02]  /*c300*/  LOP3.LUT R6, R214, 0x1c0, R4.reuse, 0xf8, !PT ;  /* 0x000001c0d6067812 */ /* 0x100fe400078ef804 */
[----:B------:R-:W-:Y:S01]  /*c310*/  LOP3.LUT R213, R8, 0x7c00, RZ, 0xc0, !PT ;  /* 0x00007c0008d57812 */ /* 0x000fe200078ec0ff */
[----:B------:R-:W-:Y:S01]  /*c320*/  @!UP1 USHF.R.S64 UR22, UR22, 0x1f, UR15 ;  /* 0x0000001f16169899 */ /* 0x000fe2000800100f */
[----:B------:R-:W-:Y:S01]  /*c330*/  LOP3.LUT R245, R10, 0x1e00, R9, 0xf8, !PT ;  /* 0x00001e000af57812 */ /* 0x000fe200078ef809 */
[----:B------:R-:W-:Y:S01]  /*c340*/  IMAD.U32 R10, RZ, RZ, UR15 ;  /* 0x0000000fff0a7e24 */ /* 0x000fe2000f8e00ff */
[----:B------:R-:W-:Y:S01]  /*c350*/  LOP3.LUT R224, R4, 0x400, RZ, 0xc0, !PT ;  /* 0x0000040004e07812 */ /* 0x000fe200078ec0ff */
[----:B------:R-:W-:Y:S01]  /*c360*/  IMAD.MOV.U32 R8, RZ, RZ, R235 ;  /* 0x000000ffff087224 */ /* 0x000fe200078e00eb */
[----:B------:R-:W-:Y:S02]  /*c370*/  LOP3.LUT R5, R6, 0x8, R215, 0x78, !PT ;  /* 0x0000000806057812 */ /* 0x000fe400078e78d7 */
[----:B------:R-:W-:Y:S02]  /*c380*/  LOP3.LUT R4, R213, 0x200, R4, 0xf8, !PT ;  /* 0x00000200d5047812 */ /* 0x000fe400078ef804 */
[----:B------:R-:W-:Y:S01]  /*c390*/  @!P1 IADD3 R234, P1, PT, R234, UR22, RZ ;  /* 0x00000016eaea9c10 */ /* 0x000fe2000ff3e0ff */
[----:B------:R-:W-:Y:S01]  /*c3a0*/  IMAD R224, R5, 0x2, R224 ;  /* 0x0000000205e07824 */ /* 0x000fe200078e02e0 */
[C---:B------:R-:W-:Y:S02]  /*c3b0*/  LOP3.LUT R242, R214.reuse, 0x40, RZ, 0xfc, !PT ;  /* 0x00000040d6f27812 */ /* 0x040fe400078efcff */
[----:B------:R-:W-:Y:S02]  /*c3c0*/  LOP3.LUT R240, R214, 0x80, RZ, 0xfc, !PT ;  /* 0x00000080d6f07812 */ /* 0x000fe400078efcff */
[----:B------:R-:W-:Y:S02]  /*c3d0*/  LOP3.LUT R3, R4, R6, R3, 0xf6, !PT ;  /* 0x0000000604037212 */ /* 0x000fe400078ef603 */
[----:B------:R-:W-:Y:S02]  /*c3e0*/  @!P0 LEA.HI.X.SX32 R235, R10, R235, 0x1, P1 ;  /* 0x000000eb0aeb8211 */ /* 0x000fe400008f0eff */
[----:B------:R-:W-:Y:S02]  /*c3f0*/  ISETP.GE.AND P5, PT, R214, UR21, PT ;  /* 0x00000015d6007c0c */ /* 0x000fe4000bfa6270 */
[----:B------:R-:W-:Y:S02]  /*c400*/  ISETP.GE.AND P4, PT, R242, UR21, PT ;  /* 0x00000015f2007c0c */ /* 0x000fe4000bf86270 */
[----:B------:R-:W-:Y:S02]  /*c410*/  ISETP.GE.AND P3, PT, R240, UR21, PT ;  /* 0x00000015f0007c0c */ /* 0x000fe4000bf66270 */
[----:B------:R-:W-:Y:S02]  /*c420*/  LOP3.LUT R236, R214, 0xc0, RZ, 0xfc, !PT ;  /* 0x000000c0d6ec7812 */ /* 0x000fe400078efcff */
[----:B------:R-:W-:Y:S01]  /*c430*/  LEA R245, R245, UR5, 0x1 ;  /* 0x00000005f5f57c11 */ /* 0x000fe2000f8e08ff */
[----:B------:R-:W-:Y:S08]  /*c440*/  BRA.U !UP1, `(.L_x_1917) ;  /* 0x0000000109f87547 */ /* 0x000ff0000b800000 */
[----:B------:R-:W1:Y:S01]  /*c450*/  LDC R5, c[0x0][0x4f0] ;  /* 0x00013c00ff057b82 */ /* 0x000e620000000800 */
[----:B------:R-:W-:Y:S01]  /*c460*/  UIADD3 UR15, UPT, UPT, UR26, -0x40, URZ ;  /* 0xffffffc01a0f7890 */ /* 0x000fe2000fffe0ff */
[----:B------:R-:W-:Y:S01]  /*c470*/  IABS R10, UR26 ;  /* 0x0000001a000a7c13 */ /* 0x000fe20008000000 */
[----:B--2---:R-:W-:Y:S01]  /*c480*/  UMOV UR17, UR8 ;  /* 0x0000000800117c82 */ /* 0x004fe20008000000 */
        /* <DEDUP_REMOVED lines=25> */
[C---:B------:R-:W-:Y:S02]  /*c620*/  LOP3.LUT R4, R5.reuse, UR15, RZ, 0x3c, !PT ;  /* 0x0000000f05047c12 */ /* 0x040fe4000f8e3cff */
[----:B------:R-:W-:Y:S02]  /*c630*/  LOP3.LUT R6, R5, UR26, RZ, 0x3c, !PT ;  /* 0x0000001a05067c12 */ /* 0x000fe4000f8e3cff */
[----:B------:R-:W-:Y:S02]  /*c640*/  ISETP.GE.AND P0, PT, R4, RZ, PT ;  /* 0x000000ff0400720c */ /* 0x000fe40003f06270 */
[----:B------:R-:W-:Y:S02]  /*c650*/  ISETP.GE.AND P1, PT, R6, RZ, PT ;  /* 0x000000ff0600720c */ /* 0x000fe40003f26270 */
[----:B------:R-:W-:Y:S02]  /*c660*/  LOP3.LUT R4, RZ, R5, RZ, 0x33, !PT ;  /* 0x00000005ff047212 */ /* 0x000fe400078e33ff */
[----:B------:R-:W-:Y:S01]  /*c670*/  @P2 IADD3 R12, PT, PT, R12, 0x1, RZ ;  /* 0x000000010c0c2810 */ /* 0x000fe20007ffe0ff */
[----:B------:R-:W-:Y:S01]  /*c680*/  @P6 VIADD R13, R13, 0x1 ;  /* 0x000000010d0d6836 */ /* 0x000fe20000000000 */
[----:B------:R-:W-:Y:S05]  /*c690*/  ISETP.NE.AND P2, PT, R5, RZ, PT ;  /* 0x000000ff0500720c */ /* 0x000fea0003f45270 */
        /* <DEDUP_REMOVED lines=25> */
.L_x_1917:
[----:B------:R-:W-:Y:S01]  /*c830*/  @!PT LDS RZ, [RZ] ;  /* 0x00000000fffff984 */ /* 0x000fe20000000800 */
[----:B------:R-:W-:Y:S01]  /*c840*/  @!PT LDS RZ, [RZ] ;  /* 0x00000000fffff984 */ /* 0x000fe20000000800 */
[----:B------:R-:W-:Y:S01]  /*c850*/  @!PT LDS RZ, [RZ] ;  /* 0x00000000fffff984 */ /* 0x000fe20000000800 */
[----:B------:R-:W-:Y:S01]  /*c860*/  @!P5 LDGSTS.E.BYPASS.LTC128B.128 [R245+0x10000], desc[UR24][R234.64] ;  /* 0x10000000eaf5dfae */ /* 0x000fe2000b981a18 */
[----:B------:R-:W-:Y:S01]  /*c870*/  ISETP.GE.AND P1, PT, R236, UR21, PT ;  /* 0x00000015ec007c0c */ /* 0x000fe2000bf26270 */
[----:B------:R-:W-:Y:S01]  /*c880*/  USHF.L.U32 UR15, UR17, 0x5, URZ ;  /* 0x00000005110f7899 */ /* 0x000fe200080006ff */
[----:B------:R-:W-:Y:S01]  /*c890*/  LEA R225, R3, UR5, 0x1 ;  /* 0x0000000503e17c11 */ /* 0x000fe2000f8e08ff */
[----:B------:R-:W-:Y:S01]  /*c8a0*/  @P5 STS.128 [R245+0x10000], RZ ;  /* 0x010000fff5005388 */ /* 0x000fe20000000c00 */
[----:B--2---:R-:W-:Y:S01]  /*c8b0*/  USHF.L.U64.HI UR17, UR17, 0x5, UR20 ;  /* 0x0000000511117899 */ /* 0x004fe20008010214 */
[----:B------:R-:W-:Y:S01]  /*c8c0*/  IMAD.MOV.U32 R218, RZ, RZ, 0x20 ;  /* 0x00000020ffda7424 */ /* 0x000fe200078e00ff */
[----:B------:R-:W-:Y:S01]  /*c8d0*/  LOP3.LUT P2, RZ, R215, 0x4, RZ, 0xc0, !PT ;  /* 0x00000004d7ff7812 */ /* 0x000fe2000784c0ff */
[----:B------:R-:W-:Y:S01]  /*c8e0*/  @!PT LDS RZ, [RZ] ;  /* 0x00000000fffff984 */ /* 0x000fe20000000800 */
[----:B------:R-:W-:Y:S01]  /*c8f0*/  @!PT LDS RZ, [RZ] ;  /* 0x00000000fffff984 */ /* 0x000fe20000000800 */
[----:B------:R-:W-:Y:S01]  /*c900*/  @!PT LDS RZ, [RZ] ;  /* 0x00000000fffff984 */ /* 0x000fe20000000800 */
[----:B------:R-:W-:Y:S01]  /*c910*/  @!P4 LDGSTS.E.BYPASS.LTC128B.128 [R245+0x12000], desc[UR24][R234.64+0x80] ;  /* 0x12000080eaf5cfae */ /* 0x000fe2000b981a18 */
[----:B------:R-:W-:Y:S01]  /*c920*/  IADD3 R246, P0, PT, R234, UR15, RZ ;  /* 0x0000000feaf67c10 */ /* 0x000fe2000ff1e0ff */
[----:B------:R-:W-:Y:S01]  /*c930*/  VIADD R219, R224, UR5 ;  /* 0x00000005e0db7c36 */ /* 0x000fe20008000000 */
[----:B------:R-:W-:Y:S01]  /*c940*/  UIADD3 UR23, UPT, UPT, UR23, -0x1, URZ ;  /* 0xffffffff17177890 */ /* 0x000fe2000fffe0ff */
[----:B------:R-:W-:Y:S01]  /*c950*/  @P4 STS.128 [R245+0x12000], RZ ;  /* 0x012000fff5004388 */ /* 0x000fe20000000c00 */
[----:B------:R-:W-:Y:S01]  /*c960*/  IADD3.X R247, PT, PT, R235, UR17, RZ, P0, !PT ;  /* 0x00000011ebf77c10 */ /* 0x000fe200087fe4ff */
[----:B------:R-:W-:Y:S01]  /*c970*/  IMAD.MOV.U32 R3, RZ, RZ, 0x40 ;  /* 0x00000040ff037424 */ /* 0x000fe200078e00ff */
[----:B------:R-:W-:Y:S01]  /*c980*/  IADD3 R210, P0, PT, R246, UR15, RZ ;  /* 0x0000000ff6d27c10 */ /* 0x000fe2000ff1e0ff */
[----:B------:R-:W-:Y:S01]  /*c990*/  @!PT LDS RZ, [RZ] ;  /* 0x00000000fffff984 */ /* 0x000fe20000000800 */
[----:B------:R-:W-:Y:S01]  /*c9a0*/  @!PT LDS RZ, [RZ] ;  /* 0x00000000fffff984 */ /* 0x000fe20000000800 */
[----:B------:R-:W-:Y:S01]  /*c9b0*/  @!PT LDS RZ, [RZ] ;  /* 0x00000000fffff984 */ /* 0x000fe20000000800 */
[----:B------:R-:W-:Y:S01]  /*c9c0*/  @!P3 LDGSTS.E.BYPASS.LTC128B.128 [R245+0x14000], desc[UR24][R234.64+0x100] ;  /* 0x14000100eaf5bfae */ /* 0x000fe2000b981a18 */
[----:B------:R-:W-:Y:S02]  /*c9d0*/  UISETP.GT.AND UP2, UPT, UR23, UR18, UPT ;  /* 0x000000121700728c */ /* 0x000fe4000bf44270 */
[----:B------:R-:W-:Y:S01]  /*c9e0*/  IADD3.X R211, PT, PT, R247, UR17, RZ, P0, !PT ;  /* 0x00000011f7d37c10 */ /* 0x000fe200087fe4ff */
[----:B------:R-:W-:Y:S01]  /*c9f0*/  @P3 STS.128 [R245+0x14000], RZ ;  /* 0x014000fff5003388 */ /* 0x000fe20000000c00 */
[----:B------:R-:W-:Y:S03]  /*ca00*/  IADD3 R208, P0, PT, R210, UR15, RZ ;  /* 0x0000000fd2d07c10 */ /* 0x000fe6000ff1e0ff */
[----:B------:R-:W-:Y:S01]  /*ca10*/  @!PT LDS RZ, [RZ] ;  /* 0x00000000fffff984 */ /* 0x000fe20000000800 */
[----:B------:R-:W-:Y:S01]  /*ca20*/  @!PT LDS RZ, [RZ] ;  /* 0x00000000fffff984 */ /* 0x000fe20000000800 */
[----:B------:R-:W-:Y:S01]  /*ca30*/  @!PT LDS RZ, [RZ] ;  /* 0x00000000fffff984 */ /* 0x000fe20000000800 */
[----:B------:R-:W-:Y:S01]  /*ca40*/  @!P1 LDGSTS.E.BYPASS.LTC128B.128 [R245+0x16000], desc[UR24][R234.64+0x180] ;  /* 0x16000180eaf59fae */ /* 0x000fe2000b981a18 */
[----:B------:R-:W-:Y:S02]  /*ca50*/  IADD3.X R209, PT, PT, R211, UR17, RZ, P0, !PT ;  /* 0x00000011d3d17c10 */ /* 0x000fe400087fe4ff */
[----:B------:R-:W-:Y:S01]  /*ca60*/  LOP3.LUT P0, RZ, R215, 0x2, RZ, 0xc0, !PT ;  /* 0x00000002d7ff7812 */ /* 0x000fe2000780c0ff */
[----:B------:R-:W-:Y:S03]  /*ca70*/  @P1 STS.128 [R245+0x16000], RZ ;  /* 0x016000fff5001388 */ /* 0x000fe60000000c00 */
[----:B------:R-:W-:Y:S01]  /*ca80*/  SEL R218, R218, 0xffffffe0, !P0 ;  /* 0xffffffe0dada7807 */ /* 0x000fe20004000000 */
[----:B------:R-:W-:Y:S01]  /*ca90*/  @!PT LDS RZ, [RZ] ;  /* 0x00000000fffff984 */ /* 0x000fe20000000800 */
[----:B------:R-:W-:Y:S01]  /*caa0*/  @!PT LDS RZ, [RZ] ;  /* 0x00000000fffff984 */ /* 0x000fe20000000800 */
[----:B------:R-:W-:Y:S01]  /*cab0*/  @!PT LDS RZ, [RZ] ;  /* 0x00000000fffff984 */ /* 0x000fe20000000800 */
[----:B------:R-:W-:Y:S04]  /*cac0*/  @!P5 LDGSTS.E.BYPASS.LTC128B.128 [R245+0x10800], desc[UR24][R246.64] ;  /* 0x10800000f6f5dfae */ /* 0x000fe8000b981a18 */
[----:B------:R-:W-:Y:S01]  /*cad0*/  @P5 STS.128 [R245+0x10800], RZ ;  /* 0x010800fff5005388 */ /* 0x000fe20000000c00 */
[--C-:B------:R-:W-:Y:S02]  /*cae0*/  IMAD.IADD R223, R225, 0x1, R218.reuse ;  /* 0x00000001e1df7824 */ /* 0x100fe400078e02da */
[----:B------:R-:W-:Y:S01]  /*caf0*/  IMAD.IADD R222, R219, 0x1, R218 ;  /* 0x00000001dbde7824 */ /* 0x000fe200078e02da */
        /* <DEDUP_REMOVED lines=57> */
[----:B------:R-:W4:Y:S04]  /*ce90*/  LDSM.16.M88.4 R172, [R224+UR5+0x8800] ;  /* 0x00880005e0ac783b */ /* 0x000f280008000200 */
[----:B------:R-:W5:Y:S04]  /*cea0*/  LDSM.16.M88.4 R176, [R224+UR5+0x9000] ;  /* 0x00900005e0b0783b */ /* 0x000f680008000200 */
[----:B------:R-:W0:Y:S04]  /*ceb0*/  LDGDEPBAR ;  /* 0x00000000000079af */ /* 0x000e280000000000 */
[----:B------:R-:W3:Y:S04]  /*cec0*/  LDSM.16.M88.4 R180, [R224+UR5+0x9800] ;  /* 0x00980005e0b4783b */ /* 0x000ee80008000200 */
[----:B------:R-:W-:Y:S04]  /*ced0*/  LDSM.16.M88.4 R184, [R223] ;  /* 0x00000000dfb8783b */ /* 0x000fe80000000200 */
[----:B------:R-:W3:Y:S04]  /*cee0*/  LDSM.16.M88.4 R188, [R222+0x8000] ;  /* 0x00800000debc783b */ /* 0x000ee80000000200 */
[----:B------:R-:W3:Y:S04]  /*cef0*/  LDSM.16.M88.4 R192, [R222+0x8800] ;  /* 0x00880000dec0783b */ /* 0x000ee80000000200 */
[----:B-1----:R-:W-:Y:S01]  /*cf00*/  LDSM.16.M88.4 R208, [R224+UR5+0xe000] ;  /* 0x00e00005e0d0783b */ /* 0x002fe20008000200 */
[C---:B--2---:R-:W-:Y:S08]  /*cf10*/  HMMA.16816.F32.BF16 R4, R164.reuse, R168, RZ ;  /* 0x000000a8a404723c */ /* 0x044ff000000418ff */
[C---:B------:R-:W-:Y:S01]  /*cf20*/  HMMA.16816.F32.BF16 R8, R164.reuse, R170, RZ ;  /* 0x000000aaa408723c */ /* 0x040fe200000418ff */
[----:B------:R-:W1:Y:S07]  /*cf30*/  LDSM.16.M88.4 R168, [R222+0x9000] ;  /* 0x00900000dea8783b */ /* 0x000e6e0000000200 */
[C---:B----4-:R-:W-:Y:S01]  /*cf40*/  HMMA.16816.F32.BF16 R12, R164.reuse, R172, RZ ;  /* 0x000000aca40c723c */ /* 0x050fe200000418ff */
[----:B------:R-:W-:Y:S05]  /*cf50*/  SEL R172, R3, 0xffffffc0, !P2 ;  /* 0xffffffc003ac7807 */ /* 0x000fea0005000000 */
[--C-:B------:R-:W-:Y:S02]  /*cf60*/  IMAD.IADD R221, R225, 0x1, R172.reuse ;  /* 0x00000001e1dd7824 */ /* 0x100fe400078e02ac */
[C---:B------:R-:W-:Y:S01]  /*cf70*/  HMMA.16816.F32.BF16 R16, R164.reuse, R174, RZ ;  /* 0x000000aea410723c */ /* 0x040fe200000418ff */
[----:B------:R-:W-:Y:S02]  /*cf80*/  IMAD.IADD R219, R219, 0x1, R172 ;  /* 0x00000001dbdb7824 */ /* 0x000fe400078e02ac */
[----:B------:R-:W2:Y:S01]  /*cf90*/  LDSM.16.M88.4 R172, [R222+0x9800] ;  /* 0x00980000deac783b */ /* 0x000ea20000000200 */
[C---:B------:R-:W-:Y:S02]  /*cfa0*/  IMAD.IADD R220, R218.reuse, 0x1, R221 ;  /* 0x00000001dadc7824 */ /* 0x040fe400078e02dd */
[----:B------:R-:W-:Y:S01]  /*cfb0*/  IMAD.IADD R3, R218, 0x1, R219 ;  /* 0x00000001da037824 */ /* 0x000fe200078e02db */
[----:B------:R-:W-:Y:S01]  /*cfc0*/  LDSM.16.M88.4 R196, [R221] ;  /* 0x00000000ddc4783b */ /* 0x000fe20000000200 */
[C---:B-----5:R-:W-:Y:S03]  /*cfd0*/  HMMA.16816.F32.BF16 R20, R164.reuse, R176, RZ ;  /* 0x000000b0a414723c */ /* 0x060fe600000418ff */
[----:B------:R-:W4:Y:S04]  /*cfe0*/  LDSM.16.M88.4 R200, [R219+0x8000] ;  /* 0x00800000dbc8783b */ /* 0x000f280000000200 */
[----:B------:R-:W5:Y:S01]  /*cff0*/  LDSM.16.M88.4 R204, [R219+0x8800] ;  /* 0x00880000dbcc783b */ /* 0x000f620000000200 */
[C---:B------:R-:W-:Y:S03]  /*d000*/  HMMA.16816.F32.BF16 R24, R164.reuse, R178, RZ ;  /* 0x000000b2a418723c */ /* 0x040fe600000418ff */
[----:B------:R-:W-:Y:S05]  /*d010*/  LDSM.16.M88.4 R176, [R219+0x9800] ;  /* 0x00980000dbb0783b */ /* 0x000fea0000000200 */
[C---:B---3--:R-:W-:Y:S08]  /*d020*/  HMMA.16816.F32.BF16 R28, R164.reuse, R180, RZ ;  /* 0x000000b4a41c723c */ /* 0x048ff000000418ff */
[----:B------:R-:W-:Y:S01]  /*d030*/  HMMA.16816.F32.BF16 R32, R164, R182, RZ ;  /* 0x000000b6a420723c */ /* 0x000fe200000418ff */
[----:B------:R-:W3:Y:S04]  /*d040*/  LDSM.16.M88.4 R164, [R219+0x9000] ;  /* 0x00900000dba4783b */ /* 0x000ee80000000200 */
[----:B------:R-:W-:Y:S03]  /*d050*/  LDSM.16.M88.4 R180, [R220] ;  /* 0x00000000dcb4783b */ /* 0x000fe60000000200 */
[C---:B------:R-:W-:Y:S08]  /*d060*/  HMMA.16816.F32.BF16 R4, R184.reuse, R188, R4 ;  /* 0x000000bcb804723c */ /* 0x040ff00000041804 */
[C---:B------:R-:W-:Y:S01]  /*d070*/  HMMA.16816.F32.BF16 R8, R184.reuse, R190, R8 ;  /* 0x000000beb808723c */ /* 0x040fe20000041808 */
[----:B------:R-:W3:Y:S07]  /*d080*/  LDSM.16.M88.4 R188, [R3+0x8000] ;  /* 0x0080000003bc783b */ /* 0x000eee0000000200 */
[C---:B------:R-:W-:Y:S08]  /*d090*/  HMMA.16816.F32.BF16 R12, R184.reuse, R192, R12 ;  /* 0x000000c0b80c723c */ /* 0x040ff0000004180c */
[C---:B------:R-:W-:Y:S01]  /*d0a0*/  HMMA.16816.F32.BF16 R16, R184.reuse, R194, R16 ;  /* 0x000000c2b810723c */ /* 0x040fe20000041810 */
[----:B------:R-:W3:Y:S07]  /*d0b0*/  LDSM.16.M88.4 R192, [R3+0x8800] ;  /* 0x0088000003c0783b */ /* 0x000eee0000000200 */
[C---:B-1----:R-:W-:Y:S08]  /*d0c0*/  HMMA.16816.F32.BF16 R20, R184.reuse, R168, R20 ;  /* 0x000000a8b814723c */ /* 0x042ff00000041814 */
[C---:B------:R-:W-:Y:S01]  /*d0d0*/  HMMA.16816.F32.BF16 R24, R184.reuse, R170, R24 ;  /* 0x000000aab818723c */ /* 0x040fe20000041818 */
[----:B------:R-:W1:Y:S07]  /*d0e0*/  LDSM.16.M88.4 R168, [R3+0x9000] ;  /* 0x0090000003a8783b */ /* 0x000e6e0000000200 */
[C---:B--2---:R-:W-:Y:S08]  /*d0f0*/  HMMA.16816.F32.BF16 R28, R184.reuse, R172, R28 ;  /* 0x000000acb81c723c */ /* 0x044ff0000004181c */
[----:B------:R-:W-:Y:S01]  /*d100*/  HMMA.16816.F32.BF16 R32, R184, R174, R32 ;  /* 0x000000aeb820723c */ /* 0x000fe20000041820 */
[----:B------:R-:W2:Y:S04]  /*d110*/  LDSM.16.M88.4 R172, [R3+0x9800] ;  /* 0x0098000003ac783b */ /* 0x000ea80000000200 */
[----:B------:R-:W-:Y:S03]  /*d120*/  LDSM.16.M88.4 R184, [R225+0x2000] ;  /* 0x00200000e1b8783b */ /* 0x000fe60000000200 */
[C---:B----4-:R-:W-:Y:S08]  /*d130*/  HMMA.16816.F32.BF16 R4, R196.reuse, R200, R4 ;  /* 0x000000c8c404723c */ /* 0x050ff00000041804 */
[C---:B------:R-:W-:Y:S01]  /*d140*/  HMMA.16816.F32.BF16 R8, R196.reuse, R202, R8 ;  /* 0x000000cac408723c */ /* 0x040fe20000041808 */
[----:B------:R-:W4:Y:S07]  /*d150*/  LDSM.16.M88.4 R200, [R224+UR5+0xa000] ;  /* 0x00a00005e0c8783b */ /* 0x000f2e0008000200 */
[C---:B-----5:R-:W-:Y:S08]  /*d160*/  HMMA.16816.F32.BF16 R12, R196.reuse, R204, R12 ;  /* 0x000000ccc40c723c */ /* 0x060ff0000004180c */
[C---:B------:R-:W-:Y:S01]  /*d170*/  HMMA.16816.F32.BF16 R16, R196.reuse, R206, R16 ;  /* 0x000000cec410723c */ /* 0x040fe20000041810 */
[----:B------:R-:W5:Y:S07]  /*d180*/  LDSM.16.M88.4 R204, [R224+UR5+0xa800] ;  /* 0x00a80005e0cc783b */ /* 0x000f6e0008000200 */
[C---:B---3--:R-:W-:Y:S08]  /*d190*/  HMMA.16816.F32.BF16 R20, R196.reuse, R164, R20 ;  /* 0x000000a4c414723c */ /* 0x048ff00000041814 */
[C---:B------:R-:W-:Y:S01]  /*d1a0*/  HMMA.16816.F32.BF16 R24, R196.reuse, R166, R24 ;  /* 0x000000a6c418723c */ /* 0x040fe20000041818 */
[----:B------:R-:W3:Y:S07]  /*d1b0*/  LDSM.16.M88.4 R164, [R224+UR5+0xb000] ;  /* 0x00b00005e0a4783b */ /* 0x000eee0008000200 */
[C---:B------:R-:W-:Y:S08]  /*d1c0*/  HMMA.16816.F32.BF16 R28, R196.reuse, R176, R28 ;  /* 0x000000b0c41c723c */ /* 0x040ff0000004181c */
[----:B------:R-:W-:Y:S01]  /*d1d0*/  HMMA.16816.F32.BF16 R32, R196, R178, R32 ;  /* 0x000000b2c420723c */ /* 0x000fe20000041820 */
[----:B------:R-:W3:Y:S04]  /*d1e0*/  LDSM.16.M88.4 R176, [R224+UR5+0xb800] ;  /* 0x00b80005e0b0783b */ /* 0x000ee80008000200 */
[----:B------:R-:W-:Y:S03]  /*d1f0*/  LDSM.16.M88.4 R196, [R222+0xa000] ;  /* 0x00a00000dec4783b */ /* 0x000fe60000000200 */
        /* <DEDUP_REMOVED lines=15> */
[----:B------:R-:W-:Y:S07]  /*d2f0*/  LDSM.16.M88.4 R200, [R222+0xc000] ;  /* 0x00c00000dec8783b */ /* 0x000fee0000000200 */
[C---:B-----5:R-:W-:Y:S08]  /*d300*/  HMMA.16816.F32.BF16 R12, R184.reuse, R204, R12 ;  /* 0x000000ccb80c723c */ /* 0x060ff0000004180c */
        /* <DEDUP_REMOVED lines=8> */
[----:B------:R-:W4:Y:S03]  /*d390*/  LDSM.16.M88.4 R184, [R219+0xb000] ;  /* 0x00b00000dbb8783b */ /* 0x000f260000000200 */
[C---:B------:R-:W-:Y:S08]  /*d3a0*/  HMMA.16816.F32.BF16 R4, R188.reuse, R196, R4 ;  /* 0x000000c4bc04723c */ /* 0x040ff00000041804 */
[C---:B------:R-:W-:Y:S01]  /*d3b0*/  HMMA.16816.F32.BF16 R8, R188.reuse, R198, R8 ;  /* 0x000000c6bc08723c */ /* 0x040fe20000041808 */
[----:B------:R-:W-:Y:S07]  /*d3c0*/  LDSM.16.M88.4 R196, [R3+0xa000] ;  /* 0x00a0000003c4783b */ /* 0x000fee0000000200 */
[C---:B------:R-:W-:Y:S08]  /*d3d0*/  HMMA.16816.F32.BF16 R12, R188.reuse, R192, R12 ;  /* 0x000000c0bc0c723c */ /* 0x040ff0000004180c */
        /* <DEDUP_REMOVED lines=15> */
[C---:B----4-:R-:W-:Y:S08]  /*d4d0*/  HMMA.16816.F32.BF16 R20, R164.reuse, R184, R20 ;  /* 0x000000b8a414723c */ /* 0x050ff00000041814 */
        /* <DEDUP_REMOVED lines=115> */
[----:B------:R-:W-:Y:S06]  /*dc10*/  UPLOP3.LUT UP1, UPT, UPT, UPT, UP0, 0x80, 0x8 ;  /* 0x000000000008789c */ /* 0x000fec0003f2f000 */
[----:B------:R-:W-:Y:S02]  /*dc20*/  PLOP3.LUT P6, PT, PT, PT, UP1, 0x80, 0x8 ;  /* 0x000000000008781c */ /* 0x000fe40003fcf018 */
[----:B------:R-:W-:Y:S03]  /*dc30*/  PLOP3.LUT P0, PT, PT, PT, UP1, 0x80, 0x8 ;  /* 0x000000000008781c */ /* 0x000fe60003f0f018 */
[----:B------:R-:W1:Y:S01]  /*dc40*/  @!UP1 LDCU UR17, c[0x0][0x3b8] ;  /* 0x00007700ff1197ac */ /* 0x000e620008000800 */
[----:B------:R-:W-:Y:S02]  /*dc50*/  @!UP1 UMOV UR22, URZ ;  /* 0x000000ff00169c82 */ /* 0x000fe40008000000 */
[----:B------:R-:W-:Y:S02]  /*dc60*/  @!UP1 UIADD3 UR22, UP2, UPT, URZ, -UR22, URZ ;  /* 0x80000016ff169290 */ /* 0x000fe4000ff5e0ff */
[----:B-1----:R-:W-:Y:S04]  /*dc70*/  @!UP1 USHF.L.U32 UR15, UR17, 0x6, URZ ;  /* 0x00000006110f9899 */ /* 0x002fe800080006ff */
[----:B------:R-:W-:Y:S04]  /*dc80*/  @!UP1 UIADD3.X UR15, UPT, UPT, URZ, ~UR15, URZ, UP2, !UPT ;  /* 0x8000000fff0f9290 */ /* 0x000fe800097fe4ff */
[----:B------:R-:W-:Y:S02]  /*dc90*/  @!UP1 USHF.R.S64 UR22, UR22, 0x1f, UR15 ;  /* 0x0000001f16169899 */ /* 0x000fe4000800100f */
[----:B------:R-:W-:Y:S04]  /*dca0*/  IMAD.U32 R164, RZ, RZ, UR15 ;  /* 0x0000000fffa47e24 */ /* 0x000fe8000f8e00ff */
[----:B------:R-:W-:Y:S04]  /*dcb0*/  @!P6 IADD3 R232, P6, PT, R232, UR22, RZ ;  /* 0x00000016e8e8ec10 */ /* 0x000fe8000ffde0ff */
[----:B------:R-:W-:Y:S01]  /*dcc0*/  @!P0 LEA.HI.X.SX32 R231, R164, R231, 0x1, P6 ;  /* 0x000000e7a4e78211 */ /* 0x000fe200030f0eff */
[----:B------:R-:W-:Y:S08]  /*dcd0*/  BRA.U !UP1, `(.L_x_1919) ;  /* 0x0000000509007547 */ /* 0x000ff0000b800000 */
[----:B------:R-:W1:Y:S01]  /*dce0*/  LDC R164, c[0x0][0x4f0] ;  /* 0x00013c00ffa47b82 */ /* 0x000e620000000800 */
[----:B------:R-:W-:Y:S02]  /*dcf0*/  UIADD3 UR17, UPT, UPT, UR26, -0x80, URZ ;  /* 0xffffff801a117890 */ /* 0x000fe4000fffe0ff */
[----:B------:R-:W-:Y:S06]  /*dd00*/  UIADD3 UR15, UPT, UPT, UR26, -0x40, URZ ;  /* 0xffffffc01a0f7890 */ /* 0x000fec000fffe0ff */
[----:B------:R-:W-:Y:S04]  /*dd10*/  MOV R167, UR15 ;  /* 0x0000000f00a77c02 */ /* 0x000fe80008000f00 */
[----:B------:R-:W-:Y:S02]  /*dd20*/  IABS R167, R167 ;  /* 0x000000a700a77213 */ /* 0x000fe40000000000 */
[----:B-1----:R-:W-:Y:S04]  /*dd30*/  IABS R3, R164 ;  /* 0x000000a400037213 */ /* 0x002fe80000000000 */
[----:B------:R-:W1:Y:S10]  /*dd40*/  I2F.RP R166, R3 ;  /* 0x0000000300a67306 */ /* 0x000e740000209400 */
[----:B-1----:R-:W1:Y:S02]  /*dd50*/  MUFU.RCP R165, R166 ;  /* 0x000000a600a57308 */ /* 0x002e640000001000 */
[----:B-1----:R-:W-:Y:S02]  /*dd60*/  VIADD R168, R165, 0xffffffe ;  /* 0x0ffffffea5a87836 */ /* 0x002fe40000000000 */
[----:B------:R-:W-:Y:S06]  /*dd70*/  IMAD.U32 R165, RZ, RZ, UR17 ;  /* 0x00000011ffa57e24 */ /* 0x000fec000f8e00ff */
[----:B------:R-:W1:Y:S01]  /*dd80*/  F2I.FTZ.U32.TRUNC.NTZ R169, R168 ;  /* 0x000000a800a97305 */ /* 0x000e62000021f000 */
[----:B------:R-:W-:Y:S01]  /*dd90*/  IABS R165, R165 ;  /* 0x000000a500a57213 */ /* 0x000fe20000000000 */
[--C-:B-1----:R-:W-:Y:S02]  /*dda0*/  IMAD.MOV R170, RZ, RZ, -R169.reuse ;  /* 0x000000ffffaa7224 */ /* 0x102fe400078e0aa9 */
        /* <DEDUP_REMOVED lines=46> */
[C---:B------:R-:W-:Y:S03]  /*e090*/  LEA R232, P0, R168.reuse, R232, 0x1 ;  /* 0x000000e8a8e87211 */ /* 0x040fe600078008ff */
[----:B------:R-:W-:Y:S04]  /*e0a0*/  IMAD R164, R3, UR10, RZ ;  /* 0x0000000a03a47c24 */ /* 0x000fe8000f8e02ff */
[----:B------:R-:W-:Y:S05]  /*e0b0*/  IMAD R164, R165, UR11, R164 ;  /* 0x0000000ba5a47c24 */ /* 0x000fea000f8e02a4 */
[----:B------:R-:W-:Y:S04]  /*e0c0*/  IADD3 R164, PT, PT, R169, R164, RZ ;  /* 0x000000a4a9a47210 */ /* 0x000fe80007ffe0ff */
[----:B------:R-:W-:Y:S07]  /*e0d0*/  LEA.HI.X R231, R168, R231, R164, 0x1, P0 ;  /* 0x000000e7a8e77211 */ /* 0x000fee00000f0ca4 */
.L_x_1919:
[--C-:B------:R-:W-:Y:S01]  /*e0e0*/  @!P5 IMAD.MOV.U32 R233, RZ, RZ, R231.reuse ;  /* 0x000000ffffe9d224 */ /* 0x100fe200078e00e7 */
[----:B------:R-:W-:Y:S01]  /*e0f0*/  USHF.L.U32 UR15, UR17, 0x5, URZ ;  /* 0x00000005110f7899 */ /* 0x000fe200080006ff */
[----:B------:R-:W-:Y:S01]  /*e100*/  @!P1 IMAD.MOV.U32 R164, RZ, RZ, R232 ;  /* 0x000000ffffa49224 */ /* 0x000fe200078e00e8 */
[----:B------:R-:W-:Y:S01]  /*e110*/  USHF.L.U64.HI UR17, UR17, 0x5, UR14 ;  /* 0x0000000511117899 */ /* 0x000fe2000801020e */
[--C-:B------:R-:W-:Y:S01]  /*e120*/  @!P1 IMAD.MOV.U32 R165, RZ, RZ, R231.reuse ;  /* 0x000000ffffa59224 */ /* 0x100fe200078e00e7 */
[----:B------:R-:W-:Y:S01]  /*e130*/  @!PT LDS RZ, [RZ] ;  /* 0x00000000fffff984 */ /* 0x000fe20000000800 */
[----:B------:R-:W-:Y:S01]  /*e140*/  @!PT LDS RZ, [RZ] ;  /* 0x00000000fffff984 */ /* 0x000fe20000000800 */
[----:B------:R-:W-:Y:S01]  /*e150*/  @!PT LDS RZ, [RZ] ;  /* 0x00000000fffff984 */ /* 0x000fe20000000800 */
[----:B------:R1:W-:Y:S02]  /*e160*/  @!P5 LDGSTS.E.BYPASS.LTC128B.128 [R245+0x8000], desc[UR24][R232.64] ;  /* 0x08000000e8f5dfae */ /* 0x0003e4000b981a18 */
[----:B------:R-:W-:Y:S02]  /*e170*/  IADD3 R170, P0, PT, R232, UR15, RZ ;  /* 0x0000000fe8aa7c10 */ /* 0x000fe4000ff1e0ff */
[----:B------:R2:W-:Y:S02]  /*e180*/  @P5 STS.128 [R245+0x8000], RZ ;  /* 0x008000fff5005388 */ /* 0x0005e40000000c00 */
[----:B------:R-:W-:Y:S02]  /*e190*/  IADD3.X R171, PT, PT, R231, UR17, RZ, P0, !PT ;  /* 0x00000011e7ab7c10 */ /* 0x000fe400087fe4ff */
[----:B------:R-:W-:Y:S04]  /*e1a0*/  IADD3 R168, P0, PT, R170, UR15, RZ ;  /* 0x0000000faaa87c10 */ /* 0x000fe8000ff1e0ff */
[----:B------:R-:W-:Y:S02]  /*e1b0*/  IADD3.X R169, PT, PT, R171, UR17, RZ, P0, !PT ;  /* 0x00000011aba97c10 */ /* 0x000fe400087fe4ff */
[----:B------:R-:W-:Y:S04]  /*e1c0*/  IADD3 R166, P0, PT, R168, UR15, RZ ;  /* 0x0000000fa8a67c10 */ /* 0x000fe8000ff1e0ff */
[----:B------:R-:W-:Y:S01]  /*e1d0*/  IADD3.X R167, PT, PT, R169, UR17, RZ, P0, !PT ;  /* 0x00000011a9a77c10 */ /* 0x000fe200087fe4ff */
[--C-:B-1----:R-:W-:Y:S05]  /*e1e0*/  @!P4 IMAD.MOV.U32 R233, RZ, RZ, R231.reuse ;  /* 0x000000ffffe9c224 */ /* 0x102fea00078e00e7 */
[----:B------:R-:W-:Y:S01]  /*e1f0*/  @!PT LDS RZ, [RZ] ;  /* 0x00000000fffff984 */ /* 0x000fe20000000800 */
[----:B------:R-:W-:Y:S01]  /*e200*/  @!PT LDS RZ, [RZ] ;  /* 0x00000000fffff984 */ /* 0x000fe20000000800 */
[----:B------:R-:W-:Y:S01]  /*e210*/  @!PT LDS RZ, [RZ] ;  /* 0x00000000fffff984 */ /* 0x000fe20000000800 */
[----:B------:R1:W-:Y:S04]  /*e220*/  @!P4 LDGSTS.E.BYPASS.LTC128B.128 [R245+0xa000], desc[UR24][R232.64+0x80] ;  /* 0x0a000080e8f5cfae */ /* 0x0003e8000b981a18 */
[----:B------:R2:W-:Y:S01]  /*e230*/  @P4 STS.128 [R245+0xa000], RZ ;  /* 0x00a000fff5004388 */ /* 0x0005e20000000c00 */
[----:B-1----:R-:W-:Y:S05]  /*e240*/  @!P3 IMAD.MOV.U32 R233, RZ, RZ, R231 ;  /* 0x000000ffffe9b224 */ /* 0x002fea00078e00e7 */
        /* <DEDUP_REMOVED lines=71> */
.L_x_1918:
[C---:B------:R-:W-:Y:S01]  /*e6c0*/  IADD3 R3, PT, PT, R237.reuse, -0x20, RZ ;  /* 0xffffffe0ed037810 */ /* 0x040fe20007ffe0ff */
[----:B------:R-:W-:Y:S01]  /*e6d0*/  UISETP.GT.AND UP2, UPT, UR23, UR18, UPT ;  /* 0x000000121700728c */ /* 0x000fe2000bf44270 */
[C---:B------:R-:W-:Y:S01]  /*e6e0*/  IADD3 R175, PT, PT, R237.reuse, -0x1f, RZ ;  /* 0xffffffe1edaf7810 */ /* 0x040fe20007ffe0ff */
[----:B------:R-:W-:Y:S01]  /*e6f0*/  UIADD3 UR26, UPT, UPT, UR26, -0x40, URZ ;  /* 0xffffffc01a1a7890 */ /* 0x000fe2000fffe0ff */
[C---:B------:R-:W-:Y:S02]  /*e700*/  ISETP.GT.AND P6, PT, R230.reuse, R3, PT ;  /* 0x00000003e600720c */ /* 0x040fe40003fc4270 */
[C---:B--2---:R-:W-:Y:S02]  /*e710*/  IADD3 R169, PT, PT, R237.reuse, -0x18, RZ ;  /* 0xffffffe8eda97810 */ /* 0x044fe40007ffe0ff */
[-C--:B------:R-:W-:Y:S02]  /*e720*/  ISETP.GT.AND P5, PT, R230, R175.reuse, PT ;  /* 0x000000afe600720c */ /* 0x080fe40003fa4270 */
[----:B------:R-:W-:Y:S02]  /*e730*/  IADD3 R165, PT, PT, R237, -0x17, RZ ;  /* 0xffffffe9eda57810 */ /* 0x000fe40007ffe0ff */
[----:B------:R-:W-:Y:S02]  /*e740*/  ISETP.GT.AND P0, PT, R226, R175, PT ;  /* 0x000000afe200720c */ /* 0x000fe40003f04270 */
[----:B------:R-:W-:Y:S02]  /*e750*/  FSEL R164, R4, -INF , !P6 ;  /* 0xff80000004a47808 */ /* 0x000fe40007000000 */
[----:B------:R-:W-:Y:S02]  /*e760*/  FSEL R4, R5, -INF , !P5 ;  /* 0xff80000005047808 */ /* 0x000fe40006800000 */
[C---:B------:R-:W-:Y:S02]  /*e770*/  ISETP.GT.AND P6, PT, R230.reuse, R169, PT ;  /* 0x000000a9e600720c */ /* 0x040fe40003fc4270 */
[----:B------:R-:W-:Y:S02]  /*e780*/  ISETP.GT.AND P5, PT, R230, R165, PT ;  /* 0x000000a5e600720c */ /* 0x000fe40003fa4270 */
[----:B------:R-:W-:Y:S02]  /*e790*/  IADD3 R173, PT, PT, R237, -0xf, RZ ;  /* 0xfffffff1edad7810 */ /* 0x000fe40007ffe0ff */
[C---:B------:R-:W-:Y:S02]  /*e7a0*/  ISETP.GT.AND P3, PT, R226.reuse, R3, PT ;  /* 0x00000003e200720c */ /* 0x040fe40003f64270 */
[----:B------:R-:W-:Y:S02]  /*e7b0*/  FSEL R5, R7, -INF , !P0 ;  /* 0xff80000007057808 */ /* 0x000fe40004000000 */
[----:B------:R-:W-:Y:S02]  /*e7c0*/  ISETP.GT.AND P0, PT, R226, R165, PT ;  /* 0x000000a5e200720c */ /* 0x000fe40003f04270 */
[----:B------:R-:W-:Y:S02]  /*e7d0*/  FSEL R166, R8, -INF , !P6 ;  /* 0xff80000008a67808 */ /* 0x000fe40007000000 */
[----:B------:R-:W-:Y:S02]  /*e7e0*/  FSEL R8, R9, -INF , !P5 ;  /* 0xff80000009087808 */ /* 0x000fe40006800000 */
[C---:B------:R-:W-:Y:S02]  /*e7f0*/  ISETP.GE.AND P4, PT, R3.reuse, R229, PT ;  /* 0x000000e50300720c */ /* 0x040fe40003f86270 */
[----:B------:R-:W-:Y:S02]  /*e800*/  ISETP.GT.AND P5, PT, R230, R173, PT ;  /* 0x000000ade600720c */ /* 0x000fe40003fa4270 */
[-C--:B------:R-:W-:Y:S02]  /*e810*/  ISETP.GE.AND P1, PT, R3, R228.reuse, PT ;  /* 0x000000e40300720c */ /* 0x080fe40003f26270 */
[----:B------:R-:W-:Y:S02]  /*e820*/  IADD3 R3, PT, PT, R237, -0x7, RZ ;  /* 0xfffffff9ed037810 */ /* 0x000fe40007ffe0ff */
[----:B------:R-:W-:Y:S02]  /*e830*/  FSEL R6, R6, -INF , !P3 ;  /* 0xff80000006067808 */ /* 0x000fe40005800000 */
[C---:B------:R-:W-:Y:S02]  /*e840*/  ISETP.GT.AND P3, PT, R226.reuse, R169, PT ;  /* 0x000000a9e200720c */ /* 0x040fe40003f64270 */
[----:B------:R-:W-:Y:S02]  /*e850*/  FSEL R7, R11, -INF , !P0 ;  /* 0xff8000000b077808 */ /* 0x000fe40004000000 */
[----:B------:R-:W-:Y:S02]  /*e860*/  IADD3 R11, PT, PT, R237, -0x10, RZ ;  /* 0xfffffff0ed0b7810 */ /* 0x000fe40007ffe0ff */
[----:B------:R-:W-:Y:S02]  /*e870*/  ISETP.GT.AND P0, PT, R226, R173, PT ;  /* 0x000000ade200720c */ /* 0x000fe40003f04270 */
[----:B------:R-:W-:Y:S02]  /*e880*/  FSEL R192, R13, -INF , !P5 ;  /* 0xff8000000dc07808 */ /* 0x000fe40006800000 */
[----:B------:R-:W-:Y:S02]  /*e890*/  ISETP.GT.AND P5, PT, R230, R3, PT ;  /* 0x00000003e600720c */ /* 0x000fe40003fa4270 */
[----:B------:R-:W-:Y:S02]  /*e8a0*/  IADD3 R177, PT, PT, R237, 0x1, RZ ;  /* 0x00000001edb17810 */ /* 0x000fe40007ffe0ff */
[----:B------:R-:W-:Y:S02]  /*e8b0*/  FSEL R9, R10, -INF , !P3 ;  /* 0xff8000000a097808 */ /* 0x000fe40005800000 */
[C---:B------:R-:W-:Y:S02]  /*e8c0*/  ISETP.GT.AND P3, PT, R226.reuse, R11, PT ;  /* 0x0000000be200720c */ /* 0x040fe40003f64270 */
[----:B------:R-:W-:Y:S02]  /*e8d0*/  FSEL R15, R15, -INF , !P0 ;  /* 0xff8000000f0f7808 */ /* 0x000fe40004000000 */
[----:B------:R-:W-:Y:S02]  /*e8e0*/  IADD3 R167, PT, PT, R237, -0x8, RZ ;  /* 0xfffffff8eda77810 */ /* 0x000fe40007ffe0ff */
[----:B------:R-:W-:Y:S02]  /*e8f0*/  ISETP.GT.AND P0, PT, R226, R3, PT ;  /* 0x00000003e200720c */ /* 0x000fe40003f04270 */
[----:B------:R-:W-:Y:S02]  /*e900*/  FSEL R172, R17, -INF , !P5 ;  /* 0xff80000011ac7808 */ /* 0x000fe40006800000 */
[----:B------:R-:W-:Y:S02]  /*e910*/  ISETP.GT.AND P5, PT, R230, R177, PT ;  /* 0x000000b1e600720c */ /* 0x000fe40003fa4270 */
[----:B------:R-:W-:Y:S02]  /*e920*/  FSEL R197, R14, -INF , !P3 ;  /* 0xff8000000ec57808 */ /* 0x000fe40005800000 */
[----:B------:R-:W-:Y:S02]  /*e930*/  IADD3 R17, PT, PT, R237, 0x9, RZ ;  /* 0x00000009ed117810 */ /* 0x000fe40007ffe0ff */
[C---:B------:R-:W-:Y:S02]  /*e940*/  ISETP.GT.AND P3, PT, R226.reuse, R167, PT ;  /* 0x000000a7e200720c */ /* 0x040fe40003f64270 */
[----:B------:R-:W-:Y:S02]  /*e950*/  FSEL R19, R19, -INF , !P0 ;  /* 0xff80000013137808 */ /* 0x000fe40004000000 */
[----:B------:R-:W-:Y:S02]  /*e960*/  ISETP.GT.AND P0, PT, R226, R177, PT ;  /* 0x000000b1e200720c */ /* 0x000fe40003f04270 */
[----:B------:R-:W-:Y:S02]  /*e970*/  FSEL R204, R21, -INF , !P5 ;  /* 0xff80000015cc7808 */ /* 0x000fe40006800000 */
[C---:B------:R-:W-:Y:S02]  /*e980*/  ISETP.GT.AND P5, PT, R230.reuse, R17, PT ;  /* 0x00000011e600720c */ /* 0x040fe40003fa4270 */
[----:B------:R-:W-:Y:S02]  /*e990*/  ISETP.GT.AND P6, PT, R230, R11, PT ;  /* 0x0000000be600720c */ /* 0x000fe40003fc4270 */
[----:B------:R-:W-:Y:S02]  /*e9a0*/  FSEL R18, R18, -INF , !P3 ;  /* 0xff80000012127808 */ /* 0x000fe40005800000 */
[----:B------:R-:W-:Y:S02]  /*e9b0*/  ISETP.GT.AND P3, PT, R226, R237, PT ;  /* 0x000000ede200720c */ /* 0x000fe40003f64270 */
[----:B------:R-:W-:Y:S02]  /*e9c0*/  FSEL R23, R23, -INF , !P0 ;  /* 0xff80000017177808 */ /* 0x000fe40004000000 */
[----:B------:R-:W-:Y:S02]  /*e9d0*/  IADD3 R171, PT, PT, R237, 0x8, RZ ;  /* 0x00000008edab7810 */ /* 0x000fe40007ffe0ff */
[----:B------:R-:W-:Y:S02]  /*e9e0*/  FSEL R194, R12, -INF , !P6 ;  /* 0xff8000000cc27808 */ /* 0x000fe40007000000 */
[----:B------:R-:W-:Y:S02]  /*e9f0*/  ISETP.GT.AND P0, PT, R226, R17, PT ;  /* 0x00000011e200720c */ /* 0x000fe40003f04270 */
[----:B------:R-:W-:Y:S02]  /*ea00*/  FSEL R200, R25, -INF , !P5 ;  /* 0xff80000019c87808 */ /* 0x000fe40006800000 */
[----:B------:R-:W-:Y:S02]  /*ea10*/  IADD3 R25, PT, PT, R237, 0x11, RZ ;  /* 0x00000011ed197810 */ /* 0x000fe40007ffe0ff */
[----:B------:R-:W-:Y:S02]  /*ea20*/  ISETP.GT.AND P6, PT, R230, R167, PT ;  /* 0x000000a7e600720c */ /* 0x000fe40003fc4270 */
[----:B------:R-:W-:Y:S02]  /*ea30*/  FSEL R22, R22, -INF , !P3 ;  /* 0xff80000016167808 */ /* 0x000fe40005800000 */
[----:B------:R-:W-:Y:S02]  /*ea40*/  ISETP.GT.AND P3, PT, R226, R171, PT ;  /* 0x000000abe200720c */ /* 0x000fe40003f64270 */
[----:B------:R-:W-:Y:S02]  /*ea50*/  FSEL R27, R27, -INF , !P0 ;  /* 0xff8000001b1b7808 */ /* 0x000fe40004000000 */
[C---:B------:R-:W-:Y:S02]  /*ea60*/  IADD3 R179, PT, PT, R237.reuse, 0x10, RZ ;  /* 0x00000010edb37810 */ /* 0x040fe40007ffe0ff */
[----:B------:R-:W-:Y:S02]  /*ea70*/  FSEL R16, R16, -INF , !P6 ;  /* 0xff80000010107808 */ /* 0x000fe40007000000 */
[----:B------:R-:W-:Y:S02]  /*ea80*/  ISETP.GT.AND P0, PT, R226, R25, PT ;  /* 0x00000019e200720c */ /* 0x000fe40003f04270 */
[----:B------:R-:W-:Y:S02]  /*ea90*/  IADD3 R21, PT, PT, R237, 0x19, RZ ;  /* 0x00000019ed157810 */ /* 0x000fe40007ffe0ff */
[----:B------:R-:W-:Y:S02]  /*eaa0*/  ISETP.GT.AND P6, PT, R230, R237, PT ;  /* 0x000000ede600720c */ /* 0x000fe40003fc4270 */
[----:B------:R-:W-:Y:S02]  /*eab0*/  FSEL R26, R26, -INF , !P3 ;  /* 0xff8000001a1a7808 */ /* 0x000fe40005800000 */
[----:B------:R-:W-:Y:S02]  /*eac0*/  ISETP.GT.AND P5, PT, R230, R25, PT ;  /* 0x00000019e600720c */ /* 0x000fe40003fa4270 */
[----:B------:R-:W-:Y:S02]  /*ead0*/  ISETP.GT.AND P3, PT, R226, R179, PT ;  /* 0x000000b3e200720c */ /* 0x000fe40003f64270 */
[----:B------:R-:W-:Y:S02]  /*eae0*/  FSEL R31, R31, -INF , !P0 ;  /* 0xff8000001f1f7808 */ /* 0x000fe40004000000 */
[----:B------:R-:W-:Y:S02]  /*eaf0*/  IADD3 R13, PT, PT, R237, 0x18, RZ ;  /* 0x00000018ed0d7810 */ /* 0x000fe40007ffe0ff */
[----:B------:R-:W-:Y:S02]  /*eb00*/  FSEL R20, R20, -INF , !P6 ;  /* 0xff80000014147808 */ /* 0x000fe40007000000 */
[----:B------:R-:W-:Y:S02]  /*eb10*/  ISETP.GT.AND P0, PT, R226, R21, PT ;  /* 0x00000015e200720c */ /* 0x000fe40003f04270 */
[----:B------:R-:W-:Y:S02]  /*eb20*/  ISETP.GT.AND P6, PT, R230, R171, PT ;  /* 0x000000abe600720c */ /* 0x000fe40003fc4270 */
[----:B------:R-:W-:Y:S02]  /*eb30*/  FSEL R29, R29, -INF , !P5 ;  /* 0xff8000001d1d7808 */ /* 0x000fe40006800000 */
[----:B------:R-:W-:Y:S02]  /*eb40*/  FSEL R30, R30, -INF , !P3 ;  /* 0xff8000001e1e7808 */ /* 0x000fe40005800000 */
[----:B------:R-:W-:Y:S02]  /*eb50*/  ISETP.GT.AND P5, PT, R230, R21, PT ;  /* 0x00000015e600720c */ /* 0x000fe40003fa4270 */
[----:B------:R-:W-:Y:S02]  /*eb60*/  ISETP.GT.AND P3, PT, R226, R13, PT ;  /* 0x0000000de200720c */ /* 0x000fe40003f64270 */
[----:B------:R-:W-:Y:S02]  /*eb70*/  FSEL R35, R35, -INF , !P0 ;  /* 0xff80000023237808 */ /* 0x000fe40004000000 */
[----:B------:R-:W-:Y:S02]  /*eb80*/  FSEL R24, R24, -INF , !P6 ;  /* 0xff80000018187808 */ /* 0x000fe40007000000 */
[----:B------:R-:W-:Y:S02]  /*eb90*/  ISETP.GE.AND P0, PT, R237, R229, PT ;  /* 0x000000e5ed00720c */ /* 0x000fe40003f06270 */
[----:B------:R-:W-:Y:S02]  /*eba0*/  ISETP.GT.AND P6, PT, R230, R179, PT ;  /* 0x000000b3e600720c */ /* 0x000fe40003fc4270 */
[----:B------:R-:W-:Y:S02]  /*ebb0*/  FSEL R33, R33, -INF , !P5 ;  /* 0xff80000021217808 */ /* 0x000fe40006800000 */
[----:B------:R-:W-:Y:S02]  /*ebc0*/  FSEL R34, R34, -INF , !P3 ;  /* 0xff80000022227808 */ /* 0x000fe40005800000 */
[-C--:B------:R-:W-:Y:S02]  /*ebd0*/  ISETP.GE.AND P3, PT, R237, R228.reuse, PT ;  /* 0x000000e4ed00720c */ /* 0x080fe40003f66270 */
[-C--:B------:R-:W-:Y:S02]  /*ebe0*/  ISETP.GE.AND P5, PT, R175, R229.reuse, PT ;  /* 0x000000e5af00720c */ /* 0x080fe40003fa6270 */
[----:B------:R-:W-:Y:S02]  /*ebf0*/  FSEL R206, R20, -INF , !P0 ;  /* 0xff80000014ce7808 */ /* 0x000fe40004000000 */
[----:B------:R-:W-:Y:S02]  /*ec00*/  FSEL R28, R28, -INF , !P6 ;  /* 0xff8000001c1c7808 */ /* 0x000fe40007000000 */
[----:B------:R-:W-:Y:S02]  /*ec10*/  ISETP.GE.AND P0, PT, R169, R229, PT ;  /* 0x000000e5a900720c */ /* 0x000fe40003f06270 */
[----:B------:R-:W-:Y:S02]  /*ec20*/  FSEL R14, R164, -INF , !P4 ;  /* 0xff800000a40e7808 */ /* 0x000fe40006000000 */
[----:B------:R-:W-:Y:S02]  /*ec30*/  ISETP.GT.AND P6, PT, R230, R13, PT ;  /* 0x0000000de600720c */ /* 0x000fe40003fc4270 */
[----:B------:R-:W-:Y:S02]  /*ec40*/  FSEL R207, R22, -INF , !P3 ;  /* 0xff80000016cf7808 */ /* 0x000fe40005800000 */
[----:B------:R-:W-:Y:S02]  /*ec50*/  FSEL R12, R4, -INF , !P5 ;  /* 0xff800000040c7808 */ /* 0x000fe40006800000 */
[-C--:B------:R-:W-:Y:S02]  /*ec60*/  ISETP.GE.AND P4, PT, R165, R229.reuse, PT ;  /* 0x000000e5a500720c */ /* 0x080fe40003f86270 */
[-C--:B------:R-:W-:Y:S02]  /*ec70*/  ISETP.GE.AND P3, PT, R169, R228.reuse, PT ;  /* 0x000000e4a900720c */ /* 0x080fe40003f66270 */
[-C--:B------:R-:W-:Y:S02]  /*ec80*/  ISETP.GE.AND P5, PT, R165, R228.reuse, PT ;  /* 0x000000e4a500720c */ /* 0x080fe40003fa6270 */
[----:B------:R-:W-:Y:S02]  /*ec90*/  FSEL R10, R166, -INF , !P0 ;  /* 0xff800000a60a7808 */ /* 0x000fe40004000000 */
[----:B------:R-:W-:Y:S02]  /*eca0*/  FSEL R32, R32, -INF , !P6 ;  /* 0xff80000020207808 */ /* 0x000fe40007000000 */
[-C--:B------:R-:W-:Y:S02]  /*ecb0*/  ISETP.GE.AND P0, PT, R11, R229.reuse, PT ;  /* 0x000000e50b00720c */ /* 0x080fe40003f06270 */
[-C--:B------:R-:W-:Y:S02]  /*ecc0*/  ISETP.GE.AND P6, PT, R175, R228.reuse, PT ;  /* 0x000000e4af00720c */ /* 0x080fe40003fc6270 */
[----:B------:R-:W-:Y:S02]  /*ecd0*/  FSEL R8, R8, -INF , !P4 ;  /* 0xff80000008087808 */ /* 0x000fe40006000000 */
[----:B------:R-:W-:Y:S02]  /*ece0*/  FSEL R9, R9, -INF , !P3 ;  /* 0xff80000009097808 */ /* 0x000fe40005800000 */
[----:B------:R-:W-:Y:S02]  /*ecf0*/  FSEL R7, R7, -INF , !P5 ;  /* 0xff80000007077808 */ /* 0x000fe40006800000 */
[-C--:B------:R-:W-:Y:S02]  /*ed00*/  ISETP.GE.AND P4, PT, R11, R228.reuse, PT ;  /* 0x000000e40b00720c */ /* 0x080fe40003f86270 */
[----:B------:R-:W-:Y:S02]  /*ed10*/  FSEL R11, R6, -INF , !P1 ;  /* 0xff800000060b7808 */ /* 0x000fe40004800000 */
[CC--:B------:R-:W-:Y:S02]  /*ed20*/  ISETP.GE.AND P3, PT, R3.reuse, R229.reuse, PT ;  /* 0x000000e50300720c */ /* 0x0c0fe40003f66270 */
[----:B------:R-:W-:Y:S02]  /*ed30*/  ISETP.GE.AND P5, PT, R3, R228, PT ;  /* 0x000000e40300720c */ /* 0x000fe40003fa6270 */
[----:B------:R-:W-:Y:S02]  /*ed40*/  FMNMX3.FTZ R3, R0, R14, R12, !PT ;  /* 0x0000000e00037276 */ /* 0x000fe4000781000c */
[-C--:B------:R-:W-:Y:S02]  /*ed50*/  ISETP.GE.AND P1, PT, R173, R229.reuse, PT ;  /* 0x000000e5ad00720c */ /* 0x080fe40003f26270 */
[----:B------:R-:W-:Y:S02]  /*ed60*/  FSEL R194, R194, -INF , !P0 ;  /* 0xff800000c2c27808 */ /* 0x000fe40004000000 */
[----:B------:R-:W-:Y:S02]  /*ed70*/  ISETP.GE.AND P0, PT, R167, R229, PT ;  /* 0x000000e5a700720c */ /* 0x000fe40003f06270 */
[----:B------:R-:W-:Y:S02]  /*ed80*/  FSEL R5, R5, -INF , !P6 ;  /* 0xff80000005057808 */ /* 0x000fe40007000000 */
[----:B------:R-:W-:Y:S02]  /*ed90*/  FSEL R192, R192, -INF , !P1 ;  /* 0xff800000c0c07808 */ /* 0x000fe40004800000 */
[----:B------:R-:W-:Y:S02]  /*eda0*/  FMNMX3.FTZ R3, R3, R10, R8, !PT ;  /* 0x0000000a03037276 */ /* 0x000fe40007810008 */
[----:B------:R-:W-:Y:S02]  /*edb0*/  FSEL R174, R16, -INF , !P0 ;  /* 0xff80000010ae7808 */ /* 0x000fe40004000000 */
[----:B------:R-:W-:Y:S02]  /*edc0*/  ISETP.GE.AND P6, PT, R173, R228, PT ;  /* 0x000000e4ad00720c */ /* 0x000fe40003fc6270 */
[----:B------:R-:W-:Y:S02]  /*edd0*/  FMNMX3.FTZ R4, R2, R11, R5, !PT ;  /* 0x0000000b02047276 */ /* 0x000fe40007810005 */
[----:B------:R-:W-:Y:S02]  /*ede0*/  ISETP.GE.AND P0, PT, R177, R229, PT ;  /* 0x000000e5b100720c */ /* 0x000fe40003f06270 */
[----:B------:R-:W-:Y:S02]  /*edf0*/  FSEL R172, R172, -INF , !P3 ;  /* 0xff800000acac7808 */ /* 0x000fe40005800000 */
[----:B------:R-:W-:Y:S02]  /*ee00*/  FMNMX3.FTZ R3, R3, R194, R192, !PT ;  /* 0x000000c203037276 */ /* 0x000fe400078100c0 */
[----:B------:R-:W-:Y:S02]  /*ee10*/  ISETP.GE.AND P1, PT, R167, R228, PT ;  /* 0x000000e4a700720c */ /* 0x000fe40003f26270 */
[----:B------:R-:W-:Y:S02]  /*ee20*/  FSEL R197, R197, -INF , !P4 ;  /* 0xff800000c5c57808 */ /* 0x000fe40006000000 */
[----:B------:R-:W-:Y:S02]  /*ee30*/  FSEL R195, R15, -INF , !P6 ;  /* 0xff8000000fc37808 */ /* 0x000fe40007000000 */
[----:B------:R-:W-:Y:S02]  /*ee40*/  FMNMX3.FTZ R4, R4, R9, R7, !PT ;  /* 0x0000000904047276 */ /* 0x000fe40007810007 */
[----:B------:R-:W-:Y:S02]  /*ee50*/  FSEL R204, R204, -INF , !P0 ;  /* 0xff800000cccc7808 */ /* 0x000fe40004000000 */
[-C--:B------:R-:W-:Y:S02]  /*ee60*/  ISETP.GE.AND P0, PT, R17, R229.reuse, PT ;  /* 0x000000e51100720c */ /* 0x080fe40003f06270 */
[----:B------:R-:W-:Y:S02]  /*ee70*/  FMNMX3.FTZ R3, R3, R174, R172, !PT ;  /* 0x000000ae03037276 */ /* 0x000fe400078100ac */
[----:B------:R-:W-:Y:S02]  /*ee80*/  ISETP.GE.AND P4, PT, R171, R229, PT ;  /* 0x000000e5ab00720c */ /* 0x000fe40003f86270 */
[----:B------:R-:W-:Y:S02]  /*ee90*/  FSEL R175, R18, -INF , !P1 ;  /* 0xff80000012af7808 */ /* 0x000fe40004800000 */
[----:B------:R-:W-:Y:S02]  /*eea0*/  FSEL R173, R19, -INF , !P5 ;  /* 0xff80000013ad7808 */ /* 0x000fe40006800000 */
[-C--:B------:R-:W-:Y:S02]  /*eeb0*/  ISETP.GE.AND P3, PT, R177, R228.reuse, PT ;  /* 0x000000e4b100720c */ /* 0x080fe40003f66270 */
[----:B------:R-:W-:Y:S02]  /*eec0*/  FMNMX3.FTZ R4, R4, R197, R195, !PT ;  /* 0x000000c504047276 */ /* 0x000fe400078100c3 */
[----:B------:R-:W-:Y:S02]  /*eed0*/  ISETP.GE.AND P6, PT, R171, R228, PT ;  /* 0x000000e4ab00720c */ /* 0x000fe40003fc6270 */
[-C--:B------:R-:W-:Y:S02]  /*eee0*/  ISETP.GE.AND P5, PT, R179, R229.reuse, PT ;  /* 0x000000e5b300720c */ /* 0x080fe40003fa6270 */
[----:B------:R-:W-:Y:S02]  /*eef0*/  FSEL R200, R200, -INF , !P0 ;  /* 0xff800000c8c87808 */ /* 0x000fe40004000000 */
[----:B------:R-:W-:Y:S02]  /*ef00*/  FSEL R202, R24, -INF , !P4 ;  /* 0xff80000018ca7808 */ /* 0x000fe40006000000 */
[----:B------:R-:W-:Y:S02]  /*ef10*/  ISETP.GE.AND P0, PT, R25, R229, PT ;  /* 0x000000e51900720c */ /* 0x000fe40003f06270 */
[----:B------:R-:W-:Y:S02]  /*ef20*/  FMNMX3.FTZ R3, R3, R206, R204, !PT ;  /* 0x000000ce03037276 */ /* 0x000fe400078100cc */
[----:B------:R-:W-:Y:S02]  /*ef30*/  FSEL R205, R23, -INF , !P3 ;  /* 0xff80000017cd7808 */ /* 0x000fe40005800000 */
[----:B------:R-:W-:Y:S02]  /*ef40*/  FMNMX3.FTZ R4, R4, R175, R173, !PT ;  /* 0x000000af04047276 */ /* 0x000fe400078100ad */
[----:B------:R-:W-:Y:S02]  /*ef50*/  ISETP.GE.AND P1, PT, R17, R228, PT ;  /* 0x000000e41100720c */ /* 0x000fe40003f26270 */
[----:B------:R-:W-:Y:S02]  /*ef60*/  FSEL R190, R28, -INF , !P5 ;  /* 0xff8000001cbe7808 */ /* 0x000fe40006800000 */
[----:B------:R-:W-:Y:S02]  /*ef70*/  FSEL R203, R26, -INF , !P6 ;  /* 0xff8000001acb7808 */ /* 0x000fe40007000000 */
[-C--:B------:R-:W-:Y:S02]  /*ef80*/  ISETP.GE.AND P5, PT, R21, R229.reuse, PT ;  /* 0x000000e51500720c */ /* 0x080fe40003fa6270 */
[----:B------:R-:W-:Y:S02]  /*ef90*/  FSEL R188, R29, -INF , !P0 ;  /* 0xff8000001dbc7808 */ /* 0x000fe40004000000 */
[----:B------:R-:W-:Y:S02]  /*efa0*/  ISETP.GE.AND P6, PT, R13, R229, PT ;  /* 0x000000e50d00720c */ /* 0x000fe40003fc6270 */
[----:B------:R-:W-:Y:S02]  /*efb0*/  FMNMX3.FTZ R3, R3, R202, R200, !PT ;  /* 0x000000ca03037276 */ /* 0x000fe400078100c8 */
[-C--:B------:R-:W-:Y:S02]  /*efc0*/  ISETP.GE.AND P4, PT, R179, R228.reuse, PT ;  /* 0x000000e4b300720c */ /* 0x080fe40003f86270 */
[----:B------:R-:W-:Y:S02]  /*efd0*/  ISETP.GE.AND P3, PT, R25, R228, PT ;  /* 0x000000e41900720c */ /* 0x000fe40003f66270 */
[----:B------:R-:W-:Y:S02]  /*efe0*/  FSEL R201, R27, -INF , !P1 ;  /* 0xff8000001bc97808 */ /* 0x000fe40004800000 */
[----:B------:R-:W-:Y:S02]  /*eff0*/  FMNMX3.FTZ R4, R4, R207, R205, !PT ;  /* 0x000000cf04047276 */ /* 0x000fe400078100cd */
[----:B------:R-:W-:Y:S02]  /*f000*/  FSEL R177, R33, -INF , !P5 ;  /* 0xff80000021b17808 */ /* 0x000fe40006800000 */
[----:B------:R-:W-:Y:S02]  /*f010*/  FSEL R178, R32, -INF , !P6 ;  /* 0xff80000020b27808 */ /* 0x000fe40007000000 */
[----:B------:R-:W-:Y:S02]  /*f020*/  FMNMX3.FTZ R3, R3, R190, R188, !PT ;  /* 0x000000be03037276 */ /* 0x000fe400078100bc */
[-C--:B------:R-:W-:Y:S02]  /*f030*/  ISETP.GE.AND P0, PT, R21, R228.reuse, PT ;  /* 0x000000e41500720c */ /* 0x080fe40003f06270 */
[----:B------:R-:W-:Y:S01]  /*f040*/  FSEL R191, R30, -INF , !P4 ;  /* 0xff8000001ebf7808 */ /* 0x000fe20006000000 */
[----:B------:R-:W-:Y:S01]  /*f050*/  LDSM.16.MT88.4 R20, [R212+0x10000] ;  /* 0x01000000d414783b */ /* 0x000fe20000004200 */
[----:B------:R-:W-:Y:S02]  /*f060*/  FSEL R189, R31, -INF , !P3 ;  /* 0xff8000001fbd7808 */ /* 0x000fe40005800000 */
[----:B------:R-:W-:Y:S02]  /*f070*/  ISETP.GE.AND P1, PT, R13, R228, PT ;  /* 0x000000e40d00720c */ /* 0x000fe40003f26270 */
[----:B------:R-:W-:Y:S02]  /*f080*/  FMNMX3.FTZ R4, R4, R203, R201, !PT ;  /* 0x000000cb04047276 */ /* 0x000fe400078100c9 */
[----:B------:R-:W-:Y:S02]  /*f090*/  FMNMX3.FTZ R15, R3, R178, R177, !PT ;  /* 0x000000b2030f7276 */ /* 0x000fe400078100b1 */
[----:B------:R-:W-:Y:S02]  /*f0a0*/  FSEL R165, R35, -INF , !P0 ;  /* 0xff80000023a57808 */ /* 0x000fe40004000000 */
[----:B------:R-:W-:Y:S01]  /*f0b0*/  FSEL R166, R34, -INF , !P1 ;  /* 0xff80000022a67808 */ /* 0x000fe20004800000 */
[----:B------:R-:W1:Y:S01]  /*f0c0*/  SHFL.BFLY PT, R16, R15, 0x2, 0x1f ;  /* 0x0c401f000f107f89 */ /* 0x000e6200000e0000 */
[----:B------:R-:W-:Y:S02]  /*f0d0*/  FMNMX3.FTZ R3, R4, R191, R189, !PT ;  /* 0x000000bf04037276 */ /* 0x000fe400078100bd */
[----:B------:R-:W-:Y:S02]  /*f0e0*/  IADD3 R167, PT, PT, R216, 0x10040, RZ ;  /* 0x00010040d8a77810 */ /* 0x000fe40007ffe0ff */
[----:B------:R-:W-:Y:S02]  /*f0f0*/  FMNMX3.FTZ R6, R3, R166, R165, !PT ;  /* 0x000000a603067276 */ /* 0x000fe400078100a5 */
[----:B------:R-:W-:Y:S02]  /*f100*/  @P2 IADD3 R167, PT, PT, R227, -0x40, RZ ;  /* 0xffffffc0e3a72810 */ /* 0x000fe40007ffe0ff */
[----:B------:R-:W-:Y:S01]  /*f110*/  IADD3 R237, PT, PT, R237, -0x40, RZ ;  /* 0xffffffc0eded7810 */ /* 0x000fe20007ffe0ff */
[----:B------:R-:W2:Y:S01]  /*f120*/  SHFL.BFLY PT, R3, R6, 0x2, 0x1f ;  /* 0x0c401f0006037f89 */ /* 0x000ea200000e0000 */
[----:B------:R-:W-:Y:S07]  /*f130*/  IADD3 R218, PT, PT, R218, R167, RZ ;  /* 0x000000a7dada7210 */ /* 0x000fee0007ffe0ff */
[----:B------:R-:W-:Y:S01]  /*f140*/  LDSM.16.MT88.4 R28, [R167] ;  /* 0x00000000a71c783b */ /* 0x000fe20000004200 */
[----:B-1----:R-:W-:Y:S07]  /*f150*/  FMNMX.FTZ R13, R15, R16, !PT ;  /* 0x000000100f0d7209 */ /* 0x002fee0007810000 */
[----:B------:R-:W1:Y:S01]  /*f160*/  SHFL.BFLY PT, R164, R13, 0x1, 0x1f ;  /* 0x0c201f000da47f89 */ /* 0x000e6200000e0000 */
[----:B--2---:R-:W-:Y:S07]  /*f170*/  FMNMX.FTZ R4, R6, R3, !PT ;  /* 0x0000000306047209 */ /* 0x004fee0007810000 */
[----:B------:R-:W2:Y:S01]  /*f180*/  SHFL.BFLY PT, R3, R4, 0x1, 0x1f ;  /* 0x0c201f0004037f89 */ /* 0x000ea200000e0000 */
[----:B-1----:R-:W-:Y:S04]  /*f190*/  FMNMX.FTZ R164, R13, R164, !PT ;  /* 0x000000a40da47209 */ /* 0x002fe80007810000 */
[C---:B------:R-:W-:Y:S01]  /*f1a0*/  FSETP.NEU.FTZ.AND P1, PT, R164.reuse, -INF , PT ;  /* 0xff800000a400780b */ /* 0x040fe20003f3d000 */
[----:B------:R-:W-:Y:S01]  /*f1b0*/  FMUL.FTZ R179, R164, UR4 ;  /* 0x00000004a4b37c20 */ /* 0x000fe20008410000 */
[----:B--2---:R-:W-:Y:S04]  /*f1c0*/  FMNMX.FTZ R3, R4, R3, !PT ;  /* 0x0000000304037209 */ /* 0x004fe80007810000 */
[----:B------:R-:W-:Y:S02]  /*f1d0*/  FSEL R179, R179, RZ, P1 ;  /* 0x000000ffb3b37208 */ /* 0x000fe40000800000 */
[C---:B------:R-:W-:Y:S01]  /*f1e0*/  FSETP.NEU.FTZ.AND P0, PT, R3.reuse, -INF , PT ;  /* 0xff8000000300780b */ /* 0x040fe20003f1d000 */
[----:B------:R-:W-:Y:S02]  /*f1f0*/  FMUL.FTZ R176, R3, UR4 ;  /* 0x0000000403b07c20 */ /* 0x000fe40008410000 */
[--C-:B------:R-:W-:Y:S01]  /*f200*/  FFMA.FTZ R187, R14, UR4, -R179.reuse ;  /* 0x000000040ebb7c23 */ /* 0x100fe200080108b3 */
[--C-:B------:R-:W-:Y:S01]  /*f210*/  FFMA.FTZ R186, R12, UR4, -R179.reuse ;  /* 0x000000040cba7c23 */ /* 0x100fe200080108b3 */
[--C-:B------:R-:W-:Y:S01]  /*f220*/  FFMA.FTZ R182, R10, UR4, -R179.reuse ;  /* 0x000000040ab67c23 */ /* 0x100fe200080108b3 */
[----:B------:R-:W-:Y:S01]  /*f230*/  FSEL R176, R176, RZ, P0 ;  /* 0x000000ffb0b07208 */ /* 0x000fe20000000000 */
[----:B------:R-:W1:Y:S01]  /*f240*/  LDSM.16.MT88.4 R12, [R216+0x10000] ;  /* 0x01000000d80c783b */ /* 0x000e620000004200 */
[--C-:B------:R-:W-:Y:S01]  /*f250*/  FFMA.FTZ R181, R8, UR4, -R179.reuse ;  /* 0x0000000408b57c23 */ /* 0x100fe200080108b3 */
[----:B------:R-:W-:Y:S01]  /*f260*/  MUFU.EX2 R187, R187 ;  /* 0x000000bb00bb7308 */ /* 0x000fe20000000800 */
[--C-:B------:R-:W-:Y:S01]  /*f270*/  FFMA.FTZ R196, R174, UR4, -R179.reuse ;  /* 0x00000004aec47c23 */ /* 0x100fe200080108b3 */
[--C-:B------:R-:W-:Y:S01]  /*f280*/  FFMA.FTZ R184, R5, UR4, -R176.reuse ;  /* 0x0000000405b87c23 */ /* 0x100fe200080108b0 */
[----:B------:R-:W-:Y:S01]  /*f290*/  FSEL R5, R164, RZ, P1 ;  /* 0x000000ffa4057208 */ /* 0x000fe20000800000 */
[--C-:B------:R-:W-:Y:S01]  /*f2a0*/  FFMA.FTZ R185, R11, UR4, -R176.reuse ;  /* 0x000000040bb97c23 */ /* 0x100fe200080108b0 */
[--C-:B------:R-:W-:Y:S01]  /*f2b0*/  FFMA.FTZ R180, R9, UR4, -R176.reuse ;  /* 0x0000000409b47c23 */ /* 0x100fe200080108b0 */
[--C-:B------:R-:W-:Y:S01]  /*f2c0*/  FFMA.FTZ R183, R7, UR4, -R176.reuse ;  /* 0x0000000407b77c23 */ /* 0x100fe200080108b0 */
[----:B------:R-:W-:Y:S01]  /*f2d0*/  FFMA.FTZ R198, R175, UR4, -R176 ;  /* 0x00000004afc67c23 */ /* 0x000fe200080108b0 */
[----:B------:R-:W-:Y:S01]  /*f2e0*/  FADD.FTZ R0, -R5, R0 ;  /* 0x0000000005007221 */ /* 0x000fe20000010100 */
[----:B------:R-:W-:Y:S01]  /*f2f0*/  FSEL R5, R3, RZ, P0 ;  /* 0x000000ff03057208 */ /* 0x000fe20000000000 */
[----:B------:R-:W2:Y:S01]  /*f300*/  MUFU.EX2 R186, R186 ;  /* 0x000000ba00ba7308 */ /* 0x000ea20000000800 */
[----:B------:R-:W-:Y:S01]  /*f310*/  FFMA.FTZ R199, R173, UR4, -R176 ;  /* 0x00000004adc77c23 */ /* 0x000fe200080108b0 */
[----:B------:R-:W-:Y:S01]  /*f320*/  FMUL.FTZ R6, R0, UR4 ;  /* 0x0000000400067c20 */ /* 0x000fe20008410000 */
[--C-:B------:R-:W-:Y:S01]  /*f330*/  FFMA.FTZ R193, R192, UR4, -R179.reuse ;  /* 0x00000004c0c17c23 */ /* 0x100fe200080108b3 */
[----:B------:R-:W-:Y:S01]  /*f340*/  FADD.FTZ R0, -R5, R2 ;  /* 0x0000000205007221 */ /* 0x000fe20000010100 */
[--C-:B------:R-:W-:Y:S01]  /*f350*/  FFMA.FTZ R195, R195, UR4, -R176.reuse ;  /* 0x00000004c3c37c23 */ /* 0x100fe200080108b0 */
[--C-:B------:R-:W-:Y:S01]  /*f360*/  FFMA.FTZ R209, R204, UR4, -R179.reuse ;  /* 0x00000004ccd17c23 */ /* 0x100fe200080108b3 */
[--C-:B------:R-:W-:Y:S01]  /*f370*/  FFMA.FTZ R204, R207, UR4, -R176.reuse ;  /* 0x00000004cfcc7c23 */ /* 0x100fe200080108b0 */
[----:B------:R-:W-:Y:S02]  /*f380*/  FMUL.FTZ R8, R0, UR4 ;  /* 0x0000000400087c20 */ /* 0x000fe40008410000 */
[----:B------:R-:W-:Y:S01]  /*f390*/  MUFU.EX2 R185, R185 ;  /* 0x000000b900b97308 */ /* 0x000fe20000000800 */
[--C-:B------:R-:W-:Y:S01]  /*f3a0*/  FFMA.FTZ R207, R200, UR4, -R179.reuse ;  /* 0x00000004c8cf7c23 */ /* 0x100fe200080108b3 */
[--C-:B------:R-:W-:Y:S01]  /*f3b0*/  FFMA.FTZ R206, R206, UR4, -R179.reuse ;  /* 0x00000004cece7c23 */ /* 0x100fe200080108b3 */
[--C-:B------:R-:W-:Y:S01]  /*f3c0*/  FFMA.FTZ R205, R205, UR4, -R176.reuse ;  /* 0x00000004cdcd7c23 */ /* 0x100fe200080108b0 */
[--C-:B------:R-:W-:Y:S01]  /*f3d0*/  FFMA.FTZ R202, R202, UR4, -R179.reuse ;  /* 0x00000004caca7c23 */ /* 0x100fe200080108b3 */
[--C-:B------:R-:W-:Y:S01]  /*f3e0*/  FFMA.FTZ R200, R203, UR4, -R176.reuse ;  /* 0x00000004cbc87c23 */ /* 0x100fe200080108b0 */
[--C-:B------:R-:W-:Y:S01]  /*f3f0*/  FFMA.FTZ R201, R201, UR4, -R176.reuse ;  /* 0x00000004c9c97c23 */ /* 0x100fe200080108b0 */
[--C-:B------:R-:W-:Y:S03]  /*f400*/  FFMA.FTZ R203, R188, UR4, -R179.reuse ;  /* 0x00000004bccb7c23 */ /* 0x100fe600080108b3 */
[----:B------:R-:W3:Y:S01]  /*f410*/  MUFU.EX2 R184, R184 ;  /* 0x000000b800b87308 */ /* 0x000ee20000000800 */
[----:B--2---:R-:W-:Y:S01]  /*f420*/  F2FP.BF16.F32.PACK_AB R168, R186, R187 ;  /* 0x000000bbbaa8723e */ /* 0x004fe200000010ff */
[--C-:B------:R-:W-:Y:S01]  /*f430*/  FFMA.FTZ R188, R191, UR4, -R176.reuse ;  /* 0x00000004bfbc7c23 */ /* 0x100fe200080108b0 */
[--C-:B------:R-:W-:Y:S01]  /*f440*/  FFMA.FTZ R191, R178, UR4, -R179.reuse ;  /* 0x00000004b2bf7c23 */ /* 0x100fe200080108b3 */
[--C-:B------:R-:W-:Y:S01]  /*f450*/  FFMA.FTZ R190, R190, UR4, -R179.reuse ;  /* 0x00000004bebe7c23 */ /* 0x100fe200080108b3 */
[--C-:B------:R-:W-:Y:S01]  /*f460*/  FFMA.FTZ R189, R189, UR4, -R176.reuse ;  /* 0x00000004bdbd7c23 */ /* 0x100fe200080108b0 */
[--C-:B------:R-:W-:Y:S04]  /*f470*/  FFMA.FTZ R166, R166, UR4, -R176.reuse ;  /* 0x00000004a6a67c23 */ /* 0x100fe800080108b0 */
[----:B------:R-:W-:Y:S10]  /*f480*/  MUFU.EX2 R182, R182 ;  /* 0x000000b600b67308 */ /* 0x000ff40000000800 */
[----:B------:R-:W2:Y:S01]  /*f490*/  MUFU.EX2 R181, R181 ;  /* 0x000000b500b57308 */ /* 0x000ea20000000800 */
[----:B---3--:R-:W-:Y:S09]  /*f4a0*/  F2FP.BF16.F32.PACK_AB R169, R184, R185 ;  /* 0x000000b9b8a9723e */ /* 0x008ff200000010ff */
[----:B------:R-:W-:Y:S10]  /*f4b0*/  MUFU.EX2 R180, R180 ;  /* 0x000000b400b47308 */ /* 0x000ff40000000800 */
[----:B------:R-:W3:Y:S01]  /*f4c0*/  MUFU.EX2 R183, R183 ;  /* 0x000000b700b77308 */ /* 0x000ee20000000800 */
[----:B--2---:R-:W-:Y:S09]  /*f4d0*/  F2FP.BF16.F32.PACK_AB R170, R181, R182 ;  /* 0x000000b6b5aa723e */ /* 0x004ff200000010ff */
[----:B------:R-:W2:Y:S10]  /*f4e0*/  MUFU.EX2 R2, R6 ;  /* 0x0000000600027308 */ /* 0x000eb40000000800 */
[----:B------:R-:W4:Y:S01]  /*f4f0*/  MUFU.EX2 R0, R8 ;  /* 0x0000000800007308 */ /* 0x000f220000000800 */
[----:B---3--:R-:W-:Y:S09]  /*f500*/  F2FP.BF16.F32.PACK_AB R171, R183, R180 ;  /* 0x000000b4b7ab723e */ /* 0x008ff200000010ff */
[----:B------:R-:W-:Y:S01]  /*f510*/  MUFU.EX2 R206, R206 ;  /* 0x000000ce00ce7308 */ /* 0x000fe20000000800 */
[C---:B--2---:R-:W-:Y:S01]  /*f520*/  FMUL.FTZ R4, R2.reuse, R160 ;  /* 0x000000a002047220 */ /* 0x044fe20000410000 */
[C---:B------:R-:W-:Y:S01]  /*f530*/  FMUL.FTZ R5, R2.reuse, R161 ;  /* 0x000000a102057220 */ /* 0x040fe20000410000 */
[C---:B------:R-:W-:Y:S01]  /*f540*/  FMUL.FTZ R9, R2.reuse, R157 ;  /* 0x0000009d02097220 */ /* 0x040fe20000410000 */
[C---:B------:R-:W-:Y:S01]  /*f550*/  FMUL.FTZ R16, R2.reuse, R148 ;  /* 0x0000009402107220 */ /* 0x040fe20000410000 */
[C---:B------:R-:W-:Y:S01]  /*f560*/  FMUL.FTZ R17, R2.reuse, R149 ;  /* 0x0000009502117220 */ /* 0x040fe20000410000 */
[C---:B------:R-:W-:Y:S01]  /*f570*/  FMUL.FTZ R24, R2.reuse, R140 ;  /* 0x0000008c02187220 */ /* 0x040fe20000410000 */
[C---:B------:R-:W-:Y:S01]  /*f580*/  FMUL.FTZ R25, R2.reuse, R141 ;  /* 0x0000008d02197220 */ /* 0x040fe20000410000 */
[----:B------:R-:W-:Y:S01]  /*f590*/  FMUL.FTZ R32, R2, R132 ;  /* 0x0000008402207220 */ /* 0x000fe20000410000 */
[C---:B----4-:R-:W-:Y:S01]  /*f5a0*/  FMUL.FTZ R6, R0.reuse, R162 ;  /* 0x000000a200067220 */ /* 0x050fe20000410000 */
[----:B------:R-:W-:Y:S01]  /*f5b0*/  FMUL.FTZ R7, R0, R163 ;  /* 0x000000a300077220 */ /* 0x000fe20000410000 */
[----:B------:R-:W-:Y:S01]  /*f5c0*/  FMUL.FTZ R8, R2, R156 ;  /* 0x0000009c02087220 */ /* 0x000fe20000410000 */
[----:B------:R-:W-:Y:S01]  /*f5d0*/  LDSM.16.MT88.4 R160, [R218+0x2800] ;  /* 0x00280000daa0783b */ /* 0x000fe20000004200 */
[C---:B------:R-:W-:Y:S01]  /*f5e0*/  FMUL.FTZ R10, R0.reuse, R158 ;  /* 0x0000009e000a7220 */ /* 0x040fe20000410000 */
[C---:B------:R-:W-:Y:S01]  /*f5f0*/  FMUL.FTZ R11, R0.reuse, R159 ;  /* 0x0000009f000b7220 */ /* 0x040fe20000410000 */
[C---:B------:R-:W-:Y:S01]  /*f600*/  FMUL.FTZ R18, R0.reuse, R150 ;  /* 0x0000009600127220 */ /* 0x040fe20000410000 */
[----:B------:R-:W-:Y:S01]  /*f610*/  FMUL.FTZ R19, R0, R151 ;  /* 0x0000009700137220 */ /* 0x000fe20000410000 */
[C---:B-1----:R-:W-:Y:S01]  /*f620*/  HMMA.16816.F32.BF16 R4, R168.reuse, R12, R4 ;  /* 0x0000000ca804723c */ /* 0x042fe20000041804 */
[----:B------:R-:W-:Y:S02]  /*f630*/  MUFU.EX2 R209, R209 ;  /* 0x000000d100d17308 */ /* 0x000fe40000000800 */
[----:B------:R-:W-:Y:S02]  /*f640*/  LDSM.16.MT88.4 R148, [R218+0x800] ;  /* 0x00080000da94783b */ /* 0x000fe40000004200 */
[C---:B------:R-:W-:Y:S01]  /*f650*/  FMUL.FTZ R12, R2.reuse, R152 ;  /* 0x00000098020c7220 */ /* 0x040fe20000410000 */
[----:B------:R-:W-:Y:S01]  /*f660*/  FMUL.FTZ R13, R2, R153 ;  /* 0x00000099020d7220 */ /* 0x000fe20000410000 */
[C---:B------:R-:W-:Y:S01]  /*f670*/  FMUL.FTZ R26, R0.reuse, R142 ;  /* 0x0000008e001a7220 */ /* 0x040fe20000410000 */
[C---:B------:R-:W-:Y:S03]  /*f680*/  HMMA.16816.F32.BF16 R8, R168.reuse, R14, R8 ;  /* 0x0000000ea808723c */ /* 0x040fe60000041808 */
[----:B------:R-:W-:Y:S01]  /*f690*/  MUFU.EX2 R204, R204 ;  /* 0x000000cc00cc7308 */ /* 0x000fe20000000800 */
[C---:B------:R-:W-:Y:S01]  /*f6a0*/  FMUL.FTZ R14, R0.reuse, R154 ;  /* 0x0000009a000e7220 */ /* 0x040fe20000410000 */
[C---:B------:R-:W-:Y:S01]  /*f6b0*/  FMUL.FTZ R15, R0.reuse, R155 ;  /* 0x0000009b000f7220 */ /* 0x040fe20000410000 */
[----:B------:R-:W-:Y:S01]  /*f6c0*/  LDSM.16.MT88.4 R156, [R212+0x12800] ;  /* 0x01280000d49c783b */ /* 0x000fe20000004200 */
[----:B------:R-:W-:Y:S01]  /*f6d0*/  FMUL.FTZ R27, R0, R143 ;  /* 0x0000008f001b7220 */ /* 0x000fe20000410000 */
[----:B------:R-:W-:Y:S01]  /*f6e0*/  FMUL.FTZ R33, R2, R133 ;  /* 0x0000008502217220 */ /* 0x000fe20000410000 */
[C---:B------:R-:W-:Y:S01]  /*f6f0*/  FMUL.FTZ R34, R0.reuse, R134 ;  /* 0x0000008600227220 */ /* 0x040fe20000410000 */
[----:B------:R-:W-:Y:S01]  /*f700*/  FMUL.FTZ R35, R0, R135 ;  /* 0x0000008700237220 */ /* 0x000fe20000410000 */
[C---:B------:R-:W-:Y:S01]  /*f710*/  FMUL.FTZ R36, R2.reuse, R36 ;  /* 0x0000002402247220 */ /* 0x040fe20000410000 */
[C---:B------:R-:W-:Y:S01]  /*f720*/  HMMA.16816.F32.BF16 R12, R168.reuse, R20, R12 ;  /* 0x00000014a80c723c */ /* 0x040fe2000004180c */
[----:B------:R-:W-:Y:S01]  /*f730*/  MUFU.EX2 R205, R205 ;  /* 0x000000cd00cd7308 */ /* 0x000fe20000000800 */
[----:B------:R-:W1:Y:S01]  /*f740*/  LDSM.16.MT88.4 R152, [R218] ;  /* 0x00000000da98783b */ /* 0x000e620000004200 */
[C---:B------:R-:W-:Y:S01]  /*f750*/  FMUL.FTZ R20, R2.reuse, R144 ;  /* 0x0000009002147220 */ /* 0x040fe20000410000 */
[C---:B------:R-:W-:Y:S01]  /*f760*/  FMUL.FTZ R21, R2.reuse, R145 ;  /* 0x0000009102157220 */ /* 0x040fe20000410000 */
[----:B------:R-:W-:Y:S01]  /*f770*/  FMUL.FTZ R37, R2, R37 ;  /* 0x0000002502257220 */ /* 0x000fe20000410000 */
[C---:B------:R-:W-:Y:S01]  /*f780*/  FMUL.FTZ R38, R0.reuse, R38 ;  /* 0x0000002600267220 */ /* 0x040fe20000410000 */
[C---:B------:R-:W-:Y:S01]  /*f790*/  FMUL.FTZ R39, R0.reuse, R39 ;  /* 0x0000002700277220 */ /* 0x040fe20000410000 */
[C---:B------:R-:W-:Y:S03]  /*f7a0*/  HMMA.16816.F32.BF16 R16, R168.reuse, R22, R16 ;  /* 0x00000016a810723c */ /* 0x040fe60000041810 */
[----:B------:R-:W-:Y:S01]  /*f7b0*/  MUFU.EX2 R202, R202 ;  /* 0x000000ca00ca7308 */ /* 0x000fe20000000800 */
[----:B------:R-:W-:Y:S01]  /*f7c0*/  LDSM.16.MT88.4 R132, [R167+0x2000] ;  /* 0x00200000a784783b */ /* 0x000fe20000004200 */
[C---:B------:R-:W-:Y:S01]  /*f7d0*/  FMUL.FTZ R22, R0.reuse, R146 ;  /* 0x0000009200167220 */ /* 0x040fe20000410000 */
[----:B------:R-:W-:Y:S01]  /*f7e0*/  FMUL.FTZ R23, R0, R147 ;  /* 0x0000009300177220 */ /* 0x000fe20000410000 */
[C---:B------:R-:W-:Y:S01]  /*f7f0*/  FMUL.FTZ R40, R2.reuse, R40 ;  /* 0x0000002802287220 */ /* 0x040fe20000410000 */
[----:B------:R-:W-:Y:S01]  /*f800*/  FMUL.FTZ R41, R2, R41 ;  /* 0x0000002902297220 */ /* 0x000fe20000410000 */
[C---:B------:R-:W-:Y:S01]  /*f810*/  FMUL.FTZ R42, R0.reuse, R42 ;  /* 0x0000002a002a7220 */ /* 0x040fe20000410000 */
[----:B------:R-:W-:Y:S01]  /*f820*/  FMUL.FTZ R43, R0, R43 ;  /* 0x0000002b002b7220 */ /* 0x000fe20000410000 */
[C---:B------:R-:W-:Y:S01]  /*f830*/  FMUL.FTZ R44, R2.reuse, R44 ;  /* 0x0000002c022c7220 */ /* 0x040fe20000410000 */
[----:B------:R-:W2:Y:S01]  /*f840*/  LDSM.16.MT88.4 R144, [R216+0x12000] ;  /* 0x01200000d890783b */ /* 0x000ea20000004200 */
[C---:B------:R-:W-:Y:S01]  /*f850*/  HMMA.16816.F32.BF16 R20, R168.reuse, R28, R20 ;  /* 0x0000001ca814723c */ /* 0x040fe20000041814 */
[----:B------:R-:W-:Y:S02]  /*f860*/  MUFU.EX2 R207, R207 ;  /* 0x000000cf00cf7308 */ /* 0x000fe40000000800 */
[C---:B------:R-:W-:Y:S01]  /*f870*/  FMUL.FTZ R28, R2.reuse, R136 ;  /* 0x00000088021c7220 */ /* 0x040fe20000410000 */
[C---:B------:R-:W-:Y:S01]  /*f880*/  FMUL.FTZ R29, R2.reuse, R137 ;  /* 0x00000089021d7220 */ /* 0x040fe20000410000 */
[----:B------:R-:W-:Y:S01]  /*f890*/  FMUL.FTZ R45, R2, R45 ;  /* 0x0000002d022d7220 */ /* 0x000fe20000410000 */
[C---:B------:R-:W-:Y:S01]  /*f8a0*/  FMUL.FTZ R46, R0.reuse, R46 ;  /* 0x0000002e002e7220 */ /* 0x040fe20000410000 */
[----:B------:R-:W-:Y:S01]  /*f8b0*/  LDSM.16.MT88.4 R140, [R218+0x2000] ;  /* 0x00200000da8c783b */ /* 0x000fe20000004200 */
[C---:B------:R-:W-:Y:S03]  /*f8c0*/  HMMA.16816.F32.BF16 R24, R168.reuse, R30, R24 ;  /* 0x0000001ea818723c */ /* 0x040fe60000041818 */
[----:B------:R-:W-:Y:S01]  /*f8d0*/  MUFU.EX2 R200, R200 ;  /* 0x000000c800c87308 */ /* 0x000fe20000000800 */
[C---:B------:R-:W-:Y:S01]  /*f8e0*/  FMUL.FTZ R30, R0.reuse, R138 ;  /* 0x0000008a001e7220 */ /* 0x040fe20000410000 */
[C---:B------:R-:W-:Y:S01]  /*f8f0*/  FMUL.FTZ R31, R0.reuse, R139 ;  /* 0x0000008b001f7220 */ /* 0x040fe20000410000 */
[----:B------:R-:W-:Y:S01]  /*f900*/  FMUL.FTZ R47, R0, R47 ;  /* 0x0000002f002f7220 */ /* 0x000fe20000410000 */
[C---:B------:R-:W-:Y:S01]  /*f910*/  FMUL.FTZ R48, R2.reuse, R48 ;  /* 0x0000003002307220 */ /* 0x040fe20000410000 */
[----:B------:R-:W3:Y:S01]  /*f920*/  LDSM.16.MT88.4 R136, [R212+0x12000] ;  /* 0x01200000d488783b */ /* 0x000ee20000004200 */
[----:B------:R-:W-:Y:S01]  /*f930*/  FMUL.FTZ R49, R2, R49 ;  /* 0x0000003102317220 */ /* 0x000fe20000410000 */
[C---:B------:R-:W-:Y:S01]  /*f940*/  FMUL.FTZ R50, R0.reuse, R50 ;  /* 0x0000003200327220 */ /* 0x040fe20000410000 */
[----:B------:R-:W-:Y:S01]  /*f950*/  FMUL.FTZ R51, R0, R51 ;  /* 0x0000003300337220 */ /* 0x000fe20000410000 */
        /* <DEDUP_REMOVED lines=13> */
[----:B------:R-:W-:Y:S01]  /*fa30*/  MUFU.EX2 R193, R193 ;  /* 0x000000c100c17308 */ /* 0x000fe20000000800 */
[----:B------:R-:W-:Y:S01]  /*fa40*/  FMUL.FTZ R61, R2, R61 ;  /* 0x0000003d023d7220 */ /* 0x000fe20000410000 */
[C---:B------:R-:W-:Y:S01]  /*fa50*/  FMUL.FTZ R62, R0.reuse, R62 ;  /* 0x0000003e003e7220 */ /* 0x040fe20000410000 */
[----:B------:R-:W-:Y:S01]  /*fa60*/  FMUL.FTZ R63, R0, R63 ;  /* 0x0000003f003f7220 */ /* 0x000fe20000410000 */
[C---:B------:R-:W-:Y:S01]  /*fa70*/  FMUL.FTZ R64, R2.reuse, R64 ;  /* 0x0000004002407220 */ /* 0x040fe20000410000 */
[----:B------:R-:W-:Y:S01]  /*fa80*/  FMUL.FTZ R65, R2, R65 ;  /* 0x0000004102417220 */ /* 0x000fe20000410000 */
[C---:B--2---:R-:W-:Y:S04]  /*fa90*/  HMMA.16816.F32.BF16 R36, R168.reuse, R144, R36 ;  /* 0x00000090a824723c */ /* 0x044fe80000041824 */
[----:B------:R-:W-:Y:S01]  /*faa0*/  MUFU.EX2 R195, R195 ;  /* 0x000000c300c37308 */ /* 0x000fe20000000800 */
[--C-:B------:R-:W-:Y:S01]  /*fab0*/  FFMA.FTZ R144, R194, UR4, -R179.reuse ;  /* 0x00000004c2907c23 */ /* 0x100fe200080108b3 */
[C---:B------:R-:W-:Y:S01]  /*fac0*/  FMUL.FTZ R66, R0.reuse, R66 ;  /* 0x0000004200427220 */ /* 0x040fe20000410000 */
[----:B------:R-:W-:Y:S01]  /*fad0*/  FMUL.FTZ R67, R0, R67 ;  /* 0x0000004300437220 */ /* 0x000fe20000410000 */
[C---:B------:R-:W-:Y:S01]  /*fae0*/  FMUL.FTZ R68, R2.reuse, R68 ;  /* 0x0000004402447220 */ /* 0x040fe20000410000 */
[----:B------:R-:W-:Y:S01]  /*faf0*/  FMUL.FTZ R69, R2, R69 ;  /* 0x0000004502457220 */ /* 0x000fe20000410000 */
[C---:B------:R-:W-:Y:S04]  /*fb00*/  HMMA.16816.F32.BF16 R40, R168.reuse, R146, R40 ;  /* 0x00000092a828723c */ /* 0x040fe80000041828 */
[----:B------:R1:W2:Y:S01]  /*fb10*/  MUFU.EX2 R192, R144 ;  /* 0x0000009000c07308 */ /* 0x0002a20000000800 */
[C---:B------:R-:W-:Y:S01]  /*fb20*/  FMUL.FTZ R70, R0.reuse, R70 ;  /* 0x0000004600467220 */ /* 0x040fe20000410000 */
[----:B------:R-:W-:Y:S01]  /*fb30*/  FMUL.FTZ R71, R0, R71 ;  /* 0x0000004700477220 */ /* 0x000fe20000410000 */
[C---:B------:R-:W-:Y:S01]  /*fb40*/  FMUL.FTZ R72, R2.reuse, R72 ;  /* 0x0000004802487220 */ /* 0x040fe20000410000 */
[----:B------:R-:W-:Y:S01]  /*fb50*/  FMUL.FTZ R73, R2, R73 ;  /* 0x0000004902497220 */ /* 0x000fe20000410000 */
[C---:B------:R-:W-:Y:S01]  /*fb60*/  FMUL.FTZ R74, R0.reuse, R74 ;  /* 0x0000004a004a7220 */ /* 0x040fe20000410000 */
[C---:B---3--:R-:W-:Y:S04]  /*fb70*/  HMMA.16816.F32.BF16 R44, R168.reuse, R136, R44 ;  /* 0x00000088a82c723c */ /* 0x048fe8000004182c */
[----:B------:R-:W-:Y:S01]  /*fb80*/  MUFU.EX2 R196, R196 ;  /* 0x000000c400c47308 */ /* 0x000fe20000000800 */
[----:B------:R-:W-:Y:S01]  /*fb90*/  FMUL.FTZ R75, R0, R75 ;  /* 0x0000004b004b7220 */ /* 0x000fe20000410000 */
[C---:B------:R-:W-:Y:S01]  /*fba0*/  FMUL.FTZ R76, R2.reuse, R76 ;  /* 0x0000004c024c7220 */ /* 0x040fe20000410000 */
[----:B------:R-:W-:Y:S01]  /*fbb0*/  FMUL.FTZ R77, R2, R77 ;  /* 0x0000004d024d7220 */ /* 0x000fe20000410000 */
[C---:B------:R-:W-:Y:S01]  /*fbc0*/  FMUL.FTZ R78, R0.reuse, R78 ;  /* 0x0000004e004e7220 */ /* 0x040fe20000410000 */
[----:B------:R-:W-:Y:S01]  /*fbd0*/  FMUL.FTZ R79, R0, R79 ;  /* 0x0000004f004f7220 */ /* 0x000fe20000410000 */
[C---:B------:R-:W-:Y:S01]  /*fbe0*/  HMMA.16816.F32.BF16 R48, R168.reuse, R138, R48 ;  /* 0x0000008aa830723c */ /* 0x040fe20000041830 */
[----:B------:R-:W3:Y:S03]  /*fbf0*/  LDSM.16.MT88.4 R136, [R216+0x14000] ;  /* 0x01400000d888783b */ /* 0x000ee60000004200 */
[----:B------:R-:W-:Y:S01]  /*fc00*/  MUFU.EX2 R198, R198 ;  /* 0x000000c600c67308 */ /* 0x000fe20000000800 */
[C---:B------:R-:W-:Y:S01]  /*fc10*/  FMUL.FTZ R80, R2.reuse, R80 ;  /* 0x0000005002507220 */ /* 0x040fe20000410000 */
[----:B------:R-:W-:Y:S01]  /*fc20*/  FMUL.FTZ R81, R2, R81 ;  /* 0x0000005102517220 */ /* 0x000fe20000410000 */
[C---:B------:R-:W-:Y:S01]  /*fc30*/  FMUL.FTZ R82, R0.reuse, R82 ;  /* 0x0000005200527220 */ /* 0x040fe20000410000 */
[----:B------:R-:W-:Y:S01]  /*fc40*/  FMUL.FTZ R83, R0, R83 ;  /* 0x0000005300537220 */ /* 0x000fe20000410000 */
[C---:B------:R-:W-:Y:S01]  /*fc50*/  FMUL.FTZ R84, R2.reuse, R84 ;  /* 0x0000005402547220 */ /* 0x040fe20000410000 */
[C---:B------:R-:W-:Y:S01]  /*fc60*/  HMMA.16816.F32.BF16 R52, R168.reuse, R132, R52 ;  /* 0x00000084a834723c */ /* 0x040fe20000041834 */
[----:B-1----:R-:W-:Y:S03]  /*fc70*/  LDSM.16.MT88.4 R144, [R167+0x800] ;  /* 0x00080000a790783b */ /* 0x002fe60000004200 */
[----:B------:R-:W-:Y:S01]  /*fc80*/  MUFU.EX2 R199, R199 ;  /* 0x000000c700c77308 */ /* 0x000fe20000000800 */
[----:B------:R-:W-:Y:S01]  /*fc90*/  FMUL.FTZ R85, R2, R85 ;  /* 0x0000005502557220 */ /* 0x000fe20000410000 */
[C---:B------:R-:W-:Y:S01]  /*fca0*/  FMUL.FTZ R86, R0.reuse, R86 ;  /* 0x0000005600567220 */ /* 0x040fe20000410000 */
[----:B------:R-:W-:Y:S01]  /*fcb0*/  FMUL.FTZ R87, R0, R87 ;  /* 0x0000005700577220 */ /* 0x000fe20000410000 */
[C---:B------:R-:W-:Y:S01]  /*fcc0*/  FMUL.FTZ R88, R2.reuse, R88 ;  /* 0x0000005802587220 */ /* 0x040fe20000410000 */
[----:B------:R-:W-:Y:S01]  /*fcd0*/  FMUL.FTZ R89, R2, R89 ;  /* 0x0000005902597220 */ /* 0x000fe20000410000 */
[C---:B------:R-:W-:Y:S01]  /*fce0*/  HMMA.16816.F32.BF16 R56, R168.reuse, R134, R56 ;  /* 0x00000086a838723c */ /* 0x040fe20000041838 */
[----:B------:R-:W1:Y:S03]  /*fcf0*/  LDSM.16.MT88.4 R132, [R212+0x14000] ;  /* 0x01400000d484783b */ /* 0x000e660000004200 */
[----:B------:R-:W-:Y:S01]  /*fd00*/  MUFU.EX2 R190, R190 ;  /* 0x000000be00be7308 */ /* 0x000fe20000000800 */
        /* <DEDUP_REMOVED lines=14> */
[----:B------:R-:W-:Y:S01]  /*fdf0*/  MUFU.EX2 R188, R188 ;  /* 0x000000bc00bc7308 */ /* 0x000fe20000000800 */
[C---:B------:R-:W-:Y:S01]  /*fe00*/  FMUL.FTZ R100, R2.reuse, R100 ;  /* 0x0000006402647220 */ /* 0x040fe20000410000 */
[----:B------:R-:W-:Y:S01]  /*fe10*/  FMUL.FTZ R101, R2, R101 ;  /* 0x0000006502657220 */ /* 0x000fe20000410000 */
[C---:B------:R-:W-:Y:S01]  /*fe20*/  FMUL.FTZ R102, R0.reuse, R102 ;  /* 0x0000006600667220 */ /* 0x040fe20000410000 */
[----:B------:R-:W-:Y:S01]  /*fe30*/  FMUL.FTZ R103, R0, R103 ;  /* 0x0000006700677220 */ /* 0x000fe20000410000 */
[C---:B------:R-:W-:Y:S01]  /*fe40*/  FMUL.FTZ R104, R2.reuse, R104 ;  /* 0x0000006802687220 */ /* 0x040fe20000410000 */
[----:B------:R-:W-:Y:S01]  /*fe50*/  FMUL.FTZ R105, R2, R105 ;  /* 0x0000006902697220 */ /* 0x000fe20000410000 */
[C---:B---3--:R-:W-:Y:S03]  /*fe60*/  HMMA.16816.F32.BF16 R68, R168.reuse, R136, R68 ;  /* 0x00000088a844723c */ /* 0x048fe60000041844 */
[----:B------:R-:W-:Y:S01]  /*fe70*/  MUFU.EX2 R189, R189 ;  /* 0x000000bd00bd7308 */ /* 0x000fe20000000800 */
[C---:B------:R-:W-:Y:S01]  /*fe80*/  FMUL.FTZ R106, R0.reuse, R106 ;  /* 0x0000006a006a7220 */ /* 0x040fe20000410000 */
[----:B------:R-:W-:Y:S01]  /*fe90*/  FMUL.FTZ R107, R0, R107 ;  /* 0x0000006b006b7220 */ /* 0x000fe20000410000 */
[C---:B------:R-:W-:Y:S01]  /*fea0*/  FMUL.FTZ R108, R2.reuse, R108 ;  /* 0x0000006c026c7220 */ /* 0x040fe20000410000 */
[----:B------:R-:W-:Y:S01]  /*feb0*/  FMUL.FTZ R109, R2, R109 ;  /* 0x0000006d026d7220 */ /* 0x000fe20000410000 */
[C---:B------:R-:W-:Y:S01]  /*fec0*/  FMUL.FTZ R110, R0.reuse, R110 ;  /* 0x0000006e006e7220 */ /* 0x040fe20000410000 */
[C---:B------:R-:W-:Y:S01]  /*fed0*/  HMMA.16816.F32.BF16 R72, R168.reuse, R138, R72 ;  /* 0x0000008aa848723c */ /* 0x040fe20000041848 */
[----:B------:R-:W3:Y:S03]  /*fee0*/  LDSM.16.MT88.4 R136, [R218+0x4000] ;  /* 0x00400000da88783b */ /* 0x000ee60000004200 */
[----:B------:R-:W-:Y:S01]  /*fef0*/  MUFU.EX2 R191, R191 ;  /* 0x000000bf00bf7308 */ /* 0x000fe20000000800 */
[----:B------:R-:W-:Y:S01]  /*ff00*/  FMUL.FTZ R111, R0, R111 ;  /* 0x0000006f006f7220 */ /* 0x000fe20000410000 */
[C---:B------:R-:W-:Y:S01]  /*ff10*/  FMUL.FTZ R112, R2.reuse, R112 ;  /* 0x0000007002707220 */ /* 0x040fe20000410000 */
[----:B------:R-:W-:Y:S01]  /*ff20*/  FMUL.FTZ R113, R2, R113 ;  /* 0x0000007102717220 */ /* 0x000fe20000410000 */
[C---:B------:R-:W-:Y:S01]  /*ff30*/  FMUL.FTZ R114, R0.reuse, R114 ;  /* 0x0000007200727220 */ /* 0x040fe20000410000 */
[----:B------:R-:W-:Y:S01]  /*ff40*/  FMUL.FTZ R115, R0, R115 ;  /* 0x0000007300737220 */ /* 0x000fe20000410000 */
[C---:B-1----:R-:W-:Y:S04]  /*ff50*/  HMMA.16816.F32.BF16 R76, R168.reuse, R132, R76 ;  /* 0x00000084a84c723c */ /* 0x042fe8000004184c */
[----:B------:R-:W-:Y:S01]  /*ff60*/  MUFU.EX2 R166, R166 ;  /* 0x000000a600a67308 */ /* 0x000fe20000000800 */
        /* <DEDUP_REMOVED lines=10> */
[--C-:B------:R-:W-:Y:S01]  /*10010*/  FFMA.FTZ R194, R197, UR4, -R176.reuse ;  /* 0x00000004c5c27c23 */ /* 0x100fe200080108b0 */
[--C-:B------:R-:W-:Y:S01]  /*10020*/  FFMA.FTZ R197, R172, UR4, -R179.reuse ;  /* 0x00000004acc57c23 */ /* 0x100fe200080108b3 */
[C---:B----4-:R-:W-:Y:S01]  /*10030*/  HMMA.16816.F32.BF16 R84, R168.reuse, R140, R84 ;  /* 0x0000008ca854723c */ /* 0x050fe20000041854 */
[----:B------:R-:W-:Y:S02]  /*10040*/  LDSM.16.MT88.4 R172, [R167+0x4800] ;  /* 0x00480000a7ac783b */ /* 0x000fe40000004200 */
[----:B------:R-:W-:Y:S01]  /*10050*/  FFMA.FTZ R179, R177, UR4, -R179 ;  /* 0x00000004b1b37c23 */ /* 0x000fe200080108b3 */
[----:B------:R-:W-:Y:S01]  /*10060*/  FFMA.FTZ R176, R165, UR4, -R176 ;  /* 0x00000004a5b07c23 */ /* 0x000fe200080108b0 */
[C---:B------:R-:W-:Y:S01]  /*10070*/  FMUL.FTZ R124, R2.reuse, R124 ;  /* 0x0000007c027c7220 */ /* 0x040fe20000410000 */
[----:B------:R-:W-:Y:S01]  /*10080*/  FMUL.FTZ R125, R2, R125 ;  /* 0x0000007d027d7220 */ /* 0x000fe20000410000 */
[----:B------:R-:W-:Y:S01]  /*10090*/  MUFU.EX2 R208, R179 ;  /* 0x000000b300d07308 */ /* 0x000fe20000000800 */
[C---:B------:R-:W-:Y:S01]  /*100a0*/  HMMA.16816.F32.BF16 R88, R168.reuse, R142, R88 ;  /* 0x0000008ea858723c */ /* 0x040fe20000041858 */
[----:B------:R-:W4:Y:S02]  /*100b0*/  LDSM.16.MT88.4 R140, [R212+0x16000] ;  /* 0x01600000d48c783b */ /* 0x000f240000004200 */
[C---:B------:R-:W-:Y:S01]  /*100c0*/  FMUL.FTZ R126, R0.reuse, R126 ;  /* 0x0000007e007e7220 */ /* 0x040fe20000410000 */
[----:B------:R-:W-:Y:S01]  /*100d0*/  FMUL.FTZ R127, R0, R127 ;  /* 0x0000007f007f7220 */ /* 0x000fe20000410000 */
[C---:B------:R-:W-:Y:S01]  /*100e0*/  FMUL.FTZ R128, R2.reuse, R128 ;  /* 0x0000008002807220 */ /* 0x040fe20000410000 */
[----:B------:R-:W-:Y:S03]  /*100f0*/  FMUL.FTZ R129, R2, R129 ;  /* 0x0000008102817220 */ /* 0x000fe60000410000 */
[----:B------:R5:W-:Y:S01]  /*10100*/  MUFU.EX2 R165, R176 ;  /* 0x000000b000a57308 */ /* 0x000be20000000800 */
[C---:B------:R-:W-:Y:S01]  /*10110*/  FMUL.FTZ R130, R0.reuse, R130 ;  /* 0x0000008200827220 */ /* 0x040fe20000410000 */
[C---:B---3--:R-:W-:Y:S03]  /*10120*/  HMMA.16816.F32.BF16 R92, R168.reuse, R136, R92 ;  /* 0x00000088a85c723c */ /* 0x048fe6000004185c */
[----:B------:R-:W-:Y:S01]  /*10130*/  FMUL.FTZ R131, R0, R131 ;  /* 0x0000008300837220 */ /* 0x000fe20000410000 */
[----:B------:R-:W-:Y:S01]  /*10140*/  FFMA.FTZ R187, R2, R243, R187 ;  /* 0x000000f302bb7223 */ /* 0x000fe200000100bb */
[----:B------:R-:W-:Y:S03]  /*10150*/  MOV R2, R3 ;  /* 0x0000000300027202 */ /* 0x000fe60000000f00 */
[----:B------:R-:W3:Y:S01]  /*10160*/  MUFU.EX2 R194, R194 ;  /* 0x000000c200c27308 */ /* 0x000ee20000000800 */
[----:B------:R-:W-:Y:S01]  /*10170*/  FFMA.FTZ R185, R0, R241, R185 ;  /* 0x000000f100b97223 */ /* 0x000fe200000100b9 */
[C---:B------:R-:W-:Y:S01]  /*10180*/  HMMA.16816.F32.BF16 R96, R168.reuse, R138, R96 ;  /* 0x0000008aa860723c */ /* 0x040fe20000041860 */
[----:B------:R-:W2:Y:S02]  /*10190*/  LDSM.16.MT88.4 R136, [R167+0x6000] ;  /* 0x00600000a788783b */ /* 0x000ea40000004200 */
[----:B------:R-:W-:Y:S01]  /*101a0*/  FADD.FTZ R187, R186, R187 ;  /* 0x000000bbbabb7221 */ /* 0x000fe20000010000 */
[----:B------:R-:W-:Y:S04]  /*101b0*/  FADD.FTZ R185, R184, R185 ;  /* 0x000000b9b8b97221 */ /* 0x000fe80000010000 */
[----:B------:R-:W3:Y:S01]  /*101c0*/  MUFU.EX2 R197, R197 ;  /* 0x000000c500c57308 */ /* 0x000ee20000000800 */
[----:B------:R-:W-:Y:S01]  /*101d0*/  FADD.FTZ R182, R182, R187 ;  /* 0x000000bbb6b67221 */ /* 0x000fe20000010000 */
[C---:B-1----:R-:W-:Y:S01]  /*101e0*/  HMMA.16816.F32.BF16 R100, R168.reuse, R132, R100 ;  /* 0x00000084a864723c */ /* 0x042fe20000041864 */
[----:B-----5:R-:W-:Y:S02]  /*101f0*/  LDSM.16.MT88.4 R176, [R167+0x5800] ;  /* 0x00580000a7b0783b */ /* 0x020fe40000004200 */
[----:B------:R-:W-:Y:S01]  /*10200*/  FADD.FTZ R180, R180, R185 ;  /* 0x000000b9b4b47221 */ /* 0x000fe20000010000 */
[----:B------:R-:W-:Y:S03]  /*10210*/  FADD.FTZ R181, R181, R182 ;  /* 0x000000b6b5b57221 */ /* 0x000fe60000010000 */
[----:B------:R-:W-:Y:S01]  /*10220*/  FADD.FTZ R183, R183, R180 ;  /* 0x000000b4b7b77221 */ /* 0x000fe20000010000 */
        /* <DEDUP_REMOVED lines=8> */
[C---:B-1----:R-:W-:Y:S03]  /*102b0*/  HMMA.16816.F32.BF16 R124, R168.reuse, R132, R124 ;  /* 0x00000084a87c723c */ /* 0x042fe6000004187c */
[----:B------:R-:W-:Y:S01]  /*102c0*/  F2FP.BF16.F32.PACK_AB R132, R193, R192 ;  /* 0x000000c0c184723e */ /* 0x000fe200000010ff */
[----:B------:R-:W-:Y:S01]  /*102d0*/  FADD.FTZ R192, R192, R181 ;  /* 0x000000b5c0c07221 */ /* 0x000fe20000010000 */
[----:B---3--:R-:W-:Y:S01]  /*102e0*/  F2FP.BF16.F32.PACK_AB R133, R195, R194 ;  /* 0x000000c2c385723e */ /* 0x008fe200000010ff */
[----:B------:R-:W-:Y:S02]  /*102f0*/  FADD.FTZ R194, R194, R183 ;  /* 0x000000b7c2c27221 */ /* 0x000fe40000010000 */
[----:B------:R-:W-:Y:S01]  /*10300*/  HMMA.16816.F32.BF16 R128, R168, R134, R128 ;  /* 0x00000086a880723c */ /* 0x000fe20000041880 */
[----:B------:R-:W-:Y:S02]  /*10310*/  LDSM.16.MT88.4 R168, [R212+0x14800] ;  /* 0x01480000d4a8783b */ /* 0x000fe40000004200 */
[----:B------:R-:W-:Y:S01]  /*10320*/  F2FP.BF16.F32.PACK_AB R134, R197, R196 ;  /* 0x000000c4c586723e */ /* 0x000fe200000010ff */
[----:B------:R-:W-:Y:S01]  /*10330*/  FADD.FTZ R193, R193, R192 ;  /* 0x000000c0c1c17221 */ /* 0x000fe20000010000 */
[----:B------:R-:W-:Y:S01]  /*10340*/  F2FP.BF16.F32.PACK_AB R135, R199, R198 ;  /* 0x000000c6c787723e */ /* 0x000fe200000010ff */
[----:B------:R-:W-:Y:S02]  /*10350*/  FADD.FTZ R195, R195, R194 ;  /* 0x000000c2c3c37221 */ /* 0x000fe40000010000 */
[----:B------:R-:W-:Y:S02]  /*10360*/  FADD.FTZ R196, R196, R193 ;  /* 0x000000c1c4c47221 */ /* 0x000fe40000010000 */
[----:B------:R-:W-:Y:S02]  /*10370*/  FADD.FTZ R198, R198, R195 ;  /* 0x000000c3c6c67221 */ /* 0x000fe40000010000 */
[C---:B----4-:R-:W-:Y:S05]  /*10380*/  HMMA.16816.F32.BF16 R4, R132.reuse, R140, R4 ;  /* 0x0000008c8404723c */ /* 0x050fea0000041804 */
[----:B------:R-:W-:Y:S01]  /*10390*/  FADD.FTZ R197, R197, R196 ;  /* 0x000000c4c5c57221 */ /* 0x000fe20000010000 */
[----:B------:R-:W-:Y:S02]  /*103a0*/  FADD.FTZ R199, R199, R198 ;  /* 0x000000c6c7c77221 */ /* 0x000fe40000010000 */
[C---:B------:R-:W-:Y:S01]  /*103b0*/  HMMA.16816.F32.BF16 R8, R132.reuse, R142, R8 ;  /* 0x0000008e8408723c */ /* 0x040fe20000041808 */
[----:B------:R-:W1:Y:S07]  /*103c0*/  LDSM.16.MT88.4 R140, [R167+0x2800] ;  /* 0x00280000a78c783b */ /* 0x000e6e0000004200 */
        /* <DEDUP_REMOVED lines=44> */
[----:B------:R-:W3:Y:S02]  /*10690*/  LDSM.16.MT88.4 R144, [R212+0x13000] ;  /* 0x01300000d490783b */ /* 0x000ee40000004200 */
[----:B------:R-:W-:Y:S01]  /*106a0*/  F2FP.BF16.F32.PACK_AB R132, R209, R206 ;  /* 0x000000ced184723e */ /* 0x000fe200000010ff */
[----:B------:R-:W-:Y:S01]  /*106b0*/  FADD.FTZ R206, R206, R197 ;  /* 0x000000c5cece7221 */ /* 0x000fe20000010000 */
[----:B------:R-:W-:Y:S01]  /*106c0*/  F2FP.BF16.F32.PACK_AB R133, R205, R204 ;  /* 0x000000cccd85723e */ /* 0x000fe200000010ff */
[----:B------:R-:W-:Y:S01]  /*106d0*/  FADD.FTZ R204, R204, R199 ;  /* 0x000000c7cccc7221 */ /* 0x000fe20000010000 */
[----:B------:R-:W-:Y:S01]  /*106e0*/  F2FP.BF16.F32.PACK_AB R134, R207, R202 ;  /* 0x000000cacf86723e */ /* 0x000fe200000010ff */
[----:B------:R-:W-:Y:S01]  /*106f0*/  FADD.FTZ R209, R209, R206 ;  /* 0x000000ced1d17221 */ /* 0x000fe20000010000 */
[----:B------:R-:W-:Y:S01]  /*10700*/  F2FP.BF16.F32.PACK_AB R135, R201, R200 ;  /* 0x000000c8c987723e */ /* 0x000fe200000010ff */
[----:B------:R-:W-:Y:S02]  /*10710*/  FADD.FTZ R205, R205, R204 ;  /* 0x000000cccdcd7221 */ /* 0x000fe40000010000 */
[----:B------:R-:W-:Y:S02]  /*10720*/  FADD.FTZ R202, R202, R209 ;  /* 0x000000d1caca7221 */ /* 0x000fe40000010000 */
[----:B------:R-:W-:Y:S02]  /*10730*/  FADD.FTZ R200, R200, R205 ;  /* 0x000000cdc8c87221 */ /* 0x000fe40000010000 */
[C---:B-1----:R-:W-:Y:S03]  /*10740*/  HMMA.16816.F32.BF16 R4, R132.reuse, R140, R4 ;  /* 0x0000008c8404723c */ /* 0x042fe60000041804 */
[----:B------:R-:W-:Y:S01]  /*10750*/  FADD.FTZ R207, R207, R202 ;  /* 0x000000cacfcf7221 */ /* 0x000fe20000010000 */
[----:B------:R-:W-:Y:S03]  /*10760*/  FADD.FTZ R201, R201, R200 ;  /* 0x000000c8c9c97221 */ /* 0x000fe60000010000 */
[----:B------:R-:W-:Y:S01]  /*10770*/  FADD.FTZ R0, R190, R207 ;  /* 0x000000cfbe007221 */ /* 0x000fe20000010000 */
[C---:B------:R-:W-:Y:S01]  /*10780*/  HMMA.16816.F32.BF16 R8, R132.reuse, R142, R8 ;  /* 0x0000008e8408723c */ /* 0x040fe20000041808 */
[----:B------:R-:W1:Y:S02]  /*10790*/  LDSM.16.MT88.4 R140, [R216+0x15000] ;  /* 0x01500000d88c783b */ /* 0x000e640000004200 */
[C---:B------:R-:W-:Y:S05]  /*107a0*/  FADD.FTZ R0, R203.reuse, R0 ;  /* 0x00000000cb007221 */ /* 0x040fea0000010000 */
        /* <DEDUP_REMOVED lines=23> */
[----:B------:R-:W-:Y:S01]  /*10920*/  F2FP.BF16.F32.PACK_AB R171, R165, R166 ;  /* 0x000000a6a5ab723e */ /* 0x000fe200000010ff */
[----:B------:R-:W-:Y:S01]  /*10930*/  FADD.FTZ R191, R191, R0 ;  /* 0x00000000bfbf7221 */ /* 0x000fe20000010000 */
[----:B------:R-:W-:Y:S01]  /*10940*/  MOV R0, R164 ;  /* 0x000000a400007202 */ /* 0x000fe20000000f00 */
[C---:B-1----:R-:W-:Y:S03]  /*10950*/  HMMA.16816.F32.BF16 R68, R132.reuse, R140, R68 ;  /* 0x0000008c8444723c */ /* 0x042fe60000041844 */
[----:B------:R-:W-:Y:S01]  /*10960*/  FADD.FTZ R166, R166, R189 ;  /* 0x000000bda6a67221 */ /* 0x000fe20000010000 */
[----:B------:R-:W-:Y:S03]  /*10970*/  FADD.FTZ R243, R208, R191 ;  /* 0x000000bfd0f37221 */ /* 0x000fe60000010000 */
        /* <DEDUP_REMOVED lines=49> */
[C---:B------:R-:W-:Y:S08]  /*10c90*/  HMMA.16816.F32.BF16 R68, R168.reuse, R16, R68 ;  /* 0x00000010a844723c */ /* 0x040ff00000041844 */
[C---:B------:R-:W-:Y:S08]  /*10ca0*/  HMMA.16816.F32.BF16 R72, R168.reuse, R18, R72 ;  /* 0x00000012a848723c */ /* 0x040ff00000041848 */
[C---:B-1----:R-:W-:Y:S08]  /*10cb0*/  HMMA.16816.F32.BF16 R76, R168.reuse, R20, R76 ;  /* 0x00000014a84c723c */ /* 0x042ff0000004184c */
[C---:B------:R-:W-:Y:S08]  /*10cc0*/  HMMA.16816.F32.BF16 R80, R168.reuse, R22, R80 ;  /* 0x00000016a850723c */ /* 0x040ff00000041850 */
[C---:B------:R-:W-:Y:S08]  /*10cd0*/  HMMA.16816.F32.BF16 R84, R168.reuse, R176, R84 ;  /* 0x000000b0a854723c */ /* 0x040ff00000041854 */
[C---:B------:R-:W-:Y:S08]  /*10ce0*/  HMMA.16816.F32.BF16 R88, R168.reuse, R178, R88 ;  /* 0x000000b2a858723c */ /* 0x040ff00000041858 */
[C---:B------:R-:W-:Y:S08]  /*10cf0*/  HMMA.16816.F32.BF16 R92, R168.reuse, R24, R92 ;  /* 0x00000018a85c723c */ /* 0x040ff0000004185c */
        /* <DEDUP_REMOVED lines=11> */
.L_x_1916:
[----:B------:R-:W1:Y:S01]  /*10db0*/  SHFL.BFLY PT, R0, R241, 0x2, 0x1f ;  /* 0x0c401f00f1007f89 */ /* 0x000e6200000e0000 */
[C---:B------:R-:W-:Y:S01]  /*10dc0*/  LOP3.LUT P1, RZ, R215.reuse, 0x10, RZ, 0xc0, !PT ;  /* 0x00000010d7ff7812 */ /* 0x040fe2000782c0ff */
[----:B------:R-:W2:Y:S01]  /*10dd0*/  LDCU.U8 UR4, c[0x0][0x548] ;  /* 0x0000a900ff0477ac */ /* 0x000ea20008000000 */
[C---:B------:R-:W-:Y:S01]  /*10de0*/  LOP3.LUT P2, RZ, R215.reuse, 0x8, RZ, 0xc0, !PT ;  /* 0x00000008d7ff7812 */ /* 0x040fe2000784c0ff */
[----:B------:R-:W3:Y:S01]  /*10df0*/  SHFL.BFLY PT, R8, R243, 0x2, 0x1f ;  /* 0x0c401f00f3087f89 */ /* 0x000ee200000e0000 */
[----:B------:R-:W-:Y:S01]  /*10e00*/  LOP3.LUT P0, RZ, R215, 0x4, RZ, 0xc0, !PT ;  /* 0x00000004d7ff7812 */ /* 0x000fe2000780c0ff */
[----:B------:R-:W-:Y:S01]  /*10e10*/  UISETP.NE.AND UP1, UPT, UR19, -0x1, UPT ;  /* 0xffffffff1300788c */ /* 0x000fe2000bf25270 */
[----:B------:R-:W4:Y:S01]  /*10e20*/  S2UR UR9, SR_CTAID.Y ;  /* 0x00000000000979c3 */ /* 0x000f220000002600 */
[----:B------:R-:W5:Y:S01]  /*10e30*/  LDCU UR11, c[0x0][0x434] ;  /* 0x00008680ff0b77ac */ /* 0x000f620008000800 */
[----:B------:R-:W-:Y:S01]  /*10e40*/  LOP3.LUT R12, R217, 0x30, RZ, 0xc0, !PT ;  /* 0x00000030d90c7812 */ /* 0x000fe200078ec0ff */
[----:B------:R-:W-:Y:S05]  /*10e50*/  BSSY.RECONVERGENT B0, `(.L_x_1921) ;  /* 0x0000150000007945 */ /* 0x000fea0003800200 */
[----:B------:R-:W-:Y:S02]  /*10e60*/  S2UR UR8, SR_CTAID.Z ;  /* 0x00000000000879c3 */ /* 0x000fe40000002700 */
[----:B------:R-:W4:Y:S01]  /*10e70*/  @!UP1 LDCU.64 UR6, c[0x0][0x400] ;  /* 0x00008000ff0697ac */ /* 0x000f220008000a00 */
[----:B--2---:R-:W-:-:S05]  /*10e80*/  UISETP.NE.AND UP2, UPT, UR4, URZ, UPT ;  /* 0x000000ff0400728c */ /* 0x004fca000bf45270 */
        /* <DEDUP_REMOVED lines=314> */
[----:B--2---:R-:W-:-:S04]  /*12230*/  SHF.R.U32.HI R7, RZ, 0x2, R215 ;  /* 0x00000002ff077819 */ /* 0x004fc800000116d7 */
        /* <DEDUP_REMOVED lines=17> */
.L_x_1922:
[----:B------:R-:W-:Y:S05]  /*12350*/  BSYNC.RECONVERGENT B0 ;  /* 0x0000000000007941 */ /* 0x000fea0003800200 */
.L_x_1921:
        /* <DEDUP_REMOVED lines=39> */
.L_x_1924:
[----:B------:R-:W-:Y:S05]  /*125d0*/  BSYNC.RECONVERGENT B0 ;  /* 0x0000000000007941 */ /* 0x000fea0003800200 */
.L_x_1923:
        /* <DEDUP_REMOVED lines=26> */
.L_x_1926:
[----:B------:R-:W-:Y:S05]  /*12780*/  BSYNC.RECONVERGENT B0 ;  /* 0x0000000000007941 */ /* 0x000fea0003800200 */
.L_x_1925:
        /* <DEDUP_REMOVED lines=26> */
.L_x_1928:
[----:B------:R-:W-:Y:S05]  /*12930*/  BSYNC.RECONVERGENT B0 ;  /* 0x0000000000007941 */ /* 0x000fea0003800200 */
.L_x_1927:
        /* <DEDUP_REMOVED lines=25> */
.L_x_1929:
        /* <DEDUP_REMOVED lines=11> */
.L_x_7468:


//--------------------- .text._ZN5flash24flash_fwd_splitkv_kernelI23Flash_fwd_kernel_traitsILi256ELi64ELi64ELi4ELb0ELb0EN7cutlass10bfloat16_tE19Flash_kernel_traitsILi256ELi64ELi64ELi4ES3_EELb0ELb1ELb0ELb0ELb0ELb1ELb0ELb0EEEvNS_16Flash_fwd_paramsE --------------------------
	.section	.text._ZN5flash24flash_fwd_splitkv_kernelI23Flash_fwd_kernel_traitsILi256ELi64ELi64ELi4ELb0ELb0EN7cutlass10bfloat16_tE19Flash_kernel_traitsILi256ELi64ELi64ELi4ES3_EELb0ELb1ELb0ELb0ELb0ELb1ELb0ELb0EEEvNS_16Flash_fwd_paramsE,"ax",@progbits
	.align	128
        .global         _ZN5flash24flash_fwd_splitkv_kernelI23Flash_fwd_kernel_traitsILi256ELi64ELi64ELi4ELb0ELb0EN7cutlass10bfloat16_tE19Flash_kernel_traitsILi256ELi64ELi64ELi4ES3_EELb0ELb1ELb0ELb0ELb0ELb1ELb0ELb0EEEvNS_16Flash_fwd_paramsE
        .type           _ZN5flash24flash_fwd_splitkv_kernelI23Flash_fwd_kernel_traitsILi256ELi64ELi64ELi4ELb0ELb0EN7cutlass10bfloat16_tE19Flash_kernel_traitsILi256ELi64ELi64ELi4ES3_EELb0ELb1ELb0ELb0ELb0ELb1ELb0ELb0EEEvNS_16Flash_fwd_paramsE,@function
        .size           _ZN5flash24flash_fwd_splitkv_kernelI23Flash_fwd_kernel_traitsILi256ELi64ELi64ELi4ELb0ELb0EN7cutlass10bfloat16_tE19Flash_kernel_traitsILi256ELi64ELi64ELi4ES3_EELb0ELb1ELb0ELb0ELb0ELb1ELb0ELb0EEEvNS_16Flash_fwd_paramsE,(.L_x_7469 - _ZN5flash24flash_fwd_splitkv_kernelI23Flash_fwd_kernel_traitsILi256ELi64ELi64ELi4ELb0ELb0EN7cutlass10bfloat16_tE19Flash_kernel_traitsILi256ELi64ELi64ELi4ES3_EELb0ELb1ELb0ELb0ELb0ELb1ELb0ELb0EEEvNS_16Flash_fwd_paramsE)
        .other          _ZN5flash24flash_fwd_splitkv_kernelI23Flash_fwd_kernel_traitsILi256ELi64ELi64ELi4ELb0ELb0EN7cutlass10bfloat16_tE19Flash_kernel_traitsILi256ELi64ELi64ELi4ES3_EELb0ELb1ELb0ELb0ELb0ELb1ELb0ELb0EEEvNS_16Flash_fwd_paramsE,@"STO_CUDA_ENTRY STV_DEFAULT"
_ZN5flash24flash_fwd_splitkv_kernelI23Flash_fwd_kernel_traitsILi256ELi64ELi64ELi4ELb0ELb0EN7cutlass10bfloat16_tE19Flash_kernel_traitsILi256ELi64ELi64ELi4ES3_EELb0ELb1ELb0ELb0ELb0ELb1ELb0ELb0EEEvNS_16Flash_fwd_paramsE:
.text._ZN5flash24flash_fwd_splitkv_kernelI23Flash_fwd_kernel_traitsILi256ELi64ELi64ELi4ELb0ELb0EN7cutlass10bfloat16_tE19Flash_kernel_traitsILi256ELi64ELi64ELi4ES3_EELb0ELb1ELb0ELb0ELb0ELb1ELb0ELb0EEEvNS_16Flash_fwd_paramsE:
        /* <DEDUP_REMOVED lines=75> */
.L_x_1930:
        /* <DEDUP_REMOVED lines=89> */
.L_x_1933:
[----:B------:R-:W-:Y:S05]  /*0a40*/  BSYNC.RECONVERGENT B0 ;  /* 0x0000000000007941 */ /* 0x000fea0003800200 */
.L_x_1932:
        /* <DEDUP_REMOVED lines=23> */
.L_x_1935:
[----:B------:R-:W-:Y:S05]  /*0bc0*/  BSYNC.RECONVERGENT B0 ;  /* 0x0000000000007941 */ /* 0x000fea0003800200 */
.L_x_1934:
        /* <DEDUP_REMOVED lines=22> */
.L_x_1937:
[----:B------:R-:W-:Y:S05]  /*0d30*/  BSYNC.RECONVERGENT B0 ;  /* 0x0000000000007941 */ /* 0x000fea0003800200 */
.L_x_1936:
        /* <DEDUP_REMOVED lines=21> */
.L_x_1939:
[----:B------:R-:W-:Y:S05]  /*0e90*/  BSYNC.RECONVERGENT B0 ;  /* 0x0000000000007941 */ /* 0x000fea0003800200 */
.L_x_1938:
        /* <DEDUP_REMOVED lines=21> */
.L_x_1931:
        /* <DEDUP_REMOVED lines=13> */
.L_x_1940:
        /* <DEDUP_REMOVED lines=99> */
.L_x_1941:
        /* <DEDUP_REMOVED lines=16> */
.L_x_1943:
[----:B------:R-:W1:Y:S01]  /*17f0*/  LDCU.64 UR10, c[0x0][0x3b8] ;  /* 0x00007700ff0a77ac */ /* 0x000e620008000a00 */
[----:B------:R-:W-:-:S04]  /*1800*/  UIADD3 UR15, UPT, UPT, UR7, UR17, URZ ;  /* 0x00000011070f7290 */ /* 0x000fc8000fffe0ff */
[----:B-1----:R-:W-:Y:S02]  /*1810*/  UIMAD.WIDE.U32 UR4, UR15, UR10, URZ ;  /* 0x0000000a0f0472a5 */ /* 0x002fe4000f8e00ff */
[----:B------:R-:W-:-:S04]  /*1820*/  UIMAD UR15, UR15, UR11, URZ ;  /* 0x0000000b0f0f72a4 */ /* 0x000fc8000f8e02ff */
[----:B------:R-:W-:Y:S01]  /*1830*/  UIADD3 UR15, UPT, UPT, UR5, UR15, URZ ;  /* 0x0000000f050f7290 */ /* 0x000fe2000fffe0ff */
[----:B------:R-:W-:-:S11]  /*1840*/  UMOV UR16, UR4 ;  /* 0x0000000400107c82 */ /* 0x000fd60008000000 */
.L_x_1944:
        /* <DEDUP_REMOVED lines=14> */
.L_x_1945:
[----:B------:R-:W1:Y:S01]  /*1930*/  LDCU.64 UR8, c[0x0][0x3c0] ;  /* 0x00007800ff0877ac */ /* 0x000e620008000a00 */
[----:B------:R-:W-:-:S04]  /*1940*/  UIADD3 UR7, UPT, UPT, UR7, UR17, URZ ;  /* 0x0000001107077290 */ /* 0x000fc8000fffe0ff */
[----:B-1----:R-:W-:Y:S02]  /*1950*/  UIMAD.WIDE.U32 UR4, UR7, UR8, URZ ;  /* 0x00000008070472a5 */ /* 0x002fe4000f8e00ff */
[----:B------:R-:W-:-:S04]  /*1960*/  UIMAD UR7, UR7, UR9, URZ ;  /* 0x00000009070772a4 */ /* 0x000fc8000f8e02ff */
[----:B------:R-:W-:Y:S01]  /*1970*/  UIADD3 UR5, UPT, UPT, UR5, UR7, URZ ;  /* 0x0000000705057290 */ /* 0x000fe2000fffe0ff */
[----:B------:R-:W-:-:S11]  /*1980*/  UMOV UR6, UR4 ;  /* 0x0000000400067c82 */ /* 0x000fd60008000000 */
.L_x_1946:
        /* <DEDUP_REMOVED lines=52> */
.L_x_1942:
        /* <DEDUP_REMOVED lines=90> */
.L_x_1948:
[----:B------:R-:W-:Y:S05]  /*2270*/  BSYNC.RECONVERGENT B0 ;  /* 0x0000000000007941 */ /* 0x000fea0003800200 */
.L_x_1947:
        /* <DEDUP_REMOVED lines=41> */
.L_x_1950:
[----:B------:R-:W-:Y:S05]  /*2510*/  BSYNC.RECONVERGENT B0 ;  /* 0x0000000000007941 */ /* 0x000fea0003800200 */
.L_x_1949:
        /* <DEDUP_REMOVED lines=41> */
.L_x_1952:
[----:B------:R-:W-:Y:S05]  /*27b0*/  BSYNC.RECONVERGENT B0 ;  /* 0x0000000000007941 */ /* 0x000fea0003800200 */
.L_x_1951:
        /* <DEDUP_REMOVED lines=41> */
.L_x_1954:
[----:B------:R-:W-:Y:S05]  /*2a50*/  BSYNC.RECONVERGENT B0 ;  /* 0x0000000000007941 */ /* 0x000fea0003800200 */
.L_x_1953:
        /* <DEDUP_REMOVED lines=32> */
.L_x_1956:
[----:B------:R-:W-:Y:S05]  /*2c60*/  BSYNC.RECONVERGENT B0 ;  /* 0x0000000000007941 */ /* 0x000fea0003800200 */
.L_x_1955:
        /* <DEDUP_REMOVED lines=31> */
.L_x_1958:
[----:B------:R-:W-:Y:S05]  /*2e60*/  BSYNC.RECONVERGENT B0 ;  /* 0x0000000000007941 */ /* 0x000fea0003800200 */
.L_x_1957:
        /* <DEDUP_REMOVED lines=33> */
.L_x_1960:
[----:B------:R-:W-:Y:S05]  /*3080*/  BSYNC.RECONVERGENT B0 ;  /* 0x0000000000007941 */ /* 0x000fea0003800200 */
.L_x_1959:
        /* <DEDUP_REMOVED lines=32> */
.L_x_1962:
[----:B------:R-:W-:Y:S05]  /*3290*/  BSYNC.RECONVERGENT B0 ;  /* 0x0000000000007941 */ /* 0x000fea0003800200 */
.L_x_1961:
        /* <DEDUP_REMOVED lines=45> */
.L_x_1964:
[----:B------:R4:W-:Y:S04]  /*3570*/  STS.128 [R245+0x10000], RZ ;  /* 0x010000fff5007388 */ /* 0x0009e80000000c00 */
[----:B------:R4:W-:Y:S04]  /*3580*/  STS.128 [R245+0x12000], RZ ;  /* 0x012000fff5007388 */ /* 0x0009e80000000c00 */
[----:B------:R4:W-:Y:S04]  /*3590*/  STS.128 [R245+0x14000], RZ ;  /* 0x014000fff5007388 */ /* 0x0009e80000000c00 */
[----:B------:R4:W-:Y:S02]  /*35a0*/  STS.128 [R245+0x16000], RZ ;  /* 0x016000fff5007388 */ /* 0x0009e40000000c00 */
.L_x_1965:
[----:B------:R-:W-:Y:S05]  /*35b0*/  BSYNC.RECONVERGENT B0 ;  /* 0x0000000000007941 */ /* 0x000fea0003800200 */
.L_x_1963:
        /* <DEDUP_REMOVED lines=46> */
.L_x_1967:
[----:B------:R-:W-:Y:S05]  /*38a0*/  BSYNC.RECONVERGENT B0 ;  /* 0x0000000000007941 */ /* 0x000fea0003800200 */
.L_x_1966:
        /* <DEDUP_REMOVED lines=36> */
.L_x_1969:
[----:B------:R-:W-:Y:S05]  /*3af0*/  BSYNC.RECONVERGENT B0 ;  /* 0x0000000000007941 */ /* 0x000fea0003800200 */
.L_x_1968:
        /* <DEDUP_REMOVED lines=35> */
.L_x_1971:
[----:B------:R-:W-:Y:S05]  /*3d30*/  BSYNC.RECONVERGENT B0 ;  /* 0x0000000000007941 */ /* 0x000fea0003800200 */
.L_x_1970:
[----:B------:R-:W-:Y:S01]  /*3d40*/  LDSM.16.M88.4 R64, [R111] ;  /* 0x000000006f40783b */ /* 0x000fe20000000200 */
[----:B-1----:R-:W-:Y:S01]  /*3d50*/  LOP3.LUT P0, R2, R215, 0x2, RZ, 0xc0, !PT ;  /* 0x00000002d7027812 */ /* 0x002fe2000780c0ff */
[----:B------:R-:W1:Y:S01]  /*3d60*/  LDCU UR4, c[0x0][0x50c] ;  /* 0x0000a180ff0477ac */ /* 0x000e620008000800 */
[----:B------:R-:W-:Y:S01]  /*3d70*/  MOV R104, 0x20 ;  /* 0x0000002000687802 */ /* 0x000fe20000000f00 */
[----:B------:R-:W2:Y:S01]  /*3d80*/  LDSM.16.M88.4 R24, [R107+UR5+0x8000] ;  /* 0x008000056b18783b */ /* 0x000ea20008000200 */
[----:B------:R-:W-:Y:S01]  /*3d90*/  IADD3 R209, PT, PT, R107, UR5, RZ ;  /* 0x000000056bd17c10 */ /* 0x000fe2000fffe0ff */
[----:B------:R-:W-:Y:S01]  /*3da0*/  UISETP.GT.U32.AND UP0, UPT, UR29, UR18, UPT ;  /* 0x000000121d00728c */ /* 0x000fe2000bf04070 */
[----:B------:R-:W-:Y:S01]  /*3db0*/  SEL R104, R104, 0xffffffe0, !P0 ;  /* 0xffffffe068687807 */ /* 0x000fe20004000000 */
[----:B------:R-:W5:Y:S01]  /*3dc0*/  LDSM.16.M88.4 R48, [R107+UR5+0x8800] ;  /* 0x008800056b30783b */ /* 0x000f620008000200 */
[----:B------:R-:W-:Y:S02]  /*3dd0*/  LOP3.LUT R0, R215, 0x4, RZ, 0xc0, !PT ;  /* 0x00000004d7007812 */ /* 0x000fe400078ec0ff */
[-C--:B------:R-:W-:Y:S01]  /*3de0*/  IADD3 R110, PT, PT, R111, R104.reuse, RZ ;  /* 0x000000686f6e7210 */ /* 0x080fe20007ffe0ff */
[----:B------:R-:W4:Y:S01]  /*3df0*/  LDSM.16.M88.4 R72, [R107+UR5+0x9000] ;  /* 0x009000056b48783b */ /* 0x000f220008000200 */
[----:B------:R-:W-:-:S02]  /*3e00*/  IADD3 R3, PT, PT, R209, R104, RZ ;  /* 0x00000068d1037210 */ /* 0x000fc40007ffe0ff */
[----:B------:R-:W-:Y:S01]  /*3e10*/  ISETP.NE.AND P0, PT, R0, RZ, PT ;  /* 0x000000ff0000720c */ /* 0x000fe20003f05270 */
[----:B------:R-:W1:Y:S01]  /*3e20*/  LDSM.16.M88.4 R52, [R107+UR5+0x9800] ;  /* 0x009800056b34783b */ /* 0x000e620008000200 */
[----:B------:R-:W-:Y:S02]  /*3e30*/  MOV R167, 0x40 ;  /* 0x0000004000a77802 */ /* 0x000fe40000000f00 */
[----:B------:R-:W-:Y:S01]  /*3e40*/  MOV R228, UR26 ;  /* 0x0000001a00e47c02 */ /* 0x000fe20008000f00 */
[----:B------:R-:W-:Y:S01]  /*3e50*/  LDSM.16.M88.4 R8, [R110] ;  /* 0x000000006e08783b */ /* 0x000fe20000000200 */
[----:B------:R-:W-:Y:S02]  /*3e60*/  SEL R167, R167, 0xffffffc0, !P0 ;  /* 0xffffffc0a7a77807 */ /* 0x000fe40004000000 */
[----:B------:R-:W-:Y:S01]  /*3e70*/  MOV R230, UR21 ;  /* 0x0000001500e67c02 */ /* 0x000fe20008000f00 */
[----:B------:R-:W1:Y:S01]  /*3e80*/  LDSM.16.M88.4 R44, [R3+0x8000] ;  /* 0x00800000032c783b */ /* 0x000e620000000200 */
[----:B------:R-:W-:-:S02]  /*3e90*/  IADD3 R109, PT, PT, R111, R167, RZ ;  /* 0x000000a76f6d7210 */ /* 0x000fc40007ffe0ff */
[----:B------:R-:W-:Y:S01]  /*3ea0*/  IADD3 R165, PT, PT, R209, R167, RZ ;  /* 0x000000a7d1a57210 */ /* 0x000fe20007ffe0ff */
[----:B------:R-:W1:Y:S01]  /*3eb0*/  LDSM.16.M88.4 R20, [R3+0x8800] ;  /* 0x008800000314783b */ /* 0x000e620000000200 */
[C---:B------:R-:W-:Y:S02]  /*3ec0*/  IADD3 R108, PT, PT, R104.reuse, R109, RZ ;  /* 0x0000006d686c7210 */ /* 0x040fe40007ffe0ff */
[----:B------:R-:W-:Y:S01]  /*3ed0*/  IADD3 R0, PT, PT, R104, R165, RZ ;  /* 0x000000a568007210 */ /* 0x000fe20007ffe0ff */
[----:B------:R-:W1:Y:S04]  /*3ee0*/  LDSM.16.M88.4 R16, [R3+0x9000] ;  /* 0x009000000310783b */ /* 0x000e680000000200 */
[----:B------:R-:W1:Y:S04]  /*3ef0*/  LDSM.16.M88.4 R32, [R3+0x9800] ;  /* 0x009800000320783b */ /* 0x000e680000000200 */
[----:B------:R-:W-:Y:S01]  /*3f00*/  LDSM.16.M88.4 R40, [R109] ;  /* 0x000000006d28783b */ /* 0x000fe20000000200 */
[C---:B--23--:R-:W-:Y:S03]  /*3f10*/  HMMA.16816.F32.BF16 R12, R64.reuse, R24, RZ ;  /* 0x00000018400c723c */ /* 0x04cfe600000418ff */
[----:B------:R-:W2:Y:S04]  /*3f20*/  LDSM.16.M88.4 R28, [R165+0x8000] ;  /* 0x00800000a51c783b */ /* 0x000ea80000000200 */
[----:B------:R-:W3:Y:S01]  /*3f30*/  LDSM.16.M88.4 R4, [R165+0x8800] ;  /* 0x00880000a504783b */ /* 0x000ee20000000200 */
[C---:B-----5:R-:W-:Y:S03]  /*3f40*/  HMMA.16816.F32.BF16 R36, R64.reuse, R48, RZ ;  /* 0x000000304024723c */ /* 0x060fe600000418ff */
[----:B------:R-:W5:Y:S04]  /*3f50*/  LDSM.16.M88.4 R56, [R165+0x9000] ;  /* 0x00900000a538783b */ /* 0x000f680000000200 */
[----:B------:R-:W-:Y:S01]  /*3f60*/  LDSM.16.M88.4 R88, [R111+0x4000] ;  /* 0x004000006f58783b */ /* 0x000fe20000000200 */
[C---:B----4-:R-:W-:Y:S03]  /*3f70*/  HMMA.16816.F32.BF16 R76, R64.reuse, R72, RZ ;  /* 0x00000048404c723c */ /* 0x050fe600000418ff */
[----:B------:R-:W-:Y:S04]  /*3f80*/  LDSM.16.M88.4 R60, [R110+0x4000] ;  /* 0x004000006e3c783b */ /* 0x000fe80000000200 */
[----:B------:R-:W-:Y:S01]  /*3f90*/  LDSM.16.M88.4 R100, [R107+UR5+0xc800] ;  /* 0x00c800056b64783b */ /* 0x000fe20008000200 */
[C---:B------:R-:W-:Y:S03]  /*3fa0*/  HMMA.16816.F32.BF16 R24, R64.reuse, R26, RZ ;  /* 0x0000001a4018723c */ /* 0x040fe600000418ff */
[----:B------:R-:W-:Y:S04]  /*3fb0*/  LDSM.16.M88.4 R96, [R3+0xc800] ;  /* 0x00c800000360783b */ /* 0x000fe80000000200 */
[----:B------:R-:W-:Y:S01]  /*3fc0*/  LDSM.16.M88.4 R92, [R0+0xc000] ;  /* 0x00c00000005c783b */ /* 0x000fe20000000200 */
[C---:B------:R-:W-:Y:S03]  /*3fd0*/  HMMA.16816.F32.BF16 R48, R64.reuse, R50, RZ ;  /* 0x000000324030723c */ /* 0x040fe600000418ff */
[----:B------:R-:W-:Y:S04]  /*3fe0*/  LDSM.16.M88.4 R84, [R107+UR5+0xd000] ;  /* 0x00d000056b54783b */ /* 0x000fe80008000200 */
[----:B------:R-:W-:Y:S01]  /*3ff0*/  LDSM.16.M88.4 R80, [R107+UR5+0xd800] ;  /* 0x00d800056b50783b */ /* 0x000fe20008000200 */
[C---:B------:R-:W-:Y:S03]  /*4000*/  HMMA.16816.F32.BF16 R72, R64.reuse, R74, RZ ;  /* 0x0000004a4048723c */ /* 0x040fe600000418ff */
[----:B------:R-:W0:Y:S05]  /*4010*/  LDGDEPBAR ;  /* 0x00000000000079af */ /* 0x000e2a0000000000 */
[C---:B-1----:R-:W-:Y:S08]  /*4020*/  HMMA.16816.F32.BF16 R68, R64.reuse, R52, RZ ;  /* 0x000000344044723c */ /* 0x042ff000000418ff */
[----:B------:R-:W-:Y:S01]  /*4030*/  HMMA.16816.F32.BF16 R64, R64, R54, RZ ;  /* 0x000000364040723c */ /* 0x000fe200000418ff */
        /* <DEDUP_REMOVED lines=8> */
[C---:B------:R-:W-:Y:S01]  /*40c0*/  HMMA.16816.F32.BF16 R72, R8.reuse, R18, R72 ;  /* 0x000000120848723c */ /* 0x040fe20000041848 */
[----:B------:R-:W4:Y:S07]  /*40d0*/  LDSM.16.M88.4 R16, [R108] ;  /* 0x000000006c10783b */ /* 0x000f2e0000000200 */
[C---:B------:R-:W-:Y:S08]  /*40e0*/  HMMA.16816.F32.BF16 R68, R8.reuse, R32, R68 ;  /* 0x000000200844723c */ /* 0x040ff00000041844 */
[----:B------:R-:W-:Y:S01]  /*40f0*/  HMMA.16816.F32.BF16 R64, R8, R34, R64 ;  /* 0x000000220840723c */ /* 0x000fe20000041840 */
[----:B------:R-:W4:Y:S04]  /*4100*/  LDSM.16.M88.4 R8, [R0+0x8800] ;  /* 0x008800000008783b */ /* 0x000f280000000200 */
[----:B------:R-:W4:Y:S03]  /*4110*/  LDSM.16.M88.4 R32, [R0+0x9000] ;  /* 0x009000000020783b */ /* 0x000f260000000200 */
[C---:B--2---:R-:W-:Y:S08]  /*4120*/  HMMA.16816.F32.BF16 R12, R40.reuse, R28, R12 ;  /* 0x0000001c280c723c */ /* 0x044ff0000004180c */
[C---:B------:R-:W-:Y:S01]  /*4130*/  HMMA.16816.F32.BF16 R24, R40.reuse, R30, R24 ;  /* 0x0000001e2818723c */ /* 0x040fe20000041818 */
[----:B------:R-:W2:Y:S07]  /*4140*/  LDSM.16.M88.4 R28, [R0+0x9800] ;  /* 0x00980000001c783b */ /* 0x000eae0000000200 */
[C---:B---3--:R-:W-:Y:S08]  /*4150*/  HMMA.16816.F32.BF16 R36, R40.reuse, R4, R36 ;  /* 0x000000042824723c */ /* 0x048ff00000041824 */
[C---:B------:R-:W-:Y:S01]  /*4160*/  HMMA.16816.F32.BF16 R48, R40.reuse, R6, R48 ;  /* 0x000000062830723c */ /* 0x040fe20000041830 */
[----:B------:R-:W3:Y:S07]  /*4170*/  LDSM.16.M88.4 R4, [R107+UR5+0xa000] ;  /* 0x00a000056b04783b */ /* 0x000eee0008000200 */
[C---:B-----5:R-:W-:Y:S08]  /*4180*/  HMMA.16816.F32.BF16 R76, R40.reuse, R56, R76 ;  /* 0x00000038284c723c */ /* 0x060ff0000004184c */
[C---:B------:R-:W-:Y:S01]  /*4190*/  HMMA.16816.F32.BF16 R72, R40.reuse, R58, R72 ;  /* 0x0000003a2848723c */ /* 0x040fe20000041848 */
[----:B------:R-:W-:Y:S07]  /*41a0*/  LDSM.16.M88.4 R56, [R107+UR5+0xb800] ;  /* 0x00b800056b38783b */ /* 0x000fee0008000200 */
[C---:B-1----:R-:W-:Y:S08]  /*41b0*/  HMMA.16816.F32.BF16 R68, R40.reuse, R52, R68 ;  /* 0x000000342844723c */ /* 0x042ff00000041844 */
[----:B------:R-:W-:Y:S01]  /*41c0*/  HMMA.16816.F32.BF16 R64, R40, R54, R64 ;  /* 0x000000362840723c */ /* 0x000fe20000041840 */
[----:B------:R-:W-:Y:S04]  /*41d0*/  LDSM.16.M88.4 R40, [R110+0x2000] ;  /* 0x002000006e28783b */ /* 0x000fe80000000200 */
[----:B------:R-:W-:Y:S03]  /*41e0*/  LDSM.16.M88.4 R52, [R3+0xb800] ;  /* 0x00b800000334783b */ /* 0x000fe60000000200 */
[C---:B----4-:R-:W-:Y:S08]  /*41f0*/  HMMA.16816.F32.BF16 R12, R16.reuse, R20, R12 ;  /* 0x00000014100c723c */ /* 0x050ff0000004180c */
[C---:B------:R-:W-:Y:S01]  /*4200*/  HMMA.16816.F32.BF16 R24, R16.reuse, R22, R24 ;  /* 0x000000161018723c */ /* 0x040fe20000041818 */
[----:B------:R-:W1:Y:S07]  /*4210*/  LDSM.16.M88.4 R20, [R107+UR5+0xa800] ;  /* 0x00a800056b14783b */ /* 0x000e6e0008000200 */
[C---:B------:R-:W-:Y:S08]  /*4220*/  HMMA.16816.F32.BF16 R36, R16.reuse, R8, R36 ;  /* 0x000000081024723c */ /* 0x040ff00000041824 */
[C---:B------:R-:W-:Y:S01]  /*4230*/  HMMA.16816.F32.BF16 R48, R16.reuse, R10, R48 ;  /* 0x0000000a1030723c */ /* 0x040fe20000041830 */
[----:B------:R-:W4:Y:S07]  /*4240*/  LDSM.16.M88.4 R8, [R107+UR5+0xb000] ;  /* 0x00b000056b08783b */ /* 0x000f2e0008000200 */
[C---:B------:R-:W-:Y:S08]  /*4250*/  HMMA.16816.F32.BF16 R76, R16.reuse, R32, R76 ;  /* 0x00000020104c723c */ /* 0x040ff0000004184c */
[C---:B------:R-:W-:Y:S01]  /*4260*/  HMMA.16816.F32.BF16 R72, R16.reuse, R34, R72 ;  /* 0x000000221048723c */ /* 0x040fe20000041848 */
[----:B------:R-:W-:Y:S07]  /*4270*/  LDSM.16.M88.4 R32, [R165+0xa000] ;  /* 0x00a00000a520783b */ /* 0x000fee0000000200 */
[C---:B--2---:R-:W-:Y:S08]  /*4280*/  HMMA.16816.F32.BF16 R68, R16.reuse, R28, R68 ;  /* 0x0000001c1044723c */ /* 0x044ff00000041844 */
[----:B------:R-:W-:Y:S01]  /*4290*/  HMMA.16816.F32.BF16 R64, R16, R30, R64 ;  /* 0x0000001e1040723c */ /* 0x000fe20000041840 */
[----:B------:R-:W2:Y:S04]  /*42a0*/  LDSM.16.M88.4 R16, [R3+0xa800] ;  /* 0x00a800000310783b */ /* 0x000ea80000000200 */
[----:B------:R-:W5:Y:S03]  /*42b0*/  LDSM.16.M88.4 R28, [R3+0xa000] ;  /* 0x00a00000031c783b */ /* 0x000f660000000200 */
[C---:B---3--:R-:W-:Y:S08]  /*42c0*/  HMMA.16816.F32.BF16 R12, R44.reuse, R4, R12 ;  /* 0x000000042c0c723c */ /* 0x048ff0000004180c */
[C---:B------:R-:W-:Y:S01]  /*42d0*/  HMMA.16816.F32.BF16 R24, R44.reuse, R6, R24 ;  /* 0x000000062c18723c */ /* 0x040fe20000041818 */
[----:B------:R-:W3:Y:S07]  /*42e0*/  LDSM.16.M88.4 R4, [R3+0xb000] ;  /* 0x00b000000304783b */ /* 0x000eee0000000200 */
[C---:B-1----:R-:W-:Y:S08]  /*42f0*/  HMMA.16816.F32.BF16 R36, R44.reuse, R20, R36 ;  /* 0x000000142c24723c */ /* 0x042ff00000041824 */
[C---:B------:R-:W-:Y:S01]  /*4300*/  HMMA.16816.F32.BF16 R48, R44.reuse, R22, R48 ;  /* 0x000000162c30723c */ /* 0x040fe20000041830 */
[----:B------:R-:W-:Y:S07]  /*4310*/  LDSM.16.M88.4 R20, [R165+0xa800] ;  /* 0x00a80000a514783b */ /* 0x000fee0000000200 */
[C---:B----4-:R-:W-:Y:S08]  /*4320*/  HMMA.16816.F32.BF16 R76, R44.reuse, R8, R76 ;  /* 0x000000082c4c723c */ /* 0x050ff0000004184c */
[----:B------:R-:W-:Y:S01]  /*4330*/  HMMA.16816.F32.BF16 R72, R44, R10, R72 ;  /* 0x0000000a2c48723c */ /* 0x000fe20000041848 */
[----:B------:R-:W1:Y:S07]  /*4340*/  LDSM.16.M88.4 R8, [R109+0x2000] ;  /* 0x002000006d08783b */ /* 0x000e6e0000000200 */
[C---:B--2---:R-:W-:Y:S08]  /*4350*/  HMMA.16816.F32.BF16 R36, R40.reuse, R16, R36 ;  /* 0x000000102824723c */ /* 0x044ff00000041824 */
[C---:B------:R-:W-:Y:S01]  /*4360*/  HMMA.16816.F32.BF16 R48, R40.reuse, R18, R48 ;  /* 0x000000122830723c */ /* 0x040fe20000041830 */
[----:B------:R-:W2:Y:S07]  /*4370*/  LDSM.16.M88.4 R16, [R165+0xb000] ;  /* 0x00b00000a510783b */ /* 0x000eae0000000200 */
[C---:B-----5:R-:W-:Y:S08]  /*4380*/  HMMA.16816.F32.BF16 R12, R40.reuse, R28, R12 ;  /* 0x0000001c280c723c */ /* 0x060ff0000004180c */
[C---:B------:R-:W-:Y:S01]  /*4390*/  HMMA.16816.F32.BF16 R24, R40.reuse, R30, R24 ;  /* 0x0000001e2818723c */ /* 0x040fe20000041818 */
[----:B------:R-:W-:Y:S07]  /*43a0*/  LDSM.16.M88.4 R28, [R0+0xa000] ;  /* 0x00a00000001c783b */ /* 0x000fee0000000200 */
[C---:B---3--:R-:W-:Y:S08]  /*43b0*/  HMMA.16816.F32.BF16 R76, R40.reuse, R4, R76 ;  /* 0x00000004284c723c */ /* 0x048ff0000004184c */
[----:B------:R-:W-:Y:S01]  /*43c0*/  HMMA.16816.F32.BF16 R72, R40, R6, R72 ;  /* 0x000000062848723c */ /* 0x000fe20000041848 */
[----:B------:R-:W3:Y:S07]  /*43d0*/  LDSM.16.M88.4 R4, [R108+0x2000] ;  /* 0x002000006c04783b */ /* 0x000eee0000000200 */
[C---:B------:R-:W-:Y:S08]  /*43e0*/  HMMA.16816.F32.BF16 R68, R44.reuse, R56, R68 ;  /* 0x000000382c44723c */ /* 0x040ff00000041844 */
[----:B------:R-:W-:Y:S01]  /*43f0*/  HMMA.16816.F32.BF16 R64, R44, R58, R64 ;  /* 0x0000003a2c40723c */ /* 0x000fe20000041840 */
[----:B------:R-:W4:Y:S04]  /*4400*/  LDSM.16.M88.4 R44, [R165+0xb800] ;  /* 0x00b80000a52c783b */ /* 0x000f280000000200 */
[----:B------:R-:W-:Y:S03]  /*4410*/  LDSM.16.M88.4 R56, [R3+0xd000] ;  /* 0x00d000000338783b */ /* 0x000fe60000000200 */
[C---:B-1----:R-:W-:Y:S08]  /*4420*/  HMMA.16816.F32.BF16 R12, R8.reuse, R32, R12 ;  /* 0x00000020080c723c */ /* 0x042ff0000004180c */
[----:B------:R-:W-:Y:S01]  /*4430*/  HMMA.16816.F32.BF16 R24, R8, R34, R24 ;  /* 0x000000220818723c */ /* 0x000fe20000041818 */
[----:B------:R-:W1:Y:S07]  /*4440*/  LDSM.16.M88.4 R32, [R107+UR5+0xc000] ;  /* 0x00c000056b20783b */ /* 0x000e6e0008000200 */
[C---:B------:R-:W-:Y:S08]  /*4450*/  HMMA.16816.F32.BF16 R68, R40.reuse, R52, R68 ;  /* 0x000000342844723c */ /* 0x040ff00000041844 */
[----:B------:R-:W-:Y:S01]  /*4460*/  HMMA.16816.F32.BF16 R64, R40, R54, R64 ;  /* 0x000000362840723c */ /* 0x000fe20000041840 */
[----:B------:R-:W5:Y:S04]  /*4470*/  LDSM.16.M88.4 R40, [R0+0xa800] ;  /* 0x00a800000028783b */ /* 0x000f680000000200 */
[----:B------:R-:W-:Y:S03]  /*4480*/  LDSM.16.M88.4 R52, [R3+0xd800] ;  /* 0x00d800000334783b */ /* 0x000fe60000000200 */
[C---:B--2---:R-:W-:Y:S08]  /*4490*/  HMMA.16816.F32.BF16 R76, R8.reuse, R16, R76 ;  /* 0x00000010084c723c */ /* 0x044ff0000004184c */
[----:B------:R-:W-:Y:S01]  /*44a0*/  HMMA.16816.F32.BF16 R72, R8, R18, R72 ;  /* 0x000000120848723c */ /* 0x000fe20000041848 */
[----:B------:R-:W2:Y:S07]  /*44b0*/  LDSM.16.M88.4 R16, [R3+0xc000] ;  /* 0x00c000000310783b */ /* 0x000eae0000000200 */
[C---:B---3--:R-:W-:Y:S08]  /*44c0*/  HMMA.16816.F32.BF16 R12, R4.reuse, R28, R12 ;  /* 0x0000001c040c723c */ /* 0x048ff0000004180c */
[----:B------:R-:W-:Y:S01]  /*44d0*/  HMMA.16816.F32.BF16 R24, R4, R30, R24 ;  /* 0x0000001e0418723c */ /* 0x000fe20000041818 */
[----:B------:R-:W-:Y:S07]  /*44e0*/  LDSM.16.M88.4 R28, [R0+0xb800] ;  /* 0x00b80000001c783b */ /* 0x000fee0000000200 */
[C---:B------:R-:W-:Y:S08]  /*44f0*/  HMMA.16816.F32.BF16 R36, R8.reuse, R20, R36 ;  /* 0x000000140824723c */ /* 0x040ff00000041824 */
[C---:B------:R-:W-:Y:S01]  /*4500*/  HMMA.16816.F32.BF16 R48, R8.reuse, R22, R48 ;  /* 0x000000160830723c */ /* 0x040fe20000041830 */
[----:B------:R-:W3:Y:S07]  /*4510*/  LDSM.16.M88.4 R20, [R0+0xb000] ;  /* 0x00b000000014783b */ /* 0x000eee0000000200 */
[C---:B----4-:R-:W-:Y:S08]  /*4520*/  HMMA.16816.F32.BF16 R68, R8.reuse, R44, R68 ;  /* 0x0000002c0844723c */ /* 0x050ff00000041844 */
[----:B------:R-:W-:Y:S01]  /*4530*/  HMMA.16816.F32.BF16 R64, R8, R46, R64 ;  /* 0x0000002e0840723c */ /* 0x000fe20000041840 */
[----:B------:R-:W-:Y:S04]  /*4540*/  LDSM.16.M88.4 R44, [R109+0x4000] ;  /* 0x004000006d2c783b */ /* 0x000fe80000000200 */
[----:B------:R-:W4:Y:S03]  /*4550*/  LDSM.16.M88.4 R8, [R165+0xc000] ;  /* 0x00c00000a508783b */ /* 0x000f260000000200 */
[C---:B-1----:R-:W-:Y:S08]  /*4560*/  HMMA.16816.F32.BF16 R12, R88.reuse, R32, R12 ;  /* 0x00000020580c723c */ /* 0x042ff0000004180c */
[----:B------:R-:W-:Y:S01]  /*4570*/  HMMA.16816.F32.BF16 R24, R88, R34, R24 ;  /* 0x000000225818723c */ /* 0x000fe20000041818 */
[----:B------:R-:W1:Y:S07]  /*4580*/  LDSM.16.M88.4 R32, [R108+0x4000] ;  /* 0x004000006c20783b */ /* 0x000e6e0000000200 */
[C---:B-----5:R-:W-:Y:S08]  /*4590*/  HMMA.16816.F32.BF16 R36, R4.reuse, R40, R36 ;  /* 0x000000280424723c */ /* 0x060ff00000041824 */
[----:B------:R-:W-:Y:S01]  /*45a0*/  HMMA.16816.F32.BF16 R48, R4, R42, R48 ;  /* 0x0000002a0430723c */ /* 0x000fe20000041830 */
[----:B------:R-:W5:Y:S07]  /*45b0*/  LDSM.16.M88.4 R40, [R165+0xc800] ;  /* 0x00c80000a528783b */ /* 0x000f6e0000000200 */
[C---:B--2---:R-:W-:Y:S08]  /*45c0*/  HMMA.16816.F32.BF16 R12, R60.reuse, R16, R12 ;  /* 0x000000103c0c723c */ /* 0x044ff0000004180c */
[----:B------:R-:W-:Y:S01]  /*45d0*/  HMMA.16816.F32.BF16 R24, R60, R18, R24 ;  /* 0x000000123c18723c */ /* 0x000fe20000041818 */
[----:B------:R-:W-:Y:S07]  /*45e0*/  LDSM.16.M88.4 R16, [R107+UR5+0xe000] ;  /* 0x00e000056b10783b */ /* 0x000fee0008000200 */
[C---:B------:R-:W-:Y:S08]  /*45f0*/  HMMA.16816.F32.BF16 R36, R88.reuse, R100, R36 ;  /* 0x000000645824723c */ /* 0x040ff00000041824 */
[----:B------:R-:W-:Y:S08]  /*4600*/  HMMA.16816.F32.BF16 R48, R88, R102, R48 ;  /* 0x000000665830723c */ /* 0x000ff00000041830 */
[C---:B---3--:R-:W-:Y:S08]  /*4610*/  HMMA.16816.F32.BF16 R76, R4.reuse, R20, R76 ;  /* 0x00000014044c723c */ /* 0x048ff0000004184c */
[C---:B------:R-:W-:Y:S01]  /*4620*/  HMMA.16816.F32.BF16 R72, R4.reuse, R22, R72 ;  /* 0x000000160448723c */ /* 0x040fe20000041848 */
[----:B------:R-:W2:Y:S07]  /*4630*/  LDSM.16.M88.4 R20, [R111+0x6000] ;  /* 0x006000006f14783b */ /* 0x000eae0000000200 */
[----:B------:R-:W-:Y:S08]  /*4640*/  HMMA.16816.F32.BF16 R68, R4, R28, R68 ;  /* 0x0000001c0444723c */ /* 0x000ff00000041844 */
[----:B----4-:R-:W-:Y:S08]  /*4650*/  HMMA.16816.F32.BF16 R12, R44, R8, R12 ;  /* 0x000000082c0c723c */ /* 0x010ff0000004180c */
[----:B------:R-:W-:Y:S01]  /*4660*/  HMMA.16816.F32.BF16 R64, R4, R30, R64 ;  /* 0x0000001e0440723c */ /* 0x000fe20000041840 */
[----:B------:R-:W3:Y:S04]  /*4670*/  LDSM.16.M88.4 R28, [R0+0xc800] ;  /* 0x00c80000001c783b */ /* 0x000ee80000000200 */
[----:B------:R-:W-:Y:S03]  /*4680*/  LDSM.16.M88.4 R4, [R3+0xe000] ;  /* 0x00e000000304783b */ /* 0x000fe60000000200 */
[----:B------:R-:W-:Y:S01]  /*4690*/  HMMA.16816.F32.BF16 R24, R44, R10, R24 ;  /* 0x0000000a2c18723c */ /* 0x000fe20000041818 */
[----:B------:R-:W4:Y:S07]  /*46a0*/  LDSM.16.M88.4 R8, [R110+0x6000] ;  /* 0x006000006e08783b */ /* 0x000f2e0000000200 */
[C---:B------:R-:W-:Y:S08]  /*46b0*/  HMMA.16816.F32.BF16 R36, R60.reuse, R96, R36 ;  /* 0x000000603c24723c */ /* 0x040ff00000041824 */
[----:B------:R-:W-:Y:S01]  /*46c0*/  HMMA.16816.F32.BF16 R48, R60, R98, R48 ;  /* 0x000000623c30723c */ /* 0x000fe20000041830 */
[----:B------:R-:W-:Y:S07]  /*46d0*/  LDSM.16.M88.4 R96, [R3+0xe800] ;  /* 0x00e800000360783b */ /* 0x000fee0000000200 */
[----:B-1----:R-:W-:Y:S08]  /*46e0*/  HMMA.16816.F32.BF16 R12, R32, R92, R12 ;  /* 0x0000005c200c723c */ /* 0x002ff0000004180c */
[C---:B------:R-:W-:Y:S08]  /*46f0*/  HMMA.16816.F32.BF16 R76, R88.reuse, R84, R76 ;  /* 0x00000054584c723c */ /* 0x040ff0000004184c */
[C---:B------:R-:W-:Y:S01]  /*4700*/  HMMA.16816.F32.BF16 R72, R88.reuse, R86, R72 ;  /* 0x000000565848723c */ /* 0x040fe20000041848 */
[----:B------:R-:W-:Y:S07]  /*4710*/  LDSM.16.M88.4 R84, [R165+0xd800] ;  /* 0x00d80000a554783b */ /* 0x000fee0000000200 */
[C---:B------:R-:W-:Y:S08]  /*4720*/  HMMA.16816.F32.BF16 R68, R88.reuse, R80, R68 ;  /* 0x000000505844723c */ /* 0x040ff00000041844 */
[----:B------:R-:W-:Y:S01]  /*4730*/  HMMA.16816.F32.BF16 R64, R88, R82, R64 ;  /* 0x000000525840723c */ /* 0x000fe20000041840 */
[----:B------:R-:W1:Y:S04]  /*4740*/  LDSM.16.M88.4 R88, [R165+0xd000] ;  /* 0x00d00000a558783b */ /* 0x000e680000000200 */
[----:B------:R-:W1:Y:S03]  /*4750*/  LDSM.16.M88.4 R80, [R107+UR5+0xe800] ;  /* 0x00e800056b50783b */ /* 0x000e660008000200 */
[----:B------:R-:W-:Y:S01]  /*4760*/  HMMA.16816.F32.BF16 R24, R32, R94, R24 ;  /* 0x0000005e2018723c */ /* 0x000fe20000041818 */
[----:B------:R-:W-:Y:S07]  /*4770*/  LDSM.16.M88.4 R92, [R109+0x6000] ;  /* 0x006000006d5c783b */ /* 0x000fee0000000200 */
[C---:B-----5:R-:W-:Y:S08]  /*4780*/  HMMA.16816.F32.BF16 R36, R44.reuse, R40, R36 ;  /* 0x000000282c24723c */ /* 0x060ff00000041824 */
[----:B------:R-:W-:Y:S01]  /*4790*/  HMMA.16816.F32.BF16 R48, R44, R42, R48 ;  /* 0x0000002a2c30723c */ /* 0x000fe20000041830 */
[----:B------:R-:W-:Y:S07]  /*47a0*/  LDSM.16.M88.4 R40, [R165+0xe800] ;  /* 0x00e80000a528783b */ /* 0x000fee0000000200 */
[----:B--2---:R-:W-:Y:S01]  /*47b0*/  HMMA.16816.F32.BF16 R100, R20, R16, R12 ;  /* 0x000000101464723c */ /* 0x004fe2000004180c */
[----:B------:R-:W2:Y:S07]  /*47c0*/  LDSM.16.M88.4 R12, [R165+0xe000] ;  /* 0x00e00000a50c783b */ /* 0x000eae0000000200 */
[C---:B------:R-:W-:Y:S08]  /*47d0*/  HMMA.16816.F32.BF16 R68, R60.reuse, R52, R68 ;  /* 0x000000343c44723c */ /* 0x040ff00000041844 */
[----:B------:R-:W-:Y:S01]  /*47e0*/  HMMA.16816.F32.BF16 R64, R60, R54, R64 ;  /* 0x000000363c40723c */ /* 0x000fe20000041840 */
[----:B------:R-:W5:Y:S07]  /*47f0*/  LDSM.16.M88.4 R52, [R0+0xd000] ;  /* 0x00d000000034783b */ /* 0x000f6e0000000200 */
[----:B------:R-:W-:Y:S01]  /*4800*/  HMMA.16816.F32.BF16 R24, R20, R18, R24 ;  /* 0x000000121418723c */ /* 0x000fe20000041818 */
[----:B------:R-:W5:Y:S07]  /*4810*/  LDSM.16.M88.4 R16, [R0+0xd800] ;  /* 0x00d800000010783b */ /* 0x000f6e0000000200 */
[C---:B------:R-:W-:Y:S08]  /*4820*/  HMMA.16816.F32.BF16 R76, R60.reuse, R56, R76 ;  /* 0x000000383c4c723c */ /* 0x040ff0000004184c */
[----:B------:R-:W-:Y:S01]  /*4830*/  HMMA.16816.F32.BF16 R72, R60, R58, R72 ;  /* 0x0000003a3c48723c */ /* 0x000fe20000041848 */
[----:B------:R-:W-:Y:S04]  /*4840*/  LDSM.16.M88.4 R60, [R108+0x6000] ;  /* 0x006000006c3c783b */ /* 0x000fe80000000200 */
[----:B------:R-:W-:Y:S03]  /*4850*/  LDSM.16.M88.4 R56, [R0+0xe000] ;  /* 0x00e000000038783b */ /* 0x000fe60000000200 */
[C---:B---3--:R-:W-:Y:S08]  /*4860*/  HMMA.16816.F32.BF16 R36, R32.reuse, R28, R36 ;  /* 0x0000001c2024723c */ /* 0x048ff00000041824 */
[----:B------:R-:W-:Y:S01]  /*4870*/  HMMA.16816.F32.BF16 R48, R32, R30, R48 ;  /* 0x0000001e2030723c */ /* 0x000fe20000041830 */
[----:B------:R-:W-:Y:S07]  /*4880*/  LDSM.16.M88.4 R28, [R3+0xf800] ;  /* 0x00f80000031c783b */ /* 0x000fee0000000200 */
[C---:B----4-:R-:W-:Y:S08]  /*4890*/  HMMA.16816.F32.BF16 R100, R8.reuse, R4, R100 ;  /* 0x000000040864723c */ /* 0x050ff00000041864 */
[----:B------:R-:W-:Y:S01]  /*48a0*/  HMMA.16816.F32.BF16 R24, R8, R6, R24 ;  /* 0x000000060818723c */ /* 0x000fe20000041818 */
[----:B------:R-:W3:Y:S07]  /*48b0*/  LDSM.16.M88.4 R4, [R107+UR5+0xf000] ;  /* 0x00f000056b04783b */ /* 0x000eee0008000200 */
[C---:B-1----:R-:W-:Y:S08]  /*48c0*/  HMMA.16816.F32.BF16 R76, R44.reuse, R88, R76 ;  /* 0x000000582c4c723c */ /* 0x042ff0000004184c */
[C---:B------:R-:W-:Y:S08]  /*48d0*/  HMMA.16816.F32.BF16 R72, R44.reuse, R90, R72 ;  /* 0x0000005a2c48723c */ /* 0x040ff00000041848 */
[C---:B------:R-:W-:Y:S08]  /*48e0*/  HMMA.16816.F32.BF16 R68, R44.reuse, R84, R68 ;  /* 0x000000542c44723c */ /* 0x040ff00000041844 */
[----:B------:R-:W-:Y:S01]  /*48f0*/  HMMA.16816.F32.BF16 R64, R44, R86, R64 ;  /* 0x000000562c40723c */ /* 0x000fe20000041840 */
[----:B------:R-:W-:Y:S07]  /*4900*/  LDSM.16.M88.4 R44, [R107+UR5+0xf800] ;  /* 0x00f800056b2c783b */ /* 0x000fee0008000200 */
[C---:B------:R-:W-:Y:S08]  /*4910*/  HMMA.16816.F32.BF16 R36, R20.reuse, R80, R36 ;  /* 0x000000501424723c */ /* 0x040ff00000041824 */
[----:B------:R-:W-:Y:S08]  /*4920*/  HMMA.16816.F32.BF16 R48, R20, R82, R48 ;  /* 0x000000521430723c */ /* 0x000ff00000041830 */
[----:B--2---:R-:W-:Y:S08]  /*4930*/  HMMA.16816.F32.BF16 R100, R92, R12, R100 ;  /* 0x0000000c5c64723c */ /* 0x004ff00000041864 */
[C---:B-----5:R-:W-:Y:S08]  /*4940*/  HMMA.16816.F32.BF16 R76, R32.reuse, R52, R76 ;  /* 0x00000034204c723c */ /* 0x060ff0000004184c */
[C---:B------:R-:W-:Y:S08]  /*4950*/  HMMA.16816.F32.BF16 R72, R32.reuse, R54, R72 ;  /* 0x000000362048723c */ /* 0x040ff00000041848 */
[C---:B------:R-:W-:Y:S08]  /*4960*/  HMMA.16816.F32.BF16 R68, R32.reuse, R16, R68 ;  /* 0x000000102044723c */ /* 0x040ff00000041844 */
[----:B------:R-:W-:Y:S01]  /*4970*/  HMMA.16816.F32.BF16 R64, R32, R18, R64 ;  /* 0x000000122040723c */ /* 0x000fe20000041840 */
[----:B------:R-:W-:Y:S04]  /*4980*/  LDSM.16.M88.4 R16, [R0+0xe800] ;  /* 0x00e800000010783b */ /* 0x000fe80000000200 */
[----:B------:R-:W-:Y:S03]  /*4990*/  LDSM.16.M88.4 R32, [R0+0xf000] ;  /* 0x00f000000020783b */ /* 0x000fe60000000200 */
[----:B------:R-:W-:Y:S01]  /*49a0*/  HMMA.16816.F32.BF16 R24, R92, R14, R24 ;  /* 0x0000000e5c18723c */ /* 0x000fe20000041818 */
[----:B------:R-:W1:Y:S07]  /*49b0*/  LDSM.16.M88.4 R12, [R3+0xf000] ;  /* 0x00f00000030c783b */ /* 0x000e6e0000000200 */
[C---:B------:R-:W-:Y:S08]  /*49c0*/  HMMA.16816.F32.BF16 R36, R8.reuse, R96, R36 ;  /* 0x000000600824723c */ /* 0x040ff00000041824 */
[----:B------:R-:W-:Y:S08]  /*49d0*/  HMMA.16816.F32.BF16 R48, R8, R98, R48 ;  /* 0x000000620830723c */ /* 0x000ff00000041830 */
[C---:B---3--:R-:W-:Y:S08]  /*49e0*/  HMMA.16816.F32.BF16 R76, R20.reuse, R4, R76 ;  /* 0x00000004144c723c */ /* 0x048ff0000004184c */
[----:B------:R-:W-:Y:S01]  /*49f0*/  HMMA.16816.F32.BF16 R72, R20, R6, R72 ;  /* 0x000000061448723c */ /* 0x000fe20000041848 */
[----:B------:R-:W2:Y:S07]  /*4a00*/  LDSM.16.M88.4 R4, [R165+0xf000] ;  /* 0x00f00000a504783b */ /* 0x000eae0000000200 */
[C---:B------:R-:W-:Y:S08]  /*4a10*/  HMMA.16816.F32.BF16 R36, R92.reuse, R40, R36 ;  /* 0x000000285c24723c */ /* 0x040ff00000041824 */
[----:B------:R-:W-:Y:S08]  /*4a20*/  HMMA.16816.F32.BF16 R48, R92, R42, R48 ;  /* 0x0000002a5c30723c */ /* 0x000ff00000041830 */
[----:B-1----:R-:W-:Y:S08]  /*4a30*/  HMMA.16816.F32.BF16 R76, R8, R12, R76 ;  /* 0x0000000c084c723c */ /* 0x002ff0000004184c */
[C---:B------:R-:W-:Y:S08]  /*4a40*/  HMMA.16816.F32.BF16 R36, R60.reuse, R16, R36 ;  /* 0x000000103c24723c */ /* 0x040ff00000041824 */
[----:B------:R-:W-:Y:S01]  /*4a50*/  HMMA.16816.F32.BF16 R48, R60, R18, R48 ;  /* 0x000000123c30723c */ /* 0x000fe20000041830 */
[----:B------:R-:W1:Y:S07]  /*4a60*/  LDSM.16.M88.4 R16, [R165+0xf800] ;  /* 0x00f80000a510783b */ /* 0x000e6e0000000200 */
[----:B------:R-:W-:Y:S03]  /*4a70*/  HMMA.16816.F32.BF16 R72, R8, R14, R72 ;  /* 0x0000000e0848723c */ /* 0x000fe60000041848 */
[----:B------:R-:W-:Y:S01]  /*4a80*/  FMUL.FTZ R3, R36, UR4 ;  /* 0x0000000424037c20 */ /* 0x000fe20008410000 */
[----:B------:R-:W-:-:S04]  /*4a90*/  FMUL.FTZ R14, R38, UR4 ;  /* 0x00000004260e7c20 */ /* 0x000fc80008410000 */
[C---:B------:R-:W-:Y:S01]  /*4aa0*/  HMMA.16816.F32.BF16 R68, R20.reuse, R44, R68 ;  /* 0x0000002c1444723c */ /* 0x040fe20000041844 */
[----:B------:R-:W3:Y:S07]  /*4ab0*/  MUFU.TANH R3, R3 ;  /* 0x0000000300037308 */ /* 0x000eee0000002400 */
[----:B------:R-:W-:Y:S01]  /*4ac0*/  HMMA.16816.F32.BF16 R64, R20, R46, R64 ;  /* 0x0000002e1440723c */ /* 0x000fe20000041840 */
[----:B------:R-:W-:Y:S01]  /*4ad0*/  FMUL.FTZ R22, R39, UR4 ;  /* 0x0000000427167c20 */ /* 0x000fe20008410000 */
[----:B------:R-:W-:Y:S01]  /*4ae0*/  FMUL.FTZ R21, R37, UR4 ;  /* 0x0000000425157c20 */ /* 0x000fe20008410000 */
[----:B------:R-:W-:Y:S01]  /*4af0*/  FMUL.FTZ R23, R48, UR4 ;  /* 0x0000000430177c20 */ /* 0x000fe20008410000 */
[----:B------:R-:W4:Y:S04]  /*4b00*/  MUFU.TANH R14, R14 ;  /* 0x0000000e000e7308 */ /* 0x000f280000002400 */
[C---:B--2---:R-:W-:Y:S04]  /*4b10*/  HMMA.16816.F32.BF16 R76, R92.reuse, R4, R76 ;  /* 0x000000045c4c723c */ /* 0x044fe8000004184c */
[----:B------:R-:W2:Y:S04]  /*4b20*/  MUFU.TANH R21, R21 ;  /* 0x0000001500157308 */ /* 0x000ea80000002400 */
[----:B------:R-:W-:Y:S01]  /*4b30*/  HMMA.16816.F32.BF16 R72, R92, R6, R72 ;  /* 0x000000065c48723c */ /* 0x000fe20000041848 */
[----:B------:R5:W3:Y:S01]  /*4b40*/  LDSM.16.M88.4 R4, [R0+0xf800] ;  /* 0x00f800000004783b */ /* 0x000ae20000000200 */
[----:B------:R-:W-:-:S04]  /*4b50*/  DEPBAR.LE SB0, 0x0 ;  /* 0x000080000000791a */ /* 0x000fc80000000000 */
[----:B------:R-:W1:Y:S02]  /*4b60*/  MUFU.TANH R22, R22 ;  /* 0x0000001600167308 */ /* 0x000e640000002400 */
[C---:B------:R-:W-:Y:S06]  /*4b70*/  HMMA.16816.F32.BF16 R68, R8.reuse, R28, R68 ;  /* 0x0000001c0844723c */ /* 0x040fec0000041844 */
[----:B------:R-:W1:Y:S02]  /*4b80*/  MUFU.TANH R23, R23 ;  /* 0x0000001700177308 */ /* 0x000e640000002400 */
[----:B------:R-:W-:Y:S01]  /*4b90*/  HMMA.16816.F32.BF16 R64, R8, R30, R64 ;  /* 0x0000001e0840723c */ /* 0x000fe20000041840 */
[----:B------:R-:W-:-:S06]  /*4ba0*/  FMUL.FTZ R8, R51, UR4 ;  /* 0x0000000433087c20 */ /* 0x000fcc0008410000 */
[----:B------:R-:W2:Y:S01]  /*4bb0*/  MUFU.TANH R8, R8 ;  /* 0x0000000800087308 */ /* 0x000ea20000002400 */
[----:B------:R-:W-:Y:S01]  /*4bc0*/  HMMA.16816.F32.BF16 R24, R60, R58, R24 ;  /* 0x0000003a3c18723c */ /* 0x000fe20000041818 */
[----:B-----5:R-:W-:-:S04]  /*4bd0*/  SHF.R.U32.HI R0, RZ, 0x2, R215 ;  /* 0x00000002ff007819 */ /* 0x020fc800000116d7 */
[----:B------:R-:W-:-:S03]  /*4be0*/  LOP3.LUT R0, R0, 0x7, RZ, 0xc0, !PT ;  /* 0x0000000700007812 */ /* 0x000fc600078ec0ff */
[C---:B-1----:R-:W-:Y:S01]  /*4bf0*/  HMMA.16816.F32.BF16 R68, R92.reuse, R16, R68 ;  /* 0x000000105c44723c */ /* 0x042fe20000041844 */
[----:B------:R-:W-:Y:S02]  /*4c00*/  IADD3 R105, PT, PT, R0, UR23, R105 ;  /* 0x0000001700697c10 */ /* 0x000fe4000fffe069 */
[----:B------:R-:W-:Y:S02]  /*4c10*/  MOV R0, UR22 ;  /* 0x0000001600007c02 */ /* 0x000fe40008000f00 */
[C---:B------:R-:W-:Y:S02]  /*4c20*/  IADD3 R230, PT, PT, R105.reuse, UR26, -R230 ;  /* 0x0000001a69e67c10 */ /* 0x040fe4000fffe8e6 */
[----:B------:R-:W-:Y:S01]  /*4c30*/  IADD3 R229, PT, PT, R105, 0x1, R0 ;  /* 0x0000000169e57810 */ /* 0x000fe20007ffe000 */
[----:B------:R-:W-:Y:S03]  /*4c40*/  HMMA.16816.F32.BF16 R64, R92, R18, R64 ;  /* 0x000000125c40723c */ /* 0x000fe60000041840 */
[----:B------:R-:W-:Y:S01]  /*4c50*/  FMUL.FTZ R13, R24, UR4 ;  /* 0x00000004180d7c20 */ /* 0x000fe20008410000 */
[----:B------:R-:W-:Y:S01]  /*4c60*/  FMUL.FTZ R24, R25, UR4 ;  /* 0x0000000419187c20 */ /* 0x000fe20008410000 */
[----:B------:R-:W-:Y:S01]  /*4c70*/  FMUL.FTZ R25, R26, UR4 ;  /* 0x000000041a197c20 */ /* 0x000fe20008410000 */
[----:B------:R-:W-:Y:S01]  /*4c80*/  FMUL.FTZ R20, R27, UR4 ;  /* 0x000000041b147c20 */ /* 0x000fe20008410000 */
[----:B------:R-:W-:Y:S01]  /*4c90*/  FMUL.FTZ R26, R49, UR4 ;  /* 0x00000004311a7c20 */ /* 0x000fe20008410000 */
[----:B------:R-:W-:Y:S01]  /*4ca0*/  HMMA.16816.F32.BF16 R100, R60, R56, R100 ;  /* 0x000000383c64723c */ /* 0x000fe20000041864 */
[----:B------:R-:W-:Y:S01]  /*4cb0*/  FMUL.FTZ R27, R50, UR4 ;  /* 0x00000004321b7c20 */ /* 0x000fe20008410000 */
[----:B------:R-:W1:Y:S01]  /*4cc0*/  MUFU.TANH R13, R13 ;  /* 0x0000000d000d7308 */ /* 0x000e620000002400 */
[----:B------:R-:W-:-:S02]  /*4cd0*/  VIADDMNMX R228, R229, 0x8, R228, PT ;  /* 0x00000008e5e47846 */ /* 0x000fc400038001e4 */
[----:B------:R-:W-:-:S03]  /*4ce0*/  VIMNMX R229, PT, PT, R229, UR26, PT ;  /* 0x0000001ae5e57c48 */ /* 0x000fc6000bfe0100 */
[C---:B------:R-:W-:Y:S02]  /*4cf0*/  HMMA.16816.F32.BF16 R76, R60.reuse, R32, R76 ;  /* 0x000000203c4c723c */ /* 0x040fe4000004184c */
[----:B------:R-:W1:Y:S06]  /*4d00*/  MUFU.TANH R24, R24 ;  /* 0x0000001800187308 */ /* 0x000e6c0000002400 */
[----:B------:R-:W-:Y:S02]  /*4d10*/  HMMA.16816.F32.BF16 R72, R60, R34, R72 ;  /* 0x000000223c48723c */ /* 0x000fe40000041848 */
[----:B------:R-:W1:Y:S01]  /*4d20*/  MUFU.TANH R25, R25 ;  /* 0x0000001900197308 */ /* 0x000e620000002400 */
[----:B------:R-:W-:Y:S01]  /*4d30*/  FMUL.FTZ R40, R100, UR4 ;  /* 0x0000000464287c20 */ /* 0x000fe20008410000 */
[----:B------:R-:W-:Y:S01]  /*4d40*/  FMUL.FTZ R44, R101, UR4 ;  /* 0x00000004652c7c20 */ /* 0x000fe20008410000 */
[----:B------:R-:W-:Y:S01]  /*4d50*/  FMUL.FTZ R41, R102, UR4 ;  /* 0x0000000466297c20 */ /* 0x000fe20008410000 */
[----:B------:R-:W-:-:S02]  /*4d60*/  FMUL.FTZ R12, R103, UR4 ;  /* 0x00000004670c7c20 */ /* 0x000fc40008410000 */
[C---:B---3--:R-:W-:Y:S02]  /*4d70*/  HMMA.16816.F32.BF16 R68, R60.reuse, R4, R68 ;  /* 0x000000043c44723c */ /* 0x048fe40000041844 */
[----:B------:R-:W3:Y:S01]  /*4d80*/  MUFU.TANH R40, R40 ;  /* 0x0000002800287308 */ /* 0x000ee20000002400 */
[----:B------:R-:W-:Y:S01]  /*4d90*/  FMUL.FTZ R9, R76, UR4 ;  /* 0x000000044c097c20 */ /* 0x000fe20008410000 */
[----:B------:R-:W-:Y:S01]  /*4da0*/  FMUL.FTZ R10, R77, UR4 ;  /* 0x000000044d0a7c20 */ /* 0x000fe20008410000 */
[----:B------:R-:W-:Y:S01]  /*4db0*/  FMUL.FTZ R16, R78, UR4 ;  /* 0x000000044e107c20 */ /* 0x000fe20008410000 */
[----:B------:R-:W-:Y:S02]  /*4dc0*/  FMUL.FTZ R18, R79, UR4 ;  /* 0x000000044f127c20 */ /* 0x000fe40008410000 */
[----:B------:R-:W-:Y:S02]  /*4dd0*/  HMMA.16816.F32.BF16 R64, R60, R6, R64 ;  /* 0x000000063c40723c */ /* 0x000fe40000041840 */
[----:B------:R-:W1:Y:S01]  /*4de0*/  MUFU.TANH R44, R44 ;  /* 0x0000002c002c7308 */ /* 0x000e620000002400 */
[----:B------:R-:W-:Y:S01]  /*4df0*/  FMUL.FTZ R32, R72, UR4 ;  /* 0x0000000448207c20 */ /* 0x000fe20008410000 */
[----:B------:R-:W-:Y:S01]  /*4e00*/  FMUL.FTZ R28, R73, UR4 ;  /* 0x00000004491c7c20 */ /* 0x000fe20008410000 */
[----:B------:R-:W-:Y:S01]  /*4e10*/  FMUL.FTZ R30, R74, UR4 ;  /* 0x000000044a1e7c20 */ /* 0x000fe20008410000 */
[----:B------:R-:W-:-:S04]  /*4e20*/  FMUL.FTZ R4, R75, UR4 ;  /* 0x000000044b047c20 */ /* 0x000fc80008410000 */
        /* <DEDUP_REMOVED lines=10> */
[----:B------:R-:W1:Y:S08]  /*4ed0*/  MUFU.TANH R20, R20 ;  /* 0x0000001400147308 */ /* 0x000e700000002400 */
        /* <DEDUP_REMOVED lines=17> */
[----:B------:R-:W1:Y:S01]  /*4ff0*/  MUFU.TANH R38, R38 ;  /* 0x0000002600267308 */ /* 0x000e620000002400 */
[----:B------:R-:W-:Y:S06]  /*5000*/  BAR.SYNC.DEFER_BLOCKING 0x0 ;  /* 0x0000000000007b1d */ /* 0x000fec0000010000 */
[----:B--234-:R-:W-:Y:S05]  /*5010*/  BRA.U !UP0, `(.L_x_1972) ;  /* 0x0000000908b47547 */ /* 0x01cfea000b800000 */
        /* <DEDUP_REMOVED lines=11> */
.L_x_1973:
[----:B------:R-:W2:Y:S01]  /*50d0*/  LDC R5, c[0x0][0x4f0] ;  /* 0x00013c00ff057b82 */ /* 0x000ea20000000800 */
[----:B------:R-:W-:Y:S01]  /*50e0*/  UIADD3 UR4, UPT, UPT, UR17, -0x40, URZ ;  /* 0xffffffc011047890 */ /* 0x000fe2000fffe0ff */
[----:B------:R-:W-:Y:S01]  /*50f0*/  IMAD.U32 R17, RZ, RZ, UR17 ;  /* 0x00000011ff117e24 */ /* 0x000fe2000f8e00ff */
[----:B------:R-:W3:Y:S04]  /*5100*/  LDCU.64 UR6, c[0x0][0x3a0] ;  /* 0x00007400ff0677ac */ /* 0x000ee80008000a00 */
[----:B------:R-:W-:Y:S02]  /*5110*/  MOV R11, UR4 ;  /* 0x00000004000b7c02 */ /* 0x000fe40008000f00 */
[----:B------:R-:W-:Y:S02]  /*5120*/  IABS R17, R17 ;  /* 0x0000001100117213 */ /* 0x000fe40000000000 */
[----:B------:R-:W-:-:S02]  /*5130*/  IABS R11, R11 ;  /* 0x0000000b000b7213 */ /* 0x000fc40000000000 */
[----:B--2---:R-:W-:-:S04]  /*5140*/  IABS R0, R5 ;  /* 0x0000000500007213 */ /* 0x004fc80000000000 */
[----:B------:R-:W2:Y:S08]  /*5150*/  I2F.RP R15, R0 ;  /* 0x00000000000f7306 */ /* 0x000eb00000209400 */
[----:B--2---:R-:W2:Y:S02]  /*5160*/  MUFU.RCP R48, R15 ;  /* 0x0000000f00307308 */ /* 0x004ea40000001000 */
[----:B--2---:R-:W-:-:S06]  /*5170*/  VIADD R48, R48, 0xffffffe ;  /* 0x0ffffffe30307836 */ /* 0x004fcc0000000000 */
[----:B------:R-:W2:Y:S02]  /*5180*/  F2I.FTZ.U32.TRUNC.NTZ R49, R48 ;  /* 0x0000003000317305 */ /* 0x000ea4000021f000 */
[----:B--2---:R-:W-:Y:S01]  /*5190*/  IMAD.MOV R7, RZ, RZ, -R49 ;  /* 0x000000ffff077224 */ /* 0x004fe200078e0a31 */
[----:B------:R-:W-:-:S03]  /*51a0*/  MOV R48, RZ ;  /* 0x000000ff00307202 */ /* 0x000fc60000000f00 */
        /* <DEDUP_REMOVED lines=10> */
[-C--:B------:R-:W-:Y:S02]  /*5250*/  @!P3 IADD3 R15, PT, PT, R15, -R0.reuse, RZ ;  /* 0x800000000f0fb210 */ /* 0x080fe40007ffe0ff */
[----:B------:R-:W-:Y:S01]  /*5260*/  @!P1 IMAD.IADD R7, R7, 0x1, -R0 ;  /* 0x0000000107079824 */ /* 0x000fe200078e0a00 */
[----:B------:R-:W-:Y:S01]  /*5270*/  @!P3 IADD3 R29, PT, PT, R29, 0x1, RZ ;  /* 0x000000011d1db810 */ /* 0x000fe20007ffe0ff */
[----:B------:R-:W-:Y:S01]  /*5280*/  @!P1 VIADD R19, R19, 0x1 ;  /* 0x0000000113139836 */ /* 0x000fe20000000000 */
[-C--:B------:R-:W-:Y:S02]  /*5290*/  ISETP.GE.U32.AND P5, PT, R15, R0.reuse, PT ;  /* 0x000000000f00720c */ /* 0x080fe40003fa6070 */
[----:B------:R-:W-:Y:S02]  /*52a0*/  ISETP.GE.U32.AND P4, PT, R7, R0, PT ;  /* 0x000000000700720c */ /* 0x000fe40003f86070 */
[C---:B------:R-:W-:Y:S02]  /*52b0*/  LOP3.LUT R0, R5.reuse, UR4, RZ, 0x3c, !PT ;  /* 0x0000000405007c12 */ /* 0x040fe4000f8e3cff */
[----:B------:R-:W-:-:S02]  /*52c0*/  LOP3.LUT R7, R5, UR17, RZ, 0x3c, !PT ;  /* 0x0000001105077c12 */ /* 0x000fc4000f8e3cff */
[----:B------:R-:W-:Y:S02]  /*52d0*/  ISETP.GE.AND P0, PT, R0, RZ, PT ;  /* 0x000000ff0000720c */ /* 0x000fe40003f06270 */
[----:B------:R-:W-:Y:S02]  /*52e0*/  ISETP.GE.AND P2, PT, R7, RZ, PT ;  /* 0x000000ff0700720c */ /* 0x000fe40003f46270 */
[----:B------:R-:W-:Y:S02]  /*52f0*/  ISETP.NE.AND P1, PT, R5, RZ, PT ;  /* 0x000000ff0500720c */ /* 0x000fe40003f25270 */
[----:B------:R-:W-:Y:S01]  /*5300*/  @P5 IADD3 R29, PT, PT, R29, 0x1, RZ ;  /* 0x000000011d1d5810 */ /* 0x000fe20007ffe0ff */
[----:B------:R-:W-:Y:S01]  /*5310*/  @P4 VIADD R19, R19, 0x1 ;  /* 0x0000000113134836 */ /* 0x000fe20000000000 */
[----:B------:R-:W-:-:S05]  /*5320*/  LOP3.LUT R7, RZ, R5, RZ, 0x33, !PT ;  /* 0x00000005ff077212 */ /* 0x000fca00078e33ff */
[----:B------:R-:W-:Y:S02]  /*5330*/  @!P0 IMAD.MOV R19, RZ, RZ, -R19 ;  /* 0x000000ffff138224 */ /* 0x000fe400078e0a13 */
[----:B------:R-:W-:-:S03]  /*5340*/  @!P2 IADD3 R29, PT, PT, -R29, RZ, RZ ;  /* 0x000000ff1d1da210 */ /* 0x000fc60007ffe1ff */
        /* <DEDUP_REMOVED lines=10> */
[C---:B------:R-:W-:Y:S02]  /*53f0*/  IMAD R5, R46.reuse, UR11, R5 ;  /* 0x0000000b2e057c24 */ /* 0x040fe4000f8e0205 */
[----:B------:R-:W-:-:S04]  /*5400*/  IMAD.WIDE.U32 R46, R46, UR10, RZ ;  /* 0x0000000a2e2e7c25 */ /* 0x000fc8000f8e00ff */
[----:B------:R-:W-:Y:S01]  /*5410*/  IMAD.IADD R47, R47, 0x1, R5 ;  /* 0x000000012f2f7824 */ /* 0x000fe200078e0205 */
[----:B--2---:R-:W-:-:S04]  /*5420*/  IADD3 R0, PT, PT, R11, -R0, RZ ;  /* 0x800000000b007210 */ /* 0x004fc80007ffe0ff */
[----:B------:R-:W-:Y:S01]  /*5430*/  SHF.R.S32.HI R7, RZ, 0x1f, R0 ;  /* 0x0000001fff077819 */ /* 0x000fe20000011400 */
[----:B---3--:R-:W-:-:S04]  /*5440*/  IMAD.WIDE.U32 R46, R0, UR6, R46 ;  /* 0x00000006002e7c25 */ /* 0x008fc8000f8e002e */
[----:B------:R-:W-:Y:S01]  /*5450*/  IMAD R7, R7, UR6, RZ ;  /* 0x0000000607077c24 */ /* 0x000fe2000f8e02ff */
[----:B------:R-:W-:-:S03]  /*5460*/  LEA R232, P0, R46, R232, 0x1 ;  /* 0x000000e82ee87211 */ /* 0x000fc600078008ff */
[----:B------:R-:W-:-:S05]  /*5470*/  IMAD R7, R0, UR7, R7 ;  /* 0x0000000700077c24 */ /* 0x000fca000f8e0207 */
[----:B------:R-:W-:-:S04]  /*5480*/  IADD3 R7, PT, PT, R47, R7, RZ ;  /* 0x000000072f077210 */ /* 0x000fc80007ffe0ff */
[----:B------:R-:W-:-:S07]  /*5490*/  LEA.HI.X R231, R46, R231, R7, 0x1, P0 ;  /* 0x000000e72ee77211 */ /* 0x000fce00000f0c07 */
.L_x_1974:
[----:B------:R-:W2:Y:S01]  /*54a0*/  LDCU UR4, c[0x0][0x440] ;  /* 0x00008800ff0477ac */ /* 0x000ea20008000800 */
[----:B------:R-:W-:Y:S02]  /*54b0*/  IMAD.U32 R5, RZ, RZ, UR30 ;  /* 0x0000001eff057e24 */ /* 0x000fe4000f8e00ff */
[----:B------:R-:W-:Y:S01]  /*54c0*/  IMAD.U32 R0, RZ, RZ, UR28 ;  /* 0x0000001cff007e24 */ /* 0x000fe2000f8e00ff */
[----:B------:R-:W-:Y:S02]  /*54d0*/  USHF.L.U32 UR6, UR10, 0x5, URZ ;  /* 0x000000050a067899 */ /* 0x000fe400080006ff */
[----:B------:R-:W-:-:S04]  /*54e0*/  LEA R46, P0, R5, R232, 0x1 ;  /* 0x000000e8052e7211 */ /* 0x000fc800078008ff */
[----:B------:R-:W-:Y:S02]  /*54f0*/  LEA.HI.X R47, R5, R231, R0, 0x1, P0 ;  /* 0x000000e7052f7211 */ /* 0x000fe400000f0c00 */
[----:B------:R-:W-:Y:S02]  /*5500*/  IADD3 R52, P0, PT, R46, UR6, RZ ;  /* 0x000000062e347c10 */ /* 0x000fe4000ff1e0ff */
[----:B--2---:R-:W-:Y:S02]  /*5510*/  ISETP.GE.AND P4, PT, R214, UR4, PT ;  /* 0x00000004d6007c0c */ /* 0x004fe4000bf86270 */
        /* <DEDUP_REMOVED lines=15> */
[----:B--2---:R-:W-:-:S05]  /*5610*/  @!P3 IMAD.MOV.U32 R233, RZ, RZ, R231 ;  /* 0x000000ffffe9b224 */ /* 0x004fca00078e00e7 */
        /* <DEDUP_REMOVED lines=77> */
.L_x_1972:
[----:B------:R-:W-:Y:S01]  /*5af0*/  IMAD.SHL.U32 R0, R215, 0x2, RZ ;  /* 0x00000002d7007824 */ /* 0x000fe200078e00ff */
[----:B------:R-:W2:Y:S01]  /*5b00*/  LDCU UR4, c[0x0][0x45c] ;  /* 0x00008b80ff0477ac */ /* 0x000ea20008000800 */
[----:B---3--:R-:W-:Y:S01]  /*5b10*/  VIADD R46, R230, 0x8 ;  /* 0x00000008e62e7836 */ /* 0x008fe20000000000 */
        /* <DEDUP_REMOVED lines=8> */
[----:B------:R-:W-:Y:S01]  /*5ba0*/  VIADD R5, R47, 0x8 ;  /* 0x000000082f057836 */ /* 0x000fe20000000000 */
[----:B------:R-:W-:Y:S01]  /*5bb0*/  LDSM.16.MT88.4 R80, [R200+0x14000] ;  /* 0x01400000c850783b */ /* 0x000fe20000004200 */
[----:B------:R-:W-:Y:S01]  /*5bc0*/  IMAD.IADD R195, R167, 0x1, R216 ;  /* 0x00000001a7c37824 */ /* 0x000fe200078e02d8 */
[-C--:B------:R-:W-:Y:S02]  /*5bd0*/  ISETP.GT.AND P1, PT, R230, R7.reuse, PT ;  /* 0x00000007e600720c */ /* 0x080fe40003f24270 */
[----:B------:R-:W-:Y:S01]  /*5be0*/  ISETP.GT.AND P2, PT, R46, R7, PT ;  /* 0x000000072e00720c */ /* 0x000fe20003f44270 */
[----:B------:R-:W-:Y:S01]  /*5bf0*/  IMAD.IADD R194, R104, 0x1, R195 ;  /* 0x0000000168c27824 */ /* 0x000fe200078e02c3 */
[----:B------:R-:W-:Y:S01]  /*5c00*/  ISETP.GT.AND P3, PT, R46, R5, PT ;  /* 0x000000052e00720c */ /* 0x000fe20003f64270 */
[----:B------:R-:W-:Y:S01]  /*5c10*/  LDSM.16.MT88.4 R148, [R200+0x10000] ;  /* 0x01000000c894783b */ /* 0x000fe20000004200 */
[----:B------:R-:W-:-:S02]  /*5c20*/  ISETP.GE.AND P5, PT, R7, R229, PT ;  /* 0x000000e50700720c */ /* 0x000fc40003fa6270 */
[-C--:B------:R-:W-:Y:S01]  /*5c30*/  ISETP.GE.AND P0, PT, R7, R228.reuse, PT ;  /* 0x000000e40700720c */ /* 0x080fe20003f06270 */
[----:B------:R-:W-:Y:S01]  /*5c40*/  VIADD R7, R47, 0x9 ;  /* 0x000000092f077836 */ /* 0x000fe20000000000 */
[----:B------:R-:W-:Y:S01]  /*5c50*/  ISETP.GT.AND P4, PT, R230, R5, PT ;  /* 0x00000005e600720c */ /* 0x000fe20003f84270 */
[----:B------:R-:W-:Y:S01]  /*5c60*/  LDSM.16.MT88.4 R48, [R200+0x12000] ;  /* 0x01200000c830783b */ /* 0x000fe20000004200 */
[----:B-1----:R-:W-:Y:S02]  /*5c70*/  FSEL R35, R44, -INF , !P1 ;  /* 0xff8000002c237808 */ /* 0x002fe40004800000 */
[----:B------:R-:W-:Y:S01]  /*5c80*/  FSEL R12, R12, -INF , !P2 ;  /* 0xff8000000c0c7808 */ /* 0x000fe20005000000 */
[----:B------:R-:W-:Y:S01]  /*5c90*/  LDSM.16.MT88.4 R112, [R200+0x16000] ;  /* 0x01600000c870783b */ /* 0x000fe20000004200 */
[C---:B------:R-:W-:Y:S02]  /*5ca0*/  ISETP.GE.AND P6, PT, R5.reuse, R229, PT ;  /* 0x000000e50500720c */ /* 0x040fe40003fc6270 */
        /* <DEDUP_REMOVED lines=18> */
[----:B------:R-:W-:Y:S01]  /*5dd0*/  ISETP.GT.AND P1, PT, R46, R5, PT ;  /* 0x000000052e00720c */ /* 0x000fe20003f24270 */
[----:B------:R-:W-:Y:S01]  /*5de0*/  LDSM.16.MT88.4 R88, [R195+0x14000] ;  /* 0x01400000c358783b */ /* 0x000fe20000004200 */
[----:B------:R-:W-:Y:S02]  /*5df0*/  FSEL R33, R13, -INF , !P6 ;  /* 0xff8000000d217808 */ /* 0x000fe40007000000 */
[----:B------:R-:W-:Y:S01]  /*5e00*/  FSEL R24, R24, -INF , !P2 ;  /* 0xff80000018187808 */ /* 0x000fe20005000000 */
[----:B------:R-:W-:Y:S01]  /*5e10*/  LDSM.16.MT88.4 R96, [R194+0x14000] ;  /* 0x01400000c260783b */ /* 0x000fe20000004200 */
[----:B------:R-:W-:Y:S02]  /*5e20*/  FSEL R20, R20, -INF , !P4 ;  /* 0xff80000014147808 */ /* 0x000fe40006000000 */
[C---:B------:R-:W-:Y:S01]  /*5e30*/  ISETP.GE.AND P6, PT, R5.reuse, R229, PT ;  /* 0x000000e50500720c */ /* 0x040fe20003fc6270 */
[----:B------:R-:W-:Y:S01]  /*5e40*/  LDSM.16.MT88.4 R104, [R216+0x16000] ;  /* 0x01600000d868783b */ /* 0x000fe20000004200 */
[----:B------:R-:W-:Y:S01]  /*5e50*/  ISETP.GE.AND P2, PT, R5, R228, PT ;  /* 0x000000e40500720c */ /* 0x000fe20003f46270 */
[----:B------:R-:W-:Y:S01]  /*5e60*/  VIADD R5, R47, 0x18 ;  /* 0x000000182f057836 */ /* 0x000fe20000000000 */
[----:B------:R-:W-:Y:S01]  /*5e70*/  ISETP.GT.AND P4, PT, R230, R7, PT ;  /* 0x00000007e600720c */ /* 0x000fe20003f84270 */
[----:B------:R-:W-:Y:S01]  /*5e80*/  LDSM.16.MT88.4 R120, [R195+0x16000] ;  /* 0x01600000c378783b */ /* 0x000fe20000004200 */
[----:B------:R-:W-:-:S02]  /*5e90*/  FSEL R3, R3, -INF , !P3 ;  /* 0xff80000003037808 */ /* 0x000fc40005800000 */
[----:B------:R-:W-:Y:S01]  /*5ea0*/  FSEL R14, R14, -INF , !P1 ;  /* 0xff8000000e0e7808 */ /* 0x000fe20004800000 */
[----:B------:R-:W-:Y:S01]  /*5eb0*/  LDSM.16.MT88.4 R172, [R200+0x16800] ;  /* 0x01680000c8ac783b */ /* 0x000fe20000004200 */
[----:B------:R-:W-:Y:S02]  /*5ec0*/  FSEL R37, R24, -INF , !P5 ;  /* 0xff80000018257808 */ /* 0x000fe40006800000 */
[----:B------:R-:W-:Y:S01]  /*5ed0*/  FSEL R25, R20, -INF , !P0 ;  /* 0xff80000014197808 */ /* 0x000fe20004000000 */
[----:B------:R-:W-:Y:S01]  /*5ee0*/  LDSM.16.MT88.4 R168, [R216+0x10800] ;  /* 0x01080000d8a8783b */ /* 0x000fe20000004200 */
[C---:B------:R-:W-:Y:S02]  /*5ef0*/  ISETP.GE.AND P5, PT, R7.reuse, R229, PT ;  /* 0x000000e50700720c */ /* 0x040fe40003fa6270 */
[----:B------:R-:W-:Y:S02]  /*5f00*/  ISETP.GT.AND P3, PT, R46, R7, PT ;  /* 0x000000072e00720c */ /* 0x000fe40003f64270 */
[----:B------:R-:W-:-:S02]  /*5f10*/  ISETP.GE.AND P0, PT, R7, R228, PT ;  /* 0x000000e40700720c */ /* 0x000fc40003f06270 */
[----:B------:R-:W-:Y:S01]  /*5f20*/  FSEL R19, R3, -INF , !P6 ;  /* 0xff80000003137808 */ /* 0x000fe20007000000 */
[----:B------:R-:W-:Y:S01]  /*5f30*/  VIADD R3, R47, 0x20 ;  /* 0x000000202f037836 */ /* 0x000fe20000000000 */
[----:B------:R-:W-:Y:S02]  /*5f40*/  FSEL R15, R14, -INF , !P2 ;  /* 0xff8000000e0f7808 */ /* 0x000fe40005000000 */
[----:B------:R-:W-:Y:S01]  /*5f50*/  FSEL R7, R21, -INF , !P4 ;  /* 0xff80000015077808 */ /* 0x000fe20006000000 */
[----:B------:R-:W-:Y:S01]  /*5f60*/  VIADD R21, R47, 0x21 ;  /* 0x000000212f157836 */ /* 0x000fe20000000000 */
[----:B------:R-:W-:Y:S02]  /*5f70*/  ISETP.GT.AND P1, PT, R230, R5, PT ;  /* 0x00000005e600720c */ /* 0x000fe40003f24270 */
[----:B------:R-:W-:Y:S02]  /*5f80*/  ISETP.GE.AND P6, PT, R5, R229, PT ;  /* 0x000000e50500720c */ /* 0x000fe40003fc6270 */
[----:B------:R-:W-:-:S02]  /*5f90*/  ISETP.GT.AND P2, PT, R46, R5, PT ;  /* 0x000000052e00720c */ /* 0x000fc40003f44270 */
[----:B------:R-:W-:Y:S01]  /*5fa0*/  ISETP.GE.AND P4, PT, R5, R228, PT ;  /* 0x000000e40500720c */ /* 0x000fe20003f86270 */
[----:B------:R-:W-:Y:S01]  /*5fb0*/  VIADD R5, R47, 0x19 ;  /* 0x000000192f057836 */ /* 0x000fe20000000000 */
[----:B------:R-:W-:Y:S02]  /*5fc0*/  FSEL R13, R22, -INF , !P3 ;  /* 0xff800000160d7808 */ /* 0x000fe40005800000 */
[----:B------:R-:W-:Y:S02]  /*5fd0*/  FSEL R7, R7, -INF , !P5 ;  /* 0xff80000007077808 */ /* 0x000fe40006800000 */
[----:B------:R-:W-:Y:S01]  /*5fe0*/  FSEL R11, R27, -INF , !P2 ;  /* 0xff8000001b0b7808 */ /* 0x000fe20005000000 */
[----:B------:R-:W-:Y:S01]  /*5ff0*/  VIADD R27, R47, 0x31 ;  /* 0x000000312f1b7836 */ /* 0x000fe20000000000 */
[----:B------:R-:W-:Y:S02]  /*6000*/  ISETP.GT.AND P5, PT, R230, R5, PT ;  /* 0x00000005e600720c */ /* 0x000fe40003fa4270 */
[----:B------:R-:W-:-:S02]  /*6010*/  FSEL R23, R23, -INF , !P1 ;  /* 0xff80000017177808 */ /* 0x000fc40004800000 */
[----:B------:R-:W-:Y:S02]  /*6020*/  FSEL R13, R13, -INF , !P0 ;  /* 0xff8000000d0d7808 */ /* 0x000fe40004000000 */
[----:B------:R-:W-:Y:S02]  /*6030*/  ISETP.GT.AND P1, PT, R46, R5, PT ;  /* 0x000000052e00720c */ /* 0x000fe40003f24270 */
[----:B------:R-:W-:Y:S02]  /*6040*/  ISETP.GT.AND P2, PT, R230, R3, PT ;  /* 0x00000003e600720c */ /* 0x000fe40003f44270 */
[C---:B------:R-:W-:Y:S02]  /*6050*/  ISETP.GE.AND P3, PT, R5.reuse, R229, PT ;  /* 0x000000e50500720c */ /* 0x040fe40003f66270 */
[----:B------:R-:W-:Y:S02]  /*6060*/  ISETP.GE.AND P0, PT, R5, R228, PT ;  /* 0x000000e40500720c */ /* 0x000fe40003f06270 */
[----:B------:R-:W-:-:S02]  /*6070*/  FSEL R11, R11, -INF , !P4 ;  /* 0xff8000000b0b7808 */ /* 0x000fc40006000000 */
[----:B------:R-:W-:Y:S01]  /*6080*/  FSEL R5, R23, -INF , !P6 ;  /* 0xff80000017057808 */ /* 0x000fe20007000000 */
[----:B------:R-:W-:Y:S01]  /*6090*/  VIADD R23, R47, 0x38 ;  /* 0x000000382f177836 */ /* 0x000fe20000000000 */
[----:B------:R-:W-:Y:S02]  /*60a0*/  ISETP.GT.AND P4, PT, R46, R3, PT ;  /* 0x000000032e00720c */ /* 0x000fe40003f84270 */
[----:B------:R-:W-:Y:S02]  /*60b0*/  FSEL R17, R26, -INF , !P5 ;  /* 0xff8000001a117808 */ /* 0x000fe40006800000 */
[C---:B------:R-:W-:Y:S02]  /*60c0*/  ISETP.GE.AND P6, PT, R3.reuse, R229, PT ;  /* 0x000000e50300720c */ /* 0x040fe40003fc6270 */
[----:B------:R-:W-:Y:S01]  /*60d0*/  ISETP.GE.AND P5, PT, R3, R228, PT ;  /* 0x000000e40300720c */ /* 0x000fe20003fa6270 */
[----:B------:R-:W-:Y:S01]  /*60e0*/  VIADD R3, R47, 0x28 ;  /* 0x000000282f037836 */ /* 0x000fe20000000000 */
[----:B------:R-:W-:-:S02]  /*60f0*/  FSEL R8, R8, -INF , !P1 ;  /* 0xff80000008087808 */ /* 0x000fc40004800000 */
[----:B------:R-:W-:Y:S02]  /*6100*/  FSEL R243, R9, -INF , !P2 ;  /* 0xff80000009f37808 */ /* 0x000fe40005000000 */
[----:B------:R-:W-:Y:S02]  /*6110*/  ISETP.GT.AND P1, PT, R230, R21, PT ;  /* 0x00000015e600720c */ /* 0x000fe40003f24270 */
[----:B------:R-:W-:Y:S02]  /*6120*/  FSEL R16, R16, -INF , !P4 ;  /* 0xff80000010107808 */ /* 0x000fe40006000000 */
[----:B------:R-:W-:Y:S02]  /*6130*/  FSEL R17, R17, -INF , !P3 ;  /* 0xff80000011117808 */ /* 0x000fe40005800000 */
[----:B------:R-:W-:Y:S02]  /*6140*/  FSEL R9, R8, -INF , !P0 ;  /* 0xff80000008097808 */ /* 0x000fe40004000000 */
[----:B------:R-:W-:-:S02]  /*6150*/  FSEL R243, R243, -INF , !P6 ;  /* 0xff800000f3f37808 */ /* 0x000fc40007000000 */
[C---:B------:R-:W-:Y:S02]  /*6160*/  ISETP.GE.AND P3, PT, R21.reuse, R229, PT ;  /* 0x000000e51500720c */ /* 0x040fe40003f66270 */
[----:B------:R-:W-:Y:S02]  /*6170*/  ISETP.GT.AND P0, PT, R46, R21, PT ;  /* 0x000000152e00720c */ /* 0x000fe40003f04270 */
[----:B------:R-:W-:Y:S01]  /*6180*/  ISETP.GE.AND P2, PT, R21, R228, PT ;  /* 0x000000e41500720c */ /* 0x000fe20003f46270 */
[----:B------:R-:W-:Y:S01]  /*6190*/  VIADD R21, R47, 0x29 ;  /* 0x000000292f157836 */ /* 0x000fe20000000000 */
[----:B------:R-:W-:Y:S02]  /*61a0*/  ISETP.GT.AND P6, PT, R230, R3, PT ;  /* 0x00000003e600720c */ /* 0x000fe40003fc4270 */
[----:B------:R-:W-:Y:S02]  /*61b0*/  FSEL R201, R16, -INF , !P5 ;  /* 0xff80000010c97808 */ /* 0x000fe40006800000 */
[----:B------:R-:W-:-:S02]  /*61c0*/  FSEL R10, R10, -INF , !P1 ;  /* 0xff8000000a0a7808 */ /* 0x000fc40004800000 */
[----:B------:R-:W-:Y:S02]  /*61d0*/  ISETP.GT.AND P5, PT, R46, R3, PT ;  /* 0x000000032e00720c */ /* 0x000fe40003fa4270 */
[C---:B------:R-:W-:Y:S02]  /*61e0*/  ISETP.GE.AND P4, PT, R3.reuse, R229, PT ;  /* 0x000000e50300720c */ /* 0x040fe40003f86270 */
[----:B------:R-:W-:Y:S01]  /*61f0*/  ISETP.GE.AND P1, PT, R3, R228, PT ;  /* 0x000000e40300720c */ /* 0x000fe20003f26270 */
[----:B------:R-:W-:Y:S01]  /*6200*/  VIADD R3, R47, 0x30 ;  /* 0x000000302f037836 */ /* 0x000fe20000000000 */
[----:B------:R-:W-:Y:S02]  /*6210*/  FSEL R32, R32, -INF , !P6 ;  /* 0xff80000020207808 */ /* 0x000fe40007000000 */
[----:B------:R-:W-:Y:S02]  /*6220*/  FSEL R197, R10, -INF , !P3 ;  /* 0xff8000000ac57808 */ /* 0x000fe40005800000 */
[----:B------:R-:W-:-:S02]  /*6230*/  ISETP.GT.AND P3, PT, R230, R21, PT ;  /* 0x00000015e600720c */ /* 0x000fc40003f64270 */
[----:B------:R-:W-:Y:S02]  /*6240*/  FSEL R30, R30, -INF , !P5 ;  /* 0xff8000001e1e7808 */ /* 0x000fe40006800000 */
[----:B------:R-:W-:Y:S02]  /*6250*/  ISETP.GT.AND P5, PT, R230, R47, PT ;  /* 0x0000002fe600720c */ /* 0x000fe40003fa4270 */
[----:B------:R-:W-:Y:S02]  /*6260*/  FSEL R241, R32, -INF , !P4 ;  /* 0xff80000020f17808 */ /* 0x000fe40006000000 */
[----:B------:R-:W-:Y:S02]  /*6270*/  ISETP.GT.AND P4, PT, R230, R3, PT ;  /* 0x00000003e600720c */ /* 0x000fe40003f84270 */
[----:B------:R-:W-:Y:S02]  /*6280*/  FSEL R28, R28, -INF , !P3 ;  /* 0xff8000001c1c7808 */ /* 0x000fe40005800000 */
[----:B------:R-:W-:-:S02]  /*6290*/  ISETP.GE.AND P3, PT, R47, R229, PT ;  /* 0x000000e52f00720c */ /* 0x000fc40003f66270 */
[----:B------:R-:W-:Y:S02]  /*62a0*/  FSEL R40, R40, -INF , !P5 ;  /* 0xff80000028287808 */ /* 0x000fe40006800000 */
[----:B------:R-:W-:Y:S02]  /*62b0*/  FSEL R42, R42, -INF , !P4 ;  /* 0xff8000002a2a7808 */ /* 0x000fe40006000000 */
[----:B------:R-:W-:Y:S02]  /*62c0*/  FSEL R203, R30, -INF , !P1 ;  /* 0xff8000001ecb7808 */ /* 0x000fe40004800000 */
[C---:B------:R-:W-:Y:S02]  /*62d0*/  ISETP.GE.AND P4, PT, R3.reuse, R229, PT ;  /* 0x000000e50300720c */ /* 0x040fe40003f86270 */
[----:B------:R-:W-:Y:S02]  /*62e0*/  ISETP.GT.AND P1, PT, R46, R3, PT ;  /* 0x000000032e00720c */ /* 0x000fe40003f24270 */
[----:B------:R-:W-:-:S02]  /*62f0*/  ISETP.GE.AND P5, PT, R3, R228, PT ;  /* 0x000000e40300720c */ /* 0x000fc40003fa6270 */
[----:B------:R-:W-:Y:S02]  /*6300*/  FSEL R3, R40, -INF , !P3 ;  /* 0xff80000028037808 */ /* 0x000fe40005800000 */
[----:B------:R-:W-:Y:S02]  /*6310*/  FSEL R18, R18, -INF , !P0 ;  /* 0xff80000012127808 */ /* 0x000fe40004000000 */
[----:B------:R-:W-:Y:S02]  /*6320*/  FMNMX3.FTZ R8, R3, R35, R33, !PT ;  /* 0x0000002303087276 */ /* 0x000fe40007810021 */
[----:B------:R-:W-:Y:S02]  /*6330*/  ISETP.GE.AND P0, PT, R21, R229, PT ;  /* 0x000000e51500720c */ /* 0x000fe40003f06270 */
[----:B------:R-:W-:Y:S02]  /*6340*/  FMNMX3.FTZ R8, R8, R37, R19, !PT ;  /* 0x0000002508087276 */ /* 0x000fe40007810013 */
[----:B------:R-:W-:-:S02]  /*6350*/  ISETP.GT.AND P3, PT, R230, R27, PT ;  /* 0x0000001be600720c */ /* 0x000fc40003f64270 */
[----:B------:R-:W-:Y:S02]  /*6360*/  FSEL R227, R42, -INF , !P4 ;  /* 0xff8000002ae37808 */ /* 0x000fe40006000000 */
[----:B------:R-:W-:Y:S02]  /*6370*/  ISETP.GT.AND P4, PT, R230, R23, PT ;  /* 0x00000017e600720c */ /* 0x000fe40003f84270 */
[----:B------:R-:W-:Y:S02]  /*6380*/  FMNMX3.FTZ R8, R8, R7, R5, !PT ;  /* 0x0000000708087276 */ /* 0x000fe40007810005 */
[----:B------:R-:W-:Y:S02]  /*6390*/  FSEL R199, R28, -INF , !P0 ;  /* 0xff8000001cc77808 */ /* 0x000fe40004000000 */
[----:B------:R-:W-:Y:S02]  /*63a0*/  FSEL R36, R36, -INF , !P3 ;  /* 0xff80000024247808 */ /* 0x000fe40005800000 */
[----:B------:R-:W-:-:S02]  /*63b0*/  ISETP.GT.AND P0, PT, R46, R47, PT ;  /* 0x0000002f2e00720c */ /* 0x000fc40003f04270 */
[C---:B------:R-:W-:Y:S01]  /*63c0*/  ISETP.GE.AND P3, PT, R47.reuse, R228, PT ;  /* 0x000000e42f00720c */ /* 0x040fe20003f66270 */
[----:B------:R-:W-:Y:S01]  /*63d0*/  VIADD R47, R47, 0x39 ;  /* 0x000000392f2f7836 */ /* 0x000fe20000000000 */
[----:B------:R-:W-:Y:S02]  /*63e0*/  FSEL R45, R45, -INF , !P4 ;  /* 0xff8000002d2d7808 */ /* 0x000fe40006000000 */
[----:B------:R-:W-:Y:S02]  /*63f0*/  ISETP.GE.AND P4, PT, R27, R229, PT ;  /* 0x000000e51b00720c */ /* 0x000fe40003f86270 */
[----:B------:R-:W-:Y:S02]  /*6400*/  FMNMX3.FTZ R8, R8, R17, R243, !PT ;  /* 0x0000001108087276 */ /* 0x000fe400078100f3 */
[----:B------:R-:W-:Y:S02]  /*6410*/  FSEL R237, R18, -INF , !P2 ;  /* 0xff80000012ed7808 */ /* 0x000fe40005000000 */
[----:B------:R-:W-:-:S02]  /*6420*/  ISETP.GT.AND P2, PT, R46, R21, PT ;  /* 0x000000152e00720c */ /* 0x000fc40003f44270 */
[----:B------:R-:W-:Y:S02]  /*6430*/  ISETP.GE.AND P6, PT, R21, R228, PT ;  /* 0x000000e41500720c */ /* 0x000fe40003fc6270 */
[----:B------:R-:W-:Y:S02]  /*6440*/  FSEL R21, R41, -INF , !P0 ;  /* 0xff80000029157808 */ /* 0x000fe40004000000 */
[----:B------:R-:W-:Y:S02]  /*6450*/  FSEL R225, R36, -INF , !P4 ;  /* 0xff80000024e17808 */ /* 0x000fe40006000000 */
[----:B------:R-:W-:Y:S02]  /*6460*/  ISETP.GE.AND P4, PT, R23, R229, PT ;  /* 0x000000e51700720c */ /* 0x000fe40003f86270 */
[----:B------:R-:W-:Y:S02]  /*6470*/  ISETP.GT.AND P0, PT, R230, R47, PT ;  /* 0x0000002fe600720c */ /* 0x000fe40003f04270 */
[----:B------:R-:W-:-:S02]  /*6480*/  FMNMX3.FTZ R8, R8, R197, R241, !PT ;  /* 0x000000c508087276 */ /* 0x000fc400078100f1 */
[----:B------:R-:W-:Y:S02]  /*6490*/  FSEL R21, R21, -INF , !P3 ;  /* 0xff80000015157808 */ /* 0x000fe40005800000 */
[----:B------:R-:W-:Y:S02]  /*64a0*/  ISETP.GE.AND P3, PT, R47, R229, PT ;  /* 0x000000e52f00720c */ /* 0x000fe40003f66270 */
[----:B------:R-:W-:Y:S02]  /*64b0*/  FSEL R43, R43, -INF , !P0 ;  /* 0xff8000002b2b7808 */ /* 0x000fe40004000000 */
[----:B------:R-:W-:Y:S02]  /*64c0*/  FSEL R223, R45, -INF , !P4 ;  /* 0xff8000002ddf7808 */ /* 0x000fe40006000000 */
[----:B------:R-:W-:Y:S02]  /*64d0*/  FMNMX3.FTZ R8, R8, R199, R227, !PT ;  /* 0x000000c708087276 */ /* 0x000fe400078100e3 */
[----:B------:R-:W-:-:S02]  /*64e0*/  FSEL R221, R43, -INF , !P3 ;  /* 0xff8000002bdd7808 */ /* 0x000fc40005800000 */
[----:B------:R-:W-:Y:S01]  /*64f0*/  FMNMX3.FTZ R8, R8, R225, R223, !PT ;  /* 0x000000e108087276 */ /* 0x000fe200078100df */
[----:B------:R-:W-:Y:S01]  /*6500*/  LDSM.16.MT88.4 R40, [R216+0x12000] ;  /* 0x01200000d828783b */ /* 0x000fe20000004200 */
[----:B------:R-:W-:Y:S02]  /*6510*/  FMNMX3.FTZ R10, R21, R31, R29, !PT ;  /* 0x0000001f150a7276 */ /* 0x000fe4000781001d */
[----:B------:R-:W-:Y:S02]  /*6520*/  FMNMX.FTZ R8, R221, R8, !PT ;  /* 0x00000008dd087209 */ /* 0x000fe40007810000 */
[----:B------:R-:W-:Y:S02]  /*6530*/  FMNMX3.FTZ R10, R10, R25, R15, !PT ;  /* 0x000000190a0a7276 */ /* 0x000fe4000781000f */
[----:B------:R-:W-:Y:S02]  /*6540*/  FSEL R4, R4, -INF , !P2 ;  /* 0xff80000004047808 */ /* 0x000fe40005000000 */
[----:B------:R-:W-:-:S02]  /*6550*/  ISETP.GT.AND P3, PT, R46, R23, PT ;  /* 0x000000172e00720c */ /* 0x000fc40003f64270 */
[-C--:B------:R-:W-:Y:S02]  /*6560*/  ISETP.GE.AND P2, PT, R23, R228.reuse, PT ;  /* 0x000000e41700720c */ /* 0x080fe40003f46270 */
[----:B------:R-:W-:Y:S01]  /*6570*/  FMNMX3.FTZ R10, R10, R13, R11, !PT ;  /* 0x0000000d0a0a7276 */ /* 0x000fe2000781000b */
[----:B------:R-:W1:Y:S01]  /*6580*/  SHFL.BFLY PT, R23, R8, 0x2, 0x1f ;  /* 0x0c401f0008177f89 */ /* 0x000e6200000e0000 */
[----:B------:R-:W-:Y:S02]  /*6590*/  ISETP.GT.AND P0, PT, R46, R27, PT ;  /* 0x0000001b2e00720c */ /* 0x000fe40003f04270 */
[----:B------:R-:W-:Y:S02]  /*65a0*/  FSEL R6, R6, -INF , !P1 ;  /* 0xff80000006067808 */ /* 0x000fe40004800000 */
[----:B------:R-:W-:Y:S02]  /*65b0*/  FMNMX3.FTZ R10, R10, R9, R201, !PT ;  /* 0x000000090a0a7276 */ /* 0x000fe400078100c9 */
[----:B------:R-:W-:-:S02]  /*65c0*/  ISETP.GE.AND P4, PT, R27, R228, PT ;  /* 0x000000e41b00720c */ /* 0x000fc40003f86270 */
[----:B------:R-:W-:Y:S02]  /*65d0*/  ISETP.GT.AND P1, PT, R46, R47, PT ;  /* 0x0000002f2e00720c */ /* 0x000fe40003f24270 */
[----:B------:R-:W-:Y:S02]  /*65e0*/  FSEL R34, R34, -INF , !P0 ;  /* 0xff80000022227808 */ /* 0x000fe40004000000 */
[----:B------:R-:W-:Y:S02]  /*65f0*/  FSEL R39, R39, -INF , !P3 ;  /* 0xff80000027277808 */ /* 0x000fe40005800000 */
[----:B------:R-:W-:Y:S02]  /*6600*/  FSEL R233, R4, -INF , !P6 ;  /* 0xff80000004e97808 */ /* 0x000fe40007000000 */
[----:B------:R-:W-:Y:S02]  /*6610*/  FSEL R219, R6, -INF , !P5 ;  /* 0xff80000006db7808 */ /* 0x000fe40006800000 */
[----:B------:R-:W-:-:S02]  /*6620*/  FMNMX3.FTZ R10, R10, R237, R203, !PT ;  /* 0x000000ed0a0a7276 */ /* 0x000fc400078100cb */
[----:B------:R-:W-:Y:S02]  /*6630*/  ISETP.GE.AND P0, PT, R47, R228, PT ;  /* 0x000000e42f00720c */ /* 0x000fe40003f06270 */
[----:B------:R-:W-:Y:S02]  /*6640*/  FSEL R38, R38, -INF , !P1 ;  /* 0xff80000026267808 */ /* 0x000fe40004800000 */
[----:B------:R-:W-:Y:S02]  /*6650*/  FSEL R211, R34, -INF , !P4 ;  /* 0xff80000022d37808 */ /* 0x000fe40006000000 */
[----:B------:R-:W-:Y:S02]  /*6660*/  FSEL R207, R39, -INF , !P2 ;  /* 0xff80000027cf7808 */ /* 0x000fe40005000000 */
[----:B------:R-:W-:Y:S02]  /*6670*/  FMNMX3.FTZ R10, R10, R233, R219, !PT ;  /* 0x000000e90a0a7276 */ /* 0x000fe400078100db */
[----:B------:R-:W-:-:S02]  /*6680*/  FSEL R205, R38, -INF , !P0 ;  /* 0xff80000026cd7808 */ /* 0x000fc40004000000 */
[----:B------:R-:W-:Y:S02]  /*6690*/  FMNMX3.FTZ R6, R10, R211, R207, !PT ;  /* 0x000000d30a067276 */ /* 0x000fe400078100cf */
[----:B-1----:R-:W-:Y:S02]  /*66a0*/  FMNMX.FTZ R27, R8, R23, !PT ;  /* 0x00000017081b7209 */ /* 0x002fe40007810000 */
[----:B------:R-:W-:-:S03]  /*66b0*/  FMNMX.FTZ R6, R205, R6, !PT ;  /* 0x00000006cd067209 */ /* 0x000fc60007810000 */
[----:B------:R-:W1:Y:S04]  /*66c0*/  SHFL.BFLY PT, R164, R27, 0x1, 0x1f ;  /* 0x0c201f001ba47f89 */ /* 0x000e6800000e0000 */
[----:B------:R-:W3:Y:S01]  /*66d0*/  SHFL.BFLY PT, R23, R6, 0x2, 0x1f ;  /* 0x0c401f0006177f89 */ /* 0x000ee200000e0000 */
[----:B-1----:R-:W-:Y:S02]  /*66e0*/  FMNMX.FTZ R164, R27, R164, !PT ;  /* 0x000000a41ba47209 */ /* 0x002fe40007810000 */
[----:B---3--:R-:W-:-:S03]  /*66f0*/  FMNMX.FTZ R23, R6, R23, !PT ;  /* 0x0000001706177209 */ /* 0x008fc60007810000 */
[C---:B--2---:R-:W-:Y:S01]  /*6700*/  FMUL.FTZ R208, R164.reuse, UR4 ;  /* 0x00000004a4d07c20 */ /* 0x044fe20008410000 */
        /* <DEDUP_REMOVED lines=12> */
[----:B------:R-:W-:Y:S01]  /*67d0*/  LDSM.16.MT88.4 R32, [R194+0x10800] ;  /* 0x01080000c220783b */ /* 0x000fe20000004200 */
[--C-:B------:R-:W-:Y:S01]  /*67e0*/  FFMA.FTZ R196, R243, UR4, -R208.reuse ;  /* 0x00000004f3c47c23 */ /* 0x100fe200080108d0 */
[--C-:B------:R-:W-:Y:S01]  /*67f0*/  FFMA.FTZ R197, R197, UR4, -R208.reuse ;  /* 0x00000004c5c57c23 */ /* 0x100fe200080108d0 */
[--C-:B------:R-:W-:Y:S01]  /*6800*/  FFMA.FTZ R198, R241, UR4, -R208.reuse ;  /* 0x00000004f1c67c23 */ /* 0x100fe200080108d0 */
[----:B------:R-:W-:Y:S01]  /*6810*/  LDSM.16.MT88.4 R16, [R200+0x10800] ;  /* 0x01080000c810783b */ /* 0x000fe20000004200 */
[----:B------:R-:W2:Y:S01]  /*6820*/  MUFU.EX2 R192, R192 ;  /* 0x000000c000c07308 */ /* 0x000ea20000000800 */
[--C-:B------:R-:W-:Y:S01]  /*6830*/  FFMA.FTZ R199, R199, UR4, -R208.reuse ;  /* 0x00000004c7c77c23 */ /* 0x100fe200080108d0 */
[--C-:B------:R-:W-:Y:S01]  /*6840*/  FFMA.FTZ R210, R227, UR4, -R208.reuse ;  /* 0x00000004e3d27c23 */ /* 0x100fe200080108d0 */
[--C-:B------:R-:W-:Y:S01]  /*6850*/  FFMA.FTZ R225, R225, UR4, -R208.reuse ;  /* 0x00000004e1e17c23 */ /* 0x100fe200080108d0 */
[----:B-1----:R-:W-:Y:S01]  /*6860*/  FMNMX.FTZ R3, R23, R4, !PT ;  /* 0x0000000417037209 */ /* 0x002fe20007810000 */
[--C-:B------:R-:W-:Y:S01]  /*6870*/  FFMA.FTZ R212, R223, UR4, -R208.reuse ;  /* 0x00000004dfd47c23 */ /* 0x100fe200080108d0 */
[----:B------:R-:W1:Y:S01]  /*6880*/  LDSM.16.MT88.4 R4, [R194+0x16000] ;  /* 0x01600000c204783b */ /* 0x000e620000004200 */
[----:B------:R-:W-:Y:S01]  /*6890*/  FFMA.FTZ R243, R221, UR4, -R208 ;  /* 0x00000004ddf37c23 */ /* 0x000fe200080108d0 */
[C---:B------:R-:W-:Y:S01]  /*68a0*/  FSETP.NEU.FTZ.AND P0, PT, R3.reuse, -INF , PT ;  /* 0xff8000000300780b */ /* 0x040fe20003f1d000 */
[----:B------:R-:W-:Y:S01]  /*68b0*/  FMUL.FTZ R204, R3, UR4 ;  /* 0x0000000403cc7c20 */ /* 0x000fe20008410000 */
[----:B------:R-:W-:Y:S04]  /*68c0*/  MUFU.EX2 R189, R189 ;  /* 0x000000bd00bd7308 */ /* 0x000fe80000000800 */
[----:B------:R-:W-:-:S02]  /*68d0*/  FSEL R204, R204, RZ, P0 ;  /* 0x000000ffcccc7208 */ /* 0x000fc40000000000 */
[----:B--2---:R-:W-:Y:S02]  /*68e0*/  F2FP.BF16.F32.PACK_AB R128, R192, R193 ;  /* 0x000000c1c080723e */ /* 0x004fe400000010ff */
[----:B------:R-:W2:Y:S01]  /*68f0*/  MUFU.EX2 R188, R188 ;  /* 0x000000bc00bc7308 */ /* 0x000ea20000000800 */
[--C-:B------:R-:W-:Y:S01]  /*6900*/  FFMA.FTZ R191, R21, UR4, -R204.reuse ;  /* 0x0000000415bf7c23 */ /* 0x100fe200080108cc */
[--C-:B------:R-:W-:Y:S01]  /*6910*/  FFMA.FTZ R190, R31, UR4, -R204.reuse ;  /* 0x000000041fbe7c23 */ /* 0x100fe200080108cc */
[--C-:B------:R-:W-:Y:S01]  /*6920*/  FFMA.FTZ R187, R29, UR4, -R204.reuse ;  /* 0x000000041dbb7c23 */ /* 0x100fe200080108cc */
[--C-:B------:R-:W-:Y:S01]  /*6930*/  FFMA.FTZ R186, R25, UR4, -R204.reuse ;  /* 0x0000000419ba7c23 */ /* 0x100fe200080108cc */
[--C-:B------:R-:W-:Y:S01]  /*6940*/  FFMA.FTZ R179, R11, UR4, -R204.reuse ;  /* 0x000000040bb37c23 */ /* 0x100fe200080108cc */
        /* <DEDUP_REMOVED lines=11> */
[----:B--2---:R-:W-:Y:S01]  /*6a00*/  F2FP.BF16.F32.PACK_AB R130, R188, R189 ;  /* 0x000000bdbc82723e */ /* 0x004fe200000010ff */
[----:B------:R-:W2:Y:S01]  /*6a10*/  LDSM.16.MT88.4 R20, [R195+0x10800] ;  /* 0x01080000c314783b */ /* 0x000ea20000004200 */
[--C-:B------:R-:W-:Y:S01]  /*6a20*/  FFMA.FTZ R208, R219, UR4, -R204.reuse ;  /* 0x00000004dbd07c23 */ /* 0x100fe200080108cc */
[--C-:B------:R-:W-:Y:S01]  /*6a30*/  FFMA.FTZ R211, R211, UR4, -R204.reuse ;  /* 0x00000004d3d37c23 */ /* 0x100fe200080108cc */
[--C-:B------:R-:W-:Y:S01]  /*6a40*/  FFMA.FTZ R207, R207, UR4, -R204.reuse ;  /* 0x00000004cfcf7c23 */ /* 0x100fe200080108cc */
[----:B------:R-:W-:Y:S01]  /*6a50*/  LDSM.16.MT88.4 R28, [R216+0x12800] ;  /* 0x01280000d81c783b */ /* 0x000fe20000004200 */
[----:B------:R-:W-:Y:S01]  /*6a60*/  FFMA.FTZ R204, R205, UR4, -R204 ;  /* 0x00000004cdcc7c23 */ /* 0x000fe200080108cc */
[----:B------:R-:W-:Y:S01]  /*6a70*/  MUFU.EX2 R187, R187 ;  /* 0x000000bb00bb7308 */ /* 0x000fe20000000800 */
[----:B------:R-:W-:Y:S01]  /*6a80*/  FADD.FTZ R192, R193, R192 ;  /* 0x000000c0c1c07221 */ /* 0x000fe20000010000 */
[----:B------:R-:W-:Y:S03]  /*6a90*/  LDSM.16.MT88.4 R24, [R194+0x12800] ;  /* 0x01280000c218783b */ /* 0x000fe60000004200 */
[----:B------:R-:W-:-:S03]  /*6aa0*/  FADD.FTZ R189, R189, R192 ;  /* 0x000000c0bdbd7221 */ /* 0x000fc60000010000 */
[----:B------:R-:W1:Y:S01]  /*6ab0*/  MUFU.EX2 R186, R186 ;  /* 0x000000ba00ba7308 */ /* 0x000e620000000800 */
[----:B-----5:R-:W-:Y:S01]  /*6ac0*/  F2FP.BF16.F32.PACK_AB R129, R190, R191 ;  /* 0x000000bfbe81723e */ /* 0x020fe200000010ff */
[----:B------:R-:W-:Y:S01]  /*6ad0*/  FADD.FTZ R190, R191, R190 ;  /* 0x000000bebfbe7221 */ /* 0x000fe20000010000 */
[----:B------:R-:W-:-:S05]  /*6ae0*/  FADD.FTZ R188, R188, R189 ;  /* 0x000000bdbcbc7221 */ /* 0x000fca0000010000 */
[----:B------:R-:W-:Y:S08]  /*6af0*/  MUFU.EX2 R185, R185 ;  /* 0x000000b900b97308 */ /* 0x000ff00000000800 */
[----:B------:R-:W5:Y:S01]  /*6b00*/  MUFU.EX2 R184, R184 ;  /* 0x000000b800b87308 */ /* 0x000f620000000800 */
        /* <DEDUP_REMOVED lines=13> */
[----:B------:R-:W3:Y:S01]  /*6be0*/  MUFU.EX2 R178, R178 ;  /* 0x000000b200b27308 */ /* 0x000ee20000000800 */
[C---:B------:R-:W-:Y:S07]  /*6bf0*/  HMMA.16816.F32.BF16 R160, R128.reuse, R156, RZ ;  /* 0x0000009c80a0723c */ /* 0x040fee00000418ff */
[----:B------:R-:W-:Y:S01]  /*6c00*/  MUFU.EX2 R196, R196 ;  /* 0x000000c400c47308 */ /* 0x000fe20000000800 */
[C---:B------:R-:W-:Y:S07]  /*6c10*/  HMMA.16816.F32.BF16 R144, R128.reuse, R140, RZ ;  /* 0x0000008c8090723c */ /* 0x040fee00000418ff */
        /* <DEDUP_REMOVED lines=41> */
[----:B-1----:R-:W-:Y:S01]  /*6eb0*/  F2FP.BF16.F32.PACK_AB R5, R182, R183 ;  /* 0x000000b7b605723e */ /* 0x002fe200000010ff */
        /* <DEDUP_REMOVED lines=238> */
.L_x_1976:
[----:B------:R-:W-:Y:S01]  /*7da0*/  UMOV UR7, URZ ;  /* 0x000000ff00077c82 */ /* 0x000fe20008000000 */
[----:B------:R-:W-:Y:S01]  /*7db0*/  USHF.L.U32 UR6, UR8, 0x6, URZ ;  /* 0x0000000608067899 */ /* 0x000fe200080006ff */
[----:B------:R-:W-:-:S05]  /*7dc0*/  IADD3 R5, P0, PT, RZ, -UR7, RZ ;  /* 0x80000007ff057c10 */ /* 0x000fca000ff1e0ff */
[----:B------:R-:W-:-:S05]  /*7dd0*/  IMAD.X R4, RZ, RZ, ~UR6, P0 ;  /* 0x80000006ff047e24 */ /* 0x000fca00080e06ff */
[----:B------:R-:W-:-:S04]  /*7de0*/  SHF.R.S64 R5, R5, 0x1f, R4 ;  /* 0x0000001f05057819 */ /* 0x000fc80000001004 */
[----:B------:R-:W-:-:S04]  /*7df0*/  IADD3 R234, P0, PT, R5, R234, RZ ;  /* 0x000000ea05ea7210 */ /* 0x000fc80007f1e0ff */
[----:B------:R-:W-:-:S09]  /*7e00*/  LEA.HI.X.SX32 R235, R4, R235, 0x1, P0 ;  /* 0x000000eb04eb7211 */ /* 0x000fd200000f0eff */
.L_x_1977:
[----:B------:R-:W1:Y:S01]  /*7e10*/  LDCU UR6, c[0x0][0x440] ;  /* 0x00008800ff0677ac */ /* 0x000e620008000800 */
[----:B------:R-:W-:Y:S01]  /*7e20*/  LOP3.LUT R216, R176, R177, RZ, 0xfc, !PT ;  /* 0x000000b1b0d87212 */ /* 0x000fe200078efcff */
[----:B------:R-:W-:-:S03]  /*7e30*/  USHF.L.U32 UR7, UR8, 0x5, URZ ;  /* 0x0000000508077899 */ /* 0x000fc600080006ff */
[----:B------:R-:W-:Y:S01]  /*7e40*/  LEA R216, R216, UR5, 0x1 ;  /* 0x00000005d8d87c11 */ /* 0x000fe2000f8e08ff */
[----:B------:R-:W-:Y:S02]  /*7e50*/  USHF.L.U64.HI UR8, UR8, 0x5, UR9 ;  /* 0x0000000508087899 */ /* 0x000fe40008010209 */
[----:B------:R-:W-:Y:S01]  /*7e60*/  UISETP.GT.U32.AND UP0, UPT, UR29, UR18, UPT ;  /* 0x000000121d00728c */ /* 0x000fe2000bf04070 */
[----:B------:R-:W-:Y:S02]  /*7e70*/  IADD3 R210, PT, PT, R167, R216, RZ ;  /* 0x000000d8a7d27210 */ /* 0x000fe40007ffe0ff */
[----:B------:R-:W-:-:S04]  /*7e80*/  IADD3 R8, P0, PT, R234, UR7, RZ ;  /* 0x00000007ea087c10 */ /* 0x000fc8000ff1e0ff */
[----:B------:R-:W-:Y:S02]  /*7e90*/  IADD3.X R9, PT, PT, R235, UR8, RZ, P0, !PT ;  /* 0x00000008eb097c10 */ /* 0x000fe400087fe4ff */
[----:B------:R-:W-:Y:S02]  /*7ea0*/  IADD3 R6, P0, PT, R8, UR7, RZ ;  /* 0x0000000708067c10 */ /* 0x000fe4000ff1e0ff */
[----:B-1----:R-:W-:Y:S02]  /*7eb0*/  ISETP.GE.AND P4, PT, R214, UR6, PT ;  /* 0x00000006d6007c0c */ /* 0x002fe4000bf86270 */
[----:B------:R-:W-:Y:S02]  /*7ec0*/  ISETP.GE.AND P3, PT, R242, UR6, PT ;  /* 0x00000006f2007c0c */ /* 0x000fe4000bf66270 */
[----:B------:R-:W-:Y:S02]  /*7ed0*/  ISETP.GE.AND P2, PT, R240, UR6, PT ;  /* 0x00000006f0007c0c */ /* 0x000fe4000bf46270 */
[----:B------:R-:W-:Y:S01]  /*7ee0*/  ISETP.GE.AND P1, PT, R236, UR6, PT ;  /* 0x00000006ec007c0c */ /* 0x000fe2000bf26270 */
[----:B------:R-:W1:Y:S01]  /*7ef0*/  LDCU UR6, c[0x0][0x50c] ;  /* 0x0000a180ff0677ac */ /* 0x000e620008000800 */
[----:B------:R-:W-:-:S02]  /*7f00*/  IADD3.X R7, PT, PT, R9, UR8, RZ, P0, !PT ;  /* 0x0000000809077c10 */ /* 0x000fc400087fe4ff */
        /* <DEDUP_REMOVED lines=8> */
[----:B------:R-:W-:-:S03]  /*7f90*/  MOV R2, 0x20 ;  /* 0x0000002000027802 */ /* 0x000fc60000000f00 */
[----:B------:R-:W-:Y:S01]  /*7fa0*/  @!PT LDS RZ, [RZ] ;  /* 0x00000000fffff984 */ /* 0x000fe20000000800 */
[----:B------:R-:W-:Y:S01]  /*7fb0*/  @!PT LDS RZ, [RZ] ;  /* 0x00000000fffff984 */ /* 0x000fe20000000800 */
[----:B------:R-:W-:Y:S01]  /*7fc0*/  @!PT LDS RZ, [RZ] ;  /* 0x00000000fffff984 */ /* 0x000fe20000000800 */
[----:B------:R-:W-:Y:S01]  /*7fd0*/  @!P3 LDGSTS.E.BYPASS.LTC128B.128 [R245+0x12000], desc[UR24][R234.64+0x80] ;  /* 0x12000080eaf5bfae */ /* 0x000fe2000b981a18 */
[----:B------:R-:W-:-:S03]  /*7fe0*/  SEL R172, R2, 0xffffffe0, !P0 ;  /* 0xffffffe002ac7807 */ /* 0x000fc60004000000 */
[----:B------:R-:W-:Y:S01]  /*7ff0*/  @P3 STS.128 [R245+0x12000], RZ ;  /* 0x012000fff5003388 */ /* 0x000fe20000000c00 */
[C---:B------:R-:W-:Y:S02]  /*8000*/  IADD3 R212, PT, PT, R172.reuse, R216, RZ ;  /* 0x000000d8acd47210 */ /* 0x040fe40007ffe0ff */
[----:B------:R-:W-:Y:S01]  /*8010*/  IADD3 R208, PT, PT, R209, R172, RZ ;  /* 0x000000acd1d07210 */ /* 0x000fe20007ffe0ff */
[----:B------:R-:W-:Y:S01]  /*8020*/  @!PT LDS RZ, [RZ] ;  /* 0x00000000fffff984 */ /* 0x000fe20000000800 */
[----:B------:R-:W-:Y:S01]  /*8030*/  @!PT LDS RZ, [RZ] ;  /* 0x00000000fffff984 */ /* 0x000fe20000000800 */
[----:B------:R-:W-:Y:S01]  /*8040*/  @!PT LDS RZ, [RZ] ;  /* 0x00000000fffff984 */ /* 0x000fe20000000800 */
[----:B------:R-:W-:Y:S01]  /*8050*/  @!P2 LDGSTS.E.BYPASS.LTC128B.128 [R245+0x14000], desc[UR24][R234.64+0x100] ;  /* 0x14000100eaf5afae */ /* 0x000fe2000b981a18 */
[C---:B------:R-:W-:Y:S02]  /*8060*/  IADD3 R211, PT, PT, R172.reuse, R210, RZ ;  /* 0x000000d2acd37210 */ /* 0x040fe40007ffe0ff */
[----:B------:R-:W-:Y:S01]  /*8070*/  IADD3 R167, PT, PT, R172, R165, RZ ;  /* 0x000000a5aca77210 */ /* 0x000fe20007ffe0ff */
        /* <DEDUP_REMOVED lines=67> */
[----:B------:R-:W3:Y:S04]  /*84b0*/  LDSM.16.M88.4 R20, [R209+0x8000] ;  /* 0x00800000d114783b */ /* 0x000ee80000000200 */
[----:B------:R-:W4:Y:S04]  /*84c0*/  LDSM.16.M88.4 R12, [R209+0x8800] ;  /* 0x00880000d10c783b */ /* 0x000f280000000200 */
[----:B------:R-:W5:Y:S04]  /*84d0*/  LDSM.16.M88.4 R188, [R209+0x9000] ;  /* 0x00900000d1bc783b */ /* 0x000f680000000200 */
[----:B------:R-:W1:Y:S04]  /*84e0*/  LDSM.16.M88.4 R28, [R209+0x9800] ;  /* 0x00980000d11c783b */ /* 0x000e680000000200 */
[----:B--2---:R-:W-:Y:S04]  /*84f0*/  LDSM.16.M88.4 R4, [R212] ;  /* 0x00000000d404783b */ /* 0x004fe80000000200 */
[----:B------:R-:W2:Y:S04]  /*8500*/  LDSM.16.M88.4 R32, [R208+0x8000] ;  /* 0x00800000d020783b */ /* 0x000ea80000000200 */
[----:B------:R-:W2:Y:S04]  /*8510*/  LDSM.16.M88.4 R8, [R208+0x8800] ;  /* 0x00880000d008783b */ /* 0x000ea80000000200 */
[----:B------:R-:W2:Y:S04]  /*8520*/  LDSM.16.M88.4 R204, [R208+0x9000] ;  /* 0x00900000d0cc783b */ /* 0x000ea80000000200 */
[----:B------:R-:W2:Y:S04]  /*8530*/  LDSM.16.M88.4 R176, [R208+0x9800] ;  /* 0x00980000d0b0783b */ /* 0x000ea80000000200 */
[----:B------:R-:W-:Y:S01]  /*8540*/  LDSM.16.M88.4 R168, [R165+0x8000] ;  /* 0x00800000a5a8783b */ /* 0x000fe20000000200 */
[C---:B---3--:R-:W-:Y:S03]  /*8550*/  HMMA.16816.F32.BF16 R24, R180.reuse, R20, RZ ;  /* 0x00000014b418723c */ /* 0x048fe600000418ff */
[----:B------:R-:W-:Y:S04]  /*8560*/  LDSM.16.M88.4 R200, [R165+0x8800] ;  /* 0x00880000a5c8783b */ /* 0x000fe80000000200 */
[----:B------:R-:W-:Y:S01]  /*8570*/  LDSM.16.M88.4 R196, [R165+0x9000] ;  /* 0x00900000a5c4783b */ /* 0x000fe20000000200 */
[C---:B----4-:R-:W-:Y:S03]  /*8580*/  HMMA.16816.F32.BF16 R16, R180.reuse, R12, RZ ;  /* 0x0000000cb410723c */ /* 0x050fe600000418ff */
[----:B------:R-:W-:Y:S04]  /*8590*/  LDSM.16.M88.4 R172, [R165+0x9800] ;  /* 0x00980000a5ac783b */ /* 0x000fe80000000200 */
[----:B------:R-:W0:Y:S01]  /*85a0*/  LDGDEPBAR ;  /* 0x00000000000079af */ /* 0x000e220000000000 */
[C---:B-----5:R-:W-:Y:S08]  /*85b0*/  HMMA.16816.F32.BF16 R192, R180.reuse, R188, RZ ;  /* 0x000000bcb4c0723c */ /* 0x060ff000000418ff */
[C---:B------:R-:W-:Y:S08]  /*85c0*/  HMMA.16816.F32.BF16 R20, R180.reuse, R22, RZ ;  /* 0x00000016b414723c */ /* 0x040ff000000418ff */
[C---:B------:R-:W-:Y:S08]  /*85d0*/  HMMA.16816.F32.BF16 R12, R180.reuse, R14, RZ ;  /* 0x0000000eb40c723c */ /* 0x040ff000000418ff */
[C---:B------:R-:W-:Y:S08]  /*85e0*/  HMMA.16816.F32.BF16 R188, R180.reuse, R190, RZ ;  /* 0x000000beb4bc723c */ /* 0x040ff000000418ff */
[C---:B-1----:R-:W-:Y:S08]  /*85f0*/  HMMA.16816.F32.BF16 R184, R180.reuse, R28, RZ ;  /* 0x0000001cb4b8723c */ /* 0x042ff000000418ff */
[----:B------:R-:W-:Y:S01]  /*8600*/  HMMA.16816.F32.BF16 R180, R180, R30, RZ ;  /* 0x0000001eb4b4723c */ /* 0x000fe200000418ff */
[----:B------:R-:W1:Y:S07]  /*8610*/  LDSM.16.M88.4 R28, [R210] ;  /* 0x00000000d21c783b */ /* 0x000e6e0000000200 */
[C---:B--2---:R-:W-:Y:S08]  /*8620*/  HMMA.16816.F32.BF16 R24, R4.reuse, R32, R24 ;  /* 0x000000200418723c */ /* 0x044ff00000041818 */
[C---:B------:R-:W-:Y:S01]  /*8630*/  HMMA.16816.F32.BF16 R20, R4.reuse, R34, R20 ;  /* 0x000000220414723c */ /* 0x040fe20000041814 */
[----:B------:R-:W-:Y:S07]  /*8640*/  LDSM.16.M88.4 R32, [R211] ;  /* 0x00000000d320783b */ /* 0x000fee0000000200 */
[C---:B------:R-:W-:Y:S08]  /*8650*/  HMMA.16816.F32.BF16 R16, R4.reuse, R8, R16 ;  /* 0x000000080410723c */ /* 0x040ff00000041810 */
[C---:B------:R-:W-:Y:S01]  /*8660*/  HMMA.16816.F32.BF16 R12, R4.reuse, R10, R12 ;  /* 0x0000000a040c723c */ /* 0x040fe2000004180c */
[----:B------:R-:W2:Y:S07]  /*8670*/  LDSM.16.M88.4 R8, [R167+0x8000] ;  /* 0x00800000a708783b */ /* 0x000eae0000000200 */
[C---:B------:R-:W-:Y:S08]  /*8680*/  HMMA.16816.F32.BF16 R192, R4.reuse, R204, R192 ;  /* 0x000000cc04c0723c */ /* 0x040ff000000418c0 */
[C---:B------:R-:W-:Y:S01]  /*8690*/  HMMA.16816.F32.BF16 R188, R4.reuse, R206, R188 ;  /* 0x000000ce04bc723c */ /* 0x040fe200000418bc */
[----:B------:R-:W-:Y:S07]  /*86a0*/  LDSM.16.M88.4 R204, [R211+0x2000] ;  /* 0x00200000d3cc783b */ /* 0x000fee0000000200 */
[C---:B------:R-:W-:Y:S08]  /*86b0*/  HMMA.16816.F32.BF16 R184, R4.reuse, R176, R184 ;  /* 0x000000b004b8723c */ /* 0x040ff000000418b8 */
[----:B------:R-:W-:Y:S01]  /*86c0*/  HMMA.16816.F32.BF16 R180, R4, R178, R180 ;  /* 0x000000b204b4723c */ /* 0x000fe200000418b4 */
[----:B------:R-:W3:Y:S04]  /*86d0*/  LDSM.16.M88.4 R4, [R167+0x8800] ;  /* 0x00880000a704783b */ /* 0x000ee80000000200 */
[----:B------:R-:W-:Y:S03]  /*86e0*/  LDSM.16.M88.4 R176, [R167+0x9800] ;  /* 0x00980000a7b0783b */ /* 0x000fe60000000200 */
        /* <DEDUP_REMOVED lines=32> */
[C---:B------:R-:W-:Y:S08]  /*88f0*/  HMMA.16816.F32.BF16 R192, R28.reuse, R172, R192 ;  /* 0x000000ac1cc0723c */ /* 0x040ff000000418c0 */
        /* <DEDUP_REMOVED lines=8> */
[----:B------:R-:W4:Y:S07]  /*8980*/  LDSM.16.M88.4 R32, [R165+0xb800] ;  /* 0x00b80000a520783b */ /* 0x000f2e0000000200 */
[C---:B--2---:R-:W-:Y:S08]  /*8990*/  HMMA.16816.F32.BF16 R16, R196.reuse, R8, R16 ;  /* 0x00000008c410723c */ /* 0x044ff00000041810 */
        /* <DEDUP_REMOVED lines=11> */
[----:B------:R-:W-:Y:S07]  /*8a50*/  LDSM.16.M88.4 R176, [R216+0x4000] ;  /* 0x00400000d8b0783b */ /* 0x000fee0000000200 */
[C---:B------:R-:W-:Y:S08]  /*8a60*/  HMMA.16816.F32.BF16 R16, R28.reuse, R172, R16 ;  /* 0x000000ac1c10723c */ /* 0x040ff00000041810 */
[C---:B------:R-:W-:Y:S01]  /*8a70*/  HMMA.16816.F32.BF16 R12, R28.reuse, R174, R12 ;  /* 0x000000ae1c0c723c */ /* 0x040fe2000004180c */
[----:B------:R-:W1:Y:S07]  /*8a80*/  LDSM.16.M88.4 R172, [R209+0xc000] ;  /* 0x00c00000d1ac783b */ /* 0x000e6e0000000200 */
[C---:B----4-:R-:W-:Y:S08]  /*8a90*/  HMMA.16816.F32.BF16 R184, R28.reuse, R32, R184 ;  /* 0x000000201cb8723c */ /* 0x050ff000000418b8 */
[----:B------:R-:W-:Y:S01]  /*8aa0*/  HMMA.16816.F32.BF16 R180, R28, R34, R180 ;  /* 0x000000221cb4723c */ /* 0x000fe200000418b4 */
[----:B------:R-:W4:Y:S07]  /*8ab0*/  LDSM.16.M88.4 R32, [R209+0xd000] ;  /* 0x00d00000d120783b */ /* 0x000f2e0000000200 */
[C---:B--2---:R-:W-:Y:S08]  /*8ac0*/  HMMA.16816.F32.BF16 R24, R204.reuse, R8, R24 ;  /* 0x00000008cc18723c */ /* 0x044ff00000041818 */
[C---:B------:R-:W-:Y:S01]  /*8ad0*/  HMMA.16816.F32.BF16 R20, R204.reuse, R10, R20 ;  /* 0x0000000acc14723c */ /* 0x040fe20000041814 */
[----:B------:R-:W-:Y:S07]  /*8ae0*/  LDSM.16.M88.4 R8, [R212+0x4000] ;  /* 0x00400000d408783b */ /* 0x000fee0000000200 */
[C---:B---3--:R-:W-:Y:S08]  /*8af0*/  HMMA.16816.F32.BF16 R16, R204.reuse, R4, R16 ;  /* 0x00000004cc10723c */ /* 0x048ff00000041810 */
[----:B------:R-:W-:Y:S01]  /*8b00*/  HMMA.16816.F32.BF16 R12, R204, R6, R12 ;  /* 0x00000006cc0c723c */ /* 0x000fe2000004180c */
[----:B------:R-:W2:Y:S07]  /*8b10*/  LDSM.16.M88.4 R4, [R208+0xc000] ;  /* 0x00c00000d004783b */ /* 0x000eae0000000200 */
[C---:B------:R-:W-:Y:S08]  /*8b20*/  HMMA.16816.F32.BF16 R192, R28.reuse, R168, R192 ;  /* 0x000000a81cc0723c */ /* 0x040ff000000418c0 */
[----:B------:R-:W-:Y:S01]  /*8b30*/  HMMA.16816.F32.BF16 R188, R28, R170, R188 ;  /* 0x000000aa1cbc723c */ /* 0x000fe200000418bc */
[----:B------:R-:W3:Y:S04]  /*8b40*/  LDSM.16.M88.4 R168, [R209+0xc800] ;  /* 0x00c80000d1a8783b */ /* 0x000ee80000000200 */
[----:B------:R-:W3:Y:S03]  /*8b50*/  LDSM.16.M88.4 R28, [R209+0xd800] ;  /* 0x00d80000d11c783b */ /* 0x000ee60000000200 */
[C---:B-----5:R-:W-:Y:S08]  /*8b60*/  HMMA.16816.F32.BF16 R184, R204.reuse, R196, R184 ;  /* 0x000000c4ccb8723c */ /* 0x060ff000000418b8 */
[C---:B------:R-:W-:Y:S08]  /*8b70*/  HMMA.16816.F32.BF16 R192, R204.reuse, R200, R192 ;  /* 0x000000c8ccc0723c */ /* 0x040ff000000418c0 */
[C---:B------:R-:W-:Y:S01]  /*8b80*/  HMMA.16816.F32.BF16 R188, R204.reuse, R202, R188 ;  /* 0x000000caccbc723c */ /* 0x040fe200000418bc */
[----:B------:R-:W-:Y:S07]  /*8b90*/  LDSM.16.M88.4 R200, [R208+0xd000] ;  /* 0x00d00000d0c8783b */ /* 0x000fee0000000200 */
[----:B------:R-:W-:Y:S01]  /*8ba0*/  HMMA.16816.F32.BF16 R196, R204, R198, R180 ;  /* 0x000000c6ccc4723c */ /* 0x000fe200000418b4 */
[----:B------:R-:W5:Y:S07]  /*8bb0*/  LDSM.16.M88.4 R180, [R208+0xc800] ;  /* 0x00c80000d0b4783b */ /* 0x000f6e0000000200 */
[C---:B-1----:R-:W-:Y:S08]  /*8bc0*/  HMMA.16816.F32.BF16 R24, R176.reuse, R172, R24 ;  /* 0x000000acb018723c */ /* 0x042ff00000041818 */
[C---:B------:R-:W-:Y:S01]  /*8bd0*/  HMMA.16816.F32.BF16 R20, R176.reuse, R174, R20 ;  /* 0x000000aeb014723c */ /* 0x040fe20000041814 */
[----:B------:R-:W1:Y:S07]  /*8be0*/  LDSM.16.M88.4 R172, [R208+0xd800] ;  /* 0x00d80000d0ac783b */ /* 0x000e6e0000000200 */
[C---:B----4-:R-:W-:Y:S08]  /*8bf0*/  HMMA.16816.F32.BF16 R192, R176.reuse, R32, R192 ;  /* 0x00000020b0c0723c */ /* 0x050ff000000418c0 */
[----:B------:R-:W-:Y:S01]  /*8c00*/  HMMA.16816.F32.BF16 R188, R176, R34, R188 ;  /* 0x00000022b0bc723c */ /* 0x000fe200000418bc */
[----:B------:R-:W-:Y:S07]  /*8c10*/  LDSM.16.M88.4 R32, [R210+0x4000] ;  /* 0x00400000d220783b */ /* 0x000fee0000000200 */
[C---:B--2---:R-:W-:Y:S08]  /*8c20*/  HMMA.16816.F32.BF16 R24, R8.reuse, R4, R24 ;  /* 0x000000040818723c */ /* 0x044ff00000041818 */
[----:B------:R-:W-:Y:S01]  /*8c30*/  HMMA.16816.F32.BF16 R20, R8, R6, R20 ;  /* 0x000000060814723c */ /* 0x000fe20000041814 */
[----:B------:R-:W2:Y:S07]  /*8c40*/  LDSM.16.M88.4 R4, [R165+0xc800] ;  /* 0x00c80000a504783b */ /* 0x000eae0000000200 */
[C---:B---3--:R-:W-:Y:S08]  /*8c50*/  HMMA.16816.F32.BF16 R16, R176.reuse, R168, R16 ;  /* 0x000000a8b010723c */ /* 0x048ff00000041810 */
[C---:B------:R-:W-:Y:S01]  /*8c60*/  HMMA.16816.F32.BF16 R12, R176.reuse, R170, R12 ;  /* 0x000000aab00c723c */ /* 0x040fe2000004180c */
[----:B------:R-:W-:Y:S07]  /*8c70*/  LDSM.16.M88.4 R168, [R165+0xd000] ;  /* 0x00d00000a5a8783b */ /* 0x000fee0000000200 */
[C---:B------:R-:W-:Y:S08]  /*8c80*/  HMMA.16816.F32.BF16 R184, R176.reuse, R28, R184 ;  /* 0x0000001cb0b8723c */ /* 0x040ff000000418b8 */
[----:B------:R-:W-:Y:S01]  /*8c90*/  HMMA.16816.F32.BF16 R196, R176, R30, R196 ;  /* 0x0000001eb0c4723c */ /* 0x000fe200000418c4 */
[----:B------:R-:W3:Y:S04]  /*8ca0*/  LDSM.16.M88.4 R28, [R165+0xc000] ;  /* 0x00c00000a51c783b */ /* 0x000ee80000000200 */
[----:B------:R-:W4:Y:S03]  /*8cb0*/  LDSM.16.M88.4 R176, [R165+0xd800] ;  /* 0x00d80000a5b0783b */ /* 0x000f260000000200 */
[C---:B-----5:R-:W-:Y:S08]  /*8cc0*/  HMMA.16816.F32.BF16 R16, R8.reuse, R180, R16 ;  /* 0x000000b40810723c */ /* 0x060ff00000041810 */
[C---:B------:R-:W-:Y:S01]  /*8cd0*/  HMMA.16816.F32.BF16 R12, R8.reuse, R182, R12 ;  /* 0x000000b6080c723c */ /* 0x040fe2000004180c */
[----:B------:R-:W-:Y:S07]  /*8ce0*/  LDSM.16.M88.4 R180, [R209+0xe000] ;  /* 0x00e00000d1b4783b */ /* 0x000fee0000000200 */
[C---:B------:R-:W-:Y:S08]  /*8cf0*/  HMMA.16816.F32.BF16 R192, R8.reuse, R200, R192 ;  /* 0x000000c808c0723c */ /* 0x040ff000000418c0 */
[C---:B------:R-:W-:Y:S08]  /*8d00*/  HMMA.16816.F32.BF16 R188, R8.reuse, R202, R188 ;  /* 0x000000ca08bc723c */ /* 0x040ff000000418bc */
[C---:B-1----:R-:W-:Y:S08]  /*8d10*/  HMMA.16816.F32.BF16 R184, R8.reuse, R172, R184 ;  /* 0x000000ac08b8723c */ /* 0x042ff000000418b8 */
[----:B------:R-:W-:Y:S01]  /*8d20*/  HMMA.16816.F32.BF16 R196, R8, R174, R196 ;  /* 0x000000ae08c4723c */ /* 0x000fe200000418c4 */
[----:B------:R-:W-:Y:S04]  /*8d30*/  LDSM.16.M88.4 R172, [R211+0x4000] ;  /* 0x00400000d3ac783b */ /* 0x000fe80000000200 */
[----:B------:R-:W1:Y:S03]  /*8d40*/  LDSM.16.M88.4 R8, [R167+0xc000] ;  /* 0x00c00000a708783b */ /* 0x000e660000000200 */
[C---:B--2---:R-:W-:Y:S08]  /*8d50*/  HMMA.16816.F32.BF16 R16, R32.reuse, R4, R16 ;  /* 0x000000042010723c */ /* 0x044ff00000041810 */
[C---:B------:R-:W-:Y:S01]  /*8d60*/  HMMA.16816.F32.BF16 R12, R32.reuse, R6, R12 ;  /* 0x00000006200c723c */ /* 0x040fe2000004180c */
[----:B------:R-:W2:Y:S07]  /*8d70*/  LDSM.16.M88.4 R4, [R167+0xd000] ;  /* 0x00d00000a704783b */ /* 0x000eae0000000200 */
[C---:B---3--:R-:W-:Y:S08]  /*8d80*/  HMMA.16816.F32.BF16 R24, R32.reuse, R28, R24 ;  /* 0x0000001c2018723c */ /* 0x048ff00000041818 */
[C---:B------:R-:W-:Y:S01]  /*8d90*/  HMMA.16816.F32.BF16 R20, R32.reuse, R30, R20 ;  /* 0x0000001e2014723c */ /* 0x040fe20000041814 */
[----:B------:R-:W3:Y:S07]  /*8da0*/  LDSM.16.M88.4 R28, [R167+0xc800] ;  /* 0x00c80000a71c783b */ /* 0x000eee0000000200 */
[C---:B------:R-:W-:Y:S01]  /*8db0*/  HMMA.16816.F32.BF16 R200, R32.reuse, R168, R192 ;  /* 0x000000a820c8723c */ /* 0x040fe200000418c0 */
[----:B------:R-:W5:Y:S07]  /*8dc0*/  LDSM.16.M88.4 R192, [R216+0x6000] ;  /* 0x00600000d8c0783b */ /* 0x000f6e0000000200 */
[C---:B------:R-:W-:Y:S01]  /*8dd0*/  HMMA.16816.F32.BF16 R188, R32.reuse, R170, R188 ;  /* 0x000000aa20bc723c */ /* 0x040fe200000418bc */
[----:B------:R-:W-:Y:S07]  /*8de0*/  LDSM.16.M88.4 R168, [R212+0x6000] ;  /* 0x00600000d4a8783b */ /* 0x000fee0000000200 */
[C---:B----4-:R-:W-:Y:S08]  /*8df0*/  HMMA.16816.F32.BF16 R184, R32.reuse, R176, R184 ;  /* 0x000000b020b8723c */ /* 0x050ff000000418b8 */
[----:B------:R-:W-:Y:S01]  /*8e00*/  HMMA.16816.F32.BF16 R196, R32, R178, R196 ;  /* 0x000000b220c4723c */ /* 0x000fe200000418c4 */
[----:B------:R-:W4:Y:S07]  /*8e10*/  LDSM.16.M88.4 R32, [R167+0xd800] ;  /* 0x00d80000a720783b */ /* 0x000f2e0000000200 */
[C---:B-1----:R-:W-:Y:S01]  /*8e20*/  HMMA.16816.F32.BF16 R176, R172.reuse, R8, R24 ;  /* 0x00000008acb0723c */ /* 0x042fe20000041818 */
[----:B------:R-:W1:Y:S07]  /*8e30*/  LDSM.16.M88.4 R24, [R208+0xe000] ;  /* 0x00e00000d018783b */ /* 0x000e6e0000000200 */
[C---:B------:R-:W-:Y:S01]  /*8e40*/  HMMA.16816.F32.BF16 R20, R172.reuse, R10, R20 ;  /* 0x0000000aac14723c */ /* 0x040fe20000041814 */
[----:B------:R-:W1:Y:S07]  /*8e50*/  LDSM.16.M88.4 R8, [R209+0xe800] ;  /* 0x00e80000d108783b */ /* 0x000e6e0000000200 */
[C---:B--2---:R-:W-:Y:S08]  /*8e60*/  HMMA.16816.F32.BF16 R200, R172.reuse, R4, R200 ;  /* 0x00000004acc8723c */ /* 0x044ff000000418c8 */
[C---:B------:R-:W-:Y:S01]  /*8e70*/  HMMA.16816.F32.BF16 R188, R172.reuse, R6, R188 ;  /* 0x00000006acbc723c */ /* 0x040fe200000418bc */
[----:B------:R-:W2:Y:S07]  /*8e80*/  LDSM.16.M88.4 R4, [R209+0xf000] ;  /* 0x00f00000d104783b */ /* 0x000eae0000000200 */
[C---:B---3--:R-:W-:Y:S08]  /*8e90*/  HMMA.16816.F32.BF16 R16, R172.reuse, R28, R16 ;  /* 0x0000001cac10723c */ /* 0x048ff00000041810 */
[----:B------:R-:W-:Y:S01]  /*8ea0*/  HMMA.16816.F32.BF16 R12, R172, R30, R12 ;  /* 0x0000001eac0c723c */ /* 0x000fe2000004180c */
[----:B------:R-:W-:Y:S07]  /*8eb0*/  LDSM.16.M88.4 R28, [R165+0xe000] ;  /* 0x00e00000a51c783b */ /* 0x000fee0000000200 */
[C---:B-----5:R-:W-:Y:S01]  /*8ec0*/  HMMA.16816.F32.BF16 R204, R192.reuse, R180, R176 ;  /* 0x000000b4c0cc723c */ /* 0x060fe200000418b0 */
[----:B------:R-:W3:Y:S07]  /*8ed0*/  LDSM.16.M88.4 R176, [R210+0x6000] ;  /* 0x00600000d2b0783b */ /* 0x000eee0000000200 */
[----:B------:R-:W-:Y:S01]  /*8ee0*/  HMMA.16816.F32.BF16 R20, R192, R182, R20 ;  /* 0x000000b6c014723c */ /* 0x000fe20000041814 */
[----:B------:R-:W5:Y:S07]  /*8ef0*/  LDSM.16.M88.4 R180, [R208+0xe800] ;  /* 0x00e80000d0b4783b */ /* 0x000f6e0000000200 */
[----:B----4-:R-:W-:Y:S08]  /*8f00*/  HMMA.16816.F32.BF16 R184, R172, R32, R184 ;  /* 0x00000020acb8723c */ /* 0x010ff000000418b8 */
[C---:B-1----:R-:W-:Y:S08]  /*8f10*/  HMMA.16816.F32.BF16 R204, R168.reuse, R24, R204 ;  /* 0x00000018a8cc723c */ /* 0x042ff000000418cc */
[----:B------:R-:W-:Y:S01]  /*8f20*/  HMMA.16816.F32.BF16 R20, R168, R26, R20 ;  /* 0x0000001aa814723c */ /* 0x000fe20000041814 */
[----:B------:R-:W-:Y:S07]  /*8f30*/  LDSM.16.M88.4 R24, [R209+0xf800] ;  /* 0x00f80000d118783b */ /* 0x000fee0000000200 */
[----:B------:R-:W-:Y:S01]  /*8f40*/  HMMA.16816.F32.BF16 R196, R172, R34, R196 ;  /* 0x00000022acc4723c */ /* 0x000fe200000418c4 */
[----:B------:R-:W-:Y:S04]  /*8f50*/  LDSM.16.M88.4 R172, [R211+0x6000] ;  /* 0x00600000d3ac783b */ /* 0x000fe80000000200 */
[----:B------:R-:W1:Y:S03]  /*8f60*/  LDSM.16.M88.4 R32, [R167+0xe000] ;  /* 0x00e00000a720783b */ /* 0x000e660000000200 */
[C---:B------:R-:W-:Y:S08]  /*8f70*/  HMMA.16816.F32.BF16 R16, R192.reuse, R8, R16 ;  /* 0x00000008c010723c */ /* 0x040ff00000041810 */
[C---:B------:R-:W-:Y:S01]  /*8f80*/  HMMA.16816.F32.BF16 R12, R192.reuse, R10, R12 ;  /* 0x0000000ac00c723c */ /* 0x040fe2000004180c */
[----:B------:R-:W4:Y:S07]  /*8f90*/  LDSM.16.M88.4 R8, [R165+0xe800] ;  /* 0x00e80000a508783b */ /* 0x000f2e0000000200 */
[C---:B--2---:R-:W-:Y:S08]  /*8fa0*/  HMMA.16816.F32.BF16 R200, R192.reuse, R4, R200 ;  /* 0x00000004c0c8723c */ /* 0x044ff000000418c8 */
[----:B------:R-:W-:Y:S01]  /*8fb0*/  HMMA.16816.F32.BF16 R188, R192, R6, R188 ;  /* 0x00000006c0bc723c */ /* 0x000fe200000418bc */
[----:B------:R-:W2:Y:S04]  /*8fc0*/  LDSM.16.M88.4 R4, [R208+0xf000] ;  /* 0x00f00000d004783b */ /* 0x000ea80000000200 */
[----:B------:R-:W-:Y:S03]  /*8fd0*/  LDSM.16.M88.4 R208, [R208+0xf800] ;  /* 0x00f80000d0d0783b */ /* 0x000fe60000000200 */
[C---:B---3--:R-:W-:Y:S08]  /*8fe0*/  HMMA.16816.F32.BF16 R204, R176.reuse, R28, R204 ;  /* 0x0000001cb0cc723c */ /* 0x048ff000000418cc */
[----:B------:R-:W-:Y:S08]  /*8ff0*/  HMMA.16816.F32.BF16 R20, R176, R30, R20 ;  /* 0x0000001eb014723c */ /* 0x000ff00000041814 */
[C---:B-----5:R-:W-:Y:S01]  /*9000*/  HMMA.16816.F32.BF16 R28, R168.reuse, R180, R16 ;  /* 0x000000b4a81c723c */ /* 0x060fe20000041810 */
[----:B------:R-:W3:Y:S07]  /*9010*/  LDSM.16.M88.4 R16, [R167+0xe800] ;  /* 0x00e80000a710783b */ /* 0x000eee0000000200 */
[----:B------:R-:W-:Y:S08]  /*9020*/  HMMA.16816.F32.BF16 R12, R168, R182, R12 ;  /* 0x000000b6a80c723c */ /* 0x000ff0000004180c */
[C---:B-1----:R-:W-:Y:S08]  /*9030*/  HMMA.16816.F32.BF16 R204, R172.reuse, R32, R204 ;  /* 0x00000020accc723c */ /* 0x042ff000000418cc */
[----:B------:R-:W-:Y:S01]  /*9040*/  HMMA.16816.F32.BF16 R20, R172, R34, R20 ;  /* 0x00000022ac14723c */ /* 0x000fe20000041814 */
[----:B------:R-:W1:Y:S07]  /*9050*/  LDSM.16.M88.4 R32, [R165+0xf000] ;  /* 0x00f00000a520783b */ /* 0x000e6e0000000200 */
[----:B----4-:R-:W-:Y:S03]  /*9060*/  HMMA.16816.F32.BF16 R28, R176, R8, R28 ;  /* 0x00000008b01c723c */ /* 0x010fe6000004181c */
[----:B------:R-:W-:Y:S01]  /*9070*/  FMUL.FTZ R180, R204, UR6 ;  /* 0x00000006ccb47c20 */ /* 0x000fe20008410000 */
[----:B------:R-:W-:Y:S01]  /*9080*/  FMUL.FTZ R181, R205, UR6 ;  /* 0x00000006cdb57c20 */ /* 0x000fe20008410000 */
[----:B------:R-:W-:Y:S01]  /*9090*/  FMUL.FTZ R204, R206, UR6 ;  /* 0x00000006cecc7c20 */ /* 0x000fe20008410000 */
[----:B------:R-:W-:-:S02]  /*90a0*/  FMUL.FTZ R182, R207, UR6 ;  /* 0x00000006cfb67c20 */ /* 0x000fc40008410000 */
[----:B------:R-:W-:Y:S01]  /*90b0*/  HMMA.16816.F32.BF16 R12, R176, R10, R12 ;  /* 0x0000000ab00c723c */ /* 0x000fe2000004180c */
[----:B------:R-:W-:Y:S01]  /*90c0*/  LDSM.16.M88.4 R8, [R167+0xf000] ;  /* 0x00f00000a708783b */ /* 0x000fe20000000200 */
[----:B------:R-:W4:Y:S01]  /*90d0*/  MUFU.TANH R180, R180 ;  /* 0x000000b400b47308 */ /* 0x000f220000002400 */
[----:B------:R-:W-:Y:S01]  /*90e0*/  FMUL.FTZ R20, R20, UR6 ;  /* 0x0000000614147c20 */ /* 0x000fe20008410000 */
[----:B------:R-:W-:Y:S01]  /*90f0*/  FMUL.FTZ R21, R21, UR6 ;  /* 0x0000000615157c20 */ /* 0x000fe20008410000 */
[----:B------:R-:W-:Y:S01]  /*9100*/  FMUL.FTZ R22, R22, UR6 ;  /* 0x0000000616167c20 */ /* 0x000fe20008410000 */
[----:B------:R-:W-:Y:S02]  /*9110*/  FMUL.FTZ R23, R23, UR6 ;  /* 0x0000000617177c20 */ /* 0x000fe40008410000 */
[C---:B--2---:R-:W-:Y:S02]  /*9120*/  HMMA.16816.F32.BF16 R200, R168.reuse, R4, R200 ;  /* 0x00000004a8c8723c */ /* 0x044fe400000418c8 */
[----:B------:R-:W2:Y:S06]  /*9130*/  MUFU.TANH R181, R181 ;  /* 0x000000b500b57308 */ /* 0x000eac0000002400 */
[----:B------:R-:W-:Y:S01]  /*9140*/  HMMA.16816.F32.BF16 R188, R168, R6, R188 ;  /* 0x00000006a8bc723c */ /* 0x000fe200000418bc */
[----:B------:R-:W5:Y:S01]  /*9150*/  LDSM.16.M88.4 R4, [R165+0xf800] ;  /* 0x00f80000a504783b */ /* 0x000f620000000200 */
[----:B------:R-:W1:Y:S06]  /*9160*/  MUFU.TANH R204, R204 ;  /* 0x000000cc00cc7308 */ /* 0x000e6c0000002400 */
[C---:B------:R-:W-:Y:S02]  /*9170*/  HMMA.16816.F32.BF16 R184, R192.reuse, R24, R184 ;  /* 0x00000018c0b8723c */ /* 0x040fe400000418b8 */
[----:B------:R-:W1:Y:S06]  /*9180*/  MUFU.TANH R182, R182 ;  /* 0x000000b600b67308 */ /* 0x000e6c0000002400 */
[----:B------:R-:W-:Y:S02]  /*9190*/  HMMA.16816.F32.BF16 R196, R192, R26, R196 ;  /* 0x0000001ac0c4723c */ /* 0x000fe400000418c4 */
[----:B------:R-:W1:Y:S06]  /*91a0*/  MUFU.TANH R20, R20 ;  /* 0x0000001400147308 */ /* 0x000e6c0000002400 */
[C---:B---3--:R-:W-:Y:S02]  /*91b0*/  HMMA.16816.F32.BF16 R28, R172.reuse, R16, R28 ;  /* 0x00000010ac1c723c */ /* 0x048fe4000004181c */
[----:B------:R-:W3:Y:S06]  /*91c0*/  MUFU.TANH R21, R21 ;  /* 0x0000001500157308 */ /* 0x000eec0000002400 */
[----:B------:R-:W-:Y:S01]  /*91d0*/  HMMA.16816.F32.BF16 R12, R172, R18, R12 ;  /* 0x00000012ac0c723c */ /* 0x000fe2000004180c */
[----:B------:R-:W4:Y:S01]  /*91e0*/  LDSM.16.M88.4 R16, [R167+0xf800] ;  /* 0x00f80000a710783b */ /* 0x000f220000000200 */
[----:B------:R-:W-:-:S04]  /*91f0*/  DEPBAR.LE SB0, 0x0 ;  /* 0x000080000000791a */ /* 0x000fc80000000000 */
[----:B------:R-:W1:Y:S02]  /*9200*/  MUFU.TANH R22, R22 ;  /* 0x0000001600167308 */ /* 0x000e640000002400 */
[C---:B------:R-:W-:Y:S03]  /*9210*/  HMMA.16816.F32.BF16 R184, R168.reuse, R208, R184 ;  /* 0x000000d0a8b8723c */ /* 0x040fe600000418b8 */
[----:B------:R-:W-:Y:S01]  /*9220*/  FMUL.FTZ R25, R29, UR6 ;  /* 0x000000061d197c20 */ /* 0x000fe20008410000 */
[----:B------:R-:W-:Y:S01]  /*9230*/  FMUL.FTZ R24, R28, UR6 ;  /* 0x000000061c187c20 */ /* 0x000fe20008410000 */
[----:B------:R-:W-:Y:S01]  /*9240*/  FMUL.FTZ R29, R31, UR6 ;  /* 0x000000061f1d7c20 */ /* 0x000fe20008410000 */
[----:B------:R-:W-:Y:S01]  /*9250*/  FMUL.FTZ R28, R30, UR6 ;  /* 0x000000061e1c7c20 */ /* 0x000fe20008410000 */
[----:B------:R-:W2:Y:S01]  /*9260*/  MUFU.TANH R23, R23 ;  /* 0x0000001700177308 */ /* 0x000ea20000002400 */
[----:B------:R-:W-:Y:S03]  /*9270*/  HMMA.16816.F32.BF16 R196, R168, R210, R196 ;  /* 0x000000d2a8c4723c */ /* 0x000fe600000418c4 */
[----:B------:R-:W-:-:S04]  /*9280*/  FMUL.FTZ R12, R12, UR6 ;  /* 0x000000060c0c7c20 */ /* 0x000fc80008410000 */
[----:B------:R-:W2:Y:S01]  /*9290*/  MUFU.TANH R24, R24 ;  /* 0x0000001800187308 */ /* 0x000ea20000002400 */
[C---:B-1----:R-:W-:Y:S07]  /*92a0*/  HMMA.16816.F32.BF16 R200, R176.reuse, R32, R200 ;  /* 0x00000020b0c8723c */ /* 0x042fee00000418c8 */
[----:B------:R-:W1:Y:S01]  /*92b0*/  MUFU.TANH R25, R25 ;  /* 0x0000001900197308 */ /* 0x000e620000002400 */
[C---:B------:R-:W-:Y:S07]  /*92c0*/  HMMA.16816.F32.BF16 R188, R176.reuse, R34, R188 ;  /* 0x00000022b0bc723c */ /* 0x040fee00000418bc */
[----:B------:R-:W1:Y:S01]  /*92d0*/  MUFU.TANH R28, R28 ;  /* 0x0000001c001c7308 */ /* 0x000e620000002400 */
[----:B-----5:R-:W-:Y:S01]  /*92e0*/  HMMA.16816.F32.BF16 R184, R176, R4, R184 ;  /* 0x00000004b0b8723c */ /* 0x020fe200000418b8 */
[----:B------:R-:W-:-:S06]  /*92f0*/  FMUL.FTZ R4, R15, UR6 ;  /* 0x000000060f047c20 */ /* 0x000fcc0008410000 */
[----:B------:R-:W1:Y:S01]  /*9300*/  MUFU.TANH R29, R29 ;  /* 0x0000001d001d7308 */ /* 0x000e620000002400 */
[----:B------:R-:W-:Y:S07]  /*9310*/  HMMA.16816.F32.BF16 R196, R176, R6, R196 ;  /* 0x00000006b0c4723c */ /* 0x000fee00000418c4 */
[----:B------:R-:W1:Y:S01]  /*9320*/  MUFU.TANH R12, R12 ;  /* 0x0000000c000c7308 */ /* 0x000e620000002400 */
[----:B------:R-:W-:Y:S01]  /*9330*/  HMMA.16816.F32.BF16 R200, R172, R8, R200 ;  /* 0x00000008acc8723c */ /* 0x000fe200000418c8 */
[----:B------:R-:W-:Y:S01]  /*9340*/  FMUL.FTZ R8, R13, UR6 ;  /* 0x000000060d087c20 */ /* 0x000fe20008410000 */
[----:B------:R-:W-:-:S05]  /*9350*/  FMUL.FTZ R9, R14, UR6 ;  /* 0x000000060e097c20 */ /* 0x000fca0008410000 */
[----:B------:R-:W1:Y:S01]  /*9360*/  MUFU.TANH R8, R8 ;  /* 0x0000000800087308 */ /* 0x000e620000002400 */
[C---:B------:R-:W-:Y:S07]  /*9370*/  HMMA.16816.F32.BF16 R188, R172.reuse, R10, R188 ;  /* 0x0000000aacbc723c */ /* 0x040fee00000418bc */
[----:B------:R-:W1:Y:S01]  /*9380*/  MUFU.TANH R9, R9 ;  /* 0x0000000900097308 */ /* 0x000e620000002400 */
[C---:B----4-:R-:W-:Y:S03]  /*9390*/  HMMA.16816.F32.BF16 R184, R172.reuse, R16, R184 ;  /* 0x00000010acb8723c */ /* 0x050fe600000418b8 */
[----:B------:R-:W-:Y:S01]  /*93a0*/  FMUL.FTZ R5, R200, UR6 ;  /* 0x00000006c8057c20 */ /* 0x000fe20008410000 */
[----:B------:R-:W-:Y:S01]  /*93b0*/  FMUL.FTZ R10, R201, UR6 ;  /* 0x00000006c90a7c20 */ /* 0x000fe20008410000 */
[----:B------:R-:W-:Y:S01]  /*93c0*/  FMUL.FTZ R13, R202, UR6 ;  /* 0x00000006ca0d7c20 */ /* 0x000fe20008410000 */
[----:B------:R-:W-:Y:S01]  /*93d0*/  FMUL.FTZ R11, R203, UR6 ;  /* 0x00000006cb0b7c20 */ /* 0x000fe20008410000 */
[----:B------:R-:W4:Y:S01]  /*93e0*/  MUFU.TANH R4, R4 ;  /* 0x0000000400047308 */ /* 0x000f220000002400 */
[----:B------:R-:W-:Y:S03]  /*93f0*/  HMMA.16816.F32.BF16 R196, R172, R18, R196 ;  /* 0x00000012acc4723c */ /* 0x000fe600000418c4 */
[----:B------:R-:W-:Y:S01]  /*9400*/  FMUL.FTZ R14, R188, UR6 ;  /* 0x00000006bc0e7c20 */ /* 0x000fe20008410000 */
[----:B------:R-:W-:Y:S01]  /*9410*/  FMUL.FTZ R6, R189, UR6 ;  /* 0x00000006bd067c20 */ /* 0x000fe20008410000 */
[----:B------:R-:W-:Y:S01]  /*9420*/  FMUL.FTZ R7, R190, UR6 ;  /* 0x00000006be077c20 */ /* 0x000fe20008410000 */
[----:B------:R-:W-:Y:S01]  /*9430*/  FMUL.FTZ R15, R191, UR6 ;  /* 0x00000006bf0f7c20 */ /* 0x000fe20008410000 */
[----:B------:R-:W1:Y:S04]  /*9440*/  MUFU.TANH R5, R5 ;  /* 0x0000000500057308 */ /* 0x000e680000002400 */
        /* <DEDUP_REMOVED lines=25> */
[----:B------:R-:W-:Y:S05]  /*95e0*/  BRA.U !UP1, `(.L_x_1979) ;  /* 0x0000000109fc7547 */ /* 0x000fea000b800000 */
[----:B------:R-:W2:Y:S01]  /*95f0*/  LDC R26, c[0x0][0x4f0] ;  /* 0x00013c00ff1a7b82 */ /* 0x000ea20000000800 */
[----:B------:R-:W-:Y:S02]  /*9600*/  USHF.L.U32 UR6, UR29, 0x6, URZ ;  /* 0x000000061d067899 */ /* 0x000fe400080006ff */
[----:B------:R-:W-:-:S04]  /*9610*/  UIADD3 UR4, UPT, UPT, UR4, -0x80, URZ ;  /* 0xffffff8004047890 */ /* 0x000fc8000fffe0ff */
[----:B------:R-:W-:-:S04]  /*9620*/  MOV R171, UR6 ;  /* 0x0000000600ab7c02 */ /* 0x000fc80008000f00 */
[----:B------:R-:W-:Y:S02]  /*9630*/  IABS R171, R171 ;  /* 0x000000ab00ab7213 */ /* 0x000fe40000000000 */
[----:B--2---:R-:W-:-:S04]  /*9640*/  IABS R18, R26 ;  /* 0x0000001a00127213 */ /* 0x004fc80000000000 */
[----:B------:R-:W2:Y:S08]  /*9650*/  I2F.RP R30, R18 ;  /* 0x00000012001e7306 */ /* 0x000eb00000209400 */
[----:B--2---:R-:W2:Y:S02]  /*9660*/  MUFU.RCP R172, R30 ;  /* 0x0000001e00ac7308 */ /* 0x004ea40000001000 */
[----:B--2---:R-:W-:-:S06]  /*9670*/  VIADD R172, R172, 0xffffffe ;  /* 0x0ffffffeacac7836 */ /* 0x004fcc0000000000 */
[----:B------:R-:W2:Y:S02]  /*9680*/  F2I.FTZ.U32.TRUNC.NTZ R173, R172 ;  /* 0x000000ac00ad7305 */ /* 0x000ea4000021f000 */
[----:B--2---:R-:W-:Y:S01]  /*9690*/  IMAD.MOV R165, RZ, RZ, -R173 ;  /* 0x000000ffffa57224 */ /* 0x004fe200078e0aad */
[----:B------:R-:W-:-:S03]  /*96a0*/  MOV R172, RZ ;  /* 0x000000ff00ac7202 */ /* 0x000fc60000000f00 */
[----:B------:R-:W-:Y:S02]  /*96b0*/  IMAD R16, R165, R18, RZ ;  /* 0x00000012a5107224 */ /* 0x000fe400078e02ff */
[----:B------:R-:W-:Y:S02]  /*96c0*/  IMAD.U32 R165, RZ, RZ, UR4 ;  /* 0x00000004ffa57e24 */ /* 0x000fe4000f8e00ff */
[----:B------:R-:W-:-:S03]  /*96d0*/  IMAD.HI.U32 R16, R173, R16, R172 ;  /* 0x00000010ad107227 */ /* 0x000fc600078e00ac */
[----:B------:R-:W-:-:S03]  /*96e0*/  IABS R165, R165 ;  /* 0x000000a500a57213 */ /* 0x000fc60000000000 */
[----:B------:R-:W-:-:S04]  /*96f0*/  IMAD.HI.U32 R30, R16, R171, RZ ;  /* 0x000000ab101e7227 */ /* 0x000fc800078e00ff */
[----:B------:R-:W-:Y:S02]  /*9700*/  IMAD.MOV R169, RZ, RZ, -R30 ;  /* 0x000000ffffa97224 */ /* 0x000fe400078e0a1e */
[----:B------:R-:W-:-:S04]  /*9710*/  IMAD.HI.U32 R16, R16, R165, RZ ;  /* 0x000000a510107227 */ /* 0x000fc800078e00ff */
[----:B------:R-:W-:Y:S01]  /*9720*/  IMAD R169, R18, R169, R171 ;  /* 0x000000a912a97224 */ /* 0x000fe200078e02ab */
[----:B------:R-:W-:-:S04]  /*9730*/  IADD3 R32, PT, PT, -R16, RZ, RZ ;  /* 0x000000ff10207210 */ /* 0x000fc80007ffe1ff */
[C---:B------:R-:W-:Y:S01]  /*9740*/  ISETP.GT.U32.AND P0, PT, R18.reuse, R169, PT ;  /* 0x000000a91200720c */ /* 0x040fe20003f04070 */
[----:B------:R-:W-:Y:S01]  /*9750*/  IMAD R165, R18, R32, R165 ;  /* 0x0000002012a57224 */ /* 0x000fe200078e02a5 */
[----:B------:R-:W-:Y:S01]  /*9760*/  LOP3.LUT R32, R26, UR6, RZ, 0x3c, !PT ;  /* 0x000000061a207c12 */ /* 0x000fe2000f8e3cff */
[----:B------:R-:W2:Y:S03]  /*9770*/  LDCU.64 UR6, c[0x0][0x3a0] ;  /* 0x00007400ff0677ac */ /* 0x000ea60008000a00 */
        /* <DEDUP_REMOVED lines=8> */
[----:B------:R-:W-:Y:S02]  /*9800*/  LOP3.LUT R18, R26, UR4, RZ, 0x3c, !PT ;  /* 0x000000041a127c12 */ /* 0x000fe4000f8e3cff */
[----:B------:R-:W-:-:S03]  /*9810*/  LOP3.LUT R165, RZ, R26, RZ, 0x33, !PT ;  /* 0x0000001affa57212 */ /* 0x000fc600078e33ff */
[----:B------:R-:W-:Y:S02]  /*9820*/  @P5 IADD3 R30, PT, PT, R30, 0x1, RZ ;  /* 0x000000011e1e5810 */ /* 0x000fe40007ffe0ff */
[----:B------:R-:W-:Y:S02]  /*9830*/  ISETP.GE.AND P5, PT, R18, RZ, PT ;  /* 0x000000ff1200720c */ /* 0x000fe40003fa6270 */
[----:B------:R-:W-:Y:S02]  /*9840*/  @!P6 IADD3 R30, PT, PT, -R30, RZ, RZ ;  /* 0x000000ff1e1ee210 */ /* 0x000fe40007ffe1ff */
[----:B------:R-:W-:Y:S02]  /*9850*/  @P0 IADD3 R16, PT, PT, R16, 0x1, RZ ;  /* 0x0000000110100810 */ /* 0x000fe40007ffe0ff */
[----:B------:R-:W-:-:S07]  /*9860*/  ISETP.NE.AND P0, PT, R26, RZ, PT ;  /* 0x000000ff1a00720c */ /* 0x000fce0003f05270 */
        /* <DEDUP_REMOVED lines=21> */
[----:B------:R-:W-:Y:S01]  /*99c0*/  LEA.HI.X R231, R170, R231, R165, 0x1, P0 ;  /* 0x000000e7aae77211 */ /* 0x000fe200000f0ca5 */
[----:B------:R-:W-:Y:S06]  /*99d0*/  BRA `(.L_x_1980) ;  /* 0x00000000001c7947 */ /* 0x000fec0003800000 */
.L_x_1979:
[----:B------:R-:W-:Y:S01]  /*99e0*/  UMOV UR6, URZ ;  /* 0x000000ff00067c82 */ /* 0x000fe20008000000 */
[----:B------:R-:W-:Y:S01]  /*99f0*/  USHF.L.U32 UR4, UR10, 0x6, URZ ;  /* 0x000000060a047899 */ /* 0x000fe200080006ff */
[----:B------:R-:W-:-:S05]  /*9a00*/  IADD3 R165, P0, PT, RZ, -UR6, RZ ;  /* 0x80000006ffa57c10 */ /* 0x000fca000ff1e0ff */
[----:B------:R-:W-:-:S05]  /*9a10*/  IMAD.X R16, RZ, RZ, ~UR4, P0 ;  /* 0x80000004ff107e24 */ /* 0x000fca00080e06ff */
[----:B------:R-:W-:-:S04]  /*9a20*/  SHF.R.S64 R165, R165, 0x1f, R16 ;  /* 0x0000001fa5a57819 */ /* 0x000fc80000001010 */
[----:B------:R-:W-:-:S04]  /*9a30*/  IADD3 R232, P0, PT, R165, R232, RZ ;  /* 0x000000e8a5e87210 */ /* 0x000fc80007f1e0ff */
[----:B------:R-:W-:-:S09]  /*9a40*/  LEA.HI.X.SX32 R231, R16, R231, 0x1, P0 ;  /* 0x000000e710e77211 */ /* 0x000fd200000f0eff */
.L_x_1980:
        /* <DEDUP_REMOVED lines=94> */
.L_x_1978:
[----:B------:R-:W-:Y:S01]  /*a030*/  MOV R169, UR20 ;  /* 0x0000001400a97c02 */ /* 0x000fe20008000f00 */
[----:B------:R-:W2:Y:S01]  /*a040*/  LDCU UR4, c[0x0][0x45c] ;  /* 0x00008b80ff0477ac */ /* 0x000ea20008000800 */
[----:B------:R-:W-:Y:S02]  /*a050*/  IADD3 R165, PT, PT, R230, 0x8, RZ ;  /* 0x00000008e6a57810 */ /* 0x000fe40007ffe0ff */
[----:B------:R-:W-:Y:S01]  /*a060*/  LEA R169, R169, R0, 0x6 ;  /* 0x00000000a9a97211 */ /* 0x000fe200078e30ff */
[----:B------:R-:W-:Y:S01]  /*a070*/  UISETP.GT.U32.AND UP0, UPT, UR29, UR18, UPT ;  /* 0x000000121d00728c */ /* 0x000fe2000bf04070 */
[----:B------:R-:W-:Y:S02]  /*a080*/  LEA R216, R166, UR5, 0x1 ;  /* 0x00000005a6d87c11 */ /* 0x000fe4000f8e08ff */
[C---:B------:R-:W-:Y:S02]  /*a090*/  IADD3 R18, PT, PT, R169.reuse, -0x80, RZ ;  /* 0xffffff80a9127810 */ /* 0x040fe40007ffe0ff */
[----:B------:R-:W-:-:S02]  /*a0a0*/  IADD3 R16, PT, PT, R169, -0x7f, RZ ;  /* 0xffffff81a9107810 */ /* 0x000fc40007ffe0ff */
[-C--:B------:R-:W-:Y:S02]  /*a0b0*/  ISETP.GT.AND P0, PT, R230, R18.reuse, PT ;  /* 0x00000012e600720c */ /* 0x080fe40003f04270 */
[----:B------:R-:W-:Y:S02]  /*a0c0*/  ISETP.GT.AND P2, PT, R165, R18, PT ;  /* 0x00000012a500720c */ /* 0x000fe40003f44270 */
[----:B------:R-:W-:Y:S01]  /*a0d0*/  FSEL R30, R180, -INF , !P0 ;  /* 0xff800000b41e7808 */ /* 0x000fe20004000000 */
[----:B------:R-:W-:Y:S01]  /*a0e0*/  @UP0 UIADD3 UR26, UPT, UPT, UR20, -0x3, URZ ;  /* 0xfffffffd141a0890 */ /* 0x000fe2000fffe0ff */
[C---:B------:R-:W-:Y:S02]  /*a0f0*/  ISETP.GE.AND P6, PT, R18.reuse, R229, PT ;  /* 0x000000e51200720c */ /* 0x040fe40003fc6270 */
[----:B------:R-:W-:Y:S02]  /*a100*/  ISETP.GE.AND P1, PT, R18, R228, PT ;  /* 0x000000e41200720c */ /* 0x000fe40003f26270 */
[----:B------:R-:W-:-:S02]  /*a110*/  ISETP.GT.AND P3, PT, R230, R16, PT ;  /* 0x00000010e600720c */ /* 0x000fc40003f64270 */
[C---:B------:R-:W-:Y:S02]  /*a120*/  ISETP.GE.AND P5, PT, R16.reuse, R229, PT ;  /* 0x000000e51000720c */ /* 0x040fe40003fa6270 */
[----:B------:R-:W-:Y:S02]  /*a130*/  ISETP.GT.AND P4, PT, R165, R16, PT ;  /* 0x00000010a500720c */ /* 0x000fe40003f84270 */
[----:B------:R-:W-:Y:S02]  /*a140*/  ISETP.GE.AND P0, PT, R16, R228, PT ;  /* 0x000000e41000720c */ /* 0x000fe40003f06270 */
[----:B------:R-:W-:Y:S02]  /*a150*/  IADD3 R18, PT, PT, R169, -0x78, RZ ;  /* 0xffffff88a9127810 */ /* 0x000fe40007ffe0ff */
[----:B------:R-:W-:Y:S02]  /*a160*/  FSEL R16, R204, -INF , !P2 ;  /* 0xff800000cc107808 */ /* 0x000fe40005000000 */
[----:B------:R-:W-:-:S02]  /*a170*/  FSEL R30, R30, -INF , !P6 ;  /* 0xff8000001e1e7808 */ /* 0x000fc40007000000 */
[-C--:B------:R-:W-:Y:S02]  /*a180*/  ISETP.GT.AND P2, PT, R230, R18.reuse, PT ;  /* 0x00000012e600720c */ /* 0x080fe40003f44270 */
[----:B------:R-:W-:Y:S02]  /*a190*/  FSEL R16, R16, -INF , !P1 ;  /* 0xff80000010107808 */ /* 0x000fe40004800000 */
[----:B------:R-:W-:Y:S02]  /*a1a0*/  FSEL R26, R181, -INF , !P3 ;  /* 0xff800000b51a7808 */ /* 0x000fe40005800000 */
[C---:B------:R-:W-:Y:S02]  /*a1b0*/  ISETP.GE.AND P6, PT, R18.reuse, R229, PT ;  /* 0x000000e51200720c */ /* 0x040fe40003fc6270 */
[----:B------:R-:W-:Y:S02]  /*a1c0*/  ISETP.GT.AND P1, PT, R165, R18, PT ;  /* 0x00000012a500720c */ /* 0x000fe40003f24270 */
[----:B------:R-:W-:-:S02]  /*a1d0*/  ISETP.GE.AND P3, PT, R18, R228, PT ;  /* 0x000000e41200720c */ /* 0x000fc40003f66270 */
[----:B------:R-:W-:Y:S02]  /*a1e0*/  FSEL R182, R182, -INF , !P4 ;  /* 0xff800000b6b67808 */ /* 0x000fe40006000000 */
[----:B------:R-:W-:Y:S02]  /*a1f0*/  IADD3 R18, PT, PT, R169, -0x77, RZ ;  /* 0xffffff89a9127810 */ /* 0x000fe40007ffe0ff */
[----:B------:R-:W-:Y:S02]  /*a200*/  FSEL R34, R20, -INF , !P2 ;  /* 0xff80000014227808 */ /* 0x000fe40005000000 */
[----:B------:R-:W-:Y:S02]  /*a210*/  FSEL R26, R26, -INF , !P5 ;  /* 0xff8000001a1a7808 */ /* 0x000fe40006800000 */
[----:B------:R-:W-:Y:S02]  /*a220*/  FSEL R20, R182, -INF , !P0 ;  /* 0xff800000b6147808 */ /* 0x000fe40004000000 */
[----:B------:R-:W-:-:S02]  /*a230*/  ISETP.GT.AND P5, PT, R230, R18, PT ;  /* 0x00000012e600720c */ /* 0x000fc40003fa4270 */
[C---:B------:R-:W-:Y:S02]  /*a240*/  ISETP.GE.AND P4, PT, R18.reuse, R229, PT ;  /* 0x000000e51200720c */ /* 0x040fe40003f86270 */
[----:B------:R-:W-:Y:S02]  /*a250*/  ISETP.GT.AND P2, PT, R165, R18, PT ;  /* 0x00000012a500720c */ /* 0x000fe40003f44270 */
[----:B------:R-:W-:Y:S02]  /*a260*/  ISETP.GE.AND P0, PT, R18, R228, PT ;  /* 0x000000e41200720c */ /* 0x000fe40003f06270 */
[----:B------:R-:W-:Y:S02]  /*a270*/  FSEL R18, R22, -INF , !P1 ;  /* 0xff80000016127808 */ /* 0x000fe40004800000 */
[----:B------:R-:W-:Y:S02]  /*a280*/  IADD3 R32, PT, PT, R169, -0x70, RZ ;  /* 0xffffff90a9207810 */ /* 0x000fe40007ffe0ff */
[----:B------:R-:W-:-:S02]  /*a290*/  FSEL R18, R18, -INF , !P3 ;  /* 0xff80000012127808 */ /* 0x000fc40005800000 */
[----:B------:R-:W-:Y:S02]  /*a2a0*/  FSEL R22, R21, -INF , !P5 ;  /* 0xff80000015167808 */ /* 0x000fe40006800000 */
[-C--:B------:R-:W-:Y:S02]  /*a2b0*/  ISETP.GT.AND P1, PT, R230, R32.reuse, PT ;  /* 0x00000020e600720c */ /* 0x080fe40003f24270 */
[----:B------:R-:W-:Y:S02]  /*a2c0*/  ISETP.GT.AND P3, PT, R165, R32, PT ;  /* 0x00000020a500720c */ /* 0x000fe40003f64270 */
[----:B---3--:R-:W-:Y:S02]  /*a2d0*/  IADD3 R170, PT, PT, R169, -0x6f, RZ ;  /* 0xffffff91a9aa7810 */ /* 0x008fe40007ffe0ff */
[----:B------:R-:W-:Y:S02]  /*a2e0*/  FSEL R23, R23, -INF , !P2 ;  /* 0xff80000017177808 */ /* 0x000fe40005000000 */
[----:B------:R-:W-:-:S02]  /*a2f0*/  FSEL R34, R34, -INF , !P6 ;  /* 0xff80000022227808 */ /* 0x000fc40007000000 */
[C---:B------:R-:W-:Y:S02]  /*a300*/  ISETP.GE.AND P6, PT, R32.reuse, R229, PT ;  /* 0x000000e52000720c */ /* 0x040fe40003fc6270 */
[----:B------:R-:W-:Y:S02]  /*a310*/  ISETP.GE.AND P5, PT, R32, R228, PT ;  /* 0x000000e42000720c */ /* 0x000fe40003fa6270 */
[----:B------:R-:W-:Y:S02]  /*a320*/  FSEL R32, R22, -INF , !P4 ;  /* 0xff80000016207808 */ /* 0x000fe40006000000 */
[----:B------:R-:W-:Y:S02]  /*a330*/  ISETP.GT.AND P2, PT, R230, R170, PT ;  /* 0x000000aae600720c */ /* 0x000fe40003f44270 */
[----:B------:R-:W-:Y:S02]  /*a340*/  FSEL R24, R24, -INF , !P1 ;  /* 0xff80000018187808 */ /* 0x000fe40004800000 */
[----:B------:R-:W-:-:S02]  /*a350*/  FSEL R22, R23, -INF , !P0 ;  /* 0xff80000017167808 */ /* 0x000fc40004000000 */
[----:B-1----:R-:W-:Y:S02]  /*a360*/  FSEL R28, R28, -INF , !P3 ;  /* 0xff8000001c1c7808 */ /* 0x002fe40005800000 */
[----:B------:R-:W-:Y:S02]  /*a370*/  IADD3 R21, PT, PT, R169, -0x68, RZ ;  /* 0xffffff98a9157810 */ /* 0x000fe40007ffe0ff */
[----:B------:R-:W-:Y:S02]  /*a380*/  ISETP.GT.AND P0, PT, R165, R170, PT ;  /* 0x000000aaa500720c */ /* 0x000fe40003f04270 */
[----:B------:R-:W-:Y:S02]  /*a390*/  FSEL R192, R24, -INF , !P6 ;  /* 0xff80000018c07808 */ /* 0x000fe40007000000 */
[----:B------:R-:W-:Y:S02]  /*a3a0*/  FSEL R244, R28, -INF , !P5 ;  /* 0xff8000001cf47808 */ /* 0x000fe40006800000 */
[----:B------:R-:W-:-:S02]  /*a3b0*/  FSEL R25, R25, -INF , !P2 ;  /* 0xff80000019197808 */ /* 0x000fc40005000000 */
[-C--:B------:R-:W-:Y:S02]  /*a3c0*/  ISETP.GE.AND P1, PT, R170, R228.reuse, PT ;  /* 0x000000e4aa00720c */ /* 0x080fe40003f26270 */
[----:B------:R-:W-:Y:S02]  /*a3d0*/  ISETP.GT.AND P3, PT, R230, R21, PT ;  /* 0x00000015e600720c */ /* 0x000fe40003f64270 */
[----:B------:R-:W-:Y:S02]  /*a3e0*/  ISETP.GE.AND P6, PT, R21, R229, PT ;  /* 0x000000e51500720c */ /* 0x000fe40003fc6270 */
[----:B------:R-:W-:Y:S02]  /*a3f0*/  ISETP.GT.AND P5, PT, R165, R21, PT ;  /* 0x00000015a500720c */ /* 0x000fe40003fa4270 */
[----:B------:R-:W-:Y:S02]  /*a400*/  ISETP.GE.AND P2, PT, R21, R228, PT ;  /* 0x000000e41500720c */ /* 0x000fe40003f46270 */
[----:B------:R-:W-:-:S02]  /*a410*/  IADD3 R23, PT, PT, R169, -0x67, RZ ;  /* 0xffffff99a9177810 */ /* 0x000fc40007ffe0ff */
[----:B------:R-:W-:Y:S02]  /*a420*/  FSEL R29, R29, -INF , !P0 ;  /* 0xff8000001d1d7808 */ /* 0x000fe40004000000 */
[----:B------:R-:W-:Y:S02]  /*a430*/  IADD3 R21, PT, PT, R169, -0x60, RZ ;  /* 0xffffffa0a9157810 */ /* 0x000fe40007ffe0ff */
[----:B------:R-:W-:Y:S02]  /*a440*/  ISETP.GT.AND P0, PT, R230, R23, PT ;  /* 0x00000017e600720c */ /* 0x000fe40003f04270 */
[----:B------:R-:W-:Y:S02]  /*a450*/  FSEL R12, R12, -INF , !P3 ;  /* 0xff8000000c0c7808 */ /* 0x000fe40005800000 */
[----:B------:R-:W-:Y:S02]  /*a460*/  FSEL R196, R29, -INF , !P1 ;  /* 0xff8000001dc47808 */ /* 0x000fe40004800000 */
[----:B------:R-:W-:-:S02]  /*a470*/  FSEL R9, R9, -INF , !P5 ;  /* 0xff80000009097808 */ /* 0x000fc40006800000 */
[----:B------:R-:W-:Y:S02]  /*a480*/  ISETP.GT.AND P1, PT, R165, R23, PT ;  /* 0x00000017a500720c */ /* 0x000fe40003f24270 */
[----:B------:R-:W-:Y:S02]  /*a490*/  ISETP.GT.AND P5, PT, R230, R21, PT ;  /* 0x00000015e600720c */ /* 0x000fe40003fa4270 */
[----:B------:R-:W-:Y:S02]  /*a4a0*/  ISETP.GE.AND P4, PT, R170, R229, PT ;  /* 0x000000e5aa00720c */ /* 0x000fe40003f86270 */
[----:B------:R-:W-:Y:S02]  /*a4b0*/  FSEL R246, R12, -INF , !P6 ;  /* 0xff8000000cf67808 */ /* 0x000fe40007000000 */
[----:B------:R-:W-:Y:S01]  /*a4c0*/  FSEL R190, R8, -INF , !P0 ;  /* 0xff80000008be7808 */ /* 0x000fe20004000000 */
[----:B------:R-:W-:Y:S01]  /*a4d0*/  VIADD R8, R169, 0xffffffa8 ;  /* 0xffffffa8a9087836 */ /* 0x000fe20000000000 */
[----:B------:R-:W-:-:S02]  /*a4e0*/  ISETP.GE.AND P3, PT, R23, R228, PT ;  /* 0x000000e41700720c */ /* 0x000fc40003f66270 */
[----:B------:R-:W-:Y:S02]  /*a4f0*/  ISETP.GE.AND P6, PT, R21, R229, PT ;  /* 0x000000e51500720c */ /* 0x000fe40003fc6270 */
[----:B------:R-:W-:Y:S02]  /*a500*/  FSEL R194, R9, -INF , !P2 ;  /* 0xff80000009c27808 */ /* 0x000fe40005000000 */
[----:B------:R-:W-:Y:S02]  /*a510*/  FSEL R4, R4, -INF , !P1 ;  /* 0xff80000004047808 */ /* 0x000fe40004800000 */
[----:B------:R-:W-:Y:S02]  /*a520*/  FSEL R5, R5, -INF , !P5 ;  /* 0xff80000005057808 */ /* 0x000fe40006800000 */
[----:B------:R-:W-:Y:S02]  /*a530*/  IADD3 R9, PT, PT, R169, -0x5f, RZ ;  /* 0xffffffa1a9097810 */ /* 0x000fe40007ffe0ff */
[----:B------:R-:W-:-:S02]  /*a540*/  FSEL R248, R25, -INF , !P4 ;  /* 0xff80000019f87808 */ /* 0x000fc40006000000 */
[----:B------:R-:W-:Y:S02]  /*a550*/  ISETP.GE.AND P4, PT, R23, R229, PT ;  /* 0x000000e51700720c */ /* 0x000fe40003f86270 */
[----:B------:R-:W-:Y:S02]  /*a560*/  ISETP.GT.AND P2, PT, R165, R21, PT ;  /* 0x00000015a500720c */ /* 0x000fe40003f44270 */
[----:B------:R-:W-:Y:S02]  /*a570*/  FSEL R226, R4, -INF , !P3 ;  /* 0xff80000004e27808 */ /* 0x000fe40005800000 */
[----:B------:R-:W-:Y:S02]  /*a580*/  FSEL R224, R5, -INF , !P6 ;  /* 0xff80000005e07808 */ /* 0x000fe40007000000 */
[-C--:B------:R-:W-:Y:S02]  /*a590*/  ISETP.GT.AND P1, PT, R230, R9.reuse, PT ;  /* 0x00000009e600720c */ /* 0x080fe40003f24270 */
[----:B------:R-:W-:-:S02]  /*a5a0*/  ISETP.GT.AND P3, PT, R165, R9, PT ;  /* 0x00000009a500720c */ /* 0x000fc40003f64270 */
[----:B------:R-:W-:Y:S02]  /*a5b0*/  ISETP.GT.AND P6, PT, R230, R8, PT ;  /* 0x00000008e600720c */ /* 0x000fe40003fc4270 */
[----:B------:R-:W-:Y:S02]  /*a5c0*/  FSEL R190, R190, -INF , !P4 ;  /* 0xff800000bebe7808 */ /* 0x000fe40006000000 */
[----:B------:R-:W-:Y:S02]  /*a5d0*/  FSEL R13, R13, -INF , !P2 ;  /* 0xff8000000d0d7808 */ /* 0x000fe40005000000 */
[CC--:B------:R-:W-:Y:S02]  /*a5e0*/  ISETP.GE.AND P4, PT, R9.reuse, R229.reuse, PT ;  /* 0x000000e50900720c */ /* 0x0c0fe40003f86270 */
[----:B------:R-:W-:Y:S02]  /*a5f0*/  ISETP.GE.AND P5, PT, R9, R228, PT ;  /* 0x000000e40900720c */ /* 0x000fe40003fa6270 */
[----:B------:R-:W-:-:S02]  /*a600*/  ISETP.GE.AND P2, PT, R8, R229, PT ;  /* 0x000000e50800720c */ /* 0x000fc40003f46270 */
[----:B------:R-:W-:Y:S02]  /*a610*/  FSEL R10, R10, -INF , !P1 ;  /* 0xff8000000a0a7808 */ /* 0x000fe40004800000 */
[----:B------:R-:W-:Y:S02]  /*a620*/  FSEL R11, R11, -INF , !P3 ;  /* 0xff8000000b0b7808 */ /* 0x000fe40005800000 */
[----:B------:R-:W-:Y:S02]  /*a630*/  FSEL R14, R14, -INF , !P6 ;  /* 0xff8000000e0e7808 */ /* 0x000fe40007000000 */
[C---:B------:R-:W-:Y:S02]  /*a640*/  IADD3 R5, PT, PT, R169.reuse, -0x57, RZ ;  /* 0xffffffa9a9057810 */ /* 0x040fe40007ffe0ff */
[----:B------:R-:W-:Y:S02]  /*a650*/  IADD3 R4, PT, PT, R169, -0x50, RZ ;  /* 0xffffffb0a9047810 */ /* 0x000fe40007ffe0ff */
[----:B------:R-:W-:-:S02]  /*a660*/  ISETP.GE.AND P0, PT, R21, R228, PT ;  /* 0x000000e41500720c */ /* 0x000fc40003f06270 */
[----:B------:R-:W-:Y:S02]  /*a670*/  FSEL R222, R10, -INF , !P4 ;  /* 0xff8000000ade7808 */ /* 0x000fe40006000000 */
[----:B------:R-:W-:Y:S02]  /*a680*/  FSEL R210, R11, -INF , !P5 ;  /* 0xff8000000bd27808 */ /* 0x000fe40006800000 */
[----:B------:R-:W-:Y:S02]  /*a690*/  FSEL R220, R14, -INF , !P2 ;  /* 0xff8000000edc7808 */ /* 0x000fe40005000000 */
[----:B------:R-:W-:Y:S02]  /*a6a0*/  ISETP.GT.AND P3, PT, R230, R5, PT ;  /* 0x00000005e600720c */ /* 0x000fe40003f64270 */
[----:B------:R-:W-:Y:S02]  /*a6b0*/  ISETP.GE.AND P4, PT, R5, R229, PT ;  /* 0x000000e50500720c */ /* 0x000fe40003f86270 */
[----:B------:R-:W-:-:S02]  /*a6c0*/  ISETP.GT.AND P5, PT, R165, R5, PT ;  /* 0x00000005a500720c */ /* 0x000fc40003fa4270 */
[----:B------:R-:W-:Y:S02]  /*a6d0*/  ISETP.GE.AND P6, PT, R5, R228, PT ;  /* 0x000000e40500720c */ /* 0x000fe40003fc6270 */
[----:B------:R-:W-:Y:S02]  /*a6e0*/  ISETP.GT.AND P2, PT, R230, R4, PT ;  /* 0x00000004e600720c */ /* 0x000fe40003f44270 */
[----:B------:R-:W-:Y:S02]  /*a6f0*/  IADD3 R5, PT, PT, R169, -0x4f, RZ ;  /* 0xffffffb1a9057810 */ /* 0x000fe40007ffe0ff */
[----:B------:R-:W-:Y:S02]  /*a700*/  FSEL R212, R13, -INF , !P0 ;  /* 0xff8000000dd47808 */ /* 0x000fe40004000000 */
[----:B------:R-:W-:Y:S02]  /*a710*/  ISETP.GT.AND P0, PT, R165, R8, PT ;  /* 0x00000008a500720c */ /* 0x000fe40003f04270 */
[----:B------:R-:W-:-:S02]  /*a720*/  FSEL R6, R6, -INF , !P3 ;  /* 0xff80000006067808 */ /* 0x000fc40005800000 */
[----:B------:R-:W-:Y:S02]  /*a730*/  FSEL R17, R17, -INF , !P2 ;  /* 0xff80000011117808 */ /* 0x000fe40005000000 */
[----:B------:R-:W-:Y:S02]  /*a740*/  ISETP.GT.AND P2, PT, R230, R5, PT ;  /* 0x00000005e600720c */ /* 0x000fe40003f44270 */
[----:B------:R-:W-:Y:S02]  /*a750*/  FSEL R7, R7, -INF , !P0 ;  /* 0xff80000007077808 */ /* 0x000fe40004000000 */
[----:B------:R-:W-:Y:S02]  /*a760*/  FSEL R218, R6, -INF , !P4 ;  /* 0xff80000006da7808 */ /* 0x000fe40006000000 */
[-C--:B------:R-:W-:Y:S02]  /*a770*/  ISETP.GE.AND P0, PT, R4, R229.reuse, PT ;  /* 0x000000e50400720c */ /* 0x080fe40003f06270 */
[----:B------:R-:W-:-:S02]  /*a780*/  ISETP.GE.AND P4, PT, R5, R229, PT ;  /* 0x000000e50500720c */ /* 0x000fc40003f86270 */
[----:B------:R-:W-:Y:S02]  /*a790*/  FSEL R27, R27, -INF , !P2 ;  /* 0xff8000001b1b7808 */ /* 0x000fe40005000000 */
[----:B------:R-:W-:Y:S02]  /*a7a0*/  FSEL R208, R17, -INF , !P0 ;  /* 0xff80000011d07808 */ /* 0x000fe40004000000 */
[----:B------:R-:W-:Y:S02]  /*a7b0*/  FSEL R206, R27, -INF , !P4 ;  /* 0xff8000001bce7808 */ /* 0x000fe40006000000 */
[----:B------:R-:W-:Y:S02]  /*a7c0*/  FMNMX3.FTZ R9, R164, R30, R26, !PT ;  /* 0x0000001ea4097276 */ /* 0x000fe4000781001a */
[----:B------:R-:W-:Y:S02]  /*a7d0*/  ISETP.GT.AND P0, PT, R165, R5, PT ;  /* 0x00000005a500720c */ /* 0x000fe40003f04270 */
[----:B------:R-:W-:-:S02]  /*a7e0*/  ISETP.GE.AND P4, PT, R5, R228, PT ;  /* 0x000000e40500720c */ /* 0x000fc40003f86270 */
[----:B------:R-:W-:Y:S02]  /*a7f0*/  FSEL R15, R15, -INF , !P5 ;  /* 0xff8000000f0f7808 */ /* 0x000fe40006800000 */
[----:B------:R-:W-:Y:S02]  /*a800*/  FMNMX3.FTZ R5, R3, R16, R20, !PT ;  /* 0x0000001003057276 */ /* 0x000fe40007810014 */
[----:B------:R-:W-:Y:S02]  /*a810*/  ISETP.GT.AND P3, PT, R165, R4, PT ;  /* 0x00000004a500720c */ /* 0x000fe40003f64270 */
[-C--:B------:R-:W-:Y:S02]  /*a820*/  ISETP.GE.AND P5, PT, R4, R228.reuse, PT ;  /* 0x000000e40400720c */ /* 0x080fe40003fa6270 */
[----:B------:R-:W-:Y:S02]  /*a830*/  IADD3 R4, PT, PT, R169, -0x48, RZ ;  /* 0xffffffb8a9047810 */ /* 0x000fe40007ffe0ff */
[----:B------:R-:W-:-:S02]  /*a840*/  ISETP.GE.AND P1, PT, R8, R228, PT ;  /* 0x000000e40800720c */ /* 0x000fc40003f26270 */
[----:B------:R-:W-:Y:S02]  /*a850*/  FMNMX3.FTZ R9, R9, R34, R32, !PT ;  /* 0x0000002209097276 */ /* 0x000fe40007810020 */
[----:B------:R-:W-:Y:S02]  /*a860*/  FMNMX3.FTZ R5, R5, R18, R22, !PT ;  /* 0x0000001205057276 */ /* 0x000fe40007810016 */
[----:B------:R-:W-:Y:S02]  /*a870*/  FSEL R35, R35, -INF , !P3 ;  /* 0xff80000023237808 */ /* 0x000fe40005800000 */
[----:B------:R-:W-:Y:S02]  /*a880*/  ISETP.GT.AND P3, PT, R230, R4, PT ;  /* 0x00000004e600720c */ /* 0x000fe40003f64270 */
[----:B------:R-:W-:Y:S02]  /*a890*/  IADD3 R169, PT, PT, R169, -0x47, RZ ;  /* 0xffffffb9a9a97810 */ /* 0x000fe40007ffe0ff */
[----:B------:R-:W-:-:S02]  /*a8a0*/  FMNMX3.FTZ R9, R9, R192, R248, !PT ;  /* 0x000000c009097276 */ /* 0x000fc400078100f8 */
[----:B------:R-:W-:Y:S02]  /*a8b0*/  FSEL R170, R7, -INF , !P1 ;  /* 0xff80000007aa7808 */ /* 0x000fe40004800000 */
[----:B------:R-:W-:Y:S02]  /*a8c0*/  FMNMX3.FTZ R7, R5, R244, R196, !PT ;  /* 0x000000f405077276 */ /* 0x000fe400078100c4 */
[----:B------:R-:W-:Y:S02]  /*a8d0*/  ISETP.GE.AND P2, PT, R4, R229, PT ;  /* 0x000000e50400720c */ /* 0x000fe40003f46270 */
[----:B------:R-:W-:Y:S02]  /*a8e0*/  FSEL R168, R168, -INF , !P3 ;  /* 0xff800000a8a87808 */ /* 0x000fe40005800000 */
[----:B------:R-:W-:Y:S02]  /*a8f0*/  FMNMX3.FTZ R9, R9, R246, R190, !PT ;  /* 0x000000f609097276 */ /* 0x000fe400078100be */
[----:B------:R-:W-:-:S02]  /*a900*/  ISETP.GT.AND P3, PT, R230, R169, PT ;  /* 0x000000a9e600720c */ /* 0x000fc40003f64270 */
[----:B------:R-:W-:Y:S02]  /*a910*/  FMNMX3.FTZ R7, R7, R194, R226, !PT ;  /* 0x000000c207077276 */ /* 0x000fe400078100e2 */
[----:B------:R-:W-:Y:S02]  /*a920*/  FSEL R204, R168, -INF , !P2 ;  /* 0xff800000a8cc7808 */ /* 0x000fe40005000000 */
[----:B------:R-:W-:Y:S02]  /*a930*/  FMNMX3.FTZ R9, R9, R224, R222, !PT ;  /* 0x000000e009097276 */ /* 0x000fe400078100de */
[----:B------:R-:W-:Y:S02]  /*a940*/  ISETP.GE.AND P2, PT, R169, R229, PT ;  /* 0x000000e5a900720c */ /* 0x000fe40003f46270 */
[----:B------:R-:W-:Y:S02]  /*a950*/  FSEL R167, R167, -INF , !P3 ;  /* 0xff800000a7a77808 */ /* 0x000fe40005800000 */
[----:B------:R-:W-:-:S02]  /*a960*/  ISETP.GT.AND P3, PT, R165, R4, PT ;  /* 0x00000004a500720c */ /* 0x000fc40003f64270 */
[----:B------:R-:W-:Y:S02]  /*a970*/  ISETP.GT.AND P1, PT, R165, R169, PT ;  /* 0x000000a9a500720c */ /* 0x000fe40003f24270 */
[----:B------:R-:W-:Y:S02]  /*a980*/  FSEL R19, R19, -INF , !P0 ;  /* 0xff80000013137808 */ /* 0x000fe40004000000 */
[----:B------:R-:W-:Y:S02]  /*a990*/  FSEL R168, R15, -INF , !P6 ;  /* 0xff8000000fa87808 */ /* 0x000fe40007000000 */
[----:B------:R-:W-:Y:S01]  /*a9a0*/  FMNMX3.FTZ R7, R7, R212, R210, !PT ;  /* 0x000000d407077276 */ /* 0x000fe200078100d2 */
[----:B------:R-:W-:Y:S01]  /*a9b0*/  LDSM.16.MT88.4 R12, [R216+0x10000] ;  /* 0x01000000d80c783b */ /* 0x000fe20000004200 */
[----:B------:R-:W-:Y:S02]  /*a9c0*/  FMNMX3.FTZ R9, R9, R220, R218, !PT ;  /* 0x000000dc09097276 */ /* 0x000fe400078100da */
[----:B------:R-:W-:-:S02]  /*a9d0*/  FSEL R202, R167, -INF , !P2 ;  /* 0xff800000a7ca7808 */ /* 0x000fc40005000000 */
[-C--:B------:R-:W-:Y:S02]  /*a9e0*/  ISETP.GE.AND P2, PT, R4, R228.reuse, PT ;  /* 0x000000e40400720c */ /* 0x080fe40003f46270 */
[----:B------:R-:W-:Y:S02]  /*a9f0*/  ISETP.GE.AND P0, PT, R169, R228, PT ;  /* 0x000000e4a900720c */ /* 0x000fe40003f06270 */
[----:B------:R-:W-:Y:S02]  /*aa00*/  FSEL R33, R33, -INF , !P3 ;  /* 0xff80000021217808 */ /* 0x000fe40005800000 */
[----:B------:R-:W-:Y:S02]  /*aa10*/  FSEL R31, R31, -INF , !P1 ;  /* 0xff8000001f1f7808 */ /* 0x000fe40004800000 */
[----:B------:R-:W-:Y:S02]  /*aa20*/  FSEL R200, R35, -INF , !P5 ;  /* 0xff80000023c87808 */ /* 0x000fe40006800000 */
[----:B------:R-:W-:-:S02]  /*aa30*/  FSEL R178, R19, -INF , !P4 ;  /* 0xff80000013b27808 */ /* 0x000fc40006000000 */
[----:B------:R-:W-:Y:S02]  /*aa40*/  FMNMX3.FTZ R7, R7, R170, R168, !PT ;  /* 0x000000aa07077276 */ /* 0x000fe400078100a8 */
[----:B------:R-:W-:Y:S02]  /*aa50*/  FMNMX3.FTZ R9, R9, R208, R206, !PT ;  /* 0x000000d009097276 */ /* 0x000fe400078100ce */
[----:B------:R-:W-:Y:S02]  /*aa60*/  FSEL R176, R33, -INF , !P2 ;  /* 0xff80000021b07808 */ /* 0x000fe40005000000 */
[----:B------:R-:W-:Y:S02]  /*aa70*/  FSEL R174, R31, -INF , !P0 ;  /* 0xff8000001fae7808 */ /* 0x000fe40004000000 */
[----:B------:R-:W-:Y:S02]  /*aa80*/  FMNMX3.FTZ R7, R7, R200, R178, !PT ;  /* 0x000000c807077276 */ /* 0x000fe400078100b2 */
[----:B------:R-:W-:-:S02]  /*aa90*/  FMNMX3.FTZ R5, R9, R204, R202, !PT ;  /* 0x000000cc09057276 */ /* 0x000fc400078100ca */
[----:B------:R-:W-:Y:S02]  /*aaa0*/  FMNMX3.FTZ R7, R7, R176, R174, !PT ;  /* 0x000000b007077276 */ /* 0x000fe400078100ae */
[----:B------:R-:W-:Y:S01]  /*aab0*/  IADD3 R198, PT, PT, R216, 0x10040, RZ ;  /* 0x00010040d8c67810 */ /* 0x000fe20007ffe0ff */
[----:B------:R-:W1:Y:S04]  /*aac0*/  SHFL.BFLY PT, R4, R5, 0x2, 0x1f ;  /* 0x0c401f0005047f89 */ /* 0x000e6800000e0000 */
[----:B------:R-:W3:Y:S01]  /*aad0*/  SHFL.BFLY PT, R6, R7, 0x2, 0x1f ;  /* 0x0c401f0007067f89 */ /* 0x000ee200000e0000 */
[----:B-1----:R-:W-:Y:S02]  /*aae0*/  FMNMX.FTZ R4, R5, R4, !PT ;  /* 0x0000000405047209 */ /* 0x002fe40007810000 */
[----:B---3--:R-:W-:-:S03]  /*aaf0*/  FMNMX.FTZ R5, R7, R6, !PT ;  /* 0x0000000607057209 */ /* 0x008fc60007810000 */
[----:B------:R-:W1:Y:S04]  /*ab00*/  SHFL.BFLY PT, R181, R4, 0x1, 0x1f ;  /* 0x0c201f0004b57f89 */ /* 0x000e6800000e0000 */
[----:B------:R-:W3:Y:S01]  /*ab10*/  SHFL.BFLY PT, R180, R5, 0x1, 0x1f ;  /* 0x0c201f0005b47f89 */ /* 0x000ee200000e0000 */
[----:B-1----:R-:W-:Y:S02]  /*ab20*/  FMNMX.FTZ R181, R4, R181, !PT ;  /* 0x000000b504b57209 */ /* 0x002fe40007810000 */
[----:B---3--:R-:W-:-:S03]  /*ab30*/  FMNMX.FTZ R180, R5, R180, !PT ;  /* 0x000000b405b47209 */ /* 0x008fc60007810000 */
[C---:B--2---:R-:W-:Y:S01]  /*ab40*/  FMUL.FTZ R175, R181.reuse, UR4 ;  /* 0x00000004b5af7c20 */ /* 0x044fe20008410000 */
[C---:B------:R-:W-:Y:S02]  /*ab50*/  FSETP.NEU.FTZ.AND P1, PT, R181.reuse, -INF , PT ;  /* 0xff800000b500780b */ /* 0x040fe40003f3d000 */
[C---:B------:R-:W-:Y:S01]  /*ab60*/  FSETP.NEU.FTZ.AND P0, PT, R180.reuse, -INF , PT ;  /* 0xff800000b400780b */ /* 0x040fe20003f1d000 */
[----:B------:R-:W-:Y:S01]  /*ab70*/  FMUL.FTZ R173, R180, UR4 ;  /* 0x00000004b4ad7c20 */ /* 0x000fe20008410000 */
[----:B------:R-:W-:Y:S02]  /*ab80*/  FSEL R5, R181, RZ, P1 ;  /* 0x000000ffb5057208 */ /* 0x000fe40000800000 */
[----:B------:R-:W-:Y:S02]  /*ab90*/  FSEL R175, R175, RZ, P1 ;  /* 0x000000ffafaf7208 */ /* 0x000fe40000800000 */
[----:B------:R-:W-:Y:S01]  /*aba0*/  FSEL R173, R173, RZ, P0 ;  /* 0x000000ffadad7208 */ /* 0x000fe20000000000 */
[----:B------:R-:W-:Y:S01]  /*abb0*/  FADD.FTZ R8, R164, -R5 ;  /* 0x80000005a4087221 */ /* 0x000fe20000010000 */
[----:B------:R-:W-:Y:S01]  /*abc0*/  R2P PR, R215, 0x6 ;  /* 0x00000006d7007804 */ /* 0x000fe20000000000 */
[--C-:B------:R-:W-:Y:S01]  /*abd0*/  FFMA.FTZ R188, R30, UR4, -R175.reuse ;  /* 0x000000041ebc7c23 */ /* 0x100fe200080108af */
[----:B------:R-:W-:Y:S01]  /*abe0*/  FFMA.FTZ R186, R34, UR4, -R175 ;  /* 0x0000000422ba7c23 */ /* 0x000fe200080108af */
[----:B------:R-:W-:Y:S01]  /*abf0*/  FFMA.FTZ R184, R16, UR4, -R173 ;  /* 0x0000000410b87c23 */ /* 0x000fe200080108ad */
[----:B------:R-:W-:Y:S01]  /*ac00*/  FSEL R16, R180, RZ, P0 ;  /* 0x000000ffb4107208 */ /* 0x000fe20000000000 */
[----:B------:R-:W-:Y:S01]  /*ac10*/  FMUL.FTZ R8, R8, UR4 ;  /* 0x0000000408087c20 */ /* 0x000fe20008410000 */
[----:B------:R-:W-:Y:S01]  /*ac20*/  SEL R193, R2, 0xffffffe0, !P1 ;  /* 0xffffffe002c17807 */ /* 0x000fe20004800000 */
[--C-:B------:R-:W-:Y:S01]  /*ac30*/  FFMA.FTZ R185, R32, UR4, -R175.reuse ;  /* 0x0000000420b97c23 */ /* 0x100fe200080108af */
[----:B------:R-:W-:Y:S01]  /*ac40*/  FFMA.FTZ R187, R26, UR4, -R175 ;  /* 0x000000041abb7c23 */ /* 0x000fe200080108af */
[----:B------:R-:W-:Y:S01]  /*ac50*/  FADD.FTZ R16, R3, -R16 ;  /* 0x8000001003107221 */ /* 0x000fe20000010000 */
[--C-:B------:R-:W-:Y:S01]  /*ac60*/  FFMA.FTZ R183, R20, UR4, -R173.reuse ;  /* 0x0000000414b77c23 */ /* 0x100fe200080108ad */
[----:B------:R-:W1:Y:S01]  /*ac70*/  MUFU.EX2 R3, R8 ;  /* 0x0000000800037308 */ /* 0x000e620000000800 */
[--C-:B------:R-:W-:Y:S01]  /*ac80*/  FFMA.FTZ R182, R18, UR4, -R173.reuse ;  /* 0x0000000412b67c23 */ /* 0x100fe200080108ad */
[----:B------:R-:W-:Y:S01]  /*ac90*/  FMUL.FTZ R16, R16, UR4 ;  /* 0x0000000410107c20 */ /* 0x000fe20008410000 */
[----:B------:R-:W-:Y:S01]  /*aca0*/  FFMA.FTZ R189, R22, UR4, -R173 ;  /* 0x0000000416bd7c23 */ /* 0x000fe200080108ad */
[----:B------:R-:W-:Y:S01]  /*acb0*/  IADD3 R172, PT, PT, R216, R193, RZ ;  /* 0x000000c1d8ac7210 */ /* 0x000fe20007ffe0ff */
[--C-:B------:R-:W-:Y:S01]  /*acc0*/  FFMA.FTZ R192, R192, UR4, -R175.reuse ;  /* 0x00000004c0c07c23 */ /* 0x100fe200080108af */
[--C-:B------:R-:W-:Y:S01]  /*acd0*/  FFMA.FTZ R191, R248, UR4, -R175.reuse ;  /* 0x00000004f8bf7c23 */ /* 0x100fe200080108af */
[--C-:B------:R-:W-:Y:S01]  /*ace0*/  FFMA.FTZ R197, R246, UR4, -R175.reuse ;  /* 0x00000004f6c57c23 */ /* 0x100fe200080108af */
[----:B------:R2:W3:Y:S01]  /*acf0*/  MUFU.EX2 R2, R16 ;  /* 0x0000001000027308 */ /* 0x0004e20000000800 */
[----:B------:R-:W-:Y:S01]  /*ad00*/  LDSM.16.MT88.4 R20, [R172+0x10000] ;  /* 0x01000000ac14783b */ /* 0x000fe20000004200 */
[----:B------:R-:W-:Y:S01]  /*ad10*/  FFMA.FTZ R190, R190, UR4, -R175 ;  /* 0x00000004bebe7c23 */ /* 0x000fe200080108af */
[--C-:B------:R-:W-:Y:S01]  /*ad20*/  FFMA.FTZ R195, R244, UR4, -R173.reuse ;  /* 0x00000004f4c37c23 */ /* 0x100fe200080108ad */
[--C-:B------:R-:W-:Y:S01]  /*ad30*/  FFMA.FTZ R196, R196, UR4, -R173.reuse ;  /* 0x00000004c4c47c23 */ /* 0x100fe200080108ad */
[--C-:B------:R-:W-:Y:S01]  /*ad40*/  FFMA.FTZ R194, R194, UR4, -R173.reuse ;  /* 0x00000004c2c27c23 */ /* 0x100fe200080108ad */
[----:B------:R-:W-:Y:S01]  /*ad50*/  FFMA.FTZ R199, R226, UR4, -R173 ;  /* 0x00000004e2c77c23 */ /* 0x000fe200080108ad */
[----:B------:R-:W-:Y:S01]  /*ad60*/  LDSM.16.MT88.4 R164, [R216+0x12800] ;  /* 0x01280000d8a4783b */ /* 0x000fe20000004200 */
[----:B------:R-:W-:Y:S01]  /*ad70*/  MUFU.EX2 R188, R188 ;  /* 0x000000bc00bc7308 */ /* 0x000fe20000000800 */
[-C--:B-1----:R-:W-:Y:S01]  /*ad80*/  FMUL.FTZ R32, R140, R3.reuse ;  /* 0x000000038c207220 */ /* 0x082fe20000410000 */
[-C--:B------:R-:W-:Y:S01]  /*ad90*/  FMUL.FTZ R33, R141, R3.reuse ;  /* 0x000000038d217220 */ /* 0x080fe20000410000 */
[-C--:B------:R-:W-:Y:S01]  /*ada0*/  FMUL.FTZ R24, R144, R3.reuse ;  /* 0x0000000390187220 */ /* 0x080fe20000410000 */
[-C--:B------:R-:W-:Y:S01]  /*adb0*/  FMUL.FTZ R25, R145, R3.reuse ;  /* 0x0000000391197220 */ /* 0x080fe20000410000 */
[-C--:B------:R-:W-:Y:S01]  /*adc0*/  FMUL.FTZ R36, R36, R3.reuse ;  /* 0x0000000324247220 */ /* 0x080fe20000410000 */
[-C--:B------:R-:W-:Y:S01]  /*add0*/  FMUL.FTZ R37, R37, R3.reuse ;  /* 0x0000000325257220 */ /* 0x080fe20000410000 */
[----:B------:R-:W-:Y:S01]  /*ade0*/  FMUL.FTZ R40, R40, R3 ;  /* 0x0000000328287220 */ /* 0x000fe20000410000 */
[----:B------:R-:W1:Y:S01]  /*adf0*/  MUFU.EX2 R187, R187 ;  /* 0x000000bb00bb7308 */ /* 0x000e620000000800 */
[----:B--2---:R-:W-:-:S02]  /*ae00*/  VIADD R16, R216, 0x10000 ;  /* 0x00010000d8107836 */ /* 0x004fc40000000000 */
[-C--:B---3--:R-:W-:Y:S01]  /*ae10*/  FMUL.FTZ R34, R142, R2.reuse ;  /* 0x000000028e227220 */ /* 0x088fe20000410000 */
[-C--:B------:R-:W-:Y:S01]  /*ae20*/  FMUL.FTZ R35, R143, R2.reuse ;  /* 0x000000028f237220 */ /* 0x080fe20000410000 */
[-C--:B------:R-:W-:Y:S01]  /*ae30*/  FMUL.FTZ R26, R146, R2.reuse ;  /* 0x00000002921a7220 */ /* 0x080fe20000410000 */
[----:B------:R-:W-:Y:S01]  /*ae40*/  LDSM.16.MT88.4 R140, [R216+0x12000] ;  /* 0x01200000d88c783b */ /* 0x000fe20000004200 */
[----:B------:R-:W-:Y:S01]  /*ae50*/  @P2 IADD3 R198, PT, PT, R16, -0x40, RZ ;  /* 0xffffffc010c62810 */ /* 0x000fe20007ffe0ff */
[-C--:B------:R-:W-:Y:S01]  /*ae60*/  FMUL.FTZ R27, R147, R2.reuse ;  /* 0x00000002931b7220 */ /* 0x080fe20000410000 */
[----:B------:R-:W-:Y:S01]  /*ae70*/  MUFU.EX2 R186, R186 ;  /* 0x000000ba00ba7308 */ /* 0x000fe20000000800 */
[-C--:B------:R-:W-:Y:S01]  /*ae80*/  FMUL.FTZ R38, R38, R2.reuse ;  /* 0x0000000226267220 */ /* 0x080fe20000410000 */
[-C--:B------:R-:W-:Y:S01]  /*ae90*/  FMUL.FTZ R39, R39, R2.reuse ;  /* 0x0000000227277220 */ /* 0x080fe20000410000 */
[----:B------:R-:W2:Y:S01]  /*aea0*/  LDSM.16.MT88.4 R28, [R198] ;  /* 0x00000000c61c783b */ /* 0x000ea20000004200 */
[-C--:B------:R-:W-:Y:S01]  /*aeb0*/  FMUL.FTZ R41, R41, R3.reuse ;  /* 0x0000000329297220 */ /* 0x080fe20000410000 */
[-C--:B------:R-:W-:Y:S01]  /*aec0*/  FMUL.FTZ R42, R42, R2.reuse ;  /* 0x000000022a2a7220 */ /* 0x080fe20000410000 */
[----:B------:R-:W-:Y:S01]  /*aed0*/  FMUL.FTZ R43, R43, R2 ;  /* 0x000000022b2b7220 */ /* 0x000fe20000410000 */
[----:B------:R-:W-:Y:S01]  /*aee0*/  IADD3 R193, PT, PT, R193, R198, RZ ;  /* 0x000000c6c1c17210 */ /* 0x000fe20007ffe0ff */
[----:B------:R-:W3:Y:S01]  /*aef0*/  MUFU.EX2 R185, R185 ;  /* 0x000000b900b97308 */ /* 0x000ee20000000800 */
        /* <DEDUP_REMOVED lines=15> */
[----:B------:R-:W4:Y:S01]  /*aff0*/  MUFU.EX2 R183, R183 ;  /* 0x000000b700b77308 */ /* 0x000f220000000800 */
[----:B---3--:R-:W-:Y:S01]  /*b000*/  F2FP.BF16.F32.PACK_AB R6, R185, R186 ;  /* 0x000000bab906723e */ /* 0x008fe200000010ff */
        /* <DEDUP_REMOVED lines=14> */
[----:B------:R-:W3:Y:S01]  /*b0f0*/  MUFU.EX2 R189, R189 ;  /* 0x000000bd00bd7308 */ /* 0x000ee20000000800 */
[----:B----4-:R-:W-:Y:S01]  /*b100*/  F2FP.BF16.F32.PACK_AB R5, R183, R184 ;  /* 0x000000b8b705723e */ /* 0x010fe200000010ff */
        /* <DEDUP_REMOVED lines=12> */
[----:B------:R-:W4:Y:S01]  /*b1d0*/  LDSM.16.MT88.4 R152, [R193] ;  /* 0x00000000c198783b */ /* 0x000f220000004200 */
[-C--:B------:R-:W-:Y:S01]  /*b1e0*/  FMUL.FTZ R77, R77, R3.reuse ;  /* 0x000000034d4d7220 */ /* 0x080fe20000410000 */
[----:B------:R-:W-:Y:S01]  /*b1f0*/  FMUL.FTZ R78, R78, R2 ;  /* 0x000000024e4e7220 */ /* 0x000fe20000410000 */
[----:B---3--:R-:W-:Y:S01]  /*b200*/  F2FP.BF16.F32.PACK_AB R7, R189, R182 ;  /* 0x000000b6bd07723e */ /* 0x008fe200000010ff */
        /* <DEDUP_REMOVED lines=22> */
[C---:B------:R-:W-:Y:S01]  /*b370*/  HMMA.16816.F32.BF16 R36, R4.reuse, R140, R36 ;  /* 0x0000008c0424723c */ /* 0x040fe20000041824 */
        /* <DEDUP_REMOVED lines=31> */
[C---:B----4-:R-:W-:Y:S01]  /*b570*/  HMMA.16816.F32.BF16 R32, R4.reuse, R152, R32 ;  /* 0x000000980420723c */ /* 0x050fe20000041820 */
        /* <DEDUP_REMOVED lines=40> */
[----:B------:R-:W-:Y:S01]  /*b800*/  FFMA.FTZ R205, R212, UR4, -R173 ;  /* 0x00000004d4cd7c23 */ /* 0x000fe200080108ad */
[--C-:B------:R-:W-:Y:S01]  /*b810*/  FFMA.FTZ R201, R224, UR4, -R175.reuse ;  /* 0x00000004e0c97c23 */ /* 0x100fe200080108af */
[--C-:B------:R-:W-:Y:S01]  /*b820*/  FFMA.FTZ R222, R222, UR4, -R175.reuse ;  /* 0x00000004dede7c23 */ /* 0x100fe200080108af */
[--C-:B------:R-:W-:Y:S01]  /*b830*/  FFMA.FTZ R203, R220, UR4, -R175.reuse ;  /* 0x00000004dccb7c23 */ /* 0x100fe200080108af */
[----:B------:R-:W-:Y:S01]  /*b840*/  FFMA.FTZ R218, R218, UR4, -R175 ;  /* 0x00000004dada7c23 */ /* 0x000fe200080108af */
[----:B------:R-:W1:Y:S01]  /*b850*/  MUFU.EX2 R195, R195 ;  /* 0x000000c300c37308 */ /* 0x000e620000000800 */
[--C-:B------:R-:W-:Y:S01]  /*b860*/  FFMA.FTZ R210, R210, UR4, -R173.reuse ;  /* 0x00000004d2d27c23 */ /* 0x100fe200080108ad */
[C---:B------:R-:W-:Y:S01]  /*b870*/  HMMA.16816.F32.BF16 R80, R4.reuse, R146, R80 ;  /* 0x000000920450723c */ /* 0x040fe20000041850 */
[----:B------:R-:W4:Y:S01]  /*b880*/  LDSM.16.MT88.4 R144, [R216+0x16000] ;  /* 0x01600000d890783b */ /* 0x000f220000004200 */
[--C-:B------:R-:W-:Y:S01]  /*b890*/  FFMA.FTZ R207, R170, UR4, -R173.reuse ;  /* 0x00000004aacf7c23 */ /* 0x100fe200080108ad */
[----:B------:R-:W-:Y:S01]  /*b8a0*/  FFMA.FTZ R212, R168, UR4, -R173 ;  /* 0x00000004a8d47c23 */ /* 0x000fe200080108ad */
[--C-:B------:R-:W-:Y:S01]  /*b8b0*/  FFMA.FTZ R211, R202, UR4, -R175.reuse ;  /* 0x00000004cad37c23 */ /* 0x100fe200080108af */
[----:B------:R-:W-:Y:S01]  /*b8c0*/  LDSM.16.MT88.4 R168, [R193+0x1000] ;  /* 0x00100000c1a8783b */ /* 0x000fe20000004200 */
[----:B------:R-:W5:Y:S01]  /*b8d0*/  MUFU.EX2 R196, R196 ;  /* 0x000000c400c47308 */ /* 0x000f620000000800 */
[--C-:B------:R-:W-:Y:S01]  /*b8e0*/  FFMA.FTZ R208, R208, UR4, -R175.reuse ;  /* 0x00000004d0d07c23 */ /* 0x100fe200080108af */
[C---:B------:R-:W-:Y:S01]  /*b8f0*/  HMMA.16816.F32.BF16 R132, R4.reuse, R154, R132 ;  /* 0x0000009a0484723c */ /* 0x040fe20000041884 */
[----:B------:R-:W-:Y:S01]  /*b900*/  LDSM.16.MT88.4 R152, [R193+0x6000] ;  /* 0x00600000c198783b */ /* 0x000fe20000004200 */
[--C-:B------:R-:W-:Y:S01]  /*b910*/  FFMA.FTZ R209, R206, UR4, -R175.reuse ;  /* 0x00000004ced17c23 */ /* 0x100fe200080108af */
[----:B------:R-:W-:Y:S01]  /*b920*/  FFMA.FTZ R204, R204, UR4, -R175 ;  /* 0x00000004cccc7c23 */ /* 0x000fe200080108af */
[--C-:B------:R-:W-:Y:S01]  /*b930*/  FFMA.FTZ R200, R200, UR4, -R173.reuse ;  /* 0x00000004c8c87c23 */ /* 0x100fe200080108ad */
[--C-:B------:R-:W-:Y:S01]  /*b940*/  FFMA.FTZ R219, R178, UR4, -R173.reuse ;  /* 0x00000004b2db7c23 */ /* 0x100fe200080108ad */
[----:B------:R-:W5:Y:S01]  /*b950*/  MUFU.EX2 R194, R194 ;  /* 0x000000c200c27308 */ /* 0x000f620000000800 */
[--C-:B------:R-:W-:Y:S01]  /*b960*/  FFMA.FTZ R202, R176, UR4, -R173.reuse ;  /* 0x00000004b0ca7c23 */ /* 0x100fe200080108ad */
[C---:B--2---:R-:W-:Y:S01]  /*b970*/  HMMA.16816.F32.BF16 R68, R4.reuse, R136, R68 ;  /* 0x000000880444723c */ /* 0x044fe20000041844 */
[----:B------:R-:W-:Y:S01]  /*b980*/  FFMA.FTZ R221, R174, UR4, -R173 ;  /* 0x00000004aedd7c23 */ /* 0x000fe200080108ad */
[----:B------:R-:W-:Y:S01]  /*b990*/  FFMA.FTZ R188, R243, R3, R188 ;  /* 0x00000003f3bc7223 */ /* 0x000fe200000100bc */
[----:B------:R-:W-:Y:S01]  /*b9a0*/  FFMA.FTZ R2, R241, R2, R184 ;  /* 0x00000002f1027223 */ /* 0x000fe200000100b8 */
[----:B------:R-:W-:Y:S01]  /*b9b0*/  LDSM.16.MT88.4 R176, [R198+0x3800] ;  /* 0x00380000c6b0783b */ /* 0x000fe20000004200 */
[----:B------:R-:W-:Y:S01]  /*b9c0*/  PLOP3.LUT P0, PT, PT, PT, UP0, 0x80, 0x8 ;  /* 0x000000000008781c */ /* 0x000fe20003f0f008 */
        /* <DEDUP_REMOVED lines=9> */
[----:B------:R-:W-:Y:S02]  /*ba60*/  FADD.FTZ R185, R185, R186 ;  /* 0x000000bab9b97221 */ /* 0x000fe40000010000 */
[----:B------:R-:W-:-:S03]  /*ba70*/  FADD.FTZ R2, R189, R2 ;  /* 0x00000002bd027221 */ /* 0x000fc60000010000 */
[----:B------:R-:W3:Y:S01]  /*ba80*/  MUFU.EX2 R222, R222 ;  /* 0x000000de00de7308 */ /* 0x000ee20000000800 */
[----:B-1----:R-:W-:Y:S01]  /*ba90*/  FADD.FTZ R3, R195, R2 ;  /* 0x00000002c3037221 */ /* 0x002fe20000010000 */
[----:B------:R-:W-:Y:S01]  /*baa0*/  HMMA.16816.F32.BF16 R88, R4, R142, R88 ;  /* 0x0000008e0458723c */ /* 0x000fe20000041858 */
[----:B------:R-:W1:Y:S02]  /*bab0*/  LDSM.16.MT88.4 R140, [R172+0x16000] ;  /* 0x01600000ac8c783b */ /* 0x000e640000004200 */
[----:B-----5:R-:W-:-:S03]  /*bac0*/  FADD.FTZ R3, R196, R3 ;  /* 0x00000003c4037221 */ /* 0x020fc60000010000 */
        /* <DEDUP_REMOVED lines=16> */
[----:B------:R-:W3:Y:S05]  /*bbd0*/  LDSM.16.MT88.4 R144, [R216+0x10800] ;  /* 0x01080000d890783b */ /* 0x000eea0000004200 */
[----:B------:R-:W-:Y:S02]  /*bbe0*/  MUFU.EX2 R208, R208 ;  /* 0x000000d000d07308 */ /* 0x000fe40000000800 */
[C---:B-1----:R-:W-:Y:S06]  /*bbf0*/  HMMA.16816.F32.BF16 R108, R4.reuse, R140, R108 ;  /* 0x0000008c046c723c */ /* 0x042fec000004186c */
[----:B------:R-:W1:Y:S02]  /*bc00*/  MUFU.EX2 R209, R209 ;  /* 0x000000d100d17308 */ /* 0x000e640000000800 */
        /* <DEDUP_REMOVED lines=24> */
[----:B---3--:R-:W-:Y:S02]  /*bd90*/  HMMA.16816.F32.BF16 R8, R128, R144, R8 ;  /* 0x000000908008723c */ /* 0x008fe40000041808 */
[----:B------:R-:W-:-:S06]  /*bda0*/  FADD.FTZ R190, R190, R197 ;  /* 0x000000c5bebe7221 */ /* 0x000fcc0000010000 */
[C---:B------:R-:W-:Y:S01]  /*bdb0*/  HMMA.16816.F32.BF16 R12, R128.reuse, R146, R12 ;  /* 0x00000092800c723c */ /* 0x040fe2000004180c */
[----:B------:R-:W3:Y:S07]  /*bdc0*/  LDSM.16.MT88.4 R144, [R172+0x12800] ;  /* 0x01280000ac90783b */ /* 0x000eee0000004200 */
[C---:B------:R-:W-:Y:S08]  /*bdd0*/  HMMA.16816.F32.BF16 R16, R128.reuse, R148, R16 ;  /* 0x000000948010723c */ /* 0x040ff00000041810 */
        /* <DEDUP_REMOVED lines=8> */
[C---:B---3--:R-:W-:Y:S08]  /*be60*/  HMMA.16816.F32.BF16 R44, R128.reuse, R144, R44 ;  /* 0x00000090802c723c */ /* 0x048ff0000004182c */
[C---:B------:R-:W-:Y:S01]  /*be70*/  HMMA.16816.F32.BF16 R48, R128.reuse, R146, R48 ;  /* 0x000000928030723c */ /* 0x040fe20000041830 */
[----:B------:R-:W3:Y:S07]  /*be80*/  LDSM.16.MT88.4 R144, [R216+0x16800] ;  /* 0x01680000d890783b */ /* 0x000eee0000004200 */
[C---:B------:R-:W-:Y:S08]  /*be90*/  HMMA.16816.F32.BF16 R68, R128.reuse, R152, R68 ;  /* 0x000000988044723c */ /* 0x040ff00000041844 */
        /* <DEDUP_REMOVED lines=8> */
[C---:B------:R-:W-:Y:S08]  /*bf20*/  HMMA.16816.F32.BF16 R60, R128.reuse, R156, R60 ;  /* 0x0000009c803c723c */ /* 0x040ff0000004183c */
[C---:B------:R-:W-:Y:S01]  /*bf30*/  HMMA.16816.F32.BF16 R64, R128.reuse, R158, R64 ;  /* 0x0000009e8040723c */ /* 0x040fe20000041840 */
[----:B------:R-:W2:Y:S07]  /*bf40*/  LDSM.16.MT88.4 R156, [R216+0x11000] ;  /* 0x01100000d89c783b */ /* 0x000eae0000004200 */
        /* <DEDUP_REMOVED lines=29> */
[----:B--2---:R-:W-:Y:S01]  /*c120*/  HMMA.16816.F32.BF16 R160, R4, R156, R8 ;  /* 0x0000009c04a0723c */ /* 0x004fe20000041808 */
[----:B------:R-:W1:Y:S01]  /*c130*/  LDSM.16.MT88.4 R8, [R216+0x15000] ;  /* 0x01500000d808783b */ /* 0x000e620000004200 */
[----:B------:R-:W-:Y:S01]  /*c140*/  FADD.FTZ R3, R207, R210 ;  /* 0x000000d2cf037221 */ /* 0x000fe20000010000 */
[----:B------:R-:W-:-:S03]  /*c150*/  FADD.FTZ R203, R218, R203 ;  /* 0x000000cbdacb7221 */ /* 0x000fc60000010000 */
[----:B------:R-:W-:Y:S02]  /*c160*/  FADD.FTZ R3, R212, R3 ;  /* 0x00000003d4037221 */ /* 0x000fe40000010000 */
[C---:B------:R-:W-:Y:S01]  /*c170*/  HMMA.16816.F32.BF16 R156, R4.reuse, R158, R12 ;  /* 0x0000009e049c723c */ /* 0x040fe2000004180c */
[----:B------:R-:W2:Y:S07]  /*c180*/  LDSM.16.MT88.4 R12, [R172+0x15000] ;  /* 0x01500000ac0c783b */ /* 0x000eae0000004200 */
[C---:B---3--:R-:W-:Y:S08]  /*c190*/  HMMA.16816.F32.BF16 R16, R4.reuse, R144, R16 ;  /* 0x000000900410723c */ /* 0x048ff00000041810 */
[C---:B------:R-:W-:Y:S01]  /*c1a0*/  HMMA.16816.F32.BF16 R20, R4.reuse, R146, R20 ;  /* 0x000000920414723c */ /* 0x040fe20000041814 */
[----:B------:R-:W3:Y:S07]  /*c1b0*/  LDSM.16.MT88.4 R144, [R198+0x5000] ;  /* 0x00500000c690783b */ /* 0x000eee0000004200 */
[C---:B------:R-:W-:Y:S08]  /*c1c0*/  HMMA.16816.F32.BF16 R24, R4.reuse, R136, R24 ;  /* 0x000000880418723c */ /* 0x040ff00000041818 */
[C---:B------:R-:W-:Y:S08]  /*c1d0*/  HMMA.16816.F32.BF16 R28, R4.reuse, R138, R28 ;  /* 0x0000008a041c723c */ /* 0x040ff0000004181c */
[C---:B-1----:R-:W-:Y:S08]  /*c1e0*/  HMMA.16816.F32.BF16 R68, R4.reuse, R8, R68 ;  /* 0x000000080444723c */ /* 0x042ff00000041844 */
[C---:B------:R-:W-:Y:S01]  /*c1f0*/  HMMA.16816.F32.BF16 R72, R4.reuse, R10, R72 ;  /* 0x0000000a0448723c */ /* 0x040fe20000041848 */
[----:B------:R-:W1:Y:S07]  /*c200*/  LDSM.16.MT88.4 R8, [R198+0x7000] ;  /* 0x00700000c608783b */ /* 0x000e6e0000004200 */
[C---:B--2---:R-:W-:Y:S08]  /*c210*/  HMMA.16816.F32.BF16 R76, R4.reuse, R12, R76 ;  /* 0x0000000c044c723c */ /* 0x044ff0000004184c */
[C---:B------:R-:W-:Y:S01]  /*c220*/  HMMA.16816.F32.BF16 R80, R4.reuse, R14, R80 ;  /* 0x0000000e0450723c */ /* 0x040fe20000041850 */
[----:B------:R-:W2:Y:S07]  /*c230*/  LDSM.16.MT88.4 R12, [R172+0x17000] ;  /* 0x01700000ac0c783b */ /* 0x000eae0000004200 */
        /* <DEDUP_REMOVED lines=23> */
[----:B------:R-:W2:Y:S07]  /*c3b0*/  LDSM.16.MT88.4 R148, [R172+0x11800] ;  /* 0x01180000ac94783b */ /* 0x000eae0000004200 */
[C---:B----4-:R-:W-:Y:S08]  /*c3c0*/  HMMA.16816.F32.BF16 R92, R4.reuse, R32, R92 ;  /* 0x00000020045c723c */ /* 0x050ff0000004185c */
[C---:B------:R-:W-:Y:S01]  /*c3d0*/  HMMA.16816.F32.BF16 R96, R4.reuse, R34, R96 ;  /* 0x000000220460723c */ /* 0x040fe20000041860 */
[----:B------:R-:W4:Y:S04]  /*c3e0*/  LDSM.16.MT88.4 R32, [R172+0x13800] ;  /* 0x01380000ac20783b */ /* 0x000f280000004200 */
[----:B------:R-:W-:Y:S03]  /*c3f0*/  LDSM.16.MT88.4 R172, [R198+0x5800] ;  /* 0x00580000c6ac783b */ /* 0x000fe60000004200 */
[C---:B-----5:R-:W-:Y:S08]  /*c400*/  HMMA.16816.F32.BF16 R100, R4.reuse, R140, R100 ;  /* 0x0000008c0464723c */ /* 0x060ff00000041864 */
[C---:B------:R-:W-:Y:S01]  /*c410*/  HMMA.16816.F32.BF16 R104, R4.reuse, R142, R104 ;  /* 0x0000008e0468723c */ /* 0x040fe20000041868 */
[----:B------:R-:W5:Y:S07]  /*c420*/  LDSM.16.MT88.4 R140, [R198+0x1800] ;  /* 0x00180000c68c783b */ /* 0x000f6e0000004200 */
[C---:B---3--:R-:W-:Y:S08]  /*c430*/  HMMA.16816.F32.BF16 R124, R4.reuse, R144, R124 ;  /* 0x00000090047c723c */ /* 0x048ff0000004187c */
        /* <DEDUP_REMOVED lines=13> */
[----:B-1----:R-:W-:Y:S01]  /*c510*/  HMMA.16816.F32.BF16 R108, R4, R8, R108 ;  /* 0x00000008046c723c */ /* 0x002fe2000004186c */
[----:B------:R-:W-:Y:S01]  /*c520*/  FADD.FTZ R243, R211, R204 ;  /* 0x000000ccd3f37221 */ /* 0x000fe20000010000 */
[----:B------:R-:W-:-:S06]  /*c530*/  FADD.FTZ R241, R221, R202 ;  /* 0x000000caddf17221 */ /* 0x000fcc0000010000 */
[C---:B------:R-:W-:Y:S01]  /*c540*/  HMMA.16816.F32.BF16 R112, R4.reuse, R10, R112 ;  /* 0x0000000a0470723c */ /* 0x040fe20000041870 */
[----:B------:R-:W1:Y:S07]  /*c550*/  LDSM.16.MT88.4 R8, [R216+0x15800] ;  /* 0x01580000d808783b */ /* 0x000e6e0000004200 */
[C---:B--2---:R-:W-:Y:S01]  /*c560*/  HMMA.16816.F32.BF16 R152, R4.reuse, R148, R16 ;  /* 0x000000940498723c */ /* 0x044fe20000041810 */
        /* <DEDUP_REMOVED lines=39> */
.L_x_1975:
[----:B------:R-:W-:-:S12]  /*c7e0*/  UIADD3 UR26, UPT, UPT, UR29, -0x1, URZ ;  /* 0xffffffff1d1a7890 */ /* 0x000fd8000fffe0ff */
.L_x_1981:
        /* <DEDUP_REMOVED lines=25> */
[----:B------:R-:W2:Y:S01]  /*c980*/  LDCU UR14, c[0x0][0x3bc] ;  /* 0x00007780ff0e77ac */ /* 0x000ea20008000800 */
[----:B------:R-:W2:Y:S01]  /*c990*/  LDCU.64 UR10, c[0x0][0x3a0] ;  /* 0x00007400ff0a77ac */ /* 0x000ea20008000a00 */
[----:B------:R-:W2:Y:S01]  /*c9a0*/  LDCU.64 UR8, c[0x0][0x3c0] ;  /* 0x00007800ff0877ac */ /* 0x000ea20008000a00 */
[----:B------:R-:W2:Y:S01]  /*c9b0*/  LDCU.64 UR12, c[0x0][0x3a8] ;  /* 0x00007500ff0c77ac */ /* 0x000ea20008000a00 */
[----:B------:R-:W2:Y:S01]  /*c9c0*/  LDCU.64 UR6, c[0x0][0x3b8] ;  /* 0x00007700ff0677ac */ /* 0x000ea20008000a00 */
[----:B------:R-:W-:-:S02]  /*c9d0*/  UIADD3 UR26, UPT, UPT, UR26, 0x1, URZ ;  /* 0x000000011a1a7890 */ /* 0x000fc4000fffe0ff */
[----:B------:R-:W-:Y:S02]  /*c9e0*/  UIADD3 UR27, UPT, UPT, UR27, 0x40, URZ ;  /* 0x000000401b1b7890 */ /* 0x000fe4000fffe0ff */
[----:B-1--4-:R-:W-:-:S12]  /*c9f0*/  ULEA UR5, UR5, UR15, 0x18 ;  /* 0x0000000f05057291 */ /* 0x012fd8000f8ec0ff */
.L_x_1986:
        /* <DEDUP_REMOVED lines=102> */
.L_x_1983:
[----:B------:R-:W-:Y:S01]  /*d060*/  @!PT LDS RZ, [RZ] ;  /* 0x00000000fffff984 */ /* 0x000fe20000000800 */
[----:B------:R-:W-:Y:S01]  /*d070*/  @!PT LDS RZ, [RZ] ;  /* 0x00000000fffff984 */ /* 0x000fe20000000800 */
[----:B------:R-:W-:Y:S01]  /*d080*/  @!PT LDS RZ, [RZ] ;  /* 0x00000000fffff984 */ /* 0x000fe20000000800 */
[----:B------:R-:W-:Y:S01]  /*d090*/  @!P5 LDGSTS.E.BYPASS.LTC128B.128 [R245+0x10000], desc[UR24][R234.64] ;  /* 0x10000000eaf5dfae */ /* 0x000fe2000b981a18 */
[----:B------:R-:W-:Y:S01]  /*d0a0*/  ISETP.GE.AND P1, PT, R236, UR22, PT ;  /* 0x00000016ec007c0c */ /* 0x000fe2000bf26270 */
[----:B------:R-:W-:Y:S01]  /*d0b0*/  USHF.L.U32 UR15, UR17, 0x5, URZ ;  /* 0x00000005110f7899 */ /* 0x000fe200080006ff */
[----:B------:R-:W-:Y:S02]  /*d0c0*/  LEA R225, R3, UR5, 0x1 ;  /* 0x0000000503e17c11 */ /* 0x000fe4000f8e08ff */
[----:B------:R-:W-:Y:S01]  /*d0d0*/  @P5 STS.128 [R245+0x10000], RZ ;  /* 0x010000fff5005388 */ /* 0x000fe20000000c00 */
[----:B---3--:R-:W-:Y:S01]  /*d0e0*/  USHF.L.U64.HI UR17, UR17, 0x5, UR21 ;  /* 0x0000000511117899 */ /* 0x008fe20008010215 */
[----:B------:R-:W-:Y:S01]  /*d0f0*/  MOV R218, 0x20 ;  /* 0x0000002000da7802 */ /* 0x000fe20000000f00 */
[----:B------:R-:W-:Y:S02]  /*d100*/  UIADD3 UR26, UPT, UPT, UR26, -0x1, URZ ;  /* 0xffffffff1a1a7890 */ /* 0x000fe4000fffe0ff */
[----:B------:R-:W-:Y:S01]  /*d110*/  @!PT LDS RZ, [RZ] ;  /* 0x00000000fffff984 */ /* 0x000fe20000000800 */
[----:B------:R-:W-:Y:S01]  /*d120*/  @!PT LDS RZ, [RZ] ;  /* 0x00000000fffff984 */ /* 0x000fe20000000800 */
[----:B------:R-:W-:Y:S01]  /*d130*/  @!PT LDS RZ, [RZ] ;  /* 0x00000000fffff984 */ /* 0x000fe20000000800 */
[----:B------:R-:W-:Y:S01]  /*d140*/  @!P4 LDGSTS.E.BYPASS.LTC128B.128 [R245+0x12000], desc[UR24][R234.64+0x80] ;  /* 0x12000080eaf5cfae */ /* 0x000fe2000b981a18 */
[----:B------:R-:W-:Y:S02]  /*d150*/  IADD3 R200, P0, PT, R234, UR15, RZ ;  /* 0x0000000feac87c10 */ /* 0x000fe4000ff1e0ff */
[----:B------:R-:W-:Y:S02]  /*d160*/  IADD3 R219, PT, PT, R224, UR5, RZ ;  /* 0x00000005e0db7c10 */ /* 0x000fe4000fffe0ff */
[----:B------:R-:W-:Y:S01]  /*d170*/  @P4 STS.128 [R245+0x12000], RZ ;  /* 0x012000fff5004388 */ /* 0x000fe20000000c00 */
[----:B------:R-:W-:Y:S01]  /*d180*/  IADD3.X R201, PT, PT, R235, UR17, RZ, P0, !PT ;  /* 0x00000011ebc97c10 */ /* 0x000fe200087fe4ff */
[----:B------:R-:W-:Y:S01]  /*d190*/  UISETP.GT.AND UP2, UPT, UR26, UR18, UPT ;  /* 0x000000121a00728c */ /* 0x000fe2000bf44270 */
[----:B------:R-:W-:Y:S02]  /*d1a0*/  IADD3 R198, P0, PT, R200, UR15, RZ ;  /* 0x0000000fc8c67c10 */ /* 0x000fe4000ff1e0ff */
[----:B------:R-:W-:Y:S01]  /*d1b0*/  @!PT LDS RZ, [RZ] ;  /* 0x00000000fffff984 */ /* 0x000fe20000000800 */
[----:B------:R-:W-:Y:S01]  /*d1c0*/  @!PT LDS RZ, [RZ] ;  /* 0x00000000fffff984 */ /* 0x000fe20000000800 */
[----:B------:R-:W-:Y:S01]  /*d1d0*/  @!PT LDS RZ, [RZ] ;  /* 0x00000000fffff984 */ /* 0x000fe20000000800 */
[----:B------:R-:W-:Y:S01]  /*d1e0*/  @!P3 LDGSTS.E.BYPASS.LTC128B.128 [R245+0x14000], desc[UR24][R234.64+0x100] ;  /* 0x14000100eaf5bfae */ /* 0x000fe2000b981a18 */
[----:B------:R-:W-:Y:S02]  /*d1f0*/  MOV R3, 0x40 ;  /* 0x0000004000037802 */ /* 0x000fe40000000f00 */
[----:B------:R-:W-:Y:S02]  /*d200*/  IADD3.X R199, PT, PT, R201, UR17, RZ, P0, !PT ;  /* 0x00000011c9c77c10 */ /* 0x000fe400087fe4ff */
[----:B------:R-:W-:Y:S01]  /*d210*/  @P3 STS.128 [R245+0x14000], RZ ;  /* 0x014000fff5003388 */ /* 0x000fe20000000c00 */
[----:B------:R-:W-:Y:S02]  /*d220*/  IADD3 R196, P0, PT, R198, UR15, RZ ;  /* 0x0000000fc6c47c10 */ /* 0x000fe4000ff1e0ff */
[----:B------:R-:W-:Y:S02]  /*d230*/  LOP3.LUT P2, RZ, R215, 0x4, RZ, 0xc0, !PT ;  /* 0x00000004d7ff7812 */ /* 0x000fe4000784c0ff */
[----:B------:R-:W-:Y:S01]  /*d240*/  @!PT LDS RZ, [RZ] ;  /* 0x00000000fffff984 */ /* 0x000fe20000000800 */
[----:B------:R-:W-:Y:S01]  /*d250*/  @!PT LDS RZ, [RZ] ;  /* 0x00000000fffff984 */ /* 0x000fe20000000800 */
[----:B------:R-:W-:Y:S01]  /*d260*/  @!PT LDS RZ, [RZ] ;  /* 0x00000000fffff984 */ /* 0x000fe20000000800 */
[----:B------:R-:W-:Y:S01]  /*d270*/  @!P1 LDGSTS.E.BYPASS.LTC128B.128 [R245+0x16000], desc[UR24][R234.64+0x180] ;  /* 0x16000180eaf59fae */ /* 0x000fe2000b981a18 */
[----:B------:R-:W-:Y:S02]  /*d280*/  IADD3.X R197, PT, PT, R199, UR17, RZ, P0, !PT ;  /* 0x00000011c7c57c10 */ /* 0x000fe400087fe4ff */
[----:B------:R-:W-:Y:S02]  /*d290*/  LOP3.LUT P0, RZ, R215, 0x2, RZ, 0xc0, !PT ;  /* 0x00000002d7ff7812 */ /* 0x000fe4000780c0ff */
[----:B------:R-:W-:Y:S02]  /*d2a0*/  @P1 STS.128 [R245+0x16000], RZ ;  /* 0x016000fff5001388 */ /* 0x000fe40000000c00 */
[----:B------:R-:W-:Y:S03]  /*d2b0*/  SEL R218, R218, 0xffffffe0, !P0 ;  /* 0xffffffe0dada7807 */ /* 0x000fe60004000000 */
[----:B------:R-:W-:Y:S01]  /*d2c0*/  @!PT LDS RZ, [RZ] ;  /* 0x00000000fffff984 */ /* 0x000fe20000000800 */
[----:B------:R-:W-:Y:S01]  /*d2d0*/  @!PT LDS RZ, [RZ] ;  /* 0x00000000fffff984 */ /* 0x000fe20000000800 */
[----:B------:R-:W-:Y:S01]  /*d2e0*/  @!PT LDS RZ, [RZ] ;  /* 0x00000000fffff984 */ /* 0x000fe20000000800 */
[----:B------:R-:W-:Y:S01]  /*d2f0*/  @!P5 LDGSTS.E.BYPASS.LTC128B.128 [R245+0x10800], desc[UR24][R200.64] ;  /* 0x10800000c8f5dfae */ /* 0x000fe2000b981a18 */
[-C--:B------:R-:W-:Y:S04]  /*d300*/  IADD3 R222, PT, PT, R225, R218.reuse, RZ ;  /* 0x000000dae1de7210 */ /* 0x080fe80007ffe0ff */
[----:B------:R-:W-:Y:S01]  /*d310*/  @P5 STS.128 [R245+0x10800], RZ ;  /* 0x010800fff5005388 */ /* 0x000fe20000000c00 */
[----:B------:R-:W-:Y:S04]  /*d320*/  IADD3 R221, PT, PT, R219, R218, RZ ;  /* 0x000000dadbdd7210 */ /* 0x000fe80007ffe0ff */
        /* <DEDUP_REMOVED lines=56> */
[----:B------:R-:W3:Y:S05]  /*d6b0*/  LDSM.16.M88.4 R168, [R224+UR5+0x8000] ;  /* 0x00800005e0a8783b */ /* 0x000eea0008000200 */
[----:B------:R-:W4:Y:S05]  /*d6c0*/  LDSM.16.M88.4 R172, [R224+UR5+0x8800] ;  /* 0x00880005e0ac783b */ /* 0x000f2a0008000200 */
[----:B------:R-:W5:Y:S05]  /*d6d0*/  LDSM.16.M88.4 R176, [R224+UR5+0x9000] ;  /* 0x00900005e0b0783b */ /* 0x000f6a0008000200 */
[----:B------:R-:W0:Y:S05]  /*d6e0*/  LDGDEPBAR ;  /* 0x00000000000079af */ /* 0x000e2a0000000000 */
[----:B------:R-:W2:Y:S05]  /*d6f0*/  LDSM.16.M88.4 R180, [R224+UR5+0x9800] ;  /* 0x00980005e0b4783b */ /* 0x000eaa0008000200 */
[----:B------:R-:W-:Y:S05]  /*d700*/  LDSM.16.M88.4 R184, [R222] ;  /* 0x00000000deb8783b */ /* 0x000fea0000000200 */
[----:B------:R-:W2:Y:S05]  /*d710*/  LDSM.16.M88.4 R188, [R221+0x8000] ;  /* 0x00800000ddbc783b */ /* 0x000eaa0000000200 */
[----:B------:R-:W2:Y:S05]  /*d720*/  LDSM.16.M88.4 R192, [R221+0x8800] ;  /* 0x00880000ddc0783b */ /* 0x000eaa0000000200 */
[----:B------:R-:W-:Y:S01]  /*d730*/  LDSM.16.M88.4 R208, [R221+0xc000] ;  /* 0x00c00000ddd0783b */ /* 0x000fe20000000200 */
[C---:B---3--:R-:W-:Y:S08]  /*d740*/  HMMA.16816.F32.BF16 R4, R164.reuse, R168, RZ ;  /* 0x000000a8a404723c */ /* 0x048ff000000418ff */
[C---:B------:R-:W-:Y:S01]  /*d750*/  HMMA.16816.F32.BF16 R8, R164.reuse, R170, RZ ;  /* 0x000000aaa408723c */ /* 0x040fe200000418ff */
[----:B------:R-:W-:Y:S07]  /*d760*/  LDSM.16.M88.4 R168, [R221+0x9800] ;  /* 0x00980000dda8783b */ /* 0x000fee0000000200 */
[C---:B----4-:R-:W-:Y:S01]  /*d770*/  HMMA.16816.F32.BF16 R12, R164.reuse, R172, RZ ;  /* 0x000000aca40c723c */ /* 0x050fe200000418ff */
[----:B------:R-:W-:Y:S04]  /*d780*/  SEL R172, R3, 0xffffffc0, !P2 ;  /* 0xffffffc003ac7807 */ /* 0x000fe80005000000 */
[-C--:B------:R-:W-:Y:S02]  /*d790*/  IADD3 R223, PT, PT, R225, R172.reuse, RZ ;  /* 0x000000ace1df7210 */ /* 0x080fe40007ffe0ff */
[----:B------:R-:W-:Y:S01]  /*d7a0*/  IADD3 R219, PT, PT, R219, R172, RZ ;  /* 0x000000acdbdb7210 */ /* 0x000fe20007ffe0ff */
[C---:B------:R-:W-:Y:S01]  /*d7b0*/  HMMA.16816.F32.BF16 R16, R164.reuse, R174, RZ ;  /* 0x000000aea410723c */ /* 0x040fe200000418ff */
[C---:B------:R-:W-:Y:S01]  /*d7c0*/  IADD3 R220, PT, PT, R218.reuse, R223, RZ ;  /* 0x000000dfdadc7210 */ /* 0x040fe20007ffe0ff */
[----:B------:R-:W-:Y:S01]  /*d7d0*/  LDSM.16.M88.4 R172, [R223] ;  /* 0x00000000dfac783b */ /* 0x000fe20000000200 */
[----:B------:R-:W-:Y:S04]  /*d7e0*/  IADD3 R3, PT, PT, R218, R219, RZ ;  /* 0x000000dbda037210 */ /* 0x000fe80007ffe0ff */
[----:B-1----:R-:W-:Y:S01]  /*d7f0*/  LDSM.16.M88.4 R196, [R219+0x9800] ;  /* 0x00980000dbc4783b */ /* 0x002fe20000000200 */
[C---:B-----5:R-:W-:Y:S04]  /*d800*/  HMMA.16816.F32.BF16 R20, R164.reuse, R176, RZ ;  /* 0x000000b0a414723c */ /* 0x060fe800000418ff */
[----:B------:R-:W-:Y:S04]  /*d810*/  LDSM.16.M88.4 R200, [R3+0x8000] ;  /* 0x0080000003c8783b */ /* 0x000fe80000000200 */
[C---:B------:R-:W-:Y:S01]  /*d820*/  HMMA.16816.F32.BF16 R24, R164.reuse, R178, RZ ;  /* 0x000000b2a418723c */ /* 0x040fe200000418ff */
[----:B------:R-:W-:Y:S05]  /*d830*/  LDSM.16.M88.4 R176, [R219+0x8000] ;  /* 0x00800000dbb0783b */ /* 0x000fea0000000200 */
[----:B------:R-:W-:Y:S02]  /*d840*/  LDSM.16.M88.4 R204, [R219+0xa000] ;  /* 0x00a00000dbcc783b */ /* 0x000fe40000000200 */
[C---:B--2---:R-:W-:Y:S08]  /*d850*/  HMMA.16816.F32.BF16 R28, R164.reuse, R180, RZ ;  /* 0x000000b4a41c723c */ /* 0x044ff000000418ff */
        /* <DEDUP_REMOVED lines=14> */
[----:B------:R-:W5:Y:S05]  /*d940*/  LDSM.16.M88.4 R168, [R3+0x9000] ;  /* 0x0090000003a8783b */ /* 0x000f6a0000000200 */
[----:B------:R-:W-:Y:S02]  /*d950*/  LDSM.16.M88.4 R184, [R224+UR5+0xa800] ;  /* 0x00a80005e0b8783b */ /* 0x000fe40008000200 */
[C---:B------:R-:W-:Y:S08]  /*d960*/  HMMA.16816.F32.BF16 R4, R172.reuse, R176, R4 ;  /* 0x000000b0ac04723c */ /* 0x040ff00000041804 */
[C---:B------:R-:W-:Y:S01]  /*d970*/  HMMA.16816.F32.BF16 R8, R172.reuse, R178, R8 ;  /* 0x000000b2ac08723c */ /* 0x040fe20000041808 */
[----:B------:R-:W-:Y:S07]  /*d980*/  LDSM.16.M88.4 R176, [R225+0x2000] ;  /* 0x00200000e1b0783b */ /* 0x000fee0000000200 */
[C---:B--2---:R-:W-:Y:S08]  /*d990*/  HMMA.16816.F32.BF16 R12, R172.reuse, R180, R12 ;  /* 0x000000b4ac0c723c */ /* 0x044ff0000004180c */
[C---:B------:R-:W-:Y:S01]  /*d9a0*/  HMMA.16816.F32.BF16 R16, R172.reuse, R182, R16 ;  /* 0x000000b6ac10723c */ /* 0x040fe20000041810 */
[----:B------:R-:W-:Y:S07]  /*d9b0*/  LDSM.16.M88.4 R180, [R224+UR5+0xa000] ;  /* 0x00a00005e0b4783b */ /* 0x000fee0008000200 */
[C---:B---3--:R-:W-:Y:S08]  /*d9c0*/  HMMA.16816.F32.BF16 R20, R172.reuse, R188, R20 ;  /* 0x000000bcac14723c */ /* 0x048ff00000041814 */
[C---:B------:R-:W-:Y:S01]  /*d9d0*/  HMMA.16816.F32.BF16 R24, R172.reuse, R190, R24 ;  /* 0x000000beac18723c */ /* 0x040fe20000041818 */
[----:B------:R-:W-:Y:S07]  /*d9e0*/  LDSM.16.M88.4 R188, [R224+UR5+0xb000] ;  /* 0x00b00005e0bc783b */ /* 0x000fee0008000200 */
[C---:B------:R-:W-:Y:S08]  /*d9f0*/  HMMA.16816.F32.BF16 R28, R172.reuse, R196, R28 ;  /* 0x000000c4ac1c723c */ /* 0x040ff0000004181c */
        /* <DEDUP_REMOVED lines=12> */
[C---:B--2---:R-:W-:Y:S08]  /*dac0*/  HMMA.16816.F32.BF16 R28, R192.reuse, R172, R28 ;  /* 0x000000acc01c723c */ /* 0x044ff0000004181c */
[----:B------:R-:W-:Y:S01]  /*dad0*/  HMMA.16816.F32.BF16 R32, R192, R174, R32 ;  /* 0x000000aec020723c */ /* 0x000fe20000041820 */
[----:B------:R-:W2:Y:S05]  /*dae0*/  LDSM.16.M88.4 R172, [R221+0xb000] ;  /* 0x00b00000ddac783b */ /* 0x000eaa0000000200 */
[----:B------:R-:W-:Y:S02]  /*daf0*/  LDSM.16.M88.4 R192, [R223+0x2000] ;  /* 0x00200000dfc0783b */ /* 0x000fe40000000200 */
[C---:B------:R-:W-:Y:S08]  /*db00*/  HMMA.16816.F32.BF16 R4, R176.reuse, R180, R4 ;  /* 0x000000b4b004723c */ /* 0x040ff00000041804 */
[C---:B------:R-:W-:Y:S01]  /*db10*/  HMMA.16816.F32.BF16 R8, R176.reuse, R182, R8 ;  /* 0x000000b6b008723c */ /* 0x040fe20000041808 */
[----:B------:R-:W4:Y:S07]  /*db20*/  LDSM.16.M88.4 R180, [R221+0xb800] ;  /* 0x00b80000ddb4783b */ /* 0x000f2e0000000200 */
        /* <DEDUP_REMOVED lines=118> */
[----:B------:R-:W-:Y:S07]  /*e290*/  LDSM.16.M88.4 R168, [R3+0xf000] ;  /* 0x00f0000003a8783b */ /* 0x000fee0000000200 */
        /* <DEDUP_REMOVED lines=20> */
[C---:B------:R-:W-:Y:S01]  /*e3e0*/  HMMA.16816.F32.BF16 R16, R192.reuse, R166, R16 ;  /* 0x000000a6c010723c */ /* 0x040fe20000041810 */
[----:B------:R-:W1:Y:S01]  /*e3f0*/  MUFU.TANH R196, R196 ;  /* 0x000000c400c47308 */ /* 0x000e620000002400 */
[----:B------:R-:W2:Y:S01]  /*e400*/  LDSM.16.M88.4 R164, [R3+0xf800] ;  /* 0x00f8000003a4783b */ /* 0x000ea20000000200 */
[----:B------:R-:W-:Y:S04]  /*e410*/  DEPBAR.LE SB0, 0x0 ;  /* 0x000080000000791a */ /* 0x000fe80000000000 */
[----:B------:R-:W-:Y:S01]  /*e420*/  FMUL.FTZ R200, R8, UR20 ;  /* 0x0000001408c87c20 */ /* 0x000fe20008410000 */
[C---:B------:R-:W-:Y:S03]  /*e430*/  HMMA.16816.F32.BF16 R20, R192.reuse, R168, R20 ;  /* 0x000000a8c014723c */ /* 0x040fe60000041814 */
[----:B------:R-:W3:Y:S01]  /*e440*/  MUFU.TANH R197, R197 ;  /* 0x000000c500c57308 */ /* 0x000ee20000002400 */
[----:B------:R-:W-:Y:S01]  /*e450*/  BAR.SYNC.DEFER_BLOCKING 0x0 ;  /* 0x0000000000007b1d */ /* 0x000fe20000010000 */
        /* <DEDUP_REMOVED lines=8> */
[----:B------:R-:W-:Y:S01]  /*e4e0*/  FMUL.FTZ R204, R12, UR20 ;  /* 0x000000140ccc7c20 */ /* 0x000fe20008410000 */
[----:B------:R-:W-:Y:S01]  /*e4f0*/  FMUL.FTZ R208, R16, UR20 ;  /* 0x0000001410d07c20 */ /* 0x000fe20008410000 */
[----:B------:R-:W-:Y:S04]  /*e500*/  FMUL.FTZ R209, R17, UR20 ;  /* 0x0000001411d17c20 */ /* 0x000fe80008410000 */
[----:B------:R-:W1:Y:S01]  /*e510*/  MUFU.TANH R199, R199 ;  /* 0x000000c700c77308 */ /* 0x000e620000002400 */
[----:B------:R-:W-:Y:S01]  /*e520*/  FMUL.FTZ R210, R18, UR20 ;  /* 0x0000001412d27c20 */ /* 0x000fe20008410000 */
[----:B------:R-:W-:Y:S01]  /*e530*/  FMUL.FTZ R233, R20, UR20 ;  /* 0x0000001414e97c20 */ /* 0x000fe20008410000 */
[----:B------:R-:W-:Y:S01]  /*e540*/  FMUL.FTZ R248, R22, UR20 ;  /* 0x0000001416f87c20 */ /* 0x000fe20008410000 */
[----:B------:R-:W-:Y:S01]  /*e550*/  FMUL.FTZ R211, R19, UR20 ;  /* 0x0000001413d37c20 */ /* 0x000fe20008410000 */
[----:B------:R-:W-:Y:S01]  /*e560*/  FMUL.FTZ R220, R21, UR20 ;  /* 0x0000001415dc7c20 */ /* 0x000fe20008410000 */
[----:B------:R-:W-:Y:S04]  /*e570*/  FMUL.FTZ R244, R23, UR20 ;  /* 0x0000001417f47c20 */ /* 0x000fe80008410000 */
[----:B------:R5:W1:Y:S01]  /*e580*/  MUFU.TANH R13, R233 ;  /* 0x000000e9000d7308 */ /* 0x000a620000002400 */
[----:B------:R-:W-:Y:S01]  /*e590*/  FMUL.FTZ R249, R26, UR20 ;  /* 0x000000141af97c20 */ /* 0x000fe20008410000 */
[----:B------:R-:W-:Y:S01]  /*e5a0*/  FMUL.FTZ R246, R24, UR20 ;  /* 0x0000001418f67c20 */ /* 0x000fe20008410000 */
[----:B------:R-:W-:Y:S07]  /*e5b0*/  FMUL.FTZ R247, R25, UR20 ;  /* 0x0000001419f77c20 */ /* 0x000fee0008410000 */
[----:B------:R-:W1:Y:S01]  /*e5c0*/  MUFU.TANH R15, R248 ;  /* 0x000000f8000f7308 */ /* 0x000e620000002400 */
[C---:B--2---:R-:W-:Y:S09]  /*e5d0*/  HMMA.16816.F32.BF16 R28, R192.reuse, R164, R28 ;  /* 0x000000a4c01c723c */ /* 0x044ff2000004181c */
[----:B------:R-:W2:Y:S01]  /*e5e0*/  MUFU.TANH R200, R200 ;  /* 0x000000c800c87308 */ /* 0x000ea20000002400 */
[----:B-----5:R-:W-:Y:S01]  /*e5f0*/  FMUL.FTZ R233, R27, UR20 ;  /* 0x000000141be97c20 */ /* 0x020fe20008410000 */
[----:B------:R-:W-:Y:S08]  /*e600*/  HMMA.16816.F32.BF16 R32, R192, R166, R32 ;  /* 0x000000a6c020723c */ /* 0x000ff00000041820 */
[----:B------:R5:W1:Y:S01]  /*e610*/  MUFU.TANH R248, R233 ;  /* 0x000000e900f87308 */ /* 0x000a620000002400 */
        /* <DEDUP_REMOVED lines=8> */
[----:B------:R-:W1:Y:S01]  /*e6a0*/  MUFU.TANH R202, R202 ;  /* 0x000000ca00ca7308 */ /* 0x000e620000002400 */
[----:B-----5:R-:W-:Y:S09]  /*e6b0*/  FMUL.FTZ R233, R35, UR20 ;  /* 0x0000001423e97c20 */ /* 0x020ff20008410000 */
        /* <DEDUP_REMOVED lines=16> */
[----:B------:R-:W1:Y:S10]  /*e7c0*/  MUFU.TANH R252, R252 ;  /* 0x000000fc00fc7308 */ /* 0x000e740000002400 */
[----:B------:R-:W1:Y:S10]  /*e7d0*/  MUFU.TANH R251, R251 ;  /* 0x000000fb00fb7308 */ /* 0x000e740000002400 */
[----:B------:R-:W1:Y:S10]  /*e7e0*/  MUFU.TANH R22, R22 ;  /* 0x0000001600167308 */ /* 0x000e740000002400 */
[----:B------:R-:W1:Y:S10]  /*e7f0*/  MUFU.TANH R26, R26 ;  /* 0x0000001a001a7308 */ /* 0x000e740000002400 */
[----:B------:R-:W1:Y:S10]  /*e800*/  MUFU.TANH R14, R14 ;  /* 0x0000000e000e7308 */ /* 0x000e740000002400 */
[----:B------:R1:W1:Y:S01]  /*e810*/  MUFU.TANH R18, R233 ;  /* 0x000000e900127308 */ /* 0x0002620000002400 */
[----:B--234-:R-:W-:Y:S05]  /*e820*/  BRA.U !UP2, `(.L_x_1984) ;  /* 0x000000090aac7547 */ /* 0x01cfea000b800000 */
[----:B------:R-:W-:Y:S06]  /*e830*/  UPLOP3.LUT UP1, UPT, UPT, UPT, UP0, 0x80, 0x8 ;  /* 0x000000000008789c */ /* 0x000fec0003f2f000 */
        /* <DEDUP_REMOVED lines=14> */
[----:B------:R-:W-:Y:S06]  /*e920*/  UIADD3 UR15, UPT, UPT, UR27, -0x40, URZ ;  /* 0xffffffc01b0f7890 */ /* 0x000fec000fffe0ff */
[----:B------:R-:W-:Y:S04]  /*e930*/  MOV R7, UR15 ;  /* 0x0000000f00077c02 */ /* 0x000fe80008000f00 */
[----:B------:R-:W-:Y:S02]  /*e940*/  IABS R7, R7 ;  /* 0x0000000700077213 */ /* 0x000fe40000000000 */
[----:B--2---:R-:W-:Y:S04]  /*e950*/  IABS R3, R4 ;  /* 0x0000000400037213 */ /* 0x004fe80000000000 */
[----:B------:R-:W2:Y:S10]  /*e960*/  I2F.RP R6, R3 ;  /* 0x0000000300067306 */ /* 0x000eb40000209400 */
[----:B--2---:R-:W2:Y:S02]  /*e970*/  MUFU.RCP R5, R6 ;  /* 0x0000000600057308 */ /* 0x004ea40000001000 */
[----:B--2---:R-:W-:Y:S02]  /*e980*/  VIADD R8, R5, 0xffffffe ;  /* 0x0ffffffe05087836 */ /* 0x004fe40000000000 */
[----:B------:R-:W-:Y:S06]  /*e990*/  IMAD.U32 R5, RZ, RZ, UR17 ;  /* 0x00000011ff057e24 */ /* 0x000fec000f8e00ff */
[----:B------:R-:W2:Y:S01]  /*e9a0*/  F2I.FTZ.U32.TRUNC.NTZ R9, R8 ;  /* 0x0000000800097305 */ /* 0x000ea2000021f000 */
[----:B------:R-:W-:Y:S01]  /*e9b0*/  IABS R5, R5 ;  /* 0x0000000500057213 */ /* 0x000fe20000000000 */
[--C-:B--2---:R-:W-:Y:S02]  /*e9c0*/  IMAD.MOV R10, RZ, RZ, -R9.reuse ;  /* 0x000000ffff0a7224 */ /* 0x104fe400078e0a09 */
        /* <DEDUP_REMOVED lines=51> */
.L_x_1985:
[--C-:B-1----:R-:W-:Y:S01]  /*ed00*/  @!P5 IMAD.MOV.U32 R233, RZ, RZ, R231.reuse ;  /* 0x000000ffffe9d224 */ /* 0x102fe200078e00e7 */
        /* <DEDUP_REMOVED lines=93> */
.L_x_1984:
[C---:B------:R-:W-:Y:S01]  /*f2e0*/  ISETP.GT.AND P5, PT, R230.reuse, R237, PT ;  /* 0x000000ede600720c */ /* 0x040fe20003fa4270 */
[----:B------:R-:W-:Y:S01]  /*f2f0*/  UISETP.GT.AND UP2, UPT, UR26, UR18, UPT ;  /* 0x000000121a00728c */ /* 0x000fe2000bf44270 */
[----:B-1----:R-:W-:Y:S01]  /*f300*/  IADD3 R29, PT, PT, R237, -0x1f, RZ ;  /* 0xffffffe1ed1d7810 */ /* 0x002fe20007ffe0ff */
[----:B------:R-:W-:Y:S01]  /*f310*/  UIADD3 UR27, UPT, UPT, UR27, -0x40, URZ ;  /* 0xffffffc01b1b7890 */ /* 0x000fe2000fffe0ff */
[----:B------:R-:W-:Y:S02]  /*f320*/  FSEL R16, R13, -INF , !P5 ;  /* 0xff8000000d107808 */ /* 0x000fe40006800000 */
[C---:B------:R-:W-:Y:S02]  /*f330*/  ISETP.GT.AND P5, PT, R230.reuse, R29, PT ;  /* 0x0000001de600720c */ /* 0x040fe40003fa4270 */
[C---:B--2---:R-:W-:Y:S02]  /*f340*/  IADD3 R5, PT, PT, R237.reuse, -0x17, RZ ;  /* 0xffffffe9ed057810 */ /* 0x044fe40007ffe0ff */
[----:B------:R-:W-:Y:S02]  /*f350*/  IADD3 R3, PT, PT, R237, -0x20, RZ ;  /* 0xffffffe0ed037810 */ /* 0x000fe40007ffe0ff */
[----:B------:R-:W-:Y:S02]  /*f360*/  FSEL R12, R197, -INF , !P5 ;  /* 0xff800000c50c7808 */ /* 0x000fe40006800000 */
[----:B------:R-:W-:Y:S02]  /*f370*/  ISETP.GT.AND P5, PT, R230, R5, PT ;  /* 0x00000005e600720c */ /* 0x000fe40003fa4270 */
[C---:B------:R-:W-:Y:S02]  /*f380*/  ISETP.GT.AND P3, PT, R226.reuse, R3, PT ;  /* 0x00000003e200720c */ /* 0x040fe40003f64270 */
[----:B------:R-:W-:Y:S02]  /*f390*/  IADD3 R11, PT, PT, R237, -0x10, RZ ;  /* 0xfffffff0ed0b7810 */ /* 0x000fe40007ffe0ff */
[----:B------:R-:W-:Y:S02]  /*f3a0*/  FSEL R8, R201, -INF , !P5 ;  /* 0xff800000c9087808 */ /* 0x000fe40006800000 */
[----:B------:R-:W-:Y:S02]  /*f3b0*/  ISETP.GT.AND P5, PT, R226, R29, PT ;  /* 0x0000001de200720c */ /* 0x000fe40003fa4270 */
[----:B------:R-:W-:Y:S02]  /*f3c0*/  FSEL R198, R198, -INF , !P3 ;  /* 0xff800000c6c67808 */ /* 0x000fe40005800000 */
[C---:B------:R-:W-:Y:S02]  /*f3d0*/  IADD3 R9, PT, PT, R237.reuse, -0xf, RZ ;  /* 0xfffffff1ed097810 */ /* 0x040fe40007ffe0ff */
[C---:B------:R-:W-:Y:S02]  /*f3e0*/  ISETP.GT.AND P3, PT, R230.reuse, R11, PT ;  /* 0x0000000be600720c */ /* 0x040fe40003f64270 */
[----:B------:R-:W-:Y:S02]  /*f3f0*/  IADD3 R27, PT, PT, R237, -0x18, RZ ;  /* 0xffffffe8ed1b7810 */ /* 0x000fe40007ffe0ff */
[----:B------:R-:W-:Y:S02]  /*f400*/  FSEL R199, R199, -INF , !P5 ;  /* 0xff800000c7c77808 */ /* 0x000fe40006800000 */
[----:B------:R-:W-:Y:S02]  /*f410*/  ISETP.GT.AND P5, PT, R230, R9, PT ;  /* 0x00000009e600720c */ /* 0x000fe40003fa4270 */
[----:B------:R-:W-:Y:S02]  /*f420*/  FSEL R194, R204, -INF , !P3 ;  /* 0xff800000ccc27808 */ /* 0x000fe40005800000 */
[C---:B------:R-:W-:Y:S02]  /*f430*/  ISETP.GT.AND P3, PT, R226.reuse, R27, PT ;  /* 0x0000001be200720c */ /* 0x040fe40003f64270 */
[----:B------:R-:W-:Y:S02]  /*f440*/  IADD3 R7, PT, PT, R237, -0x8, RZ ;  /* 0xfffffff8ed077810 */ /* 0x000fe40007ffe0ff */
[----:B------:R-:W-:Y:S02]  /*f450*/  FSEL R192, R205, -INF , !P5 ;  /* 0xff800000cdc07808 */ /* 0x000fe40006800000 */
[----:B------:R-:W-:Y:S02]  /*f460*/  ISETP.GT.AND P5, PT, R226, R5, PT ;  /* 0x00000005e200720c */ /* 0x000fe40003fa4270 */
[----:B------:R-:W-:Y:S02]  /*f470*/  IADD3 R25, PT, PT, R237, -0x7, RZ ;  /* 0xfffffff9ed197810 */ /* 0x000fe40007ffe0ff */
[----:B------:R-:W-:Y:S02]  /*f480*/  FSEL R202, R202, -INF , !P3 ;  /* 0xff800000caca7808 */ /* 0x000fe40005800000 */
[C---:B------:R-:W-:Y:S02]  /*f490*/  ISETP.GT.AND P3, PT, R230.reuse, R7, PT ;  /* 0x00000007e600720c */ /* 0x040fe40003f64270 */
[----:B------:R-:W-:Y:S02]  /*f4a0*/  FSEL R4, R203, -INF , !P5 ;  /* 0xff800000cb047808 */ /* 0x000fe40006800000 */
[----:B------:R-:W-:Y:S02]  /*f4b0*/  ISETP.GT.AND P5, PT, R230, R25, PT ;  /* 0x00000019e600720c */ /* 0x000fe40003fa4270 */
[----:B------:R-:W-:Y:S02]  /*f4c0*/  FSEL R174, R208, -INF , !P3 ;  /* 0xff800000d0ae7808 */ /* 0x000fe40005800000 */
[C---:B------:R-:W-:Y:S02]  /*f4d0*/  ISETP.GT.AND P3, PT, R226.reuse, R11, PT ;  /* 0x0000000be200720c */ /* 0x040fe40003f64270 */
[----:B------:R-:W-:Y:S02]  /*f4e0*/  IADD3 R21, PT, PT, R237, 0x1, RZ ;  /* 0x00000001ed157810 */ /* 0x000fe40007ffe0ff */
[----:B------:R-:W-:Y:S02]  /*f4f0*/  FSEL R172, R209, -INF , !P5 ;  /* 0xff800000d1ac7808 */ /* 0x000fe40006800000 */
[----:B------:R-:W-:Y:S02]  /*f500*/  ISETP.GT.AND P5, PT, R226, R9, PT ;  /* 0x00000009e200720c */ /* 0x000fe40003fa4270 */
[----:B------:R-:W-:Y:S02]  /*f510*/  FSEL R197, R206, -INF , !P3 ;  /* 0xff800000cec57808 */ /* 0x000fe40005800000 */
[----:B------:R-:W-:Y:S02]  /*f520*/  ISETP.GT.AND P3, PT, R230, R21, PT ;  /* 0x00000015e600720c */ /* 0x000fe40003f64270 */
[----:B------:R-:W-:Y:S02]  /*f530*/  FSEL R195, R207, -INF , !P5 ;  /* 0xff800000cfc37808 */ /* 0x000fe40006800000 */
[C---:B------:R-:W-:Y:S02]  /*f540*/  ISETP.GT.AND P5, PT, R226.reuse, R7, PT ;  /* 0x00000007e200720c */ /* 0x040fe40003fa4270 */
[C---:B------:R-:W-:Y:S02]  /*f550*/  IADD3 R19, PT, PT, R237.reuse, 0x8, RZ ;  /* 0x00000008ed137810 */ /* 0x040fe40007ffe0ff */
[----:B------:R-:W-:Y:S02]  /*f560*/  ISETP.GT.AND P1, PT, R226, R237, PT ;  /* 0x000000ede200720c */ /* 0x000fe40003f24270 */
[----:B------:R-:W-:Y:S02]  /*f570*/  FSEL R204, R220, -INF , !P3 ;  /* 0xff800000dccc7808 */ /* 0x000fe40005800000 */
[----:B------:R-:W-:Y:S02]  /*f580*/  ISETP.GT.AND P3, PT, R226, R25, PT ;  /* 0x00000019e200720c */ /* 0x000fe40003f64270 */
[----:B------:R-:W-:Y:S02]  /*f590*/  IADD3 R17, PT, PT, R237, 0x9, RZ ;  /* 0x00000009ed117810 */ /* 0x000fe40007ffe0ff */
[----:B------:R-:W-:Y:S02]  /*f5a0*/  FSEL R175, R210, -INF , !P5 ;  /* 0xff800000d2af7808 */ /* 0x000fe40006800000 */
[C---:B------:R-:W-:Y:S02]  /*f5b0*/  ISETP.GT.AND P0, PT, R230.reuse, R3, PT ;  /* 0x00000003e600720c */ /* 0x040fe40003f04270 */
[C---:B------:R-:W-:Y:S02]  /*f5c0*/  ISETP.GT.AND P5, PT, R230.reuse, R19, PT ;  /* 0x00000013e600720c */ /* 0x040fe40003fa4270 */
[----:B------:R-:W-:Y:S02]  /*f5d0*/  FSEL R6, R15, -INF , !P1 ;  /* 0xff8000000f067808 */ /* 0x000fe40004800000 */
[C---:B------:R-:W-:Y:S02]  /*f5e0*/  ISETP.GT.AND P1, PT, R230.reuse, R27, PT ;  /* 0x0000001be600720c */ /* 0x040fe40003f24270 */
[----:B------:R-:W-:Y:S02]  /*f5f0*/  FSEL R173, R211, -INF , !P3 ;  /* 0xff800000d3ad7808 */ /* 0x000fe40005800000 */
[----:B------:R-:W-:Y:S02]  /*f600*/  ISETP.GT.AND P3, PT, R230, R17, PT ;  /* 0x00000011e600720c */ /* 0x000fe40003f64270 */
[----:B------:R-:W-:Y:S02]  /*f610*/  FSEL R196, R196, -INF , !P0 ;  /* 0xff800000c4c47808 */ /* 0x000fe40004000000 */
[----:B------:R-:W-:Y:S02]  /*f620*/  IADD3 R15, PT, PT, R237, 0x10, RZ ;  /* 0x00000010ed0f7810 */ /* 0x000fe40007ffe0ff */
[CC--:B------:R-:W-:Y:S02]  /*f630*/  ISETP.GE.AND P6, PT, R3.reuse, R229.reuse, PT ;  /* 0x000000e50300720c */ /* 0x0c0fe40003fc6270 */
[----:B------:R-:W-:Y:S02]  /*f640*/  FSEL R246, R246, -INF , !P5 ;  /* 0xff800000f6f67808 */ /* 0x000fe40006800000 */
[-C--:B------:R-:W-:Y:S02]  /*f650*/  ISETP.GE.AND P4, PT, R3, R228.reuse, PT ;  /* 0x000000e40300720c */ /* 0x080fe40003f86270 */
[C---:B------:R-:W-:Y:S02]  /*f660*/  ISETP.GE.AND P0, PT, R237.reuse, R229, PT ;  /* 0x000000e5ed00720c */ /* 0x040fe40003f06270 */
[----:B------:R-:W-:Y:S02]  /*f670*/  ISETP.GT.AND P5, PT, R226, R21, PT ;  /* 0x00000015e200720c */ /* 0x000fe40003fa4270 */
[----:B------:R-:W-:Y:S02]  /*f680*/  FSEL R10, R200, -INF , !P1 ;  /* 0xff800000c80a7808 */ /* 0x000fe40004800000 */
[C---:B------:R-:W-:Y:S02]  /*f690*/  IADD3 R3, PT, PT, R237.reuse, 0x18, RZ ;  /* 0x00000018ed037810 */ /* 0x040fe40007ffe0ff */
[----:B------:R-:W-:Y:S02]  /*f6a0*/  IADD3 R13, PT, PT, R237, 0x11, RZ ;  /* 0x00000011ed0d7810 */ /* 0x000fe40007ffe0ff */
[----:B------:R-:W-:Y:S02]  /*f6b0*/  FSEL R200, R247, -INF , !P3 ;  /* 0xff800000f7c87808 */ /* 0x000fe40005800000 */
[----:B------:R-:W-:Y:S02]  /*f6c0*/  ISETP.GT.AND P3, PT, R230, R15, PT ;  /* 0x0000000fe600720c */ /* 0x000fe40003f64270 */
[----:B------:R-:W-:Y:S02]  /*f6d0*/  FSEL R206, R16, -INF , !P0 ;  /* 0xff80000010ce7808 */ /* 0x000fe40004000000 */
[----:B------:R-:W-:Y:S02]  /*f6e0*/  ISETP.GT.AND P0, PT, R230, R3, PT ;  /* 0x00000003e600720c */ /* 0x000fe40003f04270 */
[----:B------:R-:W-:Y:S02]  /*f6f0*/  FSEL R205, R244, -INF , !P5 ;  /* 0xff800000f4cd7808 */ /* 0x000fe40006800000 */
[C---:B------:R-:W-:Y:S02]  /*f700*/  IADD3 R23, PT, PT, R237.reuse, 0x19, RZ ;  /* 0x00000019ed177810 */ /* 0x040fe40007ffe0ff */
[----:B------:R-:W-:Y:S02]  /*f710*/  ISETP.GT.AND P5, PT, R230, R13, PT ;  /* 0x0000000de600720c */ /* 0x000fe40003fa4270 */
[-C--:B------:R-:W-:Y:S02]  /*f720*/  ISETP.GE.AND P1, PT, R237, R228.reuse, PT ;  /* 0x000000e4ed00720c */ /* 0x080fe40003f26270 */
[----:B------:R-:W-:Y:S02]  /*f730*/  FSEL R190, R250, -INF , !P3 ;  /* 0xff800000fabe7808 */ /* 0x000fe40005800000 */
[----:B------:R-:W-:Y:S02]  /*f740*/  ISETP.GT.AND P3, PT, R226, R19, PT ;  /* 0x00000013e200720c */ /* 0x000fe40003f64270 */
[----:B------:R-:W-:Y:S02]  /*f750*/  FSEL R178, R22, -INF , !P0 ;  /* 0xff80000016b27808 */ /* 0x000fe40004000000 */
[----:B------:R-:W-:Y:S02]  /*f760*/  ISETP.GT.AND P0, PT, R226, R23, PT ;  /* 0x00000017e200720c */ /* 0x000fe40003f04270 */
[----:B------:R-:W-:Y:S02]  /*f770*/  FSEL R188, R193, -INF , !P5 ;  /* 0xff800000c1bc7808 */ /* 0x000fe40006800000 */
[----:B------:R-:W-:Y:S02]  /*f780*/  FSEL R207, R6, -INF , !P1 ;  /* 0xff80000006cf7808 */ /* 0x000fe40004800000 */
[C---:B------:R-:W-:Y:S02]  /*f790*/  ISETP.GT.AND P5, PT, R226.reuse, R17, PT ;  /* 0x00000011e200720c */ /* 0x040fe40003fa4270 */
[----:B------:R-:W-:Y:S02]  /*f7a0*/  ISETP.GT.AND P1, PT, R226, R3, PT ;  /* 0x00000003e200720c */ /* 0x000fe40003f24270 */
[----:B------:R-:W-:Y:S02]  /*f7b0*/  FSEL R203, R249, -INF , !P3 ;  /* 0xff800000f9cb7808 */ /* 0x000fe40005800000 */
[----:B------:R-:W-:Y:S02]  /*f7c0*/  ISETP.GT.AND P3, PT, R230, R23, PT ;  /* 0x00000017e600720c */ /* 0x000fe40003f64270 */
[----:B------:R-:W-:Y:S02]  /*f7d0*/  FSEL R165, R18, -INF , !P0 ;  /* 0xff80000012a57808 */ /* 0x000fe40004000000 */
[----:B------:R-:W-:Y:S02]  /*f7e0*/  ISETP.GE.AND P0, PT, R27, R229, PT ;  /* 0x000000e51b00720c */ /* 0x000fe40003f06270 */
[----:B------:R-:W-:Y:S02]  /*f7f0*/  FSEL R166, R14, -INF , !P1 ;  /* 0xff8000000ea67808 */ /* 0x000fe40004800000 */
[----:B------:R-:W-:Y:S02]  /*f800*/  FSEL R201, R248, -INF , !P5 ;  /* 0xff800000f8c97808 */ /* 0x000fe40006800000 */
[----:B------:R-:W-:Y:S02]  /*f810*/  FSEL R14, R196, -INF , !P6 ;  /* 0xff800000c40e7808 */ /* 0x000fe40007000000 */
[----:B------:R-:W-:Y:S02]  /*f820*/  ISETP.GT.AND P5, PT, R226, R15, PT ;  /* 0x0000000fe200720c */ /* 0x000fe40003fa4270 */
        /* <DEDUP_REMOVED lines=13> */
[-C--:B------:R-:W-:Y:S02]  /*f900*/  ISETP.GE.AND P4, PT, R9, R229.reuse, PT ;  /* 0x000000e50900720c */ /* 0x080fe40003f86270 */
[----:B------:R-:W-:Y:S02]  /*f910*/  FSEL R12, R12, -INF , !P5 ;  /* 0xff8000000c0c7808 */ /* 0x000fe40006800000 */
[-C--:B------:R-:W-:Y:S02]  /*f920*/  ISETP.GE.AND P1, PT, R27, R228.reuse, PT ;  /* 0x000000e41b00720c */ /* 0x080fe40003f26270 */
[-C--:B------:R-:W-:Y:S02]  /*f930*/  ISETP.GE.AND P0, PT, R7, R229.reuse, PT ;  /* 0x000000e50700720c */ /* 0x080fe40003f06270 */
[-C--:B------:R-:W-:Y:S02]  /*f940*/  ISETP.GE.AND P5, PT, R5, R228.reuse, PT ;  /* 0x000000e40500720c */ /* 0x080fe40003fa6270 */
[----:B------:R-:W-:Y:S02]  /*f950*/  FSEL R5, R199, -INF , !P3 ;  /* 0xff800000c7057808 */ /* 0x000fe40005800000 */
[----:B------:R-:W-:Y:S02]  /*f960*/  FSEL R192, R192, -INF , !P4 ;  /* 0xff800000c0c07808 */ /* 0x000fe40006000000 */
[-C--:B------:R-:W-:Y:S02]  /*f970*/  ISETP.GE.AND P3, PT, R9, R228.reuse, PT ;  /* 0x000000e40900720c */ /* 0x080fe40003f66270 */
[----:B------:R-:W-:Y:S02]  /*f980*/  FSEL R174, R174, -INF , !P0 ;  /* 0xff800000aeae7808 */ /* 0x000fe40004000000 */
[-C--:B------:R-:W-:Y:S02]  /*f990*/  ISETP.GE.AND P4, PT, R7, R228.reuse, PT ;  /* 0x000000e40700720c */ /* 0x080fe40003f86270 */
        /* <DEDUP_REMOVED lines=13> */
[CC--:B------:R-:W-:Y:S02]  /*fa70*/  ISETP.GE.AND P5, PT, R15.reuse, R229.reuse, PT ;  /* 0x000000e50f00720c */ /* 0x0c0fe40003fa6270 */
[----:B------:R-:W-:Y:S02]  /*fa80*/  ISETP.GE.AND P6, PT, R15, R228, PT ;  /* 0x000000e40f00720c */ /* 0x000fe40003fc6270 */
[----:B------:R-:W-:Y:S02]  /*fa90*/  FMNMX3.FTZ R15, R0, R14, R12, !PT ;  /* 0x0000000e000f7276 */ /* 0x000fe4000781000c */
[----:B------:R-:W-:Y:S02]  /*faa0*/  FSEL R200, R200, -INF , !P0 ;  /* 0xff800000c8c87808 */ /* 0x000fe40004000000 */
[----:B------:R-:W-:Y:S02]  /*fab0*/  FSEL R205, R205, -INF , !P1 ;  /* 0xff800000cdcd7808 */ /* 0x000fe40004800000 */
[C---:B------:R-:W-:Y:S02]  /*fac0*/  ISETP.GE.AND P0, PT, R13.reuse, R229, PT ;  /* 0x000000e50d00720c */ /* 0x040fe40003f06270 */
[----:B------:R-:W-:Y:S02]  /*fad0*/  ISETP.GE.AND P1, PT, R13, R228, PT ;  /* 0x000000e40d00720c */ /* 0x000fe40003f26270 */
[----:B------:R-:W-:Y:S02]  /*fae0*/  FMNMX3.FTZ R13, R15, R10, R8, !PT ;  /* 0x0000000a0f0d7276 */ /* 0x000fe40007810008 */
[----:B------:R-:W-:Y:S02]  /*faf0*/  FMNMX3.FTZ R4, R2, R11, R5, !PT ;  /* 0x0000000b02047276 */ /* 0x000fe40007810005 */
[----:B------:R-:W-:Y:S02]  /*fb00*/  FMNMX3.FTZ R13, R13, R194, R192, !PT ;  /* 0x000000c20d0d7276 */ /* 0x000fe400078100c0 */
[----:B------:R-:W-:Y:S02]  /*fb10*/  FMNMX3.FTZ R4, R4, R9, R7, !PT ;  /* 0x0000000904047276 */ /* 0x000fe40007810007 */
[----:B------:R-:W-:Y:S02]  /*fb20*/  FSEL R195, R195, -INF , !P3 ;  /* 0xff800000c3c37808 */ /* 0x000fe40005800000 */
[----:B------:R-:W-:Y:S02]  /*fb30*/  FMNMX3.FTZ R13, R13, R174, R172, !PT ;  /* 0x000000ae0d0d7276 */ /* 0x000fe400078100ac */
[----:B------:R-:W-:Y:S02]  /*fb40*/  FSEL R175, R175, -INF , !P4 ;  /* 0xff800000afaf7808 */ /* 0x000fe40006000000 */
[----:B------:R-:W-:Y:S02]  /*fb50*/  FMNMX3.FTZ R4, R4, R197, R195, !PT ;  /* 0x000000c504047276 */ /* 0x000fe400078100c3 */
[-C--:B------:R-:W-:Y:S02]  /*fb60*/  ISETP.GE.AND P3, PT, R19, R228.reuse, PT ;  /* 0x000000e41300720c */ /* 0x080fe40003f66270 */
[----:B------:R-:W-:Y:S02]  /*fb70*/  ISETP.GE.AND P4, PT, R17, R228, PT ;  /* 0x000000e41100720c */ /* 0x000fe40003f86270 */
[----:B------:R-:W-:Y:S02]  /*fb80*/  FMNMX3.FTZ R13, R13, R206, R204, !PT ;  /* 0x000000ce0d0d7276 */ /* 0x000fe400078100cc */
[----:B------:R-:W-:Y:S02]  /*fb90*/  FMNMX3.FTZ R4, R4, R175, R173, !PT ;  /* 0x000000af04047276 */ /* 0x000fe400078100ad */
[----:B------:R-:W-:Y:S02]  /*fba0*/  FSEL R203, R203, -INF , !P3 ;  /* 0xff800000cbcb7808 */ /* 0x000fe40005800000 */
[----:B------:R-:W-:Y:S02]  /*fbb0*/  FSEL R201, R201, -INF , !P4 ;  /* 0xff800000c9c97808 */ /* 0x000fe40006000000 */
[----:B------:R-:W-:Y:S02]  /*fbc0*/  FSEL R190, R190, -INF , !P5 ;  /* 0xff800000bebe7808 */ /* 0x000fe40006800000 */
[CC--:B------:R-:W-:Y:S02]  /*fbd0*/  ISETP.GE.AND P3, PT, R3.reuse, R229.reuse, PT ;  /* 0x000000e50300720c */ /* 0x0c0fe40003f66270 */
[----:B------:R-:W-:Y:S02]  /*fbe0*/  ISETP.GE.AND P4, PT, R3, R228, PT ;  /* 0x000000e40300720c */ /* 0x000fe40003f86270 */
[----:B------:R-:W-:Y:S02]  /*fbf0*/  ISETP.GE.AND P5, PT, R23, R229, PT ;  /* 0x000000e51700720c */ /* 0x000fe40003fa6270 */
[----:B------:R-:W-:Y:S02]  /*fc00*/  FSEL R188, R188, -INF , !P0 ;  /* 0xff800000bcbc7808 */ /* 0x000fe40004000000 */
[----:B------:R-:W-:Y:S02]  /*fc10*/  FMNMX3.FTZ R3, R13, R202, R200, !PT ;  /* 0x000000ca0d037276 */ /* 0x000fe400078100c8 */
[----:B------:R-:W-:Y:S02]  /*fc20*/  FMNMX3.FTZ R4, R4, R207, R205, !PT ;  /* 0x000000cf04047276 */ /* 0x000fe400078100cd */
[----:B------:R-:W-:Y:S02]  /*fc30*/  FSEL R177, R177, -INF , !P5 ;  /* 0xff800000b1b17808 */ /* 0x000fe40006800000 */
[----:B------:R-:W-:Y:S02]  /*fc40*/  FSEL R178, R178, -INF , !P3 ;  /* 0xff800000b2b27808 */ /* 0x000fe40005800000 */
[----:B------:R-:W-:Y:S02]  /*fc50*/  FMNMX3.FTZ R3, R3, R190, R188, !PT ;  /* 0x000000be03037276 */ /* 0x000fe400078100bc */
[----:B------:R-:W-:Y:S02]  /*fc60*/  ISETP.GE.AND P0, PT, R23, R228, PT ;  /* 0x000000e41700720c */ /* 0x000fe40003f06270 */
[----:B------:R-:W-:Y:S01]  /*fc70*/  FSEL R191, R191, -INF , !P6 ;  /* 0xff800000bfbf7808 */ /* 0x000fe20007000000 */
[----:B------:R-:W-:Y:S01]  /*fc80*/  LDSM.16.MT88.4 R20, [R212+0x10000] ;  /* 0x01000000d414783b */ /* 0x000fe20000004200 */
[----:B------:R-:W-:Y:S02]  /*fc90*/  FSEL R189, R189, -INF , !P1 ;  /* 0xff800000bdbd7808 */ /* 0x000fe40004800000 */
[----:B------:R-:W-:Y:S02]  /*fca0*/  FMNMX3.FTZ R4, R4, R203, R201, !PT ;  /* 0x000000cb04047276 */ /* 0x000fe400078100c9 */
[----:B------:R-:W-:Y:S02]  /*fcb0*/  FMNMX3.FTZ R15, R3, R178, R177, !PT ;  /* 0x000000b2030f7276 */ /* 0x000fe400078100b1 */
[----:B------:R-:W-:Y:S02]  /*fcc0*/  FSEL R165, R165, -INF , !P0 ;  /* 0xff800000a5a57808 */ /* 0x000fe40004000000 */
[----:B------:R-:W-:Y:S01]  /*fcd0*/  FMNMX3.FTZ R3, R4, R191, R189, !PT ;  /* 0x000000bf04037276 */ /* 0x000fe200078100bd */
[----:B------:R-:W1:Y:S01]  /*fce0*/  SHFL.BFLY PT, R16, R15, 0x2, 0x1f ;  /* 0x0c401f000f107f89 */ /* 0x000e6200000e0000 */
[----:B------:R-:W-:Y:S02]  /*fcf0*/  FSEL R166, R166, -INF , !P4 ;  /* 0xff800000a6a67808 */ /* 0x000fe40006000000 */
        /* <DEDUP_REMOVED lines=461> */
.L_x_1982:
        /* <DEDUP_REMOVED lines=346> */
.L_x_1988:
[----:B------:R-:W-:Y:S05]  /*12f70*/  BSYNC.RECONVERGENT B0 ;  /* 0x0000000000007941 */ /* 0x000fea0003800200 */
.L_x_1987:
        /* <DEDUP_REMOVED lines=39> */
.L_x_1990:
[----:B------:R-:W-:Y:S05]  /*131f0*/  BSYNC.RECONVERGENT B0 ;  /* 0x0000000000007941 */ /* 0x000fea0003800200 */
.L_x_1989:
        /* <DEDUP_REMOVED lines=26> */
.L_x_1992:
[----:B------:R-:W-:Y:S05]  /*133a0*/  BSYNC.RECONVERGENT B0 ;  /* 0x0000000000007941 */ /* 0x000fea0003800200 */
.L_x_1991:
        /* <DEDUP_REMOVED lines=26> */
.L_x_1994:
[----:B------:R-:W-:Y:S05]  /*13550*/  BSYNC.RECONVERGENT B0 ;  /* 0x0000000000007941 */ /* 0x000fea0003800200 */
.L_x_1993:
        /* <DEDUP_REMOVED lines=25> */
.L_x_1995:
        /* <DEDUP_REMOVED lines=9> */
.L_x_7469:


//--------------------- .text._ZN5flash24flash_fwd_splitkv_kernelI23Flash_fwd_kernel_traitsILi256ELi64ELi64ELi4ELb0ELb0EN7cutlass10bfloat16_tE19Flash_kernel_traitsILi256ELi64ELi64ELi4ES3_EELb0ELb1ELb0ELb0ELb0ELb0ELb0ELb1EEEvNS_16Flash_fwd_paramsE --------------------------
	.section	.text._ZN5flash24flash_fwd_splitkv_kernelI23Flash_fwd_kernel_traitsILi256ELi64ELi64ELi4ELb0ELb0EN7cutlass10bfloat16_tE19Flash_kernel_traitsILi256ELi64ELi64ELi4ES3_EELb0ELb1ELb0ELb0ELb0ELb0ELb0ELb1EEEvNS_16Flash_fwd_paramsE,"ax",@progbits
	.align	128
        .global         _ZN5flash24flash_fwd_splitkv_kernelI23Flash_fwd_kernel_traitsILi256ELi64ELi64ELi4ELb0ELb0EN7cutlass10bfloat16_tE19Flash_kernel_traitsILi256ELi64ELi64ELi4ES3_EELb0ELb1ELb0ELb0ELb0ELb0ELb0ELb1EEEvNS_16Flash_fwd_paramsE
        .type           _ZN5flash24flash_fwd_splitkv_kernelI23Flash_fwd_kernel_traitsILi256ELi64ELi64ELi4ELb0ELb0EN7cutlass10bfloat16_tE19Flash_kernel_traitsILi256ELi64ELi64ELi4ES3_EELb0ELb1ELb0ELb0ELb0ELb0ELb0ELb1EEEvNS_16Flash_fwd_paramsE,@function
        .size           _ZN5flash24flash_fwd_splitkv_kernelI23Flash_fwd_kernel_traitsILi256ELi64ELi64ELi4ELb0ELb0EN7cutlass10bfloat16_tE19Flash_kernel_traitsILi256ELi64ELi64ELi4ES3_EELb0ELb1ELb0ELb0ELb0ELb0ELb0ELb1EEEvNS_16Flash_fwd_paramsE,(.L_x_7470 - _ZN5flash24flash_fwd_splitkv_kernelI23Flash_fwd_kernel_traitsILi256ELi64ELi64ELi4ELb0ELb0EN7cutlass10bfloat16_tE19Flash_kernel_traitsILi256ELi64ELi64ELi4ES3_EELb0ELb1ELb0ELb0ELb0ELb0ELb0ELb1EEEvNS_16Flash_fwd_paramsE)
        .other          _ZN5flash24flash_fwd_splitkv_kernelI23Flash_fwd_kernel_traitsILi256ELi64ELi64ELi4ELb0ELb0EN7cutlass10bfloat16_tE19Flash_kernel_traitsILi256ELi64ELi64ELi4ES3_EELb0ELb1ELb0ELb0ELb0ELb0ELb0ELb1EEEvNS_16Flash_fwd_paramsE,@"STO_CUDA_ENTRY STV_DEFAULT"
_ZN5flash24flash_fwd_splitkv_kernelI23Flash_fwd_kernel_traitsILi256ELi64ELi64ELi4ELb0ELb0EN7cutlass10bfloat16_tE19Flash_kernel_traitsILi256ELi64ELi64ELi4ES3_EELb0ELb1ELb0ELb0ELb0ELb0ELb0ELb1EEEvNS_16Flash_fwd_paramsE:
.text._ZN5flash24flash_fwd_splitkv_kernelI23Flash_fwd_kernel_traitsILi256ELi64ELi64ELi4ELb0ELb0EN7cutlass10bfloat16_tE19Flash_kernel_traitsILi256ELi64ELi64ELi4ES3_EELb0ELb1ELb0ELb0ELb0ELb0ELb0ELb1EEEvNS_16Flash_fwd_paramsE:
[----:B------:R-:W-:Y:S01]  /*0000*/  LDC R1, c[0x0][0x37c] ;  /* 0x0000df00ff017b82 */ /* 0x000fe20000000800 */
[----:B------:R-:W1:Y:S07]  /*0010*/  LDCU.64 UR12, c[0x0][0x460] ;  /* 0x00008c00ff0c77ac */ /* 0x000e6e0008000a00 */
[----:B------:R-:W2:Y:S01]  /*0020*/  S2UR UR33, SR_CTAID.Y ;  /* 0x00000000002179c3 */ /* 0x000ea20000002600 */
[----:B------:R-:W3:Y:S01]  /*0030*/  LDCU.64 UR8, c[0x0][0x478] ;  /* 0x00008f00ff0877ac */ /* 0x000ee20008000a00 */
[----:B------:R-:W4:Y:S01]  /*0040*/  LDCU.64 UR18, c[0x0][0x460] ;  /* 0x00008c00ff1277ac */ /* 0x000f220008000a00 */
[----:B------:R-:W5:Y:S01]  /*0050*/  LDCU.64 UR10, c[0x0][0x470] ;  /* 0x00008e00ff0a77ac */ /* 0x000f620008000a00 */
[----:B------:R-:W4:Y:S01]  /*0060*/  LDCU.U8 UR16, c[0x0][0x532] ;  /* 0x0000a640ff1077ac */ /* 0x000f220008000000 */
[----:B-1----:R-:W-:Y:S01]  /*0070*/  ISETP.NE.U32.AND P4, PT, RZ, UR12, PT ;  /* 0x0000000cff007c0c */ /* 0x002fe2000bf85070 */
[----:B------:R-:W-:Y:S01]  /*0080*/  UISETP.NE.U32.AND UP0, UPT, UR12, URZ, UPT ;  /* 0x000000ff0c00728c */ /* 0x000fe2000bf05070 */
[----:B------:R-:W1:Y:S02]  /*0090*/  LDCU.64 UR6, c[0x0][0x468] ;  /* 0x00008d00ff0677ac */ /* 0x000e640008000a00 */
[----:B------:R-:W-:Y:S01]  /*00a0*/  ISETP.NE.AND.EX P4, PT, RZ, UR13, PT, P4 ;  /* 0x0000000dff007c0c */ /* 0x000fe2000bf85340 */
[----:B---3--:R-:W-:-:S02]  /*00b0*/  UISETP.NE.U32.AND UP3, UPT, UR8, URZ, UPT ;  /* 0x000000ff0800728c */ /* 0x008fc4000bf65070 */
[----:B------:R-:W-:Y:S01]  /*00c0*/  UISETP.NE.AND.EX UP0, UPT, UR13, URZ, UPT, UP0 ;  /* 0x000000ff0d00728c */ /* 0x000fe2000bf05300 */
[----:B------:R-:W3:Y:S01]  /*00d0*/  LDCU.64 UR4, c[0x0][0x358] ;  /* 0x00006b00ff0477ac */ /* 0x000ee20008000a00 */
[----:B-----5:R-:W-:Y:S01]  /*00e0*/  ISETP.NE.U32.AND P0, PT, RZ, UR10, PT ;  /* 0x0000000aff007c0c */ /* 0x020fe2000bf05070 */
[----:B------:R-:W-:-:S03]  /*00f0*/  UISETP.NE.AND.EX UP3, UPT, UR9, URZ, UPT, UP3 ;  /* 0x000000ff0900728c */ /* 0x000fc6000bf65330 */
[----:B------:R-:W-:Y:S01]  /*0100*/  PLOP3.LUT P2, PT, PT, PT, UP0, 0x80, 0x8 ;  /* 0x000000000008781c */ /* 0x000fe20003f4f008 */
[----:B--2---:R-:W-:Y:S01]  /*0110*/  USHF.L.U32 UR15, UR33, 0x2, URZ ;  /* 0x00000002210f7899 */ /* 0x004fe200080006ff */
[----:B------:R-:W-:Y:S01]  /*0120*/  ISETP.NE.AND.EX P0, PT, RZ, UR11, PT, P0 ;  /* 0x0000000bff007c0c */ /* 0x000fe2000bf05300 */
[----:B----4-:R-:W-:Y:S02]  /*0130*/  UIMAD.WIDE.U32 UR18, UR33, 0x4, UR18 ;  /* 0x00000004211278a5 */ /* 0x010fe4000f8e0012 */
[----:B------:R-:W-:Y:S01]  /*0140*/  USHF.R.U32.HI UR14, URZ, 0x1e, UR33 ;  /* 0x0000001eff0e7899 */ /* 0x000fe20008011621 */
[----:B------:R-:W-:Y:S01]  /*0150*/  PLOP3.LUT P1, PT, PT, PT, UP3, 0x80, 0x8 ;  /* 0x000000000008781c */ /* 0x000fe20003f2f038 */
[----:B------:R-:W-:Y:S02]  /*0160*/  UIADD3 UR12, UP2, UPT, UR15, UR10, URZ ;  /* 0x0000000a0f0c7290 */ /* 0x000fe4000ff5e0ff */
[----:B------:R-:W-:Y:S01]  /*0170*/  IMAD.U32 R6, RZ, RZ, UR18 ;  /* 0x00000012ff067e24 */ /* 0x000fe2000f8e00ff */
[----:B------:R-:W-:Y:S01]  /*0180*/  @UP3 UIADD3 UR10, UP1, UPT, UR15, UR8, URZ ;  /* 0x000000080f0a3290 */ /* 0x000fe2000ff3e0ff */
[----:B------:R-:W-:Y:S01]  /*0190*/  IMAD.U32 R7, RZ, RZ, UR19 ;  /* 0x00000013ff077e24 */ /* 0x000fe2000f8e00ff */
[----:B------:R-:W-:-:S02]  /*01a0*/  UIADD3.X UR8, UPT, UPT, UR14, UR11, URZ, UP2, !UPT ;  /* 0x0000000b0e087290 */ /* 0x000fc400097fe4ff */
[----:B------:R-:W-:Y:S02]  /*01b0*/  UISETP.NE.AND UP4, UPT, UR16, URZ, UPT ;  /* 0x000000ff1000728c */ /* 0x000fe4000bf85270 */
[----:B-1----:R-:W-:Y:S01]  /*01c0*/  UISETP.EQ.U32.AND UP2, UPT, UR6, URZ, UPT ;  /* 0x000000ff0600728c */ /* 0x002fe2000bf42070 */
[----:B---3--:R-:W2:Y:S01]  /*01d0*/  @P4 LDG.E R5, desc[UR4][R6.64] ;  /* 0x0000000406054981 */ /* 0x008ea2000c1e1900 */
[----:B------:R-:W-:Y:S02]  /*01e0*/  @UP3 UIADD3.X UR11, UPT, UPT, UR14, UR9, URZ, UP1, !UPT ;  /* 0x000000090e0b3290 */ /* 0x000fe40008ffe4ff */
[----:B------:R-:W-:Y:S01]  /*01f0*/  UISETP.EQ.OR.EX UP2, UPT, UR7, URZ, !UP4, UP2 ;  /* 0x000000ff0700728c */ /* 0x000fe2000e742720 */
[----:B------:R1:W3:Y:S01]  /*0200*/  @P2 LDG.E R2, desc[UR4][R6.64+0x4] ;  /* 0x0000040406022981 */ /* 0x0002e2000c1e1900 */
[----:B------:R-:W-:Y:S01]  /*0210*/  UIADD3 UR9, UP1, UPT, UR15, UR6, URZ ;  /* 0x000000060f097290 */ /* 0x000fe2000ff3e0ff */
[----:B------:R-:W-:-:S03]  /*0220*/  IMAD.U32 R105, RZ, RZ, UR8 ;  /* 0x00000008ff697e24 */ /* 0x000fc6000f8e00ff */
[----:B------:R-:W-:Y:S01]  /*0230*/  PLOP3.LUT P3, PT, PT, PT, UP2, 0x80, 0x8 ;  /* 0x000000000008781c */ /* 0x000fe20003f6f028 */
[----:B------:R-:W-:Y:S01]  /*0240*/  UIADD3.X UR8, UPT, UPT, UR14, UR7, URZ, UP1, !UPT ;  /* 0x000000070e087290 */ /* 0x000fe20008ffe4ff */
[----:B------:R-:W-:Y:S02]  /*0250*/  IMAD.U32 R104, RZ, RZ, UR12 ;  /* 0x0000000cff687e24 */ /* 0x000fe4000f8e00ff */
[----:B------:R-:W-:Y:S01]  /*0260*/  IMAD.U32 R8, RZ, RZ, UR10 ;  /* 0x0000000aff087e24 */ /* 0x000fe2000f8e00ff */
[----:B------:R-:W4:Y:S01]  /*0270*/  S2UR UR25, SR_CTAID.X ;  /* 0x00000000001979c3 */ /* 0x000f220000002500 */
[----:B------:R-:W-:Y:S01]  /*0280*/  IMAD.U32 R9, RZ, RZ, UR11 ;  /* 0x0000000bff097e24 */ /* 0x000fe2000f8e00ff */
[----:B------:R-:W5:Y:S01]  /*0290*/  @P0 LDG.E R3, desc[UR4][R104.64] ;  /* 0x0000000468030981 */ /* 0x000f62000c1e1900 */
[----:B------:R-:W-:Y:S01]  /*02a0*/  UMOV UR20, 0xffffffff ;  /* 0xffffffff00147882 */ /* 0x000fe20000000000 */
[----:B------:R-:W3:Y:S02]  /*02b0*/  @!UP0 LDCU UR21, c[0x0][0x434] ;  /* 0x00008680ff1587ac */ /* 0x000ee40008000800 */
[----:B------:R-:W5:Y:S01]  /*02c0*/  @P1 LDG.E R0, desc[UR4][R8.64] ;  /* 0x0000000408001981 */ /* 0x000f62000c1e1900 */
[----:B------:R-:W5:Y:S01]  /*02d0*/  @!UP3 LDCU UR10, c[0x0][0x43c] ;  /* 0x00008780ff0ab7ac */ /* 0x000f620008000800 */
[----:B-1----:R-:W-:-:S02]  /*02e0*/  IMAD.U32 R6, RZ, RZ, UR9 ;  /* 0x00000009ff067e24 */ /* 0x002fc4000f8e00ff */
[----:B------:R-:W-:Y:S01]  /*02f0*/  IMAD.U32 R7, RZ, RZ, UR8 ;  /* 0x00000008ff077e24 */ /* 0x000fe2000f8e00ff */
[----:B------:R-:W1:Y:S04]  /*0300*/  @!UP3 LDCU.64 UR8, c[0x0][0x488] ;  /* 0x00009100ff08b7ac */ /* 0x000e680008000a00 */
[----:B------:R-:W5:Y:S01]  /*0310*/  @!P3 LDG.E R4, desc[UR4][R6.64] ;  /* 0x000000040604b981 */ /* 0x000f62000c1e1900 */
[----:B------:R-:W-:Y:S01]  /*0320*/  UMOV UR11, URZ ;  /* 0x000000ff000b7c82 */ /* 0x000fe20008000000 */
[----:B----4-:R-:W-:Y:S01]  /*0330*/  USHF.L.U32 UR25, UR25, 0x6, URZ ;  /* 0x0000000619197899 */ /* 0x010fe200080006ff */
[----:B------:R-:W-:Y:S01]  /*0340*/  UMOV UR27, 0xffffffff ;  /* 0xffffffff001b7882 */ /* 0x000fe20000000000 */
[----:B-1----:R-:W-:-:S04]  /*0350*/  @!UP3 UISETP.NE.U32.AND UP2, UPT, UR8, URZ, UPT ;  /* 0x000000ff0800b28c */ /* 0x002fc8000bf45070 */
[----:B------:R-:W-:Y:S01]  /*0360*/  @!UP3 UISETP.NE.AND.EX UP2, UPT, UR9, URZ, UPT, UP2 ;  /* 0x000000ff0900b28c */ /* 0x000fe2000bf45320 */
[----:B--2---:R-:W-:Y:S02]  /*0370*/  @P4 R2UR UR20, R5 ;  /* 0x00000000051442ca */ /* 0x004fe400000e0000 */
[----:B---3--:R-:W-:-:S13]  /*0380*/  @P2 R2UR UR12, R2 ;  /* 0x00000000020c22ca */ /* 0x008fda00000e0000 */
[----:B------:R-:W-:Y:S02]  /*0390*/  @UP0 UIADD3 UR21, UPT, UPT, UR12, -UR20, URZ ;  /* 0x800000140c150290 */ /* 0x000fe4000fffe0ff */
[----:B------:R-:W-:Y:S01]  /*03a0*/  UISETP.NE.U32.AND UP0, UPT, UR6, URZ, UPT ;  /* 0x000000ff0600728c */ /* 0x000fe2000bf05070 */
[----:B-----5:R-:W-:Y:S02]  /*03b0*/  @P0 R2UR UR11, R3 ;  /* 0x00000000030b02ca */ /* 0x020fe400000e0000 */
[----:B------:R-:W-:Y:S01]  /*03c0*/  @P1 R2UR UR26, R0 ;  /* 0x00000000001a12ca */ /* 0x000fe200000e0000 */
[----:B------:R-:W-:Y:S02]  /*03d0*/  UISETP.NE.AND.EX UP0, UPT, UR7, URZ, UPT, UP0 ;  /* 0x000000ff0700728c */ /* 0x000fe4000bf05300 */
[----:B------:R-:W-:Y:S01]  /*03e0*/  UISETP.GT.AND UP1, UPT, UR21, UR25, UPT ;  /* 0x000000191500728c */ /* 0x000fe2000bf24270 */
[----:B------:R-:W-:-:S05]  /*03f0*/  @!P3 R2UR UR27, R4 ;  /* 0x00000000041bb2ca */ /* 0x000fca00000e0000 */
[----:B------:R-:W-:Y:S01]  /*0400*/  PLOP3.LUT P1, PT, PT, PT, UP1, 0x80, 0x8 ;  /* 0x000000000008781c */ /* 0x000fe20003f2f018 */
[----:B------:R-:W-:-:S03]  /*0410*/  @!UP3 USEL UR6, UR10, URZ, UP2 ;  /* 0x000000ff0a06b287 */ /* 0x000fc60009000000 */
[----:B------:R-:W-:Y:S01]  /*0420*/  @UP3 UIADD3 UR26, UPT, UPT, UR26, -UR11, URZ ;  /* 0x8000000b1a1a3290 */ /* 0x000fe2000fffe0ff */
[----:B------:R-:W1:Y:S01]  /*0430*/  @!UP0 LDCU UR24, c[0x0][0x438] ;  /* 0x00008700ff1887ac */ /* 0x000e620008000800 */
[----:B------:R-:W-:Y:S10]  /*0440*/  BRA.U !UP0, `(.L_x_1996) ;  /* 0x0000000108187547 */ /* 0x000ff4000b800000 */
[----:B------:R-:W-:-:S13]  /*0450*/  PLOP3.LUT P2, PT, PT, PT, UP4, 0x80, 0x8 ;  /* 0x000000000008781c */ /* 0x000fda0003f4f048 */
[----:B------:R-:W2:Y:S04]  /*0460*/  @P2 LDG.E R0, desc[UR4][R6.64+0x4] ;  /* 0x0000040406002981 */ /* 0x000ea8000c1e1900 */
[----:B------:R-:W3:Y:S01]  /*0470*/  @!P2 LDG.E R2, desc[UR4][R6.64] ;  /* 0x000000040602a981 */ /* 0x000ee2000c1e1900 */
[----:B--2---:R-:W-:-:S13]  /*0480*/  @P2 R2UR UR7, R0 ;  /* 0x00000000000722ca */ /* 0x004fda00000e0000 */
[----:B-1----:R-:W-:-:S07]  /*0490*/  @UP4 UIADD3 UR24, UPT, UPT, UR7, -UR27, URZ ;  /* 0x8000001b07184290 */ /* 0x002fce000fffe0ff */
[----:B---3--:R-:W-:-:S15]  /*04a0*/  @!P2 R2UR UR24, R2 ;  /* 0x000000000218a2ca */ /* 0x008fde00000e0000 */
.L_x_1996:
[----:B-1----:R-:W-:Y:S01]  /*04b0*/  UIADD3 UR24, UPT, UPT, UR24, -UR11, URZ ;  /* 0x8000000b18187290 */ /* 0x002fe2000fffe0ff */
[----:B------:R-:W-:Y:S11]  /*04c0*/  @!P1 EXIT ;  /* 0x000000000000994d */ /* 0x000ff60003800000 */
[----:B------:R-:W1:Y:S01]  /*04d0*/  LDCU UR7, c[0x0][0x508] ;  /* 0x0000a100ff0777ac */ /* 0x000e620008000800 */
[----:B------:R-:W2:Y:S01]  /*04e0*/  S2R R61, SR_TID.X ;  /* 0x00000000003d7919 */ /* 0x000ea20000002100 */
[----:B------:R-:W3:Y:S01]  /*04f0*/  LDCU UR12, c[0x0][0x438] ;  /* 0x00008700ff0c77ac */ /* 0x000ee20008000800 */
[----:B------:R-:W-:Y:S01]  /*0500*/  @!UP3 UIADD3 UR26, UPT, UPT, UR24, UR6, URZ ;  /* 0x00000006181ab290 */ /* 0x000fe2000fffe0ff */
[----:B------:R-:W4:Y:S03]  /*0510*/  LDCU UR23, c[0x0][0x504] ;  /* 0x0000a080ff1777ac */ /* 0x000f260008000800 */
[----:B------:R-:W-:-:S04]  /*0520*/  UIADD3 UR9, UPT, UPT, UR26, 0x3f, URZ ;  /* 0x0000003f1a097890 */ /* 0x000fc8000fffe0ff */
[----:B------:R-:W-:Y:S02]  /*0530*/  UIADD3 UR6, UPT, UPT, UR9, UR25, -UR21 ;  /* 0x0000001909067290 */ /* 0x000fe4000fffe815 */
[----:B------:R-:W-:Y:S02]  /*0540*/  USHF.R.S32.HI UR8, URZ, 0x1f, UR9 ;  /* 0x0000001fff087899 */ /* 0x000fe40008011409 */
[----:B-1----:R-:W-:Y:S02]  /*0550*/  UIADD3 UR7, UPT, UPT, UR6, 0x40, UR7 ;  /* 0x0000004006077890 */ /* 0x002fe4000fffe007 */
[----:B---3--:R-:W-:Y:S02]  /*0560*/  UIADD3 UR12, UPT, UPT, UR12, 0x3f, URZ ;  /* 0x0000003f0c0c7890 */ /* 0x008fe4000fffe0ff */
[----:B------:R-:W-:Y:S02]  /*0570*/  USHF.R.S32.HI UR6, URZ, 0x1f, UR7 ;  /* 0x0000001fff067899 */ /* 0x000fe40008011407 */
[----:B------:R-:W-:-:S02]  /*0580*/  ULEA.HI UR8, UR8, UR9, URZ, 0x6 ;  /* 0x0000000908087291 */ /* 0x000fc4000f8f30ff */
[----:B------:R-:W-:Y:S02]  /*0590*/  ULEA.HI UR6, UR6, UR7, URZ, 0x6 ;  /* 0x0000000706067291 */ /* 0x000fe4000f8f30ff */
[----:B------:R-:W-:Y:S02]  /*05a0*/  USHF.R.S32.HI UR10, URZ, 0x1f, UR12 ;  /* 0x0000001fff0a7899 */ /* 0x000fe4000801140c */
[----:B----4-:R-:W-:Y:S02]  /*05b0*/  UIADD3 UR23, UPT, UPT, UR21, UR23, URZ ;  /* 0x0000001715177290 */ /* 0x010fe4000fffe0ff */
[----:B------:R-:W-:Y:S02]  /*05c0*/  USHF.R.S32.HI UR8, URZ, 0x6, UR8 ;  /* 0x00000006ff087899 */ /* 0x000fe40008011408 */
[----:B------:R-:W-:Y:S02]  /*05d0*/  USHF.R.S32.HI UR6, URZ, 0x6, UR6 ;  /* 0x00000006ff067899 */ /* 0x000fe40008011406 */
[----:B------:R-:W-:-:S02]  /*05e0*/  ULEA.HI UR10, UR10, UR12, URZ, 0x6 ;  /* 0x0000000c0a0a7291 */ /* 0x000fc4000f8f30ff */
[----:B------:R-:W-:Y:S01]  /*05f0*/  UIADD3 UR7, UPT, UPT, -UR23, UR25, UR26 ;  /* 0x0000001917077290 */ /* 0x000fe2000fffe11a */
[----:B------:R-:W-:Y:S01]  /*0600*/  IMAD.U32 R0, RZ, RZ, UR8 ;  /* 0x00000008ff007e24 */ /* 0x000fe2000f8e00ff */
[----:B------:R-:W-:Y:S01]  /*0610*/  USHF.R.S32.HI UR10, URZ, 0x6, UR10 ;  /* 0x00000006ff0a7899 */ /* 0x000fe2000801140a */
[----:B------:R-:W-:Y:S01]  /*0620*/  IMAD.U32 R3, RZ, RZ, UR6 ;  /* 0x00000006ff037e24 */ /* 0x000fe2000f8e00ff */
[----:B------:R-:W-:-:S04]  /*0630*/  USHF.R.S32.HI UR6, URZ, 0x1f, UR7 ;  /* 0x0000001fff067899 */ /* 0x000fc80008011407 */
[----:B------:R-:W-:Y:S01]  /*0640*/  VIMNMX3 R0, R0, UR10, R3, PT ;  /* 0x0000000a00007c0f */ /* 0x000fe2000b800103 */
[----:B------:R-:W-:Y:S01]  /*0650*/  ULEA.HI UR7, UR6, UR7, URZ, 0x6 ;  /* 0x0000000706077291 */ /* 0x000fe2000f8f30ff */
[----:B------:R-:W-:Y:S02]  /*0660*/  UMOV UR10, UR33 ;  /* 0x00000021000a7c82 */ /* 0x000fe40008000000 */
[----:B------:R-:W-:Y:S01]  /*0670*/  R2UR UR22, R0 ;  /* 0x00000000001672ca */ /* 0x000fe200000e0000 */
[----:B------:R-:W-:Y:S02]  /*0680*/  USHF.R.S32.HI UR7, URZ, 0x6, UR7 ;  /* 0x00000006ff077899 */ /* 0x000fe40008011407 */
[----:B------:R-:W1:Y:S02]  /*0690*/  S2UR UR6, SR_CTAID.Z ;  /* 0x00000000000679c3 */ /* 0x000e640000002700 */
[----:B------:R-:W-:-:S04]  /*06a0*/  UISETP.LT.AND UP0, UPT, URZ, UR7, UPT ;  /* 0x00000007ff00728c */ /* 0x000fc8000bf01270 */
[----:B------:R-:W-:-:S04]  /*06b0*/  USEL UR7, URZ, UR7, !UP0 ;  /* 0x00000007ff077287 */ /* 0x000fc8000c000000 */
[----:B------:R-:W-:-:S09]  /*06c0*/  UISETP.GE.AND UP0, UPT, UR7, UR22, UPT ;  /* 0x000000160700728c */ /* 0x000fd2000bf06270 */
[----:B--2---:R-:W-:Y:S05]  /*06d0*/  BRA.U !UP0, `(.L_x_1997) ;  /* 0x0000000908447547 */ /* 0x004fea000b800000 */
[----:B------:R-:W-:Y:S01]  /*06e0*/  UISETP.NE.AND UP0, UPT, UR20, -0x1, UPT ;  /* 0xffffffff1400788c */ /* 0x000fe2000bf05270 */
[----:B------:R-:W-:Y:S01]  /*06f0*/  IMAD.SHL.U32 R2, R61, 0x8, RZ ;  /* 0x000000083d027824 */ /* 0x000fe200078e00ff */
[----:B------:R-:W2:Y:S01]  /*0700*/  LDCU.64 UR12, c[0x0][0x408] ;  /* 0x00008100ff0c77ac */ /* 0x000ea20008000a00 */
[----:B------:R-:W-:Y:S01]  /*0710*/  IMAD.MOV.U32 R3, RZ, RZ, RZ ;  /* 0x000000ffff037224 */ /* 0x000fe200078e00ff */
[----:B------:R-:W-:Y:S01]  /*0720*/  SHF.R.U32.HI R61, RZ, 0x3, R61 ;  /* 0x00000003ff3d7819 */ /* 0x000fe2000001163d */
[----:B------:R-:W-:Y:S01]  /*0730*/  BSSY.RECONVERGENT B0, `(.L_x_1998) ;  /* 0x0000031000007945 */ /* 0x000fe20003800200 */
[----:B------:R-:W3:Y:S01]  /*0740*/  LDCU.64 UR8, c[0x0][0x410] ;  /* 0x00008200ff0877ac */ /* 0x000ee20008000a00 */
[----:B------:R-:W-:Y:S02]  /*0750*/  LOP3.LUT R2, R2, 0x38, RZ, 0xc0, !PT ;  /* 0x0000003802027812 */ /* 0x000fe400078ec0ff */
[C---:B------:R-:W-:Y:S01]  /*0760*/  VIADD R7, R61.reuse, 0x10 ;  /* 0x000000103d077836 */ /* 0x040fe20000000000 */
[----:B------:R-:W1:Y:S01]  /*0770*/  LDCU UR7, c[0x0][0x3e0] ;  /* 0x00007c00ff0777ac */ /* 0x000e620008000800 */
[----:B------:R-:W-:-:S02]  /*0780*/  IADD3 R6, PT, PT, R61, 0x20, RZ ;  /* 0x000000203d067810 */ /* 0x000fc40007ffe0ff */
[C---:B------:R-:W-:Y:S01]  /*0790*/  LOP3.LUT R10, R2.reuse, 0x40, RZ, 0xfc, !PT ;  /* 0x00000040020a7812 */ /* 0x040fe200078efcff */
[----:B------:R-:W4:Y:S01]  /*07a0*/  @!UP0 LDCU.64 UR14, c[0x0][0x400] ;  /* 0x00008000ff0e87ac */ /* 0x000f220008000a00 */
[C---:B------:R-:W-:Y:S02]  /*07b0*/  LOP3.LUT R9, R2.reuse, 0x80, RZ, 0xfc, !PT ;  /* 0x0000008002097812 */ /* 0x040fe400078efcff */
[----:B------:R-:W-:Y:S01]  /*07c0*/  LOP3.LUT R8, R2, 0xc0, RZ, 0xfc, !PT ;  /* 0x000000c002087812 */ /* 0x000fe200078efcff */
[----:B------:R-:W5:Y:S01]  /*07d0*/  LDCU UR11, c[0x0][0x434] ;  /* 0x00008680ff0b77ac */ /* 0x000f620008000800 */
[----:B--2---:R-:W-:Y:S01]  /*07e0*/  IMAD.U32 R5, RZ, RZ, UR12 ;  /* 0x0000000cff057e24 */ /* 0x004fe2000f8e00ff */
[----:B------:R-:W-:Y:S01]  /*07f0*/  MOV R0, UR13 ;  /* 0x0000000d00007c02 */ /* 0x000fe20008000f00 */
[----:B------:R-:W-:Y:S02]  /*0800*/  @UP0 UIMAD.WIDE.U32 UR18, UR20, UR12, URZ ;  /* 0x0000000c141202a5 */ /* 0x000fe4000f8e00ff */
[----:B------:R-:W-:Y:S01]  /*0810*/  IMAD.WIDE.U32 R4, R5, UR25, R2 ;  /* 0x0000001905047c25 */ /* 0x000fe2000f8e0002 */
[----:B------:R-:W-:-:S03]  /*0820*/  UIADD3 UR21, UPT, UPT, -UR25, UR21, URZ ;  /* 0x0000001519157290 */ /* 0x000fc6000fffe1ff */
[----:B------:R-:W-:Y:S01]  /*0830*/  IMAD R0, R0, UR25, R5 ;  /* 0x0000001900007c24 */ /* 0x000fe2000f8e0205 */
[----:B-1----:R-:W-:Y:S01]  /*0840*/  UIMAD UR7, UR10, UR7, UR6 ;  /* 0x000000070a0772a4 */ /* 0x002fe2000f8e0206 */
[----:B---3--:R-:W-:Y:S01]  /*0850*/  IMAD.U32 R12, RZ, RZ, UR8 ;  /* 0x00000008ff0c7e24 */ /* 0x008fe2000f8e00ff */
[----:B------:R-:W-:Y:S01]  /*0860*/  ISETP.GE.AND P1, PT, R61, UR21, PT ;  /* 0x000000153d007c0c */ /* 0x000fe2000bf26270 */
[----:B----4-:R-:W-:Y:S01]  /*0870*/  @!UP0 UIMAD.WIDE.U32 UR16, UR33, UR14, URZ ;  /* 0x0000000e211082a5 */ /* 0x010fe2000f8e00ff */
[----:B------:R-:W-:Y:S01]  /*0880*/  IMAD.U32 R17, RZ, RZ, UR9 ;  /* 0x00000009ff117e24 */ /* 0x000fe2000f8e00ff */
[----:B------:R-:W-:Y:S02]  /*0890*/  ISETP.GE.AND P6, PT, R6, UR21, PT ;  /* 0x0000001506007c0c */ /* 0x000fe4000bfc6270 */
[----:B------:R-:W-:Y:S02]  /*08a0*/  @!UP0 UIMAD UR15, UR33, UR15, UR17 ;  /* 0x0000000f210f82a4 */ /* 0x000fe4000f8e0211 */
[----:B------:R-:W-:Y:S01]  /*08b0*/  @UP0 UIMAD UR15, UR20, UR13, UR19 ;  /* 0x0000000d140f02a4 */ /* 0x000fe2000f8e0213 */
[----:B------:R-:W-:Y:S01]  /*08c0*/  @UP0 UMOV UR16, UR18 ;  /* 0x0000001200100c82 */ /* 0x000fe20008000000 */
[----:B-----5:R-:W-:Y:S01]  /*08d0*/  UIMAD UR25, UR7, UR11, UR25 ;  /* 0x0000000b071972a4 */ /* 0x020fe2000f8e0219 */
[----:B------:R-:W-:-:S04]  /*08e0*/  IADD3 R4, P0, PT, R4, UR16, RZ ;  /* 0x0000001004047c10 */ /* 0x000fc8000ff1e0ff */
        /* <DEDUP_REMOVED lines=21> */
.L_x_1999:
[----:B------:R-:W-:Y:S05]  /*0a40*/  BSYNC.RECONVERGENT B0 ;  /* 0x0000000000007941 */ /* 0x000fea0003800200 */
.L_x_1998:
        /* <DEDUP_REMOVED lines=23> */
.L_x_2001:
[----:B------:R-:W-:Y:S05]  /*0bc0*/  BSYNC.RECONVERGENT B0 ;  /* 0x0000000000007941 */ /* 0x000fea0003800200 */
.L_x_2000:
        /* <DEDUP_REMOVED lines=22> */
.L_x_2003:
[----:B------:R-:W-:Y:S05]  /*0d30*/  BSYNC.RECONVERGENT B0 ;  /* 0x0000000000007941 */ /* 0x000fea0003800200 */
.L_x_2002:
        /* <DEDUP_REMOVED lines=21> */
.L_x_2005:
[----:B------:R-:W-:Y:S05]  /*0e90*/  BSYNC.RECONVERGENT B0 ;  /* 0x0000000000007941 */ /* 0x000fea0003800200 */
.L_x_2004:
        /* <DEDUP_REMOVED lines=21> */
.L_x_1997:
[----:B------:R-:W2:Y:S01]  /*0ff0*/  LDCU.64 UR8, c[0x0][0x4d8] ;  /* 0x00009b00ff0877ac */ /* 0x000ea20008000a00 */
[----:B------:R-:W3:Y:S01]  /*1000*/  LDCU.64 UR12, c[0x0][0x4e0] ;  /* 0x00009c00ff0c77ac */ /* 0x000ee20008000a00 */
[----:B--2---:R-:W-:-:S04]  /*1010*/  UISETP.NE.U32.AND UP1, UPT, UR8, URZ, UPT ;  /* 0x000000ff0800728c */ /* 0x004fc8000bf25070 */
[----:B------:R-:W-:Y:S02]  /*1020*/  UISETP.NE.AND.EX UP1, UPT, UR9, URZ, UPT, UP1 ;  /* 0x000000ff0900728c */ /* 0x000fe4000bf25310 */
[----:B---3--:R-:W-:-:S04]  /*1030*/  UISETP.NE.U32.AND UP0, UPT, UR12, URZ, UPT ;  /* 0x000000ff0c00728c */ /* 0x008fc8000bf05070 */
        /* <DEDUP_REMOVED lines=8> */
.L_x_2006:
[----:B------:R-:W-:Y:S05]  /*10c0*/  BRA.U !UP0, `(.L_x_2007) ;  /* 0x00000005089c7547 */ /* 0x000fea000b800000 */
[----:B------:R-:W2:Y:S01]  /*10d0*/  LDC R7, c[0x0][0x4f0] ;  /* 0x00013c00ff077b82 */ /* 0x000ea20000000800 */
[----:B------:R-:W-:Y:S01]  /*10e0*/  ULEA UR18, UR22, 0xffffffc0, 0x6 ;  /* 0xffffffc016127891 */ /* 0x000fe2000f8e30ff */
[----:B------:R-:W-:Y:S01]  /*10f0*/  IMAD.MOV.U32 R4, RZ, RZ, RZ ;  /* 0x000000ffff047224 */ /* 0x000fe200078e00ff */
[----:B------:R-:W3:Y:S04]  /*1100*/  LDCU.64 UR8, c[0x0][0x4e8] ;  /* 0x00009d00ff0877ac */ /* 0x000ee80008000a00 */
[----:B------:R-:W-:Y:S01]  /*1110*/  MOV R0, UR18 ;  /* 0x0000001200007c02 */ /* 0x000fe20008000f00 */
[----:B------:R-:W4:Y:S03]  /*1120*/  LDCU.64 UR16, c[0x0][0x3b8] ;  /* 0x00007700ff1077ac */ /* 0x000f260008000a00 */
[----:B------:R-:W-:Y:S01]  /*1130*/  IABS R0, R0 ;  /* 0x0000000000007213 */ /* 0x000fe20000000000 */
[----:B------:R-:W5:Y:S01]  /*1140*/  LDCU.64 UR14, c[0x0][0x3c0] ;  /* 0x00007800ff0e77ac */ /* 0x000f620008000a00 */
[----:B---3--:R-:W-:Y:S01]  /*1150*/  UIMAD.WIDE.U32 UR10, UR33, UR8, URZ ;  /* 0x00000008210a72a5 */ /* 0x008fe2000f8e00ff */
[----:B--2---:R-:W-:-:S03]  /*1160*/  IABS R3, R7 ;  /* 0x0000000700037213 */ /* 0x004fc60000000000 */
[----:B------:R-:W-:Y:S02]  /*1170*/  UIMAD UR9, UR33, UR9, UR11 ;  /* 0x00000009210972a4 */ /* 0x000fe4000f8e020b */
[----:B------:R-:W-:Y:S01]  /*1180*/  ULEA UR8, UP0, UR10, UR12, 0x2 ;  /* 0x0000000c0a087291 */ /* 0x000fe2000f8010ff */
[----:B------:R-:W2:Y:S03]  /*1190*/  I2F.RP R8, R3 ;  /* 0x0000000300087306 */ /* 0x000ea60000209400 */
[----:B------:R-:W-:Y:S02]  /*11a0*/  ULEA.HI.X UR9, UR10, UR13, UR9, 0x2, UP0 ;  /* 0x0000000d0a097291 */ /* 0x000fe400080f1409 */
[----:B------:R-:W-:Y:S01]  /*11b0*/  MOV R230, UR8 ;  /* 0x0000000800e67c02 */ /* 0x000fe20008000f00 */
[----:B------:R-:W3:Y:S03]  /*11c0*/  LDCU.64 UR10, c[0x0][0x3a0] ;  /* 0x00007400ff0a77ac */ /* 0x000ee60008000a00 */
[----:B------:R-:W-:-:S05]  /*11d0*/  IMAD.U32 R231, RZ, RZ, UR9 ;  /* 0x00000009ffe77e24 */ /* 0x000fca000f8e00ff */
[----:B------:R-:W4:Y:S01]  /*11e0*/  LDCU.64 UR8, c[0x0][0x3a8] ;  /* 0x00007500ff0877ac */ /* 0x000f220008000a00 */
[----:B--2---:R-:W2:Y:S02]  /*11f0*/  MUFU.RCP R6, R8 ;  /* 0x0000000800067308 */ /* 0x004ea40000001000 */
[----:B--2---:R-:W-:-:S06]  /*1200*/  IADD3 R6, PT, PT, R6, 0xffffffe, RZ ;  /* 0x0ffffffe06067810 */ /* 0x004fcc0007ffe0ff */
[----:B------:R-:W2:Y:S02]  /*1210*/  F2I.FTZ.U32.TRUNC.NTZ R5, R6 ;  /* 0x0000000600057305 */ /* 0x000ea4000021f000 */
[----:B--2---:R-:W-:-:S04]  /*1220*/  IMAD.MOV R2, RZ, RZ, -R5 ;  /* 0x000000ffff027224 */ /* 0x004fc800078e0a05 */
[----:B------:R-:W-:-:S04]  /*1230*/  IMAD R2, R2, R3, RZ ;  /* 0x0000000302027224 */ /* 0x000fc800078e02ff */
[----:B------:R-:W-:Y:S01]  /*1240*/  IMAD.HI.U32 R5, R5, R2, R4 ;  /* 0x0000000205057227 */ /* 0x000fe200078e0004 */
[----:B------:R-:W-:-:S05]  /*1250*/  MOV R2, R0 ;  /* 0x0000000000027202 */ /* 0x000fca0000000f00 */
[----:B------:R-:W-:Y:S02]  /*1260*/  IMAD.HI.U32 R4, R5, R2, RZ ;  /* 0x0000000205047227 */ /* 0x000fe400078e00ff */
[----:B------:R-:W2:Y:S02]  /*1270*/  LDC R5, c[0x0][0x3e8] ;  /* 0x0000fa00ff057b82 */ /* 0x000ea40000000800 */
        /* <DEDUP_REMOVED lines=8> */
[----:B------:R-:W-:-:S07]  /*1300*/  ISETP.GE.AND P1, PT, R0, RZ, PT ;  /* 0x000000ff0000720c */ /* 0x000fce0003f26270 */
[----:B------:R-:W-:-:S05]  /*1310*/  @P3 IADD3 R4, PT, PT, R4, 0x1, RZ ;  /* 0x0000000104043810 */ /* 0x000fca0007ffe0ff */
[----:B------:R-:W-:-:S05]  /*1320*/  IMAD.MOV.U32 R2, RZ, RZ, R4 ;  /* 0x000000ffff027224 */ /* 0x000fca00078e0004 */
[----:B------:R-:W-:Y:S02]  /*1330*/  @!P1 IADD3 R2, PT, PT, -R2, RZ, RZ ;  /* 0x000000ff02029210 */ /* 0x000fe40007ffe1ff */
[----:B------:R-:W-:-:S05]  /*1340*/  @!P2 LOP3.LUT R2, RZ, R7, RZ, 0x33, !PT ;  /* 0x00000007ff02a212 */ /* 0x000fca00078e33ff */
[----:B------:R-:W-:-:S05]  /*1350*/  IMAD.WIDE R12, R2, 0x4, R230 ;  /* 0x00000004020c7825 */ /* 0x000fca00078e02e6 */
[----:B------:R-:W5:Y:S01]  /*1360*/  LDG.E R6, desc[UR4][R12.64] ;  /* 0x000000040c067981 */ /* 0x000f62000c1e1900 */
[----:B--2---:R-:W-:Y:S02]  /*1370*/  IABS R0, R5 ;  /* 0x0000000500007213 */ /* 0x004fe40000000000 */
[----:B------:R-:W-:Y:S01]  /*1380*/  IADD3 R2, PT, PT, -R2, RZ, RZ ;  /* 0x000000ff02027210 */ /* 0x000fe20007ffe1ff */
[----:B------:R-:W2:Y:S01]  /*1390*/  S2R R3, SR_CTAID.Z ;  /* 0x0000000000037919 */ /* 0x000ea20000002700 */
[----:B------:R-:W1:Y:S01]  /*13a0*/  I2F.RP R10, R0 ;  /* 0x00000000000a7306 */ /* 0x000e620000209400 */
[----:B------:R-:W-:Y:S02]  /*13b0*/  ISETP.NE.AND P4, PT, R5, RZ, PT ;  /* 0x000000ff0500720c */ /* 0x000fe40003f85270 */
[----:B------:R-:W-:-:S05]  /*13c0*/  IMAD R2, R7, R2, UR18 ;  /* 0x0000001207027e24 */ /* 0x000fca000f8e0202 */
[----:B-1----:R-:W1:Y:S01]  /*13d0*/  MUFU.RCP R8, R10 ;  /* 0x0000000a00087308 */ /* 0x002e620000001000 */
[----:B--2---:R-:W-:Y:S02]  /*13e0*/  IABS R3, R3 ;  /* 0x0000000300037213 */ /* 0x004fe40000000000 */
[----:B-1----:R-:W-:-:S05]  /*13f0*/  IADD3 R8, PT, PT, R8, 0xffffffe, RZ ;  /* 0x0ffffffe08087810 */ /* 0x002fca0007ffe0ff */
[----:B------:R-:W1:Y:S02]  /*1400*/  F2I.FTZ.U32.TRUNC.NTZ R9, R8 ;  /* 0x0000000800097305 */ /* 0x000e64000021f000 */
[----:B-1----:R-:W-:Y:S01]  /*1410*/  IADD3 R4, PT, PT, RZ, -R9, RZ ;  /* 0x80000009ff047210 */ /* 0x002fe20007ffe0ff */
[----:B------:R-:W-:-:S04]  /*1420*/  IMAD.MOV.U32 R8, RZ, RZ, RZ ;  /* 0x000000ffff087224 */ /* 0x000fc800078e00ff */
[----:B------:R-:W-:-:S04]  /*1430*/  IMAD R4, R4, R0, RZ ;  /* 0x0000000004047224 */ /* 0x000fc800078e02ff */
[----:B------:R-:W-:Y:S01]  /*1440*/  IMAD.HI.U32 R9, R9, R4, R8 ;  /* 0x0000000409097227 */ /* 0x000fe200078e0008 */
[----:B------:R-:W-:-:S05]  /*1450*/  MOV R4, R3 ;  /* 0x0000000300047202 */ /* 0x000fca0000000f00 */
        /* <DEDUP_REMOVED lines=10> */
[----:B------:R-:W-:-:S05]  /*1500*/  SHF.R.S32.HI R0, RZ, 0x1f, R2 ;  /* 0x0000001fff007819 */ /* 0x000fca0000011402 */
[----:B------:R-:W-:-:S05]  /*1510*/  @P2 VIADD R16, R16, 0x1 ;  /* 0x0000000110102836 */ /* 0x000fca0000000000 */
[----:B------:R-:W-:-:S04]  /*1520*/  MOV R4, R16 ;  /* 0x0000001000047202 */ /* 0x000fc80000000f00 */
[----:B------:R-:W-:Y:S02]  /*1530*/  @!P3 IADD3 R4, PT, PT, -R4, RZ, RZ ;  /* 0x000000ff0404b210 */ /* 0x000fe40007ffe1ff */
[----:B-----5:R-:W-:Y:S01]  /*1540*/  SHF.R.S32.HI R3, RZ, 0x1f, R6 ;  /* 0x0000001fff037819 */ /* 0x020fe20000011406 */
[----:B---3--:R-:W-:-:S04]  /*1550*/  IMAD.WIDE.U32 R10, R6, UR10, RZ ;  /* 0x0000000a060a7c25 */ /* 0x008fc8000f8e00ff */
[C---:B------:R-:W-:Y:S02]  /*1560*/  IMAD R9, R3.reuse, UR10, RZ ;  /* 0x0000000a03097c24 */ /* 0x040fe4000f8e02ff */
[----:B----4-:R-:W-:Y:S02]  /*1570*/  IMAD R3, R3, UR8, RZ ;  /* 0x0000000803037c24 */ /* 0x010fe4000f8e02ff */
[C---:B------:R-:W-:Y:S02]  /*1580*/  IMAD R9, R6.reuse, UR11, R9 ;  /* 0x0000000b06097c24 */ /* 0x040fe4000f8e0209 */
[C---:B------:R-:W-:Y:S02]  /*1590*/  IMAD R8, R6.reuse, UR9, R3 ;  /* 0x0000000906087c24 */ /* 0x040fe4000f8e0203 */
[----:B------:R-:W-:Y:S01]  /*15a0*/  IMAD.WIDE.U32 R6, R6, UR8, RZ ;  /* 0x0000000806067c25 */ /* 0x000fe2000f8e00ff */
[----:B------:R-:W1:Y:S01]  /*15b0*/  LDCU.128 UR8, c[0x0][0x3d0] ;  /* 0x00007a00ff0877ac */ /* 0x000e620008000c00 */
[----:B------:R-:W-:-:S02]  /*15c0*/  IADD3 R11, PT, PT, R11, R9, RZ ;  /* 0x000000090b0b7210 */ /* 0x000fc40007ffe0ff */
[----:B------:R-:W-:Y:S01]  /*15d0*/  IMAD.IADD R9, R7, 0x1, R8 ;  /* 0x0000000107097824 */ /* 0x000fe200078e0208 */
[----:B------:R-:W-:Y:S01]  /*15e0*/  MOV R8, R6 ;  /* 0x0000000600087202 */ /* 0x000fe20000000f00 */
[C---:B------:R-:W-:Y:S02]  /*15f0*/  IMAD R3, R0.reuse, UR16, RZ ;  /* 0x0000001000037c24 */ /* 0x040fe4000f8e02ff */
[----:B------:R-:W-:Y:S01]  /*1600*/  IMAD R7, R0, UR14, RZ ;  /* 0x0000000e00077c24 */ /* 0x000fe2000f8e02ff */
[----:B------:R-:W-:Y:S01]  /*1610*/  SEL R0, R5, R4, !P4 ;  /* 0x0000000405007207 */ /* 0x000fe20006000000 */
[C---:B------:R-:W-:Y:S02]  /*1620*/  IMAD R3, R2.reuse, UR17, R3 ;  /* 0x0000001102037c24 */ /* 0x040fe4000f8e0203 */
[----:B------:R-:W-:-:S04]  /*1630*/  IMAD.WIDE.U32 R10, R2, UR16, R10 ;  /* 0x00000010020a7c25 */ /* 0x000fc8000f8e000a */
[C---:B------:R-:W-:Y:S02]  /*1640*/  IMAD R7, R2.reuse, UR15, R7 ;  /* 0x0000000f02077c24 */ /* 0x040fe4000f8e0207 */
[----:B------:R-:W-:Y:S01]  /*1650*/  IMAD.WIDE.U32 R8, R2, UR14, R8 ;  /* 0x0000000e02087c25 */ /* 0x000fe2000f8e0008 */
[----:B------:R-:W-:-:S03]  /*1660*/  SHF.R.S32.HI R2, RZ, 0x1f, R0 ;  /* 0x0000001fff027819 */ /* 0x000fc60000011400 */
[----:B------:R-:W-:Y:S01]  /*1670*/  IMAD.IADD R11, R11, 0x1, R3 ;  /* 0x000000010b0b7824 */ /* 0x000fe200078e0203 */
[----:B------:R-:W-:Y:S01]  /*1680*/  IADD3 R9, PT, PT, R9, R7, RZ ;  /* 0x0000000709097210 */ /* 0x000fe20007ffe0ff */
[C---:B-1----:R-:W-:Y:S02]  /*1690*/  IMAD R3, R2.reuse, UR8, RZ ;  /* 0x0000000802037c24 */ /* 0x042fe4000f8e02ff */
[----:B------:R-:W-:Y:S02]  /*16a0*/  IMAD R7, R2, UR10, RZ ;  /* 0x0000000a02077c24 */ /* 0x000fe4000f8e02ff */
[C---:B------:R-:W-:Y:S02]  /*16b0*/  IMAD R3, R0.reuse, UR9, R3 ;  /* 0x0000000900037c24 */ /* 0x040fe4000f8e0203 */
[----:B------:R-:W-:-:S04]  /*16c0*/  IMAD.WIDE.U32 R10, R0, UR8, R10 ;  /* 0x00000008000a7c25 */ /* 0x000fc8000f8e000a */
[C---:B------:R-:W-:Y:S02]  /*16d0*/  IMAD R7, R0.reuse, UR11, R7 ;  /* 0x0000000b00077c24 */ /* 0x040fe4000f8e0207 */
[----:B------:R-:W-:Y:S01]  /*16e0*/  IMAD.WIDE.U32 R8, R0, UR10, R8 ;  /* 0x0000000a00087c25 */ /* 0x000fe2000f8e0008 */
[----:B------:R-:W-:-:S03]  /*16f0*/  IADD3 R0, PT, PT, R11, R3, RZ ;  /* 0x000000030b007210 */ /* 0x000fc60007ffe0ff */
[----:B------:R-:W-:Y:S01]  /*1700*/  IMAD.MOV.U32 R2, RZ, RZ, R10 ;  /* 0x000000ffff027224 */ /* 0x000fe200078e000a */
[----:B------:R-:W-:Y:S02]  /*1710*/  IADD3 R3, PT, PT, R9, R7, RZ ;  /* 0x0000000709037210 */ /* 0x000fe40007ffe0ff */
[----:B------:R-:W-:Y:S01]  /*1720*/  MOV R4, R8 ;  /* 0x0000000800047202 */ /* 0x000fe20000000f00 */
[----:B------:R-:W-:Y:S06]  /*1730*/  BRA `(.L_x_2008) ;  /* 0x0000000400807947 */ /* 0x000fec0003800000 */
.L_x_2007:
[----:B------:R-:W-:-:S09]  /*1740*/  UISETP.NE.AND UP0, UPT, UR27, -0x1, UPT ;  /* 0xffffffff1b00788c */ /* 0x000fd2000bf05270 */
[----:B------:R-:W-:Y:S05]  /*1750*/  BRA.U UP0, `(.L_x_2009) ;  /* 0x0000000100347547 */ /* 0x000fea000b800000 */
[----:B------:R-:W2:Y:S01]  /*1760*/  LDCU.64 UR16, c[0x0][0x3b8] ;  /* 0x00007700ff1077ac */ /* 0x000ea20008000a00 */
[----:B------:R-:W3:Y:S01]  /*1770*/  LDCU.64 UR8, c[0x0][0x3a0] ;  /* 0x00007400ff0877ac */ /* 0x000ee20008000a00 */
[----:B------:R-:W-:Y:S02]  /*1780*/  USHF.R.S32.HI UR14, URZ, 0x1f, UR11 ;  /* 0x0000001fff0e7899 */ /* 0x000fe4000801140b */
[----:B------:R-:W-:Y:S02]  /*1790*/  USHF.R.S32.HI UR15, URZ, 0x1f, UR10 ;  /* 0x0000001fff0f7899 */ /* 0x000fe4000801140a */
[----:B--2---:R-:W-:Y:S02]  /*17a0*/  UIMAD UR14, UR14, UR16, URZ ;  /* 0x000000100e0e72a4 */ /* 0x004fe4000f8e02ff */
[----:B------:R-:W-:Y:S02]  /*17b0*/  UIMAD.WIDE.U32 UR18, UR11, UR16, URZ ;  /* 0x000000100b1272a5 */ /* 0x000fe4000f8e00ff */
[----:B------:R-:W-:-:S02]  /*17c0*/  UIMAD UR14, UR11, UR17, UR14 ;  /* 0x000000110b0e72a4 */ /* 0x000fc4000f8e020e */
[----:B---3--:R-:W-:Y:S02]  /*17d0*/  UIMAD UR15, UR15, UR8, URZ ;  /* 0x000000080f0f72a4 */ /* 0x008fe4000f8e02ff */
[----:B------:R-:W-:Y:S02]  /*17e0*/  UIADD3 UR19, UPT, UPT, UR19, UR14, URZ ;  /* 0x0000000e13137290 */ /* 0x000fe4000fffe0ff */
[----:B------:R-:W-:Y:S02]  /*17f0*/  UIMAD UR9, UR10, UR9, UR15 ;  /* 0x000000090a0972a4 */ /* 0x000fe4000f8e020f */
[----:B------:R-:W-:-:S04]  /*1800*/  UIMAD.WIDE.U32 UR18, UR10, UR8, UR18 ;  /* 0x000000080a1272a5 */ /* 0x000fc8000f8e0012 */
[----:B------:R-:W-:Y:S01]  /*1810*/  UIADD3 UR19, UPT, UPT, UR19, UR9, URZ ;  /* 0x0000000913137290 */ /* 0x000fe2000fffe0ff */
[----:B------:R-:W-:Y:S11]  /*1820*/  BRA `(.L_x_2010) ;  /* 0x0000000000187947 */ /* 0x000ff60003800000 */
.L_x_2009:
[----:B------:R-:W2:Y:S01]  /*1830*/  LDCU.64 UR16, c[0x0][0x3b8] ;  /* 0x00007700ff1077ac */ /* 0x000ea20008000a00 */
[----:B------:R-:W-:-:S04]  /*1840*/  UIADD3 UR19, UPT, UPT, UR11, UR27, URZ ;  /* 0x0000001b0b137290 */ /* 0x000fc8000fffe0ff */
[----:B--2---:R-:W-:Y:S02]  /*1850*/  UIMAD.WIDE.U32 UR8, UR19, UR16, URZ ;  /* 0x00000010130872a5 */ /* 0x004fe4000f8e00ff */
[----:B------:R-:W-:-:S04]  /*1860*/  UIMAD UR19, UR19, UR17, URZ ;  /* 0x00000011131372a4 */ /* 0x000fc8000f8e02ff */
[----:B------:R-:W-:Y:S01]  /*1870*/  UIADD3 UR19, UPT, UPT, UR9, UR19, URZ ;  /* 0x0000001309137290 */ /* 0x000fe2000fffe0ff */
[----:B------:R-:W-:-:S11]  /*1880*/  UMOV UR18, UR8 ;  /* 0x0000000800127c82 */ /* 0x000fd60008000000 */
.L_x_2010:
[----:B------:R-:W-:Y:S05]  /*1890*/  BRA.U UP0, `(.L_x_2011) ;  /* 0x0000000100347547 */ /* 0x000fea000b800000 */
[----:B------:R-:W2:Y:S01]  /*18a0*/  LDCU.64 UR14, c[0x0][0x3c0] ;  /* 0x00007800ff0e77ac */ /* 0x000ea20008000a00 */
[----:B------:R-:W3:Y:S01]  /*18b0*/  LDCU.64 UR8, c[0x0][0x3a8] ;  /* 0x00007500ff0877ac */ /* 0x000ee20008000a00 */
[----:B------:R-:W-:-:S04]  /*18c0*/  USHF.R.S32.HI UR27, URZ, 0x1f, UR11 ;  /* 0x0000001fff1b7899 */ /* 0x000fc8000801140b */
[----:B--2---:R-:W-:Y:S02]  /*18d0*/  UIMAD UR27, UR27, UR14, URZ ;  /* 0x0000000e1b1b72a4 */ /* 0x004fe4000f8e02ff */
[----:B------:R-:W-:Y:S02]  /*18e0*/  UIMAD.WIDE.U32 UR28, UR11, UR14, URZ ;  /* 0x0000000e0b1c72a5 */ /* 0x000fe4000f8e00ff */
[----:B------:R-:W-:Y:S02]  /*18f0*/  UIMAD UR27, UR11, UR15, UR27 ;  /* 0x0000000f0b1b72a4 */ /* 0x000fe4000f8e021b */
[----:B------:R-:W-:Y:S02]  /*1900*/  USHF.R.S32.HI UR11, URZ, 0x1f, UR10 ;  /* 0x0000001fff0b7899 */ /* 0x000fe4000801140a */
[----:B------:R-:W-:Y:S02]  /*1910*/  UIADD3 UR29, UPT, UPT, UR29, UR27, URZ ;  /* 0x0000001b1d1d7290 */ /* 0x000fe4000fffe0ff */
[----:B---3--:R-:W-:-:S04]  /*1920*/  UIMAD UR11, UR11, UR8, URZ ;  /* 0x000000080b0b72a4 */ /* 0x008fc8000f8e02ff */
[----:B------:R-:W-:Y:S02]  /*1930*/  UIMAD UR9, UR10, UR9, UR11 ;  /* 0x000000090a0972a4 */ /* 0x000fe4000f8e020b */
[----:B------:R-:W-:-:S04]  /*1940*/  UIMAD.WIDE.U32 UR10, UR10, UR8, UR28 ;  /* 0x000000080a0a72a5 */ /* 0x000fc8000f8e001c */
[----:B------:R-:W-:Y:S01]  /*1950*/  UIADD3 UR9, UPT, UPT, UR11, UR9, URZ ;  /* 0x000000090b097290 */ /* 0x000fe2000fffe0ff */
[----:B------:R-:W-:Y:S11]  /*1960*/  BRA `(.L_x_2012) ;  /* 0x0000000000187947 */ /* 0x000ff60003800000 */
.L_x_2011:
[----:B------:R-:W2:Y:S01]  /*1970*/  LDCU.64 UR14, c[0x0][0x3c0] ;  /* 0x00007800ff0e77ac */ /* 0x000ea20008000a00 */
[----:B------:R-:W-:-:S04]  /*1980*/  UIADD3 UR11, UPT, UPT, UR11, UR27, URZ ;  /* 0x0000001b0b0b7290 */ /* 0x000fc8000fffe0ff */
[----:B--2---:R-:W-:Y:S02]  /*1990*/  UIMAD.WIDE.U32 UR8, UR11, UR14, URZ ;  /* 0x0000000e0b0872a5 */ /* 0x004fe4000f8e00ff */
[----:B------:R-:W-:-:S04]  /*19a0*/  UIMAD UR11, UR11, UR15, URZ ;  /* 0x0000000f0b0b72a4 */ /* 0x000fc8000f8e02ff */
[----:B------:R-:W-:Y:S01]  /*19b0*/  UIADD3 UR9, UPT, UPT, UR9, UR11, URZ ;  /* 0x0000000b09097290 */ /* 0x000fe2000fffe0ff */
[----:B------:R-:W-:-:S11]  /*19c0*/  UMOV UR10, UR8 ;  /* 0x00000008000a7c82 */ /* 0x000fd60008000000 */
.L_x_2012:
[----:B------:R-:W2:Y:S01]  /*19d0*/  LDC R5, c[0x0][0x3e8] ;  /* 0x0000fa00ff057b82 */ /* 0x000ea20000000800 */
[----:B------:R-:W3:Y:S01]  /*19e0*/  S2R R2, SR_CTAID.Z ;  /* 0x0000000000027919 */ /* 0x000ee20000002700 */
[----:B------:R-:W-:Y:S01]  /*19f0*/  ULEA UR8, UR22, 0xffffffc0, 0x6 ;  /* 0xffffffc016087891 */ /* 0x000fe2000f8e30ff */
[----:B------:R-:W-:Y:S01]  /*1a00*/  CS2R R230, SRZ ;  /* 0x0000000000e67805 */ /* 0x000fe2000001ff00 */
[----:B------:R-:W-:Y:S01]  /*1a10*/  UMOV UR11, UR9 ;  /* 0x00000009000b7c82 */ /* 0x000fe20008000000 */
[----:B------:R-:W-:Y:S01]  /*1a20*/  UMOV UR28, UR18 ;  /* 0x00000012001c7c82 */ /* 0x000fe20008000000 */
[----:B------:R-:W-:Y:S01]  /*1a30*/  UMOV UR29, UR19 ;  /* 0x00000013001d7c82 */ /* 0x000fe20008000000 */
[----:B------:R-:W-:Y:S02]  /*1a40*/  UIMAD.WIDE.U32 UR18, UR8, UR14, UR10 ;  /* 0x0000000e081272a5 */ /* 0x000fe4000f8e000a */
[----:B------:R-:W-:Y:S02]  /*1a50*/  UIMAD.WIDE.U32 UR10, UR8, UR16, UR28 ;  /* 0x00000010080a72a5 */ /* 0x000fe4000f8e001c */
[----:B------:R-:W-:-:S02]  /*1a60*/  UIMAD UR9, UR8, UR15, UR19 ;  /* 0x0000000f080972a4 */ /* 0x000fc4000f8e0213 */
[----:B------:R-:W-:Y:S01]  /*1a70*/  UIMAD UR8, UR8, UR17, UR11 ;  /* 0x00000011080872a4 */ /* 0x000fe2000f8e020b */
[----:B------:R-:W-:Y:S01]  /*1a80*/  IMAD.U32 R15, RZ, RZ, UR19 ;  /* 0x00000013ff0f7e24 */ /* 0x000fe2000f8e00ff */
[----:B------:R-:W-:Y:S01]  /*1a90*/  MOV R14, UR18 ;  /* 0x00000012000e7c02 */ /* 0x000fe20008000f00 */
[----:B------:R-:W-:Y:S01]  /*1aa0*/  IMAD.U32 R11, RZ, RZ, UR11 ;  /* 0x0000000bff0b7e24 */ /* 0x000fe2000f8e00ff */
[----:B------:R-:W-:Y:S02]  /*1ab0*/  MOV R10, UR10 ;  /* 0x0000000a000a7c02 */ /* 0x000fe40008000f00 */
[----:B------:R-:W-:Y:S01]  /*1ac0*/  MOV R15, UR9 ;  /* 0x00000009000f7c02 */ /* 0x000fe20008000f00 */
[----:B------:R-:W-:Y:S01]  /*1ad0*/  IMAD.U32 R11, RZ, RZ, UR8 ;  /* 0x00000008ff0b7e24 */ /* 0x000fe2000f8e00ff */
[----:B--2---:R-:W-:Y:S02]  /*1ae0*/  IABS R0, R5 ;  /* 0x0000000500007213 */ /* 0x004fe40000000000 */
[----:B------:R-:W-:-:S02]  /*1af0*/  ISETP.NE.AND P4, PT, R5, RZ, PT ;  /* 0x000000ff0500720c */ /* 0x000fc40003f85270 */
[----:B------:R-:W2:Y:S01]  /*1b00*/  I2F.RP R4, R0 ;  /* 0x0000000000047306 */ /* 0x000ea20000209400 */
[----:B---3--:R-:W-:-:S07]  /*1b10*/  IABS R2, R2 ;  /* 0x0000000200027213 */ /* 0x008fce0000000000 */
[----:B--2---:R-:W2:Y:S02]  /*1b20*/  MUFU.RCP R6, R4 ;  /* 0x0000000400067308 */ /* 0x004ea40000001000 */
[----:B--2---:R-:W-:-:S06]  /*1b30*/  VIADD R6, R6, 0xffffffe ;  /* 0x0ffffffe06067836 */ /* 0x004fcc0000000000 */
[----:B------:R-:W2:Y:S02]  /*1b40*/  F2I.FTZ.U32.TRUNC.NTZ R7, R6 ;  /* 0x0000000600077305 */ /* 0x000ea4000021f000 */
[----:B--2---:R-:W-:Y:S01]  /*1b50*/  IADD3 R3, PT, PT, RZ, -R7, RZ ;  /* 0x80000007ff037210 */ /* 0x004fe20007ffe0ff */
[----:B------:R-:W-:-:S04]  /*1b60*/  IMAD.MOV.U32 R6, RZ, RZ, RZ ;  /* 0x000000ffff067224 */ /* 0x000fc800078e00ff */
[----:B------:R-:W-:-:S04]  /*1b70*/  IMAD R3, R3, R0, RZ ;  /* 0x0000000003037224 */ /* 0x000fc800078e02ff */
[----:B------:R-:W-:Y:S02]  /*1b80*/  IMAD.HI.U32 R3, R7, R3, R6 ;  /* 0x0000000307037227 */ /* 0x000fe400078e0006 */
[----:B------:R-:W2:Y:S04]  /*1b90*/  LDC.64 R6, c[0x0][0x3d8] ;  /* 0x0000f600ff067b82 */ /* 0x000ea80000000a00 */
[----:B------:R-:W-:-:S05]  /*1ba0*/  IMAD.HI.U32 R16, R3, R2, RZ ;  /* 0x0000000203107227 */ /* 0x000fca00078e00ff */
[----:B------:R-:W-:-:S05]  /*1bb0*/  IADD3 R3, PT, PT, -R16, RZ, RZ ;  /* 0x000000ff10037210 */ /* 0x000fca0007ffe1ff */
[----:B------:R-:W-:-:S05]  /*1bc0*/  IMAD R3, R0, R3, R2 ;  /* 0x0000000300037224 */ /* 0x000fca00078e0202 */
[----:B------:R-:W-:-:S13]  /*1bd0*/  ISETP.GT.U32.AND P2, PT, R0, R3, PT ;  /* 0x000000030000720c */ /* 0x000fda0003f44070 */
[----:B------:R-:W-:Y:S01]  /*1be0*/  @!P2 IMAD.IADD R3, R3, 0x1, -R0 ;  /* 0x000000010303a824 */ /* 0x000fe200078e0a00 */
[----:B------:R-:W-:-:S04]  /*1bf0*/  @!P2 IADD3 R16, PT, PT, R16, 0x1, RZ ;  /* 0x000000011010a810 */ /* 0x000fc80007ffe0ff */
[----:B------:R-:W-:Y:S02]  /*1c00*/  ISETP.GE.U32.AND P1, PT, R3, R0, PT ;  /* 0x000000000300720c */ /* 0x000fe40003f26070 */
[----:B-1----:R-:W-:Y:S01]  /*1c10*/  LOP3.LUT R0, R5, UR6, RZ, 0x3c, !PT ;  /* 0x0000000605007c12 */ /* 0x002fe2000f8e3cff */
[----:B------:R-:W1:Y:S01]  /*1c20*/  LDC.64 R2, c[0x0][0x3d0] ;  /* 0x0000f400ff027b82 */ /* 0x000e620000000a00 */
[----:B------:R-:W-:Y:S02]  /*1c30*/  LOP3.LUT R5, RZ, R5, RZ, 0x33, !PT ;  /* 0x00000005ff057212 */ /* 0x000fe400078e33ff */
[----:B------:R-:W-:-:S07]  /*1c40*/  ISETP.GE.AND P3, PT, R0, RZ, PT ;  /* 0x000000ff0000720c */ /* 0x000fce0003f66270 */
[----:B------:R-:W-:-:S05]  /*1c50*/  @P1 VIADD R16, R16, 0x1 ;  /* 0x0000000110101836 */ /* 0x000fca0000000000 */
[----:B------:R-:W-:-:S05]  /*1c60*/  MOV R0, R16 ;  /* 0x0000001000007202 */ /* 0x000fca0000000f00 */
[----:B------:R-:W-:-:S05]  /*1c70*/  @!P3 IMAD.MOV R0, RZ, RZ, -R0 ;  /* 0x000000ffff00b224 */ /* 0x000fca00078e0a00 */
[----:B------:R-:W-:-:S04]  /*1c80*/  SEL R9, R5, R0, !P4 ;  /* 0x0000000005097207 */ /* 0x000fc80006000000 */
[----:B------:R-:W-:Y:S01]  /*1c90*/  SHF.R.S32.HI R13, RZ, 0x1f, R9 ;  /* 0x0000001fff0d7819 */ /* 0x000fe20000011409 */
[----:B-1----:R-:W-:-:S04]  /*1ca0*/  IMAD.WIDE.U32 R10, R9, R2, R10 ;  /* 0x00000002090a7225 */ /* 0x002fc800078e000a */
[C---:B--2---:R-:W-:Y:S02]  /*1cb0*/  IMAD R4, R13.reuse, R6, RZ ;  /* 0x000000060d047224 */ /* 0x044fe400078e02ff */
[----:B------:R-:W-:Y:S01]  /*1cc0*/  IMAD R0, R13, R2, RZ ;  /* 0x000000020d007224 */ /* 0x000fe200078e02ff */
[----:B------:R-:W-:Y:S01]  /*1cd0*/  MOV R2, R10 ;  /* 0x0000000a00027202 */ /* 0x000fe20000000f00 */
[----:B------:R-:W-:-:S04]  /*1ce0*/  IMAD.WIDE.U32 R12, R9, R6, R14 ;  /* 0x00000006090c7225 */ /* 0x000fc800078e000e */
[C---:B------:R-:W-:Y:S01]  /*1cf0*/  IMAD R7, R9.reuse, R7, R4 ;  /* 0x0000000709077224 */ /* 0x040fe200078e0204 */
[----:B------:R-:W-:Y:S01]  /*1d00*/  MOV R4, R12 ;  /* 0x0000000c00047202 */ /* 0x000fe20000000f00 */
[----:B------:R-:W-:Y:S02]  /*1d10*/  IMAD R0, R9, R3, R0 ;  /* 0x0000000309007224 */ /* 0x000fe400078e0200 */
[----:B------:R-:W-:Y:S02]  /*1d20*/  IMAD.IADD R3, R13, 0x1, R7 ;  /* 0x000000010d037824 */ /* 0x000fe400078e0207 */
[----:B------:R-:W-:-:S07]  /*1d30*/  IMAD.IADD R0, R11, 0x1, R0 ;  /* 0x000000010b007824 */ /* 0x000fce00078e0200 */
.L_x_2008:
[----:B------:R-:W-:Y:S01]  /*1d40*/  UISETP.NE.AND UP0, UPT, UR20, -0x1, UPT ;  /* 0xffffffff1400788c */ /* 0x000fe2000bf05270 */
[----:B------:R-:W-:Y:S01]  /*1d50*/  IMAD.MOV.U32 R80, RZ, RZ, RZ ;  /* 0x000000ffff507224 */ /* 0x000fe200078e00ff */
[----:B------:R-:W1:Y:S01]  /*1d60*/  LDCU.64 UR18, c[0x0][0x3b0] ;  /* 0x00007600ff1277ac */ /* 0x000e620008000a00 */
[----:B------:R-:W2:Y:S01]  /*1d70*/  LDCU.64 UR28, c[0x0][0x3c8] ;  /* 0x00007900ff1c77ac */ /* 0x000ea20008000a00 */
[----:B------:R-:W-:-:S03]  /*1d80*/  IMAD.SHL.U32 R73, R61, 0x8, RZ ;  /* 0x000000083d497824 */ /* 0x000fc600078e00ff */
[----:B------:R3:W5:Y:S01]  /*1d90*/  @P0 LDG.E R80, desc[UR4][R104.64] ;  /* 0x0000000468500981 */ /* 0x000762000c1e1900 */
[----:B------:R-:W-:Y:S01]  /*1da0*/  SHF.R.U32.HI R102, RZ, 0x3, R61 ;  /* 0x00000003ff667819 */ /* 0x000fe2000001163d */
[----:B------:R-:W4:Y:S02]  /*1db0*/  LDC R69, c[0x0][0x450] ;  /* 0x00011400ff457b82 */ /* 0x000f240000000800 */
[----:B------:R-:W3:Y:S01]  /*1dc0*/  @!UP0 LDCU.64 UR8, c[0x0][0x398] ;  /* 0x00007300ff0887ac */ /* 0x000ee20008000a00 */
[----:B------:R-:W-:Y:S01]  /*1dd0*/  LOP3.LUT R12, R73, 0x38, RZ, 0xc0, !PT ;  /* 0x00000038490c7812 */ /* 0x000fe200078ec0ff */
[----:B------:R-:W4:Y:S01]  /*1de0*/  S2R R101, SR_CTAID.X ;  /* 0x0000000000657919 */ /* 0x000f220000002500 */
[C---:B------:R-:W-:Y:S01]  /*1df0*/  IMAD.SHL.U32 R67, R61.reuse, 0x4, RZ ;  /* 0x000000043d437824 */ /* 0x040fe200078e00ff */
[----:B------:R-:W-:Y:S01]  /*1e00*/  SHF.L.U32 R62, R61, 0x6, RZ ;  /* 0x000000063d3e7819 */ /* 0x000fe200000006ff */
[----:B------:R-:W-:Y:S01]  /*1e10*/  IMAD.MOV.U32 R103, RZ, RZ, RZ ;  /* 0x000000ffff677224 */ /* 0x000fe200078e00ff */
[C---:B------:R-:W-:Y:S01]  /*1e20*/  IADD3 R10, P0, PT, R12.reuse, R4, RZ ;  /* 0x000000040c0a7210 */ /* 0x040fe20007f1e0ff */
[----:B------:R-:W-:Y:S01]  /*1e30*/  USHF.L.U64.HI UR27, UR16, 0x4, UR17 ;  /* 0x00000004101b7899 */ /* 0x000fe20008010211 */
[----:B------:R-:W-:Y:S01]  /*1e40*/  IADD3 R8, P1, PT, R12, R2, RZ ;  /* 0x000000020c087210 */ /* 0x000fe20007f3e0ff */
[----:B-1----:R-:W-:Y:S01]  /*1e50*/  @UP0 UIMAD.WIDE.U32 UR10, UR20, UR18, URZ ;  /* 0x00000012140a02a5 */ /* 0x002fe2000f8e00ff */
[----:B------:R-:W-:Y:S01]  /*1e60*/  LOP3.LUT R67, R67, 0x1c, RZ, 0xc0, !PT ;  /* 0x0000001c43437812 */ /* 0x000fe200078ec0ff */
[----:B------:R-:W-:Y:S01]  /*1e70*/  IMAD.X R11, RZ, RZ, R3, P0 ;  /* 0x000000ffff0b7224 */ /* 0x000fe200000e0603 */
[----:B------:R-:W-:Y:S01]  /*1e80*/  LOP3.LUT R62, R62, 0x1c0, RZ, 0xc0, !PT ;  /* 0x000001c03e3e7812 */ /* 0x000fe200078ec0ff */
[----:B--2---:R-:W-:Y:S01]  /*1e90*/  IMAD.U32 R2, RZ, RZ, UR28 ;  /* 0x0000001cff027e24 */ /* 0x004fe2000f8e00ff */
[----:B------:R-:W-:Y:S01]  /*1ea0*/  SHF.R.U32.HI R63, RZ, 0x1, R61 ;  /* 0x00000001ff3f7819 */ /* 0x000fe2000001163d */
[----:B------:R-:W-:Y:S01]  /*1eb0*/  IMAD.X R9, RZ, RZ, R0, P1 ;  /* 0x000000ffff097224 */ /* 0x000fe200008e0600 */
[----:B------:R-:W-:Y:S01]  /*1ec0*/  MOV R0, UR29 ;  /* 0x0000001d00007c02 */ /* 0x000fe20008000f00 */
[----:B------:R-:W-:Y:S01]  /*1ed0*/  USHF.L.U32 UR28, UR16, 0x4, URZ ;  /* 0x00000004101c7899 */ /* 0x000fe200080006ff */
[----:B------:R-:W-:Y:S01]  /*1ee0*/  LOP3.LUT R62, R62, 0x38, R73, 0xf8, !PT ;  /* 0x000000383e3e7812 */ /* 0x000fe200078ef849 */
[----:B---3--:R-:W-:Y:S01]  /*1ef0*/  @!UP0 UIMAD.WIDE.U32 UR30, UR33, UR8, URZ ;  /* 0x00000008211e82a5 */ /* 0x008fe2000f8e00ff */
[----:B------:R-:W-:Y:S01]  /*1f00*/  IMAD.WIDE.U32 R8, R102, UR16, R8 ;  /* 0x0000001066087c25 */ /* 0x000fe2000f8e0008 */
[----:B------:R-:W-:Y:S01]  /*1f10*/  USHF.L.U64.HI UR29, UR14, 0x4, UR15 ;  /* 0x000000040e1d7899 */ /* 0x000fe2000801020f */
[----:B------:R-:W-:Y:S01]  /*1f20*/  LOP3.LUT R60, R62, 0x8, R63, 0x78, !PT ;  /* 0x000000083e3c7812 */ /* 0x000fe200078e783f */
[----:B------:R-:W-:Y:S01]  /*1f30*/  @!UP0 UIMAD UR9, UR33, UR9, UR31 ;  /* 0x00000009210982a4 */ /* 0x000fe2000f8e021f */
[----:B----4-:R-:W-:Y:S01]  /*1f40*/  LEA.HI R69, R69, R69, RZ, 0x1 ;  /* 0x0000004545457211 */ /* 0x010fe200078f08ff */
[----:B------:R-:W-:Y:S01]  /*1f50*/  @UP0 UIMAD UR9, UR20, UR19, UR11 ;  /* 0x00000013140902a4 */ /* 0x000fe2000f8e020b */
[----:B------:R-:W-:Y:S01]  /*1f60*/  IMAD R77, R102, UR17, R9 ;  /* 0x00000011664d7c24 */ /* 0x000fe2000f8e0209 */
[----:B------:R-:W-:Y:S01]  /*1f70*/  @!UP0 UMOV UR8, UR30 ;  /* 0x0000001e00088c82 */ /* 0x000fe20008000000 */
[----:B------:R-:W-:Y:S01]  /*1f80*/  @UP0 UMOV UR8, UR10 ;  /* 0x0000000a00080c82 */ /* 0x000fe20008000000 */
[----:B------:R-:W1:Y:S01]  /*1f90*/  LDCU.64 UR10, c[0x0][0x388] ;  /* 0x00007100ff0a77ac */ /* 0x000e620008000a00 */
[----:B------:R-:W-:Y:S01]  /*1fa0*/  IADD3 R6, P2, PT, R12, UR8, RZ ;  /* 0x000000080c067c10 */ /* 0x000fe2000ff5e0ff */
[C---:B------:R-:W-:Y:S01]  /*1fb0*/  IMAD.SHL.U32 R76, R8.reuse, 0x2, RZ ;  /* 0x00000002084c7824 */ /* 0x040fe200078e00ff */
[----:B------:R-:W-:Y:S01]  /*1fc0*/  SHF.R.S32.HI R69, RZ, 0x1, R69 ;  /* 0x00000001ff457819 */ /* 0x000fe20000011445 */
[----:B------:R-:W-:Y:S01]  /*1fd0*/  UIADD3 UR31, UPT, UPT, UR22, -0x1, URZ ;  /* 0xffffffff161f7890 */ /* 0x000fe2000fffe0ff */
[----:B------:R-:W-:Y:S01]  /*1fe0*/  IADD3.X R7, PT, PT, RZ, UR9, RZ, P2, !PT ;  /* 0x00000009ff077c10 */ /* 0x000fe200097fe4ff */
[----:B------:R-:W-:Y:S01]  /*1ff0*/  IMAD.WIDE.U32 R100, R101, 0x40, R102 ;  /* 0x0000004065647825 */ /* 0x000fe200078e0066 */
[----:B------:R-:W2:Y:S01]  /*2000*/  LDCU.64 UR8, c[0x0][0x390] ;  /* 0x00007200ff0877ac */ /* 0x000ea20008000a00 */
[----:B------:R-:W-:-:S02]  /*2010*/  SHF.L.U64.HI R77, R8, 0x1, R77 ;  /* 0x00000001084d7819 */ /* 0x000fc4000001024d */
[----:B------:R-:W-:Y:S01]  /*2020*/  IMAD.WIDE.U32 R2, R2, UR6, R6 ;  /* 0x0000000602027c25 */ /* 0x000fe2000f8e0006 */
[----:B------:R-:W-:Y:S01]  /*2030*/  LOP3.LUT R9, R12, 0x40, RZ, 0xfc, !PT ;  /* 0x000000400c097812 */ /* 0x000fe200078efcff */
[----:B------:R-:W-:Y:S02]  /*2040*/  USHF.L.U32 UR30, UR14, 0x4, URZ ;  /* 0x000000040e1e7899 */ /* 0x000fe400080006ff */
[----:B------:R-:W-:Y:S01]  /*2050*/  IMAD.WIDE.U32 R6, R102, UR14, R10 ;  /* 0x0000000e66067c25 */ /* 0x000fe2000f8e000a */
[C---:B------:R-:W-:Y:S01]  /*2060*/  LOP3.LUT R11, R12.reuse, 0x80, RZ, 0xfc, !PT ;  /* 0x000000800c0b7812 */ /* 0x040fe200078efcff */
[----:B------:R-:W-:Y:S01]  /*2070*/  USHF.L.U32 UR34, UR22, 0x6, URZ ;  /* 0x0000000616227899 */ /* 0x000fe200080006ff */
[----:B------:R-:W-:Y:S01]  /*2080*/  LOP3.LUT R10, R12, 0xc0, RZ, 0xfc, !PT ;  /* 0x000000c00c0a7812 */ /* 0x000fe200078efcff */
[----:B------:R-:W-:Y:S01]  /*2090*/  IMAD R75, R102, UR15, R7 ;  /* 0x0000000f664b7c24 */ /* 0x000fe2000f8e0207 */
[----:B-1----:R-:W-:Y:S01]  /*20a0*/  IADD3 R76, P1, PT, R76, UR10, RZ ;  /* 0x0000000a4c4c7c10 */ /* 0x002fe2000ff3e0ff */
[----:B------:R-:W-:Y:S01]  /*20b0*/  IMAD R7, R0, UR6, R3 ;  /* 0x0000000600077c24 */ /* 0x000fe2000f8e0203 */
[----:B------:R-:W-:Y:S01]  /*20c0*/  USHF.R.S32.HI UR6, URZ, 0x1f, UR24 ;  /* 0x0000001fff067899 */ /* 0x000fe20008011418 */
[C---:B------:R-:W-:Y:S01]  /*20d0*/  IMAD.SHL.U32 R74, R6.reuse, 0x2, RZ ;  /* 0x00000002064a7824 */ /* 0x040fe200078e00ff */
[----:B------:R-:W-:Y:S01]  /*20e0*/  SHF.L.U64.HI R75, R6, 0x1, R75 ;  /* 0x00000001064b7819 */ /* 0x000fe2000001024b */
[----:B------:R-:W-:Y:S01]  /*20f0*/  IMAD R3, R101, UR18, RZ ;  /* 0x0000001265037c24 */ /* 0x000fe2000f8e02ff */
[----:B------:R-:W-:Y:S01]  /*2100*/  ULEA.HI UR6, UR6, UR24, URZ, 0x6 ;  /* 0x0000001806067291 */ /* 0x000fe2000f8f30ff */
[----:B------:R-:W-:Y:S01]  /*2110*/  IMAD R68, R102, R69, R67 ;  /* 0x0000004566447224 */ /* 0x000fe200078e0243 */
[----:B--2---:R-:W-:Y:S01]  /*2120*/  IADD3 R74, P0, PT, R74, UR8, RZ ;  /* 0x000000084a4a7c10 */ /* 0x004fe2000ff1e0ff */
[----:B------:R-:W-:Y:S01]  /*2130*/  IMAD.MOV.U32 R6, RZ, RZ, R2 ;  /* 0x000000ffff067224 */ /* 0x000fe200078e0002 */
[----:B------:R-:W-:Y:S01]  /*2140*/  USHF.R.S32.HI UR6, URZ, 0x6, UR6 ;  /* 0x00000006ff067899 */ /* 0x000fe20008011406 */
[C---:B------:R-:W-:Y:S01]  /*2150*/  IMAD R3, R100.reuse, UR19, R3 ;  /* 0x0000001364037c24 */ /* 0x040fe2000f8e0203 */
[----:B------:R-:W-:Y:S01]  /*2160*/  IADD3.X R77, PT, PT, R77, UR11, RZ, P1, !PT ;  /* 0x0000000b4d4d7c10 */ /* 0x000fe20008ffe4ff */
[----:B------:R-:W-:Y:S01]  /*2170*/  IMAD.IADD R67, R67, 0x1, R68 ;  /* 0x0000000143437824 */ /* 0x000fe200078e0244 */
[----:B------:R-:W-:Y:S01]  /*2180*/  UISETP.LT.AND UP0, UPT, UR7, UR6, UPT ;  /* 0x000000060700728c */ /* 0x000fe2000bf01270 */
[----:B------:R-:W-:Y:S01]  /*2190*/  IMAD.WIDE.U32 R100, R100, UR18, R6 ;  /* 0x0000001264647c25 */ /* 0x000fe2000f8e0006 */
[----:B------:R-:W-:Y:S01]  /*21a0*/  IADD3.X R75, PT, PT, R75, UR9, RZ, P0, !PT ;  /* 0x000000094b4b7c10 */ /* 0x000fe200087fe4ff */
[----:B------:R-:W-:Y:S01]  /*21b0*/  USHF.L.U32 UR32, UR31, 0x6, URZ ;  /* 0x000000061f207899 */ /* 0x000fe200080006ff */
[----:B------:R-:W-:Y:S01]  /*21c0*/  SHF.R.S32.HI R66, RZ, 0x1f, R68 ;  /* 0x0000001fff427819 */ /* 0x000fe20000011444 */
[----:B------:R-:W-:Y:S01]  /*21d0*/  USEL UR6, UR7, UR6, !UP0 ;  /* 0x0000000607067287 */ /* 0x000fe2000c000000 */
[----:B------:R-:W-:Y:S01]  /*21e0*/  SHF.R.S32.HI R65, RZ, 0x1f, R67 ;  /* 0x0000001fff417819 */ /* 0x000fe20000011443 */
[----:B------:R-:W-:Y:S01]  /*21f0*/  IMAD.MOV.U32 R228, RZ, RZ, R74 ;  /* 0x000000ffffe47224 */ /* 0x000fe200078e004a */
[----:B------:R-:W-:Y:S01]  /*2200*/  MOV R226, R76 ;  /* 0x0000004c00e27202 */ /* 0x000fe20000000f00 */
[----:B------:R-:W-:Y:S01]  /*2210*/  UISETP.GT.U32.AND UP0, UPT, UR22, UR6, UPT ;  /* 0x000000061600728c */ /* 0x000fe2000bf04070 */
[----:B------:R-:W-:Y:S01]  /*2220*/  IMAD.MOV.U32 R227, RZ, RZ, R77 ;  /* 0x000000ffffe37224 */ /* 0x000fe200078e004d */
[----:B------:R-:W-:Y:S01]  /*2230*/  MOV R229, R75 ;  /* 0x0000004b00e57202 */ /* 0x000fe20000000f00 */
[----:B------:R-:W-:-:S06]  /*2240*/  IMAD.IADD R64, R101, 0x1, R3 ;  /* 0x0000000165407824 */ /* 0x000fcc00078e0203 */
[----:B------:R-:W-:Y:S05]  /*2250*/  BRA.U !UP0, `(.L_x_2013) ;  /* 0x000000a908147547 */ /* 0x000fea000b800000 */
[----:B------:R-:W1:Y:S01]  /*2260*/  LDC.64 R2, c[0x0][0x4a0] ;  /* 0x00012800ff027b82 */ /* 0x000e620000000a00 */
[----:B------:R-:W2:Y:S01]  /*2270*/  LDCU.128 UR8, c[0x0][0x490] ;  /* 0x00009200ff0877ac */ /* 0x000ea20008000c00 */
[----:B------:R-:W-:Y:S01]  /*2280*/  IMAD.MOV.U32 R13, RZ, RZ, RZ ;  /* 0x000000ffff0d7224 */ /* 0x000fe200078e00ff */
[----:B------:R-:W-:Y:S01]  /*2290*/  MOV R96, UR32 ;  /* 0x0000002000607c02 */ /* 0x000fe20008000f00 */
[----:B------:R-:W-:Y:S01]  /*22a0*/  @!P3 IMAD.MOV R16, RZ, RZ, -R16 ;  /* 0x000000ffff10b224 */ /* 0x000fe200078e0a10 */
[----:B------:R-:W3:Y:S01]  /*22b0*/  LDCU.128 UR16, c[0x0][0x4b0] ;  /* 0x00009600ff1077ac */ /* 0x000ee20008000c00 */
[----:B-----5:R-:W-:Y:S01]  /*22c0*/  IADD3 R80, PT, PT, R80, UR32, RZ ;  /* 0x0000002050507c10 */ /* 0x020fe2000fffe0ff */
[----:B------:R-:W-:Y:S01]  /*22d0*/  IMAD.SHL.U32 R95, R69, 0x10, RZ ;  /* 0x00000010455f7824 */ /* 0x000fe200078e00ff */
[----:B------:R-:W4:Y:S01]  /*22e0*/  LDC.64 R90, c[0x0][0x4a8] ;  /* 0x00012a00ff5a7b82 */ /* 0x000f220000000a00 */
[----:B------:R-:W3:Y:S01]  /*22f0*/  LDCU.128 UR12, c[0x0][0x4c0] ;  /* 0x00009800ff0c77ac */ /* 0x000ee20008000c00 */
[----:B------:R-:W-:Y:S01]  /*2300*/  SEL R16, R5, R16, !P4 ;  /* 0x0000001005107207 */ /* 0x000fe20006000000 */
[----:B------:R-:W-:Y:S01]  /*2310*/  IMAD R80, R80, R69, RZ ;  /* 0x0000004550507224 */ /* 0x000fe200078e02ff */
[C---:B------:R-:W-:Y:S01]  /*2320*/  IADD3 R72, PT, PT, R102.reuse, 0x10, RZ ;  /* 0x0000001066487810 */ /* 0x040fe20007ffe0ff */
[----:B------:R-:W3:Y:S01]  /*2330*/  LDCU UR35, c[0x0][0x450] ;  /* 0x00008a00ff2377ac */ /* 0x000ee20008000800 */
[C---:B------:R-:W-:Y:S01]  /*2340*/  IMAD R94, R69.reuse, 0x30, RZ ;  /* 0x00000030455e7824 */ /* 0x040fe200078e02ff */
[----:B------:R-:W-:Y:S01]  /*2350*/  IADD3 R70, PT, PT, R102, 0x30, RZ ;  /* 0x0000003066467810 */ /* 0x000fe20007ffe0ff */
[----:B------:R-:W-:Y:S01]  /*2360*/  IMAD.SHL.U32 R92, R69, 0x20, RZ ;  /* 0x00000020455c7824 */ /* 0x000fe200078e00ff */
[----:B------:R-:W-:Y:S01]  /*2370*/  SHF.R.S32.HI R81, RZ, 0x1f, R80 ;  /* 0x0000001fff517819 */ /* 0x000fe20000011450 */
[----:B------:R-:W3:Y:S01]  /*2380*/  LDCU.U8 UR37, c[0x0][0x533] ;  /* 0x0000a660ff2577ac */ /* 0x000ee20008000000 */
[----:B--2---:R-:W-:Y:S01]  /*2390*/  IMAD.U32 R5, RZ, RZ, UR10 ;  /* 0x0000000aff057e24 */ /* 0x004fe2000f8e00ff */
[----:B------:R-:W-:Y:S01]  /*23a0*/  IADD3 R50, P1, PT, R80, R68, RZ ;  /* 0x0000004450327210 */ /* 0x000fe20007f3e0ff */
[----:B------:R-:W-:Y:S01]  /*23b0*/  IMAD.U32 R0, RZ, RZ, UR11 ;  /* 0x0000000bff007e24 */ /* 0x000fe2000f8e00ff */
[----:B------:R-:W-:Y:S01]  /*23c0*/  USHF.R.S32.HI UR10, URZ, 0x1f, UR24 ;  /* 0x0000001fff0a7899 */ /* 0x000fe20008011418 */
[----:B------:R-:W-:Y:S01]  /*23d0*/  IMAD.WIDE.U32 R18, R5, UR33, R12 ;  /* 0x0000002105127c25 */ /* 0x000fe2000f8e000c */
[----:B------:R-:W-:Y:S01]  /*23e0*/  UMOV UR36, URZ ;  /* 0x000000ff00247c82 */ /* 0x000fe20008000000 */
[----:B------:R-:W-:-:S02]  /*23f0*/  SHF.R.S32.HI R88, RZ, 0x1f, R92 ;  /* 0x0000001fff587819 */ /* 0x000fc4000001145c */
[----:B-1----:R-:W-:Y:S01]  /*2400*/  IMAD.WIDE.U32 R6, R2, UR33, R12 ;  /* 0x0000002102067c25 */ /* 0x002fe2000f8e000c */
[----:B------:R-:W-:Y:S02]  /*2410*/  IADD3 R2, P0, PT, R102, -UR24, RZ ;  /* 0x8000001866027c10 */ /* 0x000fe4000ff1e0ff */
[----:B------:R-:W-:Y:S01]  /*2420*/  SHF.R.S32.HI R86, RZ, 0x1f, R94 ;  /* 0x0000001fff567819 */ /* 0x000fe2000001145e */
[----:B------:R-:W-:Y:S01]  /*2430*/  IMAD R7, R3, UR33, R7 ;  /* 0x0000002103077c24 */ /* 0x000fe2000f8e0207 */
[----:B------:R-:W-:Y:S01]  /*2440*/  SHF.R.S32.HI R3, RZ, 0x1f, R16 ;  /* 0x0000001fff037819 */ /* 0x000fe20000011410 */
[----:B------:R-:W-:Y:S01]  /*2450*/  IMAD R19, R0, UR33, R19 ;  /* 0x0000002100137c24 */ /* 0x000fe2000f8e0213 */
[----:B----4-:R-:W-:Y:S01]  /*2460*/  SHF.L.U32 R87, R90, 0x6, RZ ;  /* 0x000000065a577819 */ /* 0x010fe200000006ff */
[C---:B---3--:R-:W-:Y:S01]  /*2470*/  IMAD.WIDE.U32 R6, R96.reuse, UR16, R6 ;  /* 0x0000001060067c25 */ /* 0x048fe2000f8e0006 */
[----:B------:R-:W1:Y:S03]  /*2480*/  LDCU UR33, c[0x0][0x440] ;  /* 0x00008800ff2177ac */ /* 0x000e660008000800 */
[----:B------:R-:W-:Y:S01]  /*2490*/  IMAD R7, R96, UR17, R7 ;  /* 0x0000001160077c24 */ /* 0x000fe2000f8e0207 */
[----:B------:R-:W-:Y:S01]  /*24a0*/  UISETP.NE.AND UP1, UPT, UR37, URZ, UPT ;  /* 0x000000ff2500728c */ /* 0x000fe2000bf25270 */
[----:B------:R-:W-:-:S02]  /*24b0*/  IMAD R5, R3, UR12, RZ ;  /* 0x0000000c03057c24 */ /* 0x000fc4000f8e02ff */
[----:B------:R-:W-:-:S04]  /*24c0*/  IMAD.WIDE.U32 R6, R16, UR12, R6 ;  /* 0x0000000c10067c25 */ /* 0x000fc8000f8e0006 */
[----:B------:R-:W-:Y:S01]  /*24d0*/  IMAD R4, R16, UR13, R5 ;  /* 0x0000000d10047c24 */ /* 0x000fe2000f8e0205 */
[----:B------:R-:W2:Y:S01]  /*24e0*/  LDCU.64 UR12, c[0x0][0x4d0] ;  /* 0x00009a00ff0c77ac */ /* 0x000ea20008000a00 */
[----:B------:R-:W-:Y:S02]  /*24f0*/  IMAD R3, R3, UR18, RZ ;  /* 0x0000001203037c24 */ /* 0x000fe4000f8e02ff */
[----:B------:R-:W-:Y:S01]  /*2500*/  IMAD.WIDE.U32 R18, R96, R90, R18 ;  /* 0x0000005a60127225 */ /* 0x000fe200078e0012 */
[----:B------:R-:W-:-:S03]  /*2510*/  IADD3 R5, PT, PT, R7, R4, RZ ;  /* 0x0000000407057210 */ /* 0x000fc60007ffe0ff */
[----:B------:R-:W-:Y:S02]  /*2520*/  IMAD.MOV.U32 R4, RZ, RZ, R6 ;  /* 0x000000ffff047224 */ /* 0x000fe400078e0006 */
[----:B------:R-:W-:Y:S01]  /*2530*/  IMAD R6, R16, UR19, R3 ;  /* 0x0000001310067c24 */ /* 0x000fe2000f8e0203 */
[----:B------:R-:W-:Y:S01]  /*2540*/  IADD3.X R3, PT, PT, R81, R66, RZ, P1, !PT ;  /* 0x0000004251037210 */ /* 0x000fe20000ffe4ff */
[----:B------:R-:W-:Y:S01]  /*2550*/  IMAD R19, R96, R91, R19 ;  /* 0x0000005b60137224 */ /* 0x000fe200078e0213 */
[----:B------:R-:W-:Y:S01]  /*2560*/  UIADD3 UR19, UPT, UPT, UR24, -UR34, URZ ;  /* 0x8000002218137290 */ /* 0x000fe2000fffe0ff */
[----:B------:R-:W-:Y:S01]  /*2570*/  IMAD.X R15, RZ, RZ, ~UR10, P0 ;  /* 0x8000000aff0f7e24 */ /* 0x000fe200080e06ff */
[----:B------:R-:W-:Y:S01]  /*2580*/  IADD3 R80, P0, PT, R80, R67, RZ ;  /* 0x0000004350507210 */ /* 0x000fe20007f1e0ff */
[----:B------:R-:W-:Y:S01]  /*2590*/  IMAD.WIDE.U32 R16, R16, UR18, R18 ;  /* 0x0000001210107c25 */ /* 0x000fe2000f8e0012 */
[C---:B------:R-:W-:Y:S01]  /*25a0*/  SHF.L.U64.HI R0, R50.reuse, 0x1, R3 ;  /* 0x0000000132007819 */ /* 0x040fe20000010203 */
[----:B------:R-:W3:Y:S01]  /*25b0*/  LDCU.64 UR10, c[0x0][0x488] ;  /* 0x00009100ff0a77ac */ /* 0x000ee20008000a00 */
[----:B------:R-:W-:Y:S01]  /*25c0*/  MOV R18, UR35 ;  /* 0x0000002300127c02 */ /* 0x000fe20008000f00 */
[----:B------:R-:W-:-:S02]  /*25d0*/  IMAD.SHL.U32 R50, R50, 0x2, RZ ;  /* 0x0000000232327824 */ /* 0x000fc400078e00ff */
[----:B------:R-:W-:Y:S01]  /*25e0*/  IMAD.IADD R7, R17, 0x1, R6 ;  /* 0x0000000111077824 */ /* 0x000fe200078e0206 */
[----:B------:R-:W-:Y:S01]  /*25f0*/  USHF.L.U32 UR18, UR16, 0x6, URZ ;  /* 0x0000000610127899 */ /* 0x000fe200080006ff */
[----:B------:R-:W-:Y:S01]  /*2600*/  IMAD.MOV.U32 R6, RZ, RZ, R16 ;  /* 0x000000ffff067224 */ /* 0x000fe200078e0010 */
[----:B------:R-:W-:Y:S01]  /*2610*/  UIADD3 UR34, UPT, UPT, -UR34, UR26, URZ ;  /* 0x0000001a22227290 */ /* 0x000fe2000fffe1ff */
[----:B------:R-:W-:Y:S01]  /*2620*/  IMAD.X R81, R81, 0x1, R65, P0 ;  /* 0x0000000151517824 */ /* 0x000fe200000e0641 */
[----:B------:R-:W-:Y:S01]  /*2630*/  IADD3 R16, P0, PT, R50, UR14, RZ ;  /* 0x0000000e32107c10 */ /* 0x000fe2000ff1e0ff */
[C---:B------:R-:W-:Y:S02]  /*2640*/  IMAD R79, R15.reuse, UR16, RZ ;  /* 0x000000100f4f7c24 */ /* 0x040fe4000f8e02ff */
[-C--:B------:R-:W-:Y:S01]  /*2650*/  IMAD R15, R15, R90.reuse, RZ ;  /* 0x0000005a0f0f7224 */ /* 0x080fe200078e02ff */
[----:B------:R-:W-:Y:S01]  /*2660*/  IADD3.X R17, PT, PT, R0, UR15, RZ, P0, !PT ;  /* 0x0000000f00117c10 */ /* 0x000fe200087fe4ff */
[----:B------:R-:W-:Y:S01]  /*2670*/  IMAD R79, R2, UR17, R79 ;  /* 0x00000011024f7c24 */ /* 0x000fe2000f8e024f */
[----:B--2---:R-:W-:Y:S01]  /*2680*/  IADD3 R50, P0, PT, R50, UR12, RZ ;  /* 0x0000000c32327c10 */ /* 0x004fe2000ff1e0ff */
[----:B------:R-:W-:Y:S01]  /*2690*/  IMAD.WIDE.U32 R4, R2, UR16, R4 ;  /* 0x0000001002047c25 */ /* 0x000fe2000f8e0004 */
[----:B------:R-:W-:Y:S01]  /*26a0*/  SHF.L.U64.HI R81, R80, 0x1, R81 ;  /* 0x0000000150517819 */ /* 0x000fe20000010251 */
[----:B------:R-:W2:Y:S01]  /*26b0*/  LDCU.64 UR16, c[0x0][0x3c0] ;  /* 0x00007800ff1077ac */ /* 0x000ea20008000a00 */
[----:B------:R-:W-:Y:S01]  /*26c0*/  IADD3.X R51, PT, PT, R0, UR13, RZ, P0, !PT ;  /* 0x0000000d00337c10 */ /* 0x000fe200087fe4ff */
[----:B------:R-:W-:Y:S01]  /*26d0*/  IMAD R15, R2, R91, R15 ;  /* 0x0000005b020f7224 */ /* 0x000fe200078e020f */
[----:B------:R-:W-:Y:S01]  /*26e0*/  SHF.L.U32 R80, R80, 0x1, RZ ;  /* 0x0000000150507819 */ /* 0x000fe200000006ff */
[----:B------:R-:W-:Y:S01]  /*26f0*/  IMAD.WIDE.U32 R2, R2, R90, R6 ;  /* 0x0000005a02027225 */ /* 0x000fe200078e0006 */
[----:B------:R-:W-:-:S02]  /*2700*/  IADD3 R0, P0, PT, RZ, -UR36, RZ ;  /* 0x80000024ff007c10 */ /* 0x000fc4000ff1e0ff */
[----:B------:R-:W-:Y:S01]  /*2710*/  IADD3 R82, P1, PT, R80, UR14, RZ ;  /* 0x0000000e50527c10 */ /* 0x000fe2000ff3e0ff */
[----:B------:R-:W-:Y:S01]  /*2720*/  IMAD.IADD R79, R5, 0x1, R79 ;  /* 0x00000001054f7824 */ /* 0x000fe200078e024f */
[----:B------:R-:W-:Y:S01]  /*2730*/  LEA R78, P2, R4, UR8, 0x1 ;  /* 0x00000008044e7c11 */ /* 0x000fe2000f8408ff */
[----:B------:R-:W-:Y:S01]  /*2740*/  IMAD.X R87, RZ, RZ, ~R87, P0 ;  /* 0x000000ffff577224 */ /* 0x000fe200000e0e57 */
[----:B------:R-:W-:Y:S01]  /*2750*/  IADD3 R15, PT, PT, R3, R15, RZ ;  /* 0x0000000f030f7210 */ /* 0x000fe20007ffe0ff */
[----:B------:R-:W-:Y:S01]  /*2760*/  IMAD.SHL.U32 R93, R90, 0x10, RZ ;  /* 0x000000105a5d7824 */ /* 0x000fe200078e00ff */
[----:B------:R-:W-:Y:S01]  /*2770*/  IADD3.X R3, PT, PT, RZ, ~UR18, RZ, P0, !PT ;  /* 0x80000012ff037c10 */ /* 0x000fe200087fe4ff */
[----:B------:R-:W-:Y:S01]  /*2780*/  VIADD R71, R102, 0x20 ;  /* 0x0000002066477836 */ /* 0x000fe20000000000 */
[----:B------:R-:W-:Y:S01]  /*2790*/  IADD3.X R83, PT, PT, R81, UR15, RZ, P1, !PT ;  /* 0x0000000f51537c10 */ /* 0x000fe20008ffe4ff */
[----:B------:R-:W4:Y:S01]  /*27a0*/  LDCU.64 UR14, c[0x0][0x3b8] ;  /* 0x00007700ff0e77ac */ /* 0x000f220008000a00 */
[----:B------:R-:W-:-:S02]  /*27b0*/  LEA.HI.X R79, R4, UR9, R79, 0x1, P2 ;  /* 0x00000009044f7c11 */ /* 0x000fc400090f0c4f */
[----:B---3--:R-:W-:Y:S01]  /*27c0*/  LEA R14, P2, R2, UR10, 0x1 ;  /* 0x0000000a020e7c11 */ /* 0x008fe2000f8408ff */
[----:B------:R-:W-:Y:S01]  /*27d0*/  UMOV UR18, UR22 ;  /* 0x0000001600127c82 */ /* 0x000fe20008000000 */
[----:B------:R-:W-:Y:S02]  /*27e0*/  IADD3 R80, P1, PT, R80, UR12, RZ ;  /* 0x0000000c50507c10 */ /* 0x000fe4000ff3e0ff */
[----:B------:R-:W-:Y:S02]  /*27f0*/  SHF.L.U64.HI R91, R90, 0x4, R91 ;  /* 0x000000045a5b7819 */ /* 0x000fe4000001025b */
[C---:B------:R-:W-:Y:S02]  /*2800*/  SHF.R.S64 R89, R0.reuse, 0x1f, R87 ;  /* 0x0000001f00597819 */ /* 0x040fe40000001057 */
[----:B------:R-:W-:Y:S02]  /*2810*/  SHF.R.S32.HI R90, RZ, 0x1f, R95 ;  /* 0x0000001fff5a7819 */ /* 0x000fe4000001145f */
[----:B------:R-:W-:-:S02]  /*2820*/  SHF.R.S64 R85, R0, 0x1f, R3 ;  /* 0x0000001f00557819 */ /* 0x000fc40000001003 */
[----:B------:R-:W-:Y:S02]  /*2830*/  SHF.R.S32.HI R84, RZ, 0x1f, R3 ;  /* 0x0000001fff547819 */ /* 0x000fe40000011403 */
[----:B------:R-:W-:Y:S02]  /*2840*/  SHF.R.S32.HI R87, RZ, 0x1f, R87 ;  /* 0x0000001fff577819 */ /* 0x000fe40000011457 */
[----:B------:R-:W-:Y:S01]  /*2850*/  LEA.HI.X R15, R2, UR11, R15, 0x1, P2 ;  /* 0x0000000b020f7c11 */ /* 0x000fe200090f0c0f */
[----:B------:R-:W3:Y:S01]  /*2860*/  LDCU.128 UR8, c[0x0][0x3a0] ;  /* 0x00007400ff0877ac */ /* 0x000ee20008000c00 */
[----:B------:R-:W-:Y:S01]  /*2870*/  IADD3.X R81, PT, PT, R81, UR13, RZ, P1, !PT ;  /* 0x0000000d51517c10 */ /* 0x000fe20008ffe4ff */
[----:B--2-4-:R-:W1:Y:S06]  /*2880*/  LDCU.64 UR12, c[0x0][0x4e0] ;  /* 0x00009c00ff0c77ac */ /* 0x014e6c0008000a00 */
.L_x_2097:
        /* <DEDUP_REMOVED lines=8> */
[----:B-1----:R-:W-:Y:S02]  /*2910*/  ISETP.GE.AND P1, PT, R12, UR33, PT ;  /* 0x000000210c007c0c */ /* 0x002fe4000bf26270 */
[----:B------:R-:W-:Y:S11]  /*2920*/  ISETP.GE.AND P0, PT, R9, UR33, PT ;  /* 0x0000002109007c0c */ /* 0x000ff6000bf06270 */
[----:B------:R-:W2:Y:S04]  /*2930*/  @!P1 LDG.E.128 R4, desc[UR4][R78.64] ;  /* 0x000000044e049981 */ /* 0x000ea8000c1e1d00 */
[----:B--2---:R1:W-:Y:S01]  /*2940*/  @!P1 STG.E.128 desc[UR4][R74.64], R4 ;  /* 0x000000044a009986 */ /* 0x0043e2000c101d04 */
[----:B------:R-:W-:Y:S03]  /*2950*/  ISETP.GE.AND P1, PT, R11, UR33, PT ;  /* 0x000000210b007c0c */ /* 0x000fe6000bf26270 */
[----:B------:R-:W2:Y:S04]  /*2960*/  @!P0 LDG.E.128 R24, desc[UR4][R78.64+0x80] ;  /* 0x000080044e188981 */ /* 0x000ea8000c1e1d00 */
[----:B--2---:R2:W-:Y:S01]  /*2970*/  @!P0 STG.E.128 desc[UR4][R74.64+0x80], R24 ;  /* 0x000080184a008986 */ /* 0x0045e2000c101d04 */
[----:B------:R-:W-:Y:S05]  /*2980*/  ISETP.GE.AND P0, PT, R10, UR33, PT ;  /* 0x000000210a007c0c */ /* 0x000fea000bf06270 */
[----:B------:R-:W4:Y:S04]  /*2990*/  @!P1 LDG.E.128 R20, desc[UR4][R78.64+0x100] ;  /* 0x000100044e149981 */ /* 0x000f28000c1e1d00 */
[----:B----4-:R2:W-:Y:S04]  /*29a0*/  @!P1 STG.E.128 desc[UR4][R74.64+0x100], R20 ;  /* 0x000100144a009986 */ /* 0x0105e8000c101d04 */
[----:B-1----:R-:W4:Y:S04]  /*29b0*/  @!P0 LDG.E.128 R4, desc[UR4][R78.64+0x180] ;  /* 0x000180044e048981 */ /* 0x002f28000c1e1d00 */
[----:B----4-:R2:W-:Y:S02]  /*29c0*/  @!P0 STG.E.128 desc[UR4][R74.64+0x180], R4 ;  /* 0x000180044a008986 */ /* 0x0105e4000c101d04 */
.L_x_2015:
[----:B-1-3--:R-:W-:Y:S05]  /*29d0*/  BSYNC.RECONVERGENT B0 ;  /* 0x0000000000007941 */ /* 0x00afea0003800200 */
.L_x_2014:
[----:B------:R-:W-:Y:S04]  /*29e0*/  BSSY.RECONVERGENT B0, `(.L_x_2016) ;  /* 0x0000015000007945 */ /* 0x000fe80003800200 */
[----:B------:R-:W-:Y:S05]  /*29f0*/  @!P4 BRA `(.L_x_2017) ;  /* 0x00000000004cc947 */ /* 0x000fea0003800000 */
[----:B------:R-:W1:Y:S01]  /*2a00*/  LDC.64 R2, c[0x0][0x4b0] ;  /* 0x00012c00ff027b82 */ /* 0x000e620000000a00 */
[----:B------:R-:W-:Y:S01]  /*2a10*/  ISETP.GE.AND P1, PT, R12, UR33, PT ;  /* 0x000000210c007c0c */ /* 0x000fe2000bf26270 */
[----:B------:R-:W-:Y:S01]  /*2a20*/  IMAD.U32 R0, RZ, RZ, UR29 ;  /* 0x0000001dff007e24 */ /* 0x000fe2000f8e00ff */
[C---:B-1----:R-:W-:Y:S04]  /*2a30*/  LEA R34, P0, R2.reuse, R78, 0x5 ;  /* 0x0000004e02227211 */ /* 0x042fe800078028ff */
[----:B------:R-:W-:Y:S01]  /*2a40*/  LEA.HI.X R35, R2, R79, R3, 0x5, P0 ;  /* 0x0000004f02237211 */ /* 0x000fe200000f2c03 */
[----:B------:R-:W-:Y:S01]  /*2a50*/  IMAD.U32 R3, RZ, RZ, UR30 ;  /* 0x0000001eff037e24 */ /* 0x000fe2000f8e00ff */
[----:B------:R-:W-:Y:S05]  /*2a60*/  ISETP.GE.AND P0, PT, R9, UR33, PT ;  /* 0x0000002109007c0c */ /* 0x000fea000bf06270 */
[----:B------:R-:W3:Y:S01]  /*2a70*/  @!P1 LDG.E.128 R28, desc[UR4][R34.64] ;  /* 0x00000004221c9981 */ /* 0x000ee2000c1e1d00 */
[C---:B------:R-:W-:Y:S04]  /*2a80*/  LEA R32, P2, R3.reuse, R74, 0x1 ;  /* 0x0000004a03207211 */ /* 0x040fe800078408ff */
[----:B------:R-:W-:Y:S05]  /*2a90*/  LEA.HI.X R33, R3, R75, R0, 0x1, P2 ;  /* 0x0000004b03217211 */ /* 0x000fea00010f0c00 */
[----:B---3--:R1:W-:Y:S01]  /*2aa0*/  @!P1 STG.E.128 desc[UR4][R32.64], R28 ;  /* 0x0000001c20009986 */ /* 0x0083e2000c101d04 */
[----:B------:R-:W-:Y:S03]  /*2ab0*/  ISETP.GE.AND P1, PT, R11, UR33, PT ;  /* 0x000000210b007c0c */ /* 0x000fe6000bf26270 */
[----:B--2---:R-:W2:Y:S04]  /*2ac0*/  @!P0 LDG.E.128 R24, desc[UR4][R34.64+0x80] ;  /* 0x0000800422188981 */ /* 0x004ea8000c1e1d00 */
[----:B--2---:R1:W-:Y:S01]  /*2ad0*/  @!P0 STG.E.128 desc[UR4][R32.64+0x80], R24 ;  /* 0x0000801820008986 */ /* 0x0043e2000c101d04 */
[----:B------:R-:W-:Y:S05]  /*2ae0*/  ISETP.GE.AND P0, PT, R10, UR33, PT ;  /* 0x000000210a007c0c */ /* 0x000fea000bf06270 */
[----:B------:R-:W2:Y:S04]  /*2af0*/  @!P1 LDG.E.128 R20, desc[UR4][R34.64+0x100] ;  /* 0x0001000422149981 */ /* 0x000ea8000c1e1d00 */
[----:B--2---:R1:W-:Y:S04]  /*2b00*/  @!P1 STG.E.128 desc[UR4][R32.64+0x100], R20 ;  /* 0x0001001420009986 */ /* 0x0043e8000c101d04 */
[----:B------:R-:W2:Y:S04]  /*2b10*/  @!P0 LDG.E.128 R4, desc[UR4][R34.64+0x180] ;  /* 0x0001800422048981 */ /* 0x000ea8000c1e1d00 */
[----:B--2---:R1:W-:Y:S02]  /*2b20*/  @!P0 STG.E.128 desc[UR4][R32.64+0x180], R4 ;  /* 0x0001800420008986 */ /* 0x0043e4000c101d04 */
.L_x_2017:
[----:B------:R-:W-:Y:S05]  /*2b30*/  BSYNC.RECONVERGENT B0 ;  /* 0x0000000000007941 */ /* 0x000fea0003800200 */
.L_x_2016:
        /* <DEDUP_REMOVED lines=23> */
.L_x_2019:
[----:B------:R-:W-:Y:S05]  /*2cb0*/  BSYNC.RECONVERGENT B0 ;  /* 0x0000000000007941 */ /* 0x000fea0003800200 */
.L_x_2018:
        /* <DEDUP_REMOVED lines=8> */
[----:B-1-3--:R-:W-:Y:S04]  /*2d40*/  IMAD.WIDE.U32 R32, R2, 0x60, R78 ;  /* 0x0000006002207825 */ /* 0x00afe800078e004e */
[----:B------:R-:W-:Y:S05]  /*2d50*/  IMAD R3, R3, 0x60, RZ ;  /* 0x0000006003037824 */ /* 0x000fea00078e02ff */
        /* <DEDUP_REMOVED lines=15> */
.L_x_2021:
[----:B------:R-:W-:Y:S05]  /*2e50*/  BSYNC.RECONVERGENT B0 ;  /* 0x0000000000007941 */ /* 0x000fea0003800200 */
.L_x_2020:
        /* <DEDUP_REMOVED lines=20> */
.L_x_2025:
[----:B------:R-:W-:Y:S05]  /*2fa0*/  BSYNC.RECONVERGENT B0 ;  /* 0x0000000000007941 */ /* 0x000fea0003800200 */
.L_x_2024:
[----:B------:R-:W-:Y:S04]  /*2fb0*/  BSSY.RECONVERGENT B0, `(.L_x_2026) ;  /* 0x0000014000007945 */ /* 0x000fe80003800200 */
[----:B------:R-:W-:Y:S05]  /*2fc0*/  @!P4 BRA `(.L_x_2027) ;  /* 0x000000000048c947 */ /* 0x000fea0003800000 */
[----:B------:R-:W-:Y:S01]  /*2fd0*/  ISETP.GE.AND P1, PT, R12, UR33, PT ;  /* 0x000000210c007c0c */ /* 0x000fe2000bf26270 */
[----:B------:R-:W-:Y:S01]  /*2fe0*/  IMAD.U32 R3, RZ, RZ, UR28 ;  /* 0x0000001cff037e24 */ /* 0x000fe2000f8e00ff */
[C---:B-1-3--:R-:W-:Y:S01]  /*2ff0*/  LEA R32, P0, R93.reuse, R14, 0x1 ;  /* 0x0000000e5d207211 */ /* 0x04afe200078008ff */
[----:B------:R-:W-:Y:S03]  /*3000*/  IMAD.U32 R0, RZ, RZ, UR27 ;  /* 0x0000001bff007e24 */ /* 0x000fe6000f8e00ff */
[----:B------:R-:W-:Y:S02]  /*3010*/  LEA.HI.X R33, R93, R15, R91, 0x1, P0 ;  /* 0x0000000f5d217211 */ /* 0x000fe400000f0c5b */
[----:B------:R-:W-:Y:S02]  /*3020*/  ISETP.GE.AND P0, PT, R9, UR33, PT ;  /* 0x0000002109007c0c */ /* 0x000fe4000bf06270 */
[C---:B------:R-:W-:Y:S03]  /*3030*/  LEA R18, P4, R3.reuse, R76, 0x1 ;  /* 0x0000004c03127211 */ /* 0x040fe600078808ff */
[----:B----4-:R-:W3:Y:S01]  /*3040*/  @!P1 LDG.E.128 R28, desc[UR4][R32.64] ;  /* 0x00000004201c9981 */ /* 0x010ee2000c1e1d00 */
        /* <DEDUP_REMOVED lines=10> */
.L_x_2027:
[----:B------:R-:W-:Y:S05]  /*30f0*/  BSYNC.RECONVERGENT B0 ;  /* 0x0000000000007941 */ /* 0x000fea0003800200 */
.L_x_2026:
[----:B------:R-:W-:Y:S04]  /*3100*/  BSSY.RECONVERGENT B0, `(.L_x_2028) ;  /* 0x0000014000007945 */ /* 0x000fe80003800200 */
[----:B------:R-:W-:Y:S05]  /*3110*/  @!P3 BRA `(.L_x_2029) ;  /* 0x000000000048b947 */ /* 0x000fea0003800000 */
[----:B------:R-:W1:Y:S01]  /*3120*/  LDC.64 R2, c[0x0][0x4a8] ;  /* 0x00012a00ff027b82 */ /* 0x000e620000000a00 */
[----:B------:R-:W-:Y:S02]  /*3130*/  ISETP.GE.AND P1, PT, R12, UR33, PT ;  /* 0x000000210c007c0c */ /* 0x000fe4000bf26270 */
[C---:B-1-3--:R-:W-:Y:S04]  /*3140*/  LEA R32, P0, R2.reuse, R14, 0x6 ;  /* 0x0000000e02207211 */ /* 0x04afe800078030ff */
        /* <DEDUP_REMOVED lines=15> */
.L_x_2029:
[----:B------:R-:W-:Y:S05]  /*3240*/  BSYNC.RECONVERGENT B0 ;  /* 0x0000000000007941 */ /* 0x000fea0003800200 */
.L_x_2028:
        /* <DEDUP_REMOVED lines=25> */
.L_x_2023:
        /* <DEDUP_REMOVED lines=56> */
.L_x_2035:
[----:B------:R-:W-:Y:S05]  /*3760*/  BSYNC.RECONVERGENT B0 ;  /* 0x0000000000007941 */ /* 0x000fea0003800200 */
.L_x_2034:
        /* <DEDUP_REMOVED lines=48> */
.L_x_2037:
[----:B------:R-:W-:Y:S05]  /*3a70*/  BSYNC.RECONVERGENT B0 ;  /* 0x0000000000007941 */ /* 0x000fea0003800200 */
.L_x_2036:
        /* <DEDUP_REMOVED lines=48> */
.L_x_2039:
[----:B------:R-:W-:Y:S05]  /*3d80*/  BSYNC.RECONVERGENT B0 ;  /* 0x0000000000007941 */ /* 0x000fea0003800200 */
.L_x_2038:
        /* <DEDUP_REMOVED lines=47> */
.L_x_2033:
[----:B------:R-:W-:Y:S05]  /*4080*/  BSYNC.RECONVERGENT B1 ;  /* 0x0000000000017941 */ /* 0x000fea0003800200 */
.L_x_2032:
        /* <DEDUP_REMOVED lines=8> */
[C---:B------:R-:W-:Y:S01]  /*4110*/  LEA R40, P1, R93.reuse, R14, 0x1 ;  /* 0x0000000e5d287211 */ /* 0x040fe200078208ff */
[----:B------:R-:W1:Y:S01]  /*4120*/  LDC R2, c[0x0][0x440] ;  /* 0x00011000ff027b82 */ /* 0x000e620000000800 */
[----:B------:R-:W-:Y:S01]  /*4130*/  IMAD.U32 R3, RZ, RZ, UR28 ;  /* 0x0000001cff037e24 */ /* 0x000fe2000f8e00ff */
[----:B------:R-:W-:Y:S01]  /*4140*/  BSSY.RECONVERGENT B0, `(.L_x_2042) ;  /* 0x0000038000007945 */ /* 0x000fe20003800200 */
[----:B------:R-:W-:Y:S01]  /*4150*/  LEA.HI.X R41, R93, R15, R91, 0x1, P1 ;  /* 0x0000000f5d297211 */ /* 0x000fe200008f0c5b */
[----:B------:R-:W-:Y:S02]  /*4160*/  IMAD.U32 R0, RZ, RZ, UR27 ;  /* 0x0000001bff007e24 */ /* 0x000fe4000f8e00ff */
[C---:B------:R-:W-:Y:S04]  /*4170*/  LEA R36, P0, R3.reuse, R76, 0x1 ;  /* 0x0000004c03247211 */ /* 0x040fe800078008ff */
        /* <DEDUP_REMOVED lines=52> */
.L_x_2043:
[----:B------:R-:W-:Y:S05]  /*44c0*/  BSYNC.RECONVERGENT B0 ;  /* 0x0000000000007941 */ /* 0x000fea0003800200 */
.L_x_2042:
        /* <DEDUP_REMOVED lines=48> */
.L_x_2045:
[----:B------:R-:W-:Y:S05]  /*47d0*/  BSYNC.RECONVERGENT B0 ;  /* 0x0000000000007941 */ /* 0x000fea0003800200 */
.L_x_2044:
        /* <DEDUP_REMOVED lines=48> */
.L_x_2047:
[----:B------:R-:W-:Y:S05]  /*4ae0*/  BSYNC.RECONVERGENT B0 ;  /* 0x0000000000007941 */ /* 0x000fea0003800200 */
.L_x_2046:
        /* <DEDUP_REMOVED lines=47> */
.L_x_2041:
[----:B------:R-:W-:Y:S05]  /*4de0*/  BSYNC.RECONVERGENT B1 ;  /* 0x0000000000017941 */ /* 0x000fea0003800200 */
.L_x_2040:
        /* <DEDUP_REMOVED lines=65> */
.L_x_2051:
[----:B------:R-:W-:Y:S05]  /*5200*/  BSYNC.RECONVERGENT B0 ;  /* 0x0000000000007941 */ /* 0x000fea0003800200 */
.L_x_2050:
        /* <DEDUP_REMOVED lines=48> */
.L_x_2053:
[----:B------:R-:W-:Y:S05]  /*5510*/  BSYNC.RECONVERGENT B0 ;  /* 0x0000000000007941 */ /* 0x000fea0003800200 */
.L_x_2052:
        /* <DEDUP_REMOVED lines=48> */
.L_x_2055:
[----:B------:R-:W-:Y:S05]  /*5820*/  BSYNC.RECONVERGENT B0 ;  /* 0x0000000000007941 */ /* 0x000fea0003800200 */
.L_x_2054:
        /* <DEDUP_REMOVED lines=47> */
.L_x_2049:
[----:B------:R-:W-:Y:S05]  /*5b20*/  BSYNC.RECONVERGENT B1 ;  /* 0x0000000000017941 */ /* 0x000fea0003800200 */
.L_x_2048:
        /* <DEDUP_REMOVED lines=67> */
.L_x_2059:
[----:B------:R-:W-:Y:S05]  /*5f60*/  BSYNC.RECONVERGENT B0 ;  /* 0x0000000000007941 */ /* 0x000fea0003800200 */
.L_x_2058:
        /* <DEDUP_REMOVED lines=48> */
.L_x_2061:
[----:B------:R-:W-:Y:S05]  /*6270*/  BSYNC.RECONVERGENT B0 ;  /* 0x0000000000007941 */ /* 0x000fea0003800200 */
.L_x_2060:
        /* <DEDUP_REMOVED lines=48> */
.L_x_2063:
[----:B------:R-:W-:Y:S05]  /*6580*/  BSYNC.RECONVERGENT B0 ;  /* 0x0000000000007941 */ /* 0x000fea0003800200 */
.L_x_2062:
        /* <DEDUP_REMOVED lines=47> */
.L_x_2057:
[----:B------:R-:W-:Y:S05]  /*6880*/  BSYNC.RECONVERGENT B1 ;  /* 0x0000000000017941 */ /* 0x000fea0003800200 */
.L_x_2056:
        /* <DEDUP_REMOVED lines=8> */
.L_x_2031:
        /* <DEDUP_REMOVED lines=95> */
.L_x_2067:
[----:B------:R-:W-:Y:S05]  /*6f00*/  BSYNC.RECONVERGENT B0 ;  /* 0x0000000000007941 */ /* 0x000fea0003800200 */
.L_x_2066:
        /* <DEDUP_REMOVED lines=89> */
.L_x_2069:
[----:B------:R-:W-:Y:S05]  /*74a0*/  BSYNC.RECONVERGENT B0 ;  /* 0x0000000000007941 */ /* 0x000fea0003800200 */
.L_x_2068:
        /* <DEDUP_REMOVED lines=89> */
.L_x_2071:
[----:B------:R-:W-:Y:S05]  /*7a40*/  BSYNC.RECONVERGENT B0 ;  /* 0x0000000000007941 */ /* 0x000fea0003800200 */
.L_x_2070:
        /* <DEDUP_REMOVED lines=88> */
.L_x_2065:
[----:B------:R-:W-:Y:S05]  /*7fd0*/  BSYNC.RECONVERGENT B1 ;  /* 0x0000000000017941 */ /* 0x000fea0003800200 */
.L_x_2064:
[----:B------:R-:W-:Y:S04]  /*7fe0*/  BSSY.RECONVERGENT B1, `(.L_x_2072) ;  /* 0x000016b000017945 */ /* 0x000fe80003800200 */
[----:B------:R-:W-:Y:S05]  /*7ff0*/  @!P4 BRA `(.L_x_2073) ;  /* 0x0000001400a4c947 */ /* 0x000fea0003800000 */
[C---:B------:R-:W-:Y:S01]  /*8000*/  LEA R22, P1, R93.reuse, R14, 0x1 ;  /* 0x0000000e5d167211 */ /* 0x040fe200078208ff */
[----:B------:R-:W5:Y:S01]  /*8010*/  LDC R99, c[0x0][0x440] ;  /* 0x00011000ff637b82 */ /* 0x000f620000000800 */
[----:B------:R-:W-:Y:S01]  /*8020*/  IMAD.U32 R3, RZ, RZ, UR28 ;  /* 0x0000001cff037e24 */ /* 0x000fe2000f8e00ff */
[----:B------:R-:W-:Y:S01]  /*8030*/  BSSY.RECONVERGENT B0, `(.L_x_2074) ;  /* 0x000005d000007945 */ /* 0x000fe20003800200 */
[----:B------:R-:W-:Y:S01]  /*8040*/  LEA.HI.X R23, R93, R15, R91, 0x1, P1 ;  /* 0x0000000f5d177211 */ /* 0x000fe200008f0c5b */
[----:B------:R-:W-:Y:S02]  /*8050*/  IMAD.U32 R0, RZ, RZ, UR27 ;  /* 0x0000001bff007e24 */ /* 0x000fe4000f8e00ff */
[C---:B------:R-:W-:Y:S04]  /*8060*/  LEA R106, P0, R3.reuse, R76, 0x1 ;  /* 0x0000004c036a7211 */ /* 0x040fe800078008ff */
        /* <DEDUP_REMOVED lines=89> */
.L_x_2075:
[----:B------:R-:W-:Y:S05]  /*8600*/  BSYNC.RECONVERGENT B0 ;  /* 0x0000000000007941 */ /* 0x000fea0003800200 */
.L_x_2074:
        /* <DEDUP_REMOVED lines=88> */
.L_x_2077:
[----:B------:R-:W-:Y:S05]  /*8b90*/  BSYNC.RECONVERGENT B0 ;  /* 0x0000000000007941 */ /* 0x000fea0003800200 */
.L_x_2076:
        /* <DEDUP_REMOVED lines=88> */
.L_x_2079:
[----:B------:R-:W-:Y:S05]  /*9120*/  BSYNC.RECONVERGENT B0 ;  /* 0x0000000000007941 */ /* 0x000fea0003800200 */
.L_x_2078:
        /* <DEDUP_REMOVED lines=86> */
.L_x_2073:
[----:B------:R-:W-:Y:S05]  /*9690*/  BSYNC.RECONVERGENT B1 ;  /* 0x0000000000017941 */ /* 0x000fea0003800200 */
.L_x_2072:
        /* <DEDUP_REMOVED lines=8> */
[C---:B--2---:R-:W-:Y:S02]  /*9720*/  LEA R22, P1, R4.reuse, R14, 0x6 ;  /* 0x0000000e04167211 */ /* 0x044fe400078230ff */
        /* <DEDUP_REMOVED lines=90> */
.L_x_2083:
[----:B------:R-:W-:Y:S05]  /*9cd0*/  BSYNC.RECONVERGENT B0 ;  /* 0x0000000000007941 */ /* 0x000fea0003800200 */
.L_x_2082:
        /* <DEDUP_REMOVED lines=88> */
.L_x_2085:
[----:B------:R-:W-:Y:S05]  /*a260*/  BSYNC.RECONVERGENT B0 ;  /* 0x0000000000007941 */ /* 0x000fea0003800200 */
.L_x_2084:
        /* <DEDUP_REMOVED lines=87> */
.L_x_2087:
[----:B------:R-:W-:Y:S05]  /*a7e0*/  BSYNC.RECONVERGENT B0 ;  /* 0x0000000000007941 */ /* 0x000fea0003800200 */
.L_x_2086:
        /* <DEDUP_REMOVED lines=86> */
.L_x_2081:
[----:B------:R-:W-:Y:S05]  /*ad50*/  BSYNC.RECONVERGENT B1 ;  /* 0x0000000000017941 */ /* 0x000fea0003800200 */
.L_x_2080:
        /* <DEDUP_REMOVED lines=102> */
.L_x_2091:
[----:B------:R-:W-:Y:S05]  /*b3c0*/  BSYNC.RECONVERGENT B0 ;  /* 0x0000000000007941 */ /* 0x000fea0003800200 */
.L_x_2090:
        /* <DEDUP_REMOVED lines=87> */
.L_x_2093:
[----:B------:R-:W-:Y:S05]  /*b940*/  BSYNC.RECONVERGENT B0 ;  /* 0x0000000000007941 */ /* 0x000fea0003800200 */
.L_x_2092:
        /* <DEDUP_REMOVED lines=87> */
.L_x_2095:
[----:B------:R-:W-:Y:S05]  /*bec0*/  BSYNC.RECONVERGENT B0 ;  /* 0x0000000000007941 */ /* 0x000fea0003800200 */
.L_x_2094:
        /* <DEDUP_REMOVED lines=86> */
.L_x_2089:
[----:B------:R-:W-:Y:S05]  /*c430*/  BSYNC.RECONVERGENT B1 ;  /* 0x0000000000017941 */ /* 0x000fea0003800200 */
.L_x_2088:
[----:B------:R-:W5:Y:S08]  /*c440*/  LDC R3, c[0x0][0x450] ;  /* 0x00011400ff037b82 */ /* 0x000f700000000800 */
[----:B------:R-:W1:Y:S01]  /*c450*/  LDC R18, c[0x0][0x450] ;  /* 0x00011400ff127b82 */ /* 0x000e620000000800 */
[----:B-----5:R-:W-:Y:S05]  /*c460*/  IMAD.U32 R3, R3, -0x20, RZ ;  /* 0xffffffe003037824 */ /* 0x020fea00078e00ff */
[C---:B------:R-:W-:Y:S02]  /*c470*/  LEA R82, P1, R3.reuse, R82, 0x1 ;  /* 0x0000005203527211 */ /* 0x040fe400078208ff */
[C---:B------:R-:W-:Y:S02]  /*c480*/  LEA R80, P0, R3.reuse, R80, 0x1 ;  /* 0x0000005003507211 */ /* 0x040fe400078008ff */
[C---:B------:R-:W-:Y:S02]  /*c490*/  LEA.HI.X.SX32 R83, R3.reuse, R83, 0x1, P1 ;  /* 0x0000005303537211 */ /* 0x040fe400008f0eff */
[----:B-1----:R-:W-:Y:S09]  /*c4a0*/  LEA.HI.X.SX32 R81, R3, R81, 0x1, P0 ;  /* 0x0000005103517211 */ /* 0x002ff200000f0eff */
.L_x_2030:
[----:B------:R-:W-:Y:S05]  /*c4b0*/  BSYNC.RECONVERGENT B2 ;  /* 0x0000000000027941 */ /* 0x000fea0003800200 */
.L_x_2022:
        /* <DEDUP_REMOVED lines=89> */
.L_x_2096:
[----:B------:R-:W-:Y:S01]  /*ca50*/  UISETP.GT.AND UP0, UPT, UR18, UR6, UPT ;  /* 0x000000061200728c */ /* 0x000fe2000bf04270 */
[----:B------:R-:W-:Y:S02]  /*ca60*/  IADD3 R78, P1, PT, R78, R85, RZ ;  /* 0x000000554e4e7210 */ /* 0x000fe40007f3e0ff */
[----:B------:R-:W-:Y:S03]  /*ca70*/  IADD3 R14, P0, PT, R14, R89, RZ ;  /* 0x000000590e0e7210 */ /* 0x000fe60007f1e0ff */
[----:B------:R-:W-:Y:S02]  /*ca80*/  IMAD.X R79, R79, 0x1, R84, P1 ;  /* 0x000000014f4f7824 */ /* 0x000fe400008e0654 */
[----:B------:R-:W-:Y:S01]  /*ca90*/  IMAD.X R15, R15, 0x1, R87, P0 ;  /* 0x000000010f0f7824 */ /* 0x000fe200000e0657 */
[----:B------:R-:W-:Y:S07]  /*caa0*/  BRA.U UP0, `(.L_x_2097) ;  /* 0xffffff5d00787547 */ /* 0x000fee000b83ffff */
.L_x_2013:
[----:B------:R-:W1:Y:S01]  /*cab0*/  LDC R0, c[0x0][0x450] ;  /* 0x00011400ff007b82 */ /* 0x000e620000000800 */
        /* <DEDUP_REMOVED lines=56> */
.L_x_2101:
[----:B------:R-:W-:Y:S05]  /*ce40*/  BSYNC.RECONVERGENT B0 ;  /* 0x0000000000007941 */ /* 0x000fea0003800200 */
.L_x_2100:
        /* <DEDUP_REMOVED lines=29> */
.L_x_2103:
[----:B------:R-:W-:Y:S05]  /*d020*/  BSYNC.RECONVERGENT B0 ;  /* 0x0000000000007941 */ /* 0x000fea0003800200 */
.L_x_2102:
        /* <DEDUP_REMOVED lines=29> */
.L_x_2105:
[----:B------:R-:W-:Y:S05]  /*d200*/  BSYNC.RECONVERGENT B0 ;  /* 0x0000000000007941 */ /* 0x000fea0003800200 */
.L_x_2104:
        /* <DEDUP_REMOVED lines=30> */
.L_x_2099:
[----:B------:R-:W1:Y:S02]  /*d3f0*/  LDCU.64 UR8, c[0x0][0x470] ;  /* 0x00008e00ff0877ac */ /* 0x000e640008000a00 */
[----:B-1----:R-:W-:-:S04]  /*d400*/  ISETP.NE.U32.AND P0, PT, RZ, UR8, PT ;  /* 0x00000008ff007c0c */ /* 0x002fc8000bf05070 */
[----:B------:R-:W-:Y:S01]  /*d410*/  ISETP.NE.AND.EX P0, PT, RZ, UR9, PT, P0 ;  /* 0x00000009ff007c0c */ /* 0x000fe2000bf05300 */
[----:B------:R-:W-:Y:S01]  /*d420*/  UMOV UR11, URZ ;  /* 0x000000ff000b7c82 */ /* 0x000fe20008000000 */
[----:B------:R-:W1:Y:S01]  /*d430*/  LDCU.U8 UR10, c[0x0][0x533] ;  /* 0x0000a660ff0a77ac */ /* 0x000e620008000000 */
[----:B------:R-:W2:Y:S10]  /*d440*/  LDCU.64 UR8, c[0x0][0x380] ;  /* 0x00007000ff0877ac */ /* 0x000eb40008000a00 */
[----:B------:R-:W3:Y:S01]  /*d450*/  @P0 LDG.E R104, desc[UR4][R104.64] ;  /* 0x0000000468680981 */ /* 0x000ee2000c1e1900 */
[----:B------:R-:W-:Y:S01]  /*d460*/  IMAD.SHL.U32 R37, R69, 0x10, RZ ;  /* 0x0000001045257824 */ /* 0x000fe200078e00ff */
[----:B-1----:R-:W-:Y:S01]  /*d470*/  UISETP.NE.AND UP0, UPT, UR10, URZ, UPT ;  /* 0x000000ff0a00728c */ /* 0x002fe2000bf05270 */
[----:B---3--:R-:W-:-:S02]  /*d480*/  @P0 R2UR UR11, R104 ;  /* 0x00000000680b02ca */ /* 0x008fc400000e0000 */
[----:B--2---:R-:W-:-:S04]  /*d490*/  LEA R34, P0, R100, UR8, 0x1 ;  /* 0x0000000864227c11 */ /* 0x004fc8000f8008ff */
[----:B------:R-:W-:-:S07]  /*d4a0*/  LEA.HI.X R35, R100, UR9, R64, 0x1, P0 ;  /* 0x0000000964237c11 */ /* 0x000fce00080f0c40 */
[----:B------:R-:W-:-:S06]  /*d4b0*/  UIADD3 UR11, UPT, UPT, UR11, UR24, UR25 ;  /* 0x000000180b0b7290 */ /* 0x000fcc000fffe019 */
[----:B------:R-:W-:-:S05]  /*d4c0*/  IMAD R4, R69, UR11, RZ ;  /* 0x0000000b45047c24 */ /* 0x000fca000f8e02ff */
[-C--:B------:R-:W-:Y:S02]  /*d4d0*/  IADD3 R20, P2, PT, R68, R4.reuse, RZ ;  /* 0x0000000444147210 */ /* 0x080fe40007f5e0ff */
[----:B------:R-:W-:Y:S02]  /*d4e0*/  IADD3 R8, P1, PT, R67, R4, RZ ;  /* 0x0000000443087210 */ /* 0x000fe40007f3e0ff */
[----:B------:R-:W-:-:S05]  /*d4f0*/  SHF.R.S32.HI R4, RZ, 0x1f, R4 ;  /* 0x0000001fff047819 */ /* 0x000fca0000011404 */
[--C-:B------:R-:W-:Y:S02]  /*d500*/  IMAD.X R22, R66, 0x1, R4.reuse, P2 ;  /* 0x0000000142167824 */ /* 0x100fe400010e0604 */
[----:B------:R-:W-:Y:S01]  /*d510*/  IMAD.X R15, R65, 0x1, R4, P1 ;  /* 0x00000001410f7824 */ /* 0x000fe200008e0604 */
[----:B------:R-:W-:Y:S06]  /*d520*/  BRA.U !UP0, `(.L_x_2107) ;  /* 0x0000003908dc7547 */ /* 0x000fec000b800000 */
[----:B------:R-:W-:Y:S01]  /*d530*/  UIADD3 UR14, UPT, UPT, -UR25, UR21, URZ ;  /* 0x00000015190e7290 */ /* 0x000fe2000fffe1ff */
[----:B------:R-:W-:Y:S05]  /*d540*/  BSSY.RECONVERGENT B2, `(.L_x_2108) ;  /* 0x00000d6000027945 */ /* 0x000fea0003800200 */
[----:B------:R-:W-:-:S13]  /*d550*/  ISETP.GE.AND P0, PT, R102, UR14, PT ;  /* 0x0000000e66007c0c */ /* 0x000fda000bf06270 */
[----:B------:R-:W-:Y:S05]  /*d560*/  @P0 BRA `(.L_x_2109) ;  /* 0x0000000c004c0947 */ /* 0x000fea0003800000 */
[----:B------:R-:W1:Y:S01]  /*d570*/  LDC R8, c[0x0][0x440] ;  /* 0x00011000ff087b82 */ /* 0x000e620000000800 */
[----:B------:R-:W2:Y:S01]  /*d580*/  LDCU.64 UR10, c[0x0][0x4c8] ;  /* 0x00009900ff0a77ac */ /* 0x000ea20008000a00 */
[C---:B------:R-:W-:Y:S01]  /*d590*/  IMAD.SHL.U32 R24, R20.reuse, 0x2, RZ ;  /* 0x0000000214187824 */ /* 0x040fe200078e00ff */
[----:B------:R-:W-:Y:S01]  /*d5a0*/  SHF.L.U64.HI R4, R20, 0x1, R22 ;  /* 0x0000000114047819 */ /* 0x000fe20000010216 */
[----:B------:R-:W-:Y:S01]  /*d5b0*/  BSSY.RECONVERGENT B1, `(.L_x_2110) ;  /* 0x000003a000017945 */ /* 0x000fe20003800200 */
[----:B------:R-:W3:Y:S01]  /*d5c0*/  LDCU.64 UR8, c[0x0][0x4d0] ;  /* 0x00009a00ff0877ac */ /* 0x000ee20008000a00 */
[----:B------:R-:W-:Y:S02]  /*d5d0*/  CS2R R6, SRZ ;  /* 0x0000000000067805 */ /* 0x000fe4000001ff00 */
[C---:B--2---:R-:W-:Y:S02]  /*d5e0*/  IADD3 R14, P2, PT, R24.reuse, UR10, RZ ;  /* 0x0000000a180e7c10 */ /* 0x044fe4000ff5e0ff */
[----:B---3--:R-:W-:-:S02]  /*d5f0*/  IADD3 R24, P1, PT, R24, UR8, RZ ;  /* 0x0000000818187c10 */ /* 0x008fc4000ff3e0ff */
[----:B-1----:R-:W-:Y:S02]  /*d600*/  ISETP.GE.AND P0, PT, R12, R8, PT ;  /* 0x000000080c00720c */ /* 0x002fe40003f06270 */
[C---:B------:R-:W-:Y:S02]  /*d610*/  IADD3.X R15, PT, PT, R4.reuse, UR11, RZ, P2, !PT ;  /* 0x0000000b040f7c10 */ /* 0x040fe400097fe4ff */
[----:B------:R-:W-:Y:S02]  /*d620*/  IADD3.X R25, PT, PT, R4, UR9, RZ, P1, !PT ;  /* 0x0000000904197c10 */ /* 0x000fe40008ffe4ff */
[----:B------:R-:W-:-:S07]  /*d630*/  CS2R R4, SRZ ;  /* 0x0000000000047805 */ /* 0x000fce000001ff00 */
[----:B------:R-:W-:Y:S05]  /*d640*/  @P0 BRA `(.L_x_2111) ;  /* 0x0000000000c00947 */ /* 0x000fea0003800000 */
[----:B------:R1:W5:Y:S01]  /*d650*/  LDG.E.128 R16, desc[UR4][R34.64] ;  /* 0x0000000422107981 */ /* 0x000362000c1e1d00 */
[----:B------:R-:W-:Y:S01]  /*d660*/  ISETP.GE.AND P0, PT, R12, R0, PT ;  /* 0x000000000c00720c */ /* 0x000fe20003f06270 */
[----:B------:R-:W-:-:S12]  /*d670*/  BSSY.RECONVERGENT B0, `(.L_x_2112) ;  /* 0x0000029000007945 */ /* 0x000fd80003800200 */
[----:B------:R-:W-:Y:S05]  /*d680*/  @P0 BRA `(.L_x_2113) ;  /* 0x00000000009c0947 */ /* 0x000fea0003800000 */
[----:B------:R-:W2:Y:S04]  /*d690*/  LDG.E.64 R4, desc[UR4][R24.64] ;  /* 0x0000000418047981 */ /* 0x000ea8000c1e1b00 */
        /* <DEDUP_REMOVED lines=10> */
[C---:B------:R-:W-:Y:S01]  /*d740*/  LOP3.LUT R19, R5.reuse, 0xffff0000, RZ, 0xc0, !PT ;  /* 0xffff000005137812 */ /* 0x040fe200078ec0ff */
[----:B------:R-:W-:Y:S01]  /*d750*/  IMAD.U32 R5, R5, 0x10000, RZ ;  /* 0x0001000005057824 */ /* 0x000fe200078e00ff */
[----:B---3--:R-:W-:Y:S01]  /*d760*/  LOP3.LUT R28, R6, 0xffff0000, RZ, 0xc0, !PT ;  /* 0xffff0000061c7812 */ /* 0x008fe200078ec0ff */
[----:B------:R-:W-:Y:S01]  /*d770*/  FMUL.FTZ R16, R17, R26 ;  /* 0x0000001a11107220 */ /* 0x000fe20000410000 */
[----:B------:R-:W-:Y:S01]  /*d780*/  LOP3.LUT R27, R7, 0xffff0000, RZ, 0xc0, !PT ;  /* 0xffff0000071b7812 */ /* 0x000fe200078ec0ff */
[----:B------:R-:W-:Y:S01]  /*d790*/  FMUL.FTZ R39, R30, R19 ;  /* 0x000000131e277220 */ /* 0x000fe20000410000 */
[----:B------:R-:W-:Y:S01]  /*d7a0*/  SHF.L.U32 R4, R4, 0x10, RZ ;  /* 0x0000001004047819 */ /* 0x000fe200000006ff */
[-C--:B------:R-:W-:Y:S01]  /*d7b0*/  FMUL.FTZ R17, R17, R28.reuse ;  /* 0x0000001c11117220 */ /* 0x080fe20000410000 */
[C---:B------:R-:W-:Y:S01]  /*d7c0*/  FFMA.FTZ R16, R21.reuse, R28, -R16 ;  /* 0x0000001c15107223 */ /* 0x040fe20000010810 */
[----:B------:R-:W-:Y:S01]  /*d7d0*/  SHF.L.U32 R6, R6, 0x10, RZ ;  /* 0x0000001006067819 */ /* 0x000fe200000006ff */
[-C--:B------:R-:W-:Y:S01]  /*d7e0*/  FFMA.FTZ R39, R32, R27.reuse, -R39 ;  /* 0x0000001b20277223 */ /* 0x080fe20000010827 */
[----:B------:R-:W-:Y:S01]  /*d7f0*/  FFMA.FTZ R17, R21, R26, R17 ;  /* 0x0000001a15117223 */ /* 0x000fe20000010011 */
[----:B------:R-:W-:Y:S01]  /*d800*/  FMUL.FTZ R21, R30, R27 ;  /* 0x0000001b1e157220 */ /* 0x000fe20000410000 */
[----:B------:R-:W-:Y:S01]  /*d810*/  SHF.L.U32 R7, R7, 0x10, RZ ;  /* 0x0000001007077819 */ /* 0x000fe200000006ff */
[----:B------:R-:W-:Y:S01]  /*d820*/  FMUL.FTZ R26, R36, R4 ;  /* 0x00000004241a7220 */ /* 0x000fe20000410000 */
[----:B------:R-:W-:Y:S01]  /*d830*/  FMUL.FTZ R28, R18, R5 ;  /* 0x00000005121c7220 */ /* 0x000fe20000410000 */
[----:B------:R-:W-:Y:S01]  /*d840*/  FFMA.FTZ R32, R32, R19, R21 ;  /* 0x0000001320207223 */ /* 0x000fe20000010015 */
[-C--:B------:R-:W-:Y:S01]  /*d850*/  FMUL.FTZ R19, R36, R6.reuse ;  /* 0x0000000624137220 */ /* 0x080fe20000410000 */
[-C--:B------:R-:W-:Y:S01]  /*d860*/  FMUL.FTZ R18, R18, R7.reuse ;  /* 0x0000000712127220 */ /* 0x080fe20000410000 */
[----:B------:R-:W-:Y:S01]  /*d870*/  FFMA.FTZ R26, R23, R6, -R26 ;  /* 0x00000006171a7223 */ /* 0x000fe2000001081a */
[----:B------:R-:W-:Y:S01]  /*d880*/  FFMA.FTZ R28, R29, R7, -R28 ;  /* 0x000000071d1c7223 */ /* 0x000fe2000001081c */
[----:B------:R-:W-:Y:S01]  /*d890*/  FFMA.FTZ R19, R23, R4, R19 ;  /* 0x0000000417137223 */ /* 0x000fe20000010013 */
[----:B------:R-:W-:Y:S01]  /*d8a0*/  FFMA.FTZ R5, R29, R5, R18 ;  /* 0x000000051d057223 */ /* 0x000fe20000010012 */
[----:B------:R-:W-:-:S02]  /*d8b0*/  F2FP.BF16.F32.PACK_AB R32, R32, R39 ;  /* 0x000000272020723e */ /* 0x000fc400000010ff */
[----:B------:R-:W-:Y:S02]  /*d8c0*/  F2FP.BF16.F32.PACK_AB R17, R17, R16 ;  /* 0x000000101111723e */ /* 0x000fe400000010ff */
[----:B------:R-:W-:Y:S02]  /*d8d0*/  F2FP.BF16.F32.PACK_AB R16, R19, R26 ;  /* 0x0000001a1310723e */ /* 0x000fe400000010ff */
[----:B------:R-:W-:Y:S02]  /*d8e0*/  F2FP.BF16.F32.PACK_AB R18, R5, R28 ;  /* 0x0000001c0512723e */ /* 0x000fe400000010ff */
[----:B------:R-:W-:Y:S02]  /*d8f0*/  MOV R19, R32 ;  /* 0x0000002000137202 */ /* 0x000fe40000000f00 */
.L_x_2113:
[----:B------:R-:W-:Y:S05]  /*d900*/  BSYNC.RECONVERGENT B0 ;  /* 0x0000000000007941 */ /* 0x000fea0003800200 */
.L_x_2112:
[----:B-----5:R-:W-:Y:S01]  /*d910*/  IMAD.MOV.U32 R6, RZ, RZ, R18 ;  /* 0x000000ffff067224 */ /* 0x020fe200078e0012 */
[----:B------:R-:W-:Y:S01]  /*d920*/  MOV R4, R16 ;  /* 0x0000001000047202 */ /* 0x000fe20000000f00 */
[----:B------:R-:W-:Y:S01]  /*d930*/  IMAD.MOV.U32 R7, RZ, RZ, R19 ;  /* 0x000000ffff077224 */ /* 0x000fe200078e0013 */
[----:B------:R-:W-:Y:S02]  /*d940*/  MOV R5, R17 ;  /* 0x0000001100057202 */ /* 0x000fe40000000f00 */
.L_x_2111:
[----:B------:R-:W-:Y:S05]  /*d950*/  BSYNC.RECONVERGENT B1 ;  /* 0x0000000000017941 */ /* 0x000fea0003800200 */
.L_x_2110:
        /* <DEDUP_REMOVED lines=22> */
[----:B----4-:R-:W-:Y:S01]  /*dac0*/  LOP3.LUT R28, R6, 0xffff0000, RZ, 0xc0, !PT ;  /* 0xffff0000061c7812 */ /* 0x010fe200078ec0ff */
        /* <DEDUP_REMOVED lines=25> */
.L_x_2117:
[----:B------:R-:W-:Y:S05]  /*dc60*/  BSYNC.RECONVERGENT B0 ;  /* 0x0000000000007941 */ /* 0x000fea0003800200 */
.L_x_2116:
[----:B-----5:R4:W-:Y:S02]  /*dc70*/  STS.128 [R241+0x2000], R16 ;  /* 0x00200010f1007388 */ /* 0x0209e40000000c00 */
.L_x_2115:
[----:B------:R-:W-:Y:S05]  /*dc80*/  BSYNC.RECONVERGENT B1 ;  /* 0x0000000000017941 */ /* 0x000fea0003800200 */
.L_x_2114:
        /* <DEDUP_REMOVED lines=47> */
.L_x_2121:
[----:B------:R-:W-:Y:S05]  /*df80*/  BSYNC.RECONVERGENT B0 ;  /* 0x0000000000007941 */ /* 0x000fea0003800200 */
.L_x_2120:
[----:B-----5:R1:W-:Y:S02]  /*df90*/  STS.128 [R241+0x4000], R16 ;  /* 0x00400010f1007388 */ /* 0x0203e40000000c00 */
.L_x_2119:
[----:B------:R-:W-:Y:S05]  /*dfa0*/  BSYNC.RECONVERGENT B1 ;  /* 0x0000000000017941 */ /* 0x000fea0003800200 */
.L_x_2118:
[----:B------:R-:W-:-:S13]  /*dfb0*/  ISETP.GE.AND P0, PT, R10, R8, PT ;  /* 0x000000080a00720c */ /* 0x000fda0003f06270 */
[----:B------:R1:W-:Y:S01]  /*dfc0*/  @P0 STS.128 [R241+0x6000], RZ ;  /* 0x006000fff1000388 */ /* 0x0003e20000000c00 */
[----:B------:R-:W-:Y:S05]  /*dfd0*/  @P0 BRA `(.L_x_2109) ;  /* 0x0000000000b00947 */ /* 0x000fea0003800000 */
[----:B-1--4-:R1:W5:Y:S01]  /*dfe0*/  LDG.E.128 R16, desc[UR4][R34.64+0x180] ;  /* 0x0001800422107981 */ /* 0x012362000c1e1d00 */
[----:B------:R-:W-:Y:S01]  /*dff0*/  ISETP.GE.AND P0, PT, R10, R0, PT ;  /* 0x000000000a00720c */ /* 0x000fe20003f06270 */
[----:B------:R-:W-:-:S12]  /*e000*/  BSSY.RECONVERGENT B0, `(.L_x_2122) ;  /* 0x0000028000007945 */ /* 0x000fd80003800200 */
[----:B------:R-:W-:Y:S05]  /*e010*/  @P0 BRA `(.L_x_2123) ;  /* 0x0000000000980947 */ /* 0x000fea0003800000 */
[----:B--2---:R2:W4:Y:S04]  /*e020*/  LDG.E.64 R4, desc[UR4][R24.64+0xc0] ;  /* 0x0000c00418047981 */ /* 0x004528000c1e1b00 */
        /* <DEDUP_REMOVED lines=8> */
[----:B--2---:R-:W-:Y:S02]  /*e0b0*/  LOP3.LUT R24, R18, 0xffff0000, RZ, 0xc0, !PT ;  /* 0xffff000012187812 */ /* 0x004fe400078ec0ff */
[----:B----4-:R-:W-:Y:S02]  /*e0c0*/  LOP3.LUT R19, R4, 0xffff0000, RZ, 0xc0, !PT ;  /* 0xffff000004137812 */ /* 0x010fe400078ec0ff */
        /* <DEDUP_REMOVED lines=10> */
[----:B------:R-:W-:Y:S01]  /*e170*/  FFMA.FTZ R19, R21, R19, R8 ;  /* 0x0000001315137223 */ /* 0x000fe20000010008 */
[-C--:B------:R-:W-:Y:S01]  /*e180*/  FMUL.FTZ R26, R26, R15.reuse ;  /* 0x0000000f1a1a7220 */ /* 0x080fe20000410000 */
[----:B------:R-:W-:Y:S01]  /*e190*/  FFMA.FTZ R18, R27, R15, -R18 ;  /* 0x0000000f1b127223 */ /* 0x000fe20000010812 */
[C---:B------:R-:W-:Y:S01]  /*e1a0*/  FMUL.FTZ R8, R29.reuse, R4 ;  /* 0x000000041d087220 */ /* 0x040fe20000410000 */
[C---:B------:R-:W-:Y:S01]  /*e1b0*/  FMUL.FTZ R15, R24.reuse, R5 ;  /* 0x00000005180f7220 */ /* 0x040fe20000410000 */
[----:B------:R-:W-:Y:S01]  /*e1c0*/  FMUL.FTZ R29, R29, R6 ;  /* 0x000000061d1d7220 */ /* 0x000fe20000410000 */
[----:B------:R-:W-:Y:S01]  /*e1d0*/  FMUL.FTZ R24, R24, R7 ;  /* 0x0000000718187220 */ /* 0x000fe20000410000 */
[----:B------:R-:W-:Y:S01]  /*e1e0*/  FFMA.FTZ R14, R21, R23, -R14 ;  /* 0x00000017150e7223 */ /* 0x000fe2000001080e */
[----:B------:R-:W-:Y:S01]  /*e1f0*/  FFMA.FTZ R27, R27, R16, R26 ;  /* 0x000000101b1b7223 */ /* 0x000fe2000001001a */
[C---:B------:R-:W-:Y:S01]  /*e200*/  FFMA.FTZ R8, R17.reuse, R6, -R8 ;  /* 0x0000000611087223 */ /* 0x040fe20000010808 */
[----:B------:R-:W-:Y:S01]  /*e210*/  FFMA.FTZ R29, R17, R4, R29 ;  /* 0x00000004111d7223 */ /* 0x000fe2000001001d */
[C---:B------:R-:W-:Y:S01]  /*e220*/  FFMA.FTZ R15, R28.reuse, R7, -R15 ;  /* 0x000000071c0f7223 */ /* 0x040fe2000001080f */
[----:B------:R-:W-:Y:S01]  /*e230*/  FFMA.FTZ R24, R28, R5, R24 ;  /* 0x000000051c187223 */ /* 0x000fe20000010018 */
[----:B------:R-:W-:-:S02]  /*e240*/  F2FP.BF16.F32.PACK_AB R17, R19, R14 ;  /* 0x0000000e1311723e */ /* 0x000fc400000010ff */
[----:B------:R-:W-:Y:S02]  /*e250*/  F2FP.BF16.F32.PACK_AB R19, R27, R18 ;  /* 0x000000121b13723e */ /* 0x000fe400000010ff */
[----:B------:R-:W-:Y:S02]  /*e260*/  F2FP.BF16.F32.PACK_AB R16, R29, R8 ;  /* 0x000000081d10723e */ /* 0x000fe400000010ff */
[----:B------:R-:W-:Y:S02]  /*e270*/  F2FP.BF16.F32.PACK_AB R18, R24, R15 ;  /* 0x0000000f1812723e */ /* 0x000fe400000010ff */
.L_x_2123:
[----:B------:R-:W-:Y:S05]  /*e280*/  BSYNC.RECONVERGENT B0 ;  /* 0x0000000000007941 */ /* 0x000fea0003800200 */
.L_x_2122:
[----:B-----5:R4:W-:Y:S02]  /*e290*/  STS.128 [R241+0x6000], R16 ;  /* 0x00600010f1007388 */ /* 0x0209e40000000c00 */
.L_x_2109:
[----:B------:R-:W-:Y:S05]  /*e2a0*/  BSYNC.RECONVERGENT B2 ;  /* 0x0000000000027941 */ /* 0x000fea0003800200 */
.L_x_2108:
[----:B------:R-:W-:Y:S01]  /*e2b0*/  IADD3 R28, PT, PT, R102, 0x10, RZ ;  /* 0x00000010661c7810 */ /* 0x000fe20007ffe0ff */
[----:B------:R-:W-:Y:S03]  /*e2c0*/  BSSY.RECONVERGENT B2, `(.L_x_2124) ;  /* 0x00000f2000027945 */ /* 0x000fe60003800200 */
[----:B------:R-:W-:-:S13]  /*e2d0*/  ISETP.GE.AND P0, PT, R28, UR14, PT ;  /* 0x0000000e1c007c0c */ /* 0x000fda000bf06270 */
[----:B------:R-:W-:Y:S05]  /*e2e0*/  @P0 BRA `(.L_x_2125) ;  /* 0x0000000c00bc0947 */ /* 0x000fea0003800000 */
[----:B------:R-:W1:Y:S01]  /*e2f0*/  LDC R8, c[0x0][0x440] ;  /* 0x00011000ff087b82 */ /* 0x000e620000000800 */
[C---:B------:R-:W-:Y:S01]  /*e300*/  LEA R14, P0, R33.reuse, R34, 0x1 ;  /* 0x00000022210e7211 */ /* 0x040fe200078008ff */
[----:B------:R-:W-:Y:S03]  /*e310*/  BSSY.RECONVERGENT B1, `(.L_x_2126) ;  /* 0x000003b000017945 */ /* 0x000fe60003800200 */
[----:B------:R-:W-:Y:S02]  /*e320*/  LEA.HI.X R15, R33, R35, R31, 0x1, P0 ;  /* 0x00000023210f7211 */ /* 0x000fe400000f0c1f */
[----:B-1----:R-:W-:-:S13]  /*e330*/  ISETP.GE.AND P1, PT, R12, R8, PT ;  /* 0x000000080c00720c */ /* 0x002fda0003f26270 */
[----:B------:R1:W-:Y:S01]  /*e340*/  @P1 STS.128 [R241+0x800], RZ ;  /* 0x000800fff1001388 */ /* 0x0003e20000000c00 */
[----:B------:R-:W-:Y:S05]  /*e350*/  @P1 BRA `(.L_x_2127) ;  /* 0x0000000000d81947 */ /* 0x000fea0003800000 */
[----:B----4-:R4:W5:Y:S01]  /*e360*/  LDG.E.128 R16, desc[UR4][R14.64] ;  /* 0x000000040e107981 */ /* 0x010962000c1e1d00 */
[----:B------:R-:W-:Y:S01]  /*e370*/  ISETP.GE.AND P0, PT, R12, R0, PT ;  /* 0x000000000c00720c */ /* 0x000fe20003f06270 */
[----:B------:R-:W-:-:S12]  /*e380*/  BSSY.RECONVERGENT B0, `(.L_x_2128) ;  /* 0x0000032000007945 */ /* 0x000fd80003800200 */
[----:B------:R-:W-:Y:S05]  /*e390*/  @P0 BRA `(.L_x_2129) ;  /* 0x0000000000c00947 */ /* 0x000fea0003800000 */
[----:B------:R-:W1:Y:S01]  /*e3a0*/  LDCU.64 UR8, c[0x0][0x4d0] ;  /* 0x00009a00ff0877ac */ /* 0x000e620008000a00 */
[C---:B--2---:R-:W-:Y:S01]  /*e3b0*/  IADD3 R5, P0, PT, R37.reuse, R20, RZ ;  /* 0x0000001425057210 */ /* 0x044fe20007f1e0ff */
[----:B------:R-:W2:Y:S03]  /*e3c0*/  LDCU.64 UR10, c[0x0][0x4c8] ;  /* 0x00009900ff0a77ac */ /* 0x000ea60008000a00 */
[----:B------:R-:W-:Y:S01]  /*e3d0*/  LEA.HI.X.SX32 R4, R37, R22, 0x1, P0 ;  /* 0x0000001625047211 */ /* 0x000fe200000f0eff */
[----:B------:R-:W-:-:S03]  /*e3e0*/  IMAD.SHL.U32 R6, R5, 0x2, RZ ;  /* 0x0000000205067824 */ /* 0x000fc600078e00ff */
[----:B------:R-:W-:Y:S02]  /*e3f0*/  SHF.L.U64.HI R4, R5, 0x1, R4 ;  /* 0x0000000105047819 */ /* 0x000fe40000010204 */
[C---:B-1----:R-:W-:Y:S02]  /*e400*/  IADD3 R40, P0, PT, R6.reuse, UR8, RZ ;  /* 0x0000000806287c10 */ /* 0x042fe4000ff1e0ff */
[----:B--2---:R-:W-:Y:S02]  /*e410*/  IADD3 R38, P1, PT, R6, UR10, RZ ;  /* 0x0000000a06267c10 */ /* 0x004fe4000ff3e0ff */
[C---:B------:R-:W-:Y:S02]  /*e420*/  IADD3.X R41, PT, PT, R4.reuse, UR9, RZ, P0, !PT ;  /* 0x0000000904297c10 */ /* 0x040fe400087fe4ff */
[----:B------:R-:W-:-:S03]  /*e430*/  IADD3.X R39, PT, PT, R4, UR11, RZ, P1, !PT ;  /* 0x0000000b04277c10 */ /* 0x000fc60008ffe4ff */
[----:B------:R-:W2:Y:S04]  /*e440*/  LDG.E.64 R4, desc[UR4][R40.64] ;  /* 0x0000000428047981 */ /* 0x000ea8000c1e1b00 */
[----:B------:R-:W3:Y:S01]  /*e450*/  LDG.E.64 R6, desc[UR4][R38.64] ;  /* 0x0000000426067981 */ /* 0x000ee2000c1e1b00 */
[C---:B-----5:R-:W-:Y:S01]  /*e460*/  IMAD.U32 R21, R17.reuse, 0x10000, RZ ;  /* 0x0001000011157824 */ /* 0x060fe200078e00ff */
[----:B------:R-:W-:Y:S01]  /*e470*/  LOP3.LUT R17, R17, 0xffff0000, RZ, 0xc0, !PT ;  /* 0xffff000011117812 */ /* 0x000fe200078ec0ff */
[----:B------:R-:W-:Y:S01]  /*e480*/  IMAD.U32 R32, R19, 0x10000, RZ ;  /* 0x0001000013207824 */ /* 0x000fe200078e00ff */
[C---:B------:R-:W-:Y:S02]  /*e490*/  SHF.L.U32 R23, R16.reuse, 0x10, RZ ;  /* 0x0000001010177819 */ /* 0x040fe400000006ff */
[----:B------:R-:W-:-:S02]  /*e4a0*/  LOP3.LUT R29, R16, 0xffff0000, RZ, 0xc0, !PT ;  /* 0xffff0000101d7812 */ /* 0x000fc400078ec0ff */
[----:B------:R-:W-:Y:S02]  /*e4b0*/  LOP3.LUT R30, R19, 0xffff0000, RZ, 0xc0, !PT ;  /* 0xffff0000131e7812 */ /* 0x000fe400078ec0ff */
[C---:B------:R-:W-:Y:S02]  /*e4c0*/  SHF.L.U32 R27, R18.reuse, 0x10, RZ ;  /* 0x00000010121b7819 */ /* 0x040fe400000006ff */
[----:B------:R-:W-:Y:S02]  /*e4d0*/  LOP3.LUT R18, R18, 0xffff0000, RZ, 0xc0, !PT ;  /* 0xffff000012127812 */ /* 0x000fe400078ec0ff */
[C---:B--2---:R-:W-:Y:S01]  /*e4e0*/  LOP3.LUT R24, R4.reuse, 0xffff0000, RZ, 0xc0, !PT ;  /* 0xffff000004187812 */ /* 0x044fe200078ec0ff */
[----:B------:R-:W-:Y:S01]  /*e4f0*/  IMAD.U32 R4, R4, 0x10000, RZ ;  /* 0x0001000004047824 */ /* 0x000fe200078e00ff */
        /* <DEDUP_REMOVED lines=8> */
[----:B------:R-:W-:Y:S01]  /*e580*/  SHF.L.U32 R7, R7, 0x10, RZ ;  /* 0x0000001007077819 */ /* 0x000fe200000006ff */
[C---:B------:R-:W-:Y:S01]  /*e590*/  FFMA.FTZ R16, R21.reuse, R26, -R16 ;  /* 0x0000001a15107223 */ /* 0x040fe20000010810 */
[----:B------:R-:W-:Y:S01]  /*e5a0*/  FMUL.FTZ R26, R18, R5 ;  /* 0x00000005121a7220 */ /* 0x000fe20000410000 */
[----:B------:R-:W-:Y:S01]  /*e5b0*/  FFMA.FTZ R17, R21, R24, R17 ;  /* 0x0000001815117223 */ /* 0x000fe20000010011 */
[C---:B------:R-:W-:Y:S01]  /*e5c0*/  FMUL.FTZ R24, R29.reuse, R4 ;  /* 0x000000041d187220 */ /* 0x040fe20000410000 */
[----:B------:R-:W-:Y:S01]  /*e5d0*/  FMUL.FTZ R21, R30, R25 ;  /* 0x000000191e157220 */ /* 0x000fe20000410000 */
[-C--:B------:R-:W-:Y:S01]  /*e5e0*/  FMUL.FTZ R29, R29, R6.reuse ;  /* 0x000000061d1d7220 */ /* 0x080fe20000410000 */
[----:B------:R-:W-:Y:S01]  /*e5f0*/  FMUL.FTZ R18, R18, R7 ;  /* 0x0000000712127220 */ /* 0x000fe20000410000 */
[C---:B------:R-:W-:Y:S01]  /*e600*/  FFMA.FTZ R31, R32.reuse, R25, -R31 ;  /* 0x00000019201f7223 */ /* 0x040fe2000001081f */
        /* <DEDUP_REMOVED lines=9> */
.L_x_2129:
[----:B------:R-:W-:Y:S05]  /*e6a0*/  BSYNC.RECONVERGENT B0 ;  /* 0x0000000000007941 */ /* 0x000fea0003800200 */
.L_x_2128:
[----:B-----5:R1:W-:Y:S02]  /*e6b0*/  STS.128 [R241+0x800], R16 ;  /* 0x00080010f1007388 */ /* 0x0203e40000000c00 */
.L_x_2127:
[----:B------:R-:W-:Y:S05]  /*e6c0*/  BSYNC.RECONVERGENT B1 ;  /* 0x0000000000017941 */ /* 0x000fea0003800200 */
.L_x_2126:
        /* <DEDUP_REMOVED lines=8> */
[----:B------:R-:W4:Y:S01]  /*e750*/  LDCU.64 UR10, c[0x0][0x4c8] ;  /* 0x00009900ff0a77ac */ /* 0x000f220008000a00 */
[C---:B--2---:R-:W-:Y:S01]  /*e760*/  IADD3 R6, P0, PT, R37.reuse, R20, RZ ;  /* 0x0000001425067210 */ /* 0x044fe20007f1e0ff */
[----:B------:R-:W2:Y:S03]  /*e770*/  LDCU.64 UR8, c[0x0][0x4d0] ;  /* 0x00009a00ff0877ac */ /* 0x000ea60008000a00 */
[----:B------:R-:W-:Y:S01]  /*e780*/  LEA.HI.X.SX32 R5, R37, R22, 0x1, P0 ;  /* 0x0000001625057211 */ /* 0x000fe200000f0eff */
[----:B------:R-:W-:-:S03]  /*e790*/  IMAD.SHL.U32 R4, R6, 0x2, RZ ;  /* 0x0000000206047824 */ /* 0x000fc600078e00ff */
[----:B------:R-:W-:Y:S02]  /*e7a0*/  SHF.L.U64.HI R5, R6, 0x1, R5 ;  /* 0x0000000106057819 */ /* 0x000fe40000010205 */
[C---:B----4-:R-:W-:Y:S02]  /*e7b0*/  IADD3 R6, P1, PT, R4.reuse, UR10, RZ ;  /* 0x0000000a04067c10 */ /* 0x050fe4000ff3e0ff */
[----:B--2---:R-:W-:Y:S02]  /*e7c0*/  IADD3 R4, P0, PT, R4, UR8, RZ ;  /* 0x0000000804047c10 */ /* 0x004fe4000ff1e0ff */
[C---:B------:R-:W-:Y:S02]  /*e7d0*/  IADD3.X R7, PT, PT, R5.reuse, UR11, RZ, P1, !PT ;  /* 0x0000000b05077c10 */ /* 0x040fe40008ffe4ff */
[----:B------:R-:W-:-:S04]  /*e7e0*/  IADD3.X R5, PT, PT, R5, UR9, RZ, P0, !PT ;  /* 0x0000000905057c10 */ /* 0x000fc800087fe4ff */
[----:B------:R-:W2:Y:S04]  /*e7f0*/  LDG.E.64 R6, desc[UR4][R6.64+0x40] ;  /* 0x0000400406067981 */ /* 0x000ea8000c1e1b00 */
[----:B------:R-:W4:Y:S01]  /*e800*/  LDG.E.64 R4, desc[UR4][R4.64+0x40] ;  /* 0x0000400404047981 */ /* 0x000f22000c1e1b00 */
        /* <DEDUP_REMOVED lines=8> */
[----:B--2---:R-:W-:Y:S02]  /*e890*/  LOP3.LUT R26, R6, 0xffff0000, RZ, 0xc0, !PT ;  /* 0xffff0000061a7812 */ /* 0x004fe400078ec0ff */
[C---:B----4-:R-:W-:Y:S01]  /*e8a0*/  LOP3.LUT R24, R4.reuse, 0xffff0000, RZ, 0xc0, !PT ;  /* 0xffff000004187812 */ /* 0x050fe200078ec0ff */
[----:B------:R-:W-:Y:S01]  /*e8b0*/  IMAD.U32 R4, R4, 0x10000, RZ ;  /* 0x0001000004047824 */ /* 0x000fe200078e00ff */
[C---:B------:R-:W-:Y:S01]  /*e8c0*/  LOP3.LUT R19, R5.reuse, 0xffff0000, RZ, 0xc0, !PT ;  /* 0xffff000005137812 */ /* 0x040fe200078ec0ff */
[----:B------:R-:W-:Y:S01]  /*e8d0*/  IMAD.U32 R5, R5, 0x10000, RZ ;  /* 0x0001000005057824 */ /* 0x000fe200078e00ff */
[----:B------:R-:W-:Y:S01]  /*e8e0*/  LOP3.LUT R25, R7, 0xffff0000, RZ, 0xc0, !PT ;  /* 0xffff000007197812 */ /* 0x000fe200078ec0ff */
[C---:B------:R-:W-:Y:S01]  /*e8f0*/  FMUL.FTZ R16, R17.reuse, R24 ;  /* 0x0000001811107220 */ /* 0x040fe20000410000 */
[----:B------:R-:W-:Y:S01]  /*e900*/  FMUL.FTZ R17, R17, R26 ;  /* 0x0000001a11117220 */ /* 0x000fe20000410000 */
[----:B------:R-:W-:-:S02]  /*e910*/  SHF.L.U32 R6, R6, 0x10, RZ ;  /* 0x0000001006067819 */ /* 0x000fc400000006ff */
[----:B------:R-:W-:Y:S01]  /*e920*/  SHF.L.U32 R7, R7, 0x10, RZ ;  /* 0x0000001007077819 */ /* 0x000fe200000006ff */
[C---:B------:R-:W-:Y:S01]  /*e930*/  FFMA.FTZ R16, R21.reuse, R26, -R16 ;  /* 0x0000001a15107223 */ /* 0x040fe20000010810 */
[----:B------:R-:W-:Y:S01]  /*e940*/  FFMA.FTZ R17, R21, R24, R17 ;  /* 0x0000001815117223 */ /* 0x000fe20000010011 */
[----:B------:R-:W-:Y:S01]  /*e950*/  FMUL.FTZ R31, R30, R19 ;  /* 0x000000131e1f7220 */ /* 0x000fe20000410000 */
[C---:B------:R-:W-:Y:S01]  /*e960*/  FMUL.FTZ R24, R29.reuse, R4 ;  /* 0x000000041d187220 */ /* 0x040fe20000410000 */
[----:B------:R-:W-:Y:S01]  /*e970*/  FMUL.FTZ R26, R18, R5 ;  /* 0x00000005121a7220 */ /* 0x000fe20000410000 */
        /* <DEDUP_REMOVED lines=13> */
.L_x_2133:
[----:B------:R-:W-:Y:S05]  /*ea50*/  BSYNC.RECONVERGENT B0 ;  /* 0x0000000000007941 */ /* 0x000fea0003800200 */
.L_x_2132:
[----:B-----5:R4:W-:Y:S02]  /*ea60*/  STS.128 [R241+0x2800], R16 ;  /* 0x00280010f1007388 */ /* 0x0209e40000000c00 */
.L_x_2131:
[----:B------:R-:W-:Y:S05]  /*ea70*/  BSYNC.RECONVERGENT B1 ;  /* 0x0000000000017941 */ /* 0x000fea0003800200 */
.L_x_2130:
        /* <DEDUP_REMOVED lines=56> */
.L_x_2137:
[----:B------:R-:W-:Y:S05]  /*ee00*/  BSYNC.RECONVERGENT B0 ;  /* 0x0000000000007941 */ /* 0x000fea0003800200 */
.L_x_2136:
[----:B-----5:R4:W-:Y:S02]  /*ee10*/  STS.128 [R241+0x4800], R16 ;  /* 0x00480010f1007388 */ /* 0x0209e40000000c00 */
.L_x_2135:
[----:B------:R-:W-:Y:S05]  /*ee20*/  BSYNC.RECONVERGENT B1 ;  /* 0x0000000000017941 */ /* 0x000fea0003800200 */
.L_x_2134:
        /* <DEDUP_REMOVED lines=21> */
[C---:B-1----:R-:W-:Y:S01]  /*ef80*/  IMAD.U32 R14, R17.reuse, 0x10000, RZ ;  /* 0x00010000110e7824 */ /* 0x042fe200078e00ff */
[----:B------:R-:W-:Y:S02]  /*ef90*/  LOP3.LUT R8, R17, 0xffff0000, RZ, 0xc0, !PT ;  /* 0xffff000011087812 */ /* 0x000fe400078ec0ff */
[----:B------:R-:W-:-:S02]  /*efa0*/  SHF.L.U32 R15, R16, 0x10, RZ ;  /* 0x00000010100f7819 */ /* 0x000fc400000006ff */
[----:B------:R-:W-:Y:S02]  /*efb0*/  LOP3.LUT R27, R16, 0xffff0000, RZ, 0xc0, !PT ;  /* 0xffff0000101b7812 */ /* 0x000fe400078ec0ff */
[C---:B------:R-:W-:Y:S02]  /*efc0*/  SHF.L.U32 R26, R18.reuse, 0x10, RZ ;  /* 0x00000010121a7819 */ /* 0x040fe400000006ff */
[----:B------:R-:W-:Y:S02]  /*efd0*/  LOP3.LUT R29, R18, 0xffff0000, RZ, 0xc0, !PT ;  /* 0xffff0000121d7812 */ /* 0x000fe400078ec0ff */
[C---:B--2---:R-:W-:Y:S01]  /*efe0*/  LOP3.LUT R19, R4.reuse, 0xffff0000, RZ, 0xc0, !PT ;  /* 0xffff000004137812 */ /* 0x044fe200078ec0ff */
[----:B------:R-:W-:Y:S01]  /*eff0*/  IMAD.U32 R4, R4, 0x10000, RZ ;  /* 0x0001000004047824 */ /* 0x000fe200078e00ff */
[C---:B------:R-:W-:Y:S01]  /*f000*/  LOP3.LUT R16, R5.reuse, 0xffff0000, RZ, 0xc0, !PT ;  /* 0xffff000005107812 */ /* 0x040fe200078ec0ff */
[----:B------:R-:W-:Y:S01]  /*f010*/  IMAD.U32 R5, R5, 0x10000, RZ ;  /* 0x0001000005057824 */ /* 0x000fe200078e00ff */
[----:B----4-:R-:W-:Y:S01]  /*f020*/  LOP3.LUT R23, R6, 0xffff0000, RZ, 0xc0, !PT ;  /* 0xffff000006177812 */ /* 0x010fe200078ec0ff */
[----:B------:R-:W-:Y:S01]  /*f030*/  FMUL.FTZ R17, R8, R19 ;  /* 0x0000001308117220 */ /* 0x000fe20000410000 */
[C---:B------:R-:W-:Y:S01]  /*f040*/  LOP3.LUT R21, R7.reuse, 0xffff0000, RZ, 0xc0, !PT ;  /* 0xffff000007157812 */ /* 0x040fe200078ec0ff */
[----:B------:R-:W-:Y:S01]  /*f050*/  FMUL.FTZ R18, R24, R16 ;  /* 0x0000001018127220 */ /* 0x000fe20000410000 */
[----:B------:R-:W-:Y:S01]  /*f060*/  SHF.L.U32 R6, R6, 0x10, RZ ;  /* 0x0000001006067819 */ /* 0x000fe200000006ff */
[-C--:B------:R-:W-:Y:S01]  /*f070*/  FMUL.FTZ R8, R8, R23.reuse ;  /* 0x0000001708087220 */ /* 0x080fe20000410000 */
[----:B------:R-:W-:Y:S01]  /*f080*/  FFMA.FTZ R17, R14, R23, -R17 ;  /* 0x000000170e117223 */ /* 0x000fe20000010811 */
[----:B------:R-:W-:Y:S01]  /*f090*/  FMUL.FTZ R24, R24, R21 ;  /* 0x0000001518187220 */ /* 0x000fe20000410000 */
[----:B------:R-:W-:Y:S01]  /*f0a0*/  SHF.L.U32 R7, R7, 0x10, RZ ;  /* 0x0000001007077819 */ /* 0x000fe200000006ff */
[----:B------:R-:W-:Y:S01]  /*f0b0*/  FFMA.FTZ R8, R14, R19, R8 ;  /* 0x000000130e087223 */ /* 0x000fe20000010008 */
[C---:B------:R-:W-:Y:S01]  /*f0c0*/  FMUL.FTZ R14, R27.reuse, R4 ;  /* 0x000000041b0e7220 */ /* 0x040fe20000410000 */
[----:B------:R-:W-:Y:S01]  /*f0d0*/  FMUL.FTZ R27, R27, R6 ;  /* 0x000000061b1b7220 */ /* 0x000fe20000410000 */
[C---:B------:R-:W-:Y:S01]  /*f0e0*/  FFMA.FTZ R18, R25.reuse, R21, -R18 ;  /* 0x0000001519127223 */ /* 0x040fe20000010812 */
[----:B------:R-:W-:Y:S01]  /*f0f0*/  FFMA.FTZ R25, R25, R16, R24 ;  /* 0x0000001019197223 */ /* 0x000fe20000010018 */
[C---:B------:R-:W-:Y:S01]  /*f100*/  FMUL.FTZ R19, R29.reuse, R5 ;  /* 0x000000051d137220 */ /* 0x040fe20000410000 */
[-C--:B------:R-:W-:Y:S01]  /*f110*/  FMUL.FTZ R16, R29, R7.reuse ;  /* 0x000000071d107220 */ /* 0x080fe20000410000 */
[C---:B------:R-:W-:Y:S01]  /*f120*/  FFMA.FTZ R14, R15.reuse, R6, -R14 ;  /* 0x000000060f0e7223 */ /* 0x040fe2000001080e */
[----:B------:R-:W-:Y:S01]  /*f130*/  FFMA.FTZ R27, R15, R4, R27 ;  /* 0x000000040f1b7223 */ /* 0x000fe2000001001b */
[C---:B------:R-:W-:Y:S01]  /*f140*/  FFMA.FTZ R19, R26.reuse, R7, -R19 ;  /* 0x000000071a137223 */ /* 0x040fe20000010813 */
[----:B------:R-:W-:Y:S01]  /*f150*/  FFMA.FTZ R16, R26, R5, R16 ;  /* 0x000000051a107223 */ /* 0x000fe20000010010 */
[----:B------:R-:W-:-:S02]  /*f160*/  F2FP.BF16.F32.PACK_AB R25, R25, R18 ;  /* 0x000000121919723e */ /* 0x000fc400000010ff */
[----:B------:R-:W-:Y:S02]  /*f170*/  F2FP.BF16.F32.PACK_AB R14, R27, R14 ;  /* 0x0000000e1b0e723e */ /* 0x000fe400000010ff */
[----:B------:R-:W-:Y:S02]  /*f180*/  F2FP.BF16.F32.PACK_AB R18, R16, R19 ;  /* 0x000000131012723e */ /* 0x000fe400000010ff */
[----:B------:R-:W-:Y:S01]  /*f190*/  F2FP.BF16.F32.PACK_AB R17, R8, R17 ;  /* 0x000000110811723e */ /* 0x000fe200000010ff */
[----:B------:R-:W-:Y:S01]  /*f1a0*/  IMAD.MOV.U32 R16, RZ, RZ, R14 ;  /* 0x000000ffff107224 */ /* 0x000fe200078e000e */
[----:B------:R-:W-:Y:S02]  /*f1b0*/  MOV R19, R25 ;  /* 0x0000001900137202 */ /* 0x000fe40000000f00 */
.L_x_2139:
[----:B------:R-:W-:Y:S05]  /*f1c0*/  BSYNC.RECONVERGENT B0 ;  /* 0x0000000000007941 */ /* 0x000fea0003800200 */
.L_x_2138:
[----:B-----5:R4:W-:Y:S02]  /*f1d0*/  STS.128 [R241+0x6800], R16 ;  /* 0x00680010f1007388 */ /* 0x0209e40000000c00 */
.L_x_2125:
[----:B------:R-:W-:Y:S05]  /*f1e0*/  BSYNC.RECONVERGENT B2 ;  /* 0x0000000000027941 */ /* 0x000fea0003800200 */
.L_x_2124:
[----:B-1--4-:R-:W-:Y:S01]  /*f1f0*/  IADD3 R14, PT, PT, R102, 0x20, RZ ;  /* 0x00000020660e7810 */ /* 0x012fe20007ffe0ff */
[----:B------:R-:W-:Y:S03]  /*f200*/  BSSY.RECONVERGENT B2, `(.L_x_2140) ;  /* 0x00000f1000027945 */ /* 0x000fe60003800200 */
[----:B------:R-:W-:-:S13]  /*f210*/  ISETP.GE.AND P0, PT, R14, UR14, PT ;  /* 0x0000000e0e007c0c */ /* 0x000fda000bf06270 */
[----:B------:R-:W-:Y:S05]  /*f220*/  @P0 BRA `(.L_x_2141) ;  /* 0x0000000c00b80947 */ /* 0x000fea0003800000 */
[----:B------:R-:W1:Y:S01]  /*f230*/  LDC R8, c[0x0][0x440] ;  /* 0x00011000ff087b82 */ /* 0x000e620000000800 */
[C---:B------:R-:W-:Y:S01]  /*f240*/  LEA R24, P1, R2.reuse, R34, 0x6 ;  /* 0x0000002202187211 */ /* 0x040fe200078230ff */
[----:B------:R-:W-:Y:S01]  /*f250*/  BSSY.RECONVERGENT B1, `(.L_x_2142) ;  /* 0x000003c000017945 */ /* 0x000fe20003800200 */
[----:B------:R-:W-:Y:S02]  /*f260*/  IMAD.SHL.U32 R15, R69, 0x20, RZ ;  /* 0x00000020450f7824 */ /* 0x000fe400078e00ff */
[----:B------:R-:W-:Y:S02]  /*f270*/  LEA.HI.X R25, R2, R35, R3, 0x6, P1 ;  /* 0x0000002302197211 */ /* 0x000fe400008f3403 */
[----:B-1----:R-:W-:-:S13]  /*f280*/  ISETP.GE.AND P0, PT, R12, R8, PT ;  /* 0x000000080c00720c */ /* 0x002fda0003f06270 */
[----:B------:R1:W-:Y:S01]  /*f290*/  @P0 STS.128 [R241+0x1000], RZ ;  /* 0x001000fff1000388 */ /* 0x0003e20000000c00 */
[----:B------:R-:W-:Y:S05]  /*f2a0*/  @P0 BRA `(.L_x_2143) ;  /* 0x0000000000d80947 */ /* 0x000fea0003800000 */
[----:B------:R4:W5:Y:S01]  /*f2b0*/  LDG.E.128 R16, desc[UR4][R24.64] ;  /* 0x0000000418107981 */ /* 0x000962000c1e1d00 */
        /* <DEDUP_REMOVED lines=51> */
.L_x_2145:
[----:B------:R-:W-:Y:S05]  /*f5f0*/  BSYNC.RECONVERGENT B0 ;  /* 0x0000000000007941 */ /* 0x000fea0003800200 */
.L_x_2144:
[----:B-----5:R1:W-:Y:S02]  /*f600*/  STS.128 [R241+0x1000], R16 ;  /* 0x00100010f1007388 */ /* 0x0203e40000000c00 */
.L_x_2143:
[----:B------:R-:W-:Y:S05]  /*f610*/  BSYNC.RECONVERGENT B1 ;  /* 0x0000000000017941 */ /* 0x000fea0003800200 */
.L_x_2142:
[----:B------:R-:W-:Y:S01]  /*f620*/  ISETP.GE.AND P0, PT, R9, R8, PT ;  /* 0x000000080900720c */ /* 0x000fe20003f06270 */
[----:B------:R-:W-:-:S12]  /*f630*/  BSSY.RECONVERGENT B1, `(.L_x_2146) ;  /* 0x0000039000017945 */ /* 0x000fd80003800200 */
[----:B------:R1:W-:Y:S01]  /*f640*/  @P0 STS.128 [R241+0x3000], RZ ;  /* 0x003000fff1000388 */ /* 0x0003e20000000c00 */
[----:B------:R-:W-:Y:S05]  /*f650*/  @P0 BRA `(.L_x_2147) ;  /* 0x0000000000d80947 */ /* 0x000fea0003800000 */
[----:B-1----:R1:W5:Y:S01]  /*f660*/  LDG.E.128 R16, desc[UR4][R24.64+0x80] ;  /* 0x0000800418107981 */ /* 0x002362000c1e1d00 */
[----:B------:R-:W-:Y:S01]  /*f670*/  ISETP.GE.AND P0, PT, R9, R0, PT ;  /* 0x000000000900720c */ /* 0x000fe20003f06270 */
[----:B------:R-:W-:-:S12]  /*f680*/  BSSY.RECONVERGENT B0, `(.L_x_2148) ;  /* 0x0000032000007945 */ /* 0x000fd80003800200 */
[----:B------:R-:W-:Y:S05]  /*f690*/  @P0 BRA `(.L_x_2149) ;  /* 0x0000000000c00947 */ /* 0x000fea0003800000 */
[----:B------:R-:W3:Y:S01]  /*f6a0*/  LDCU.64 UR10, c[0x0][0x4c8] ;  /* 0x00009900ff0a77ac */ /* 0x000ee20008000a00 */
[C---:B--2---:R-:W-:Y:S01]  /*f6b0*/  IADD3 R6, P0, PT, R15.reuse, R20, RZ ;  /* 0x000000140f067210 */ /* 0x044fe20007f1e0ff */
[----:B------:R-:W2:Y:S03]  /*f6c0*/  LDCU.64 UR8, c[0x0][0x4d0] ;  /* 0x00009a00ff0877ac */ /* 0x000ea60008000a00 */
[----:B------:R-:W-:Y:S01]  /*f6d0*/  LEA.HI.X.SX32 R5, R15, R22, 0x1, P0 ;  /* 0x000000160f057211 */ /* 0x000fe200000f0eff */
[----:B------:R-:W-:-:S03]  /*f6e0*/  IMAD.SHL.U32 R4, R6, 0x2, RZ ;  /* 0x0000000206047824 */ /* 0x000fc600078e00ff */
[----:B------:R-:W-:Y:S02]  /*f6f0*/  SHF.L.U64.HI R5, R6, 0x1, R5 ;  /* 0x0000000106057819 */ /* 0x000fe40000010205 */
[C---:B---3--:R-:W-:Y:S02]  /*f700*/  IADD3 R6, P1, PT, R4.reuse, UR10, RZ ;  /* 0x0000000a04067c10 */ /* 0x048fe4000ff3e0ff */
[----:B--2---:R-:W-:Y:S02]  /*f710*/  IADD3 R4, P0, PT, R4, UR8, RZ ;  /* 0x0000000804047c10 */ /* 0x004fe4000ff1e0ff */
[C---:B------:R-:W-:Y:S02]  /*f720*/  IADD3.X R7, PT, PT, R5.reuse, UR11, RZ, P1, !PT ;  /* 0x0000000b05077c10 */ /* 0x040fe40008ffe4ff */
[----:B------:R-:W-:-:S04]  /*f730*/  IADD3.X R5, PT, PT, R5, UR9, RZ, P0, !PT ;  /* 0x0000000905057c10 */ /* 0x000fc800087fe4ff */
        /* <DEDUP_REMOVED lines=11> */
[C---:B---3--:R-:W-:Y:S01]  /*f7f0*/  LOP3.LUT R26, R4.reuse, 0xffff0000, RZ, 0xc0, !PT ;  /* 0xffff0000041a7812 */ /* 0x048fe200078ec0ff */
        /* <DEDUP_REMOVED lines=26> */
.L_x_2149:
[----:B------:R-:W-:Y:S05]  /*f9a0*/  BSYNC.RECONVERGENT B0 ;  /* 0x0000000000007941 */ /* 0x000fea0003800200 */
.L_x_2148:
[----:B-----5:R1:W-:Y:S02]  /*f9b0*/  STS.128 [R241+0x3000], R16 ;  /* 0x00300010f1007388 */ /* 0x0203e40000000c00 */
.L_x_2147:
[----:B------:R-:W-:Y:S05]  /*f9c0*/  BSYNC.RECONVERGENT B1 ;  /* 0x0000000000017941 */ /* 0x000fea0003800200 */
.L_x_2146:
        /* <DEDUP_REMOVED lines=56> */
.L_x_2153:
[----:B------:R-:W-:Y:S05]  /*fd50*/  BSYNC.RECONVERGENT B0 ;  /* 0x0000000000007941 */ /* 0x000fea0003800200 */
.L_x_2152:
[----:B-----5:R1:W-:Y:S02]  /*fd60*/  STS.128 [R241+0x5000], R16 ;  /* 0x00500010f1007388 */ /* 0x0203e40000000c00 */
.L_x_2151:
[----:B------:R-:W-:Y:S05]  /*fd70*/  BSYNC.RECONVERGENT B1 ;  /* 0x0000000000017941 */ /* 0x000fea0003800200 */
.L_x_2150:
[----:B------:R-:W-:-:S13]  /*fd80*/  ISETP.GE.AND P0, PT, R10, R8, PT ;  /* 0x000000080a00720c */ /* 0x000fda0003f06270 */
        /* <DEDUP_REMOVED lines=18> */
[C---:B-----5:R-:W-:Y:S01]  /*feb0*/  LOP3.LUT R8, R17.reuse, 0xffff0000, RZ, 0xc0, !PT ;  /* 0xffff000011087812 */ /* 0x060fe200078ec0ff */
[----:B------:R-:W-:Y:S01]  /*fec0*/  IMAD.U32 R15, R17, 0x10000, RZ ;  /* 0x00010000110f7824 */ /* 0x000fe200078e00ff */
[C---:B------:R-:W-:Y:S01]  /*fed0*/  SHF.L.U32 R17, R16.reuse, 0x10, RZ ;  /* 0x0000001010117819 */ /* 0x040fe200000006ff */
[C---:B------:R-:W-:Y:S01]  /*fee0*/  IMAD.U32 R26, R19.reuse, 0x10000, RZ ;  /* 0x00010000131a7824 */ /* 0x040fe200078e00ff */
[----:B------:R-:W-:Y:S02]  /*fef0*/  LOP3.LUT R29, R16, 0xffff0000, RZ, 0xc0, !PT ;  /* 0xffff0000101d7812 */ /* 0x000fe400078ec0ff */
[----:B-1--4-:R-:W-:-:S02]  /*ff00*/  LOP3.LUT R24, R19, 0xffff0000, RZ, 0xc0, !PT ;  /* 0xffff000013187812 */ /* 0x012fc400078ec0ff */
        /* <DEDUP_REMOVED lines=8> */
[C---:B------:R-:W-:Y:S01]  /*ff90*/  LOP3.LUT R23, R7.reuse, 0xffff0000, RZ, 0xc0, !PT ;  /* 0xffff000007177812 */ /* 0x040fe200078ec0ff */
[----:B------:R-:W-:Y:S01]  /*ffa0*/  FMUL.FTZ R31, R24, R19 ;  /* 0x00000013181f7220 */ /* 0x000fe20000410000 */
[----:B------:R-:W-:Y:S01]  /*ffb0*/  SHF.L.U32 R6, R6, 0x10, RZ ;  /* 0x0000001006067819 */ /* 0x000fe200000006ff */
[-C--:B------:R-:W-:Y:S01]  /*ffc0*/  FMUL.FTZ R8, R8, R25.reuse ;  /* 0x0000001908087220 */ /* 0x080fe20000410000 */
[----:B------:R-:W-:Y:S01]  /*ffd0*/  SHF.L.U32 R7, R7, 0x10, RZ ;  /* 0x0000001007077819 */ /* 0x000fe200000006ff */
[C---:B------:R-:W-:Y:S01]  /*ffe0*/  FFMA.FTZ R16, R15.reuse, R25, -R16 ;  /* 0x000000190f107223 */ /* 0x040fe20000010810 */
[----:B------:R-:W-:Y:S01]  /*fff0*/  FFMA.FTZ R31, R26, R23, -R31 ;  /* 0x000000171a1f7223 */ /* 0x000fe2000001081f */
[----:B------:R-:W-:Y:S01]  /*10000*/  FFMA.FTZ R15, R15, R21, R8 ;  /* 0x000000150f0f7223 */ /* 0x000fe20000010008 */
[----:B------:R-:W-:Y:S01]  /*10010*/  FMUL.FTZ R21, R24, R23 ;  /* 0x0000001718157220 */ /* 0x000fe20000410000 */
[C---:B------:R-:W-:Y:S01]  /*10020*/  FMUL.FTZ R8, R29.reuse, R4 ;  /* 0x000000041d087220 */ /* 0x040fe20000410000 */
[C---:B------:R-:W-:Y:S01]  /*10030*/  FMUL.FTZ R24, R18.reuse, R5 ;  /* 0x0000000512187220 */ /* 0x040fe20000410000 */
[-C--:B------:R-:W-:Y:S01]  /*10040*/  FMUL.FTZ R29, R29, R6.reuse ;  /* 0x000000061d1d7220 */ /* 0x080fe20000410000 */
[----:B------:R-:W-:Y:S01]  /*10050*/  FMUL.FTZ R18, R18, R7 ;  /* 0x0000000712127220 */ /* 0x000fe20000410000 */
        /* <DEDUP_REMOVED lines=9> */
.L_x_2155:
[----:B------:R-:W-:Y:S05]  /*100f0*/  BSYNC.RECONVERGENT B0 ;  /* 0x0000000000007941 */ /* 0x000fea0003800200 */
.L_x_2154:
[----:B-----5:R1:W-:Y:S02]  /*10100*/  STS.128 [R241+0x7000], R16 ;  /* 0x00700010f1007388 */ /* 0x0203e40000000c00 */
.L_x_2141:
[----:B------:R-:W-:Y:S05]  /*10110*/  BSYNC.RECONVERGENT B2 ;  /* 0x0000000000027941 */ /* 0x000fea0003800200 */
.L_x_2140:
[----:B------:R-:W-:-:S04]  /*10120*/  IADD3 R36, PT, PT, R102, 0x30, RZ ;  /* 0x0000003066247810 */ /* 0x000fc80007ffe0ff */
[----:B------:R-:W-:-:S13]  /*10130*/  ISETP.GE.AND P0, PT, R36, UR14, PT ;  /* 0x0000000e24007c0c */ /* 0x000fda000bf06270 */
[----:B------:R-:W-:Y:S05]  /*10140*/  @P0 BRA `(.L_x_2106) ;  /* 0x0000006800dc0947 */ /* 0x000fea0003800000 */
[----:B--2---:R-:W2:Y:S01]  /*10150*/  LDC R6, c[0x0][0x440] ;  /* 0x00011000ff067b82 */ /* 0x004ea20000000800 */
[----:B-1--4-:R-:W-:Y:S01]  /*10160*/  IMAD.WIDE.U32 R24, R2, 0x60, R34 ;  /* 0x0000006002187825 */ /* 0x012fe200078e0022 */
[----:B------:R-:W-:Y:S03]  /*10170*/  BSSY.RECONVERGENT B1, `(.L_x_2156) ;  /* 0x000003e000017945 */ /* 0x000fe60003800200 */
[----:B------:R-:W-:Y:S02]  /*10180*/  IMAD R3, R3, 0x60, RZ ;  /* 0x0000006003037824 */ /* 0x000fe400078e02ff */
[----:B------:R-:W-:-:S03]  /*10190*/  IMAD R69, R69, 0x30, RZ ;  /* 0x0000003045457824 */ /* 0x000fc600078e02ff */
[----:B------:R-:W-:Y:S02]  /*101a0*/  IADD3 R25, PT, PT, R3, R25, RZ ;  /* 0x0000001903197210 */ /* 0x000fe40007ffe0ff */
[----:B--2---:R-:W-:-:S13]  /*101b0*/  ISETP.GE.AND P0, PT, R12, R6, PT ;  /* 0x000000060c00720c */ /* 0x004fda0003f06270 */
[----:B------:R1:W-:Y:S01]  /*101c0*/  @P0 STS.128 [R241+0x1800], RZ ;  /* 0x001800fff1000388 */ /* 0x0003e20000000c00 */
[----:B------:R-:W-:Y:S05]  /*101d0*/  @P0 BRA `(.L_x_2157) ;  /* 0x0000000000dc0947 */ /* 0x000fea0003800000 */
[----:B------:R2:W5:Y:S01]  /*101e0*/  LDG.E.128 R16, desc[UR4][R24.64] ;  /* 0x0000000418107981 */ /* 0x000562000c1e1d00 */
[----:B------:R-:W-:Y:S01]  /*101f0*/  ISETP.GE.AND P0, PT, R12, R0, PT ;  /* 0x000000000c00720c */ /* 0x000fe20003f06270 */
[----:B------:R-:W-:-:S12]  /*10200*/  BSSY.RECONVERGENT B0, `(.L_x_2158) ;  /* 0x0000033000007945 */ /* 0x000fd80003800200 */
[----:B------:R-:W-:Y:S05]  /*10210*/  @P0 BRA `(.L_x_2159) ;  /* 0x0000000000c40947 */ /* 0x000fea0003800000 */
[----:B------:R-:W4:Y:S01]  /*10220*/  LDCU.64 UR10, c[0x0][0x4c8] ;  /* 0x00009900ff0a77ac */ /* 0x000f220008000a00 */
[C---:B------:R-:W-:Y:S01]  /*10230*/  IADD3 R3, P0, PT, R69.reuse, R20, RZ ;  /* 0x0000001445037210 */ /* 0x040fe20007f1e0ff */
[----:B------:R-:W3:Y:S03]  /*10240*/  LDCU.64 UR8, c[0x0][0x4d0] ;  /* 0x00009a00ff0877ac */ /* 0x000ee60008000a00 */
[----:B------:R-:W-:Y:S01]  /*10250*/  LEA.HI.X.SX32 R2, R69, R22, 0x1, P0 ;  /* 0x0000001645027211 */ /* 0x000fe200000f0eff */
[----:B------:R-:W-:-:S03]  /*10260*/  IMAD.SHL.U32 R4, R3, 0x2, RZ ;  /* 0x0000000203047824 */ /* 0x000fc600078e00ff */
[----:B------:R-:W-:Y:S02]  /*10270*/  SHF.L.U64.HI R2, R3, 0x1, R2 ;  /* 0x0000000103027819 */ /* 0x000fe40000010202 */
[C---:B----4-:R-:W-:Y:S02]  /*10280*/  IADD3 R32, P1, PT, R4.reuse, UR10, RZ ;  /* 0x0000000a04207c10 */ /* 0x050fe4000ff3e0ff */
[----:B---3--:R-:W-:Y:S02]  /*10290*/  IADD3 R34, P0, PT, R4, UR8, RZ ;  /* 0x0000000804227c10 */ /* 0x008fe4000ff1e0ff */
[C---:B------:R-:W-:Y:S02]  /*102a0*/  IADD3.X R33, PT, PT, R2.reuse, UR11, RZ, P1, !PT ;  /* 0x0000000b02217c10 */ /* 0x040fe40008ffe4ff */
[----:B------:R-:W-:-:S03]  /*102b0*/  IADD3.X R35, PT, PT, R2, UR9, RZ, P0, !PT ;  /* 0x0000000902237c10 */ /* 0x000fc600087fe4ff */
[----:B------:R-:W3:Y:S04]  /*102c0*/  LDG.E.64 R4, desc[UR4][R32.64] ;  /* 0x0000000420047981 */ /* 0x000ee8000c1e1b00 */
[----:B------:R-:W4:Y:S01]  /*102d0*/  LDG.E.64 R2, desc[UR4][R34.64] ;  /* 0x0000000422027981 */ /* 0x000f22000c1e1b00 */
[C---:B-----5:R-:W-:Y:S01]  /*102e0*/  IMAD.U32 R27, R19.reuse, 0x10000, RZ ;  /* 0x00010000131b7824 */ /* 0x060fe200078e00ff */
[----:B------:R-:W-:Y:S02]  /*102f0*/  LOP3.LUT R23, R19, 0xffff0000, RZ, 0xc0, !PT ;  /* 0xffff000013177812 */ /* 0x000fe400078ec0ff */
[C---:B------:R-:W-:Y:S01]  /*10300*/  LOP3.LUT R7, R17.reuse, 0xffff0000, RZ, 0xc0, !PT ;  /* 0xffff000011077812 */ /* 0x040fe200078ec0ff */
[----:B------:R-:W-:Y:S01]  /*10310*/  IMAD.U32 R8, R17, 0x10000, RZ ;  /* 0x0001000011087824 */ /* 0x000fe200078e00ff */
[----:B------:R-:W-:-:S02]  /*10320*/  SHF.L.U32 R15, R16, 0x10, RZ ;  /* 0x00000010100f7819 */ /* 0x000fc400000006ff */
[----:B------:R-:W-:Y:S02]  /*10330*/  LOP3.LUT R30, R16, 0xffff0000, RZ, 0xc0, !PT ;  /* 0xffff0000101e7812 */ /* 0x000fe400078ec0ff */
[----:B------:R-:W-:Y:S02]  /*10340*/  SHF.L.U32 R29, R18, 0x10, RZ ;  /* 0x00000010121d7819 */ /* 0x000fe400000006ff */
[----:B---3--:R-:W-:Y:S02]  /*10350*/  LOP3.LUT R26, R4, 0xffff0000, RZ, 0xc0, !PT ;  /* 0xffff0000041a7812 */ /* 0x008fe400078ec0ff */
[----:B----4-:R-:W-:-:S03]  /*10360*/  LOP3.LUT R19, R2, 0xffff0000, RZ, 0xc0, !PT ;  /* 0xffff000002137812 */ /* 0x010fc600078ec0ff */
[----:B------:R-:W-:Y:S01]  /*10370*/  FMUL.FTZ R32, R7, R26 ;  /* 0x0000001a07207220 */ /* 0x000fe20000410000 */
[----:B------:R-:W-:Y:S02]  /*10380*/  LOP3.LUT R16, R3, 0xffff0000, RZ, 0xc0, !PT ;  /* 0xffff000003107812 */ /* 0x000fe400078ec0ff */
[----:B------:R-:W-:Y:S01]  /*10390*/  LOP3.LUT R21, R5, 0xffff0000, RZ, 0xc0, !PT ;  /* 0xffff000005157812 */ /* 0x000fe200078ec0ff */
[-C--:B------:R-:W-:Y:S01]  /*103a0*/  FMUL.FTZ R17, R7, R19.reuse ;  /* 0x0000001307117220 */ /* 0x080fe20000410000 */
[----:B------:R-:W-:Y:S01]  /*103b0*/  LOP3.LUT R7, R18, 0xffff0000, RZ, 0xc0, !PT ;  /* 0xffff000012077812 */ /* 0x000fe200078ec0ff */
[C---:B------:R-:W-:Y:S01]  /*103c0*/  FMUL.FTZ R18, R23.reuse, R16 ;  /* 0x0000001017127220 */ /* 0x040fe20000410000 */
[C---:B------:R-:W-:Y:S01]  /*103d0*/  FFMA.FTZ R32, R8.reuse, R19, R32 ;  /* 0x0000001308207223 */ /* 0x040fe20000010020 */
[----:B------:R-:W-:Y:S01]  /*103e0*/  FFMA.FTZ R17, R8, R26, -R17 ;  /* 0x0000001a08117223 */ /* 0x000fe20000010811 */
[----:B------:R-:W-:Y:S01]  /*103f0*/  FMUL.FTZ R8, R23, R21 ;  /* 0x0000001517087220 */ /* 0x000fe20000410000 */
[----:B------:R-:W-:Y:S01]  /*10400*/  SHF.L.U32 R4, R4, 0x10, RZ ;  /* 0x0000001004047819 */ /* 0x000fe200000006ff */
[----:B------:R-:W-:-:S02]  /*10410*/  IMAD.U32 R2, R2, 0x10000, RZ ;  /* 0x0001000002027824 */ /* 0x000fc400078e00ff */
[----:B------:R-:W-:Y:S01]  /*10420*/  FFMA.FTZ R18, R27, R21, -R18 ;  /* 0x000000151b127223 */ /* 0x000fe20000010812 */
[----:B------:R-:W-:Y:S01]  /*10430*/  IMAD.U32 R26, R3, 0x10000, RZ ;  /* 0x00010000031a7824 */ /* 0x000fe200078e00ff */
[----:B------:R-:W-:Y:S01]  /*10440*/  SHF.L.U32 R34, R5, 0x10, RZ ;  /* 0x0000001005227819 */ /* 0x000fe200000006ff */
[----:B------:R-:W-:Y:S01]  /*10450*/  FFMA.FTZ R27, R27, R16, R8 ;  /* 0x000000101b1b7223 */ /* 0x000fe20000010008 */
[C---:B------:R-:W-:Y:S01]  /*10460*/  FMUL.FTZ R8, R30.reuse, R2 ;  /* 0x000000021e087220 */ /* 0x040fe20000410000 */
[----:B------:R-:W-:Y:S01]  /*10470*/  FMUL.FTZ R3, R30, R4 ;  /* 0x000000041e037220 */ /* 0x000fe20000410000 */
[C---:B------:R-:W-:Y:S01]  /*10480*/  FMUL.FTZ R16, R7.reuse, R26 ;  /* 0x0000001a07107220 */ /* 0x040fe20000410000 */
[----:B------:R-:W-:Y:S01]  /*10490*/  FMUL.FTZ R7, R7, R34 ;  /* 0x0000002207077220 */ /* 0x000fe20000410000 */
[C---:B------:R-:W-:Y:S01]  /*104a0*/  FFMA.FTZ R8, R15.reuse, R4, -R8 ;  /* 0x000000040f087223 */ /* 0x040fe20000010808 */
[----:B------:R-:W-:Y:S01]  /*104b0*/  FFMA.FTZ R3, R15, R2, R3 ;  /* 0x000000020f037223 */ /* 0x000fe20000010003 */
[C---:B------:R-:W-:Y:S01]  /*104c0*/  FFMA.FTZ R16, R29.reuse, R34, -R16 ;  /* 0x000000221d107223 */ /* 0x040fe20000010810 */
[----:B------:R-:W-:-:S03]  /*104d0*/  FFMA.FTZ R7, R29, R26, R7 ;  /* 0x0000001a1d077223 */ /* 0x000fc60000010007 */
[----:B------:R-:W-:Y:S02]  /*104e0*/  F2FP.BF16.F32.PACK_AB R8, R3, R8 ;  /* 0x000000080308723e */ /* 0x000fe400000010ff */
[----:B------:R-:W-:Y:S02]  /*104f0*/  F2FP.BF16.F32.PACK_AB R19, R27, R18 ;  /* 0x000000121b13723e */ /* 0x000fe400000010ff */
[----:B------:R-:W-:Y:S01]  /*10500*/  F2FP.BF16.F32.PACK_AB R18, R7, R16 ;  /* 0x000000100712723e */ /* 0x000fe200000010ff */
[----:B------:R-:W-:Y:S01]  /*10510*/  IMAD.MOV.U32 R16, RZ, RZ, R8 ;  /* 0x000000ffff107224 */ /* 0x000fe200078e0008 */
[----:B------:R-:W-:Y:S02]  /*10520*/  F2FP.BF16.F32.PACK_AB R17, R32, R17 ;  /* 0x000000112011723e */ /* 0x000fe400000010ff */
.L_x_2159:
[----:B------:R-:W-:Y:S05]  /*10530*/  BSYNC.RECONVERGENT B0 ;  /* 0x0000000000007941 */ /* 0x000fea0003800200 */
.L_x_2158:
[----:B-----5:R4:W-:Y:S02]  /*10540*/  STS.128 [R241+0x1800], R16 ;  /* 0x00180010f1007388 */ /* 0x0209e40000000c00 */
.L_x_2157:
[----:B------:R-:W-:Y:S05]  /*10550*/  BSYNC.RECONVERGENT B1 ;  /* 0x0000000000017941 */ /* 0x000fea0003800200 */
.L_x_2156:
        /* <DEDUP_REMOVED lines=9> */
[C---:B------:R-:W-:Y:S01]  /*105f0*/  IADD3 R4, P0, PT, R69.reuse, R20, RZ ;  /* 0x0000001445047210 */ /* 0x040fe20007f1e0ff */
[----:B------:R-:W2:Y:S03]  /*10600*/  LDCU.64 UR8, c[0x0][0x4d0] ;  /* 0x00009a00ff0877ac */ /* 0x000ea60008000a00 */
[----:B------:R-:W-:Y:S01]  /*10610*/  LEA.HI.X.SX32 R3, R69, R22, 0x1, P0 ;  /* 0x0000001645037211 */ /* 0x000fe200000f0eff */
[----:B------:R-:W-:-:S03]  /*10620*/  IMAD.SHL.U32 R2, R4, 0x2, RZ ;  /* 0x0000000204027824 */ /* 0x000fc600078e00ff */
[----:B------:R-:W-:Y:S02]  /*10630*/  SHF.L.U64.HI R3, R4, 0x1, R3 ;  /* 0x0000000104037819 */ /* 0x000fe40000010203 */
[C---:B-1----:R-:W-:Y:S02]  /*10640*/  IADD3 R4, P1, PT, R2.reuse, UR10, RZ ;  /* 0x0000000a02047c10 */ /* 0x042fe4000ff3e0ff */
[----:B--2---:R-:W-:Y:S02]  /*10650*/  IADD3 R2, P0, PT, R2, UR8, RZ ;  /* 0x0000000802027c10 */ /* 0x004fe4000ff1e0ff */
[C---:B------:R-:W-:Y:S02]  /*10660*/  IADD3.X R5, PT, PT, R3.reuse, UR11, RZ, P1, !PT ;  /* 0x0000000b03057c10 */ /* 0x040fe40008ffe4ff */
[----:B------:R-:W-:-:S04]  /*10670*/  IADD3.X R3, PT, PT, R3, UR9, RZ, P0, !PT ;  /* 0x0000000903037c10 */ /* 0x000fc800087fe4ff */
[----:B------:R-:W2:Y:S04]  /*10680*/  LDG.E.64 R4, desc[UR4][R4.64+0x40] ;  /* 0x0000400404047981 */ /* 0x000ea8000c1e1b00 */
[----:B------:R-:W3:Y:S01]  /*10690*/  LDG.E.64 R2, desc[UR4][R2.64+0x40] ;  /* 0x0000400402027981 */ /* 0x000ee2000c1e1b00 */
[C---:B-----5:R-:W-:Y:S01]  /*106a0*/  IMAD.U32 R27, R19.reuse, 0x10000, RZ ;  /* 0x00010000131b7824 */ /* 0x060fe200078e00ff */
[----:B------:R-:W-:Y:S02]  /*106b0*/  LOP3.LUT R23, R19, 0xffff0000, RZ, 0xc0, !PT ;  /* 0xffff000013177812 */ /* 0x000fe400078ec0ff */
[C---:B------:R-:W-:Y:S01]  /*106c0*/  LOP3.LUT R7, R17.reuse, 0xffff0000, RZ, 0xc0, !PT ;  /* 0xffff000011077812 */ /* 0x040fe200078ec0ff */
[----:B------:R-:W-:Y:S01]  /*106d0*/  IMAD.U32 R8, R17, 0x10000, RZ ;  /* 0x0001000011087824 */ /* 0x000fe200078e00ff */
[----:B------:R-:W-:-:S02]  /*106e0*/  SHF.L.U32 R15, R16, 0x10, RZ ;  /* 0x00000010100f7819 */ /* 0x000fc400000006ff */
[----:B------:R-:W-:Y:S02]  /*106f0*/  LOP3.LUT R30, R16, 0xffff0000, RZ, 0xc0, !PT ;  /* 0xffff0000101e7812 */ /* 0x000fe400078ec0ff */
[----:B------:R-:W-:Y:S02]  /*10700*/  SHF.L.U32 R29, R18, 0x10, RZ ;  /* 0x00000010121d7819 */ /* 0x000fe400000006ff */
[----:B--2---:R-:W-:Y:S02]  /*10710*/  LOP3.LUT R26, R4, 0xffff0000, RZ, 0xc0, !PT ;  /* 0xffff0000041a7812 */ /* 0x004fe400078ec0ff */
[----:B---3--:R-:W-:-:S03]  /*10720*/  LOP3.LUT R19, R2, 0xffff0000, RZ, 0xc0, !PT ;  /* 0xffff000002137812 */ /* 0x008fc600078ec0ff */
        /* <DEDUP_REMOVED lines=28> */
.L_x_2163:
[----:B------:R-:W-:Y:S05]  /*108f0*/  BSYNC.RECONVERGENT B0 ;  /* 0x0000000000007941 */ /* 0x000fea0003800200 */
.L_x_2162:
[----:B-----5:R1:W-:Y:S02]  /*10900*/  STS.128 [R241+0x3800], R16 ;  /* 0x00380010f1007388 */ /* 0x0203e40000000c00 */
.L_x_2161:
[----:B------:R-:W-:Y:S05]  /*10910*/  BSYNC.RECONVERGENT B1 ;  /* 0x0000000000017941 */ /* 0x000fea0003800200 */
.L_x_2160:
        /* <DEDUP_REMOVED lines=9> */
[C---:B------:R-:W-:Y:S01]  /*109b0*/  IADD3 R4, P0, PT, R69.reuse, R20, RZ ;  /* 0x0000001445047210 */ /* 0x040fe20007f1e0ff */
        /* <DEDUP_REMOVED lines=32> */
[----:B---3--:R-:W-:Y:S01]  /*10bc0*/  SHF.L.U32 R34, R5, 0x10, RZ ;  /* 0x0000001005227819 */ /* 0x008fe200000006ff */
        /* <DEDUP_REMOVED lines=14> */
.L_x_2167:
[----:B------:R-:W-:Y:S05]  /*10cb0*/  BSYNC.RECONVERGENT B0 ;  /* 0x0000000000007941 */ /* 0x000fea0003800200 */
.L_x_2166:
[----:B-----5:R4:W-:Y:S02]  /*10cc0*/  STS.128 [R241+0x5800], R16 ;  /* 0x00580010f1007388 */ /* 0x0209e40000000c00 */
.L_x_2165:
[----:B------:R-:W-:Y:S05]  /*10cd0*/  BSYNC.RECONVERGENT B1 ;  /* 0x0000000000017941 */ /* 0x000fea0003800200 */
.L_x_2164:
        /* <DEDUP_REMOVED lines=21> */
[C---:B------:R-:W-:Y:S01]  /*10e30*/  IMAD.U32 R23, R19.reuse, 0x10000, RZ ;  /* 0x0001000013177824 */ /* 0x040fe200078e00ff */
[----:B------:R-:W-:Y:S02]  /*10e40*/  LOP3.LUT R21, R19, 0xffff0000, RZ, 0xc0, !PT ;  /* 0xffff000013157812 */ /* 0x000fe400078ec0ff */
[----:B------:R-:W-:-:S02]  /*10e50*/  SHF.L.U32 R7, R16, 0x10, RZ ;  /* 0x0000001010077819 */ /* 0x000fc400000006ff */
[----:B------:R-:W-:Y:S02]  /*10e60*/  LOP3.LUT R22, R16, 0xffff0000, RZ, 0xc0, !PT ;  /* 0xffff000010167812 */ /* 0x000fe400078ec0ff */
[C---:B------:R-:W-:Y:S02]  /*10e70*/  SHF.L.U32 R20, R18.reuse, 0x10, RZ ;  /* 0x0000001012147819 */ /* 0x040fe400000006ff */
[----:B-1----:R-:W-:Y:S02]  /*10e80*/  LOP3.LUT R24, R18, 0xffff0000, RZ, 0xc0, !PT ;  /* 0xffff000012187812 */ /* 0x002fe400078ec0ff */
[C---:B--2---:R-:W-:Y:S01]  /*10e90*/  LOP3.LUT R17, R2.reuse, 0xffff0000, RZ, 0xc0, !PT ;  /* 0xffff000002117812 */ /* 0x044fe200078ec0ff */
[----:B------:R-:W-:Y:S01]  /*10ea0*/  IMAD.U32 R2, R2, 0x10000, RZ ;  /* 0x0001000002027824 */ /* 0x000fe200078e00ff */
        /* <DEDUP_REMOVED lines=13> */
[----:B------:R-:W-:Y:S01]  /*10f80*/  FMUL.FTZ R17, R24, R3 ;  /* 0x0000000318117220 */ /* 0x000fe20000410000 */
[----:B------:R-:W-:Y:S01]  /*10f90*/  FMUL.FTZ R19, R22, R4 ;  /* 0x0000000416137220 */ /* 0x000fe20000410000 */
[-C--:B------:R-:W-:Y:S01]  /*10fa0*/  FMUL.FTZ R24, R24, R5.reuse ;  /* 0x0000000518187220 */ /* 0x080fe20000410000 */
[----:B------:R-:W-:Y:S01]  /*10fb0*/  FFMA.FTZ R23, R23, R8, R6 ;  /* 0x0000000817177223 */ /* 0x000fe20000010006 */
[-C--:B------:R-:W-:Y:S01]  /*10fc0*/  FMUL.FTZ R6, R22, R2.reuse ;  /* 0x0000000216067220 */ /* 0x080fe20000410000 */
[C---:B------:R-:W-:Y:S01]  /*10fd0*/  FFMA.FTZ R19, R7.reuse, R2, R19 ;  /* 0x0000000207137223 */ /* 0x040fe20000010013 */
[C---:B------:R-:W-:Y:S01]  /*10fe0*/  FFMA.FTZ R17, R20.reuse, R5, -R17 ;  /* 0x0000000514117223 */ /* 0x040fe20000010811 */
[----:B------:R-:W-:Y:S01]  /*10ff0*/  FFMA.FTZ R24, R20, R3, R24 ;  /* 0x0000000314187223 */ /* 0x000fe20000010018 */
[----:B------:R-:W-:Y:S01]  /*11000*/  FFMA.FTZ R6, R7, R4, -R6 ;  /* 0x0000000407067223 */ /* 0x000fe20000010806 */
[----:B------:R-:W-:-:S02]  /*11010*/  F2FP.BF16.F32.PACK_AB R0, R0, R15 ;  /* 0x0000000f0000723e */ /* 0x000fc400000010ff */
[----:B------:R-:W-:Y:S02]  /*11020*/  F2FP.BF16.F32.PACK_AB R23, R23, R18 ;  /* 0x000000121717723e */ /* 0x000fe400000010ff */
[----:B------:R-:W-:Y:S02]  /*11030*/  F2FP.BF16.F32.PACK_AB R16, R19, R6 ;  /* 0x000000061310723e */ /* 0x000fe400000010ff */
[----:B------:R-:W-:Y:S01]  /*11040*/  F2FP.BF16.F32.PACK_AB R18, R24, R17 ;  /* 0x000000111812723e */ /* 0x000fe200000010ff */
[----:B------:R-:W-:Y:S01]  /*11050*/  IMAD.MOV.U32 R17, RZ, RZ, R0 ;  /* 0x000000ffff117224 */ /* 0x000fe200078e0000 */
[----:B------:R-:W-:Y:S02]  /*11060*/  MOV R19, R23 ;  /* 0x0000001700137202 */ /* 0x000fe40000000f00 */
.L_x_2169:
[----:B------:R-:W-:Y:S05]  /*11070*/  BSYNC.RECONVERGENT B0 ;  /* 0x0000000000007941 */ /* 0x000fea0003800200 */
.L_x_2168:
[----:B-----5:R4:W-:Y:S01]  /*11080*/  STS.128 [R241+0x7800], R16 ;  /* 0x00780010f1007388 */ /* 0x0209e20000000c00 */
[----:B------:R-:W-:Y:S05]  /*11090*/  BRA `(.L_x_2106) ;  /* 0x0000005c00087947 */ /* 0x000fea0003800000 */
.L_x_2107:
[----:B------:R-:W-:Y:S01]  /*110a0*/  UIADD3 UR10, UPT, UPT, -UR25, UR21, URZ ;  /* 0x00000015190a7290 */ /* 0x000fe2000fffe1ff */
[----:B------:R-:W-:Y:S01]  /*110b0*/  IMAD.MOV R29, RZ, RZ, -R69 ;  /* 0x000000ffff1d7224 */ /* 0x000fe200078e0a45 */
[----:B------:R-:W-:Y:S01]  /*110c0*/  BSSY.RECONVERGENT B2, `(.L_x_2170) ;  /* 0x000016d000027945 */ /* 0x000fe20003800200 */
[----:B------:R-:W-:-:S03]  /*110d0*/  SHF.R.U32.HI R32, RZ, 0x1, R0 ;  /* 0x00000001ff207819 */ /* 0x000fc60000011600 */
[----:B------:R-:W-:Y:S02]  /*110e0*/  ISETP.GE.AND P0, PT, R102, UR10, PT ;  /* 0x0000000a66007c0c */ /* 0x000fe4000bf06270 */
[----:B------:R-:W-:-:S11]  /*110f0*/  SHF.R.S32.HI R30, RZ, 0x1f, R29 ;  /* 0x0000001fff1e7819 */ /* 0x000fd6000001141d */
        /* <DEDUP_REMOVED lines=91> */
.L_x_2174:
[----:B------:R-:W-:Y:S05]  /*116b0*/  BSYNC.RECONVERGENT B0 ;  /* 0x0000000000007941 */ /* 0x000fea0003800200 */
.L_x_2173:
[----:B------:R-:W-:Y:S05]  /*116c0*/  BSYNC.RECONVERGENT B1 ;  /* 0x0000000000017941 */ /* 0x000fea0003800200 */
.L_x_2172:
        /* <DEDUP_REMOVED lines=88> */
.L_x_2178:
[----:B------:R-:W-:Y:S05]  /*11c50*/  BSYNC.RECONVERGENT B0 ;  /* 0x0000000000007941 */ /* 0x000fea0003800200 */
.L_x_2177:
[----:B-----5:R4:W-:Y:S02]  /*11c60*/  STS.128 [R241+0x2000], R24 ;  /* 0x00200018f1007388 */ /* 0x0209e40000000c00 */
.L_x_2176:
[----:B------:R-:W-:Y:S05]  /*11c70*/  BSYNC.RECONVERGENT B1 ;  /* 0x0000000000017941 */ /* 0x000fea0003800200 */
.L_x_2175:
        /* <DEDUP_REMOVED lines=87> */
.L_x_2182:
[----:B------:R-:W-:Y:S05]  /*121f0*/  BSYNC.RECONVERGENT B0 ;  /* 0x0000000000007941 */ /* 0x000fea0003800200 */
.L_x_2181:
[----:B-----5:R1:W-:Y:S02]  /*12200*/  STS.128 [R241+0x4000], R24 ;  /* 0x00400018f1007388 */ /* 0x0203e40000000c00 */
.L_x_2180:
[----:B------:R-:W-:Y:S05]  /*12210*/  BSYNC.RECONVERGENT B1 ;  /* 0x0000000000017941 */ /* 0x000fea0003800200 */
.L_x_2179:
        /* <DEDUP_REMOVED lines=25> */
[C---:B-----5:R-:W-:Y:S01]  /*123b0*/  LOP3.LUT R14, R25.reuse, 0xffff0000, RZ, 0xc0, !PT ;  /* 0xffff0000190e7812 */ /* 0x060fe200078ec0ff */
[----:B------:R-:W-:Y:S01]  /*123c0*/  IMAD.U32 R38, R25, 0x10000, RZ ;  /* 0x0001000019267824 */ /* 0x000fe200078e00ff */
[C---:B------:R-:W-:Y:S01]  /*123d0*/  LOP3.LUT R25, R27.reuse, 0xffff0000, RZ, 0xc0, !PT ;  /* 0xffff00001b197812 */ /* 0x040fe200078ec0ff */
[----:B------:R-:W-:Y:S01]  /*123e0*/  IMAD.U32 R36, R26, 0x10000, RZ ;  /* 0x000100001a247824 */ /* 0x000fe200078e00ff */
[----:B------:R-:W-:Y:S02]  /*123f0*/  SHF.L.U32 R40, R27, 0x10, RZ ;  /* 0x000000101b287819 */ /* 0x000fe400000006ff */
[C---:B------:R-:W-:Y:S02]  /*12400*/  SHF.L.U32 R28, R24.reuse, 0x10, RZ ;  /* 0x00000010181c7819 */ /* 0x040fe400000006ff */
[----:B------:R-:W-:Y:S02]  /*12410*/  LOP3.LUT R24, R24, 0xffff0000, RZ, 0xc0, !PT ;  /* 0xffff000018187812 */ /* 0x000fe400078ec0ff */
        /* <DEDUP_REMOVED lines=53> */
.L_x_2184:
[----:B------:R-:W-:Y:S05]  /*12770*/  BSYNC.RECONVERGENT B0 ;  /* 0x0000000000007941 */ /* 0x000fea0003800200 */
.L_x_2183:
[----:B-----5:R4:W-:Y:S02]  /*12780*/  STS.128 [R241+0x6000], R24 ;  /* 0x00600018f1007388 */ /* 0x0209e40000000c00 */
.L_x_2171:
[----:B------:R-:W-:Y:S05]  /*12790*/  BSYNC.RECONVERGENT B2 ;  /* 0x0000000000027941 */ /* 0x000fea0003800200 */
.L_x_2170:
        /* <DEDUP_REMOVED lines=16> */
[----:B------:R-:W-:Y:S02]  /*128a0*/  ISETP.GE.U32.AND P0, PT, R12, R32, PT ;  /* 0x000000200c00720c */ /* 0x000fe40003f06070 */
[--C-:B--2---:R-:W-:Y:S02]  /*128b0*/  SHF.R.S32.HI R5, RZ, 0x1f, R37.reuse ;  /* 0x0000001fff057819 */ /* 0x104fe40000011425 */
[----:B------:R-:W-:Y:S02]  /*128c0*/  SEL R16, R29, RZ, P0 ;  /* 0x000000ff1d107207 */ /* 0x000fe40000000000 */
[----:B------:R-:W-:Y:S02]  /*128d0*/  SEL R4, R30, RZ, P0 ;  /* 0x000000ff1e047207 */ /* 0x000fe40000000000 */
[----:B------:R-:W-:Y:S02]  /*128e0*/  IADD3 R16, P2, P1, R16, R8, R37 ;  /* 0x0000000810107210 */ /* 0x000fe4000795e025 */
[----:B------:R-:W-:-:S02]  /*128f0*/  SEL R19, R32, R29, !P0 ;  /* 0x0000001d20137207 */ /* 0x000fc40004000000 */
[----:B------:R-:W-:Y:S01]  /*12900*/  IADD3.X R5, PT, PT, R4, R15, R5, P2, P1 ;  /* 0x0000000f04057210 */ /* 0x000fe200017e2405 */
        /* <DEDUP_REMOVED lines=11> */
[C---:B-----5:R-:W-:Y:S01]  /*129c0*/  IMAD.U32 R33, R24.reuse, 0x10000, RZ ;  /* 0x0001000018217824 */ /* 0x060fe200078e00ff */
[----:B------:R-:W-:Y:S01]  /*129d0*/  LOP3.LUT R31, R24, 0xffff0000, RZ, 0xc0, !PT ;  /* 0xffff0000181f7812 */ /* 0x000fe200078ec0ff */
[----:B------:R-:W-:Y:S01]  /*129e0*/  IMAD.U32 R42, R27, 0x10000, RZ ;  /* 0x000100001b2a7824 */ /* 0x000fe200078e00ff */
[C---:B------:R-:W-:Y:S01]  /*129f0*/  LOP3.LUT R24, R25.reuse, 0xffff0000, RZ, 0xc0, !PT ;  /* 0xffff000019187812 */ /* 0x040fe200078ec0ff */
[C---:B------:R-:W-:Y:S01]  /*12a00*/  IMAD.U32 R36, R26.reuse, 0x10000, RZ ;  /* 0x000100001a247824 */ /* 0x040fe200078e00ff */
[----:B------:R-:W-:Y:S02]  /*12a10*/  SHF.L.U32 R40, R25, 0x10, RZ ;  /* 0x0000001019287819 */ /* 0x000fe400000006ff */
[----:B------:R-:W-:Y:S02]  /*12a20*/  LOP3.LUT R25, R27, 0xffff0000, RZ, 0xc0, !PT ;  /* 0xffff00001b197812 */ /* 0x000fe400078ec0ff */
[----:B------:R-:W-:-:S02]  /*12a30*/  LOP3.LUT R26, R26, 0xffff0000, RZ, 0xc0, !PT ;  /* 0xffff00001a1a7812 */ /* 0x000fc400078ec0ff */
[----:B--2---:R-:W-:Y:S01]  /*12a40*/  SHF.L.U32 R41, R4, 0x10, RZ ;  /* 0x0000001004297819 */ /* 0x004fe200000006ff */
[----:B------:R-:W-:Y:S01]  /*12a50*/  IMAD.U32 R43, R6, 0x10000, RZ ;  /* 0x00010000062b7824 */ /* 0x000fe200078e00ff */
[----:B------:R-:W-:Y:S01]  /*12a60*/  LOP3.LUT R27, R4, 0xffff0000, RZ, 0xc0, !PT ;  /* 0xffff0000041b7812 */ /* 0x000fe200078ec0ff */
[C---:B------:R-:W-:Y:S01]  /*12a70*/  IMAD.U32 R4, R5.reuse, 0x10000, RZ ;  /* 0x0001000005047824 */ /* 0x040fe200078e00ff */
[----:B------:R-:W-:Y:S01]  /*12a80*/  LOP3.LUT R44, R5, 0xffff0000, RZ, 0xc0, !PT ;  /* 0xffff0000052c7812 */ /* 0x000fe200078ec0ff */
[----:B---3--:R-:W-:Y:S01]  /*12a90*/  IMAD.U32 R45, R21, 0x10000, RZ ;  /* 0x00010000152d7824 */ /* 0x008fe200078e00ff */
[C---:B------:R-:W-:Y:S01]  /*12aa0*/  SHF.L.U32 R5, R7.reuse, 0x10, RZ ;  /* 0x0000001007057819 */ /* 0x040fe200000006ff */
[----:B------:R-:W-:Y:S01]  /*12ab0*/  @!P0 FADD.FTZ R4, -R4, -RZ ;  /* 0x800000ff04048221 */ /* 0x000fe20000010100 */
[----:B------:R-:W-:Y:S01]  /*12ac0*/  LOP3.LUT R6, R6, 0xffff0000, RZ, 0xc0, !PT ;  /* 0xffff000006067812 */ /* 0x000fe200078ec0ff */
        /* <DEDUP_REMOVED lines=8> */
[C---:B------:R-:W-:Y:S01]  /*12b50*/  IMAD.U32 R22, R23.reuse, 0x10000, RZ ;  /* 0x0001000017167824 */ /* 0x040fe200078e00ff */
[----:B------:R-:W-:Y:S01]  /*12b60*/  LOP3.LUT R50, R23, 0xffff0000, RZ, 0xc0, !PT ;  /* 0xffff000017327812 */ /* 0x000fe200078ec0ff */
[----:B------:R-:W-:Y:S01]  /*12b70*/  @!P0 FADD.FTZ R41, -R41, -RZ ;  /* 0x800000ff29298221 */ /* 0x000fe20000010100 */
[----:B------:R-:W-:Y:S01]  /*12b80*/  LOP3.LUT R20, R20, 0xffff0000, RZ, 0xc0, !PT ;  /* 0xffff000014147812 */ /* 0x000fe200078ec0ff */
[----:B------:R-:W-:Y:S01]  /*12b90*/  @!P0 FADD.FTZ R27, -R27, -RZ ;  /* 0x800000ff1b1b8221 */ /* 0x000fe20000010100 */
[----:B------:R-:W-:Y:S01]  /*12ba0*/  @!P0 FADD.FTZ R44, -R44, -RZ ;  /* 0x800000ff2c2c8221 */ /* 0x000fe20000010100 */
[----:B------:R-:W-:Y:S01]  /*12bb0*/  FMUL.FTZ R45, R45, R4 ;  /* 0x000000042d2d7220 */ /* 0x000fe20000410000 */
[----:B------:R-:W-:Y:S01]  /*12bc0*/  @!P0 FADD.FTZ R43, -R43, -RZ ;  /* 0x800000ff2b2b8221 */ /* 0x000fe20000010100 */
[----:B------:R-:W-:Y:S01]  /*12bd0*/  FMUL.FTZ R21, R21, R6 ;  /* 0x0000000615157220 */ /* 0x000fe20000410000 */
[----:B------:R-:W-:Y:S01]  /*12be0*/  FMUL.FTZ R5, R22, R5 ;  /* 0x0000000516057220 */ /* 0x000fe20000410000 */
[----:B------:R-:W-:Y:S01]  /*12bf0*/  FMUL.FTZ R50, R50, R7 ;  /* 0x0000000732327220 */ /* 0x000fe20000410000 */
[C---:B----4-:R-:W-:Y:S01]  /*12c00*/  SHF.L.U32 R4, R17.reuse, 0x10, RZ ;  /* 0x0000001011047819 */ /* 0x050fe200000006ff */
[----:B------:R-:W-:Y:S01]  /*12c10*/  IMAD.U32 R7, R16, 0x10000, RZ ;  /* 0x0001000010077824 */ /* 0x000fe200078e00ff */
[----:B------:R-:W-:Y:S01]  /*12c20*/  LOP3.LUT R23, R17, 0xffff0000, RZ, 0xc0, !PT ;  /* 0xffff000011177812 */ /* 0x000fe200078ec0ff */
[----:B------:R-:W-:Y:S01]  /*12c30*/  IMAD.U32 R22, R18, 0x10000, RZ ;  /* 0x0001000012167824 */ /* 0x000fe200078e00ff */
[----:B------:R-:W-:Y:S01]  /*12c40*/  LOP3.LUT R6, R16, 0xffff0000, RZ, 0xc0, !PT ;  /* 0xffff000010067812 */ /* 0x000fe200078ec0ff */
[----:B------:R-:W-:Y:S01]  /*12c50*/  FMUL.FTZ R46, R46, R41 ;  /* 0x000000292e2e7220 */ /* 0x000fe20000410000 */
[----:B------:R-:W-:Y:S01]  /*12c60*/  LOP3.LUT R17, R18, 0xffff0000, RZ, 0xc0, !PT ;  /* 0xffff000012117812 */ /* 0x000fe200078ec0ff */
[----:B------:R-:W-:Y:S01]  /*12c70*/  FMUL.FTZ R20, R20, R27 ;  /* 0x0000001b14147220 */ /* 0x000fe20000410000 */
[----:B------:R-:W-:Y:S01]  /*12c80*/  SHF.L.U32 R16, R19, 0x10, RZ ;  /* 0x0000001013107819 */ /* 0x000fe200000006ff */
[----:B------:R-:W-:Y:S01]  /*12c90*/  FMUL.FTZ R47, R47, R44 ;  /* 0x0000002c2f2f7220 */ /* 0x000fe20000410000 */
        /* <DEDUP_REMOVED lines=14> */
.L_x_2190:
[----:B------:R-:W-:Y:S05]  /*12d80*/  BSYNC.RECONVERGENT B0 ;  /* 0x0000000000007941 */ /* 0x000fea0003800200 */
.L_x_2189:
[----:B-----5:R1:W-:Y:S02]  /*12d90*/  STS.128 [R241+0x800], R24 ;  /* 0x00080018f1007388 */ /* 0x0203e40000000c00 */
.L_x_2188:
[----:B------:R-:W-:Y:S05]  /*12da0*/  BSYNC.RECONVERGENT B1 ;  /* 0x0000000000017941 */ /* 0x000fea0003800200 */
.L_x_2187:
        /* <DEDUP_REMOVED lines=35> */
[----:B----4-:R-:W-:Y:S01]  /*12fe0*/  SHF.L.U32 R41, R4, 0x10, RZ ;  /* 0x0000001004297819 */ /* 0x010fe200000006ff */
        /* <DEDUP_REMOVED lines=51> */
.L_x_2194:
[----:B------:R-:W-:Y:S05]  /*13320*/  BSYNC.RECONVERGENT B0 ;  /* 0x0000000000007941 */ /* 0x000fea0003800200 */
.L_x_2193:
[----:B-----5:R4:W-:Y:S02]  /*13330*/  STS.128 [R241+0x2800], R24 ;  /* 0x00280018f1007388 */ /* 0x0209e40000000c00 */
.L_x_2192:
[----:B------:R-:W-:Y:S05]  /*13340*/  BSYNC.RECONVERGENT B1 ;  /* 0x0000000000017941 */ /* 0x000fea0003800200 */
.L_x_2191:
        /* <DEDUP_REMOVED lines=87> */
.L_x_2198:
[----:B------:R-:W-:Y:S05]  /*138c0*/  BSYNC.RECONVERGENT B0 ;  /* 0x0000000000007941 */ /* 0x000fea0003800200 */
.L_x_2197:
[----:B-----5:R4:W-:Y:S02]  /*138d0*/  STS.128 [R241+0x4800], R24 ;  /* 0x00480018f1007388 */ /* 0x0209e40000000c00 */
.L_x_2196:
[----:B------:R-:W-:Y:S05]  /*138e0*/  BSYNC.RECONVERGENT B1 ;  /* 0x0000000000017941 */ /* 0x000fea0003800200 */
.L_x_2195:
[----:B------:R-:W-:-:S13]  /*138f0*/  ISETP.GE.AND P0, PT, R10, R14, PT ;  /* 0x0000000e0a00720c */ /* 0x000fda0003f06270 */
[----:B------:R1:W-:Y:S01]  /*13900*/  @P0 STS.128 [R241+0x6800], RZ ;  /* 0x006800fff1000388 */ /* 0x0003e20000000c00 */
[----:B------:R-:W-:Y:S05]  /*13910*/  @P0 BRA `(.L_x_2186) ;  /* 0x0000000400580947 */ /* 0x000fea0003800000 */
[----:B--2---:R2:W5:Y:S01]  /*13920*/  LDG.E.128 R4, desc[UR4][R38.64+0x180] ;  /* 0x0001800426047981 */ /* 0x004562000c1e1d00 */
[----:B------:R-:W-:Y:S01]  /*13930*/  ISETP.GE.AND P0, PT, R10, R0, PT ;  /* 0x000000000a00720c */ /* 0x000fe20003f06270 */
[----:B------:R-:W-:-:S12]  /*13940*/  BSSY.RECONVERGENT B0, `(.L_x_2199) ;  /* 0x0000052000007945 */ /* 0x000fd80003800200 */
[----:B------:R-:W-:Y:S05]  /*13950*/  @P0 BRA `(.L_x_2200) ;  /* 0x0000000400400947 */ /* 0x000fea0003800000 */
[----:B------:R-:W-:Y:S01]  /*13960*/  ISETP.GE.U32.AND P0, PT, R10, R32, PT ;  /* 0x000000200a00720c */ /* 0x000fe20003f06070 */
[----:B------:R-:W1:Y:S01]  /*13970*/  LDCU.64 UR8, c[0x0][0x4d0] ;  /* 0x00009a00ff0877ac */ /* 0x000e620008000a00 */
[--C-:B------:R-:W-:Y:S02]  /*13980*/  SHF.R.S32.HI R14, RZ, 0x1f, R37.reuse ;  /* 0x0000001fff0e7819 */ /* 0x100fe40000011425 */
[----:B------:R-:W-:Y:S02]  /*13990*/  SEL R16, R29, RZ, P0 ;  /* 0x000000ff1d107207 */ /* 0x000fe40000000000 */
[----:B------:R-:W-:Y:S02]  /*139a0*/  SEL R21, R32, R29, !P0 ;  /* 0x0000001d20157207 */ /* 0x000fe40004000000 */
[----:B------:R-:W-:Y:S02]  /*139b0*/  IADD3 R37, P2, P1, R16, R8, R37 ;  /* 0x0000000810257210 */ /* 0x000fe4000795e025 */
[----:B------:R-:W-:-:S03]  /*139c0*/  SEL R16, R30, RZ, P0 ;  /* 0x000000ff1e107207 */ /* 0x000fc60000000000 */
[----:B------:R-:W-:Y:S01]  /*139d0*/  IMAD.SHL.U32 R20, R37, 0x2, RZ ;  /* 0x0000000225147824 */ /* 0x000fe200078e00ff */
[----:B------:R-:W-:-:S04]  /*139e0*/  IADD3.X R14, PT, PT, R16, R15, R14, P2, P1 ;  /* 0x0000000f100e7210 */ /* 0x000fc800017e240e */
[----:B------:R-:W-:Y:S02]  /*139f0*/  SHF.L.U64.HI R14, R37, 0x1, R14 ;  /* 0x00000001250e7819 */ /* 0x000fe4000001020e */
[----:B-1----:R-:W-:-:S04]  /*13a00*/  IADD3 R16, P1, PT, R20, UR8, RZ ;  /* 0x0000000814107c10 */ /* 0x002fc8000ff3e0ff */
[----:B------:R-:W-:Y:S01]  /*13a10*/  IADD3.X R17, PT, PT, R14, UR9, RZ, P1, !PT ;  /* 0x000000090e117c10 */ /* 0x000fe20008ffe4ff */
[----:B------:R-:W1:Y:S01]  /*13a20*/  LDCU.64 UR8, c[0x0][0x4c8] ;  /* 0x00009900ff0877ac */ /* 0x000e620008000a00 */
[----:B----4-:R-:W-:-:S04]  /*13a30*/  IMAD.WIDE R24, R21, 0x2, R38 ;  /* 0x0000000215187825 */ /* 0x010fc800078e0226 */
[----:B------:R-:W4:Y:S04]  /*13a40*/  LDG.E.128 R16, desc[UR4][R16.64+0x180] ;  /* 0x0001800410107981 */ /* 0x000f28000c1e1d00 */
[----:B------:R-:W3:Y:S01]  /*13a50*/  LDG.E.128 R24, desc[UR4][R24.64+0x180] ;  /* 0x0001800418187981 */ /* 0x000ee2000c1e1d00 */
[----:B-1----:R-:W-:-:S04]  /*13a60*/  IADD3 R20, P1, PT, R20, UR8, RZ ;  /* 0x0000000814147c10 */ /* 0x002fc8000ff3e0ff */
[----:B------:R-:W-:-:S06]  /*13a70*/  IADD3.X R21, PT, PT, R14, UR9, RZ, P1, !PT ;  /* 0x000000090e157c10 */ /* 0x000fcc0008ffe4ff */
[----:B------:R-:W3:Y:S01]  /*13a80*/  LDG.E.128 R20, desc[UR4][R20.64+0x180] ;  /* 0x0001800414147981 */ /* 0x000ee2000c1e1d00 */
[C---:B-----5:R-:W-:Y:S01]  /*13a90*/  IMAD.U32 R31, R4.reuse, 0x10000, RZ ;  /* 0x00010000041f7824 */ /* 0x060fe200078e00ff */
[----:B------:R-:W-:Y:S01]  /*13aa0*/  LOP3.LUT R14, R4, 0xffff0000, RZ, 0xc0, !PT ;  /* 0xffff0000040e7812 */ /* 0x000fe200078ec0ff */
[----:B--2---:R-:W-:Y:S01]  /*13ab0*/  IMAD.U32 R38, R7, 0x10000, RZ ;  /* 0x0001000007267824 */ /* 0x004fe200078e00ff */
[C---:B------:R-:W-:Y:S01]  /*13ac0*/  LOP3.LUT R4, R5.reuse, 0xffff0000, RZ, 0xc0, !PT ;  /* 0xffff000005047812 */ /* 0x040fe200078ec0ff */
[C---:B------:R-:W-:Y:S01]  /*13ad0*/  IMAD.U32 R33, R6.reuse, 0x10000, RZ ;  /* 0x0001000006217824 */ /* 0x040fe200078e00ff */
[----:B------:R-:W-:Y:S02]  /*13ae0*/  SHF.L.U32 R36, R5, 0x10, RZ ;  /* 0x0000001005247819 */ /* 0x000fe400000006ff */
[----:B------:R-:W-:Y:S02]  /*13af0*/  LOP3.LUT R5, R7, 0xffff0000, RZ, 0xc0, !PT ;  /* 0xffff000007057812 */ /* 0x000fe400078ec0ff */
[----:B------:R-:W-:Y:S01]  /*13b00*/  LOP3.LUT R6, R6, 0xffff0000, RZ, 0xc0, !PT ;  /* 0xffff000006067812 */ /* 0x000fe200078ec0ff */
[C---:B----4-:R-:W-:Y:S01]  /*13b10*/  IMAD.U32 R7, R17.reuse, 0x10000, RZ ;  /* 0x0001000011077824 */ /* 0x050fe200078e00ff */
[----:B------:R-:W-:Y:S01]  /*13b20*/  LOP3.LUT R40, R17, 0xffff0000, RZ, 0xc0, !PT ;  /* 0xffff000011287812 */ /* 0x000fe200078ec0ff */
[----:B------:R-:W-:Y:S01]  /*13b30*/  IMAD.U32 R39, R18, 0x10000, RZ ;  /* 0x0001000012277824 */ /* 0x000fe200078e00ff */
[----:B------:R-:W-:Y:S01]  /*13b40*/  SHF.L.U32 R17, R19, 0x10, RZ ;  /* 0x0000001013117819 */ /* 0x000fe200000006ff */
[----:B---3--:R-:W-:Y:S01]  /*13b50*/  IMAD.U32 R42, R24, 0x10000, RZ ;  /* 0x00010000182a7824 */ /* 0x008fe200078e00ff */
[----:B------:R-:W-:Y:S01]  /*13b60*/  LOP3.LUT R18, R18, 0xffff0000, RZ, 0xc0, !PT ;  /* 0xffff000012127812 */ /* 0x000fe200078ec0ff */
        /* <DEDUP_REMOVED lines=8> */
[C---:B------:R-:W-:Y:S01]  /*13bf0*/  IMAD.U32 R24, R25.reuse, 0x10000, RZ ;  /* 0x0001000019187824 */ /* 0x040fe200078e00ff */
[----:B------:R-:W-:Y:S01]  /*13c00*/  LOP3.LUT R43, R25, 0xffff0000, RZ, 0xc0, !PT ;  /* 0xffff0000192b7812 */ /* 0x000fe200078ec0ff */
[----:B------:R-:W-:Y:S01]  /*13c10*/  @!P0 FADD.FTZ R37, -R37, -RZ ;  /* 0x800000ff25258221 */ /* 0x000fe20000010100 */
[----:B------:R-:W-:Y:S01]  /*13c20*/  LOP3.LUT R25, R26, 0xffff0000, RZ, 0xc0, !PT ;  /* 0xffff00001a197812 */ /* 0x000fe200078ec0ff */
[----:B------:R-:W-:Y:S01]  /*13c30*/  @!P0 FADD.FTZ R16, -R16, -RZ ;  /* 0x800000ff10108221 */ /* 0x000fe20000010100 */
[C---:B------:R-:W-:Y:S01]  /*13c40*/  LOP3.LUT R46, R27.reuse, 0xffff0000, RZ, 0xc0, !PT ;  /* 0xffff00001b2e7812 */ /* 0x040fe200078ec0ff */
[----:B------:R-:W-:Y:S01]  /*13c50*/  @!P0 FADD.FTZ R40, -R40, -RZ ;  /* 0x800000ff28288221 */ /* 0x000fe20000010100 */
[----:B------:R-:W-:Y:S01]  /*13c60*/  SHF.L.U32 R44, R26, 0x10, RZ ;  /* 0x000000101a2c7819 */ /* 0x000fe200000006ff */
[----:B------:R-:W-:-:S02]  /*13c70*/  IMAD.U32 R26, R27, 0x10000, RZ ;  /* 0x000100001b1a7824 */ /* 0x000fc400078e00ff */
[----:B------:R-:W-:Y:S01]  /*13c80*/  FMUL.FTZ R25, R25, R18 ;  /* 0x0000001219197220 */ /* 0x000fe20000410000 */
[----:B------:R-:W-:Y:S01]  /*13c90*/  FMUL.FTZ R46, R46, R19 ;  /* 0x000000132e2e7220 */ /* 0x000fe20000410000 */
[----:B------:R-:W-:Y:S01]  /*13ca0*/  SHF.L.U32 R19, R20, 0x10, RZ ;  /* 0x0000001014137819 */ /* 0x000fe200000006ff */
[----:B------:R-:W-:Y:S01]  /*13cb0*/  FMUL.FTZ R42, R42, R37 ;  /* 0x000000252a2a7220 */ /* 0x000fe20000410000 */
[----:B------:R-:W-:Y:S01]  /*13cc0*/  LOP3.LUT R18, R20, 0xffff0000, RZ, 0xc0, !PT ;  /* 0xffff000014127812 */ /* 0x000fe200078ec0ff */
[----:B------:R-:W-:Y:S01]  /*13cd0*/  FMUL.FTZ R41, R41, R16 ;  /* 0x0000001029297220 */ /* 0x000fe20000410000 */
[----:B------:R-:W-:Y:S01]  /*13ce0*/  @!P0 FADD.FTZ R39, -R39, -RZ ;  /* 0x800000ff27278221 */ /* 0x000fe20000010100 */
[----:B------:R-:W-:Y:S01]  /*13cf0*/  FMUL.FTZ R17, R26, R17 ;  /* 0x000000111a117220 */ /* 0x000fe20000410000 */
[----:B------:R-:W-:Y:S01]  /*13d00*/  FMUL.FTZ R7, R24, R7 ;  /* 0x0000000718077220 */ /* 0x000fe20000410000 */
[C---:B------:R-:W-:Y:S01]  /*13d10*/  IMAD.U32 R16, R21.reuse, 0x10000, RZ ;  /* 0x0001000015107824 */ /* 0x040fe200078e00ff */
[----:B------:R-:W-:Y:S01]  /*13d20*/  LOP3.LUT R26, R21, 0xffff0000, RZ, 0xc0, !PT ;  /* 0xffff0000151a7812 */ /* 0x000fe200078ec0ff */
[----:B------:R-:W-:Y:S01]  /*13d30*/  FMUL.FTZ R43, R43, R40 ;  /* 0x000000282b2b7220 */ /* 0x000fe20000410000 */
[----:B------:R-:W-:Y:S01]  /*13d40*/  SHF.L.U32 R24, R22, 0x10, RZ ;  /* 0x0000001016187819 */ /* 0x000fe200000006ff */
[----:B------:R-:W-:Y:S01]  /*13d50*/  FMUL.FTZ R44, R44, R39 ;  /* 0x000000272c2c7220 */ /* 0x000fe20000410000 */
        /* <DEDUP_REMOVED lines=16> */
.L_x_2200:
[----:B------:R-:W-:Y:S05]  /*13e60*/  BSYNC.RECONVERGENT B0 ;  /* 0x0000000000007941 */ /* 0x000fea0003800200 */
.L_x_2199:
[----:B-----5:R1:W-:Y:S02]  /*13e70*/  STS.128 [R241+0x6800], R4 ;  /* 0x00680004f1007388 */ /* 0x0203e40000000c00 */
.L_x_2186:
[----:B------:R-:W-:Y:S05]  /*13e80*/  BSYNC.RECONVERGENT B2 ;  /* 0x0000000000027941 */ /* 0x000fea0003800200 */
.L_x_2185:
[----:B------:R-:W-:Y:S01]  /*13e90*/  IADD3 R14, PT, PT, R102, 0x20, RZ ;  /* 0x00000020660e7810 */ /* 0x000fe20007ffe0ff */
[----:B------:R-:W-:Y:S03]  /*13ea0*/  BSSY.RECONVERGENT B2, `(.L_x_2201) ;  /* 0x0000171000027945 */ /* 0x000fe60003800200 */
[----:B------:R-:W-:-:S13]  /*13eb0*/  ISETP.GE.AND P0, PT, R14, UR10, PT ;  /* 0x0000000a0e007c0c */ /* 0x000fda000bf06270 */
[----:B------:R-:W-:Y:S05]  /*13ec0*/  @P0 BRA `(.L_x_2202) ;  /* 0x0000001400b80947 */ /* 0x000fea0003800000 */
[----:B------:R-:W2:Y:S01]  /*13ed0*/  LDC R33, c[0x0][0x440] ;  /* 0x00011000ff217b82 */ /* 0x000ea20000000800 */
[C---:B------:R-:W-:Y:S01]  /*13ee0*/  LEA R36, P0, R2.reuse, R34, 0x6 ;  /* 0x0000002202247211 */ /* 0x040fe200078030ff */
[----:B------:R-:W-:Y:S01]  /*13ef0*/  BSSY.RECONVERGENT B1, `(.L_x_2203) ;  /* 0x000005c000017945 */ /* 0x000fe20003800200 */
[----:B------:R-:W-:Y:S02]  /*13f00*/  IMAD.SHL.U32 R31, R69, 0x20, RZ ;  /* 0x00000020451f7824 */ /* 0x000fe400078e00ff */
[----:B------:R-:W-:Y:S02]  /*13f10*/  LEA.HI.X R37, R2, R35, R3, 0x6, P0 ;  /* 0x0000002302257211 */ /* 0x000fe400000f3403 */
[----:B--2---:R-:W-:-:S13]  /*13f20*/  ISETP.GE.AND P1, PT, R12, R33, PT ;  /* 0x000000210c00720c */ /* 0x004fda0003f26270 */
        /* <DEDUP_REMOVED lines=8> */
[--C-:B------:R-:W-:Y:S02]  /*13fb0*/  SHF.R.S32.HI R5, RZ, 0x1f, R31.reuse ;  /* 0x0000001fff057819 */ /* 0x100fe4000001141f */
        /* <DEDUP_REMOVED lines=9> */
[----:B------:R-:W4:Y:S01]  /*14050*/  LDCU.64 UR8, c[0x0][0x4c8] ;  /* 0x00009900ff0877ac */ /* 0x000f220008000a00 */
[----:B------:R-:W-:-:S04]  /*14060*/  IMAD.WIDE R20, R19, 0x2, R36 ;  /* 0x0000000213147825 */ /* 0x000fc800078e0224 */
[----:B------:R-:W2:Y:S04]  /*14070*/  LDG.E.128 R4, desc[UR4][R4.64] ;  /* 0x0000000404047981 */ /* 0x000ea8000c1e1d00 */
[----:B------:R-:W3:Y:S01]  /*14080*/  LDG.E.128 R20, desc[UR4][R20.64] ;  /* 0x0000000414147981 */ /* 0x000ee2000c1e1d00 */
[----:B----4-:R-:W-:-:S04]  /*14090*/  IADD3 R18, P1, PT, R17, UR8, RZ ;  /* 0x0000000811127c10 */ /* 0x010fc8000ff3e0ff */
        /* <DEDUP_REMOVED lines=16> */
[----:B------:R-:W-:Y:S01]  /*141a0*/  SHF.L.U32 R5, R7, 0x10, RZ ;  /* 0x0000001007057819 */ /* 0x000fe200000006ff */
[----:B------:R-:W-:Y:S01]  /*141b0*/  IMAD.U32 R49, R20, 0x10000, RZ ;  /* 0x0001000014317824 */ /* 0x000fe200078e00ff */
        /* <DEDUP_REMOVED lines=45> */
.L_x_2206:
[----:B------:R-:W-:Y:S05]  /*14490*/  BSYNC.RECONVERGENT B0 ;  /* 0x0000000000007941 */ /* 0x000fea0003800200 */
.L_x_2205:
[----:B-----5:R4:W-:Y:S02]  /*144a0*/  STS.128 [R241+0x1000], R24 ;  /* 0x00100018f1007388 */ /* 0x0209e40000000c00 */
.L_x_2204:
[----:B------:R-:W-:Y:S05]  /*144b0*/  BSYNC.RECONVERGENT B1 ;  /* 0x0000000000017941 */ /* 0x000fea0003800200 */
.L_x_2203:
        /* <DEDUP_REMOVED lines=88> */
.L_x_2210:
[----:B------:R-:W-:Y:S05]  /*14a40*/  BSYNC.RECONVERGENT B0 ;  /* 0x0000000000007941 */ /* 0x000fea0003800200 */
.L_x_2209:
[----:B-----5:R4:W-:Y:S02]  /*14a50*/  STS.128 [R241+0x3000], R24 ;  /* 0x00300018f1007388 */ /* 0x0209e40000000c00 */
.L_x_2208:
[----:B------:R-:W-:Y:S05]  /*14a60*/  BSYNC.RECONVERGENT B1 ;  /* 0x0000000000017941 */ /* 0x000fea0003800200 */
.L_x_2207:
        /* <DEDUP_REMOVED lines=88> */
.L_x_2214:
[----:B------:R-:W-:Y:S05]  /*14ff0*/  BSYNC.RECONVERGENT B0 ;  /* 0x0000000000007941 */ /* 0x000fea0003800200 */
.L_x_2213:
[----:B-----5:R4:W-:Y:S02]  /*15000*/  STS.128 [R241+0x5000], R24 ;  /* 0x00500018f1007388 */ /* 0x0209e40000000c00 */
.L_x_2212:
[----:B------:R-:W-:Y:S05]  /*15010*/  BSYNC.RECONVERGENT B1 ;  /* 0x0000000000017941 */ /* 0x000fea0003800200 */
.L_x_2211:
[----:B------:R-:W-:-:S13]  /*15020*/  ISETP.GE.AND P0, PT, R10, R33, PT ;  /* 0x000000210a00720c */ /* 0x000fda0003f06270 */
[----:B------:R1:W-:Y:S01]  /*15030*/  @P0 STS.128 [R241+0x7000], RZ ;  /* 0x007000fff1000388 */ /* 0x0003e20000000c00 */
[----:B------:R-:W-:Y:S05]  /*15040*/  @P0 BRA `(.L_x_2202) ;  /* 0x0000000400580947 */ /* 0x000fea0003800000 */
[----:B-1----:R1:W5:Y:S01]  /*15050*/  LDG.E.128 R4, desc[UR4][R36.64+0x180] ;  /* 0x0001800424047981 */ /* 0x002362000c1e1d00 */
[----:B------:R-:W-:Y:S01]  /*15060*/  ISETP.GE.AND P0, PT, R10, R0, PT ;  /* 0x000000000a00720c */ /* 0x000fe20003f06270 */
[----:B------:R-:W-:-:S12]  /*15070*/  BSSY.RECONVERGENT B0, `(.L_x_2215) ;  /* 0x0000052000007945 */ /* 0x000fd80003800200 */
[----:B------:R-:W-:Y:S05]  /*15080*/  @P0 BRA `(.L_x_2216) ;  /* 0x0000000400400947 */ /* 0x000fea0003800000 */
[----:B------:R-:W-:Y:S01]  /*15090*/  ISETP.GE.U32.AND P0, PT, R10, R32, PT ;  /* 0x000000200a00720c */ /* 0x000fe20003f06070 */
[----:B------:R-:W2:Y:S01]  /*150a0*/  LDCU.64 UR8, c[0x0][0x4d0] ;  /* 0x00009a00ff0877ac */ /* 0x000ea20008000a00 */
        /* <DEDUP_REMOVED lines=8> */
[----:B--2---:R-:W-:-:S04]  /*15130*/  IADD3 R16, P1, PT, R21, UR8, RZ ;  /* 0x0000000815107c10 */ /* 0x004fc8000ff3e0ff */
[----:B------:R-:W-:Y:S01]  /*15140*/  IADD3.X R17, PT, PT, R20, UR9, RZ, P1, !PT ;  /* 0x0000000914117c10 */ /* 0x000fe20008ffe4ff */
[----:B------:R-:W2:Y:S01]  /*15150*/  LDCU.64 UR8, c[0x0][0x4c8] ;  /* 0x00009900ff0877ac */ /* 0x000ea20008000a00 */
[----:B----4-:R-:W-:-:S04]  /*15160*/  IMAD.WIDE R24, R23, 0x2, R36 ;  /* 0x0000000217187825 */ /* 0x010fc800078e0224 */
        /* <DEDUP_REMOVED lines=9> */
[C---:B-1----:R-:W-:Y:S01]  /*15200*/  IMAD.U32 R36, R6.reuse, 0x10000, RZ ;  /* 0x0001000006247824 */ /* 0x042fe200078e00ff */
[----:B------:R-:W-:Y:S02]  /*15210*/  SHF.L.U32 R37, R5, 0x10, RZ ;  /* 0x0000001005257819 */ /* 0x000fe400000006ff */
[----:B------:R-:W-:Y:S02]  /*15220*/  LOP3.LUT R5, R7, 0xffff0000, RZ, 0xc0, !PT ;  /* 0xffff000007057812 */ /* 0x000fe400078ec0ff */
[----:B------:R-:W-:Y:S01]  /*15230*/  LOP3.LUT R6, R6, 0xffff0000, RZ, 0xc0, !PT ;  /* 0xffff000006067812 */ /* 0x000fe200078ec0ff */
[C---:B----4-:R-:W-:Y:S01]  /*15240*/  IMAD.U32 R7, R17.reuse, 0x10000, RZ ;  /* 0x0001000011077824 */ /* 0x050fe200078e00ff */
[----:B------:R-:W-:Y:S01]  /*15250*/  LOP3.LUT R41, R17, 0xffff0000, RZ, 0xc0, !PT ;  /* 0xffff000011297812 */ /* 0x000fe200078ec0ff */
[C---:B------:R-:W-:Y:S01]  /*15260*/  IMAD.U32 R40, R18.reuse, 0x10000, RZ ;  /* 0x0001000012287824 */ /* 0x040fe200078e00ff */
[----:B------:R-:W-:Y:S01]  /*15270*/  LOP3.LUT R18, R18, 0xffff0000, RZ, 0xc0, !PT ;  /* 0xffff000012127812 */ /* 0x000fe200078ec0ff */
[----:B---3--:R-:W-:Y:S01]  /*15280*/  IMAD.U32 R45, R24, 0x10000, RZ ;  /* 0x00010000182d7824 */ /* 0x008fe200078e00ff */
[----:B------:R-:W-:Y:S01]  /*15290*/  SHF.L.U32 R17, R19, 0x10, RZ ;  /* 0x0000001013117819 */ /* 0x000fe200000006ff */
        /* <DEDUP_REMOVED lines=17> */
[----:B------:R-:W-:Y:S01]  /*153b0*/  FMUL.FTZ R26, R26, R17 ;  /* 0x000000111a1a7220 */ /* 0x000fe20000410000 */
[----:B------:R-:W-:Y:S01]  /*153c0*/  @!P0 FADD.FTZ R19, -R19, -RZ ;  /* 0x800000ff13138221 */ /* 0x000fe20000010100 */
[C---:B--2---:R-:W-:Y:S01]  /*153d0*/  SHF.L.U32 R18, R20.reuse, 0x10, RZ ;  /* 0x0000001014127819 */ /* 0x044fe200000006ff */
[----:B------:R-:W-:Y:S01]  /*153e0*/  FMUL.FTZ R38, R45, R38 ;  /* 0x000000262d267220 */ /* 0x000fe20000410000 */
[----:B------:R-:W-:Y:S01]  /*153f0*/  LOP3.LUT R17, R20, 0xffff0000, RZ, 0xc0, !PT ;  /* 0xffff000014117812 */ /* 0x000fe200078ec0ff */
[----:B------:R-:W-:Y:S01]  /*15400*/  FMUL.FTZ R16, R43, R16 ;  /* 0x000000102b107220 */ /* 0x000fe20000410000 */
[----:B------:R-:W-:Y:S01]  /*15410*/  FMUL.FTZ R24, R24, R7 ;  /* 0x0000000718187220 */ /* 0x000fe20000410000 */
[----:B------:R-:W-:Y:S01]  /*15420*/  @!P0 FADD.FTZ R40, -R40, -RZ ;  /* 0x800000ff28288221 */ /* 0x000fe20000010100 */
[C---:B------:R-:W-:Y:S01]  /*15430*/  IMAD.U32 R7, R21.reuse, 0x10000, RZ ;  /* 0x0001000015077824 */ /* 0x040fe200078e00ff */
[----:B------:R-:W-:Y:S01]  /*15440*/  LOP3.LUT R27, R21, 0xffff0000, RZ, 0xc0, !PT ;  /* 0xffff0000151b7812 */ /* 0x000fe200078ec0ff */
[----:B------:R-:W-:Y:S01]  /*15450*/  FMUL.FTZ R41, R42, R41 ;  /* 0x000000292a297220 */ /* 0x000fe20000410000 */
[----:B------:R-:W-:Y:S01]  /*15460*/  SHF.L.U32 R21, R22, 0x10, RZ ;  /* 0x0000001016157819 */ /* 0x000fe200000006ff */
[----:B------:R-:W-:Y:S01]  /*15470*/  FMUL.FTZ R44, R44, R19 ;  /* 0x000000132c2c7220 */ /* 0x000fe20000410000 */
[----:B------:R-:W-:Y:S01]  /*15480*/  LOP3.LUT R20, R22, 0xffff0000, RZ, 0xc0, !PT ;  /* 0xffff000016147812 */ /* 0x000fe200078ec0ff */
[----:B------:R-:W-:Y:S01]  /*15490*/  FMUL.FTZ R47, R47, R40 ;  /* 0x000000282f2f7220 */ /* 0x000fe20000410000 */
[C---:B------:R-:W-:Y:S01]  /*154a0*/  LOP3.LUT R22, R23.reuse, 0xffff0000, RZ, 0xc0, !PT ;  /* 0xffff000017167812 */ /* 0x040fe200078ec0ff */
        /* <DEDUP_REMOVED lines=13> */
[----:B------:R-:W-:Y:S02]  /*15580*/  MOV R4, R17 ;  /* 0x0000001100047202 */ /* 0x000fe40000000f00 */
.L_x_2216:
[----:B------:R-:W-:Y:S05]  /*15590*/  BSYNC.RECONVERGENT B0 ;  /* 0x0000000000007941 */ /* 0x000fea0003800200 */
.L_x_2215:
[----:B-----5:R1:W-:Y:S02]  /*155a0*/  STS.128 [R241+0x7000], R4 ;  /* 0x00700004f1007388 */ /* 0x0203e40000000c00 */
.L_x_2202:
[----:B------:R-:W-:Y:S05]  /*155b0*/  BSYNC.RECONVERGENT B2 ;  /* 0x0000000000027941 */ /* 0x000fea0003800200 */
.L_x_2201:
[----:B-1----:R-:W-:-:S04]  /*155c0*/  IADD3 R36, PT, PT, R102, 0x30, RZ ;  /* 0x0000003066247810 */ /* 0x002fc80007ffe0ff */
[----:B------:R-:W-:-:S13]  /*155d0*/  ISETP.GE.AND P0, PT, R36, UR10, PT ;  /* 0x0000000a24007c0c */ /* 0x000fda000bf06270 */
[----:B------:R-:W-:Y:S05]  /*155e0*/  @P0 BRA `(.L_x_2106) ;  /* 0x0000001400b40947 */ /* 0x000fea0003800000 */
[----:B------:R-:W1:Y:S01]  /*155f0*/  LDC R31, c[0x0][0x440] ;  /* 0x00011000ff1f7b82 */ /* 0x000e620000000800 */
[----:B---34-:R-:W-:Y:S01]  /*15600*/  IMAD.WIDE.U32 R34, R2, 0x60, R34 ;  /* 0x0000006002227825 */ /* 0x018fe200078e0022 */
[----:B------:R-:W-:Y:S03]  /*15610*/  BSSY.RECONVERGENT B1, `(.L_x_2217) ;  /* 0x000005c000017945 */ /* 0x000fe60003800200 */
[----:B------:R-:W-:-:S05]  /*15620*/  IMAD R3, R3, 0x60, RZ ;  /* 0x0000006003037824 */ /* 0x000fca00078e02ff */
[----:B------:R-:W-:Y:S01]  /*15630*/  IADD3 R35, PT, PT, R3, R35, RZ ;  /* 0x0000002303237210 */ /* 0x000fe20007ffe0ff */
[----:B------:R-:W-:Y:S01]  /*15640*/  IMAD R3, R69, 0x30, RZ ;  /* 0x0000003045037824 */ /* 0x000fe200078e02ff */
[----:B-1----:R-:W-:-:S13]  /*15650*/  ISETP.GE.AND P0, PT, R12, R31, PT ;  /* 0x0000001f0c00720c */ /* 0x002fda0003f06270 */
[----:B------:R1:W-:Y:S01]  /*15660*/  @P0 STS.128 [R241+0x1800], RZ ;  /* 0x001800fff1000388 */ /* 0x0003e20000000c00 */
[----:B------:R-:W-:Y:S05]  /*15670*/  @P0 BRA `(.L_x_2218) ;  /* 0x0000000400540947 */ /* 0x000fea0003800000 */
[----:B------:R3:W5:Y:S01]  /*15680*/  LDG.E.128 R24, desc[UR4][R34.64] ;  /* 0x0000000422187981 */ /* 0x000762000c1e1d00 */
        /* <DEDUP_REMOVED lines=22> */
[----:B-----5:R-:W-:Y:S01]  /*157f0*/  LOP3.LUT R2, R25, 0xffff0000, RZ, 0xc0, !PT ;  /* 0xffff000019027812 */ /* 0x020fe200078ec0ff */
[----:B------:R-:W-:Y:S01]  /*15800*/  IMAD.U32 R40, R27, 0x10000, RZ ;  /* 0x000100001b287824 */ /* 0x000fe200078e00ff */
[----:B------:R-:W-:Y:S01]  /*15810*/  SHF.L.U32 R38, R25, 0x10, RZ ;  /* 0x0000001019267819 */ /* 0x000fe200000006ff */
[----:B------:R-:W-:Y:S01]  /*15820*/  IMAD.U32 R33, R24, 0x10000, RZ ;  /* 0x0001000018217824 */ /* 0x000fe200078e00ff */
[----:B------:R-:W-:Y:S01]  /*15830*/  LOP3.LUT R25, R27, 0xffff0000, RZ, 0xc0, !PT ;  /* 0xffff00001b197812 */ /* 0x000fe200078ec0ff */
[----:B------:R-:W-:Y:S01]  /*15840*/  IMAD.U32 R37, R26, 0x10000, RZ ;  /* 0x000100001a257824 */ /* 0x000fe200078e00ff */
[----:B------:R-:W-:Y:S02]  /*15850*/  LOP3.LUT R24, R24, 0xffff0000, RZ, 0xc0, !PT ;  /* 0xffff000018187812 */ /* 0x000fe400078ec0ff */
[----:B------:R-:W-:Y:S02]  /*15860*/  LOP3.LUT R26, R26, 0xffff0000, RZ, 0xc0, !PT ;  /* 0xffff00001a1a7812 */ /* 0x000fe400078ec0ff */
[----:B----4-:R-:W-:Y:S01]  /*15870*/  SHF.L.U32 R39, R4, 0x10, RZ ;  /* 0x0000001004277819 */ /* 0x010fe200000006ff */
[----:B------:R-:W-:Y:S01]  /*15880*/  IMAD.U32 R41, R6, 0x10000, RZ ;  /* 0x0001000006297824 */ /* 0x000fe200078e00ff */
[----:B------:R-:W-:Y:S01]  /*15890*/  LOP3.LUT R27, R4, 0xffff0000, RZ, 0xc0, !PT ;  /* 0xffff0000041b7812 */ /* 0x000fe200078ec0ff */
[C---:B------:R-:W-:Y:S01]  /*158a0*/  IMAD.U32 R4, R5.reuse, 0x10000, RZ ;  /* 0x0001000005047824 */ /* 0x040fe200078e00ff */
        /* <DEDUP_REMOVED lines=48> */
.L_x_2220:
[----:B------:R-:W-:Y:S05]  /*15bb0*/  BSYNC.RECONVERGENT B0 ;  /* 0x0000000000007941 */ /* 0x000fea0003800200 */
.L_x_2219:
[----:B-----5:R4:W-:Y:S02]  /*15bc0*/  STS.128 [R241+0x1800], R24 ;  /* 0x00180018f1007388 */ /* 0x0209e40000000c00 */
.L_x_2218:
[----:B------:R-:W-:Y:S05]  /*15bd0*/  BSYNC.RECONVERGENT B1 ;  /* 0x0000000000017941 */ /* 0x000fea0003800200 */
.L_x_2217:
        /* <DEDUP_REMOVED lines=35> */
[----:B--2---:R-:W-:Y:S01]  /*15e10*/  SHF.L.U32 R39, R4, 0x10, RZ ;  /* 0x0000001004277819 */ /* 0x004fe200000006ff */
        /* <DEDUP_REMOVED lines=51> */
.L_x_2224:
[----:B------:R-:W-:Y:S05]  /*16150*/  BSYNC.RECONVERGENT B0 ;  /* 0x0000000000007941 */ /* 0x000fea0003800200 */
.L_x_2223:
[----:B-----5:R1:W-:Y:S02]  /*16160*/  STS.128 [R241+0x3800], R24 ;  /* 0x00380018f1007388 */ /* 0x0203e40000000c00 */
.L_x_2222:
[----:B------:R-:W-:Y:S05]  /*16170*/  BSYNC.RECONVERGENT B1 ;  /* 0x0000000000017941 */ /* 0x000fea0003800200 */
.L_x_2221:
        /* <DEDUP_REMOVED lines=87> */
.L_x_2228:
[----:B------:R-:W-:Y:S05]  /*166f0*/  BSYNC.RECONVERGENT B0 ;  /* 0x0000000000007941 */ /* 0x000fea0003800200 */
.L_x_2227:
[----:B-----5:R4:W-:Y:S02]  /*16700*/  STS.128 [R241+0x5800], R24 ;  /* 0x00580018f1007388 */ /* 0x0209e40000000c00 */
.L_x_2226:
[----:B------:R-:W-:Y:S05]  /*16710*/  BSYNC.RECONVERGENT B1 ;  /* 0x0000000000017941 */ /* 0x000fea0003800200 */
.L_x_2225:
        /* <DEDUP_REMOVED lines=8> */
[----:B------:R-:W3:Y:S01]  /*167a0*/  LDCU.64 UR8, c[0x0][0x4d0] ;  /* 0x00009a00ff0877ac */ /* 0x000ee20008000a00 */
[--C-:B------:R-:W-:Y:S02]  /*167b0*/  SHF.R.S32.HI R0, RZ, 0x1f, R3.reuse ;  /* 0x0000001fff007819 */ /* 0x100fe40000011403 */
[----:B------:R-:W-:Y:S02]  /*167c0*/  SEL R2, R29, RZ, P0 ;  /* 0x000000ff1d027207 */ /* 0x000fe40000000000 */
[----:B------:R-:W-:Y:S02]  /*167d0*/  SEL R30, R30, RZ, P0 ;  /* 0x000000ff1e1e7207 */ /* 0x000fe40000000000 */
[----:B------:R-:W-:Y:S02]  /*167e0*/  IADD3 R2, P2, P1, R2, R8, R3 ;  /* 0x0000000802027210 */ /* 0x000fe4000795e003 */
[----:B------:R-:W-:-:S02]  /*167f0*/  SEL R29, R32, R29, !P0 ;  /* 0x0000001d201d7207 */ /* 0x000fc40004000000 */
[----:B------:R-:W-:Y:S01]  /*16800*/  IADD3.X R15, PT, PT, R30, R15, R0, P2, P1 ;  /* 0x0000000f1e0f7210 */ /* 0x000fe200017e2400 */
        /* <DEDUP_REMOVED lines=10> */
[----:B------:R-:W2:Y:S01]  /*168b0*/  LDG.E.128 R20, desc[UR4][R20.64+0x180] ;  /* 0x0001800414147981 */ /* 0x000ea2000c1e1d00 */
[C---:B-----5:R-:W-:Y:S01]  /*168c0*/  LOP3.LUT R0, R5.reuse, 0xffff0000, RZ, 0xc0, !PT ;  /* 0xffff000005007812 */ /* 0x060fe200078ec0ff */
[----:B------:R-:W-:Y:S01]  /*168d0*/  IMAD.U32 R3, R4, 0x10000, RZ ;  /* 0x0001000004037824 */ /* 0x000fe200078e00ff */
[----:B------:R-:W-:Y:S01]  /*168e0*/  SHF.L.U32 R15, R5, 0x10, RZ ;  /* 0x00000010050f7819 */ /* 0x000fe200000006ff */
[----:B------:R-:W-:Y:S01]  /*168f0*/  IMAD.U32 R8, R6, 0x10000, RZ ;  /* 0x0001000006087824 */ /* 0x000fe200078e00ff */
[----:B------:R-:W-:Y:S01]  /*16900*/  LOP3.LUT R2, R4, 0xffff0000, RZ, 0xc0, !PT ;  /* 0xffff000004027812 */ /* 0x000fe200078ec0ff */
[C---:B------:R-:W-:Y:S01]  /*16910*/  IMAD.U32 R30, R7.reuse, 0x10000, RZ ;  /* 0x00010000071e7824 */ /* 0x040fe200078e00ff */
[----:B------:R-:W-:Y:S02]  /*16920*/  LOP3.LUT R5, R6, 0xffff0000, RZ, 0xc0, !PT ;  /* 0xffff000006057812 */ /* 0x000fe400078ec0ff */
[----:B------:R-:W-:Y:S01]  /*16930*/  LOP3.LUT R4, R7, 0xffff0000, RZ, 0xc0, !PT ;  /* 0xffff000007047812 */ /* 0x000fe200078ec0ff */
[C---:B---3--:R-:W-:Y:S01]  /*16940*/  IMAD.U32 R6, R25.reuse, 0x10000, RZ ;  /* 0x0001000019067824 */ /* 0x048fe200078e00ff */
[----:B------:R-:W-:Y:S01]  /*16950*/  LOP3.LUT R32, R25, 0xffff0000, RZ, 0xc0, !PT ;  /* 0xffff000019207812 */ /* 0x000fe200078ec0ff */
[----:B------:R-:W-:Y:S01]  /*16960*/  IMAD.U32 R31, R26, 0x10000, RZ ;  /* 0x000100001a1f7824 */ /* 0x000fe200078e00ff */
[----:B------:R-:W-:-:S02]  /*16970*/  SHF.L.U32 R29, R24, 0x10, RZ ;  /* 0x00000010181d7819 */ /* 0x000fc400000006ff */
[----:B------:R-:W-:Y:S02]  /*16980*/  LOP3.LUT R7, R24, 0xffff0000, RZ, 0xc0, !PT ;  /* 0xffff000018077812 */ /* 0x000fe400078ec0ff */
[----:B------:R-:W-:Y:S01]  /*16990*/  LOP3.LUT R25, R26, 0xffff0000, RZ, 0xc0, !PT ;  /* 0xffff00001a197812 */ /* 0x000fe200078ec0ff */
[C---:B----4-:R-:W-:Y:S01]  /*169a0*/  IMAD.U32 R26, R16.reuse, 0x10000, RZ ;  /* 0x00010000101a7824 */ /* 0x050fe200078e00ff */
[C---:B------:R-:W-:Y:S02]  /*169b0*/  SHF.L.U32 R24, R27.reuse, 0x10, RZ ;  /* 0x000000101b187819 */ /* 0x040fe400000006ff */
[----:B------:R-:W-:Y:S01]  /*169c0*/  LOP3.LUT R33, R27, 0xffff0000, RZ, 0xc0, !PT ;  /* 0xffff00001b217812 */ /* 0x000fe200078ec0ff */
[C---:B------:R-:W-:Y:S01]  /*169d0*/  IMAD.U32 R27, R17.reuse, 0x10000, RZ ;  /* 0x00010000111b7824 */ /* 0x040fe200078e00ff */
[----:B------:R-:W-:Y:S01]  /*169e0*/  LOP3.LUT R16, R16, 0xffff0000, RZ, 0xc0, !PT ;  /* 0xffff000010107812 */ /* 0x000fe200078ec0ff */
[----:B------:R-:W-:Y:S01]  /*169f0*/  @!P0 FADD.FTZ R26, -R26, -RZ ;  /* 0x800000ff1a1a8221 */ /* 0x000fe20000010100 */
[----:B--2---:R-:W-:Y:S01]  /*16a00*/  LOP3.LUT R35, R17, 0xffff0000, RZ, 0xc0, !PT ;  /* 0xffff000011237812 */ /* 0x004fe200078ec0ff */
[----:B------:R-:W-:Y:S01]  /*16a10*/  IMAD.U32 R17, R19, 0x10000, RZ ;  /* 0x0001000013117824 */ /* 0x000fe200078e00ff */
[----:B------:R-:W-:Y:S01]  /*16a20*/  SHF.L.U32 R34, R18, 0x10, RZ ;  /* 0x0000001012227819 */ /* 0x000fe200000006ff */
[----:B------:R-:W-:Y:S01]  /*16a30*/  @!P0 FADD.FTZ R16, -R16, -RZ ;  /* 0x800000ff10108221 */ /* 0x000fe20000010100 */
[----:B------:R-:W-:Y:S01]  /*16a40*/  LOP3.LUT R18, R18, 0xffff0000, RZ, 0xc0, !PT ;  /* 0xffff000012127812 */ /* 0x000fe200078ec0ff */
[----:B------:R-:W-:Y:S01]  /*16a50*/  @!P0 FADD.FTZ R27, -R27, -RZ ;  /* 0x800000ff1b1b8221 */ /* 0x000fe20000010100 */
[----:B------:R-:W-:Y:S01]  /*16a60*/  LOP3.LUT R38, R19, 0xffff0000, RZ, 0xc0, !PT ;  /* 0xffff000013267812 */ /* 0x000fe200078ec0ff */
[----:B------:R-:W-:Y:S01]  /*16a70*/  @!P0 FADD.FTZ R17, -R17, -RZ ;  /* 0x800000ff11118221 */ /* 0x000fe20000010100 */
[----:B------:R-:W-:Y:S01]  /*16a80*/  @!P0 FADD.FTZ R35, -R35, -RZ ;  /* 0x800000ff23238221 */ /* 0x000fe20000010100 */
[----:B------:R-:W-:Y:S01]  /*16a90*/  @!P0 FADD.FTZ R18, -R18, -RZ ;  /* 0x800000ff12128221 */ /* 0x000fe20000010100 */
[----:B------:R-:W-:Y:S01]  /*16aa0*/  FMUL.FTZ R7, R7, R16 ;  /* 0x0000001007077220 */ /* 0x000fe20000410000 */
[----:B------:R-:W-:Y:S01]  /*16ab0*/  FMUL.FTZ R6, R6, R27 ;  /* 0x0000001b06067220 */ /* 0x000fe20000410000 */
[----:B------:R-:W-:Y:S01]  /*16ac0*/  FMUL.FTZ R17, R24, R17 ;  /* 0x0000001118117220 */ /* 0x000fe20000410000 */
[----:B------:R-:W-:Y:S01]  /*16ad0*/  FMUL.FTZ R26, R29, R26 ;  /* 0x0000001a1d1a7220 */ /* 0x000fe20000410000 */
[----:B------:R-:W-:Y:S01]  /*16ae0*/  @!P0 FADD.FTZ R34, -R34, -RZ ;  /* 0x800000ff22228221 */ /* 0x000fe20000010100 */
[----:B------:R-:W-:Y:S01]  /*16af0*/  @!P0 FADD.FTZ R38, -R38, -RZ ;  /* 0x800000ff26268221 */ /* 0x000fe20000010100 */
[C---:B------:R-:W-:Y:S01]  /*16b00*/  LOP3.LUT R19, R20.reuse, 0xffff0000, RZ, 0xc0, !PT ;  /* 0xffff000014137812 */ /* 0x040fe200078ec0ff */
[----:B------:R-:W-:Y:S01]  /*16b10*/  IMAD.U32 R24, R20, 0x10000, RZ ;  /* 0x0001000014187824 */ /* 0x000fe200078e00ff */
[C---:B------:R-:W-:Y:S01]  /*16b20*/  SHF.L.U32 R16, R21.reuse, 0x10, RZ ;  /* 0x0000001015107819 */ /* 0x040fe200000006ff */
[----:B------:R-:W-:Y:S01]  /*16b30*/  FMUL.FTZ R35, R32, R35 ;  /* 0x0000002320237220 */ /* 0x000fe20000410000 */
[----:B------:R-:W-:Y:S01]  /*16b40*/  LOP3.LUT R27, R21, 0xffff0000, RZ, 0xc0, !PT ;  /* 0xffff0000151b7812 */ /* 0x000fe200078ec0ff */
[----:B------:R-:W-:Y:S01]  /*16b50*/  FMUL.FTZ R18, R25, R18 ;  /* 0x0000001219127220 */ /* 0x000fe20000410000 */
        /* <DEDUP_REMOVED lines=20> */
.L_x_2230:
[----:B------:R-:W-:Y:S05]  /*16ca0*/  BSYNC.RECONVERGENT B0 ;  /* 0x0000000000007941 */ /* 0x000fea0003800200 */
.L_x_2229:
[----:B-----5:R1:W-:Y:S02]  /*16cb0*/  STS.128 [R241+0x7800], R4 ;  /* 0x00780004f1007388 */ /* 0x0203e40000000c00 */
.L_x_2106:
[----:B------:R-:W-:Y:S05]  /*16cc0*/  BSYNC.RECONVERGENT B3 ;  /* 0x0000000000037941 */ /* 0x000fea0003800200 */
.L_x_2098:
[----:B------:R-:W-:Y:S01]  /*16cd0*/  UIADD3 UR9, UPT, UPT, -UR32, UR26, URZ ;  /* 0x0000001a20097290 */ /* 0x000fe2000fffe1ff */
[----:B------:R-:W-:Y:S05]  /*16ce0*/  BSSY.RECONVERGENT B0, `(.L_x_2231) ;  /* 0x0000022000007945 */ /* 0x000fea0003800200 */
[----:B------:R-:W-:Y:S02]  /*16cf0*/  ISETP.GE.AND P6, PT, R102, UR9, PT ;  /* 0x0000000966007c0c */ /* 0x000fe4000bfc6270 */
[----:B------:R-:W-:Y:S02]  /*16d00*/  ISETP.GE.AND P5, PT, R28, UR9, PT ;  /* 0x000000091c007c0c */ /* 0x000fe4000bfa6270 */
[----:B------:R-:W-:-:S09]  /*16d10*/  ISETP.GE.AND P0, PT, R14, UR9, PT ;  /* 0x000000090e007c0c */ /* 0x000fd2000bf06270 */
[----:B------:R-:W-:Y:S05]  /*16d20*/  @P6 BRA `(.L_x_2232) ;  /* 0x0000000000746947 */ /* 0x000fea0003800000 */
[----:B------:R-:W2:Y:S02]  /*16d30*/  LDCU UR8, c[0x0][0x440] ;  /* 0x00008800ff0877ac */ /* 0x000ea40008000800 */
[----:B--2---:R-:W-:Y:S02]  /*16d40*/  ISETP.GE.AND P3, PT, R9, UR8, PT ;  /* 0x0000000809007c0c */ /* 0x004fe4000bf66270 */
[----:B------:R-:W-:Y:S02]  /*16d50*/  ISETP.GE.AND P2, PT, R11, UR8, PT ;  /* 0x000000080b007c0c */ /* 0x000fe4000bf46270 */
[----:B------:R-:W-:Y:S02]  /*16d60*/  ISETP.GE.AND P4, PT, R12, UR8, PT ;  /* 0x000000080c007c0c */ /* 0x000fe4000bf86270 */
[----:B------:R-:W-:-:S07]  /*16d70*/  ISETP.GE.AND P1, PT, R10, UR8, PT ;  /* 0x000000080a007c0c */ /* 0x000fce000bf26270 */
[--C-:B-1--4-:R-:W-:Y:S02]  /*16d80*/  @!P3 IMAD.MOV.U32 R4, RZ, RZ, R226.reuse ;  /* 0x000000ffff04b224 */ /* 0x112fe400078e00e2 */
        /* <DEDUP_REMOVED lines=23> */
.L_x_2232:
[----:B------:R-:W-:Y:S05]  /*16f00*/  BSYNC.RECONVERGENT B0 ;  /* 0x0000000000007941 */ /* 0x000fea0003800200 */
.L_x_2231:
[----:B------:R-:W-:Y:S04]  /*16f10*/  BSSY.RECONVERGENT B0, `(.L_x_2233) ;  /* 0x000001f000007945 */ /* 0x000fe80003800200 */
[----:B------:R-:W-:Y:S05]  /*16f20*/  @P5 BRA `(.L_x_2234) ;  /* 0x0000000000745947 */ /* 0x000fea0003800000 */
[----:B------:R-:W2:Y:S01]  /*16f30*/  LDCU UR8, c[0x0][0x440] ;  /* 0x00008800ff0877ac */ /* 0x000ea20008000800 */
[----:B-1----:R-:W-:Y:S02]  /*16f40*/  IMAD.U32 R3, RZ, RZ, UR28 ;  /* 0x0000001cff037e24 */ /* 0x002fe4000f8e00ff */
[----:B------:R-:W-:-:S03]  /*16f50*/  IMAD.U32 R0, RZ, RZ, UR27 ;  /* 0x0000001bff007e24 */ /* 0x000fc6000f8e00ff */
        /* <DEDUP_REMOVED lines=26> */
.L_x_2234:
[----:B------:R-:W-:Y:S05]  /*17100*/  BSYNC.RECONVERGENT B0 ;  /* 0x0000000000007941 */ /* 0x000fea0003800200 */
.L_x_2233:
[----:B------:R-:W-:Y:S01]  /*17110*/  BSSY.RECONVERGENT B0, `(.L_x_2235) ;  /* 0x000001f000007945 */ /* 0x000fe20003800200 */
[----:B------:R-:W-:-:S03]  /*17120*/  ISETP.GE.AND P5, PT, R36, UR9, PT ;  /* 0x0000000924007c0c */ /* 0x000fc6000bfa6270 */
[----:B------:R-:W-:Y:S10]  /*17130*/  @P0 BRA `(.L_x_2236) ;  /* 0x0000000000700947 */ /* 0x000ff40003800000 */
[----:B-1----:R-:W2:Y:S01]  /*17140*/  LDC.64 R2, c[0x0][0x3b8] ;  /* 0x0000ee00ff027b82 */ /* 0x002ea20000000a00 */
[----:B------:R-:W1:Y:S02]  /*17150*/  LDCU UR8, c[0x0][0x440] ;  /* 0x00008800ff0877ac */ /* 0x000e640008000800 */
[----:B-1----:R-:W-:Y:S02]  /*17160*/  ISETP.GE.AND P3, PT, R12, UR8, PT ;  /* 0x000000080c007c0c */ /* 0x002fe4000bf66270 */
[----:B------:R-:W-:Y:S02]  /*17170*/  ISETP.GE.AND P2, PT, R9, UR8, PT ;  /* 0x0000000809007c0c */ /* 0x000fe4000bf46270 */
[----:B------:R-:W-:Y:S02]  /*17180*/  ISETP.GE.AND P1, PT, R11, UR8, PT ;  /* 0x000000080b007c0c */ /* 0x000fe4000bf26270 */
[----:B--2-4-:R-:W-:Y:S02]  /*17190*/  LEA R4, P4, R2, R226, 0x6 ;  /* 0x000000e202047211 */ /* 0x014fe400078830ff */
        /* <DEDUP_REMOVED lines=22> */
.L_x_2236:
[----:B------:R-:W-:Y:S05]  /*17300*/  BSYNC.RECONVERGENT B0 ;  /* 0x0000000000007941 */ /* 0x000fea0003800200 */
.L_x_2235:
[----:B------:R-:W-:Y:S04]  /*17310*/  BSSY.RECONVERGENT B0, `(.L_x_2237) ;  /* 0x000001f000007945 */ /* 0x000fe80003800200 */
[----:B------:R-:W-:Y:S05]  /*17320*/  @P5 BRA `(.L_x_2238) ;  /* 0x0000000000745947 */ /* 0x000fea0003800000 */
[----:B-1----:R-:W2:Y:S01]  /*17330*/  LDC.64 R2, c[0x0][0x3b8] ;  /* 0x0000ee00ff027b82 */ /* 0x002ea20000000a00 */
[----:B------:R-:W1:Y:S02]  /*17340*/  LDCU UR8, c[0x0][0x440] ;  /* 0x00008800ff0877ac */ /* 0x000e640008000800 */
[----:B-1----:R-:W-:Y:S02]  /*17350*/  ISETP.GE.AND P3, PT, R12, UR8, PT ;  /* 0x000000080c007c0c */ /* 0x002fe4000bf66270 */
[----:B------:R-:W-:Y:S02]  /*17360*/  ISETP.GE.AND P2, PT, R9, UR8, PT ;  /* 0x0000000809007c0c */ /* 0x000fe4000bf46270 */
[----:B------:R-:W-:Y:S01]  /*17370*/  ISETP.GE.AND P1, PT, R11, UR8, PT ;  /* 0x000000080b007c0c */ /* 0x000fe2000bf26270 */
[----:B--2-4-:R-:W-:Y:S01]  /*17380*/  IMAD.WIDE.U32 R4, R2, 0x60, R226 ;  /* 0x0000006002047825 */ /* 0x014fe200078e00e2 */
        /* <DEDUP_REMOVED lines=23> */
.L_x_2238:
[----:B------:R-:W-:Y:S05]  /*17500*/  BSYNC.RECONVERGENT B0 ;  /* 0x0000000000007941 */ /* 0x000fea0003800200 */
.L_x_2237:
[----:B------:R-:W0:Y:S01]  /*17510*/  LDGDEPBAR ;  /* 0x00000000000079af */ /* 0x000e220000000000 */
[C---:B------:R-:W-:Y:S01]  /*17520*/  IMAD.SHL.U32 R212, R61.reuse, 0x20, RZ ;  /* 0x000000203dd47824 */ /* 0x040fe200078e00ff */
[----:B------:R-:W-:Y:S01]  /*17530*/  BSSY.RECONVERGENT B0, `(.L_x_2239) ;  /* 0x000002a000007945 */ /* 0x000fe20003800200 */
[----:B------:R-:W-:Y:S01]  /*17540*/  IMAD.SHL.U32 R15, R61, 0x40, RZ ;  /* 0x000000403d0f7824 */ /* 0x000fe200078e00ff */
[----:B-1----:R-:W-:Y:S02]  /*17550*/  LOP3.LUT R3, R63, 0x1f0, RZ, 0xc0, !PT ;  /* 0x000001f03f037812 */ /* 0x002fe400078ec0ff */
[----:B------:R-:W-:-:S04]  /*17560*/  LOP3.LUT R212, R212, 0x7c00, RZ, 0xc0, !PT ;  /* 0x00007c00d4d47812 */ /* 0x000fc800078ec0ff */
[----:B------:R-:W-:Y:S01]  /*17570*/  LOP3.LUT R165, R212, 0x200, R15, 0xf8, !PT ;  /* 0x00000200d4a57812 */ /* 0x000fe200078ef80f */
        /* <DEDUP_REMOVED lines=8> */
[--C-:B--23--:R-:W-:Y:S02]  /*17600*/  @!P2 IMAD.MOV.U32 R6, RZ, RZ, R228.reuse ;  /* 0x000000ffff06a224 */ /* 0x10cfe400078e00e4 */
[--C-:B------:R-:W-:Y:S02]  /*17610*/  @!P2 IMAD.MOV.U32 R7, RZ, RZ, R229.reuse ;  /* 0x000000ffff07a224 */ /* 0x100fe400078e00e5 */
[----:B----4-:R-:W-:Y:S01]  /*17620*/  @!P1 IMAD.MOV.U32 R4, RZ, RZ, R228 ;  /* 0x000000ffff049224 */ /* 0x010fe200078e00e4 */
        /* <DEDUP_REMOVED lines=22> */
.L_x_2240:
[----:B------:R1:W-:Y:S04]  /*17790*/  STS.128 [R241+0x10000], RZ ;  /* 0x010000fff1007388 */ /* 0x0003e80000000c00 */
[----:B------:R1:W-:Y:S04]  /*177a0*/  STS.128 [R241+0x12000], RZ ;  /* 0x012000fff1007388 */ /* 0x0003e80000000c00 */
[----:B------:R1:W-:Y:S04]  /*177b0*/  STS.128 [R241+0x14000], RZ ;  /* 0x014000fff1007388 */ /* 0x0003e80000000c00 */
[----:B------:R1:W-:Y:S02]  /*177c0*/  STS.128 [R241+0x16000], RZ ;  /* 0x016000fff1007388 */ /* 0x0003e40000000c00 */
.L_x_2241:
[----:B------:R-:W-:Y:S05]  /*177d0*/  BSYNC.RECONVERGENT B0 ;  /* 0x0000000000007941 */ /* 0x000fea0003800200 */
.L_x_2239:
[----:B------:R-:W-:Y:S01]  /*177e0*/  ISETP.GE.AND P0, PT, R28, UR9, PT ;  /* 0x000000091c007c0c */ /* 0x000fe2000bf06270 */
[----:B------:R-:W-:Y:S01]  /*177f0*/  IMAD.IADD R101, R60, 0x1, R165 ;  /* 0x000000013c657824 */ /* 0x000fe200078e02a5 */
[----:B------:R-:W-:Y:S01]  /*17800*/  LOP3.LUT R62, R62, 0x8, R61, 0x78, !PT ;  /* 0x000000083e3e7812 */ /* 0x000fe200078e783d */
[----:B------:R-:W-:Y:S01]  /*17810*/  BSSY.RECONVERGENT B0, `(.L_x_2242) ;  /* 0x0000028000007945 */ /* 0x000fe20003800200 */
[----:B------:R-:W-:Y:S02]  /*17820*/  LOP3.LUT R99, R15, 0x400, RZ, 0xc0, !PT ;  /* 0x000004000f637812 */ /* 0x000fe400078ec0ff */
[----:B------:R-:W-:Y:S02]  /*17830*/  ISETP.GE.AND P6, PT, R14, UR9, PT ;  /* 0x000000090e007c0c */ /* 0x000fe4000bfc6270 */
[----:B------:R-:W-:Y:S01]  /*17840*/  ISETP.GE.AND P5, PT, R36, UR9, PT ;  /* 0x0000000924007c0c */ /* 0x000fe2000bfa6270 */
[----:B------:R-:W-:Y:S01]  /*17850*/  IMAD R99, R62, 0x2, R99 ;  /* 0x000000023e637824 */ /* 0x000fe200078e0263 */
[----:B------:R-:W-:-:S03]  /*17860*/  LEA R101, R101, UR6, 0x1 ;  /* 0x0000000665657c11 */ /* 0x000fc6000f8e08ff */
[----:B------:R1:W-:Y:S04]  /*17870*/  @P0 STS.128 [R241+0x10800], RZ ;  /* 0x010800fff1000388 */ /* 0x0003e80000000c00 */
[----:B------:R1:W-:Y:S04]  /*17880*/  @P0 STS.128 [R241+0x12800], RZ ;  /* 0x012800fff1000388 */ /* 0x0003e80000000c00 */
[----:B------:R1:W-:Y:S04]  /*17890*/  @P0 STS.128 [R241+0x14800], RZ ;  /* 0x014800fff1000388 */ /* 0x0003e80000000c00 */
[----:B------:R1:W-:Y:S01]  /*178a0*/  @P0 STS.128 [R241+0x16800], RZ ;  /* 0x016800fff1000388 */ /* 0x0003e20000000c00 */
[----:B------:R-:W-:Y:S05]  /*178b0*/  @P0 BRA `(.L_x_2243) ;  /* 0x0000000000740947 */ /* 0x000fea0003800000 */
[----:B------:R-:W3:Y:S01]  /*178c0*/  LDCU UR8, c[0x0][0x440] ;  /* 0x00008800ff0877ac */ /* 0x000ee20008000800 */
[----:B-12-4-:R-:W-:Y:S02]  /*178d0*/  IMAD.U32 R5, RZ, RZ, UR30 ;  /* 0x0000001eff057e24 */ /* 0x016fe4000f8e00ff */
[----:B------:R-:W-:-:S03]  /*178e0*/  IMAD.U32 R0, RZ, RZ, UR29 ;  /* 0x0000001dff007e24 */ /* 0x000fc6000f8e00ff */
[----:B------:R-:W-:-:S04]  /*178f0*/  LEA R4, P4, R5, R228, 0x1 ;  /* 0x000000e405047211 */ /* 0x000fc800078808ff */
        /* <DEDUP_REMOVED lines=25> */
.L_x_2243:
[----:B------:R-:W-:Y:S05]  /*17a90*/  BSYNC.RECONVERGENT B0 ;  /* 0x0000000000007941 */ /* 0x000fea0003800200 */
.L_x_2242:
[----:B------:R1:W-:Y:S01]  /*17aa0*/  @P6 STS.128 [R241+0x11000], RZ ;  /* 0x011000fff1006388 */ /* 0x0003e20000000c00 */
[----:B------:R-:W-:Y:S03]  /*17ab0*/  BSSY.RECONVERGENT B0, `(.L_x_2244) ;  /* 0x0000021000007945 */ /* 0x000fe60003800200 */
[----:B------:R1:W-:Y:S04]  /*17ac0*/  @P6 STS.128 [R241+0x13000], RZ ;  /* 0x013000fff1006388 */ /* 0x0003e80000000c00 */
[----:B------:R1:W-:Y:S04]  /*17ad0*/  @P6 STS.128 [R241+0x15000], RZ ;  /* 0x015000fff1006388 */ /* 0x0003e80000000c00 */
[----:B------:R1:W-:Y:S01]  /*17ae0*/  @P6 STS.128 [R241+0x17000], RZ ;  /* 0x017000fff1006388 */ /* 0x0003e20000000c00 */
[----:B------:R-:W-:Y:S05]  /*17af0*/  @P6 BRA `(.L_x_2245) ;  /* 0x0000000000706947 */ /* 0x000fea0003800000 */
[----:B-12-4-:R-:W3:Y:S01]  /*17b00*/  LDC.64 R4, c[0x0][0x3c0] ;  /* 0x0000f000ff047b82 */ /* 0x016ee20000000a00 */
        /* <DEDUP_REMOVED lines=27> */
.L_x_2245:
[----:B------:R-:W-:Y:S05]  /*17cc0*/  BSYNC.RECONVERGENT B0 ;  /* 0x0000000000007941 */ /* 0x000fea0003800200 */
.L_x_2244:
        /* <DEDUP_REMOVED lines=35> */
.L_x_2247:
[----:B------:R-:W-:Y:S05]  /*17f00*/  BSYNC.RECONVERGENT B0 ;  /* 0x0000000000007941 */ /* 0x000fea0003800200 */
.L_x_2246:
[----:B------:R-:W-:Y:S01]  /*17f10*/  LDSM.16.M88.4 R84, [R101] ;  /* 0x000000006554783b */ /* 0x000fe20000000200 */
[----:B------:R-:W-:Y:S01]  /*17f20*/  IMAD.MOV.U32 R0, RZ, RZ, 0x20 ;  /* 0x00000020ff007424 */ /* 0x000fe200078e00ff */
[----:B------:R-:W-:Y:S01]  /*17f30*/  LOP3.LUT P0, RZ, R61, 0x2, RZ, 0xc0, !PT ;  /* 0x000000023dff7812 */ /* 0x000fe2000780c0ff */
[----:B------:R-:W-:Y:S01]  /*17f40*/  VIADD R221, R99, UR6 ;  /* 0x0000000663dd7c36 */ /* 0x000fe20008000000 */
[----:B------:R-:W1:Y:S01]  /*17f50*/  LDSM.16.M88.4 R44, [R99+UR6+0x8800] ;  /* 0x00880006632c783b */ /* 0x000e620008000200 */
[----:B------:R-:W-:Y:S01]  /*17f60*/  LOP3.LUT R8, R61, 0x4, RZ, 0xc0, !PT ;  /* 0x000000043d087812 */ /* 0x000fe200078ec0ff */
[----:B------:R-:W3:Y:S01]  /*17f70*/  LDCU UR8, c[0x0][0x508] ;  /* 0x0000a100ff0877ac */ /* 0x000ee20008000800 */
[----:B------:R-:W-:Y:S01]  /*17f80*/  SEL R2, R0, 0xffffffe0, !P0 ;  /* 0xffffffe000027807 */ /* 0x000fe20004000000 */
[----:B------:R-:W1:Y:S01]  /*17f90*/  LDSM.16.M88.4 R52, [R99+UR6+0x8000] ;  /* 0x008000066334783b */ /* 0x000e620008000200 */
[----:B------:R-:W-:Y:S01]  /*17fa0*/  ISETP.NE.AND P0, PT, R8, RZ, PT ;  /* 0x000000ff0800720c */ /* 0x000fe20003f05270 */
[----:B------:R-:W-:Y:S01]  /*17fb0*/  IMAD.MOV.U32 R8, RZ, RZ, 0x40 ;  /* 0x00000040ff087424 */ /* 0x000fe200078e00ff */
[----:B------:R-:W-:Y:S01]  /*17fc0*/  UISETP.GT.AND UP0, UPT, UR31, UR7, UPT ;  /* 0x000000071f00728c */ /* 0x000fe2000bf04270 */
[--C-:B------:R-:W-:Y:S01]  /*17fd0*/  IMAD.IADD R98, R101, 0x1, R2.reuse ;  /* 0x0000000165627824 */ /* 0x100fe200078e0202 */
[----:B--2-4-:R-:W2:Y:S01]  /*17fe0*/  LDSM.16.M88.4 R36, [R99+UR6+0x9000] ;  /* 0x009000066324783b */ /* 0x014ea20008000200 */
[----:B------:R-:W-:Y:S01]  /*17ff0*/  IMAD.IADD R62, R221, 0x1, R2 ;  /* 0x00000001dd3e7824 */ /* 0x000fe200078e0202 */
[----:B------:R-:W-:Y:S01]  /*18000*/  SEL R8, R8, 0xffffffc0, !P0 ;  /* 0xffffffc008087807 */ /* 0x000fe20004000000 */
[----:B------:R-:W-:Y:S01]  /*18010*/  IMAD.U32 R233, RZ, RZ, UR23 ;  /* 0x00000017ffe97e24 */ /* 0x000fe2000f8e00ff */
[----:B------:R-:W4:Y:S01]  /*18020*/  LDSM.16.M88.4 R28, [R99+UR6+0x9800] ;  /* 0x00980006631c783b */ /* 0x000f220008000200 */
[----:B------:R-:W-:-:S02]  /*18030*/  MOV R224, UR26 ;  /* 0x0000001a00e07c02 */ /* 0x000fc40008000f00 */
[----:B------:R-:W-:Y:S01]  /*18040*/  IMAD.IADD R97, R101, 0x1, R8 ;  /* 0x0000000165617824 */ /* 0x000fe200078e0208 */
[----:B------:R-:W-:Y:S01]  /*18050*/  LDSM.16.M88.4 R16, [R98] ;  /* 0x000000006210783b */ /* 0x000fe20000000200 */
[----:B------:R-:W-:Y:S02]  /*18060*/  IADD3 R63, PT, PT, R221, R8, RZ ;  /* 0x00000008dd3f7210 */ /* 0x000fe40007ffe0ff */
[C---:B------:R-:W-:Y:S01]  /*18070*/  IMAD.IADD R96, R2.reuse, 0x1, R97 ;  /* 0x0000000102607824 */ /* 0x040fe200078e0261 */
[----:B------:R-:W4:Y:S01]  /*18080*/  LDSM.16.M88.4 R20, [R62+0x8800] ;  /* 0x008800003e14783b */ /* 0x000f220000000200 */
[----:B---3--:R-:W-:Y:S01]  /*18090*/  UIADD3 UR8, UPT, UPT, UR26, UR8, -UR21 ;  /* 0x000000081a087290 */ /* 0x008fe2000fffe815 */
[----:B------:R-:W-:Y:S02]  /*180a0*/  IMAD.IADD R14, R2, 0x1, R63 ;  /* 0x00000001020e7824 */ /* 0x000fe400078e023f */
[----:B------:R-:W3:Y:S04]  /*180b0*/  LDSM.16.M88.4 R24, [R62+0x8000] ;  /* 0x008000003e18783b */ /* 0x000ee80000000200 */
[----:B-1----:R-:W1:Y:S04]  /*180c0*/  LDSM.16.M88.4 R4, [R62+0x9000] ;  /* 0x009000003e04783b */ /* 0x002e680000000200 */
[----:B------:R-:W1:Y:S04]  /*180d0*/  LDSM.16.M88.4 R76, [R62+0x9800] ;  /* 0x009800003e4c783b */ /* 0x000e680000000200 */
[----:B------:R-:W-:Y:S01]  /*180e0*/  LDSM.16.M88.4 R64, [R97] ;  /* 0x000000006140783b */ /* 0x000fe20000000200 */
[C---:B------:R-:W-:Y:S03]  /*180f0*/  HMMA.16816.F32.BF16 R48, R84.reuse, R44, RZ ;  /* 0x0000002c5430723c */ /* 0x040fe600000418ff */
[----:B------:R-:W1:Y:S04]  /*18100*/  LDSM.16.M88.4 R68, [R63+0x8000] ;  /* 0x008000003f44783b */ /* 0x000e680000000200 */
[----:B------:R-:W-:Y:S01]  /*18110*/  LDSM.16.M88.4 R72, [R63+0x9800] ;  /* 0x009800003f48783b */ /* 0x000fe20000000200 */
[C---:B------:R-:W-:Y:S03]  /*18120*/  HMMA.16816.F32.BF16 R56, R84.reuse, R52, RZ ;  /* 0x000000345438723c */ /* 0x040fe600000418ff */
[----:B-----5:R-:W-:Y:S04]  /*18130*/  LDSM.16.M88.4 R80, [R14+0x9000] ;  /* 0x009000000e50783b */ /* 0x020fe80000000200 */
[----:B------:R-:W-:Y:S01]  /*18140*/  LDSM.16.M88.4 R88, [R98+0x4000] ;  /* 0x004000006258783b */ /* 0x000fe20000000200 */
[C---:B------:R-:W-:Y:S03]  /*18150*/  HMMA.16816.F32.BF16 R44, R84.reuse, R46, RZ ;  /* 0x0000002e542c723c */ /* 0x040fe600000418ff */
[----:B------:R-:W-:Y:S04]  /*18160*/  LDSM.16.M88.4 R92, [R62+0xd800] ;  /* 0x00d800003e5c783b */ /* 0x000fe80000000200 */
[----:B------:R-:W0:Y:S01]  /*18170*/  LDGDEPBAR ;  /* 0x00000000000079af */ /* 0x000e220000000000 */
[C---:B------:R-:W-:Y:S08]  /*18180*/  HMMA.16816.F32.BF16 R52, R84.reuse, R54, RZ ;  /* 0x000000365434723c */ /* 0x040ff000000418ff */
[C---:B--2---:R-:W-:Y:S08]  /*18190*/  HMMA.16816.F32.BF16 R40, R84.reuse, R36, RZ ;  /* 0x000000245428723c */ /* 0x044ff000000418ff */
[C---:B------:R-:W-:Y:S08]  /*181a0*/  HMMA.16816.F32.BF16 R36, R84.reuse, R38, RZ ;  /* 0x000000265424723c */ /* 0x040ff000000418ff */
[C---:B----4-:R-:W-:Y:S08]  /*181b0*/  HMMA.16816.F32.BF16 R32, R84.reuse, R28, RZ ;  /* 0x0000001c5420723c */ /* 0x050ff000000418ff */
[----:B------:R-:W-:Y:S01]  /*181c0*/  HMMA.16816.F32.BF16 R84, R84, R30, RZ ;  /* 0x0000001e5454723c */ /* 0x000fe200000418ff */
[----:B------:R-:W2:Y:S07]  /*181d0*/  LDSM.16.M88.4 R28, [R63+0x8800] ;  /* 0x008800003f1c783b */ /* 0x000eae0000000200 */
[C---:B------:R-:W-:Y:S08]  /*181e0*/  HMMA.16816.F32.BF16 R48, R16.reuse, R20, R48 ;  /* 0x000000141030723c */ /* 0x040ff00000041830 */
[C---:B------:R-:W-:Y:S01]  /*181f0*/  HMMA.16816.F32.BF16 R44, R16.reuse, R22, R44 ;  /* 0x00000016102c723c */ /* 0x040fe2000004182c */
[----:B------:R-:W4:Y:S07]  /*18200*/  LDSM.16.M88.4 R20, [R63+0x9000] ;  /* 0x009000003f14783b */ /* 0x000f2e0000000200 */
[C---:B---3--:R-:W-:Y:S08]  /*18210*/  HMMA.16816.F32.BF16 R56, R16.reuse, R24, R56 ;  /* 0x000000181038723c */ /* 0x048ff00000041838 */
[C---:B------:R-:W-:Y:S01]  /*18220*/  HMMA.16816.F32.BF16 R52, R16.reuse, R26, R52 ;  /* 0x0000001a1034723c */ /* 0x040fe20000041834 */
[----:B------:R-:W-:Y:S07]  /*18230*/  LDSM.16.M88.4 R24, [R14+0x8000] ;  /* 0x008000000e18783b */ /* 0x000fee0000000200 */
[C---:B-1----:R-:W-:Y:S08]  /*18240*/  HMMA.16816.F32.BF16 R40, R16.reuse, R4, R40 ;  /* 0x000000041028723c */ /* 0x042ff00000041828 */
[C---:B------:R-:W-:Y:S01]  /*18250*/  HMMA.16816.F32.BF16 R36, R16.reuse, R6, R36 ;  /* 0x000000061024723c */ /* 0x040fe20000041824 */
[----:B------:R-:W1:Y:S07]  /*18260*/  LDSM.16.M88.4 R4, [R96] ;  /* 0x000000006004783b */ /* 0x000e6e0000000200 */
[C---:B------:R-:W-:Y:S08]  /*18270*/  HMMA.16816.F32.BF16 R32, R16.reuse, R76, R32 ;  /* 0x0000004c1020723c */ /* 0x040ff00000041820 */
[----:B------:R-:W-:Y:S01]  /*18280*/  HMMA.16816.F32.BF16 R84, R16, R78, R84 ;  /* 0x0000004e1054723c */ /* 0x000fe20000041854 */
[----:B------:R-:W3:Y:S04]  /*18290*/  LDSM.16.M88.4 R16, [R14+0x8800] ;  /* 0x008800000e10783b */ /* 0x000ee80000000200 */
[----:B------:R-:W-:Y:S03]  /*182a0*/  LDSM.16.M88.4 R76, [R99+UR6+0xa800] ;  /* 0x00a80006634c783b */ /* 0x000fe60008000200 */
[C---:B------:R-:W-:Y:S08]  /*182b0*/  HMMA.16816.F32.BF16 R56, R64.reuse, R68, R56 ;  /* 0x000000444038723c */ /* 0x040ff00000041838 */
[C---:B------:R-:W-:Y:S01]  /*182c0*/  HMMA.16816.F32.BF16 R52, R64.reuse, R70, R52 ;  /* 0x000000464034723c */ /* 0x040fe20000041834 */
[----:B------:R-:W3:Y:S07]  /*182d0*/  LDSM.16.M88.4 R68, [R14+0x9800] ;  /* 0x009800000e44783b */ /* 0x000eee0000000200 */
[C---:B--2---:R-:W-:Y:S08]  /*182e0*/  HMMA.16816.F32.BF16 R48, R64.reuse, R28, R48 ;  /* 0x0000001c4030723c */ /* 0x044ff00000041830 */
[C---:B------:R-:W-:Y:S01]  /*182f0*/  HMMA.16816.F32.BF16 R44, R64.reuse, R30, R44 ;  /* 0x0000001e402c723c */ /* 0x040fe2000004182c */
[----:B------:R-:W-:Y:S07]  /*18300*/  LDSM.16.M88.4 R28, [R99+UR6+0xa000] ;  /* 0x00a00006631c783b */ /* 0x000fee0008000200 */
[C---:B----4-:R-:W-:Y:S08]  /*18310*/  HMMA.16816.F32.BF16 R40, R64.reuse, R20, R40 ;  /* 0x000000144028723c */ /* 0x050ff00000041828 */
[C---:B------:R-:W-:Y:S01]  /*18320*/  HMMA.16816.F32.BF16 R36, R64.reuse, R22, R36 ;  /* 0x000000164024723c */ /* 0x040fe20000041824 */
[----:B------:R-:W2:Y:S07]  /*18330*/  LDSM.16.M88.4 R20, [R101+0x2000] ;  /* 0x002000006514783b */ /* 0x000eae0000000200 */
[C---:B------:R-:W-:Y:S08]  /*18340*/  HMMA.16816.F32.BF16 R32, R64.reuse, R72, R32 ;  /* 0x000000484020723c */ /* 0x040ff00000041820 */
[----:B------:R-:W-:Y:S01]  /*18350*/  HMMA.16816.F32.BF16 R84, R64, R74, R84 ;  /* 0x0000004a4054723c */ /* 0x000fe20000041854 */
[----:B------:R-:W4:Y:S04]  /*18360*/  LDSM.16.M88.4 R72, [R99+UR6+0xb000] ;  /* 0x00b000066348783b */ /* 0x000f280008000200 */
[----:B------:R-:W4:Y:S03]  /*18370*/  LDSM.16.M88.4 R64, [R99+UR6+0xb800] ;  /* 0x00b800066340783b */ /* 0x000f260008000200 */
        /* <DEDUP_REMOVED lines=11> */
[----:B------:R-:W3:Y:S04]  /*18430*/  LDSM.16.M88.4 R4, [R62+0xa800] ;  /* 0x00a800003e04783b */ /* 0x000ee80000000200 */
[----:B------:R-:W3:Y:S03]  /*18440*/  LDSM.16.M88.4 R68, [R62+0xb000] ;  /* 0x00b000003e44783b */ /* 0x000ee60000000200 */
[C---:B--2---:R-:W-:Y:S08]  /*18450*/  HMMA.16816.F32.BF16 R56, R20.reuse, R28, R56 ;  /* 0x0000001c1438723c */ /* 0x044ff00000041838 */
[C---:B------:R-:W-:Y:S01]  /*18460*/  HMMA.16816.F32.BF16 R52, R20.reuse, R30, R52 ;  /* 0x0000001e1434723c */ /* 0x040fe20000041834 */
[----:B------:R-:W2:Y:S07]  /*18470*/  LDSM.16.M88.4 R28, [R62+0xb800] ;  /* 0x00b800003e1c783b */ /* 0x000eae0000000200 */
[C---:B------:R-:W-:Y:S08]  /*18480*/  HMMA.16816.F32.BF16 R48, R20.reuse, R76, R48 ;  /* 0x0000004c1430723c */ /* 0x040ff00000041830 */
[C---:B------:R-:W-:Y:S01]  /*18490*/  HMMA.16816.F32.BF16 R44, R20.reuse, R78, R44 ;  /* 0x0000004e142c723c */ /* 0x040fe2000004182c */
[----:B------:R-:W-:Y:S07]  /*184a0*/  LDSM.16.M88.4 R76, [R14+0xb000] ;  /* 0x00b000000e4c783b */ /* 0x000fee0000000200 */
[C---:B----4-:R-:W-:Y:S08]  /*184b0*/  HMMA.16816.F32.BF16 R40, R20.reuse, R72, R40 ;  /* 0x000000481428723c */ /* 0x050ff00000041828 */
[C---:B------:R-:W-:Y:S01]  /*184c0*/  HMMA.16816.F32.BF16 R36, R20.reuse, R74, R36 ;  /* 0x0000004a1424723c */ /* 0x040fe20000041824 */
[----:B------:R-:W-:Y:S07]  /*184d0*/  LDSM.16.M88.4 R72, [R14+0xb800] ;  /* 0x00b800000e48783b */ /* 0x000fee0000000200 */
[C---:B------:R-:W-:Y:S08]  /*184e0*/  HMMA.16816.F32.BF16 R32, R20.reuse, R64, R32 ;  /* 0x000000401420723c */ /* 0x040ff00000041820 */
[----:B------:R-:W-:Y:S01]  /*184f0*/  HMMA.16816.F32.BF16 R84, R20, R66, R84 ;  /* 0x000000421454723c */ /* 0x000fe20000041854 */
[----:B------:R-:W-:Y:S04]  /*18500*/  LDSM.16.M88.4 R64, [R97+0x2000] ;  /* 0x002000006140783b */ /* 0x000fe80000000200 */
[----:B------:R-:W4:Y:S03]  /*18510*/  LDSM.16.M88.4 R20, [R63+0xa000] ;  /* 0x00a000003f14783b */ /* 0x000f260000000200 */
[C---:B-1----:R-:W-:Y:S08]  /*18520*/  HMMA.16816.F32.BF16 R56, R24.reuse, R16, R56 ;  /* 0x000000101838723c */ /* 0x042ff00000041838 */
[C---:B------:R-:W-:Y:S01]  /*18530*/  HMMA.16816.F32.BF16 R52, R24.reuse, R18, R52 ;  /* 0x000000121834723c */ /* 0x040fe20000041834 */
[----:B------:R-:W1:Y:S07]  /*18540*/  LDSM.16.M88.4 R16, [R63+0xa800] ;  /* 0x00a800003f10783b */ /* 0x000e6e0000000200 */
[C---:B---3--:R-:W-:Y:S08]  /*18550*/  HMMA.16816.F32.BF16 R48, R24.reuse, R4, R48 ;  /* 0x000000041830723c */ /* 0x048ff00000041830 */
[C---:B------:R-:W-:Y:S01]  /*18560*/  HMMA.16816.F32.BF16 R44, R24.reuse, R6, R44 ;  /* 0x00000006182c723c */ /* 0x040fe2000004182c */
[----:B------:R-:W3:Y:S07]  /*18570*/  LDSM.16.M88.4 R4, [R63+0xb000] ;  /* 0x00b000003f04783b */ /* 0x000eee0000000200 */
[C---:B------:R-:W-:Y:S08]  /*18580*/  HMMA.16816.F32.BF16 R40, R24.reuse, R68, R40 ;  /* 0x000000441828723c */ /* 0x040ff00000041828 */
[C---:B------:R-:W-:Y:S01]  /*18590*/  HMMA.16816.F32.BF16 R36, R24.reuse, R70, R36 ;  /* 0x000000461824723c */ /* 0x040fe20000041824 */
[----:B------:R-:W-:Y:S07]  /*185a0*/  LDSM.16.M88.4 R68, [R96+0x2000] ;  /* 0x002000006044783b */ /* 0x000fee0000000200 */
[C---:B--2---:R-:W-:Y:S08]  /*185b0*/  HMMA.16816.F32.BF16 R32, R24.reuse, R28, R32 ;  /* 0x0000001c1820723c */ /* 0x044ff00000041820 */
[----:B------:R-:W-:Y:S01]  /*185c0*/  HMMA.16816.F32.BF16 R84, R24, R30, R84 ;  /* 0x0000001e1854723c */ /* 0x000fe20000041854 */
[----:B------:R-:W2:Y:S04]  /*185d0*/  LDSM.16.M88.4 R28, [R14+0xa000] ;  /* 0x00a000000e1c783b */ /* 0x000ea80000000200 */
[----:B------:R-:W-:Y:S03]  /*185e0*/  LDSM.16.M88.4 R24, [R101+0x4000] ;  /* 0x004000006518783b */ /* 0x000fe60000000200 */
[C---:B----4-:R-:W-:Y:S08]  /*185f0*/  HMMA.16816.F32.BF16 R56, R64.reuse, R20, R56 ;  /* 0x000000144038723c */ /* 0x050ff00000041838 */
[C---:B------:R-:W-:Y:S01]  /*18600*/  HMMA.16816.F32.BF16 R52, R64.reuse, R22, R52 ;  /* 0x000000164034723c */ /* 0x040fe20000041834 */
[----:B------:R-:W4:Y:S07]  /*18610*/  LDSM.16.M88.4 R20, [R14+0xa800] ;  /* 0x00a800000e14783b */ /* 0x000f2e0000000200 */
[C---:B-1----:R-:W-:Y:S08]  /*18620*/  HMMA.16816.F32.BF16 R48, R64.reuse, R16, R48 ;  /* 0x000000104030723c */ /* 0x042ff00000041830 */
[C---:B------:R-:W-:Y:S01]  /*18630*/  HMMA.16816.F32.BF16 R44, R64.reuse, R18, R44 ;  /* 0x00000012402c723c */ /* 0x040fe2000004182c */
[----:B------:R-:W1:Y:S07]  /*18640*/  LDSM.16.M88.4 R16, [R99+UR6+0xc000] ;  /* 0x00c000066310783b */ /* 0x000e6e0008000200 */
[C---:B---3--:R-:W-:Y:S08]  /*18650*/  HMMA.16816.F32.BF16 R40, R64.reuse, R4, R40 ;  /* 0x000000044028723c */ /* 0x048ff00000041828 */
[----:B------:R-:W-:Y:S01]  /*18660*/  HMMA.16816.F32.BF16 R36, R64, R6, R36 ;  /* 0x000000064024723c */ /* 0x000fe20000041824 */
[----:B------:R-:W3:Y:S07]  /*18670*/  LDSM.16.M88.4 R4, [R99+UR6+0xc800] ;  /* 0x00c800066304783b */ /* 0x000eee0008000200 */
[C---:B--2---:R-:W-:Y:S08]  /*18680*/  HMMA.16816.F32.BF16 R56, R68.reuse, R28, R56 ;  /* 0x0000001c4438723c */ /* 0x044ff00000041838 */
[----:B------:R-:W-:Y:S01]  /*18690*/  HMMA.16816.F32.BF16 R52, R68, R30, R52 ;  /* 0x0000001e4434723c */ /* 0x000fe20000041834 */
[----:B------:R-:W-:Y:S07]  /*186a0*/  LDSM.16.M88.4 R28, [R99+UR6+0xd800] ;  /* 0x00d80006631c783b */ /* 0x000fee0008000200 */
[C---:B------:R-:W-:Y:S08]  /*186b0*/  HMMA.16816.F32.BF16 R32, R64.reuse, R80, R32 ;  /* 0x000000504020723c */ /* 0x040ff00000041820 */
[----:B------:R-:W-:Y:S01]  /*186c0*/  HMMA.16816.F32.BF16 R84, R64, R82, R84 ;  /* 0x000000524054723c */ /* 0x000fe20000041854 */
[----:B------:R-:W2:Y:S04]  /*186d0*/  LDSM.16.M88.4 R64, [R99+UR6+0xd000] ;  /* 0x00d000066340783b */ /* 0x000ea80008000200 */
[----:B------:R-:W-:Y:S03]  /*186e0*/  LDSM.16.M88.4 R80, [R97+0x4000] ;  /* 0x004000006150783b */ /* 0x000fe60000000200 */
[C---:B----4-:R-:W-:Y:S08]  /*186f0*/  HMMA.16816.F32.BF16 R48, R68.reuse, R20, R48 ;  /* 0x000000144430723c */ /* 0x050ff00000041830 */
[----:B------:R-:W-:Y:S01]  /*18700*/  HMMA.16816.F32.BF16 R44, R68, R22, R44 ;  /* 0x00000016442c723c */ /* 0x000fe2000004182c */
[----:B------:R-:W-:Y:S07]  /*18710*/  LDSM.16.M88.4 R20, [R62+0xc000] ;  /* 0x00c000003e14783b */ /* 0x000fee0000000200 */
[C---:B-1----:R-:W-:Y:S08]  /*18720*/  HMMA.16816.F32.BF16 R56, R24.reuse, R16, R56 ;  /* 0x000000101838723c */ /* 0x042ff00000041838 */
[C---:B------:R-:W-:Y:S01]  /*18730*/  HMMA.16816.F32.BF16 R52, R24.reuse, R18, R52 ;  /* 0x000000121834723c */ /* 0x040fe20000041834 */
[----:B------:R-:W1:Y:S07]  /*18740*/  LDSM.16.M88.4 R16, [R62+0xc800] ;  /* 0x00c800003e10783b */ /* 0x000e6e0000000200 */
[C---:B---3--:R-:W-:Y:S08]  /*18750*/  HMMA.16816.F32.BF16 R48, R24.reuse, R4, R48 ;  /* 0x000000041830723c */ /* 0x048ff00000041830 */
[----:B------:R-:W-:Y:S01]  /*18760*/  HMMA.16816.F32.BF16 R44, R24, R6, R44 ;  /* 0x00000006182c723c */ /* 0x000fe2000004182c */
[----:B------:R-:W3:Y:S07]  /*18770*/  LDSM.16.M88.4 R4, [R62+0xd000] ;  /* 0x00d000003e04783b */ /* 0x000eee0000000200 */
[C---:B------:R-:W-:Y:S08]  /*18780*/  HMMA.16816.F32.BF16 R40, R68.reuse, R76, R40 ;  /* 0x0000004c4428723c */ /* 0x040ff00000041828 */
[C---:B------:R-:W-:Y:S01]  /*18790*/  HMMA.16816.F32.BF16 R36, R68.reuse, R78, R36 ;  /* 0x0000004e4424723c */ /* 0x040fe20000041824 */
[----:B------:R-:W-:Y:S07]  /*187a0*/  LDSM.16.M88.4 R76, [R63+0xc000] ;  /* 0x00c000003f4c783b */ /* 0x000fee0000000200 */
[C---:B------:R-:W-:Y:S08]  /*187b0*/  HMMA.16816.F32.BF16 R32, R68.reuse, R72, R32 ;  /* 0x000000484420723c */ /* 0x040ff00000041820 */
[----:B------:R-:W-:Y:S01]  /*187c0*/  HMMA.16816.F32.BF16 R84, R68, R74, R84 ;  /* 0x0000004a4454723c */ /* 0x000fe20000041854 */
[----:B------:R-:W4:Y:S04]  /*187d0*/  LDSM.16.M88.4 R72, [R63+0xc800] ;  /* 0x00c800003f48783b */ /* 0x000f280000000200 */
[----:B------:R-:W4:Y:S03]  /*187e0*/  LDSM.16.M88.4 R68, [R63+0xd000] ;  /* 0x00d000003f44783b */ /* 0x000f260000000200 */
[C---:B--2---:R-:W-:Y:S08]  /*187f0*/  HMMA.16816.F32.BF16 R40, R24.reuse, R64, R40 ;  /* 0x000000401828723c */ /* 0x044ff00000041828 */
[C---:B------:R-:W-:Y:S01]  /*18800*/  HMMA.16816.F32.BF16 R36, R24.reuse, R66, R36 ;  /* 0x000000421824723c */ /* 0x040fe20000041824 */
[----:B------:R-:W2:Y:S07]  /*18810*/  LDSM.16.M88.4 R64, [R63+0xd800] ;  /* 0x00d800003f40783b */ /* 0x000eae0000000200 */
[C---:B------:R-:W-:Y:S08]  /*18820*/  HMMA.16816.F32.BF16 R32, R24.reuse, R28, R32 ;  /* 0x0000001c1820723c */ /* 0x040ff00000041820 */
[----:B------:R-:W-:Y:S01]  /*18830*/  HMMA.16816.F32.BF16 R84, R24, R30, R84 ;  /* 0x0000001e1854723c */ /* 0x000fe20000041854 */
[----:B------:R-:W-:Y:S04]  /*18840*/  LDSM.16.M88.4 R28, [R96+0x4000] ;  /* 0x00400000601c783b */ /* 0x000fe80000000200 */
[----:B------:R-:W-:Y:S03]  /*18850*/  LDSM.16.M88.4 R24, [R14+0xc000] ;  /* 0x00c000000e18783b */ /* 0x000fe60000000200 */
[C---:B-1----:R-:W-:Y:S08]  /*18860*/  HMMA.16816.F32.BF16 R48, R88.reuse, R16, R48 ;  /* 0x000000105830723c */ /* 0x042ff00000041830 */
[C---:B------:R-:W-:Y:S01]  /*18870*/  HMMA.16816.F32.BF16 R44, R88.reuse, R18, R44 ;  /* 0x00000012582c723c */ /* 0x040fe2000004182c */
[----:B------:R-:W1:Y:S07]  /*18880*/  LDSM.16.M88.4 R16, [R14+0xd000] ;  /* 0x00d000000e10783b */ /* 0x000e6e0000000200 */
[C---:B---3--:R-:W-:Y:S08]  /*18890*/  HMMA.16816.F32.BF16 R40, R88.reuse, R4, R40 ;  /* 0x000000045828723c */ /* 0x048ff00000041828 */
[C---:B------:R-:W-:Y:S01]  /*188a0*/  HMMA.16816.F32.BF16 R36, R88.reuse, R6, R36 ;  /* 0x000000065824723c */ /* 0x040fe20000041824 */
[----:B------:R-:W-:Y:S07]  /*188b0*/  LDSM.16.M88.4 R4, [R14+0xd800] ;  /* 0x00d800000e04783b */ /* 0x000fee0000000200 */
[C---:B------:R-:W-:Y:S08]  /*188c0*/  HMMA.16816.F32.BF16 R56, R88.reuse, R20, R56 ;  /* 0x000000145838723c */ /* 0x040ff00000041838 */
[----:B------:R-:W-:Y:S01]  /*188d0*/  HMMA.16816.F32.BF16 R52, R88, R22, R52 ;  /* 0x000000165834723c */ /* 0x000fe20000041834 */
[----:B------:R-:W3:Y:S07]  /*188e0*/  LDSM.16.M88.4 R20, [R14+0xc800] ;  /* 0x00c800000e14783b */ /* 0x000eee0000000200 */
[C---:B----4-:R-:W-:Y:S08]  /*188f0*/  HMMA.16816.F32.BF16 R48, R80.reuse, R72, R48 ;  /* 0x000000485030723c */ /* 0x050ff00000041830 */
[----:B------:R-:W-:Y:S08]  /*18900*/  HMMA.16816.F32.BF16 R44, R80, R74, R44 ;  /* 0x0000004a502c723c */ /* 0x000ff0000004182c */
[----:B------:R-:W-:Y:S08]  /*18910*/  HMMA.16816.F32.BF16 R32, R88, R92, R32 ;  /* 0x0000005c5820723c */ /* 0x000ff00000041820 */
[C---:B------:R-:W-:Y:S08]  /*18920*/  HMMA.16816.F32.BF16 R40, R80.reuse, R68, R40 ;  /* 0x000000445028723c */ /* 0x040ff00000041828 */
[----:B------:R-:W-:Y:S01]  /*18930*/  HMMA.16816.F32.BF16 R72, R80, R70, R36 ;  /* 0x000000465048723c */ /* 0x000fe20000041824 */
[----:B------:R-:W-:Y:S04]  /*18940*/  LDSM.16.M88.4 R68, [R101+0x6000] ;  /* 0x006000006544783b */ /* 0x000fe80000000200 */
[----:B------:R-:W-:Y:S03]  /*18950*/  LDSM.16.M88.4 R36, [R99+UR6+0xe000] ;  /* 0x00e000066324783b */ /* 0x000fe60008000200 */
[----:B------:R-:W-:Y:S08]  /*18960*/  HMMA.16816.F32.BF16 R84, R88, R94, R84 ;  /* 0x0000005e5854723c */ /* 0x000ff00000041854 */
[C---:B------:R-:W-:Y:S08]  /*18970*/  HMMA.16816.F32.BF16 R56, R80.reuse, R76, R56 ;  /* 0x0000004c5038723c */ /* 0x040ff00000041838 */
[C---:B------:R-:W-:Y:S08]  /*18980*/  HMMA.16816.F32.BF16 R52, R80.reuse, R78, R52 ;  /* 0x0000004e5034723c */ /* 0x040ff00000041834 */
[----:B--2---:R-:W-:Y:S01]  /*18990*/  HMMA.16816.F32.BF16 R76, R80, R64, R32 ;  /* 0x00000040504c723c */ /* 0x004fe20000041820 */
[----:B------:R-:W2:Y:S07]  /*189a0*/  LDSM.16.M88.4 R32, [R99+UR6+0xe800] ;  /* 0x00e800066320783b */ /* 0x000eae0008000200 */
[C---:B-1----:R-:W-:Y:S08]  /*189b0*/  HMMA.16816.F32.BF16 R40, R28.reuse, R16, R40 ;  /* 0x000000101c28723c */ /* 0x042ff00000041828 */
[----:B------:R-:W-:Y:S01]  /*189c0*/  HMMA.16816.F32.BF16 R72, R28, R18, R72 ;  /* 0x000000121c48723c */ /* 0x000fe20000041848 */
[----:B------:R-:W1:Y:S07]  /*189d0*/  LDSM.16.M88.4 R16, [R99+UR6+0xf000] ;  /* 0x00f000066310783b */ /* 0x000e6e0008000200 */
[----:B------:R-:W-:Y:S01]  /*189e0*/  HMMA.16816.F32.BF16 R84, R80, R66, R84 ;  /* 0x000000425054723c */ /* 0x000fe20000041854 */
[----:B------:R-:W-:Y:S04]  /*189f0*/  LDSM.16.M88.4 R64, [R63+0xf800] ;  /* 0x00f800003f40783b */ /* 0x000fe80000000200 */
[----:B------:R-:W-:Y:S03]  /*18a00*/  LDSM.16.M88.4 R80, [R96+0x6000] ;  /* 0x006000006050783b */ /* 0x000fe60000000200 */
[C---:B------:R-:W-:Y:S08]  /*18a10*/  HMMA.16816.F32.BF16 R56, R28.reuse, R24, R56 ;  /* 0x000000181c38723c */ /* 0x040ff00000041838 */
[C---:B------:R-:W-:Y:S01]  /*18a20*/  HMMA.16816.F32.BF16 R52, R28.reuse, R26, R52 ;  /* 0x0000001a1c34723c */ /* 0x040fe20000041834 */
[----:B------:R-:W-:Y:S07]  /*18a30*/  LDSM.16.M88.4 R24, [R98+0x6000] ;  /* 0x006000006218783b */ /* 0x000fee0000000200 */
[C---:B---3--:R-:W-:Y:S08]  /*18a40*/  HMMA.16816.F32.BF16 R48, R28.reuse, R20, R48 ;  /* 0x000000141c30723c */ /* 0x048ff00000041830 */
[C---:B------:R-:W-:Y:S01]  /*18a50*/  HMMA.16816.F32.BF16 R44, R28.reuse, R22, R44 ;  /* 0x000000161c2c723c */ /* 0x040fe2000004182c */
[----:B------:R-:W3:Y:S07]  /*18a60*/  LDSM.16.M88.4 R20, [R99+UR6+0xf800] ;  /* 0x00f800066314783b */ /* 0x000eee0008000200 */
[C---:B------:R-:W-:Y:S08]  /*18a70*/  HMMA.16816.F32.BF16 R76, R28.reuse, R4, R76 ;  /* 0x000000041c4c723c */ /* 0x040ff0000004184c */
[----:B------:R-:W-:Y:S01]  /*18a80*/  HMMA.16816.F32.BF16 R84, R28, R6, R84 ;  /* 0x000000061c54723c */ /* 0x000fe20000041854 */
[----:B------:R-:W4:Y:S04]  /*18a90*/  LDSM.16.M88.4 R4, [R62+0xe000] ;  /* 0x00e000003e04783b */ /* 0x000f280000000200 */
[----:B------:R-:W4:Y:S03]  /*18aa0*/  LDSM.16.M88.4 R28, [R62+0xe800] ;  /* 0x00e800003e1c783b */ /* 0x000f260000000200 */
        /* <DEDUP_REMOVED lines=11> */
[----:B------:R-:W3:Y:S04]  /*18b60*/  LDSM.16.M88.4 R20, [R63+0xe000] ;  /* 0x00e000003f14783b */ /* 0x000ee80000000200 */
[----:B------:R-:W-:Y:S03]  /*18b70*/  LDSM.16.M88.4 R68, [R14+0xe000] ;  /* 0x00e000000e44783b */ /* 0x000fe60000000200 */
[C---:B----4-:R-:W-:Y:S08]  /*18b80*/  HMMA.16816.F32.BF16 R56, R24.reuse, R4, R56 ;  /* 0x000000041838723c */ /* 0x050ff00000041838 */
[C---:B------:R-:W-:Y:S01]  /*18b90*/  HMMA.16816.F32.BF16 R52, R24.reuse, R6, R52 ;  /* 0x000000061834723c */ /* 0x040fe20000041834 */
[----:B------:R-:W-:Y:S07]  /*18ba0*/  LDSM.16.M88.4 R4, [R63+0xf000] ;  /* 0x00f000003f04783b */ /* 0x000fee0000000200 */
[C---:B------:R-:W-:Y:S08]  /*18bb0*/  HMMA.16816.F32.BF16 R48, R24.reuse, R28, R48 ;  /* 0x0000001c1830723c */ /* 0x040ff00000041830 */
[C---:B------:R-:W-:Y:S01]  /*18bc0*/  HMMA.16816.F32.BF16 R44, R24.reuse, R30, R44 ;  /* 0x0000001e182c723c */ /* 0x040fe2000004182c */
[----:B------:R-:W4:Y:S07]  /*18bd0*/  LDSM.16.M88.4 R28, [R63+0xe800] ;  /* 0x00e800003f1c783b */ /* 0x000f2e0000000200 */
[C---:B--2---:R-:W-:Y:S08]  /*18be0*/  HMMA.16816.F32.BF16 R40, R24.reuse, R32, R40 ;  /* 0x000000201828723c */ /* 0x044ff00000041828 */
[C---:B------:R-:W-:Y:S01]  /*18bf0*/  HMMA.16816.F32.BF16 R72, R24.reuse, R34, R72 ;  /* 0x000000221848723c */ /* 0x040fe20000041848 */
[----:B------:R-:W2:Y:S07]  /*18c00*/  LDSM.16.M88.4 R32, [R14+0xe800] ;  /* 0x00e800000e20783b */ /* 0x000eae0000000200 */
[C---:B-1----:R-:W-:Y:S08]  /*18c10*/  HMMA.16816.F32.BF16 R76, R24.reuse, R16, R76 ;  /* 0x00000010184c723c */ /* 0x042ff0000004184c */
[----:B------:R-:W-:Y:S01]  /*18c20*/  HMMA.16816.F32.BF16 R84, R24, R18, R84 ;  /* 0x000000121854723c */ /* 0x000fe20000041854 */
[----:B------:R-:W1:Y:S04]  /*18c30*/  LDSM.16.M88.4 R16, [R14+0xf000] ;  /* 0x00f000000e10783b */ /* 0x000e680000000200 */
[----:B------:R-:W1:Y:S01]  /*18c40*/  LDSM.16.M88.4 R24, [R14+0xf800] ;  /* 0x00f800000e18783b */ /* 0x000e620000000200 */
[----:B------:R-:W-:-:S04]  /*18c50*/  DEPBAR.LE SB0, 0x0 ;  /* 0x000080000000791a */ /* 0x000fc80000000000 */
[C---:B---3--:R-:W-:Y:S08]  /*18c60*/  HMMA.16816.F32.BF16 R56, R36.reuse, R20, R56 ;  /* 0x000000142438723c */ /* 0x048ff00000041838 */
[C---:B------:R-:W-:Y:S08]  /*18c70*/  HMMA.16816.F32.BF16 R52, R36.reuse, R22, R52 ;  /* 0x000000162434723c */ /* 0x040ff00000041834 */
[C---:B----4-:R-:W-:Y:S08]  /*18c80*/  HMMA.16816.F32.BF16 R48, R36.reuse, R28, R48 ;  /* 0x0000001c2430723c */ /* 0x050ff00000041830 */
[C---:B------:R-:W-:Y:S08]  /*18c90*/  HMMA.16816.F32.BF16 R44, R36.reuse, R30, R44 ;  /* 0x0000001e242c723c */ /* 0x040ff0000004182c */
[----:B------:R-:W-:Y:S01]  /*18ca0*/  HMMA.16816.F32.BF16 R40, R36, R4, R40 ;  /* 0x000000042428723c */ /* 0x000fe20000041828 */
[----:B------:R-:W-:-:S04]  /*18cb0*/  SHF.R.U32.HI R4, RZ, 0x2, R61 ;  /* 0x00000002ff047819 */ /* 0x000fc8000001163d */
[----:B------:R-:W-:-:S03]  /*18cc0*/  LOP3.LUT R4, R4, 0x7, RZ, 0xc0, !PT ;  /* 0x0000000704047812 */ /* 0x000fc600078ec0ff */
[----:B------:R-:W-:Y:S01]  /*18cd0*/  HMMA.16816.F32.BF16 R72, R36, R6, R72 ;  /* 0x000000062448723c */ /* 0x000fe20000041848 */
[----:B------:R-:W-:-:S04]  /*18ce0*/  IADD3 R4, PT, PT, R4, UR25, R3 ;  /* 0x0000001904047c10 */ /* 0x000fc8000fffe003 */
[C---:B------:R-:W-:Y:S01]  /*18cf0*/  IADD3 R233, PT, PT, R4.reuse, UR26, -R233 ;  /* 0x0000001a04e97c10 */ /* 0x040fe2000fffe8e9 */
[----:B------:R-:W-:Y:S02]  /*18d00*/  VIADD R3, R4, UR8 ;  /* 0x0000000804037c36 */ /* 0x000fe40008000000 */
[----:B------:R-:W-:Y:S03]  /*18d10*/  HMMA.16816.F32.BF16 R76, R36, R64, R76 ;  /* 0x00000040244c723c */ /* 0x000fe6000004184c */
[C-C-:B------:R-:W-:Y:S02]  /*18d20*/  VIADDMNMX R232, R3.reuse, 0x1, R224.reuse, PT ;  /* 0x0000000103e87846 */ /* 0x140fe400038001e0 */
[----:B------:R-:W-:-:S03]  /*18d30*/  VIADDMNMX R224, R3, 0x9, R224, PT ;  /* 0x0000000903e07846 */ /* 0x000fc600038001e0 */
[----:B------:R-:W-:Y:S08]  /*18d40*/  HMMA.16816.F32.BF16 R84, R36, R66, R84 ;  /* 0x000000422454723c */ /* 0x000ff00000041854 */
[C---:B------:R-:W-:Y:S08]  /*18d50*/  HMMA.16816.F32.BF16 R56, R80.reuse, R68, R56 ;  /* 0x000000445038723c */ /* 0x040ff00000041838 */
[C---:B------:R-:W-:Y:S08]  /*18d60*/  HMMA.16816.F32.BF16 R52, R80.reuse, R70, R52 ;  /* 0x000000465034723c */ /* 0x040ff00000041834 */
[C---:B--2---:R-:W-:Y:S08]  /*18d70*/  HMMA.16816.F32.BF16 R48, R80.reuse, R32, R48 ;  /* 0x000000205030723c */ /* 0x044ff00000041830 */
[C---:B------:R-:W-:Y:S08]  /*18d80*/  HMMA.16816.F32.BF16 R44, R80.reuse, R34, R44 ;  /* 0x00000022502c723c */ /* 0x040ff0000004182c */
[C---:B-1----:R-:W-:Y:S08]  /*18d90*/  HMMA.16816.F32.BF16 R40, R80.reuse, R16, R40 ;  /* 0x000000105028723c */ /* 0x042ff00000041828 */
        /* <DEDUP_REMOVED lines=17> */
.L_x_2249:
        /* <DEDUP_REMOVED lines=38> */
[----:B------:R-:W-:Y:S02]  /*19110*/  @P4 VIADD R16, R16, 0x1 ;  /* 0x0000000110104836 */ /* 0x000fe40000000000 */
[----:B------:R-:W-:-:S04]  /*19120*/  @!P2 IADD3 R17, PT, PT, -R17, RZ, RZ ;  /* 0x000000ff1111a210 */ /* 0x000fc80007ffe1ff */
        /* <DEDUP_REMOVED lines=11> */
[----:B------:R-:W-:Y:S01]  /*191e0*/  IMAD R3, R4, UR11, R3 ;  /* 0x0000000b04037c24 */ /* 0x000fe2000f8e0203 */
        /* <DEDUP_REMOVED lines=10> */
.L_x_2250:
[----:B------:R-:W1:Y:S01]  /*19290*/  LDCU UR9, c[0x0][0x440] ;  /* 0x00008800ff0977ac */ /* 0x000e620008000800 */
[----:B------:R-:W-:Y:S02]  /*192a0*/  IMAD.U32 R3, RZ, RZ, UR28 ;  /* 0x0000001cff037e24 */ /* 0x000fe4000f8e00ff */
[----:B------:R-:W-:Y:S01]  /*192b0*/  IMAD.U32 R4, RZ, RZ, UR27 ;  /* 0x0000001bff047e24 */ /* 0x000fe2000f8e00ff */
[----:B------:R-:W2:Y:S02]  /*192c0*/  LDCU UR8, c[0x0][0x3bc] ;  /* 0x00007780ff0877ac */ /* 0x000ea40008000800 */
[----:B------:R-:W-:Y:S01]  /*192d0*/  LEA R6, P0, R3, R226, 0x1 ;  /* 0x000000e203067211 */ /* 0x000fe200078008ff */
[----:B------:R-:W-:-:S03]  /*192e0*/  USHF.L.U32 UR11, UR10, 0x5, URZ ;  /* 0x000000050a0b7899 */ /* 0x000fc600080006ff */
[----:B------:R-:W-:Y:S02]  /*192f0*/  LEA.HI.X R7, R3, R227, R4, 0x1, P0 ;  /* 0x000000e303077211 */ /* 0x000fe400000f0c04 */
[----:B-1----:R-:W-:Y:S02]  /*19300*/  ISETP.GE.AND P2, PT, R11, UR9, PT ;  /* 0x000000090b007c0c */ /* 0x002fe4000bf46270 */
[----:B------:R-:W-:Y:S02]  /*19310*/  ISETP.GE.AND P4, PT, R12, UR9, PT ;  /* 0x000000090c007c0c */ /* 0x000fe4000bf86270 */
[----:B------:R-:W-:Y:S01]  /*19320*/  ISETP.GE.AND P3, PT, R9, UR9, PT ;  /* 0x0000000909007c0c */ /* 0x000fe2000bf66270 */
[----:B--2---:R-:W-:Y:S01]  /*19330*/  USHF.L.U64.HI UR8, UR10, 0x5, UR8 ;  /* 0x000000050a087899 */ /* 0x004fe20008010208 */
[----:B------:R-:W-:Y:S02]  /*19340*/  ISETP.GE.AND P1, PT, R10, UR9, PT ;  /* 0x000000090a007c0c */ /* 0x000fe4000bf26270 */
[----:B------:R-:W-:-:S04]  /*19350*/  IADD3 R12, P0, PT, R6, UR11, RZ ;  /* 0x0000000b060c7c10 */ /* 0x000fc8000ff1e0ff */
[----:B------:R-:W-:Y:S01]  /*19360*/  IADD3.X R13, PT, PT, R7, UR8, RZ, P0, !PT ;  /* 0x00000008070d7c10 */ /* 0x000fe200087fe4ff */
[----:B------:R-:W-:Y:S01]  /*19370*/  @!P2 IMAD.MOV.U32 R4, RZ, RZ, R226 ;  /* 0x000000ffff04a224 */ /* 0x000fe200078e00e2 */
[----:B------:R-:W-:Y:S01]  /*19380*/  IADD3 R10, P0, PT, R12, UR11, RZ ;  /* 0x0000000b0c0a7c10 */ /* 0x000fe2000ff1e0ff */
[----:B------:R-:W-:Y:S01]  /*19390*/  @!P2 IMAD.MOV.U32 R5, RZ, RZ, R227 ;  /* 0x000000ffff05a224 */ /* 0x000fe200078e00e3 */
[----:B------:R-:W-:Y:S01]  /*193a0*/  @!PT LDS RZ, [RZ] ;  /* 0x00000000fffff984 */ /* 0x000fe20000000800 */
[----:B------:R-:W-:Y:S01]  /*193b0*/  @!PT LDS RZ, [RZ] ;  /* 0x00000000fffff984 */ /* 0x000fe20000000800 */
[----:B------:R-:W-:Y:S01]  /*193c0*/  @!PT LDS RZ, [RZ] ;  /* 0x00000000fffff984 */ /* 0x000fe20000000800 */
[----:B------:R1:W-:Y:S02]  /*193d0*/  @!P4 LDGSTS.E.BYPASS.LTC128B.128 [R241+0x8000], desc[UR4][R226.64] ;  /* 0x08000000e2f1cfae */ /* 0x0003e4000b981a04 */
[----:B------:R-:W-:Y:S02]  /*193e0*/  IADD3.X R11, PT, PT, R13, UR8, RZ, P0, !PT ;  /* 0x000000080d0b7c10 */ /* 0x000fe400087fe4ff */
        /* <DEDUP_REMOVED lines=77> */
.L_x_2248:
[----:B-1----:R-:W-:Y:S01]  /*198c0*/  IMAD.SHL.U32 R5, R61, 0x2, RZ ;  /* 0x000000023d057824 */ /* 0x002fe200078e00ff */
[----:B------:R-:W1:Y:S01]  /*198d0*/  LDCU UR8, c[0x0][0x45c] ;  /* 0x00008b80ff0877ac */ /* 0x000e620008000800 */
[----:B------:R-:W-:Y:S01]  /*198e0*/  VIADD R3, R233, 0x8 ;  /* 0x00000008e9037836 */ /* 0x000fe20000000000 */
[----:B------:R-:W-:Y:S02]  /*198f0*/  LOP3.LUT R215, R60, 0x200, R15, 0xf8, !PT ;  /* 0x000002003cd77812 */ /* 0x000fe400078ef80f */
[----:B------:R-:W-:Y:S01]  /*19900*/  LOP3.LUT R5, R5, 0x6, RZ, 0xc0, !PT ;  /* 0x0000000605057812 */ /* 0x000fe200078ec0ff */
[----:B------:R-:W-:Y:S01]  /*19910*/  UISETP.GT.AND UP0, UPT, UR31, UR7, UPT ;  /* 0x000000071f00728c */ /* 0x000fe2000bf04270 */
[----:B------:R-:W-:Y:S02]  /*19920*/  LEA R215, R215, UR6, 0x1 ;  /* 0x00000006d7d77c11 */ /* 0x000fe4000f8e08ff */
[----:B------:R-:W-:-:S03]  /*19930*/  LOP3.LUT R5, R5, UR32, RZ, 0xfc, !PT ;  /* 0x0000002005057c12 */ /* 0x000fc6000f8efcff */
[--C-:B------:R-:W-:Y:S01]  /*19940*/  IMAD.IADD R190, R8, 0x1, R215.reuse ;  /* 0x0000000108be7824 */ /* 0x100fe200078e02d7 */
[----:B------:R-:W-:Y:S01]  /*19950*/  LDSM.16.MT88.4 R156, [R215+0x10000] ;  /* 0x01000000d79c783b */ /* 0x000fe20000004200 */
[C---:B------:R-:W-:Y:S02]  /*19960*/  VIADD R4, R5.reuse, 0x1 ;  /* 0x0000000105047836 */ /* 0x040fe40000000000 */
[C---:B------:R-:W-:Y:S01]  /*19970*/  VIADD R6, R5.reuse, 0x8 ;  /* 0x0000000805067836 */ /* 0x040fe20000000000 */
[----:B------:R-:W-:Y:S01]  /*19980*/  LDSM.16.MT88.4 R140, [R190+0x10000] ;  /* 0x01000000be8c783b */ /* 0x000fe20000004200 */
[----:B------:R-:W-:Y:S01]  /*19990*/  VIADD R9, R5, 0x20 ;  /* 0x0000002005097836 */ /* 0x000fe20000000000 */
[-C--:B------:R-:W-:Y:S01]  /*199a0*/  ISETP.GT.AND P2, PT, R3, R4.reuse, PT ;  /* 0x000000040300720c */ /* 0x080fe20003f44270 */
[----:B------:R-:W-:Y:S01]  /*199b0*/  VIADD R7, R5, 0x21 ;  /* 0x0000002105077836 */ /* 0x000fe20000000000 */
[----:B------:R-:W-:Y:S01]  /*199c0*/  ISETP.GT.AND P1, PT, R233, R4, PT ;  /* 0x00000004e900720c */ /* 0x000fe20003f24270 */
[C---:B------:R-:W-:Y:S01]  /*199d0*/  VIADD R11, R5.reuse, 0x30 ;  /* 0x00000030050b7836 */ /* 0x040fe20000000000 */
[----:B------:R-:W-:Y:S01]  /*199e0*/  ISETP.GE.AND P5, PT, R4, R232, PT ;  /* 0x000000e80400720c */ /* 0x000fe20003fa6270 */
[----:B------:R-:W-:Y:S01]  /*199f0*/  IMAD.IADD R195, R2, 0x1, R215 ;  /* 0x0000000102c37824 */ /* 0x000fe200078e02d7 */
[----:B------:R-:W-:Y:S01]  /*19a00*/  ISETP.GE.AND P4, PT, R4, R224, PT ;  /* 0x000000e00400720c */ /* 0x000fe20003f86270 */
[----:B------:R-:W-:Y:S01]  /*19a10*/  VIADD R4, R5, 0x9 ;  /* 0x0000000905047836 */ /* 0x000fe20000000000 */
[----:B------:R-:W-:Y:S01]  /*19a20*/  FSEL R26, R59, -INF , !P2 ;  /* 0xff8000003b1a7808 */ /* 0x000fe20005000000 */
[----:B------:R-:W-:Y:S01]  /*19a30*/  IMAD.IADD R188, R2, 0x1, R190 ;  /* 0x0000000102bc7824 */ /* 0x000fe200078e02be */
[----:B------:R-:W-:Y:S01]  /*19a40*/  ISETP.GT.AND P0, PT, R233, R6, PT ;  /* 0x00000006e900720c */ /* 0x000fe20003f04270 */
[----:B------:R-:W-:Y:S01]  /*19a50*/  LDSM.16.MT88.4 R148, [R195+0x10000] ;  /* 0x01000000c394783b */ /* 0x000fe20000004200 */
[----:B------:R-:W-:-:S02]  /*19a60*/  FSEL R28, R57, -INF , !P1 ;  /* 0xff800000391c7808 */ /* 0x000fc40004800000 */
[C---:B------:R-:W-:Y:S01]  /*19a70*/  ISETP.GT.AND P3, PT, R3.reuse, R6, PT ;  /* 0x000000060300720c */ /* 0x040fe20003f64270 */
[----:B------:R-:W-:Y:S01]  /*19a80*/  LDSM.16.MT88.4 R132, [R188+0x10000] ;  /* 0x01000000bc84783b */ /* 0x000fe20000004200 */
[----:B------:R-:W-:Y:S02]  /*19a90*/  FSEL R26, R26, -INF , !P4 ;  /* 0xff8000001a1a7808 */ /* 0x000fe40006000000 */
[----:B------:R-:W-:Y:S01]  /*19aa0*/  ISETP.GT.AND P4, PT, R3, R4, PT ;  /* 0x000000040300720c */ /* 0x000fe20003f84270 */
[----:B------:R-:W-:Y:S01]  /*19ab0*/  LDSM.16.MT88.4 R64, [R188+0x12000] ;  /* 0x01200000bc40783b */ /* 0x000fe20000004200 */
[C---:B------:R-:W-:Y:S02]  /*19ac0*/  ISETP.GE.AND P6, PT, R6.reuse, R232, PT ;  /* 0x000000e80600720c */ /* 0x040fe40003fc6270 */
[----:B------:R-:W-:Y:S01]  /*19ad0*/  ISETP.GE.AND P1, PT, R6, R224, PT ;  /* 0x000000e00600720c */ /* 0x000fe20003f26270 */
[----:B------:R-:W-:Y:S01]  /*19ae0*/  VIADD R6, R5, 0x10 ;  /* 0x0000001005067836 */ /* 0x000fe20000000000 */
[----:B------:R-:W-:Y:S01]  /*19af0*/  FSEL R28, R28, -INF , !P5 ;  /* 0xff8000001c1c7808 */ /* 0x000fe20006800000 */
[----:B------:R-:W-:Y:S01]  /*19b00*/  LDSM.16.MT88.4 R80, [R195+0x14000] ;  /* 0x01400000c350783b */ /* 0x000fe20000004200 */
[----:B------:R-:W-:-:S02]  /*19b10*/  FSEL R32, R52, -INF , !P0 ;  /* 0xff80000034207808 */ /* 0x000fc40004000000 */
[----:B------:R-:W-:Y:S01]  /*19b20*/  ISETP.GT.AND P2, PT, R233, R4, PT ;  /* 0x00000004e900720c */ /* 0x000fe20003f44270 */
[----:B------:R-:W-:Y:S01]  /*19b30*/  LDSM.16.MT88.4 R88, [R190+0x14000] ;  /* 0x01400000be58783b */ /* 0x000fe20000004200 */
[C---:B------:R-:W-:Y:S02]  /*19b40*/  ISETP.GE.AND P5, PT, R4.reuse, R232, PT ;  /* 0x000000e80400720c */ /* 0x040fe40003fa6270 */
[----:B------:R-:W-:Y:S01]  /*19b50*/  ISETP.GE.AND P0, PT, R4, R224, PT ;  /* 0x000000e00400720c */ /* 0x000fe20003f06270 */
[----:B------:R-:W-:Y:S01]  /*19b60*/  VIADD R4, R5, 0x11 ;  /* 0x0000001105047836 */ /* 0x000fe20000000000 */
[----:B------:R-:W-:Y:S01]  /*19b70*/  FSEL R24, R54, -INF , !P3 ;  /* 0xff80000036187808 */ /* 0x000fe20005800000 */
[----:B------:R-:W-:Y:S01]  /*19b80*/  LDSM.16.MT88.4 R96, [R188+0x14000] ;  /* 0x01400000bc60783b */ /* 0x000fe20000004200 */
[----:B------:R-:W-:Y:S02]  /*19b90*/  FSEL R22, R55, -INF , !P4 ;  /* 0xff80000037167808 */ /* 0x000fe40006000000 */
[----:B------:R-:W-:Y:S01]  /*19ba0*/  FSEL R32, R32, -INF , !P6 ;  /* 0xff80000020207808 */ /* 0x000fe20007000000 */
[----:B------:R-:W-:Y:S01]  /*19bb0*/  LDSM.16.MT88.4 R104, [R215+0x16000] ;  /* 0x01600000d768783b */ /* 0x000fe20000004200 */
[----:B------:R-:W-:-:S02]  /*19bc0*/  ISETP.GT.AND P3, PT, R233, R6, PT ;  /* 0x00000006e900720c */ /* 0x000fc40003f64270 */
[----:B------:R-:W-:Y:S01]  /*19bd0*/  FSEL R30, R53, -INF , !P2 ;  /* 0xff800000351e7808 */ /* 0x000fe20005000000 */
[----:B------:R-:W-:Y:S01]  /*19be0*/  LDSM.16.MT88.4 R112, [R195+0x16000] ;  /* 0x01600000c370783b */ /* 0x000fe20000004200 */
[----:B------:R-:W-:Y:S02]  /*19bf0*/  FSEL R24, R24, -INF , !P1 ;  /* 0xff80000018187808 */ /* 0x000fe40004800000 */
[C---:B------:R-:W-:Y:S01]  /*19c00*/  ISETP.GE.AND P6, PT, R6.reuse, R232, PT ;  /* 0x000000e80600720c */ /* 0x040fe20003fc6270 */
[----:B------:R-:W-:Y:S01]  /*19c10*/  LDSM.16.MT88.4 R120, [R190+0x16000] ;  /* 0x01600000be78783b */ /* 0x000fe20000004200 */
[----:B------:R-:W-:Y:S02]  /*19c20*/  ISETP.GT.AND P1, PT, R3, R6, PT ;  /* 0x000000060300720c */ /* 0x000fe40003f24270 */
        /* <DEDUP_REMOVED lines=8> */
[----:B------:R-:W-:Y:S02]  /*19cb0*/  FSEL R18, R48, -INF , !P3 ;  /* 0xff80000030127808 */ /* 0x000fe40005800000 */
[C---:B------:R-:W-:Y:S02]  /*19cc0*/  ISETP.GE.AND P5, PT, R4.reuse, R232, PT ;  /* 0x000000e80400720c */ /* 0x040fe40003fa6270 */
[----:B------:R-:W-:Y:S01]  /*19cd0*/  ISETP.GE.AND P3, PT, R4, R224, PT ;  /* 0x000000e00400720c */ /* 0x000fe20003f66270 */
[----:B------:R-:W-:Y:S01]  /*19ce0*/  VIADD R4, R5, 0x19 ;  /* 0x0000001905047836 */ /* 0x000fe20000000000 */
[----:B------:R-:W-:-:S02]  /*19cf0*/  FSEL R14, R50, -INF , !P1 ;  /* 0xff800000320e7808 */ /* 0x000fc40004800000 */
[----:B------:R-:W-:Y:S02]  /*19d00*/  FSEL R49, R49, -INF , !P4 ;  /* 0xff80000031317808 */ /* 0x000fe40006000000 */
[----:B------:R-:W-:Y:S02]  /*19d10*/  FSEL R12, R51, -INF , !P0 ;  /* 0xff800000330c7808 */ /* 0x000fe40004000000 */
[----:B------:R-:W-:Y:S02]  /*19d20*/  ISETP.GT.AND P4, PT, R3, R6, PT ;  /* 0x000000060300720c */ /* 0x000fe40003f84270 */
[----:B------:R-:W-:Y:S02]  /*19d30*/  FSEL R14, R14, -INF , !P2 ;  /* 0xff8000000e0e7808 */ /* 0x000fe40005000000 */
[----:B------:R-:W-:Y:S02]  /*19d40*/  FSEL R12, R12, -INF , !P3 ;  /* 0xff8000000c0c7808 */ /* 0x000fe40005800000 */
[----:B------:R-:W-:-:S02]  /*19d50*/  ISETP.GE.AND P2, PT, R6, R224, PT ;  /* 0x000000e00600720c */ /* 0x000fc40003f46270 */
[----:B------:R-:W-:Y:S02]  /*19d60*/  ISETP.GT.AND P3, PT, R3, R4, PT ;  /* 0x000000040300720c */ /* 0x000fe40003f64270 */
[----:B------:R-:W-:Y:S02]  /*19d70*/  FSEL R10, R46, -INF , !P4 ;  /* 0xff8000002e0a7808 */ /* 0x000fe40006000000 */
[----:B------:R-:W-:Y:S02]  /*19d80*/  ISETP.GT.AND P1, PT, R233, R6, PT ;  /* 0x00000006e900720c */ /* 0x000fe40003f24270 */
[----:B------:R-:W-:Y:S02]  /*19d90*/  FSEL R18, R18, -INF , !P6 ;  /* 0xff80000012127808 */ /* 0x000fe40007000000 */
[----:B------:R-:W-:Y:S02]  /*19da0*/  FSEL R10, R10, -INF , !P2 ;  /* 0xff8000000a0a7808 */ /* 0x000fe40005000000 */
[----:B------:R-:W-:-:S02]  /*19db0*/  FSEL R20, R47, -INF , !P3 ;  /* 0xff8000002f147808 */ /* 0x000fc40005800000 */
[----:B------:R-:W-:Y:S02]  /*19dc0*/  ISETP.GE.AND P6, PT, R6, R232, PT ;  /* 0x000000e80600720c */ /* 0x000fe40003fc6270 */
[C---:B------:R-:W-:Y:S02]  /*19dd0*/  ISETP.GT.AND P0, PT, R233.reuse, R4, PT ;  /* 0x00000004e900720c */ /* 0x040fe40003f04270 */
[----:B------:R-:W-:Y:S02]  /*19de0*/  FSEL R44, R44, -INF , !P1 ;  /* 0xff8000002c2c7808 */ /* 0x000fe40004800000 */
[-C--:B------:R-:W-:Y:S02]  /*19df0*/  ISETP.GT.AND P4, PT, R233, R9.reuse, PT ;  /* 0x00000009e900720c */ /* 0x080fe40003f84270 */
[----:B------:R-:W-:Y:S02]  /*19e00*/  ISETP.GT.AND P2, PT, R3, R9, PT ;  /* 0x000000090300720c */ /* 0x000fe40003f44270 */
[----:B------:R-:W-:-:S02]  /*19e10*/  ISETP.GT.AND P3, PT, R233, R7, PT ;  /* 0x00000007e900720c */ /* 0x000fc40003f64270 */
[----:B------:R-:W-:Y:S02]  /*19e20*/  FSEL R6, R49, -INF , !P5 ;  /* 0xff80000031067808 */ /* 0x000fe40006800000 */
[C---:B------:R-:W-:Y:S01]  /*19e30*/  ISETP.GE.AND P5, PT, R4.reuse, R232, PT ;  /* 0x000000e80400720c */ /* 0x040fe20003fa6270 */
[----:B------:R-:W-:Y:S01]  /*19e40*/  LDSM.16.MT88.4 R48, [R195+0x12000] ;  /* 0x01200000c330783b */ /* 0x000fe20000004200 */
[----:B------:R-:W-:Y:S02]  /*19e50*/  ISETP.GE.AND P1, PT, R4, R224, PT ;  /* 0x000000e00400720c */ /* 0x000fe40003f26270 */
[----:B------:R-:W-:Y:S02]  /*19e60*/  FSEL R4, R44, -INF , !P6 ;  /* 0xff8000002c047808 */ /* 0x000fe40007000000 */
[----:B------:R-:W-:Y:S02]  /*19e70*/  FSEL R16, R45, -INF , !P0 ;  /* 0xff8000002d107808 */ /* 0x000fe40004000000 */
[----:B------:R-:W-:-:S02]  /*19e80*/  FSEL R40, R40, -INF , !P4 ;  /* 0xff80000028287808 */ /* 0x000fc40006000000 */
[----:B------:R-:W-:Y:S02]  /*19e90*/  FSEL R42, R42, -INF , !P2 ;  /* 0xff8000002a2a7808 */ /* 0x000fe40005000000 */
[----:B------:R-:W-:Y:S02]  /*19ea0*/  FSEL R41, R41, -INF , !P3 ;  /* 0xff80000029297808 */ /* 0x000fe40005800000 */
[C---:B------:R-:W-:Y:S02]  /*19eb0*/  ISETP.GE.AND P6, PT, R9.reuse, R232, PT ;  /* 0x000000e80900720c */ /* 0x040fe40003fc6270 */
[----:B------:R-:W-:Y:S01]  /*19ec0*/  ISETP.GE.AND P0, PT, R9, R224, PT ;  /* 0x000000e00900720c */ /* 0x000fe20003f06270 */
[----:B------:R-:W-:Y:S01]  /*19ed0*/  VIADD R9, R5, 0x28 ;  /* 0x0000002805097836 */ /* 0x000fe20000000000 */
[----:B------:R-:W-:Y:S02]  /*19ee0*/  ISETP.GE.AND P4, PT, R7, R232, PT ;  /* 0x000000e80700720c */ /* 0x000fe40003f86270 */
[----:B------:R-:W-:-:S02]  /*19ef0*/  ISETP.GT.AND P2, PT, R3, R7, PT ;  /* 0x000000070300720c */ /* 0x000fc40003f44270 */
[----:B------:R-:W-:Y:S01]  /*19f00*/  ISETP.GE.AND P3, PT, R7, R224, PT ;  /* 0x000000e00700720c */ /* 0x000fe20003f66270 */
[----:B------:R-:W-:Y:S01]  /*19f10*/  VIADD R7, R5, 0x29 ;  /* 0x0000002905077836 */ /* 0x000fe20000000000 */
[----:B------:R-:W-:Y:S02]  /*19f20*/  FSEL R43, R43, -INF , !P2 ;  /* 0xff8000002b2b7808 */ /* 0x000fe40005000000 */
[----:B------:R-:W-:Y:S02]  /*19f30*/  FSEL R20, R20, -INF , !P1 ;  /* 0xff80000014147808 */ /* 0x000fe40004800000 */
[----:B------:R-:W-:Y:S02]  /*19f40*/  ISETP.GT.AND P1, PT, R3, R9, PT ;  /* 0x000000090300720c */ /* 0x000fe40003f24270 */
[----:B------:R-:W-:Y:S02]  /*19f50*/  ISETP.GT.AND P2, PT, R233, R7, PT ;  /* 0x00000007e900720c */ /* 0x000fe40003f44270 */
[----:B------:R-:W-:-:S02]  /*19f60*/  FSEL R16, R16, -INF , !P5 ;  /* 0xff80000010107808 */ /* 0x000fc40006800000 */
[----:B------:R-:W-:Y:S02]  /*19f70*/  ISETP.GT.AND P5, PT, R233, R9, PT ;  /* 0x00000009e900720c */ /* 0x000fe40003fa4270 */
[----:B------:R-:W-:Y:S02]  /*19f80*/  FSEL R74, R74, -INF , !P1 ;  /* 0xff8000004a4a7808 */ /* 0x000fe40004800000 */
[----:B------:R-:W-:Y:S02]  /*19f90*/  FSEL R73, R73, -INF , !P2 ;  /* 0xff80000049497808 */ /* 0x000fe40005000000 */
[C---:B------:R-:W-:Y:S02]  /*19fa0*/  ISETP.GE.AND P1, PT, R9.reuse, R232, PT ;  /* 0x000000e80900720c */ /* 0x040fe40003f26270 */
[----:B------:R-:W-:Y:S01]  /*19fb0*/  ISETP.GE.AND P2, PT, R9, R224, PT ;  /* 0x000000e00900720c */ /* 0x000fe20003f46270 */
[----:B------:R-:W-:Y:S01]  /*19fc0*/  VIADD R9, R5, 0x31 ;  /* 0x0000003105097836 */ /* 0x000fe20000000000 */
[----:B------:R-:W-:-:S02]  /*19fd0*/  FSEL R72, R72, -INF , !P5 ;  /* 0xff80000048487808 */ /* 0x000fc40006800000 */
[----:B------:R-:W-:Y:S02]  /*19fe0*/  ISETP.GT.AND P5, PT, R3, R7, PT ;  /* 0x000000070300720c */ /* 0x000fe40003fa4270 */
[----:B------:R-:W-:Y:S02]  /*19ff0*/  FSEL R234, R40, -INF , !P6 ;  /* 0xff80000028ea7808 */ /* 0x000fe40007000000 */
[----:B------:R-:W-:Y:S02]  /*1a000*/  FSEL R196, R42, -INF , !P0 ;  /* 0xff8000002ac47808 */ /* 0x000fe40004000000 */
[----:B------:R-:W-:Y:S02]  /*1a010*/  FSEL R192, R41, -INF , !P4 ;  /* 0xff80000029c07808 */ /* 0x000fe40006000000 */
[----:B------:R-:W-:Y:S02]  /*1a020*/  FSEL R75, R75, -INF , !P5 ;  /* 0xff8000004b4b7808 */ /* 0x000fe40006800000 */
[----:B------:R-:W-:-:S02]  /*1a030*/  ISETP.GT.AND P0, PT, R233, R11, PT ;  /* 0x0000000be900720c */ /* 0x000fc40003f04270 */
[----:B------:R-:W-:Y:S02]  /*1a040*/  ISETP.GT.AND P6, PT, R3, R11, PT ;  /* 0x0000000b0300720c */ /* 0x000fe40003fc4270 */
[C---:B------:R-:W-:Y:S02]  /*1a050*/  ISETP.GT.AND P4, PT, R233.reuse, R9, PT ;  /* 0x00000009e900720c */ /* 0x040fe40003f84270 */
[----:B------:R-:W-:Y:S02]  /*1a060*/  ISETP.GT.AND P5, PT, R233, R5, PT ;  /* 0x00000005e900720c */ /* 0x000fe40003fa4270 */
[----:B------:R-:W-:Y:S02]  /*1a070*/  FSEL R76, R76, -INF , !P0 ;  /* 0xff8000004c4c7808 */ /* 0x000fe40004000000 */
[----:B------:R-:W-:Y:S02]  /*1a080*/  FSEL R78, R78, -INF , !P6 ;  /* 0xff8000004e4e7808 */ /* 0x000fe40007000000 */
[----:B------:R-:W-:-:S02]  /*1a090*/  FSEL R77, R77, -INF , !P4 ;  /* 0xff8000004d4d7808 */ /* 0x000fc40006000000 */
[----:B------:R-:W-:Y:S02]  /*1a0a0*/  FSEL R222, R72, -INF , !P1 ;  /* 0xff80000048de7808 */ /* 0x000fe40004800000 */
[C---:B------:R-:W-:Y:S02]  /*1a0b0*/  ISETP.GE.AND P0, PT, R7.reuse, R232, PT ;  /* 0x000000e80700720c */ /* 0x040fe40003f06270 */
[----:B------:R-:W-:Y:S01]  /*1a0c0*/  ISETP.GE.AND P6, PT, R7, R224, PT ;  /* 0x000000e00700720c */ /* 0x000fe20003fc6270 */
[C---:B------:R-:W-:Y:S01]  /*1a0d0*/  VIADD R7, R5.reuse, 0x38 ;  /* 0x0000003805077836 */ /* 0x040fe20000000000 */
[----:B------:R-:W-:Y:S02]  /*1a0e0*/  ISETP.GE.AND P4, PT, R5, R232, PT ;  /* 0x000000e80500720c */ /* 0x000fe40003f86270 */
[----:B------:R-:W-:Y:S02]  /*1a0f0*/  FSEL R36, R56, -INF , !P5 ;  /* 0xff80000038247808 */ /* 0x000fe40006800000 */
[----:B------:R-:W-:-:S02]  /*1a100*/  ISETP.GT.AND P1, PT, R3, R5, PT ;  /* 0x000000050300720c */ /* 0x000fc40003f24270 */
[----:B------:R-:W-:Y:S02]  /*1a110*/  FSEL R36, R36, -INF , !P4 ;  /* 0xff80000024247808 */ /* 0x000fe40006000000 */
[----:B------:R-:W-:Y:S02]  /*1a120*/  FSEL R34, R58, -INF , !P1 ;  /* 0xff8000003a227808 */ /* 0x000fe40004800000 */
[C---:B------:R-:W-:Y:S01]  /*1a130*/  ISETP.GE.AND P1, PT, R5.reuse, R224, PT ;  /* 0x000000e00500720c */ /* 0x040fe20003f26270 */
[----:B------:R-:W-:Y:S01]  /*1a140*/  VIADD R5, R5, 0x39 ;  /* 0x0000003905057836 */ /* 0x000fe20000000000 */
[----:B------:R-:W-:Y:S01]  /*1a150*/  FSEL R220, R43, -INF , !P3 ;  /* 0xff8000002bdc7808 */ /* 0x000fe20005800000 */
[----:B------:R-:W-:Y:S01]  /*1a160*/  LDSM.16.MT88.4 R56, [R190+0x12000] ;  /* 0x01200000be38783b */ /* 0x000fe20000004200 */
[----:B------:R-:W-:Y:S02]  /*1a170*/  ISETP.GT.AND P4, PT, R233, R7, PT ;  /* 0x00000007e900720c */ /* 0x000fe40003f84270 */
[----:B------:R-:W-:-:S02]  /*1a180*/  ISETP.GE.AND P3, PT, R11, R232, PT ;  /* 0x000000e80b00720c */ /* 0x000fc40003f66270 */
[----:B------:R-:W-:Y:S02]  /*1a190*/  ISETP.GE.AND P5, PT, R11, R224, PT ;  /* 0x000000e00b00720c */ /* 0x000fe40003fa6270 */
[----:B------:R-:W-:Y:S02]  /*1a1a0*/  FMNMX3.FTZ R11, R36, R28, R32, !PT ;  /* 0x0000001c240b7276 */ /* 0x000fe40007810020 */
[----:B------:R-:W-:Y:S02]  /*1a1b0*/  FSEL R198, R74, -INF , !P2 ;  /* 0xff8000004ac67808 */ /* 0x000fe40005000000 */
[----:B------:R-:W-:Y:S02]  /*1a1c0*/  FSEL R34, R34, -INF , !P1 ;  /* 0xff80000022227808 */ /* 0x000fe40004800000 */
[----:B------:R-:W-:Y:S02]  /*1a1d0*/  FSEL R194, R73, -INF , !P0 ;  /* 0xff80000049c27808 */ /* 0x000fe40004000000 */
[----:B------:R-:W-:-:S02]  /*1a1e0*/  ISETP.GE.AND P2, PT, R9, R232, PT ;  /* 0x000000e80900720c */ /* 0x000fc40003f46270 */
[----:B------:R-:W-:Y:S02]  /*1a1f0*/  FSEL R84, R84, -INF , !P4 ;  /* 0xff80000054547808 */ /* 0x000fe40006000000 */
[----:B------:R-:W-:Y:S02]  /*1a200*/  ISETP.GT.AND P0, PT, R3, R9, PT ;  /* 0x000000090300720c */ /* 0x000fe40003f04270 */
[----:B------:R-:W-:Y:S02]  /*1a210*/  ISETP.GE.AND P4, PT, R9, R224, PT ;  /* 0x000000e00900720c */ /* 0x000fe40003f86270 */
[----:B------:R-:W-:Y:S02]  /*1a220*/  FMNMX3.FTZ R9, R11, R30, R18, !PT ;  /* 0x0000001e0b097276 */ /* 0x000fe40007810012 */
[----:B------:R-:W-:Y:S02]  /*1a230*/  FMNMX3.FTZ R11, R34, R26, R24, !PT ;  /* 0x0000001a220b7276 */ /* 0x000fe40007810018 */
[----:B------:R-:W-:-:S02]  /*1a240*/  FSEL R214, R77, -INF , !P2 ;  /* 0xff8000004dd67808 */ /* 0x000fc40005000000 */
[----:B------:R-:W-:Y:S02]  /*1a250*/  ISETP.GT.AND P2, PT, R233, R5, PT ;  /* 0x00000005e900720c */ /* 0x000fe40003f44270 */
[----:B------:R-:W-:Y:S02]  /*1a260*/  FMNMX3.FTZ R9, R9, R6, R4, !PT ;  /* 0x0000000609097276 */ /* 0x000fe40007810004 */
[----:B------:R-:W-:Y:S02]  /*1a270*/  FMNMX3.FTZ R11, R11, R22, R14, !PT ;  /* 0x000000160b0b7276 */ /* 0x000fe4000781000e */
[----:B------:R-:W-:Y:S02]  /*1a280*/  FSEL R216, R76, -INF , !P3 ;  /* 0xff8000004cd87808 */ /* 0x000fe40005800000 */
[----:B------:R-:W-:Y:S02]  /*1a290*/  ISETP.GE.AND P1, PT, R5, R232, PT ;  /* 0x000000e80500720c */ /* 0x000fe40003f26270 */
[----:B------:R-:W-:-:S02]  /*1a2a0*/  FSEL R85, R85, -INF , !P2 ;  /* 0xff80000055557808 */ /* 0x000fc40005000000 */
[----:B------:R-:W-:Y:S02]  /*1a2b0*/  ISETP.GE.AND P3, PT, R7, R232, PT ;  /* 0x000000e80700720c */ /* 0x000fe40003f66270 */
[----:B------:R-:W-:Y:S02]  /*1a2c0*/  FMNMX3.FTZ R9, R9, R16, R234, !PT ;  /* 0x0000001009097276 */ /* 0x000fe400078100ea */
[----:B------:R-:W-:Y:S02]  /*1a2d0*/  FMNMX3.FTZ R11, R11, R12, R10, !PT ;  /* 0x0000000c0b0b7276 */ /* 0x000fe4000781000a */
[----:B------:R-:W-:Y:S02]  /*1a2e0*/  FSEL R208, R85, -INF , !P1 ;  /* 0xff80000055d07808 */ /* 0x000fe40004800000 */
[----:B------:R-:W-:Y:S02]  /*1a2f0*/  FSEL R79, R79, -INF , !P0 ;  /* 0xff8000004f4f7808 */ /* 0x000fe40004000000 */
[----:B------:R-:W-:-:S02]  /*1a300*/  FMNMX3.FTZ R9, R9, R192, R222, !PT ;  /* 0x000000c009097276 */ /* 0x000fc400078100de */
[----:B------:R-:W-:Y:S02]  /*1a310*/  FSEL R210, R84, -INF , !P3 ;  /* 0xff80000054d27808 */ /* 0x000fe40005800000 */
[----:B------:R-:W-:Y:S02]  /*1a320*/  ISETP.GT.AND P1, PT, R3, R5, PT ;  /* 0x000000050300720c */ /* 0x000fe40003f24270 */
[----:B------:R-:W-:Y:S02]  /*1a330*/  ISETP.GE.AND P0, PT, R5, R224, PT ;  /* 0x000000e00500720c */ /* 0x000fe40003f06270 */
[----:B------:R-:W-:Y:S02]  /*1a340*/  ISETP.GT.AND P3, PT, R3, R7, PT ;  /* 0x000000070300720c */ /* 0x000fe40003f64270 */
[----:B------:R-:W-:Y:S02]  /*1a350*/  FMNMX3.FTZ R5, R11, R20, R196, !PT ;  /* 0x000000140b057276 */ /* 0x000fe400078100c4 */
[----:B------:R-:W-:-:S02]  /*1a360*/  FMNMX3.FTZ R9, R9, R194, R216, !PT ;  /* 0x000000c209097276 */ /* 0x000fc400078100d8 */
[----:B------:R-:W-:Y:S02]  /*1a370*/  ISETP.GE.AND P2, PT, R7, R224, PT ;  /* 0x000000e00700720c */ /* 0x000fe40003f46270 */
[----:B------:R-:W-:Y:S02]  /*1a380*/  FSEL R86, R86, -INF , !P3 ;  /* 0xff80000056567808 */ /* 0x000fe40005800000 */
[----:B------:R-:W-:Y:S02]  /*1a390*/  FSEL R218, R75, -INF , !P6 ;  /* 0xff8000004bda7808 */ /* 0x000fe40007000000 */
[----:B------:R-:W-:Y:S01]  /*1a3a0*/  FSEL R206, R78, -INF , !P5 ;  /* 0xff8000004ece7808 */ /* 0x000fe20006800000 */
[----:B------:R-:W-:Y:S01]  /*1a3b0*/  LDSM.16.MT88.4 R72, [R215+0x14000] ;  /* 0x01400000d748783b */ /* 0x000fe20000004200 */
[----:B------:R-:W-:Y:S02]  /*1a3c0*/  FMNMX3.FTZ R5, R5, R220, R198, !PT ;  /* 0x000000dc05057276 */ /* 0x000fe400078100c6 */
[----:B------:R-:W-:-:S02]  /*1a3d0*/  FMNMX3.FTZ R9, R9, R214, R210, !PT ;  /* 0x000000d609097276 */ /* 0x000fc400078100d2 */
[----:B------:R-:W-:Y:S02]  /*1a3e0*/  FSEL R87, R87, -INF , !P1 ;  /* 0xff80000057577808 */ /* 0x000fe40004800000 */
[----:B------:R-:W-:Y:S02]  /*1a3f0*/  FSEL R204, R79, -INF , !P4 ;  /* 0xff8000004fcc7808 */ /* 0x000fe40006000000 */
[----:B------:R-:W-:Y:S02]  /*1a400*/  FSEL R202, R86, -INF , !P2 ;  /* 0xff80000056ca7808 */ /* 0x000fe40005000000 */
[----:B------:R-:W-:Y:S02]  /*1a410*/  FMNMX3.FTZ R5, R5, R218, R206, !PT ;  /* 0x000000da05057276 */ /* 0x000fe400078100ce */
[----:B------:R-:W-:Y:S02]  /*1a420*/  FMNMX.FTZ R3, R208, R9, !PT ;  /* 0x00000009d0037209 */ /* 0x000fe40007810000 */
[----:B------:R-:W-:-:S02]  /*1a430*/  FSEL R200, R87, -INF , !P0 ;  /* 0xff80000057c87808 */ /* 0x000fc40004000000 */
[----:B------:R-:W-:Y:S01]  /*1a440*/  FMNMX3.FTZ R5, R5, R204, R202, !PT ;  /* 0x000000cc05057276 */ /* 0x000fe200078100ca */
[----:B------:R-:W2:Y:S03]  /*1a450*/  SHFL.BFLY PT, R38, R3, 0x2, 0x1f ;  /* 0x0c401f0003267f89 */ /* 0x000ea600000e0000 */
[----:B------:R-:W-:-:S05]  /*1a460*/  FMNMX.FTZ R40, R200, R5, !PT ;  /* 0x00000005c8287209 */ /* 0x000fca0007810000 */
[----:B------:R-:W3:Y:S01]  /*1a470*/  SHFL.BFLY PT, R5, R40, 0x2, 0x1f ;  /* 0x0c401f0028057f89 */ /* 0x000ee200000e0000 */
[----:B--2---:R-:W-:-:S05]  /*1a480*/  FMNMX.FTZ R7, R3, R38, !PT ;  /* 0x0000002603077209 */ /* 0x004fca0007810000 */
[----:B------:R-:W2:Y:S01]  /*1a490*/  SHFL.BFLY PT, R164, R7, 0x1, 0x1f ;  /* 0x0c201f0007a47f89 */ /* 0x000ea200000e0000 */
[----:B---3--:R-:W-:-:S03]  /*1a4a0*/  FMNMX.FTZ R38, R40, R5, !PT ;  /* 0x0000000528267209 */ /* 0x008fc60007810000 */
[----:B------:R-:W-:Y:S04]  /*1a4b0*/  LDSM.16.MT88.4 R40, [R215+0x12000] ;  /* 0x01200000d728783b */ /* 0x000fe80000004200 */
[----:B------:R-:W3:Y:S01]  /*1a4c0*/  SHFL.BFLY PT, R3, R38, 0x1, 0x1f ;  /* 0x0c201f0026037f89 */ /* 0x000ee200000e0000 */
[----:B--2---:R-:W-:-:S04]  /*1a4d0*/  FMNMX.FTZ R164, R7, R164, !PT ;  /* 0x000000a407a47209 */ /* 0x004fc80007810000 */
[C---:B------:R-:W-:Y:S01]  /*1a4e0*/  FSETP.NEU.FTZ.AND P0, PT, R164.reuse, -INF , PT ;  /* 0xff800000a400780b */ /* 0x040fe20003f1d000 */
[----:B-1----:R-:W-:Y:S01]  /*1a4f0*/  FMUL.FTZ R203, R164, UR8 ;  /* 0x00000008a4cb7c20 */ /* 0x002fe20008410000 */
[----:B---3--:R-:W-:-:S04]  /*1a500*/  FMNMX.FTZ R3, R38, R3, !PT ;  /* 0x0000000326037209 */ /* 0x008fc80007810000 */
[----:B------:R-:W-:Y:S02]  /*1a510*/  FSEL R203, R203, RZ, P0 ;  /* 0x000000ffcbcb7208 */ /* 0x000fe40000000000 */
[C---:B------:R-:W-:Y:S01]  /*1a520*/  FSETP.NEU.FTZ.AND P0, PT, R3.reuse, -INF , PT ;  /* 0xff8000000300780b */ /* 0x040fe20003f1d000 */
[----:B------:R-:W-:Y:S02]  /*1a530*/  FMUL.FTZ R199, R3, UR8 ;  /* 0x0000000803c77c20 */ /* 0x000fe40008410000 */
[--C-:B------:R-:W-:Y:S01]  /*1a540*/  FFMA.FTZ R187, R36, UR8, -R203.reuse ;  /* 0x0000000824bb7c23 */ /* 0x100fe200080108cb */
[--C-:B------:R-:W-:Y:S01]  /*1a550*/  FFMA.FTZ R184, R28, UR8, -R203.reuse ;  /* 0x000000081cb87c23 */ /* 0x100fe200080108cb */
[--C-:B------:R-:W-:Y:S01]  /*1a560*/  FFMA.FTZ R183, R32, UR8, -R203.reuse ;  /* 0x0000000820b77c23 */ /* 0x100fe200080108cb */
[----:B------:R-:W-:Y:S01]  /*1a570*/  FSEL R199, R199, RZ, P0 ;  /* 0x000000ffc7c77208 */ /* 0x000fe20000000000 */
[--C-:B------:R-:W-:Y:S01]  /*1a580*/  FFMA.FTZ R180, R30, UR8, -R203.reuse ;  /* 0x000000081eb47c23 */ /* 0x100fe200080108cb */
[--C-:B------:R-:W-:Y:S01]  /*1a590*/  FFMA.FTZ R178, R6, UR8, -R203.reuse ;  /* 0x0000000806b27c23 */ /* 0x100fe200080108cb */
[----:B------:R-:W-:Y:S01]  /*1a5a0*/  FFMA.FTZ R177, R4, UR8, -R203 ;  /* 0x0000000804b17c23 */ /* 0x000fe200080108cb */
[----:B------:R-:W-:Y:S01]  /*1a5b0*/  MUFU.EX2 R187, R187 ;  /* 0x000000bb00bb7308 */ /* 0x000fe20000000800 */
[--C-:B------:R-:W-:Y:S01]  /*1a5c0*/  FFMA.FTZ R186, R34, UR8, -R199.reuse ;  /* 0x0000000822ba7c23 */ /* 0x100fe200080108c7 */
[--C-:B------:R-:W-:Y:S01]  /*1a5d0*/  FFMA.FTZ R189, R26, UR8, -R199.reuse ;  /* 0x000000081abd7c23 */ /* 0x100fe200080108c7 */
[--C-:B------:R-:W-:Y:S01]  /*1a5e0*/  FFMA.FTZ R185, R24, UR8, -R199.reuse ;  /* 0x0000000818b97c23 */ /* 0x100fe200080108c7 */
[--C-:B------:R-:W-:Y:S01]  /*1a5f0*/  FFMA.FTZ R182, R22, UR8, -R199.reuse ;  /* 0x0000000816b67c23 */ /* 0x100fe200080108c7 */
[----:B------:R-:W1:Y:S01]  /*1a600*/  LDSM.16.MT88.4 R4, [R188+0x16000] ;  /* 0x01600000bc04783b */ /* 0x000e620000004200 */
[----:B------:R-:W-:Y:S01]  /*1a610*/  FFMA.FTZ R167, R10, UR8, -R199 ;  /* 0x000000080aa77c23 */ /* 0x000fe200080108c7 */
[--C-:B------:R-:W-:Y:S01]  /*1a620*/  FFMA.FTZ R181, R18, UR8, -R203.reuse ;  /* 0x0000000812b57c23 */ /* 0x100fe200080108cb */
[----:B------:R-:W2:Y:S01]  /*1a630*/  MUFU.EX2 R184, R184 ;  /* 0x000000b800b87308 */ /* 0x000ea20000000800 */
[----:B------:R-:W3:Y:S01]  /*1a640*/  LDSM.16.MT88.4 R8, [R190+0x10800] ;  /* 0x01080000be08783b */ /* 0x000ee20000004200 */
[----:B------:R-:W-:Y:S01]  /*1a650*/  FFMA.FTZ R166, R16, UR8, -R203 ;  /* 0x0000000810a67c23 */ /* 0x000fe200080108cb */
[--C-:B------:R-:W-:Y:S01]  /*1a660*/  FFMA.FTZ R179, R14, UR8, -R199.reuse ;  /* 0x000000080eb37c23 */ /* 0x100fe200080108c7 */
[--C-:B------:R-:W-:Y:S01]  /*1a670*/  FFMA.FTZ R176, R12, UR8, -R199.reuse ;  /* 0x000000080cb07c23 */ /* 0x100fe200080108c7 */
[----:B------:R-:W-:Y:S01]  /*1a680*/  FFMA.FTZ R2, R20, UR8, -R199 ;  /* 0x0000000814027c23 */ /* 0x000fe200080108c7 */
[----:B------:R-:W4:Y:S01]  /*1a690*/  LDSM.16.MT88.4 R16, [R215+0x10800] ;  /* 0x01080000d710783b */ /* 0x000f220000004200 */
[--C-:B------:R-:W-:Y:S01]  /*1a6a0*/  FFMA.FTZ R191, R234, UR8, -R203.reuse ;  /* 0x00000008eabf7c23 */ /* 0x100fe200080108cb */
[----:B------:R-:W-:Y:S01]  /*1a6b0*/  MUFU.EX2 R183, R183 ;  /* 0x000000b700b77308 */ /* 0x000fe20000000800 */
[--C-:B------:R-:W-:Y:S01]  /*1a6c0*/  FFMA.FTZ R192, R192, UR8, -R203.reuse ;  /* 0x00000008c0c07c23 */ /* 0x100fe200080108cb */
[----:B------:R-:W5:Y:S01]  /*1a6d0*/  LDSM.16.MT88.4 R12, [R195+0x10800] ;  /* 0x01080000c30c783b */ /* 0x000f620000004200 */
[--C-:B------:R-:W-:Y:S01]  /*1a6e0*/  FFMA.FTZ R193, R222, UR8, -R203.reuse ;  /* 0x00000008dec17c23 */ /* 0x100fe200080108cb */
[----:B------:R-:W-:Y:S01]  /*1a6f0*/  FFMA.FTZ R194, R194, UR8, -R203 ;  /* 0x00000008c2c27c23 */ /* 0x000fe200080108cb */
[--C-:B------:R-:W-:Y:S01]  /*1a700*/  FFMA.FTZ R196, R196, UR8, -R199.reuse ;  /* 0x00000008c4c47c23 */ /* 0x100fe200080108c7 */
[----:B------:R-:W5:Y:S01]  /*1a710*/  LDSM.16.MT88.4 R20, [R195+0x12800] ;  /* 0x01280000c314783b */ /* 0x000f620000004200 */
[--C-:B------:R-:W-:Y:S01]  /*1a720*/  FFMA.FTZ R197, R220, UR8, -R199.reuse ;  /* 0x00000008dcc57c23 */ /* 0x100fe200080108c7 */
[----:B------:R-:W1:Y:S01]  /*1a730*/  MUFU.EX2 R180, R180 ;  /* 0x000000b400b47308 */ /* 0x000e620000000800 */
[----:B--2---:R-:W-:Y:S01]  /*1a740*/  F2FP.BF16.F32.PACK_AB R128, R184, R187 ;  /* 0x000000bbb880723e */ /* 0x004fe200000010ff */
[----:B------:R-:W-:Y:S01]  /*1a750*/  LDSM.16.MT88.4 R32, [R190+0x12800] ;  /* 0x01280000be20783b */ /* 0x000fe20000004200 */
[--C-:B------:R-:W-:Y:S01]  /*1a760*/  FFMA.FTZ R198, R198, UR8, -R199.reuse ;  /* 0x00000008c6c67c23 */ /* 0x100fe200080108c7 */
[----:B------:R-:W-:Y:S01]  /*1a770*/  FFMA.FTZ R201, R218, UR8, -R199 ;  /* 0x00000008dac97c23 */ /* 0x000fe200080108c7 */
[--C-:B------:R-:W-:Y:S01]  /*1a780*/  FFMA.FTZ R205, R216, UR8, -R203.reuse ;  /* 0x00000008d8cd7c23 */ /* 0x100fe200080108cb */
[----:B------:R-:W-:Y:S01]  /*1a790*/  LDSM.16.MT88.4 R28, [R188+0x12800] ;  /* 0x01280000bc1c783b */ /* 0x000fe20000004200 */
[--C-:B------:R-:W-:Y:S01]  /*1a7a0*/  FFMA.FTZ R214, R214, UR8, -R203.reuse ;  /* 0x00000008d6d67c23 */ /* 0x100fe200080108cb */
[----:B------:R-:W-:Y:S01]  /*1a7b0*/  MUFU.EX2 R186, R186 ;  /* 0x000000ba00ba7308 */ /* 0x000fe20000000800 */
[--C-:B------:R-:W-:Y:S01]  /*1a7c0*/  FFMA.FTZ R207, R210, UR8, -R203.reuse ;  /* 0x00000008d2cf7c23 */ /* 0x100fe200080108cb */
[----:B------:R-:W-:Y:S01]  /*1a7d0*/  LDSM.16.MT88.4 R24, [R195+0x14800] ;  /* 0x01480000c318783b */ /* 0x000fe20000004200 */
[----:B------:R-:W-:Y:S01]  /*1a7e0*/  FFMA.FTZ R208, R208, UR8, -R203 ;  /* 0x00000008d0d07c23 */ /* 0x000fe200080108cb */
[--C-:B------:R-:W-:Y:S01]  /*1a7f0*/  FFMA.FTZ R203, R206, UR8, -R199.reuse ;  /* 0x00000008cecb7c23 */ /* 0x100fe200080108c7 */
[--C-:B------:R-:W-:Y:S01]  /*1a800*/  FFMA.FTZ R204, R204, UR8, -R199.reuse ;  /* 0x00000008cccc7c23 */ /* 0x100fe200080108c7 */
[--C-:B------:R-:W-:Y:S01]  /*1a810*/  FFMA.FTZ R202, R202, UR8, -R199.reuse ;  /* 0x00000008caca7c23 */ /* 0x100fe200080108c7 */
[----:B------:R-:W-:Y:S01]  /*1a820*/  FFMA.FTZ R237, R200, UR8, -R199 ;  /* 0x00000008c8ed7c23 */ /* 0x000fe200080108c7 */
[----:B------:R-:W2:Y:S01]  /*1a830*/  MUFU.EX2 R189, R189 ;  /* 0x000000bd00bd7308 */ /* 0x000ea20000000800 */
[----:B-1----:R-:W-:Y:S01]  /*1a840*/  F2FP.BF16.F32.PACK_AB R130, R180, R183 ;  /* 0x000000b7b482723e */ /* 0x002fe200000010ff */
[----:B------:R-:W-:-:S04]  /*1a850*/  FADD.FTZ R184, R187, R184 ;  /* 0x000000b8bbb87221 */ /* 0x000fc80000010000 */
[----:B------:R-:W-:Y:S02]  /*1a860*/  FADD.FTZ R183, R183, R184 ;  /* 0x000000b8b7b77221 */ /* 0x000fe40000010000 */
[----:B------:R-:W-:Y:S02]  /*1a870*/  MUFU.EX2 R185, R185 ;  /* 0x000000b900b97308 */ /* 0x000fe40000000800 */
[----:B------:R-:W-:-:S06]  /*1a880*/  FADD.FTZ R180, R180, R183 ;  /* 0x000000b7b4b47221 */ /* 0x000fcc0000010000 */
        /* <DEDUP_REMOVED lines=69> */
[----:B---3--:R-:W-:Y:S01]  /*1ace0*/  F2FP.BF16.F32.PACK_AB R7, R2, R167 ;  /* 0x000000a70207723e */ /* 0x008fe200000010ff */
[----:B------:R-:W-:-:S04]  /*1acf0*/  FADD.FTZ R177, R177, R178 ;  /* 0x000000b2b1b17221 */ /* 0x000fc80000010000 */
[----:B------:R-:W-:Y:S02]  /*1ad00*/  FADD.FTZ R166, R166, R177 ;  /* 0x000000b1a6a67221 */ /* 0x000fe40000010000 */
[C---:B------:R-:W-:Y:S08]  /*1ad10*/  HMMA.16816.F32.BF16 R144, R4.reuse, R8, R144 ;  /* 0x000000080490723c */ /* 0x040ff00000041890 */
[C---:B------:R-:W-:Y:S01]  /*1ad20*/  HMMA.16816.F32.BF16 R140, R4.reuse, R10, R140 ;  /* 0x0000000a048c723c */ /* 0x040fe2000004188c */
[----:B------:R-:W1:Y:S07]  /*1ad30*/  LDSM.16.MT88.4 R8, [R188+0x14800] ;  /* 0x01480000bc08783b */ /* 0x000e6e0000004200 */
[C---:B----4-:R-:W-:Y:S08]  /*1ad40*/  HMMA.16816.F32.BF16 R160, R4.reuse, R16, R160 ;  /* 0x0000001004a0723c */ /* 0x050ff000000418a0 */
[C---:B------:R-:W-:Y:S01]  /*1ad50*/  HMMA.16816.F32.BF16 R156, R4.reuse, R18, R156 ;  /* 0x00000012049c723c */ /* 0x040fe2000004189c */
[----:B------:R-:W2:Y:S07]  /*1ad60*/  LDSM.16.MT88.4 R16, [R215+0x14800] ;  /* 0x01480000d710783b */ /* 0x000eae0000004200 */
[C---:B-----5:R-:W-:Y:S08]  /*1ad70*/  HMMA.16816.F32.BF16 R152, R4.reuse, R12, R152 ;  /* 0x0000000c0498723c */ /* 0x060ff00000041898 */
[C---:B------:R-:W-:Y:S01]  /*1ad80*/  HMMA.16816.F32.BF16 R148, R4.reuse, R14, R148 ;  /* 0x0000000e0494723c */ /* 0x040fe20000041894 */
[----:B------:R-:W3:Y:S07]  /*1ad90*/  LDSM.16.MT88.4 R12, [R190+0x14800] ;  /* 0x01480000be0c783b */ /* 0x000eee0000004200 */
[C---:B------:R-:W-:Y:S08]  /*1ada0*/  HMMA.16816.F32.BF16 R44, R4.reuse, R20, R44 ;  /* 0x00000014042c723c */ /* 0x040ff0000004182c */
        /* <DEDUP_REMOVED lines=154> */
[----:B------:R-:W-:Y:S02]  /*1b750*/  UISETP.NE.U32.AND UP0, UPT, UR12, URZ, UPT ;  /* 0x000000ff0c00728c */ /* 0x000fe4000bf05070 */
[----:B------:R-:W-:Y:S02]  /*1b760*/  UIADD3 UR14, UPT, UPT, UR22, -0x1, URZ ;  /* 0xffffffff160e7890 */ /* 0x000fe4000fffe0ff */
[----:B------:R-:W-:Y:S02]  /*1b770*/  UISETP.NE.AND.EX UP0, UPT, UR13, URZ, UPT, UP0 ;  /* 0x000000ff0d00728c */ /* 0x000fe4000bf05300 */
[----:B------:R-:W-:Y:S02]  /*1b780*/  UIADD3 UR31, UPT, UPT, UR22, -0x2, URZ ;  /* 0xfffffffe161f7890 */ /* 0x000fe4000fffe0ff */
[----:B------:R-:W-:Y:S01]  /*1b790*/  USHF.L.U32 UR14, UR14, 0x6, URZ ;  /* 0x000000060e0e7899 */ /* 0x000fe200080006ff */
[----:B------:R-:W-:Y:S06]  /*1b7a0*/  BAR.SYNC.DEFER_BLOCKING 0x0 ;  /* 0x0000000000007b1d */ /* 0x000fec0000010000 */
[----:B------:R-:W-:Y:S05]  /*1b7b0*/  BRA.U !UP0, `(.L_x_2252) ;  /* 0x0000000108f87547 */ /* 0x000fea000b800000 */
[----:B------:R-:W1:Y:S01]  /*1b7c0*/  LDC R4, c[0x0][0x4f0] ;  /* 0x00013c00ff047b82 */ /* 0x000e620000000800 */
[----:B------:R-:W-:Y:S01]  /*1b7d0*/  USHF.L.U32 UR8, UR31, 0x6, URZ ;  /* 0x000000061f087899 */ /* 0x000fe200080006ff */
        /* <DEDUP_REMOVED lines=60> */
.L_x_2252:
[----:B------:R-:W1:Y:S01]  /*1bba0*/  LDCU UR10, c[0x0][0x3c0] ;  /* 0x00007800ff0a77ac */ /* 0x000e620008000800 */
[----:B------:R-:W-:Y:S02]  /*1bbb0*/  UMOV UR9, URZ ;  /* 0x000000ff00097c82 */ /* 0x000fe40008000000 */
[----:B------:R-:W-:Y:S01]  /*1bbc0*/  IADD3 R5, P0, PT, RZ, -UR9, RZ ;  /* 0x80000009ff057c10 */ /* 0x000fe2000ff1e0ff */
[----:B-1----:R-:W-:-:S06]  /*1bbd0*/  USHF.L.U32 UR8, UR10, 0x6, URZ ;  /* 0x000000060a087899 */ /* 0x002fcc00080006ff */
[----:B------:R-:W-:-:S05]  /*1bbe0*/  IMAD.X R2, RZ, RZ, ~UR8, P0 ;  /* 0x80000008ff027e24 */ /* 0x000fca00080e06ff */
[----:B------:R-:W-:-:S04]  /*1bbf0*/  SHF.R.S64 R5, R5, 0x1f, R2 ;  /* 0x0000001f05057819 */ /* 0x000fc80000001002 */
[----:B------:R-:W-:-:S04]  /*1bc00*/  IADD3 R228, P0, PT, R5, R228, RZ ;  /* 0x000000e405e47210 */ /* 0x000fc80007f1e0ff */
[----:B------:R-:W-:-:S09]  /*1bc10*/  LEA.HI.X.SX32 R229, R2, R229, 0x1, P0 ;  /* 0x000000e502e57211 */ /* 0x000fd200000f0eff */
.L_x_2253:
[----:B------:R-:W1:Y:S01]  /*1bc20*/  S2R R2, SR_TID.X ;  /* 0x0000000000027919 */ /* 0x000e620000002100 */
[----:B------:R-:W2:Y:S01]  /*1bc30*/  LDCU UR9, c[0x0][0x440] ;  /* 0x00008800ff0977ac */ /* 0x000ea20008000800 */
[----:B------:R-:W-:Y:S01]  /*1bc40*/  IMAD.MOV.U32 R167, RZ, RZ, 0x40 ;  /* 0x00000040ffa77424 */ /* 0x000fe200078e00ff */
[----:B------:R-:W3:Y:S01]  /*1bc50*/  LDCU UR8, c[0x0][0x3c4] ;  /* 0x00007880ff0877ac */ /* 0x000ee20008000800 */
[----:B------:R-:W-:Y:S02]  /*1bc60*/  USHF.L.U32 UR11, UR10, 0x5, URZ ;  /* 0x000000050a0b7899 */ /* 0x000fe400080006ff */
[----:B------:R-:W-:-:S04]  /*1bc70*/  UISETP.GT.AND UP1, UPT, UR31, UR7, UPT ;  /* 0x000000071f00728c */ /* 0x000fc8000bf24270 */
[----:B------:R-:W-:Y:S01]  /*1bc80*/  IADD3 R10, P0, PT, R228, UR11, RZ ;  /* 0x0000000be40a7c10 */ /* 0x000fe2000ff1e0ff */
[----:B---3--:R-:W-:-:S06]  /*1bc90*/  USHF.L.U64.HI UR8, UR10, 0x5, UR8 ;  /* 0x000000050a087899 */ /* 0x008fcc0008010208 */
[----:B------:R-:W-:Y:S02]  /*1bca0*/  IADD3.X R11, PT, PT, R229, UR8, RZ, P0, !PT ;  /* 0x00000008e50b7c10 */ /* 0x000fe400087fe4ff */
[----:B------:R-:W-:Y:S01]  /*1bcb0*/  IADD3 R8, P0, PT, R10, UR11, RZ ;  /* 0x0000000b0a087c10 */ /* 0x000fe2000ff1e0ff */
[C---:B-1----:R-:W-:Y:S02]  /*1bcc0*/  IMAD.SHL.U32 R7, R2.reuse, 0x8, RZ ;  /* 0x0000000802077824 */ /* 0x042fe400078e00ff */
[----:B------:R-:W-:Y:S01]  /*1bcd0*/  IMAD.SHL.U32 R4, R2, 0x40, RZ ;  /* 0x0000004002047824 */ /* 0x000fe200078e00ff */
[----:B------:R-:W-:Y:S02]  /*1bce0*/  IADD3.X R9, PT, PT, R11, UR8, RZ, P0, !PT ;  /* 0x000000080b097c10 */ /* 0x000fe400087fe4ff */
[----:B------:R-:W-:Y:S02]  /*1bcf0*/  LOP3.LUT R6, R7, 0x38, RZ, 0xc0, !PT ;  /* 0x0000003807067812 */ /* 0x000fe400078ec0ff */
[----:B------:R-:W-:-:S02]  /*1bd00*/  LOP3.LUT R4, R4, 0x1c0, RZ, 0xc0, !PT ;  /* 0x000001c004047812 */ /* 0x000fc400078ec0ff */
[----:B------:R-:W-:Y:S02]  /*1bd10*/  LOP3.LUT R5, R6, 0x40, RZ, 0xfc, !PT ;  /* 0x0000004006057812 */ /* 0x000fe400078efcff */
[----:B------:R-:W-:Y:S02]  /*1bd20*/  LOP3.LUT R4, R4, 0x38, R7, 0xf8, !PT ;  /* 0x0000003804047812 */ /* 0x000fe400078ef807 */
[C---:B--2---:R-:W-:Y:S02]  /*1bd30*/  ISETP.GE.AND P4, PT, R6.reuse, UR9, PT ;  /* 0x0000000906007c0c */ /* 0x044fe4000bf86270 */
[C---:B------:R-:W-:Y:S02]  /*1bd40*/  LOP3.LUT R7, R6.reuse, 0x80, RZ, 0xfc, !PT ;  /* 0x0000008006077812 */ /* 0x040fe400078efcff */
[----:B------:R-:W-:Y:S02]  /*1bd50*/  ISETP.GE.AND P3, PT, R5, UR9, PT ;  /* 0x0000000905007c0c */ /* 0x000fe4000bf66270 */
[----:B------:R-:W-:-:S02]  /*1bd60*/  LOP3.LUT R6, R6, 0xc0, RZ, 0xfc, !PT ;  /* 0x000000c006067812 */ /* 0x000fc400078efcff */
[----:B------:R-:W-:Y:S02]  /*1bd70*/  ISETP.GE.AND P2, PT, R7, UR9, PT ;  /* 0x0000000907007c0c */ /* 0x000fe4000bf46270 */
[----:B------:R-:W-:Y:S02]  /*1bd80*/  ISETP.GE.AND P1, PT, R6, UR9, PT ;  /* 0x0000000906007c0c */ /* 0x000fe4000bf26270 */
[----:B------:R-:W-:Y:S01]  /*1bd90*/  SHF.R.U32.HI R5, RZ, 0x1, R2 ;  /* 0x00000001ff057819 */ /* 0x000fe20000011602 */
[----:B------:R-:W-:Y:S01]  /*1bda0*/  @!PT LDS RZ, [RZ] ;  /* 0x00000000fffff984 */ /* 0x000fe20000000800 */
[----:B------:R-:W-:Y:S01]  /*1bdb0*/  @!PT LDS RZ, [RZ] ;  /* 0x00000000fffff984 */ /* 0x000fe20000000800 */
[----:B------:R-:W-:Y:S01]  /*1bdc0*/  @!PT LDS RZ, [RZ] ;  /* 0x00000000fffff984 */ /* 0x000fe20000000800 */
[----:B------:R-:W-:Y:S01]  /*1bdd0*/  @!P4 LDGSTS.E.BYPASS.LTC128B.128 [R241+0x10000], desc[UR4][R228.64] ;  /* 0x10000000e4f1cfae */ /* 0x000fe2000b981a04 */
[----:B------:R-:W-:Y:S02]  /*1bde0*/  IADD3 R6, P0, PT, R8, UR11, RZ ;  /* 0x0000000b08067c10 */ /* 0x000fe4000ff1e0ff */
[----:B------:R-:W-:Y:S01]  /*1bdf0*/  LOP3.LUT R4, R4, 0x8, R5, 0x78, !PT ;  /* 0x0000000804047812 */ /* 0x000fe200078e7805 */
[----:B------:R-:W-:Y:S01]  /*1be00*/  @P4 STS.128 [R241+0x10000], RZ ;  /* 0x010000fff1004388 */ /* 0x000fe20000000c00 */
[----:B------:R-:W-:-:S02]  /*1be10*/  IADD3.X R7, PT, PT, R9, UR8, RZ, P0, !PT ;  /* 0x0000000809077c10 */ /* 0x000fc400087fe4ff */
[----:B------:R-:W-:Y:S01]  /*1be20*/  LOP3.LUT R4, R165, R4, RZ, 0xfc, !PT ;  /* 0x00000004a5047212 */ /* 0x000fe200078efcff */
[----:B------:R-:W-:Y:S01]  /*1be30*/  @!PT LDS RZ, [RZ] ;  /* 0x00000000fffff984 */ /* 0x000fe20000000800 */
[----:B------:R-:W-:Y:S01]  /*1be40*/  @!PT LDS RZ, [RZ] ;  /* 0x00000000fffff984 */ /* 0x000fe20000000800 */
[----:B------:R-:W-:Y:S01]  /*1be50*/  @!PT LDS RZ, [RZ] ;  /* 0x00000000fffff984 */ /* 0x000fe20000000800 */
[----:B------:R-:W-:Y:S03]  /*1be60*/  @!P3 LDGSTS.E.BYPASS.LTC128B.128 [R241+0x12000], desc[UR4][R228.64+0x80] ;  /* 0x12000080e4f1bfae */ /* 0x000fe6000b981a04 */
[----:B------:R-:W-:Y:S01]  /*1be70*/  LEA R222, R4, UR6, 0x1 ;  /* 0x0000000604de7c11 */ /* 0x000fe2000f8e08ff */
[----:B------:R-:W-:Y:S01]  /*1be80*/  @P3 STS.128 [R241+0x12000], RZ ;  /* 0x012000fff1003388 */ /* 0x000fe20000000c00 */
[----:B------:R-:W-:-:S03]  /*1be90*/  LOP3.LUT R4, R2, 0x2, RZ, 0xc0, !PT ;  /* 0x0000000202047812 */ /* 0x000fc600078ec0ff */
[----:B------:R-:W-:Y:S01]  /*1bea0*/  @!PT LDS RZ, [RZ] ;  /* 0x00000000fffff984 */ /* 0x000fe20000000800 */
[----:B------:R-:W-:Y:S01]  /*1beb0*/  @!PT LDS RZ, [RZ] ;  /* 0x00000000fffff984 */ /* 0x000fe20000000800 */
[----:B------:R-:W-:Y:S01]  /*1bec0*/  @!PT LDS RZ, [RZ] ;  /* 0x00000000fffff984 */ /* 0x000fe20000000800 */
[----:B------:R-:W-:Y:S01]  /*1bed0*/  @!P2 LDGSTS.E.BYPASS.LTC128B.128 [R241+0x14000], desc[UR4][R228.64+0x100] ;  /* 0x14000100e4f1afae */ /* 0x000fe2000b981a04 */
[----:B------:R-:W-:Y:S02]  /*1bee0*/  ISETP.NE.AND P0, PT, R4, RZ, PT ;  /* 0x000000ff0400720c */ /* 0x000fe40003f05270 */
[----:B------:R-:W-:Y:S01]  /*1bef0*/  LOP3.LUT R4, R2, 0x4, RZ, 0xc0, !PT ;  /* 0x0000000402047812 */ /* 0x000fe200078ec0ff */
[----:B------:R-:W-:Y:S01]  /*1bf00*/  @P2 STS.128 [R241+0x14000], RZ ;  /* 0x014000fff1002388 */ /* 0x000fe20000000c00 */
[----:B------:R-:W-:Y:S02]  /*1bf10*/  SEL R196, R0, 0xffffffe0, !P0 ;  /* 0xffffffe000c47807 */ /* 0x000fe40004000000 */
[----:B------:R-:W-:Y:S01]  /*1bf20*/  ISETP.NE.AND P0, PT, R4, RZ, PT ;  /* 0x000000ff0400720c */ /* 0x000fe20003f05270 */
[----:B------:R-:W-:Y:S01]  /*1bf30*/  @!PT LDS RZ, [RZ] ;  /* 0x00000000fffff984 */ /* 0x000fe20000000800 */
[----:B------:R-:W-:Y:S01]  /*1bf40*/  @!PT LDS RZ, [RZ] ;  /* 0x00000000fffff984 */ /* 0x000fe20000000800 */
[----:B------:R-:W-:Y:S01]  /*1bf50*/  @!PT LDS RZ, [RZ] ;  /* 0x00000000fffff984 */ /* 0x000fe20000000800 */
[----:B------:R-:W-:Y:S02]  /*1bf60*/  @!P1 LDGSTS.E.BYPASS.LTC128B.128 [R241+0x16000], desc[UR4][R228.64+0x180] ;  /* 0x16000180e4f19fae */ /* 0x000fe4000b981a04 */
[----:B------:R-:W-:Y:S01]  /*1bf70*/  IMAD.IADD R220, R196, 0x1, R222 ;  /* 0x00000001c4dc7824 */ /* 0x000fe200078e02de */
[----:B------:R-:W-:Y:S01]  /*1bf80*/  SEL R167, R167, 0xffffffc0, !P0 ;  /* 0xffffffc0a7a77807 */ /* 0x000fe20004000000 */
[----:B------:R-:W-:Y:S01]  /*1bf90*/  @P1 STS.128 [R241+0x16000], RZ ;  /* 0x016000fff1001388 */ /* 0x000fe20000000c00 */
[----:B------:R-:W-:-:S03]  /*1bfa0*/  IMAD.IADD R214, R221, 0x1, R196 ;  /* 0x00000001ddd67824 */ /* 0x000fc600078e02c4 */
[----:B------:R-:W-:Y:S01]  /*1bfb0*/  @!PT LDS RZ, [RZ] ;  /* 0x00000000fffff984 */ /* 0x000fe20000000800 */
[----:B------:R-:W-:Y:S01]  /*1bfc0*/  @!PT LDS RZ, [RZ] ;  /* 0x00000000fffff984 */ /* 0x000fe20000000800 */
[----:B------:R-:W-:Y:S01]  /*1bfd0*/  @!PT LDS RZ, [RZ] ;  /* 0x00000000fffff984 */ /* 0x000fe20000000800 */
[----:B------:R-:W-:Y:S01]  /*1bfe0*/  @!P4 LDGSTS.E.BYPASS.LTC128B.128 [R241+0x10800], desc[UR4][R10.64] ;  /* 0x108000000af1cfae */ /* 0x000fe2000b981a04 */
[----:B------:R-:W-:Y:S02]  /*1bff0*/  IMAD.IADD R213, R167, 0x1, R222 ;  /* 0x00000001a7d57824 */ /* 0x000fe400078e02de */
[----:B------:R-:W-:Y:S01]  /*1c000*/  IMAD.IADD R167, R221, 0x1, R167 ;  /* 0x00000001dda77824 */ /* 0x000fe200078e02a7 */
[----:B------:R-:W-:Y:S01]  /*1c010*/  @P4 STS.128 [R241+0x10800], RZ ;  /* 0x010800fff1004388 */ /* 0x000fe20000000c00 */
[C---:B------:R-:W-:Y:S02]  /*1c020*/  IMAD.IADD R166, R196.reuse, 0x1, R213 ;  /* 0x00000001c4a67824 */ /* 0x040fe400078e02d5 */
        /* <DEDUP_REMOVED lines=60> */
[----:B------:R-:W5:Y:S04]  /*1c3f0*/  LDSM.16.M88.4 R184, [R221+0x9800] ;  /* 0x00980000ddb8783b */ /* 0x000f680000000200 */
[----:B------:R-:W-:Y:S04]  /*1c400*/  LDSM.16.M88.4 R192, [R220] ;  /* 0x00000000dcc0783b */ /* 0x000fe80000000200 */
[----:B------:R-:W5:Y:S04]  /*1c410*/  LDSM.16.M88.4 R12, [R214+0x8000] ;  /* 0x00800000d60c783b */ /* 0x000f680000000200 */
[----:B-1----:R-:W1:Y:S04]  /*1c420*/  LDSM.16.M88.4 R8, [R214+0x8800] ;  /* 0x00880000d608783b */ /* 0x002e680000000200 */
[----:B------:R-:W-:Y:S04]  /*1c430*/  LDSM.16.M88.4 R16, [R213] ;  /* 0x00000000d510783b */ /* 0x000fe80000000200 */
[----:B------:R-:W1:Y:S04]  /*1c440*/  LDSM.16.M88.4 R20, [R167+0x8000] ;  /* 0x00800000a714783b */ /* 0x000e680000000200 */
[----:B--2---:R-:W2:Y:S01]  /*1c450*/  LDSM.16.M88.4 R4, [R167+0x8800] ;  /* 0x00880000a704783b */ /* 0x004ea20000000200 */
[C---:B---3--:R-:W-:Y:S03]  /*1c460*/  HMMA.16816.F32.BF16 R180, R204.reuse, R176, RZ ;  /* 0x000000b0ccb4723c */ /* 0x048fe600000418ff */
[----:B------:R-:W3:Y:S04]  /*1c470*/  LDSM.16.M88.4 R208, [R214+0x9000] ;  /* 0x00900000d6d0783b */ /* 0x000ee80000000200 */
[----:B------:R-:W3:Y:S01]  /*1c480*/  LDSM.16.M88.4 R200, [R214+0x9800] ;  /* 0x00980000d6c8783b */ /* 0x000ee20000000200 */
[C---:B----4-:R-:W-:Y:S03]  /*1c490*/  HMMA.16816.F32.BF16 R172, R204.reuse, R168, RZ ;  /* 0x000000a8ccac723c */ /* 0x050fe600000418ff */
[----:B------:R-:W4:Y:S04]  /*1c4a0*/  LDSM.16.M88.4 R188, [R167+0x9000] ;  /* 0x00900000a7bc783b */ /* 0x000f280000000200 */
[----:B------:R-:W-:Y:S01]  /*1c4b0*/  LDSM.16.M88.4 R196, [R166] ;  /* 0x00000000a6c4783b */ /* 0x000fe20000000200 */
[C---:B------:R-:W-:Y:S03]  /*1c4c0*/  HMMA.16816.F32.BF16 R176, R204.reuse, R178, RZ ;  /* 0x000000b2ccb0723c */ /* 0x040fe600000418ff */
[----:B------:R-:W-:Y:S04]  /*1c4d0*/  LDSM.16.M88.4 R216, [R167+0xc000] ;  /* 0x00c00000a7d8783b */ /* 0x000fe80000000200 */
[----:B------:R-:W0:Y:S01]  /*1c4e0*/  LDGDEPBAR ;  /* 0x00000000000079af */ /* 0x000e220000000000 */
[C---:B------:R-:W-:Y:S08]  /*1c4f0*/  HMMA.16816.F32.BF16 R168, R204.reuse, R170, RZ ;  /* 0x000000aacca8723c */ /* 0x040ff000000418ff */
[C---:B-----5:R-:W-:Y:S08]  /*1c500*/  HMMA.16816.F32.BF16 R32, R204.reuse, R28, RZ ;  /* 0x0000001ccc20723c */ /* 0x060ff000000418ff */
[C---:B------:R-:W-:Y:S08]  /*1c510*/  HMMA.16816.F32.BF16 R28, R204.reuse, R30, RZ ;  /* 0x0000001ecc1c723c */ /* 0x040ff000000418ff */
[C---:B------:R-:W-:Y:S08]  /*1c520*/  HMMA.16816.F32.BF16 R24, R204.reuse, R184, RZ ;  /* 0x000000b8cc18723c */ /* 0x040ff000000418ff */
[----:B------:R-:W-:Y:S01]  /*1c530*/  HMMA.16816.F32.BF16 R204, R204, R186, RZ ;  /* 0x000000bacccc723c */ /* 0x000fe200000418ff */
[----:B------:R-:W5:Y:S07]  /*1c540*/  LDSM.16.M88.4 R184, [R167+0x9800] ;  /* 0x00980000a7b8783b */ /* 0x000f6e0000000200 */
[C---:B------:R-:W-:Y:S08]  /*1c550*/  HMMA.16816.F32.BF16 R180, R192.reuse, R12, R180 ;  /* 0x0000000cc0b4723c */ /* 0x040ff000000418b4 */
[C---:B------:R-:W-:Y:S01]  /*1c560*/  HMMA.16816.F32.BF16 R176, R192.reuse, R14, R176 ;  /* 0x0000000ec0b0723c */ /* 0x040fe200000418b0 */
[----:B------:R-:W-:Y:S07]  /*1c570*/  LDSM.16.M88.4 R12, [R165+0x8800] ;  /* 0x00880000a50c783b */ /* 0x000fee0000000200 */
[C---:B-1----:R-:W-:Y:S08]  /*1c580*/  HMMA.16816.F32.BF16 R172, R192.reuse, R8, R172 ;  /* 0x00000008c0ac723c */ /* 0x042ff000000418ac */
[----:B------:R-:W-:Y:S01]  /*1c590*/  HMMA.16816.F32.BF16 R168, R192, R10, R168 ;  /* 0x0000000ac0a8723c */ /* 0x000fe200000418a8 */
[----:B------:R-:W1:Y:S07]  /*1c5a0*/  LDSM.16.M88.4 R8, [R165+0x8000] ;  /* 0x00800000a508783b */ /* 0x000e6e0000000200 */
[C---:B------:R-:W-:Y:S08]  /*1c5b0*/  HMMA.16816.F32.BF16 R180, R16.reuse, R20, R180 ;  /* 0x0000001410b4723c */ /* 0x040ff000000418b4 */
[C---:B------:R-:W-:Y:S01]  /*1c5c0*/  HMMA.16816.F32.BF16 R176, R16.reuse, R22, R176 ;  /* 0x0000001610b0723c */ /* 0x040fe200000418b0 */
[----:B------:R-:W-:Y:S07]  /*1c5d0*/  LDSM.16.M88.4 R20, [R222+0x2000] ;  /* 0x00200000de14783b */ /* 0x000fee0000000200 */
[C---:B--2---:R-:W-:Y:S08]  /*1c5e0*/  HMMA.16816.F32.BF16 R172, R16.reuse, R4, R172 ;  /* 0x0000000410ac723c */ /* 0x044ff000000418ac */
[----:B------:R-:W-:Y:S01]  /*1c5f0*/  HMMA.16816.F32.BF16 R168, R16, R6, R168 ;  /* 0x0000000610a8723c */ /* 0x000fe200000418a8 */
[----:B------:R-:W2:Y:S07]  /*1c600*/  LDSM.16.M88.4 R4, [R221+0xa000] ;  /* 0x00a00000dd04783b */ /* 0x000eae0000000200 */
[C---:B---3--:R-:W-:Y:S08]  /*1c610*/  HMMA.16816.F32.BF16 R32, R192.reuse, R208, R32 ;  /* 0x000000d0c020723c */ /* 0x048ff00000041820 */
[C---:B------:R-:W-:Y:S01]  /*1c620*/  HMMA.16816.F32.BF16 R28, R192.reuse, R210, R28 ;  /* 0x000000d2c01c723c */ /* 0x040fe2000004181c */
[----:B------:R-:W3:Y:S07]  /*1c630*/  LDSM.16.M88.4 R208, [R165+0x9000] ;  /* 0x00900000a5d0783b */ /* 0x000eee0000000200 */
[C---:B------:R-:W-:Y:S08]  /*1c640*/  HMMA.16816.F32.BF16 R24, R192.reuse, R200, R24 ;  /* 0x000000c8c018723c */ /* 0x040ff00000041818 */
[----:B------:R-:W-:Y:S01]  /*1c650*/  HMMA.16816.F32.BF16 R204, R192, R202, R204 ;  /* 0x000000cac0cc723c */ /* 0x000fe200000418cc */
[----:B------:R-:W3:Y:S04]  /*1c660*/  LDSM.16.M88.4 R200, [R165+0x9800] ;  /* 0x00980000a5c8783b */ /* 0x000ee80000000200 */
[----:B------:R-:W3:Y:S03]  /*1c670*/  LDSM.16.M88.4 R192, [R221+0xa800] ;  /* 0x00a80000ddc0783b */ /* 0x000ee60000000200 */
[C---:B----4-:R-:W-:Y:S08]  /*1c680*/  HMMA.16816.F32.BF16 R32, R16.reuse, R188, R32 ;  /* 0x000000bc1020723c */ /* 0x050ff00000041820 */
[C---:B------:R-:W-:Y:S01]  /*1c690*/  HMMA.16816.F32.BF16 R28, R16.reuse, R190, R28 ;  /* 0x000000be101c723c */ /* 0x040fe2000004181c */
[----:B------:R-:W4:Y:S07]  /*1c6a0*/  LDSM.16.M88.4 R188, [R221+0xb000] ;  /* 0x00b00000ddbc783b */ /* 0x000f2e0000000200 */
[C---:B-----5:R-:W-:Y:S08]  /*1c6b0*/  HMMA.16816.F32.BF16 R24, R16.reuse, R184, R24 ;  /* 0x000000b81018723c */ /* 0x060ff00000041818 */
[----:B------:R-:W-:Y:S01]  /*1c6c0*/  HMMA.16816.F32.BF16 R204, R16, R186, R204 ;  /* 0x000000ba10cc723c */ /* 0x000fe200000418cc */
[----:B------:R-:W5:Y:S04]  /*1c6d0*/  LDSM.16.M88.4 R184, [R221+0xb800] ;  /* 0x00b80000ddb8783b */ /* 0x000f680000000200 */
[----:B------:R-:W-:Y:S03]  /*1c6e0*/  LDSM.16.M88.4 R16, [R214+0xa000] ;  /* 0x00a00000d610783b */ /* 0x000fe60000000200 */
[C---:B-1----:R-:W-:Y:S08]  /*1c6f0*/  HMMA.16816.F32.BF16 R180, R196.reuse, R8, R180 ;  /* 0x00000008c4b4723c */ /* 0x042ff000000418b4 */
[C---:B------:R-:W-:Y:S01]  /*1c700*/  HMMA.16816.F32.BF16 R176, R196.reuse, R10, R176 ;  /* 0x0000000ac4b0723c */ /* 0x040fe200000418b0 */
[----:B------:R-:W1:Y:S07]  /*1c710*/  LDSM.16.M88.4 R8, [R220+0x2000] ;  /* 0x00200000dc08783b */ /* 0x000e6e0000000200 */
[C---:B------:R-:W-:Y:S08]  /*1c720*/  HMMA.16816.F32.BF16 R172, R196.reuse, R12, R172 ;  /* 0x0000000cc4ac723c */ /* 0x040ff000000418ac */
[----:B------:R-:W-:Y:S01]  /*1c730*/  HMMA.16816.F32.BF16 R168, R196, R14, R168 ;  /* 0x0000000ec4a8723c */ /* 0x000fe200000418a8 */
[----:B------:R-:W1:Y:S07]  /*1c740*/  LDSM.16.M88.4 R12, [R214+0xa800] ;  /* 0x00a80000d60c783b */ /* 0x000e6e0000000200 */
        /* <DEDUP_REMOVED lines=9> */
[----:B------:R-:W-:Y:S03]  /*1c7e0*/  LDSM.16.M88.4 R200, [R165+0xb000] ;  /* 0x00b00000a5c8783b */ /* 0x000fe60000000200 */
        /* <DEDUP_REMOVED lines=23> */
[C---:B-1----:R-:W-:Y:S08]  /*1c960*/  HMMA.16816.F32.BF16 R180, R16.reuse, R192, R180 ;  /* 0x000000c010b4723c */ /* 0x042ff000000418b4 */
        /* <DEDUP_REMOVED lines=24> */
[----:B------:R-:W4:Y:S03]  /*1caf0*/  LDSM.16.M88.4 R4, [R214+0xd000] ;  /* 0x00d00000d604783b */ /* 0x000f260000000200 */
[C---:B--2---:R-:W-:Y:S08]  /*1cb00*/  HMMA.16816.F32.BF16 R180, R12.reuse, R196, R180 ;  /* 0x000000c40cb4723c */ /* 0x044ff000000418b4 */
        /* <DEDUP_REMOVED lines=19> */
[C---:B------:R-:W-:Y:S01]  /*1cc40*/  HMMA.16816.F32.BF16 R28, R8.reuse, R6, R28 ;  /* 0x00000006081c723c */ /* 0x040fe2000004181c */
[----:B------:R-:W1:Y:S07]  /*1cc50*/  LDSM.16.M88.4 R4, [R166+0x4000] ;  /* 0x00400000a604783b */ /* 0x000e6e0000000200 */
[C---:B--2---:R-:W-:Y:S08]  /*1cc60*/  HMMA.16816.F32.BF16 R24, R8.reuse, R12, R24 ;  /* 0x0000000c0818723c */ /* 0x044ff00000041818 */
[----:B------:R-:W-:Y:S01]  /*1cc70*/  HMMA.16816.F32.BF16 R204, R8, R14, R204 ;  /* 0x0000000e08cc723c */ /* 0x000fe200000418cc */
[----:B------:R-:W2:Y:S04]  /*1cc80*/  LDSM.16.M88.4 R12, [R165+0xd000] ;  /* 0x00d00000a50c783b */ /* 0x000ea80000000200 */
[----:B------:R-:W4:Y:S03]  /*1cc90*/  LDSM.16.M88.4 R8, [R165+0xd800] ;  /* 0x00d80000a508783b */ /* 0x000f260000000200 */
[C---:B-----5:R-:W-:Y:S08]  /*1cca0*/  HMMA.16816.F32.BF16 R180, R20.reuse, R216, R180 ;  /* 0x000000d814b4723c */ /* 0x060ff000000418b4 */
        /* <DEDUP_REMOVED lines=8> */
[C---:B---3--:R-:W-:Y:S08]  /*1cd30*/  HMMA.16816.F32.BF16 R24, R20.reuse, R184, R24 ;  /* 0x000000b81418723c */ /* 0x048ff00000041818 */
[----:B------:R-:W-:Y:S01]  /*1cd40*/  HMMA.16816.F32.BF16 R204, R20, R186, R204 ;  /* 0x000000ba14cc723c */ /* 0x000fe200000418cc */
[----:B------:R-:W3:Y:S04]  /*1cd50*/  LDSM.16.M88.4 R184, [R221+0xf000] ;  /* 0x00f00000ddb8783b */ /* 0x000ee80000000200 */
[----:B------:R-:W5:Y:S03]  /*1cd60*/  LDSM.16.M88.4 R20, [R221+0xf800] ;  /* 0x00f80000dd14783b */ /* 0x000f660000000200 */
[C---:B-1----:R-:W-:Y:S08]  /*1cd70*/  HMMA.16816.F32.BF16 R180, R4.reuse, R200, R180 ;  /* 0x000000c804b4723c */ /* 0x042ff000000418b4 */
[C---:B------:R-:W-:Y:S01]  /*1cd80*/  HMMA.16816.F32.BF16 R176, R4.reuse, R202, R176 ;  /* 0x000000ca04b0723c */ /* 0x040fe200000418b0 */
[----:B------:R-:W-:Y:S07]  /*1cd90*/  LDSM.16.M88.4 R200, [R213+0x6000] ;  /* 0x00600000d5c8783b */ /* 0x000fee0000000200 */
[C---:B------:R-:W-:Y:S08]  /*1cda0*/  HMMA.16816.F32.BF16 R172, R4.reuse, R196, R172 ;  /* 0x000000c404ac723c */ /* 0x040ff000000418ac */
[C---:B------:R-:W-:Y:S01]  /*1cdb0*/  HMMA.16816.F32.BF16 R168, R4.reuse, R198, R168 ;  /* 0x000000c604a8723c */ /* 0x040fe200000418a8 */
[----:B------:R-:W-:Y:S07]  /*1cdc0*/  LDSM.16.M88.4 R196, [R167+0xe000] ;  /* 0x00e00000a7c4783b */ /* 0x000fee0000000200 */
[C---:B--2---:R-:W-:Y:S08]  /*1cdd0*/  HMMA.16816.F32.BF16 R32, R4.reuse, R12, R32 ;  /* 0x0000000c0420723c */ /* 0x044ff00000041820 */
[C---:B------:R-:W-:Y:S01]  /*1cde0*/  HMMA.16816.F32.BF16 R28, R4.reuse, R14, R28 ;  /* 0x0000000e041c723c */ /* 0x040fe2000004181c */
[----:B------:R-:W-:Y:S07]  /*1cdf0*/  LDSM.16.M88.4 R12, [R214+0xe000] ;  /* 0x00e00000d60c783b */ /* 0x000fee0000000200 */
[C---:B----4-:R-:W-:Y:S08]  /*1ce00*/  HMMA.16816.F32.BF16 R24, R4.reuse, R8, R24 ;  /* 0x000000080418723c */ /* 0x050ff00000041818 */
[----:B------:R-:W-:Y:S01]  /*1ce10*/  HMMA.16816.F32.BF16 R204, R4, R10, R204 ;  /* 0x0000000a04cc723c */ /* 0x000fe200000418cc */
[----:B------:R-:W1:Y:S04]  /*1ce20*/  LDSM.16.M88.4 R4, [R214+0xf000] ;  /* 0x00f00000d604783b */ /* 0x000e680000000200 */
[----:B------:R-:W2:Y:S03]  /*1ce30*/  LDSM.16.M88.4 R8, [R214+0xe800] ;  /* 0x00e80000d608783b */ /* 0x000ea60000000200 */
[C---:B---3--:R-:W-:Y:S08]  /*1ce40*/  HMMA.16816.F32.BF16 R32, R16.reuse, R184, R32 ;  /* 0x000000b81020723c */ /* 0x048ff00000041820 */
[C---:B------:R-:W-:Y:S01]  /*1ce50*/  HMMA.16816.F32.BF16 R28, R16.reuse, R186, R28 ;  /* 0x000000ba101c723c */ /* 0x040fe2000004181c */
[----:B------:R-:W3:Y:S07]  /*1ce60*/  LDSM.16.M88.4 R184, [R167+0xf800] ;  /* 0x00f80000a7b8783b */ /* 0x000eee0000000200 */
[C---:B------:R-:W-:Y:S08]  /*1ce70*/  HMMA.16816.F32.BF16 R180, R16.reuse, R192, R180 ;  /* 0x000000c010b4723c */ /* 0x040ff000000418b4 */
[C---:B------:R-:W-:Y:S01]  /*1ce80*/  HMMA.16816.F32.BF16 R176, R16.reuse, R194, R176 ;  /* 0x000000c210b0723c */ /* 0x040fe200000418b0 */
[----:B------:R-:W4:Y:S07]  /*1ce90*/  LDSM.16.M88.4 R192, [R167+0xe800] ;  /* 0x00e80000a7c0783b */ /* 0x000f2e0000000200 */
        /* <DEDUP_REMOVED lines=12> */
[----:B------:R-:W5:Y:S07]  /*1cf60*/  LDSM.16.M88.4 R12, [R165+0xe800] ;  /* 0x00e80000a50c783b */ /* 0x000f6e0000000200 */
[C---:B--2---:R-:W-:Y:S08]  /*1cf70*/  HMMA.16816.F32.BF16 R172, R208.reuse, R8, R172 ;  /* 0x00000008d0ac723c */ /* 0x044ff000000418ac */
[----:B------:R-:W-:Y:S01]  /*1cf80*/  HMMA.16816.F32.BF16 R168, R208, R10, R168 ;  /* 0x0000000ad0a8723c */ /* 0x000fe200000418a8 */
[----:B------:R-:W2:Y:S01]  /*1cf90*/  LDSM.16.M88.4 R8, [R165+0xf000] ;  /* 0x00f00000a508783b */ /* 0x000ea20000000200 */
[----:B------:R-:W-:-:S06]  /*1cfa0*/  DEPBAR.LE SB0, 0x0 ;  /* 0x000080000000791a */ /* 0x000fcc0000000000 */
[C---:B------:R-:W-:Y:S08]  /*1cfb0*/  HMMA.16816.F32.BF16 R24, R208.reuse, R216, R24 ;  /* 0x000000d8d018723c */ /* 0x040ff00000041818 */
[----:B------:R-:W-:Y:S08]  /*1cfc0*/  HMMA.16816.F32.BF16 R204, R208, R218, R204 ;  /* 0x000000dad0cc723c */ /* 0x000ff000000418cc */
[C---:B------:R-:W-:Y:S08]  /*1cfd0*/  HMMA.16816.F32.BF16 R180, R200.reuse, R196, R180 ;  /* 0x000000c4c8b4723c */ /* 0x040ff000000418b4 */
[C---:B---3--:R-:W-:Y:S08]  /*1cfe0*/  HMMA.16816.F32.BF16 R24, R200.reuse, R184, R24 ;  /* 0x000000b8c818723c */ /* 0x048ff00000041818 */
[C---:B------:R-:W-:Y:S08]  /*1cff0*/  HMMA.16816.F32.BF16 R176, R200.reuse, R198, R176 ;  /* 0x000000c6c8b0723c */ /* 0x040ff000000418b0 */
[C---:B----4-:R-:W-:Y:S08]  /*1d000*/  HMMA.16816.F32.BF16 R172, R200.reuse, R192, R172 ;  /* 0x000000c0c8ac723c */ /* 0x050ff000000418ac */
[C---:B------:R-:W-:Y:S08]  /*1d010*/  HMMA.16816.F32.BF16 R168, R200.reuse, R194, R168 ;  /* 0x000000c2c8a8723c */ /* 0x040ff000000418a8 */
[C---:B------:R-:W-:Y:S08]  /*1d020*/  HMMA.16816.F32.BF16 R32, R200.reuse, R188, R32 ;  /* 0x000000bcc820723c */ /* 0x040ff00000041820 */
[C---:B------:R-:W-:Y:S08]  /*1d030*/  HMMA.16816.F32.BF16 R28, R200.reuse, R190, R28 ;  /* 0x000000bec81c723c */ /* 0x040ff0000004181c */
[----:B------:R-:W-:Y:S08]  /*1d040*/  HMMA.16816.F32.BF16 R204, R200, R186, R204 ;  /* 0x000000bac8cc723c */ /* 0x000ff000000418cc */
[C---:B-1----:R-:W-:Y:S08]  /*1d050*/  HMMA.16816.F32.BF16 R24, R20.reuse, R4, R24 ;  /* 0x000000041418723c */ /* 0x042ff00000041818 */
[C---:B------:R-:W-:Y:S08]  /*1d060*/  HMMA.16816.F32.BF16 R180, R20.reuse, R16, R180 ;  /* 0x0000001014b4723c */ /* 0x040ff000000418b4 */
[C---:B------:R-:W-:Y:S08]  /*1d070*/  HMMA.16816.F32.BF16 R176, R20.reuse, R18, R176 ;  /* 0x0000001214b0723c */ /* 0x040ff000000418b0 */
[C---:B-----5:R-:W-:Y:S08]  /*1d080*/  HMMA.16816.F32.BF16 R172, R20.reuse, R12, R172 ;  /* 0x0000000c14ac723c */ /* 0x060ff000000418ac */
[C---:B------:R-:W-:Y:S08]  /*1d090*/  HMMA.16816.F32.BF16 R168, R20.reuse, R14, R168 ;  /* 0x0000000e14a8723c */ /* 0x040ff000000418a8 */
[C---:B--2---:R-:W-:Y:S08]  /*1d0a0*/  HMMA.16816.F32.BF16 R32, R20.reuse, R8, R32 ;  /* 0x000000081420723c */ /* 0x044ff00000041820 */
[C---:B------:R-:W-:Y:S08]  /*1d0b0*/  HMMA.16816.F32.BF16 R28, R20.reuse, R10, R28 ;  /* 0x0000000a141c723c */ /* 0x040ff0000004181c */
[----:B------:R-:W-:Y:S01]  /*1d0c0*/  HMMA.16816.F32.BF16 R4, R20, R6, R204 ;  /* 0x000000061404723c */ /* 0x000fe200000418cc */
[----:B------:R-:W-:Y:S06]  /*1d0d0*/  BAR.SYNC.DEFER_BLOCKING 0x0 ;  /* 0x0000000000007b1d */ /* 0x000fec0000010000 */
[----:B------:R-:W-:-:S13]  /*1d0e0*/  BRA.U !UP1, `(.L_x_2254) ;  /* 0x0000000909947547 */ /* 0x000fda000b800000 */
[----:B------:R-:W-:Y:S05]  /*1d0f0*/  BRA.U !UP0, `(.L_x_2255) ;  /* 0x0000000508007547 */ /* 0x000fea000b800000 */
[----:B------:R-:W1:Y:S01]  /*1d100*/  LDC R10, c[0x0][0x4f0] ;  /* 0x00013c00ff0a7b82 */ /* 0x000e620000000800 */
[----:B------:R-:W-:Y:S02]  /*1d110*/  USHF.L.U32 UR8, UR31, 0x6, URZ ;  /* 0x000000061f087899 */ /* 0x000fe400080006ff */
[----:B------:R-:W-:Y:S01]  /*1d120*/  UIADD3 UR14, UPT, UPT, UR14, -0x80, URZ ;  /* 0xffffff800e0e7890 */ /* 0x000fe2000fffe0ff */
[----:B------:R-:W2:Y:S03]  /*1d130*/  LDCU.64 UR10, c[0x0][0x3b8] ;  /* 0x00007700ff0a77ac */ /* 0x000ea60008000a00 */
        /* <DEDUP_REMOVED lines=46> */
[----:B--2---:R-:W-:Y:S01]  /*1d420*/  IMAD.WIDE.U32 R12, R10, UR10, RZ ;  /* 0x0000000a0a0c7c25 */ /* 0x004fe2000f8e00ff */
[----:B------:R-:W-:-:S05]  /*1d430*/  SHF.R.S32.HI R9, RZ, 0x1f, R10 ;  /* 0x0000001fff097819 */ /* 0x000fca000001140a */
[----:B------:R-:W-:-:S04]  /*1d440*/  IMAD R9, R9, UR10, RZ ;  /* 0x0000000a09097c24 */ /* 0x000fc8000f8e02ff */
[----:B------:R-:W-:-:S04]  /*1d450*/  IMAD R9, R10, UR11, R9 ;  /* 0x0000000b0a097c24 */ /* 0x000fc8000f8e0209 */
[----:B------:R-:W-:Y:S01]  /*1d460*/  IMAD.IADD R13, R13, 0x1, R9 ;  /* 0x000000010d0d7824 */ /* 0x000fe200078e0209 */
[----:B---3--:R-:W-:-:S04]  /*1d470*/  IADD3 R8, PT, PT, R11, -R8, RZ ;  /* 0x800000080b087210 */ /* 0x008fc80007ffe0ff */
        /* <DEDUP_REMOVED lines=8> */
.L_x_2255:
        /* <DEDUP_REMOVED lines=8> */
.L_x_2256:
[----:B------:R-:W1:Y:S01]  /*1d580*/  LDCU UR9, c[0x0][0x3bc] ;  /* 0x00007780ff0977ac */ /* 0x000e620008000800 */
[----:B------:R-:W-:Y:S01]  /*1d590*/  @!P2 IMAD.MOV.U32 R8, RZ, RZ, R226 ;  /* 0x000000ffff08a224 */ /* 0x000fe200078e00e2 */
[----:B------:R-:W-:Y:S01]  /*1d5a0*/  @!PT LDS RZ, [RZ] ;  /* 0x00000000fffff984 */ /* 0x000fe20000000800 */
[----:B------:R-:W-:Y:S01]  /*1d5b0*/  @!PT LDS RZ, [RZ] ;  /* 0x00000000fffff984 */ /* 0x000fe20000000800 */
[----:B------:R-:W-:Y:S01]  /*1d5c0*/  @!PT LDS RZ, [RZ] ;  /* 0x00000000fffff984 */ /* 0x000fe20000000800 */
[----:B------:R2:W-:Y:S01]  /*1d5d0*/  @!P4 LDGSTS.E.BYPASS.LTC128B.128 [R241+0x8000], desc[UR4][R226.64] ;  /* 0x08000000e2f1cfae */ /* 0x0005e2000b981a04 */
[----:B------:R-:W-:Y:S01]  /*1d5e0*/  @!P2 IMAD.MOV.U32 R9, RZ, RZ, R227 ;  /* 0x000000ffff09a224 */ /* 0x000fe200078e00e3 */
[----:B------:R-:W-:Y:S02]  /*1d5f0*/  USHF.L.U32 UR8, UR10, 0x5, URZ ;  /* 0x000000050a087899 */ /* 0x000fe400080006ff */
[----:B------:R2:W-:Y:S04]  /*1d600*/  @P4 STS.128 [R241+0x8000], RZ ;  /* 0x008000fff1004388 */ /* 0x0005e80000000c00 */
[----:B------:R-:W-:Y:S01]  /*1d610*/  IADD3 R14, P0, PT, R226, UR8, RZ ;  /* 0x00000008e20e7c10 */ /* 0x000fe2000ff1e0ff */
[----:B------:R-:W-:Y:S01]  /*1d620*/  @!PT LDS RZ, [RZ] ;  /* 0x00000000fffff984 */ /* 0x000fe20000000800 */
[----:B------:R-:W-:Y:S01]  /*1d630*/  @!PT LDS RZ, [RZ] ;  /* 0x00000000fffff984 */ /* 0x000fe20000000800 */
[----:B------:R-:W-:Y:S01]  /*1d640*/  @!PT LDS RZ, [RZ] ;  /* 0x00000000fffff984 */ /* 0x000fe20000000800 */
[----:B------:R2:W-:Y:S04]  /*1d650*/  @!P3 LDGSTS.E.BYPASS.LTC128B.128 [R241+0xa000], desc[UR4][R226.64+0x80] ;  /* 0x0a000080e2f1bfae */ /* 0x0005e8000b981a04 */
[----:B------:R2:W-:Y:S01]  /*1d660*/  @P3 STS.128 [R241+0xa000], RZ ;  /* 0x00a000fff1003388 */ /* 0x0005e20000000c00 */
[----:B-1----:R-:W-:-:S03]  /*1d670*/  USHF.L.U64.HI UR9, UR10, 0x5, UR9 ;  /* 0x000000050a097899 */ /* 0x002fc60008010209 */
[----:B------:R-:W-:Y:S01]  /*1d680*/  @!PT LDS RZ, [RZ] ;  /* 0x00000000fffff984 */ /* 0x000fe20000000800 */
[----:B------:R-:W-:Y:S01]  /*1d690*/  @!PT LDS RZ, [RZ] ;  /* 0x00000000fffff984 */ /* 0x000fe20000000800 */
[----:B------:R-:W-:Y:S01]  /*1d6a0*/  @!PT LDS RZ, [RZ] ;  /* 0x00000000fffff984 */ /* 0x000fe20000000800 */
[----:B------:R2:W-:Y:S04]  /*1d6b0*/  @!P2 LDGSTS.E.BYPASS.LTC128B.128 [R241+0xc000], desc[UR4][R8.64+0x100] ;  /* 0x0c00010008f1afae */ /* 0x0005e8000b981a04 */
        /* <DEDUP_REMOVED lines=8> */
[----:B------:R2:W-:Y:S01]  /*1d740*/  @P1 STS.128 [R241+0xe000], RZ ;  /* 0x00e000fff1001388 */ /* 0x0005e20000000c00 */
[----:B------:R-:W-:-:S03]  /*1d750*/  IADD3 R10, P0, PT, R12, UR8, RZ ;  /* 0x000000080c0a7c10 */ /* 0x000fc6000ff1e0ff */
[----:B------:R-:W-:Y:S01]  /*1d760*/  @!PT LDS RZ, [RZ] ;  /* 0x00000000fffff984 */ /* 0x000fe20000000800 */
[----:B------:R-:W-:Y:S01]  /*1d770*/  @!PT LDS RZ, [RZ] ;  /* 0x00000000fffff984 */ /* 0x000fe20000000800 */
[----:B------:R-:W-:Y:S01]  /*1d780*/  @!PT LDS RZ, [RZ] ;  /* 0x00000000fffff984 */ /* 0x000fe20000000800 */
[----:B------:R2:W-:Y:S01]  /*1d790*/  @!P4 LDGSTS.E.BYPASS.LTC128B.128 [R241+0x8800], desc[UR4][R14.64] ;  /* 0x088000000ef1cfae */ /* 0x0005e2000b981a04 */
[----:B------:R-:W-:-:S03]  /*1d7a0*/  IADD3.X R11, PT, PT, R13, UR9, RZ, P0, !PT ;  /* 0x000000090d0b7c10 */ /* 0x000fc600087fe4ff */
        /* <DEDUP_REMOVED lines=57> */
.L_x_2254:
[----:B--2---:R-:W-:Y:S01]  /*1db40*/  SHF.L.U32 R11, R2, 0x1, RZ ;  /* 0x00000001020b7819 */ /* 0x004fe200000006ff */
[----:B------:R-:W-:Y:S01]  /*1db50*/  USHF.L.U32 UR4, UR22, 0x6, URZ ;  /* 0x0000000616047899 */ /* 0x000fe200080006ff */
[----:B------:R-:W-:Y:S01]  /*1db60*/  IADD3 R9, PT, PT, R233, 0x8, RZ ;  /* 0x00000008e9097810 */ /* 0x000fe20007ffe0ff */
[----:B------:R-:W-:Y:S01]  /*1db70*/  UISETP.GT.AND UP0, UPT, UR31, UR7, UPT ;  /* 0x000000071f00728c */ /* 0x000fe2000bf04270 */
[----:B------:R-:W-:Y:S02]  /*1db80*/  LOP3.LUT R11, R11, 0x6, RZ, 0xc0, !PT ;  /* 0x000000060b0b7812 */ /* 0x000fe400078ec0ff */
[----:B------:R-:W-:Y:S02]  /*1db90*/  IADD3 R196, PT, PT, R215, 0x10040, RZ ;  /* 0x00010040d7c47810 */ /* 0x000fe40007ffe0ff */
[----:B------:R-:W-:-:S04]  /*1dba0*/  LOP3.LUT R11, R11, UR4, RZ, 0xfc, !PT ;  /* 0x000000040b0b7c12 */ /* 0x000fc8000f8efcff */
[C---:B------:R-:W-:Y:S01]  /*1dbb0*/  IADD3 R10, PT, PT, R11.reuse, -0x80, RZ ;  /* 0xffffff800b0a7810 */ /* 0x040fe20007ffe0ff */
[----:B------:R-:W1:Y:S01]  /*1dbc0*/  LDCU UR4, c[0x0][0x45c] ;  /* 0x00008b80ff0477ac */ /* 0x000e620008000800 */
[----:B------:R-:W-:Y:S02]  /*1dbd0*/  IADD3 R8, PT, PT, R11, -0x7f, RZ ;  /* 0xffffff810b087810 */ /* 0x000fe40007ffe0ff */
[-C--:B------:R-:W-:Y:S01]  /*1dbe0*/  ISETP.GT.AND P2, PT, R233, R10.reuse, PT ;  /* 0x0000000ae900720c */ /* 0x080fe20003f44270 */
[----:B------:R-:W-:Y:S01]  /*1dbf0*/  @UP0 UIADD3 UR22, UPT, UPT, UR22, -0x3, URZ ;  /* 0xfffffffd16160890 */ /* 0x000fe2000fffe0ff */
[----:B------:R-:W-:Y:S02]  /*1dc00*/  ISETP.GT.AND P4, PT, R9, R10, PT ;  /* 0x0000000a0900720c */ /* 0x000fe40003f84270 */
[C---:B------:R-:W-:Y:S02]  /*1dc10*/  ISETP.GE.AND P6, PT, R10.reuse, R232, PT ;  /* 0x000000e80a00720c */ /* 0x040fe40003fc6270 */
[----:B------:R-:W-:-:S02]  /*1dc20*/  ISETP.GE.AND P0, PT, R10, R224, PT ;  /* 0x000000e00a00720c */ /* 0x000fc40003f06270 */
[----:B------:R-:W-:Y:S02]  /*1dc30*/  FSEL R18, R180, -INF , !P2 ;  /* 0xff800000b4127808 */ /* 0x000fe40005000000 */
[----:B------:R-:W-:Y:S02]  /*1dc40*/  ISETP.GT.AND P1, PT, R233, R8, PT ;  /* 0x00000008e900720c */ /* 0x000fe40003f24270 */
[C---:B------:R-:W-:Y:S02]  /*1dc50*/  ISETP.GE.AND P5, PT, R8.reuse, R232, PT ;  /* 0x000000e80800720c */ /* 0x040fe40003fa6270 */
[----:B------:R-:W-:Y:S02]  /*1dc60*/  ISETP.GT.AND P3, PT, R9, R8, PT ;  /* 0x000000080900720c */ /* 0x000fe40003f64270 */
[----:B------:R-:W-:Y:S02]  /*1dc70*/  ISETP.GE.AND P2, PT, R8, R224, PT ;  /* 0x000000e00800720c */ /* 0x000fe40003f46270 */
        /* <DEDUP_REMOVED lines=10> */
[----:B------:R-:W-:Y:S02]  /*1dd20*/  IADD3 R12, PT, PT, R11, -0x77, RZ ;  /* 0xffffff890b0c7810 */ /* 0x000fe40007ffe0ff */
[----:B------:R-:W-:Y:S02]  /*1dd30*/  FSEL R16, R16, -INF , !P5 ;  /* 0xff80000010107808 */ /* 0x000fe40006800000 */
[----:B------:R-:W-:-:S02]  /*1dd40*/  FSEL R8, R8, -INF , !P2 ;  /* 0xff80000008087808 */ /* 0x000fc40005000000 */
        /* <DEDUP_REMOVED lines=17> */
[----:B------:R-:W-:-:S02]  /*1de60*/  ISETP.GT.AND P4, PT, R9, R13, PT ;  /* 0x0000000d0900720c */ /* 0x000fc40003f84270 */
[----:B------:R-:W-:Y:S02]  /*1de70*/  FSEL R20, R20, -INF , !P5 ;  /* 0xff80000014147808 */ /* 0x000fe40006800000 */
[----:B------:R-:W-:Y:S02]  /*1de80*/  ISETP.GT.AND P2, PT, R233, R13, PT ;  /* 0x0000000de900720c */ /* 0x000fe40003f44270 */
[----:B------:R-:W-:Y:S02]  /*1de90*/  FSEL R172, R172, -INF , !P1 ;  /* 0xff800000acac7808 */ /* 0x000fe40004800000 */
[----:B------:R-:W-:Y:S02]  /*1dea0*/  FSEL R174, R174, -INF , !P3 ;  /* 0xff800000aeae7808 */ /* 0x000fe40005800000 */
[C---:B------:R-:W-:Y:S02]  /*1deb0*/  ISETP.GE.AND P5, PT, R13.reuse, R232, PT ;  /* 0x000000e80d00720c */ /* 0x040fe40003fa6270 */
[----:B------:R-:W-:-:S02]  /*1dec0*/  ISETP.GE.AND P1, PT, R13, R224, PT ;  /* 0x000000e00d00720c */ /* 0x000fc40003f26270 */
[----:B------:R-:W-:Y:S02]  /*1ded0*/  IADD3 R15, PT, PT, R11, -0x68, RZ ;  /* 0xffffff980b0f7810 */ /* 0x000fe40007ffe0ff */
[----:B------:R-:W-:Y:S02]  /*1dee0*/  FSEL R175, R175, -INF , !P4 ;  /* 0xff800000afaf7808 */ /* 0x000fe40006000000 */
[----:B------:R-:W-:Y:S02]  /*1def0*/  IADD3 R13, PT, PT, R11, -0x67, RZ ;  /* 0xffffff990b0d7810 */ /* 0x000fe40007ffe0ff */
[----:B------:R-:W-:Y:S02]  /*1df00*/  FSEL R192, R172, -INF , !P6 ;  /* 0xff800000acc07808 */ /* 0x000fe40007000000 */
[----:B------:R-:W-:Y:S02]  /*1df10*/  FSEL R173, R173, -INF , !P2 ;  /* 0xff800000adad7808 */ /* 0x000fe40005000000 */
[----:B------:R-:W-:-:S02]  /*1df20*/  FSEL R234, R174, -INF , !P0 ;  /* 0xff800000aeea7808 */ /* 0x000fc40004000000 */
[-C--:B------:R-:W-:Y:S02]  /*1df30*/  ISETP.GT.AND P6, PT, R233, R15.reuse, PT ;  /* 0x0000000fe900720c */ /* 0x080fe40003fc4270 */
[----:B------:R-:W-:Y:S02]  /*1df40*/  ISETP.GE.AND P3, PT, R15, R232, PT ;  /* 0x000000e80f00720c */ /* 0x000fe40003f66270 */
[----:B------:R-:W-:Y:S02]  /*1df50*/  ISETP.GT.AND P0, PT, R9, R15, PT ;  /* 0x0000000f0900720c */ /* 0x000fe40003f04270 */
[----:B------:R-:W-:Y:S02]  /*1df60*/  ISETP.GE.AND P2, PT, R15, R224, PT ;  /* 0x000000e00f00720c */ /* 0x000fe40003f46270 */
[----:B------:R-:W-:Y:S02]  /*1df70*/  FSEL R194, R175, -INF , !P1 ;  /* 0xff800000afc27808 */ /* 0x000fe40004800000 */
[----:B------:R-:W-:-:S02]  /*1df80*/  ISETP.GT.AND P4, PT, R233, R13, PT ;  /* 0x0000000de900720c */ /* 0x000fc40003f84270 */
[----:B------:R-:W-:Y:S02]  /*1df90*/  ISETP.GT.AND P1, PT, R9, R13, PT ;  /* 0x0000000d0900720c */ /* 0x000fe40003f24270 */
[----:B------:R-:W-:Y:S02]  /*1dfa0*/  IADD3 R15, PT, PT, R11, -0x60, RZ ;  /* 0xffffffa00b0f7810 */ /* 0x000fe40007ffe0ff */
[----:B------:R-:W-:Y:S02]  /*1dfb0*/  FSEL R238, R173, -INF , !P5 ;  /* 0xff800000adee7808 */ /* 0x000fe40006800000 */
[----:B------:R-:W-:Y:S02]  /*1dfc0*/  FSEL R168, R168, -INF , !P6 ;  /* 0xff800000a8a87808 */ /* 0x000fe40007000000 */
[----:B------:R-:W-:Y:S02]  /*1dfd0*/  FSEL R170, R170, -INF , !P0 ;  /* 0xff800000aaaa7808 */ /* 0x000fe40004000000 */
[----:B------:R-:W-:-:S02]  /*1dfe0*/  ISETP.GE.AND P5, PT, R13, R232, PT ;  /* 0x000000e80d00720c */ /* 0x000fc40003fa6270 */
[----:B------:R-:W-:Y:S02]  /*1dff0*/  ISETP.GE.AND P6, PT, R13, R224, PT ;  /* 0x000000e00d00720c */ /* 0x000fe40003fc6270 */
[----:B------:R-:W-:Y:S02]  /*1e000*/  ISETP.GT.AND P0, PT, R233, R15, PT ;  /* 0x0000000fe900720c */ /* 0x000fe40003f04270 */
[----:B------:R-:W-:Y:S02]  /*1e010*/  FSEL R169, R169, -INF , !P4 ;  /* 0xff800000a9a97808 */ /* 0x000fe40006000000 */
[----:B------:R-:W-:Y:S02]  /*1e020*/  FSEL R166, R171, -INF , !P1 ;  /* 0xff800000aba67808 */ /* 0x000fe40004800000 */
[----:B------:R-:W-:Y:S02]  /*1e030*/  IADD3 R13, PT, PT, R11, -0x5f, RZ ;  /* 0xffffffa10b0d7810 */ /* 0x000fe40007ffe0ff */
[----:B------:R-:W-:-:S02]  /*1e040*/  FSEL R190, R169, -INF , !P5 ;  /* 0xff800000a9be7808 */ /* 0x000fc40006800000 */
[----:B------:R-:W-:Y:S02]  /*1e050*/  FSEL R166, R166, -INF , !P6 ;  /* 0xff800000a6a67808 */ /* 0x000fe40007000000 */
[----:B------:R-:W-:Y:S02]  /*1e060*/  FSEL R32, R32, -INF , !P0 ;  /* 0xff80000020207808 */ /* 0x000fe40004000000 */
[----:B------:R-:W-:Y:S02]  /*1e070*/  FSEL R222, R170, -INF , !P2 ;  /* 0xff800000aade7808 */ /* 0x000fe40005000000 */
[-C--:B------:R-:W-:Y:S02]  /*1e080*/  ISETP.GT.AND P1, PT, R233, R13.reuse, PT ;  /* 0x0000000de900720c */ /* 0x080fe40003f24270 */
[----:B------:R-:W-:Y:S02]  /*1e090*/  ISETP.GE.AND P5, PT, R13, R232, PT ;  /* 0x000000e80d00720c */ /* 0x000fe40003fa6270 */
[----:B------:R-:W-:-:S02]  /*1e0a0*/  ISETP.GT.AND P6, PT, R9, R13, PT ;  /* 0x0000000d0900720c */ /* 0x000fc40003fc4270 */
[----:B------:R-:W-:Y:S01]  /*1e0b0*/  ISETP.GE.AND P0, PT, R13, R224, PT ;  /* 0x000000e00d00720c */ /* 0x000fe20003f06270 */
[----:B------:R-:W-:Y:S01]  /*1e0c0*/  VIADD R13, R11, 0xffffffa8 ;  /* 0xffffffa80b0d7836 */ /* 0x000fe20000000000 */
[----:B------:R-:W-:Y:S02]  /*1e0d0*/  ISETP.GT.AND P2, PT, R9, R15, PT ;  /* 0x0000000f0900720c */ /* 0x000fe40003f44270 */
[----:B------:R-:W-:Y:S02]  /*1e0e0*/  FSEL R236, R168, -INF , !P3 ;  /* 0xff800000a8ec7808 */ /* 0x000fe40005800000 */
[----:B------:R-:W-:Y:S02]  /*1e0f0*/  FSEL R34, R34, -INF , !P2 ;  /* 0xff80000022227808 */ /* 0x000fe40005000000 */
[C---:B------:R-:W-:Y:S02]  /*1e100*/  ISETP.GE.AND P3, PT, R15.reuse, R232, PT ;  /* 0x000000e80f00720c */ /* 0x040fe40003f66270 */
[----:B------:R-:W-:-:S02]  /*1e110*/  ISETP.GE.AND P4, PT, R15, R224, PT ;  /* 0x000000e00f00720c */ /* 0x000fc40003f86270 */
[----:B------:R-:W-:Y:S02]  /*1e120*/  ISETP.GT.AND P2, PT, R233, R13, PT ;  /* 0x0000000de900720c */ /* 0x000fe40003f44270 */
[----:B------:R-:W-:Y:S02]  /*1e130*/  IADD3 R15, PT, PT, R11, -0x57, RZ ;  /* 0xffffffa90b0f7810 */ /* 0x000fe40007ffe0ff */
[----:B------:R-:W-:Y:S02]  /*1e140*/  FSEL R218, R32, -INF , !P3 ;  /* 0xff80000020da7808 */ /* 0x000fe40005800000 */
[----:B------:R-:W-:Y:S02]  /*1e150*/  FSEL R208, R34, -INF , !P4 ;  /* 0xff80000022d07808 */ /* 0x000fe40006000000 */
[----:B------:R-:W-:Y:S02]  /*1e160*/  FSEL R33, R33, -INF , !P1 ;  /* 0xff80000021217808 */ /* 0x000fe40004800000 */
[----:B------:R-:W-:-:S02]  /*1e170*/  FSEL R28, R28, -INF , !P2 ;  /* 0xff8000001c1c7808 */ /* 0x000fc40005000000 */
[----:B------:R-:W-:Y:S02]  /*1e180*/  ISETP.GE.AND P3, PT, R13, R232, PT ;  /* 0x000000e80d00720c */ /* 0x000fe40003f66270 */
[----:B------:R-:W-:Y:S02]  /*1e190*/  ISETP.GT.AND P4, PT, R9, R13, PT ;  /* 0x0000000d0900720c */ /* 0x000fe40003f84270 */
[----:B------:R-:W-:Y:S02]  /*1e1a0*/  ISETP.GE.AND P1, PT, R13, R224, PT ;  /* 0x000000e00d00720c */ /* 0x000fe40003f26270 */
[----:B------:R-:W-:Y:S02]  /*1e1b0*/  FSEL R35, R35, -INF , !P6 ;  /* 0xff80000023237808 */ /* 0x000fe40007000000 */
[----:B------:R-:W-:Y:S02]  /*1e1c0*/  ISETP.GT.AND P2, PT, R9, R15, PT ;  /* 0x0000000f0900720c */ /* 0x000fe40003f44270 */
[----:B------:R-:W-:-:S02]  /*1e1d0*/  IADD3 R13, PT, PT, R11, -0x50, RZ ;  /* 0xffffffb00b0d7810 */ /* 0x000fc40007ffe0ff */
[----:B------:R-:W-:Y:S02]  /*1e1e0*/  ISETP.GT.AND P6, PT, R233, R15, PT ;  /* 0x0000000fe900720c */ /* 0x000fe40003fc4270 */
[----:B------:R-:W-:Y:S02]  /*1e1f0*/  FSEL R31, R31, -INF , !P2 ;  /* 0xff8000001f1f7808 */ /* 0x000fe40005000000 */
[----:B------:R-:W-:Y:S02]  /*1e200*/  FSEL R220, R33, -INF , !P5 ;  /* 0xff80000021dc7808 */ /* 0x000fe40006800000 */
[----:B------:R-:W-:Y:S02]  /*1e210*/  FSEL R210, R35, -INF , !P0 ;  /* 0xff80000023d27808 */ /* 0x000fe40004000000 */
[----:B------:R-:W-:Y:S02]  /*1e220*/  FSEL R216, R28, -INF , !P3 ;  /* 0xff8000001cd87808 */ /* 0x000fe40005800000 */
[----:B------:R-:W-:-:S02]  /*1e230*/  ISETP.GT.AND P2, PT, R233, R13, PT ;  /* 0x0000000de900720c */ /* 0x000fc40003f44270 */
[----:B------:R-:W-:Y:S02]  /*1e240*/  ISETP.GE.AND P0, PT, R13, R232, PT ;  /* 0x000000e80d00720c */ /* 0x000fe40003f06270 */
[----:B------:R-:W-:Y:S02]  /*1e250*/  ISETP.GT.AND P3, PT, R9, R13, PT ;  /* 0x0000000d0900720c */ /* 0x000fe40003f64270 */
[----:B------:R-:W-:Y:S02]  /*1e260*/  ISETP.GE.AND P5, PT, R13, R224, PT ;  /* 0x000000e00d00720c */ /* 0x000fe40003fa6270 */
[----:B------:R-:W-:Y:S02]  /*1e270*/  IADD3 R13, PT, PT, R11, -0x48, RZ ;  /* 0xffffffb80b0d7810 */ /* 0x000fe40007ffe0ff */
[----:B------:R-:W-:Y:S02]  /*1e280*/  FSEL R30, R30, -INF , !P4 ;  /* 0xff8000001e1e7808 */ /* 0x000fe40006000000 */
[----:B------:R-:W-:-:S02]  /*1e290*/  FSEL R29, R29, -INF , !P6 ;  /* 0xff8000001d1d7808 */ /* 0x000fc40007000000 */
[C---:B------:R-:W-:Y:S02]  /*1e2a0*/  ISETP.GE.AND P4, PT, R15.reuse, R232, PT ;  /* 0x000000e80f00720c */ /* 0x040fe40003f86270 */
[----:B------:R-:W-:Y:S02]  /*1e2b0*/  ISETP.GE.AND P6, PT, R15, R224, PT ;  /* 0x000000e00f00720c */ /* 0x000fe40003fc6270 */
[----:B------:R-:W-:Y:S02]  /*1e2c0*/  FSEL R26, R26, -INF , !P3 ;  /* 0xff8000001a1a7808 */ /* 0x000fe40005800000 */
[----:B------:R-:W-:Y:S02]  /*1e2d0*/  IADD3 R15, PT, PT, R11, -0x4f, RZ ;  /* 0xffffffb10b0f7810 */ /* 0x000fe40007ffe0ff */
[----:B------:R-:W-:Y:S02]  /*1e2e0*/  ISETP.GT.AND P3, PT, R233, R13, PT ;  /* 0x0000000de900720c */ /* 0x000fe40003f64270 */
[----:B------:R-:W-:-:S02]  /*1e2f0*/  IADD3 R11, PT, PT, R11, -0x47, RZ ;  /* 0xffffffb90b0b7810 */ /* 0x000fc40007ffe0ff */
[----:B------:R-:W-:Y:S02]  /*1e300*/  FSEL R4, R4, -INF , !P3 ;  /* 0xff80000004047808 */ /* 0x000fe40005800000 */
[----:B------:R-:W-:Y:S02]  /*1e310*/  ISETP.GT.AND P3, PT, R233, R11, PT ;  /* 0x0000000be900720c */ /* 0x000fe40003f64270 */
[----:B------:R-:W-:Y:S02]  /*1e320*/  FMNMX3.FTZ R17, R164, R18, R16, !PT ;  /* 0x00000012a4117276 */ /* 0x000fe40007810010 */
[----:B------:R-:W-:Y:S02]  /*1e330*/  FSEL R200, R5, -INF , !P3 ;  /* 0xff80000005c87808 */ /* 0x000fe40005800000 */
[----:B------:R-:W-:Y:S02]  /*1e340*/  FMNMX3.FTZ R5, R3, R10, R8, !PT ;  /* 0x0000000a03057276 */ /* 0x000fe40007810008 */
[----:B------:R-:W-:-:S02]  /*1e350*/  FMNMX3.FTZ R17, R17, R22, R20, !PT ;  /* 0x0000001611117276 */ /* 0x000fc40007810014 */
[----:B------:R-:W-:Y:S02]  /*1e360*/  FSEL R24, R24, -INF , !P2 ;  /* 0xff80000018187808 */ /* 0x000fe40005000000 */
[----:B------:R-:W-:Y:S02]  /*1e370*/  FMNMX3.FTZ R5, R5, R14, R12, !PT ;  /* 0x0000000e05057276 */ /* 0x000fe4000781000c */
[----:B------:R-:W-:Y:S02]  /*1e380*/  ISETP.GT.AND P2, PT, R233, R15, PT ;  /* 0x0000000fe900720c */ /* 0x000fe40003f44270 */
[----:B------:R-:W-:Y:S02]  /*1e390*/  FMNMX3.FTZ R17, R17, R192, R238, !PT ;  /* 0x000000c011117276 */ /* 0x000fe400078100ee */
[----:B------:R-:W-:Y:S02]  /*1e3a0*/  FSEL R214, R29, -INF , !P4 ;  /* 0xff8000001dd67808 */ /* 0x000fe40006000000 */
[----:B------:R-:W-:-:S02]  /*1e3b0*/  FMNMX3.FTZ R5, R5, R234, R194, !PT ;  /* 0x000000ea05057276 */ /* 0x000fc400078100c2 */
[-C--:B------:R-:W-:Y:S02]  /*1e3c0*/  ISETP.GE.AND P4, PT, R15, R232.reuse, PT ;  /* 0x000000e80f00720c */ /* 0x080fe40003f86270 */
[----:B------:R-:W-:Y:S02]  /*1e3d0*/  FSEL R25, R25, -INF , !P2 ;  /* 0xff80000019197808 */ /* 0x000fe40005000000 */
[----:B------:R-:W-:Y:S02]  /*1e3e0*/  FSEL R204, R24, -INF , !P0 ;  /* 0xff80000018cc7808 */ /* 0x000fe40004000000 */
[----:B------:R-:W-:Y:S02]  /*1e3f0*/  ISETP.GE.AND P2, PT, R13, R232, PT ;  /* 0x000000e80d00720c */ /* 0x000fe40003f46270 */
[----:B------:R-:W-:Y:S02]  /*1e400*/  FSEL R170, R30, -INF , !P1 ;  /* 0xff8000001eaa7808 */ /* 0x000fe40004800000 */
[----:B------:R-:W-:-:S02]  /*1e410*/  ISETP.GT.AND P0, PT, R9, R15, PT ;  /* 0x0000000f0900720c */ /* 0x000fc40003f04270 */
[----:B------:R-:W-:Y:S02]  /*1e420*/  FMNMX3.FTZ R17, R17, R236, R190, !PT ;  /* 0x000000ec11117276 */ /* 0x000fe400078100be */
[C---:B------:R-:W-:Y:S02]  /*1e430*/  ISETP.GT.AND P3, PT, R9.reuse, R13, PT ;  /* 0x0000000d0900720c */ /* 0x040fe40003f64270 */
[----:B------:R-:W-:Y:S02]  /*1e440*/  ISETP.GT.AND P1, PT, R9, R11, PT ;  /* 0x0000000b0900720c */ /* 0x000fe40003f24270 */
[----:B------:R-:W-:Y:S02]  /*1e450*/  FMNMX3.FTZ R9, R5, R222, R166, !PT ;  /* 0x000000de05097276 */ /* 0x000fe400078100a6 */
[----:B------:R-:W-:Y:S02]  /*1e460*/  FSEL R206, R25, -INF , !P4 ;  /* 0xff80000019ce7808 */ /* 0x000fe40006000000 */
[----:B------:R-:W-:-:S02]  /*1e470*/  ISETP.GE.AND P4, PT, R15, R224, PT ;  /* 0x000000e00f00720c */ /* 0x000fc40003f86270 */
[----:B------:R-:W-:Y:S02]  /*1e480*/  FSEL R202, R4, -INF , !P2 ;  /* 0xff80000004ca7808 */ /* 0x000fe40005000000 */
[----:B------:R-:W-:Y:S02]  /*1e490*/  FMNMX3.FTZ R15, R17, R218, R220, !PT ;  /* 0x000000da110f7276 */ /* 0x000fe400078100dc */
[----:B------:R-:W-:Y:S02]  /*1e4a0*/  ISETP.GE.AND P2, PT, R11, R232, PT ;  /* 0x000000e80b00720c */ /* 0x000fe40003f46270 */
[----:B------:R-:W-:Y:S02]  /*1e4b0*/  FSEL R27, R27, -INF , !P0 ;  /* 0xff8000001b1b7808 */ /* 0x000fe40004000000 */
[----:B------:R-:W-:Y:S02]  /*1e4c0*/  FSEL R168, R31, -INF , !P6 ;  /* 0xff8000001fa87808 */ /* 0x000fe40007000000 */
[----:B------:R-:W-:-:S02]  /*1e4d0*/  FMNMX3.FTZ R9, R9, R208, R210, !PT ;  /* 0x000000d009097276 */ /* 0x000fc400078100d2 */
[----:B------:R-:W-:Y:S02]  /*1e4e0*/  FMNMX3.FTZ R15, R15, R216, R214, !PT ;  /* 0x000000d80f0f7276 */ /* 0x000fe400078100d6 */
[----:B------:R-:W-:Y:S02]  /*1e4f0*/  FSEL R200, R200, -INF , !P2 ;  /* 0xff800000c8c87808 */ /* 0x000fe40005000000 */
[-C--:B------:R-:W-:Y:S02]  /*1e500*/  ISETP.GE.AND P0, PT, R11, R224.reuse, PT ;  /* 0x000000e00b00720c */ /* 0x080fe40003f06270 */
[----:B------:R-:W-:Y:S02]  /*1e510*/  FSEL R7, R7, -INF , !P1 ;  /* 0xff80000007077808 */ /* 0x000fe40004800000 */
[----:B------:R-:W-:Y:S02]  /*1e520*/  ISETP.GE.AND P2, PT, R13, R224, PT ;  /* 0x000000e00d00720c */ /* 0x000fe40003f46270 */
[----:B------:R-:W-:-:S02]  /*1e530*/  FSEL R6, R6, -INF , !P3 ;  /* 0xff80000006067808 */ /* 0x000fc40005800000 */
[----:B------:R-:W-:Y:S02]  /*1e540*/  FSEL R198, R26, -INF , !P5 ;  /* 0xff8000001ac67808 */ /* 0x000fe40006800000 */
[----:B------:R-:W-:Y:S02]  /*1e550*/  FSEL R178, R27, -INF , !P4 ;  /* 0xff8000001bb27808 */ /* 0x000fe40006000000 */
[----:B------:R-:W-:Y:S02]  /*1e560*/  FMNMX3.FTZ R9, R9, R170, R168, !PT ;  /* 0x000000aa09097276 */ /* 0x000fe400078100a8 */
[----:B------:R-:W-:Y:S02]  /*1e570*/  FMNMX3.FTZ R15, R15, R204, R206, !PT ;  /* 0x000000cc0f0f7276 */ /* 0x000fe400078100ce */
[----:B------:R-:W-:Y:S02]  /*1e580*/  FSEL R174, R7, -INF , !P0 ;  /* 0xff80000007ae7808 */ /* 0x000fe40004000000 */
[----:B------:R-:W-:-:S02]  /*1e590*/  FSEL R176, R6, -INF , !P2 ;  /* 0xff80000006b07808 */ /* 0x000fc40005000000 */
[----:B------:R-:W-:Y:S02]  /*1e5a0*/  FMNMX3.FTZ R7, R9, R198, R178, !PT ;  /* 0x000000c609077276 */ /* 0x000fe400078100b2 */
[----:B------:R-:W-:Y:S02]  /*1e5b0*/  FMNMX3.FTZ R4, R15, R202, R200, !PT ;  /* 0x000000ca0f047276 */ /* 0x000fe400078100c8 */
[----:B------:R-:W-:-:S03]  /*1e5c0*/  FMNMX3.FTZ R7, R7, R176, R174, !PT ;  /* 0x000000b007077276 */ /* 0x000fc600078100ae */
[----:B------:R-:W2:Y:S04]  /*1e5d0*/  SHFL.BFLY PT, R5, R4, 0x2, 0x1f ;  /* 0x0c401f0004057f89 */ /* 0x000ea800000e0000 */
[----:B------:R-:W3:Y:S01]  /*1e5e0*/  SHFL.BFLY PT, R6, R7, 0x2, 0x1f ;  /* 0x0c401f0007067f89 */ /* 0x000ee200000e0000 */
[----:B--2---:R-:W-:Y:S02]  /*1e5f0*/  FMNMX.FTZ R4, R4, R5, !PT ;  /* 0x0000000504047209 */ /* 0x004fe40007810000 */
[----:B---3--:R-:W-:-:S03]  /*1e600*/  FMNMX.FTZ R5, R7, R6, !PT ;  /* 0x0000000607057209 */ /* 0x008fc60007810000 */
[----:B------:R-:W2:Y:S04]  /*1e610*/  SHFL.BFLY PT, R181, R4, 0x1, 0x1f ;  /* 0x0c201f0004b57f89 */ /* 0x000ea800000e0000 */
[----:B------:R-:W3:Y:S01]  /*1e620*/  SHFL.BFLY PT, R180, R5, 0x1, 0x1f ;  /* 0x0c201f0005b47f89 */ /* 0x000ee200000e0000 */
[----:B--2---:R-:W-:Y:S02]  /*1e630*/  FMNMX.FTZ R181, R4, R181, !PT ;  /* 0x000000b504b57209 */ /* 0x004fe40007810000 */
[----:B---3--:R-:W-:-:S03]  /*1e640*/  FMNMX.FTZ R180, R5, R180, !PT ;  /* 0x000000b405b47209 */ /* 0x008fc60007810000 */
[C---:B-1----:R-:W-:Y:S01]  /*1e650*/  FMUL.FTZ R175, R181.reuse, UR4 ;  /* 0x00000004b5af7c20 */ /* 0x042fe20008410000 */
[C---:B------:R-:W-:Y:S02]  /*1e660*/  FSETP.NEU.FTZ.AND P1, PT, R181.reuse, -INF , PT ;  /* 0xff800000b500780b */ /* 0x040fe40003f3d000 */
[C---:B------:R-:W-:Y:S01]  /*1e670*/  FSETP.NEU.FTZ.AND P0, PT, R180.reuse, -INF , PT ;  /* 0xff800000b400780b */ /* 0x040fe20003f1d000 */
[C---:B------:R-:W-:Y:S01]  /*1e680*/  FMUL.FTZ R173, R180.reuse, UR4 ;  /* 0x00000004b4ad7c20 */ /* 0x040fe20008410000 */
[----:B------:R-:W-:Y:S02]  /*1e690*/  FSEL R5, R181, RZ, P1 ;  /* 0x000000ffb5057208 */ /* 0x000fe40000800000 */
[----:B------:R-:W-:Y:S02]  /*1e6a0*/  FSEL R4, R180, RZ, P0 ;  /* 0x000000ffb4047208 */ /* 0x000fe40000000000 */
[----:B------:R-:W-:Y:S02]  /*1e6b0*/  FSEL R173, R173, RZ, P0 ;  /* 0x000000ffadad7208 */ /* 0x000fe40000000000 */
[----:B------:R-:W-:Y:S01]  /*1e6c0*/  FSEL R175, R175, RZ, P1 ;  /* 0x000000ffafaf7208 */ /* 0x000fe20000800000 */
[----:B------:R-:W-:Y:S01]  /*1e6d0*/  FADD.FTZ R4, R3, -R4 ;  /* 0x8000000403047221 */ /* 0x000fe20000010000 */
[----:B------:R-:W-:Y:S01]  /*1e6e0*/  R2P PR, R2, 0x6 ;  /* 0x0000000602007804 */ /* 0x000fe20000000000 */
[----:B------:R-:W-:Y:S01]  /*1e6f0*/  FFMA.FTZ R183, R8, UR4, -R173 ;  /* 0x0000000408b77c23 */ /* 0x000fe200080108ad */
[----:B------:R-:W-:Y:S01]  /*1e700*/  FADD.FTZ R8, R164, -R5 ;  /* 0x80000005a4087221 */ /* 0x000fe20000010000 */
[----:B------:R-:W-:Y:S01]  /*1e710*/  FMUL.FTZ R2, R4, UR4 ;  /* 0x0000000404027c20 */ /* 0x000fe20008410000 */
[--C-:B------:R-:W-:Y:S01]  /*1e720*/  FFMA.FTZ R188, R18, UR4, -R175.reuse ;  /* 0x0000000412bc7c23 */ /* 0x100fe200080108af */
[----:B------:R-:W-:Y:S01]  /*1e730*/  SEL R193, R0, 0xffffffe0, !P1 ;  /* 0xffffffe000c17807 */ /* 0x000fe20004800000 */
[----:B------:R-:W-:Y:S01]  /*1e740*/  FMUL.FTZ R8, R8, UR4 ;  /* 0x0000000408087c20 */ /* 0x000fe20008410000 */
[----:B------:R1:W2:Y:S01]  /*1e750*/  MUFU.EX2 R0, R2 ;  /* 0x0000000200007308 */ /* 0x0002a20000000800 */
[--C-:B------:R-:W-:Y:S01]  /*1e760*/  FFMA.FTZ R187, R16, UR4, -R175.reuse ;  /* 0x0000000410bb7c23 */ /* 0x100fe200080108af */
[--C-:B------:R-:W-:Y:S01]  /*1e770*/  FFMA.FTZ R186, R22, UR4, -R175.reuse ;  /* 0x0000000416ba7c23 */ /* 0x100fe200080108af */
[----:B------:R-:W-:Y:S01]  /*1e780*/  FFMA.FTZ R185, R20, UR4, -R175 ;  /* 0x0000000414b97c23 */ /* 0x000fe200080108af */
[--C-:B------:R-:W-:Y:S01]  /*1e790*/  FFMA.FTZ R184, R10, UR4, -R173.reuse ;  /* 0x000000040ab87c23 */ /* 0x100fe200080108ad */
[--C-:B------:R-:W-:Y:S01]  /*1e7a0*/  FFMA.FTZ R182, R14, UR4, -R173.reuse ;  /* 0x000000040eb67c23 */ /* 0x100fe200080108ad */
[----:B------:R-:W-:Y:S01]  /*1e7b0*/  FFMA.FTZ R189, R12, UR4, -R173 ;  /* 0x000000040cbd7c23 */ /* 0x000fe200080108ad */
[C---:B------:R-:W-:Y:S01]  /*1e7c0*/  IADD3 R172, PT, PT, R215.reuse, R193, RZ ;  /* 0x000000c1d7ac7210 */ /* 0x040fe20007ffe0ff */
[----:B------:R-:W3:Y:S01]  /*1e7d0*/  MUFU.EX2 R3, R8 ;  /* 0x0000000800037308 */ /* 0x000ee20000000800 */
[----:B------:R-:W-:Y:S01]  /*1e7e0*/  LDSM.16.MT88.4 R12, [R215+0x10000] ;  /* 0x01000000d70c783b */ /* 0x000fe20000004200 */
[--C-:B------:R-:W-:Y:S01]  /*1e7f0*/  FFMA.FTZ R192, R192, UR4, -R175.reuse ;  /* 0x00000004c0c07c23 */ /* 0x100fe200080108af */
[--C-:B------:R-:W-:Y:S01]  /*1e800*/  FFMA.FTZ R191, R238, UR4, -R175.reuse ;  /* 0x00000004eebf7c23 */ /* 0x100fe200080108af */
[--C-:B------:R-:W-:Y:S01]  /*1e810*/  FFMA.FTZ R199, R236, UR4, -R175.reuse ;  /* 0x00000004ecc77c23 */ /* 0x100fe200080108af */
[----:B------:R-:W-:Y:S01]  /*1e820*/  LDSM.16.MT88.4 R20, [R172+0x10000] ;  /* 0x01000000ac14783b */ /* 0x000fe20000004200 */
[----:B------:R-:W-:Y:S01]  /*1e830*/  FFMA.FTZ R190, R190, UR4, -R175 ;  /* 0x00000004bebe7c23 */ /* 0x000fe200080108af */
[----:B------:R-:W-:Y:S01]  /*1e840*/  FFMA.FTZ R197, R234, UR4, -R173 ;  /* 0x00000004eac57c23 */ /* 0x000fe200080108ad */
        /* <DEDUP_REMOVED lines=133> */
[--C-:B------:R-:W-:Y:S01]  /*1f0a0*/  FFMA.FTZ R194, R194, UR4, -R173.reuse ;  /* 0x00000004c2c27c23 */ /* 0x100fe200080108ad */
[--C-:B------:R-:W-:Y:S01]  /*1f0b0*/  FFMA.FTZ R2, R222, UR4, -R173.reuse ;  /* 0x00000004de027c23 */ /* 0x100fe200080108ad */
[--C-:B------:R-:W-:Y:S01]  /*1f0c0*/  FFMA.FTZ R195, R166, UR4, -R173.reuse ;  /* 0x00000004a6c37c23 */ /* 0x100fe200080108ad */
        /* <DEDUP_REMOVED lines=9> */
[----:B------:R-:W2:Y:S01]  /*1f160*/  LDSM.16.MT88.4 R136, [R215+0x14000] ;  /* 0x01400000d788783b */ /* 0x000ea20000004200 */
[-C--:B------:R-:W-:Y:S01]  /*1f170*/  FMUL.FTZ R159, R159, R0.reuse ;  /* 0x000000009f9f7220 */ /* 0x080fe20000410000 */
[----:B------:R-:W-:Y:S01]  /*1f180*/  MUFU.EX2 R192, R192 ;  /* 0x000000c000c07308 */ /* 0x000fe20000000800 */
[-C--:B------:R-:W-:Y:S01]  /*1f190*/  FMUL.FTZ R116, R116, R3.reuse ;  /* 0x0000000374747220 */ /* 0x080fe20000410000 */
[-C--:B------:R-:W-:Y:S01]  /*1f1a0*/  FMUL.FTZ R117, R117, R3.reuse ;  /* 0x0000000375757220 */ /* 0x080fe20000410000 */
[-C--:B------:R-:W-:Y:S01]  /*1f1b0*/  FMUL.FTZ R118, R118, R0.reuse ;  /* 0x0000000076767220 */ /* 0x080fe20000410000 */
[-C--:B------:R-:W-:Y:S01]  /*1f1c0*/  FMUL.FTZ R119, R119, R0.reuse ;  /* 0x0000000077777220 */ /* 0x080fe20000410000 */
[C---:B---3--:R-:W-:Y:S01]  /*1f1d0*/  HMMA.16816.F32.BF16 R60, R4.reuse, R140, R60 ;  /* 0x0000008c043c723c */ /* 0x048fe2000004183c */
[-C--:B------:R-:W-:Y:S01]  /*1f1e0*/  FMUL.FTZ R120, R120, R3.reuse ;  /* 0x0000000378787220 */ /* 0x080fe20000410000 */
[-C--:B------:R-:W-:Y:S01]  /*1f1f0*/  FMUL.FTZ R121, R121, R3.reuse ;  /* 0x0000000379797220 */ /* 0x080fe20000410000 */
[----:B------:R-:W-:Y:S01]  /*1f200*/  MUFU.EX2 R191, R191 ;  /* 0x000000bf00bf7308 */ /* 0x000fe20000000800 */
[-C--:B------:R-:W-:Y:S01]  /*1f210*/  FMUL.FTZ R122, R122, R0.reuse ;  /* 0x000000007a7a7220 */ /* 0x080fe20000410000 */
[-C--:B------:R-:W-:Y:S01]  /*1f220*/  FMUL.FTZ R123, R123, R0.reuse ;  /* 0x000000007b7b7220 */ /* 0x080fe20000410000 */
[-C--:B------:R-:W-:Y:S01]  /*1f230*/  FMUL.FTZ R124, R124, R3.reuse ;  /* 0x000000037c7c7220 */ /* 0x080fe20000410000 */
[-C--:B------:R-:W-:Y:S01]  /*1f240*/  FMUL.FTZ R125, R125, R3.reuse ;  /* 0x000000037d7d7220 */ /* 0x080fe20000410000 */
[C---:B------:R-:W-:Y:S01]  /*1f250*/  HMMA.16816.F32.BF16 R64, R4.reuse, R142, R64 ;  /* 0x0000008e0440723c */ /* 0x040fe20000041840 */
[----:B------:R-:W3:Y:S01]  /*1f260*/  LDSM.16.MT88.4 R140, [R196+0x4000] ;  /* 0x00400000c48c783b */ /* 0x000ee20000004200 */
[-C--:B------:R-:W-:Y:S01]  /*1f270*/  FMUL.FTZ R126, R126, R0.reuse ;  /* 0x000000007e7e7220 */ /* 0x080fe20000410000 */
[----:B------:R-:W-:Y:S01]  /*1f280*/  MUFU.EX2 R199, R199 ;  /* 0x000000c700c77308 */ /* 0x000fe20000000800 */
[-C--:B------:R-:W-:Y:S01]  /*1f290*/  FMUL.FTZ R127, R127, R0.reuse ;  /* 0x000000007f7f7220 */ /* 0x080fe20000410000 */
[-C--:B------:R-:W-:Y:S01]  /*1f2a0*/  FMUL.FTZ R128, R128, R3.reuse ;  /* 0x0000000380807220 */ /* 0x080fe20000410000 */
[-C--:B------:R-:W-:Y:S01]  /*1f2b0*/  FMUL.FTZ R129, R129, R3.reuse ;  /* 0x0000000381817220 */ /* 0x080fe20000410000 */
[-C--:B------:R-:W-:Y:S01]  /*1f2c0*/  FMUL.FTZ R130, R130, R0.reuse ;  /* 0x0000000082827220 */ /* 0x080fe20000410000 */
[C---:B-1----:R-:W-:Y:S01]  /*1f2d0*/  HMMA.16816.F32.BF16 R76, R4.reuse, R144, R76 ;  /* 0x00000090044c723c */ /* 0x042fe2000004184c */
[-C--:B------:R-:W-:Y:S01]  /*1f2e0*/  FMUL.FTZ R131, R131, R0.reuse ;  /* 0x0000000083837220 */ /* 0x080fe20000410000 */
[----:B------:R-:W-:Y:S01]  /*1f2f0*/  LDSM.16.MT88.4 R164, [R215+0x12800] ;  /* 0x01280000d7a4783b */ /* 0x000fe20000004200 */
[----:B------:R-:W-:Y:S01]  /*1f300*/  MUFU.EX2 R190, R190 ;  /* 0x000000be00be7308 */ /* 0x000fe20000000800 */
[----:B------:R-:W-:Y:S01]  /*1f310*/  FFMA.FTZ R205, R208, UR4, -R173 ;  /* 0x00000004d0cd7c23 */ /* 0x000fe200080108ad */
[----:B------:R-:W-:Y:S01]  /*1f320*/  FFMA.FTZ R201, R218, UR4, -R175 ;  /* 0x00000004dac97c23 */ /* 0x000fe200080108af */
[----:B------:R-:W-:Y:S01]  /*1f330*/  LDSM.16.MT88.4 R160, [R196+0x2800] ;  /* 0x00280000c4a0783b */ /* 0x000fe20000004200 */
[----:B------:R-:W-:Y:S01]  /*1f340*/  FFMA.FTZ R208, R210, UR4, -R173 ;  /* 0x00000004d2d07c23 */ /* 0x000fe200080108ad */
[C---:B------:R-:W-:Y:S01]  /*1f350*/  HMMA.16816.F32.BF16 R80, R4.reuse, R146, R80 ;  /* 0x000000920450723c */ /* 0x040fe20000041850 */
[--C-:B------:R-:W-:Y:S01]  /*1f360*/  FFMA.FTZ R218, R220, UR4, -R175.reuse ;  /* 0x00000004dcda7c23 */ /* 0x100fe200080108af */
[----:B------:R-:W1:Y:S01]  /*1f370*/  LDSM.16.MT88.4 R144, [R215+0x16000] ;  /* 0x01600000d790783b */ /* 0x000e620000004200 */
[----:B------:R-:W4:Y:S01]  /*1f380*/  MUFU.EX2 R197, R197 ;  /* 0x000000c500c57308 */ /* 0x000f220000000800 */
[--C-:B------:R-:W-:Y:S01]  /*1f390*/  FFMA.FTZ R203, R216, UR4, -R175.reuse ;  /* 0x00000004d8cb7c23 */ /* 0x100fe200080108af */
[----:B------:R-:W-:Y:S01]  /*1f3a0*/  FFMA.FTZ R214, R214, UR4, -R175 ;  /* 0x00000004d6d67c23 */ /* 0x000fe200080108af */
[--C-:B------:R-:W-:Y:S01]  /*1f3b0*/  FFMA.FTZ R207, R170, UR4, -R173.reuse ;  /* 0x00000004aacf7c23 */ /* 0x100fe200080108ad */
[----:B------:R-:W-:Y:S01]  /*1f3c0*/  FFMA.FTZ R210, R168, UR4, -R173 ;  /* 0x00000004a8d27c23 */ /* 0x000fe200080108ad */
[C---:B------:R-:W-:Y:S01]  /*1f3d0*/  HMMA.16816.F32.BF16 R132, R4.reuse, R154, R132 ;  /* 0x0000009a0484723c */ /* 0x040fe20000041884 */
[----:B------:R-:W-:Y:S01]  /*1f3e0*/  LDSM.16.MT88.4 R152, [R193+0x6000] ;  /* 0x00600000c198783b */ /* 0x000fe20000004200 */
[--C-:B------:R-:W-:Y:S01]  /*1f3f0*/  FFMA.FTZ R211, R200, UR4, -R175.reuse ;  /* 0x00000004c8d37c23 */ /* 0x100fe200080108af */
[----:B------:R-:W5:Y:S01]  /*1f400*/  MUFU.EX2 R194, R194 ;  /* 0x000000c200c27308 */ /* 0x000f620000000800 */
[--C-:B------:R-:W-:Y:S01]  /*1f410*/  FFMA.FTZ R204, R204, UR4, -R175.reuse ;  /* 0x00000004cccc7c23 */ /* 0x100fe200080108af */
[----:B------:R-:W-:Y:S01]  /*1f420*/  LDSM.16.MT88.4 R168, [R193+0x1000] ;  /* 0x00100000c1a8783b */ /* 0x000fe20000004200 */
[--C-:B------:R-:W-:Y:S01]  /*1f430*/  FFMA.FTZ R209, R206, UR4, -R175.reuse ;  /* 0x00000004ced17c23 */ /* 0x100fe200080108af */
[----:B------:R-:W-:Y:S01]  /*1f440*/  FFMA.FTZ R202, R202, UR4, -R175 ;  /* 0x00000004caca7c23 */ /* 0x000fe200080108af */
[C---:B--2---:R-:W-:Y:S01]  /*1f450*/  HMMA.16816.F32.BF16 R68, R4.reuse, R136, R68 ;  /* 0x000000880444723c */ /* 0x044fe20000041844 */
[--C-:B------:R-:W-:Y:S01]  /*1f460*/  FFMA.FTZ R198, R198, UR4, -R173.reuse ;  /* 0x00000004c6c67c23 */ /* 0x100fe200080108ad */
[--C-:B------:R-:W-:Y:S01]  /*1f470*/  FFMA.FTZ R213, R178, UR4, -R173.reuse ;  /* 0x00000004b2d57c23 */ /* 0x100fe200080108ad */
[----:B------:R-:W2:Y:S01]  /*1f480*/  MUFU.EX2 R2, R2 ;  /* 0x0000000200027308 */ /* 0x000ea20000000800 */
[--C-:B------:R-:W-:Y:S01]  /*1f490*/  FFMA.FTZ R200, R176, UR4, -R173.reuse ;  /* 0x00000004b0c87c23 */ /* 0x100fe200080108ad */
[----:B------:R-:W-:Y:S01]  /*1f4a0*/  FFMA.FTZ R217, R174, UR4, -R173 ;  /* 0x00000004aed97c23 */ /* 0x000fe200080108ad */
[----:B------:R-:W-:Y:S01]  /*1f4b0*/  FFMA.FTZ R188, R239, R3, R188 ;  /* 0x00000003efbc7223 */ /* 0x000fe200000100bc */
[----:B------:R-:W-:Y:S01]  /*1f4c0*/  FFMA.FTZ R0, R237, R0, R184 ;  /* 0x00000000ed007223 */ /* 0x000fe200000100b8 */
[C---:B------:R-:W-:Y:S01]  /*1f4d0*/  HMMA.16816.F32.BF16 R72, R4.reuse, R138, R72 ;  /* 0x0000008a0448723c */ /* 0x040fe20000041848 */
[----:B------:R-:W1:Y:S01]  /*1f4e0*/  LDSM.16.MT88.4 R136, [R193+0x4000] ;  /* 0x00400000c188783b */ /* 0x000e620000004200 */
[----:B------:R-:W-:Y:S01]  /*1f4f0*/  FADD.FTZ R187, R187, R188 ;  /* 0x000000bcbbbb7221 */ /* 0x000fe20000010000 */
[----:B------:R-:W2:Y:S01]  /*1f500*/  MUFU.EX2 R195, R195 ;  /* 0x000000c300c37308 */ /* 0x000ea20000000800 */
[----:B------:R-:W-:Y:S01]  /*1f510*/  FADD.FTZ R183, R183, R0 ;  /* 0x00000000b7b77221 */ /* 0x000fe20000010000 */
[----:B------:R-:W-:Y:S01]  /*1f520*/  LDSM.16.MT88.4 R176, [R196+0x3800] ;  /* 0x00380000c4b0783b */ /* 0x000fe20000004200 */
[----:B------:R-:W-:Y:S01]  /*1f530*/  FADD.FTZ R186, R186, R187 ;  /* 0x000000bbbaba7221 */ /* 0x000fe20000010000 */
[----:B------:R-:W-:Y:S01]  /*1f540*/  PLOP3.LUT P0, PT, PT, PT, UP0, 0x80, 0x8 ;  /* 0x000000000008781c */ /* 0x000fe20003f0f008 */
[----:B---3--:R-:W-:Y:S01]  /*1f550*/  HMMA.16816.F32.BF16 R84, R4, R140, R84 ;  /* 0x0000008c0454723c */ /* 0x008fe20000041854 */
[----:B------:R-:W-:Y:S01]  /*1f560*/  FADD.FTZ R0, R182, R183 ;  /* 0x000000b7b6007221 */ /* 0x000fe20000010000 */
[----:B------:R-:W-:Y:S01]  /*1f570*/  FADD.FTZ R185, R185, R186 ;  /* 0x000000bab9b97221 */ /* 0x000fe20000010000 */
[----:B------:R-:W-:Y:S02]  /*1f580*/  MUFU.EX2 R201, R201 ;  /* 0x000000c900c97308 */ /* 0x000fe40000000800 */
[----:B------:R-:W-:-:S03]  /*1f590*/  FADD.FTZ R0, R189, R0 ;  /* 0x00000000bd007221 */ /* 0x000fc60000010000 */
[C---:B------:R-:W-:Y:S01]  /*1f5a0*/  HMMA.16816.F32.BF16 R88, R4.reuse, R142, R88 ;  /* 0x0000008e0458723c */ /* 0x040fe20000041858 */
[----:B------:R-:W3:Y:S01]  /*1f5b0*/  LDSM.16.MT88.4 R140, [R172+0x16000] ;  /* 0x01600000ac8c783b */ /* 0x000ee20000004200 */
[----:B----4-:R-:W-:Y:S01]  /*1f5c0*/  FADD.FTZ R3, R197, R0 ;  /* 0x00000000c5037221 */ /* 0x010fe20000010000 */
[----:B------:R-:W4:Y:S03]  /*1f5d0*/  MUFU.EX2 R218, R218 ;  /* 0x000000da00da7308 */ /* 0x000f260000000800 */
[----:B-----5:R-:W-:Y:S02]  /*1f5e0*/  FADD.FTZ R3, R194, R3 ;  /* 0x00000003c2037221 */ /* 0x020fe40000010000 */
[----:B------:R-:W-:Y:S02]  /*1f5f0*/  HMMA.16816.F32.BF16 R16, R4, R20, R16 ;  /* 0x000000140410723c */ /* 0x000fe40000041810 */
[----:B--2---:R-:W-:Y:S01]  /*1f600*/  FADD.FTZ R0, R2, R3 ;  /* 0x0000000302007221 */ /* 0x004fe20000010000 */
[----:B------:R-:W-:Y:S03]  /*1f610*/  MUFU.EX2 R203, R203 ;  /* 0x000000cb00cb7308 */ /* 0x000fe60000000800 */
[----:B------:R-:W-:-:S02]  /*1f620*/  FADD.FTZ R0, R195, R0 ;  /* 0x00000000c3007221 */ /* 0x000fc40000010000 */
[C---:B------:R-:W-:Y:S01]  /*1f630*/  HMMA.16816.F32.BF16 R20, R4.reuse, R22, R148 ;  /* 0x000000160414723c */ /* 0x040fe20000041894 */
[----:B------:R-:W-:Y:S02]  /*1f640*/  LDSM.16.MT88.4 R148, [R172+0x10800] ;  /* 0x01080000ac94783b */ /* 0x000fe40000004200 */
[----:B------:R-:W-:Y:S05]  /*1f650*/  MUFU.EX2 R214, R214 ;  /* 0x000000d600d67308 */ /* 0x000fea0000000800 */
[C---:B-1----:R-:W-:Y:S03]  /*1f660*/  HMMA.16816.F32.BF16 R100, R4.reuse, R144, R100 ;  /* 0x000000900464723c */ /* 0x042fe60000041864 */
[----:B------:R-:W-:Y:S05]  /*1f670*/  MUFU.EX2 R205, R205 ;  /* 0x000000cd00cd7308 */ /* 0x000fea0000000800 */
[C---:B------:R-:W-:Y:S03]  /*1f680*/  HMMA.16816.F32.BF16 R92, R4.reuse, R136, R92 ;  /* 0x00000088045c723c */ /* 0x040fe6000004185c */
[----:B------:R-:W1:Y:S05]  /*1f690*/  MUFU.EX2 R208, R208 ;  /* 0x000000d000d07308 */ /* 0x000e6a0000000800 */
[C---:B------:R-:W-:Y:S01]  /*1f6a0*/  HMMA.16816.F32.BF16 R96, R4.reuse, R138, R96 ;  /* 0x0000008a0460723c */ /* 0x040fe20000041860 */
[----:B------:R-:W2:Y:S02]  /*1f6b0*/  LDSM.16.MT88.4 R136, [R196+0x6000] ;  /* 0x00600000c488783b */ /* 0x000ea40000004200 */
[----:B------:R-:W-:Y:S05]  /*1f6c0*/  MUFU.EX2 R207, R207 ;  /* 0x000000cf00cf7308 */ /* 0x000fea0000000800 */
[C---:B------:R-:W-:Y:S01]  /*1f6d0*/  HMMA.16816.F32.BF16 R104, R4.reuse, R146, R104 ;  /* 0x000000920468723c */ /* 0x040fe20000041868 */
[----:B------:R-:W5:Y:S02]  /*1f6e0*/  LDSM.16.MT88.4 R144, [R215+0x10800] ;  /* 0x01080000d790783b */ /* 0x000f640000004200 */
[----:B------:R-:W1:Y:S05]  /*1f6f0*/  MUFU.EX2 R210, R210 ;  /* 0x000000d200d27308 */ /* 0x000e6a0000000800 */
[C---:B---3--:R-:W-:Y:S03]  /*1f700*/  HMMA.16816.F32.BF16 R108, R4.reuse, R140, R108 ;  /* 0x0000008c046c723c */ /* 0x048fe6000004186c */
[----:B------:R-:W-:Y:S05]  /*1f710*/  MUFU.EX2 R204, R204 ;  /* 0x000000cc00cc7308 */ /* 0x000fea0000000800 */
[C---:B------:R-:W-:Y:S01]  /*1f720*/  HMMA.16816.F32.BF16 R112, R4.reuse, R142, R112 ;  /* 0x0000008e0470723c */ /* 0x040fe20000041870 */
[----:B------:R-:W3:Y:S02]  /*1f730*/  LDSM.16.MT88.4 R140, [R196+0x800] ;  /* 0x00080000c48c783b */ /* 0x000ee40000004200 */
[----:B------:R-:W1:Y:S05]  /*1f740*/  MUFU.EX2 R209, R209 ;  /* 0x000000d100d17308 */ /* 0x000e6a0000000800 */
[C---:B------:R-:W-:Y:S03]  /*1f750*/  HMMA.16816.F32.BF16 R8, R4.reuse, R12, R8 ;  /* 0x0000000c0408723c */ /* 0x040fe60000041808 */
[----:B------:R-:W-:Y:S05]  /*1f760*/  MUFU.EX2 R202, R202 ;  /* 0x000000ca00ca7308 */ /* 0x000fea0000000800 */
[C---:B------:R-:W-:Y:S01]  /*1f770*/  HMMA.16816.F32.BF16 R12, R4.reuse, R14, R156 ;  /* 0x0000000e040c723c */ /* 0x040fe2000004189c */
[----:B------:R-:W-:Y:S02]  /*1f780*/  LDSM.16.MT88.4 R156, [R193+0x2800] ;  /* 0x00280000c19c783b */ /* 0x000fe40000004200 */
[----:B------:R-:W-:Y:S05]  /*1f790*/  MUFU.EX2 R211, R211 ;  /* 0x000000d300d37308 */ /* 0x000fea0000000800 */
[C---:B--2---:R-:W-:Y:S03]  /*1f7a0*/  HMMA.16816.F32.BF16 R116, R4.reuse, R136, R116 ;  /* 0x000000880474723c */ /* 0x044fe60000041874 */
[----:B------:R-:W-:Y:S05]  /*1f7b0*/  MUFU.EX2 R198, R198 ;  /* 0x000000c600c67308 */ /* 0x000fea0000000800 */
[C---:B------:R-:W-:Y:S01]  /*1f7c0*/  HMMA.16816.F32.BF16 R120, R4.reuse, R138, R120 ;  /* 0x0000008a0478723c */ /* 0x040fe20000041878 */
[----:B------:R-:W2:Y:S02]  /*1f7d0*/  LDSM.16.MT88.4 R136, [R193+0x800] ;  /* 0x00080000c188783b */ /* 0x000ea40000004200 */
[----:B------:R-:W1:Y:S05]  /*1f7e0*/  MUFU.EX2 R213, R213 ;  /* 0x000000d500d57308 */ /* 0x000e6a0000000800 */
[C---:B------:R-:W-:Y:S03]  /*1f7f0*/  HMMA.16816.F32.BF16 R124, R4.reuse, R152, R124 ;  /* 0x00000098047c723c */ /* 0x040fe6000004187c */
[----:B------:R-:W-:Y:S05]  /*1f800*/  MUFU.EX2 R200, R200 ;  /* 0x000000c800c87308 */ /* 0x000fea0000000800 */
[----:B------:R-:W-:Y:S01]  /*1f810*/  HMMA.16816.F32.BF16 R4, R4, R154, R128 ;  /* 0x0000009a0404723c */ /* 0x000fe20000041880 */
[----:B------:R-:W-:Y:S01]  /*1f820*/  F2FP.BF16.F32.PACK_AB R128, R191, R192 ;  /* 0x000000c0bf80723e */ /* 0x000fe200000010ff */
[----:B------:R-:W-:Y:S01]  /*1f830*/  LDSM.16.MT88.4 R152, [R215+0x14800] ;  /* 0x01480000d798783b */ /* 0x000fe20000004200 */
[----:B------:R-:W-:Y:S01]  /*1f840*/  F2FP.BF16.F32.PACK_AB R129, R194, R197 ;  /* 0x000000c5c281723e */ /* 0x000fe200000010ff */
[----:B------:R-:W1:Y:S01]  /*1f850*/  MUFU.EX2 R217, R217 ;  /* 0x000000d900d97308 */ /* 0x000e620000000800 */
[----:B------:R-:W-:Y:S01]  /*1f860*/  F2FP.BF16.F32.PACK_AB R130, R190, R199 ;  /* 0x000000c7be82723e */ /* 0x000fe200000010ff */
[----:B------:R-:W-:Y:S01]  /*1f870*/  FADD.FTZ R192, R192, R185 ;  /* 0x000000b9c0c07221 */ /* 0x000fe20000010000 */
[----:B------:R-:W-:-:S03]  /*1f880*/  F2FP.BF16.F32.PACK_AB R131, R195, R2 ;  /* 0x00000002c383723e */ /* 0x000fc600000010ff */
[----:B------:R-:W-:-:S04]  /*1f890*/  FADD.FTZ R192, R191, R192 ;  /* 0x000000c0bfc07221 */ /* 0x000fc80000010000 */
[----:B-----5:R-:W-:Y:S01]  /*1f8a0*/  HMMA.16816.F32.BF16 R8, R128, R144, R8 ;  /* 0x000000908008723c */ /* 0x020fe20000041808 */
[----:B------:R-:W-:-:S04]  /*1f8b0*/  FADD.FTZ R199, R199, R192 ;  /* 0x000000c0c7c77221 */ /* 0x000fc80000010000 */
[----:B------:R-:W-:-:S03]  /*1f8c0*/  FADD.FTZ R190, R190, R199 ;  /* 0x000000c7bebe7221 */ /* 0x000fc60000010000 */
[C---:B------:R-:W-:Y:S01]  /*1f8d0*/  HMMA.16816.F32.BF16 R12, R128.reuse, R146, R12 ;  /* 0x00000092800c723c */ /* 0x040fe2000004180c */
[----:B------:R-:W5:Y:S07]  /*1f8e0*/  LDSM.16.MT88.4 R144, [R172+0x12800] ;  /* 0x01280000ac90783b */ /* 0x000f6e0000004200 */
[C---:B------:R-:W-:Y:S08]  /*1f8f0*/  HMMA.16816.F32.BF16 R16, R128.reuse, R148, R16 ;  /* 0x000000948010723c */ /* 0x040ff00000041810 */
[C---:B------:R-:W-:Y:S01]  /*1f900*/  HMMA.16816.F32.BF16 R20, R128.reuse, R150, R20 ;  /* 0x000000968014723c */ /* 0x040fe20000041814 */
[----:B------:R-:W4:Y:S07]  /*1f910*/  LDSM.16.MT88.4 R148, [R172+0x14800] ;  /* 0x01480000ac94783b */ /* 0x000f2e0000004200 */
[C---:B---3--:R-:W-:Y:S08]  /*1f920*/  HMMA.16816.F32.BF16 R24, R128.reuse, R140, R24 ;  /* 0x0000008c8018723c */ /* 0x048ff00000041818 */
        /* <DEDUP_REMOVED lines=13> */
[----:B------:R-:W-:Y:S07]  /*1fa00*/  LDSM.16.MT88.4 R148, [R193+0x6800] ;  /* 0x00680000c194783b */ /* 0x000fee0000004200 */
[C---:B---3--:R-:W-:Y:S08]  /*1fa10*/  HMMA.16816.F32.BF16 R84, R128.reuse, R140, R84 ;  /* 0x0000008c8054723c */ /* 0x048ff00000041854 */
        /* <DEDUP_REMOVED lines=9> */
[C---:B------:R-:W-:Y:S08]  /*1fab0*/  HMMA.16816.F32.BF16 R56, R128.reuse, R162, R56 ;  /* 0x000000a28038723c */ /* 0x040ff00000041838 */
[C---:B--2---:R-:W-:Y:S08]  /*1fac0*/  HMMA.16816.F32.BF16 R92, R128.reuse, R136, R92 ;  /* 0x00000088805c723c */ /* 0x044ff0000004185c */
[C---:B------:R-:W-:Y:S01]  /*1fad0*/  HMMA.16816.F32.BF16 R96, R128.reuse, R138, R96 ;  /* 0x0000008a8060723c */ /* 0x040fe20000041860 */
[----:B------:R-:W-:Y:S07]  /*1fae0*/  LDSM.16.MT88.4 R136, [R196+0x1000] ;  /* 0x00100000c488783b */ /* 0x000fee0000004200 */
[C---:B-----5:R-:W-:Y:S08]  /*1faf0*/  HMMA.16816.F32.BF16 R100, R128.reuse, R144, R100 ;  /* 0x000000908064723c */ /* 0x060ff00000041864 */
[C---:B------:R-:W-:Y:S01]  /*1fb00*/  HMMA.16816.F32.BF16 R104, R128.reuse, R146, R104 ;  /* 0x000000928068723c */ /* 0x040fe20000041868 */
[----:B------:R-:W2:Y:S07]  /*1fb10*/  LDSM.16.MT88.4 R144, [R172+0x11000] ;  /* 0x01100000ac90783b */ /* 0x000eae0000004200 */
[C---:B-1----:R-:W-:Y:S08]  /*1fb20*/  HMMA.16816.F32.BF16 R108, R128.reuse, R152, R108 ;  /* 0x00000098806c723c */ /* 0x042ff0000004186c */
[C---:B------:R-:W-:Y:S01]  /*1fb30*/  HMMA.16816.F32.BF16 R112, R128.reuse, R154, R112 ;  /* 0x0000009a8070723c */ /* 0x040fe20000041870 */
[----:B------:R-:W-:Y:S07]  /*1fb40*/  LDSM.16.MT88.4 R152, [R172+0x13000] ;  /* 0x01300000ac98783b */ /* 0x000fee0000004200 */
[C---:B---3--:R-:W-:Y:S08]  /*1fb50*/  HMMA.16816.F32.BF16 R116, R128.reuse, R140, R116 ;  /* 0x0000008c8074723c */ /* 0x048ff00000041874 */
        /* <DEDUP_REMOVED lines=14> */
[----:B----4-:R-:W-:Y:S01]  /*1fc40*/  HMMA.16816.F32.BF16 R160, R4, R156, R8 ;  /* 0x0000009c04a0723c */ /* 0x010fe20000041808 */
[----:B------:R-:W1:Y:S01]  /*1fc50*/  LDSM.16.MT88.4 R8, [R215+0x15000] ;  /* 0x01500000d708783b */ /* 0x000e620000004200 */
[----:B------:R-:W-:Y:S01]  /*1fc60*/  FADD.FTZ R3, R207, R208 ;  /* 0x000000d0cf037221 */ /* 0x000fe20000010000 */
[----:B------:R-:W-:-:S03]  /*1fc70*/  FADD.FTZ R203, R214, R203 ;  /* 0x000000cbd6cb7221 */ /* 0x000fc60000010000 */
[----:B------:R-:W-:Y:S02]  /*1fc80*/  FADD.FTZ R3, R210, R3 ;  /* 0x00000003d2037221 */ /* 0x000fe40000010000 */
[C---:B------:R-:W-:Y:S01]  /*1fc90*/  HMMA.16816.F32.BF16 R156, R4.reuse, R158, R12 ;  /* 0x0000009e049c723c */ /* 0x040fe2000004180c */
[----:B------:R-:W3:Y:S07]  /*1fca0*/  LDSM.16.MT88.4 R12, [R172+0x15000] ;  /* 0x01500000ac0c783b */ /* 0x000eee0000004200 */
[C---:B--2---:R-:W-:Y:S08]  /*1fcb0*/  HMMA.16816.F32.BF16 R16, R4.reuse, R144, R16 ;  /* 0x000000900410723c */ /* 0x044ff00000041810 */
[C---:B------:R-:W-:Y:S01]  /*1fcc0*/  HMMA.16816.F32.BF16 R20, R4.reuse, R146, R20 ;  /* 0x000000920414723c */ /* 0x040fe20000041814 */
[----:B------:R-:W2:Y:S07]  /*1fcd0*/  LDSM.16.MT88.4 R144, [R196+0x5000] ;  /* 0x00500000c490783b */ /* 0x000eae0000004200 */
[C---:B------:R-:W-:Y:S08]  /*1fce0*/  HMMA.16816.F32.BF16 R24, R4.reuse, R136, R24 ;  /* 0x000000880418723c */ /* 0x040ff00000041818 */
[C---:B------:R-:W-:Y:S08]  /*1fcf0*/  HMMA.16816.F32.BF16 R28, R4.reuse, R138, R28 ;  /* 0x0000008a041c723c */ /* 0x040ff0000004181c */
[C---:B-1----:R-:W-:Y:S08]  /*1fd00*/  HMMA.16816.F32.BF16 R68, R4.reuse, R8, R68 ;  /* 0x000000080444723c */ /* 0x042ff00000041844 */
[C---:B------:R-:W-:Y:S01]  /*1fd10*/  HMMA.16816.F32.BF16 R72, R4.reuse, R10, R72 ;  /* 0x0000000a0448723c */ /* 0x040fe20000041848 */
[----:B------:R-:W1:Y:S07]  /*1fd20*/  LDSM.16.MT88.4 R8, [R196+0x7000] ;  /* 0x00700000c408783b */ /* 0x000e6e0000004200 */
        /* <DEDUP_REMOVED lines=34> */
[C---:B--2---:R-:W-:Y:S08]  /*1ff50*/  HMMA.16816.F32.BF16 R124, R4.reuse, R144, R124 ;  /* 0x00000090047c723c */ /* 0x044ff0000004187c */
        /* <DEDUP_REMOVED lines=58> */
.L_x_2251:
[----:B------:R-:W-:-:S12]  /*20300*/  UIADD3 UR22, UPT, UPT, UR31, -0x1, URZ ;  /* 0xffffffff1f167890 */ /* 0x000fd8000fffe0ff */
.L_x_2257:
[----:B------:R-:W-:-:S09]  /*20310*/  UISETP.GE.AND UP0, UPT, UR22, UR7, UPT ;  /* 0x000000071600728c */ /* 0x000fd2000bf06270 */
[----:B------:R-:W-:Y:S05]  /*20320*/  BRA.U !UP0, `(.L_x_2258) ;  /* 0x0000004d08a47547 */ /* 0x000fea000b800000 */
[----:B------:R-:W1:Y:S01]  /*20330*/  S2R R5, SR_TID.X ;  /* 0x0000000000057919 */ /* 0x000e620000002100 */
[----:B------:R-:W2:Y:S01]  /*20340*/  S2UR UR6, SR_CgaCtaId ;  /* 0x00000000000679c3 */ /* 0x000ea20000008800 */
[----:B------:R-:W3:Y:S01]  /*20350*/  LDCU.64 UR4, c[0x0][0x4e0] ;  /* 0x00009c00ff0477ac */ /* 0x000ee20008000a00 */
[----:B------:R-:W-:Y:S01]  /*20360*/  MOV R4, 0x20 ;  /* 0x0000002000047802 */ /* 0x000fe20000000f00 */
[----:B------:R-:W4:Y:S01]  /*20370*/  S2R R2, SR_TID.X ;  /* 0x0000000000027919 */ /* 0x000f220000002100 */
[----:B------:R-:W-:Y:S01]  /*20380*/  VIADD R235, R233, 0x8 ;  /* 0x00000008e9eb7836 */ /* 0x000fe20000000000 */
[----:B------:R-:W-:Y:S01]  /*20390*/  USHF.L.U32 UR24, UR22, 0x6, URZ ;  /* 0x0000000616187899 */ /* 0x000fe200080006ff */
[----:B------:R-:W-:Y:S01]  /*203a0*/  IADD3 R234, PT, PT, R215, 0x10000, RZ ;  /* 0x00010000d7ea7810 */ /* 0x000fe20007ffe0ff */
[----:B------:R-:W5:Y:S01]  /*203b0*/  S2R R0, SR_TID.X ;  /* 0x0000000000007919 */ /* 0x000f620000002100 */
[----:B------:R-:W-:Y:S01]  /*203c0*/  UISETP.NE.U32.AND UP1, UPT, UR12, URZ, UPT ;  /* 0x000000ff0c00728c */ /* 0x000fe2000bf25070 */
[----:B------:R-:W-:-:S02]  /*203d0*/  UMOV UR16, 0x400 ;  /* 0x0000040000107882 */ /* 0x000fc40000000000 */
[----:B------:R-:W-:Y:S01]  /*203e0*/  IMAD.U32 R236, RZ, RZ, UR24 ;  /* 0x00000018ffec7e24 */ /* 0x000fe2000f8e00ff */
[----:B------:R-:W-:Y:S02]  /*203f0*/  UISETP.NE.AND.EX UP1, UPT, UR13, URZ, UPT, UP1 ;  /* 0x000000ff0d00728c */ /* 0x000fe4000bf25310 */
[----:B------:R-:W-:Y:S01]  /*20400*/  UIADD3 UR23, UPT, UPT, UR22, 0x1, URZ ;  /* 0x0000000116177890 */ /* 0x000fe2000fffe0ff */
[----:B------:R-:W2:Y:S01]  /*20410*/  LDCU UR19, c[0x0][0x440] ;  /* 0x00008800ff1377ac */ /* 0x000ea20008000800 */
[----:B---3--:R-:W-:Y:S01]  /*20420*/  UISETP.NE.U32.AND UP0, UPT, UR4, URZ, UPT ;  /* 0x000000ff0400728c */ /* 0x008fe2000bf05070 */
[----:B------:R-:W3:Y:S03]  /*20430*/  LDCU UR4, c[0x0][0x45c] ;  /* 0x00008b80ff0477ac */ /* 0x000ee60008000800 */
[----:B------:R-:W-:Y:S01]  /*20440*/  UISETP.NE.AND.EX UP0, UPT, UR5, URZ, UPT, UP0 ;  /* 0x000000ff0500728c */ /* 0x000fe2000bf05300 */
[----:B------:R-:W2:Y:S01]  /*20450*/  LDCU UR5, c[0x0][0x3bc] ;  /* 0x00007780ff0577ac */ /* 0x000ea20008000800 */
[----:B-1----:R-:W-:Y:S01]  /*20460*/  IMAD.SHL.U32 R5, R5, 0x2, RZ ;  /* 0x0000000205057824 */ /* 0x002fe200078e00ff */
[----:B------:R-:W1:Y:S01]  /*20470*/  LDCU UR18, c[0x0][0x3c4] ;  /* 0x00007880ff1277ac */ /* 0x000e620008000800 */
[----:B----4-:R-:W-:Y:S01]  /*20480*/  LOP3.LUT P0, RZ, R2, 0x2, RZ, 0xc0, !PT ;  /* 0x0000000202ff7812 */ /* 0x010fe2000780c0ff */
[----:B------:R-:W-:-:S02]  /*20490*/  IMAD.MOV.U32 R2, RZ, RZ, R3 ;  /* 0x000000ffff027224 */ /* 0x000fc400078e0003 */
[----:B------:R-:W-:Y:S01]  /*204a0*/  LOP3.LUT R5, R5, 0x6, RZ, 0xc0, !PT ;  /* 0x0000000605057812 */ /* 0x000fe200078ec0ff */
[----:B------:R-:W4:Y:S01]  /*204b0*/  LDCU.64 UR26, c[0x0][0x358] ;  /* 0x00006b00ff1a77ac */ /* 0x000f220008000a00 */
[----:B------:R-:W-:Y:S02]  /*204c0*/  SEL R4, R4, 0xffffffe0, !P0 ;  /* 0xffffffe004047807 */ /* 0x000fe40004000000 */
[----:B-----5:R-:W-:Y:S01]  /*204d0*/  LOP3.LUT P2, RZ, R0, 0x2, RZ, 0xc0, !PT ;  /* 0x0000000200ff7812 */ /* 0x020fe2000784c0ff */
[----:B------:R-:W-:Y:S01]  /*204e0*/  IMAD.MOV.U32 R0, RZ, RZ, R164 ;  /* 0x000000ffff007224 */ /* 0x000fe200078e00a4 */
[----:B------:R-:W-:Y:S01]  /*204f0*/  LOP3.LUT R236, R236, 0x20, R5, 0xfe, !PT ;  /* 0x00000020ecec7812 */ /* 0x000fe200078efe05 */
[C---:B------:R-:W-:Y:S01]  /*20500*/  IMAD.IADD R214, R215.reuse, 0x1, R4 ;  /* 0x00000001d7d67824 */ /* 0x040fe200078e0204 */
[----:B------:R-:W-:Y:S01]  /*20510*/  IADD3 R213, PT, PT, R215, R4, RZ ;  /* 0x00000004d7d57210 */ /* 0x000fe20007ffe0ff */
[----:B------:R-:W1:Y:S01]  /*20520*/  LDCU.64 UR8, c[0x0][0x3b8] ;  /* 0x00007700ff0877ac */ /* 0x000e620008000a00 */
[----:B------:R-:W1:Y:S01]  /*20530*/  LDCU.64 UR10, c[0x0][0x3c0] ;  /* 0x00007800ff0a77ac */ /* 0x000e620008000a00 */
[----:B------:R-:W1:Y:S01]  /*20540*/  LDCU.64 UR12, c[0x0][0x3a0] ;  /* 0x00007400ff0c77ac */ /* 0x000e620008000a00 */
[----:B------:R-:W1:Y:S01]  /*20550*/  LDCU.64 UR14, c[0x0][0x3a8] ;  /* 0x00007500ff0e77ac */ /* 0x000e620008000a00 */
[----:B------:R-:W-:-:S02]  /*20560*/  UIADD3 UR24, UPT, UPT, UR24, 0x40, URZ ;  /* 0x0000004018187890 */ /* 0x000fc4000fffe0ff */
[----:B--23--:R-:W-:-:S12]  /*20570*/  ULEA UR6, UR6, UR16, 0x18 ;  /* 0x0000001006067291 */ /* 0x00cfd8000f8ec0ff */
.L_x_2262:
[----:B------:R-:W-:Y:S01]  /*20580*/  PLOP3.LUT P3, PT, PT, PT, UP1, 0x80, 0x8 ;  /* 0x000000000008781c */ /* 0x000fe20003f6f018 */
[----:B------:R-:W2:Y:S01]  /*20590*/  S2R R3, SR_TID.X ;  /* 0x0000000000037919 */ /* 0x000ea20000002100 */
[----:B------:R-:W-:Y:S01]  /*205a0*/  PLOP3.LUT P0, PT, PT, PT, UP1, 0x80, 0x8 ;  /* 0x000000000008781c */ /* 0x000fe20003f0f018 */
[----:B------:R-:W3:Y:S01]  /*205b0*/  @!UP1 LDCU UR17, c[0x0][0x3c0] ;  /* 0x00007800ff1197ac */ /* 0x000ee20008000800 */
[----:B------:R-:W-:Y:S04]  /*205c0*/  DEPBAR.LE SB0, 0x0 ;  /* 0x000080000000791a */ /* 0x000fe80000000000 */
[----:B------:R-:W-:Y:S01]  /*205d0*/  BAR.SYNC.DEFER_BLOCKING 0x0 ;  /* 0x0000000000007b1d */ /* 0x000fe20000010000 */
[--C-:B--2---:R-:W-:Y:S01]  /*205e0*/  SHF.R.U32.HI R225, RZ, 0x1, R3.reuse ;  /* 0x00000001ffe17819 */ /* 0x104fe20000011603 */
[C---:B------:R-:W-:Y:S01]  /*205f0*/  IMAD.SHL.U32 R6, R3.reuse, 0x8, RZ ;  /* 0x0000000803067824 */ /* 0x040fe200078e00ff */
[----:B---3--:R-:W-:Y:S01]  /*20600*/  @!UP1 USHF.L.U32 UR16, UR17, 0x6, URZ ;  /* 0x0000000611109899 */ /* 0x008fe200080006ff */
[C---:B------:R-:W-:Y:S02]  /*20610*/  IMAD.SHL.U32 R5, R3.reuse, 0x40, RZ ;  /* 0x0000004003057824 */ /* 0x040fe400078e00ff */
[----:B------:R-:W-:Y:S01]  /*20620*/  IMAD.SHL.U32 R212, R3, 0x20, RZ ;  /* 0x0000002003d47824 */ /* 0x000fe200078e00ff */
[C---:B------:R-:W-:Y:S02]  /*20630*/  LOP3.LUT R4, R6.reuse, 0x1f8, RZ, 0xc0, !PT ;  /* 0x000001f806047812 */ /* 0x040fe400078ec0ff */
[----:B------:R-:W-:Y:S02]  /*20640*/  LOP3.LUT R7, R5, 0x1c0, RZ, 0xc0, !PT ;  /* 0x000001c005077812 */ /* 0x000fe400078ec0ff */
[----:B------:R-:W-:Y:S02]  /*20650*/  LOP3.LUT R9, R6, 0x38, RZ, 0xc0, !PT ;  /* 0x0000003806097812 */ /* 0x000fe400078ec0ff */
[----:B------:R-:W-:Y:S01]  /*20660*/  LOP3.LUT R241, R4, 0x38, R3, 0x78, !PT ;  /* 0x0000003804f17812 */ /* 0x000fe200078e7803 */
[----:B------:R-:W-:Y:S01]  /*20670*/  @!UP1 UMOV UR22, URZ ;  /* 0x000000ff00169c82 */ /* 0x000fe20008000000 */
[----:B------:R-:W-:Y:S01]  /*20680*/  LOP3.LUT R4, R7, 0x38, R6, 0xf8, !PT ;  /* 0x0000003807047812 */ /* 0x000fe200078ef806 */
[----:B------:R-:W-:Y:S01]  /*20690*/  @!UP1 UIADD3 UR22, UP2, UPT, URZ, -UR22, URZ ;  /* 0x80000016ff169290 */ /* 0x000fe2000ff5e0ff */
[----:B------:R-:W-:Y:S01]  /*206a0*/  LOP3.LUT R8, R9, 0x40, RZ, 0xfc, !PT ;  /* 0x0000004009087812 */ /* 0x000fe200078efcff */
[----:B------:R-:W-:Y:S01]  /*206b0*/  IMAD.MOV.U32 R7, RZ, RZ, R228 ;  /* 0x000000ffff077224 */ /* 0x000fe200078e00e4 */
[----:B------:R-:W-:Y:S01]  /*206c0*/  LOP3.LUT R241, R241, 0x1e00, R6, 0xf8, !PT ;  /* 0x00001e00f1f17812 */ /* 0x000fe200078ef806 */
[----:B------:R-:W-:Y:S01]  /*206d0*/  @!UP1 UIADD3.X UR16, UPT, UPT, URZ, ~UR16, URZ, UP2, !UPT ;  /* 0x80000010ff109290 */ /* 0x000fe200097fe4ff */
[----:B------:R-:W-:Y:S02]  /*206e0*/  LOP3.LUT R6, R9, 0x80, RZ, 0xfc, !PT ;  /* 0x0000008009067812 */ /* 0x000fe400078efcff */
[----:B------:R-:W-:Y:S01]  /*206f0*/  LOP3.LUT R212, R212, 0x7c00, RZ, 0xc0, !PT ;  /* 0x00007c00d4d47812 */ /* 0x000fe200078ec0ff */
[----:B------:R-:W-:Y:S01]  /*20700*/  @!UP1 USHF.R.S64 UR22, UR22, 0x1f, UR16 ;  /* 0x0000001f16169899 */ /* 0x000fe20008001010 */
[C---:B------:R-:W-:Y:S02]  /*20710*/  LOP3.LUT R225, R4.reuse, 0x8, R225, 0x78, !PT ;  /* 0x0000000804e17812 */ /* 0x040fe400078e78e1 */
[----:B------:R-:W-:Y:S02]  /*20720*/  LOP3.LUT R223, R5, 0x400, RZ, 0xc0, !PT ;  /* 0x0000040005df7812 */ /* 0x000fe400078ec0ff */
[----:B------:R-:W-:Y:S02]  /*20730*/  LOP3.LUT R4, R4, 0x8, R3, 0x78, !PT ;  /* 0x0000000804047812 */ /* 0x000fe400078e7803 */
[----:B------:R-:W-:Y:S01]  /*20740*/  ISETP.GE.AND P5, PT, R8, UR19, PT ;  /* 0x0000001308007c0c */ /* 0x000fe2000bfa6270 */
[----:B------:R-:W-:Y:S01]  /*20750*/  IMAD.U32 R8, RZ, RZ, UR16 ;  /* 0x00000010ff087e24 */ /* 0x000fe2000f8e00ff */
[C---:B------:R-:W-:Y:S01]  /*20760*/  ISETP.GE.AND P6, PT, R9.reuse, UR19, PT ;  /* 0x0000001309007c0c */ /* 0x040fe2000bfc6270 */
[----:B------:R-:W-:Y:S01]  /*20770*/  IMAD R223, R4, 0x2, R223 ;  /* 0x0000000204df7824 */ /* 0x000fe200078e02df */
[----:B------:R-:W-:Y:S01]  /*20780*/  ISETP.GE.AND P4, PT, R6, UR19, PT ;  /* 0x0000001306007c0c */ /* 0x000fe2000bf86270 */
[----:B------:R-:W-:Y:S01]  /*20790*/  IMAD.MOV.U32 R4, RZ, RZ, R229 ;  /* 0x000000ffff047224 */ /* 0x000fe200078e00e5 */
[----:B------:R-:W-:Y:S02]  /*207a0*/  LOP3.LUT R9, R9, 0xc0, RZ, 0xfc, !PT ;  /* 0x000000c009097812 */ /* 0x000fe400078efcff */
[----:B------:R-:W-:Y:S02]  /*207b0*/  LOP3.LUT R6, R212, 0x200, R5, 0xf8, !PT ;  /* 0x00000200d4067812 */ /* 0x000fe400078ef805 */
[----:B------:R-:W-:Y:S02]  /*207c0*/  @!P3 IADD3 R228, P3, PT, R228, UR22, RZ ;  /* 0x00000016e4e4bc10 */ /* 0x000fe4000ff7e0ff */
[----:B------:R-:W-:Y:S02]  /*207d0*/  ISETP.GE.AND P1, PT, R9, UR19, PT ;  /* 0x0000001309007c0c */ /* 0x000fe4000bf26270 */
[----:B------:R-:W-:Y:S02]  /*207e0*/  LOP3.LUT R225, R6, R225, RZ, 0xfc, !PT ;  /* 0x000000e106e17212 */ /* 0x000fe400078efcff */
[----:B------:R-:W-:Y:S02]  /*207f0*/  @!P0 LEA.HI.X.SX32 R229, R8, R229, 0x1, P3 ;  /* 0x000000e508e58211 */ /* 0x000fe400018f0eff */
[----:B------:R-:W-:Y:S01]  /*20800*/  LEA R241, R241, UR6, 0x1 ;  /* 0x00000006f1f17c11 */ /* 0x000fe2000f8e08ff */
[----:B------:R-:W-:Y:S06]  /*20810*/  BRA.U !UP1, `(.L_x_2259) ;  /* 0x0000000109f87547 */ /* 0x000fec000b800000 */
[----:B------:R-:W2:Y:S01]  /*20820*/  LDC R6, c[0x0][0x4f0] ;  /* 0x00013c00ff067b82 */ /* 0x000ea20000000800 */
[----:B------:R-:W-:Y:S01]  /*20830*/  UIADD3 UR16, UPT, UPT, UR24, -0x40, URZ ;  /* 0xffffffc018107890 */ /* 0x000fe2000fffe0ff */
[----:B------:R-:W-:Y:S01]  /*20840*/  IABS R11, UR24 ;  /* 0x00000018000b7c13 */ /* 0x000fe20008000000 */
[----:B-1----:R-:W-:Y:S04]  /*20850*/  UMOV UR17, UR10 ;  /* 0x0000000a00117c82 */ /* 0x002fe80008000000 */
[----:B------:R-:W-:Y:S05]  /*20860*/  IMAD.U32 R9, RZ, RZ, UR16 ;  /* 0x00000010ff097e24 */ /* 0x000fea000f8e00ff */
[----:B------:R-:W-:Y:S02]  /*20870*/  IABS R9, R9 ;  /* 0x0000000900097213 */ /* 0x000fe40000000000 */
[----:B--2---:R-:W-:Y:S04]  /*20880*/  IABS R5, R6 ;  /* 0x0000000600057213 */ /* 0x004fe80000000000 */
[----:B------:R-:W1:Y:S10]  /*20890*/  I2F.RP R10, R5 ;  /* 0x00000005000a7306 */ /* 0x000e740000209400 */
[----:B-1----:R-:W1:Y:S02]  /*208a0*/  MUFU.RCP R8, R10 ;  /* 0x0000000a00087308 */ /* 0x002e640000001000 */
[----:B-1----:R-:W-:Y:S08]  /*208b0*/  VIADD R12, R8, 0xffffffe ;  /* 0x0ffffffe080c7836 */ /* 0x002ff00000000000 */
[----:B------:R-:W1:Y:S02]  /*208c0*/  F2I.FTZ.U32.TRUNC.NTZ R13, R12 ;  /* 0x0000000c000d7305 */ /* 0x000e64000021f000 */
        /* <DEDUP_REMOVED lines=8> */
[C---:B------:R-:W-:Y:S01]  /*20950*/  IMAD R9, R5.reuse, R8, R9 ;  /* 0x0000000805097224 */ /* 0x040fe200078e0209 */
[----:B------:R-:W-:Y:S01]  /*20960*/  LOP3.LUT R8, R6, UR24, RZ, 0x3c, !PT ;  /* 0x0000001806087c12 */ /* 0x000fe2000f8e3cff */
        /* <DEDUP_REMOVED lines=9> */
[----:B------:R-:W-:Y:S09]  /*20a00*/  LOP3.LUT R5, R6, UR16, RZ, 0x3c, !PT ;  /* 0x0000001006057c12 */ /* 0x000ff2000f8e3cff */
[----:B------:R-:W-:Y:S02]  /*20a10*/  @P0 IADD3 R12, PT, PT, R12, 0x1, RZ ;  /* 0x000000010c0c0810 */ /* 0x000fe40007ffe0ff */
[----:B------:R-:W-:Y:S01]  /*20a20*/  ISETP.GE.AND P0, PT, R5, RZ, PT ;  /* 0x000000ff0500720c */ /* 0x000fe20003f06270 */
[----:B------:R-:W-:Y:S01]  /*20a30*/  @P3 VIADD R13, R13, 0x1 ;  /* 0x000000010d0d3836 */ /* 0x000fe20000000000 */
[----:B------:R-:W-:Y:S02]  /*20a40*/  ISETP.GE.AND P3, PT, R8, RZ, PT ;  /* 0x000000ff0800720c */ /* 0x000fe40003f66270 */
[----:B------:R-:W-:Y:S09]  /*20a50*/  LOP3.LUT R5, RZ, R6, RZ, 0x33, !PT ;  /* 0x00000006ff057212 */ /* 0x000ff200078e33ff */
[----:B------:R-:W-:Y:S01]  /*20a60*/  @!P0 IMAD.MOV R12, RZ, RZ, -R12 ;  /* 0x000000ffff0c8224 */ /* 0x000fe200078e0a0c */
[----:B------:R-:W-:Y:S02]  /*20a70*/  ISETP.NE.AND P0, PT, R6, RZ, PT ;  /* 0x000000ff0600720c */ /* 0x000fe40003f05270 */
[----:B------:R-:W-:Y:S02]  /*20a80*/  @!P3 IADD3 R13, PT, PT, -R13, RZ, RZ ;  /* 0x000000ff0d0db210 */ /* 0x000fe40007ffe1ff */
        /* <DEDUP_REMOVED lines=8> */
[----:B----4-:R-:W2:Y:S03]  /*20b10*/  LDG.E R8, desc[UR26][R16.64] ;  /* 0x0000001a10087981 */ /* 0x010ea6000c1e1900 */
[----:B------:R-:W-:Y:S01]  /*20b20*/  SHF.R.S32.HI R6, RZ, 0x1f, R11 ;  /* 0x0000001fff067819 */ /* 0x000fe2000001140b */
[----:B------:R-:W2:Y:S04]  /*20b30*/  LDG.E R5, desc[UR26][R14.64] ;  /* 0x0000001a0e057981 */ /* 0x000ea8000c1e1900 */
        /* <DEDUP_REMOVED lines=12> */
.L_x_2259:
[----:B------:R-:W-:Y:S01]  /*20c00*/  @!PT LDS RZ, [RZ] ;  /* 0x00000000fffff984 */ /* 0x000fe20000000800 */
[----:B------:R-:W-:Y:S01]  /*20c10*/  @!PT LDS RZ, [RZ] ;  /* 0x00000000fffff984 */ /* 0x000fe20000000800 */
[----:B------:R-:W-:Y:S01]  /*20c20*/  @!PT LDS RZ, [RZ] ;  /* 0x00000000fffff984 */ /* 0x000fe20000000800 */
[----:B----4-:R-:W-:Y:S01]  /*20c30*/  @!P6 LDGSTS.E.BYPASS.LTC128B.128 [R241+0x10000], desc[UR26][R228.64] ;  /* 0x10000000e4f1efae */ /* 0x010fe2000b981a1a */
[----:B------:R-:W-:Y:S01]  /*20c40*/  USHF.L.U32 UR16, UR17, 0x5, URZ ;  /* 0x0000000511107899 */ /* 0x000fe200080006ff */
[----:B------:R-:W-:Y:S01]  /*20c50*/  LEA R225, R225, UR6, 0x1 ;  /* 0x00000006e1e17c11 */ /* 0x000fe2000f8e08ff */
[----:B-1----:R-:W-:Y:S01]  /*20c60*/  USHF.L.U64.HI UR17, UR17, 0x5, UR18 ;  /* 0x0000000511117899 */ /* 0x002fe20008010212 */
[----:B------:R-:W-:Y:S01]  /*20c70*/  @P6 STS.128 [R241+0x10000], RZ ;  /* 0x010000fff1006388 */ /* 0x000fe20000000c00 */
[----:B------:R-:W-:Y:S01]  /*20c80*/  IMAD.MOV.U32 R217, RZ, RZ, 0x20 ;  /* 0x00000020ffd97424 */ /* 0x000fe200078e00ff */
[----:B------:R-:W-:Y:S01]  /*20c90*/  LOP3.LUT P3, RZ, R3, 0x4, RZ, 0xc0, !PT ;  /* 0x0000000403ff7812 */ /* 0x000fe2000786c0ff */
[----:B------:R-:W-:Y:S01]  /*20ca0*/  VIADD R219, R223, UR6 ;  /* 0x00000006dfdb7c36 */ /* 0x000fe20008000000 */
[----:B------:R-:W-:Y:S01]  /*20cb0*/  @!PT LDS RZ, [RZ] ;  /* 0x00000000fffff984 */ /* 0x000fe20000000800 */
[----:B------:R-:W-:Y:S01]  /*20cc0*/  @!PT LDS RZ, [RZ] ;  /* 0x00000000fffff984 */ /* 0x000fe20000000800 */
[----:B------:R-:W-:Y:S01]  /*20cd0*/  @!PT LDS RZ, [RZ] ;  /* 0x00000000fffff984 */ /* 0x000fe20000000800 */
[----:B------:R-:W-:Y:S01]  /*20ce0*/  @!P5 LDGSTS.E.BYPASS.LTC128B.128 [R241+0x12000], desc[UR26][R228.64+0x80] ;  /* 0x12000080e4f1dfae */ /* 0x000fe2000b981a1a */
[----:B------:R-:W-:Y:S01]  /*20cf0*/  IADD3 R8, P0, PT, R228, UR16, RZ ;  /* 0x00000010e4087c10 */ /* 0x000fe2000ff1e0ff */
[----:B------:R-:W-:Y:S01]  /*20d00*/  IMAD.MOV.U32 R20, RZ, RZ, 0x40 ;  /* 0x00000040ff147424 */ /* 0x000fe200078e00ff */
[----:B------:R-:W-:Y:S01]  /*20d10*/  UIADD3 UR23, UPT, UPT, UR23, -0x1, URZ ;  /* 0xffffffff17177890 */ /* 0x000fe2000fffe0ff */
[----:B------:R-:W-:Y:S01]  /*20d20*/  @P5 STS.128 [R241+0x12000], RZ ;  /* 0x012000fff1005388 */ /* 0x000fe20000000c00 */
[----:B------:R-:W-:Y:S02]  /*20d30*/  IADD3.X R9, PT, PT, R229, UR17, RZ, P0, !PT ;  /* 0x00000011e5097c10 */ /* 0x000fe400087fe4ff */
[----:B------:R-:W-:Y:S01]  /*20d40*/  IADD3 R6, P0, PT, R8, UR16, RZ ;  /* 0x0000001008067c10 */ /* 0x000fe2000ff1e0ff */
[----:B------:R-:W-:Y:S01]  /*20d50*/  @!PT LDS RZ, [RZ] ;  /* 0x00000000fffff984 */ /* 0x000fe20000000800 */
[----:B------:R-:W-:Y:S01]  /*20d60*/  @!PT LDS RZ, [RZ] ;  /* 0x00000000fffff984 */ /* 0x000fe20000000800 */
[----:B------:R-:W-:Y:S01]  /*20d70*/  @!PT LDS RZ, [RZ] ;  /* 0x00000000fffff984 */ /* 0x000fe20000000800 */
[----:B------:R-:W-:Y:S01]  /*20d80*/  @!P4 LDGSTS.E.BYPASS.LTC128B.128 [R241+0x14000], desc[UR26][R228.64+0x100] ;  /* 0x14000100e4f1cfae */ /* 0x000fe2000b981a1a */
[----:B------:R-:W-:Y:S01]  /*20d90*/  SEL R20, R20, 0xffffffc0, !P3 ;  /* 0xffffffc014147807 */ /* 0x000fe20005800000 */
[----:B------:R-:W-:Y:S01]  /*20da0*/  UISETP.GT.AND UP2, UPT, UR23, UR7, UPT ;  /* 0x000000071700728c */ /* 0x000fe2000bf44270 */
[----:B------:R-:W-:Y:S01]  /*20db0*/  IADD3.X R7, PT, PT, R9, UR17, RZ, P0, !PT ;  /* 0x0000001109077c10 */ /* 0x000fe200087fe4ff */
[----:B------:R-:W-:Y:S01]  /*20dc0*/  @P4 STS.128 [R241+0x14000], RZ ;  /* 0x014000fff1004388 */ /* 0x000fe20000000c00 */
[----:B------:R-:W-:Y:S01]  /*20dd0*/  IADD3 R4, P0, PT, R6, UR16, RZ ;  /* 0x0000001006047c10 */ /* 0x000fe2000ff1e0ff */
[----:B------:R-:W-:Y:S02]  /*20de0*/  IMAD.IADD R221, R225, 0x1, R20 ;  /* 0x00000001e1dd7824 */ /* 0x000fe400078e0214 */
        /* <DEDUP_REMOVED lines=78> */
[----:B------:R-:W4:Y:S04]  /*212d0*/  LDSM.16.M88.4 R164, [R223+UR6+0x9800] ;  /* 0x00980006dfa4783b */ /* 0x000f280008000200 */
[----:B------:R-:W-:Y:S04]  /*212e0*/  LDSM.16.M88.4 R168, [R222] ;  /* 0x00000000dea8783b */ /* 0x000fe80000000200 */
[----:B------:R-:W5:Y:S04]  /*212f0*/  LDSM.16.M88.4 R172, [R220+0x8000] ;  /* 0x00800000dcac783b */ /* 0x000f680000000200 */
[----:B------:R-:W5:Y:S04]  /*21300*/  LDSM.16.M88.4 R176, [R220+0x8800] ;  /* 0x00880000dcb0783b */ /* 0x000f680000000200 */
[----:B------:R-:W5:Y:S04]  /*21310*/  LDSM.16.M88.4 R180, [R220+0x9000] ;  /* 0x00900000dcb4783b */ /* 0x000f680000000200 */
[----:B------:R-:W5:Y:S01]  /*21320*/  LDSM.16.M88.4 R184, [R220+0x9800] ;  /* 0x00980000dcb8783b */ /* 0x000f620000000200 */
        /* <DEDUP_REMOVED lines=12> */
[C---:B----4-:R-:W-:Y:S08]  /*213f0*/  HMMA.16816.F32.BF16 R28, R32.reuse, R164, RZ ;  /* 0x000000a4201c723c */ /* 0x050ff000000418ff */
[----:B------:R-:W-:Y:S01]  /*21400*/  HMMA.16816.F32.BF16 R32, R32, R166, RZ ;  /* 0x000000a62020723c */ /* 0x000fe200000418ff */
[----:B------:R-:W1:Y:S07]  /*21410*/  LDSM.16.M88.4 R164, [R219+0x9000] ;  /* 0x00900000dba4783b */ /* 0x000e6e0000000200 */
[C---:B-----5:R-:W-:Y:S08]  /*21420*/  HMMA.16816.F32.BF16 R4, R168.reuse, R172, R4 ;  /* 0x000000aca804723c */ /* 0x060ff00000041804 */
        /* <DEDUP_REMOVED lines=187> */
[----:B------:R-:W-:Y:S05]  /*21fe0*/  P2R R3, PR, RZ, 0x2 ;  /* 0x00000002ff037803 */ /* 0x000fea0000000000 */
[----:B------:R-:W-:Y:S05]  /*21ff0*/  PLOP3.LUT P0, PT, PT, PT, UP1, 0x80, 0x8 ;  /* 0x000000000008781c */ /* 0x000fea0003f0f018 */
[----:B------:R-:W1:Y:S01]  /*22000*/  @!UP1 LDCU UR17, c[0x0][0x3b8] ;  /* 0x00007700ff1197ac */ /* 0x000e620008000800 */
[----:B------:R-:W-:Y:S02]  /*22010*/  @!UP1 UMOV UR22, URZ ;  /* 0x000000ff00169c82 */ /* 0x000fe40008000000 */
[----:B------:R-:W-:Y:S02]  /*22020*/  @!UP1 UIADD3 UR22, UP2, UPT, URZ, -UR22, URZ ;  /* 0x80000016ff169290 */ /* 0x000fe4000ff5e0ff */
[----:B-1----:R-:W-:Y:S04]  /*22030*/  @!UP1 USHF.L.U32 UR16, UR17, 0x6, URZ ;  /* 0x0000000611109899 */ /* 0x002fe800080006ff */
[----:B------:R-:W-:Y:S04]  /*22040*/  @!UP1 UIADD3.X UR16, UPT, UPT, URZ, ~UR16, URZ, UP2, !UPT ;  /* 0x80000010ff109290 */ /* 0x000fe800097fe4ff */
[----:B------:R-:W-:Y:S02]  /*22050*/  @!UP1 USHF.R.S64 UR22, UR22, 0x1f, UR16 ;  /* 0x0000001f16169899 */ /* 0x000fe40008001010 */
[----:B------:R-:W-:Y:S04]  /*22060*/  IMAD.U32 R164, RZ, RZ, UR16 ;  /* 0x00000010ffa47e24 */ /* 0x000fe8000f8e00ff */
[----:B------:R-:W-:Y:S02]  /*22070*/  @!P0 IADD3 R226, P1, PT, R226, UR22, RZ ;  /* 0x00000016e2e28c10 */ /* 0x000fe4000ff3e0ff */
[----:B------:R-:W-:Y:S11]  /*22080*/  PLOP3.LUT P0, PT, PT, PT, UP1, 0x80, 0x8 ;  /* 0x000000000008781c */ /* 0x000ff60003f0f018 */
[----:B------:R-:W-:Y:S02]  /*22090*/  @!UPT UIADD3 URZ, UPT, UPT, URZ, URZ, URZ ;  /* 0x000000fffffff290 */ /* 0x000fe4000fffe0ff */
[----:B------:R-:W-:Y:S02]  /*220a0*/  @!P0 LEA.HI.X.SX32 R227, R164, R227, 0x1, P1 ;  /* 0x000000e3a4e38211 */ /* 0x000fe400008f0eff */
[----:B------:R-:W-:Y:S01]  /*220b0*/  ISETP.NE.AND P1, PT, R3, RZ, PT ;  /* 0x000000ff0300720c */ /* 0x000fe20003f25270 */
[----:B------:R-:W-:Y:S01]  /*220c0*/  @!UPT UIADD3 URZ, UPT, UPT, URZ, URZ, URZ ;  /* 0x000000fffffff290 */ /* 0x000fe2000fffe0ff */
[----:B------:R-:W-:Y:S11]  /*220d0*/  BRA.U !UP1, `(.L_x_2261) ;  /* 0x0000000509087547 */ /* 0x000ff6000b800000 */
[----:B------:R-:W1:Y:S01]  /*220e0*/  LDC R165, c[0x0][0x4f0] ;  /* 0x00013c00ffa57b82 */ /* 0x000e620000000800 */
[----:B------:R-:W-:Y:S02]  /*220f0*/  UIADD3 UR17, UPT, UPT, UR24, -0x80, URZ ;  /* 0xffffff8018117890 */ /* 0x000fe4000fffe0ff */
[----:B------:R-:W-:Y:S04]  /*22100*/  UIADD3 UR16, UPT, UPT, UR24, -0x40, URZ ;  /* 0xffffffc018107890 */ /* 0x000fe8000fffe0ff */
[----:B------:R-:W-:Y:S05]  /*22110*/  IMAD.U32 R169, RZ, RZ, UR17 ;  /* 0x00000011ffa97e24 */ /* 0x000fea000f8e00ff */
[----:B------:R-:W-:Y:S02]  /*22120*/  IABS R169, R169 ;  /* 0x000000a900a97213 */ /* 0x000fe40000000000 */
[----:B-1----:R-:W-:Y:S04]  /*22130*/  IABS R166, R165 ;  /* 0x000000a500a67213 */ /* 0x002fe80000000000 */
[----:B------:R-:W1:Y:S10]  /*22140*/  I2F.RP R167, R166 ;  /* 0x000000a600a77306 */ /* 0x000e740000209400 */
[----:B-1----:R-:W1:Y:S02]  /*22150*/  MUFU.RCP R3, R167 ;  /* 0x000000a700037308 */ /* 0x002e640000001000 */
[----:B-1----:R-:W-:Y:S08]  /*22160*/  VIADD R170, R3, 0xffffffe ;  /* 0x0ffffffe03aa7836 */ /* 0x002ff00000000000 */
[----:B------:R-:W1:Y:S02]  /*22170*/  F2I.FTZ.U32.TRUNC.NTZ R171, R170 ;  /* 0x000000aa00ab7305 */ /* 0x000e64000021f000 */
[--C-:B-1----:R-:W-:Y:S01]  /*22180*/  IMAD.MOV R3, RZ, RZ, -R171.reuse ;  /* 0x000000ffff037224 */ /* 0x102fe200078e0aab */
[----:B------:R-:W-:Y:S03]  /*22190*/  MOV R170, RZ ;  /* 0x000000ff00aa7202 */ /* 0x000fe60000000f00 */
[----:B------:R-:W-:Y:S02]  /*221a0*/  IMAD R164, R3, R166, RZ ;  /* 0x000000a603a47224 */ /* 0x000fe400078e02ff */
[----:B------:R-:W-:Y:S02]  /*221b0*/  IMAD.U32 R3, RZ, RZ, UR16 ;  /* 0x00000010ff037e24 */ /* 0x000fe4000f8e00ff */
[----:B------:R-:W-:Y:S03]  /*221c0*/  IMAD.HI.U32 R164, R171, R164, R170 ;  /* 0x000000a4aba47227 */ /* 0x000fe600078e00aa */
[----:B------:R-:W-:Y:S03]  /*221d0*/  IABS R3, R3 ;  /* 0x0000000300037213 */ /* 0x000fe60000000000 */
[----:B------:R-:W-:Y:S04]  /*221e0*/  IMAD.HI.U32 R168, R164, R169, RZ ;  /* 0x000000a9a4a87227 */ /* 0x000fe800078e00ff */
[----:B------:R-:W-:Y:S04]  /*221f0*/  IMAD.MOV R167, RZ, RZ, -R168 ;  /* 0x000000ffffa77224 */ /* 0x000fe800078e0aa8 */
[----:B------:R-:W-:Y:S02]  /*22200*/  IMAD R169, R166, R167, R169 ;  /* 0x000000a7a6a97224 */ /* 0x000fe400078e02a9 */
[----:B------:R-:W-:Y:S03]  /*22210*/  IMAD.HI.U32 R167, R164, R3, RZ ;  /* 0x00000003a4a77227 */ /* 0x000fe600078e00ff */
[C---:B------:R-:W-:Y:S02]  /*22220*/  ISETP.GT.U32.AND P0, PT, R166.reuse, R169, PT ;  /* 0x000000a9a600720c */ /* 0x040fe40003f04070 */
[----:B------:R-:W-:Y:S05]  /*22230*/  IADD3 R164, PT, PT, -R167, RZ, RZ ;  /* 0x000000ffa7a47210 */ /* 0x000fea0007ffe1ff */
[----:B------:R-:W-:Y:S06]  /*22240*/  IMAD R3, R166, R164, R3 ;  /* 0x000000a4a6037224 */ /* 0x000fec00078e0203 */
[----:B------:R-:W-:Y:S02]  /*22250*/  @!P0 IMAD.IADD R169, R169, 0x1, -R166 ;  /* 0x00000001a9a98824 */ /* 0x000fe400078e0aa6 */
[----:B------:R-:W-:Y:S01]  /*22260*/  @!P0 VIADD R168, R168, 0x1 ;  /* 0x00000001a8a88836 */ /* 0x000fe20000000000 */
[----:B------:R-:W-:Y:S11]  /*22270*/  ISETP.GT.U32.AND P0, PT, R166, R3, PT ;  /* 0x00000003a600720c */ /* 0x000ff60003f04070 */
[----:B------:R-:W-:Y:S02]  /*22280*/  @!UPT UIADD3 URZ, UPT, UPT, URZ, URZ, URZ ;  /* 0x000000fffffff290 */ /* 0x000fe4000fffe0ff */
[-C--:B------:R-:W-:Y:S01]  /*22290*/  @!P0 IADD3 R3, PT, PT, R3, -R166.reuse, RZ ;  /* 0x800000a603038210 */ /* 0x080fe20007ffe0ff */
[----:B------:R-:W-:Y:S01]  /*222a0*/  @!P0 VIADD R167, R167, 0x1 ;  /* 0x00000001a7a78836 */ /* 0x000fe20000000000 */
[-C--:B------:R-:W-:Y:S11]  /*222b0*/  ISETP.GE.U32.AND P0, PT, R169, R166.reuse, PT ;  /* 0x000000a6a900720c */ /* 0x080ff60003f06070 */
[----:B------:R-:W-:Y:S02]  /*222c0*/  @!UPT UIADD3 URZ, UPT, UPT, URZ, URZ, URZ ;  /* 0x000000fffffff290 */ /* 0x000fe4000fffe0ff */
[----:B------:R-:W-:Y:S01]  /*222d0*/  @P0 VIADD R168, R168, 0x1 ;  /* 0x00000001a8a80836 */ /* 0x000fe20000000000 */
[----:B------:R-:W-:Y:S02]  /*222e0*/  ISETP.GE.U32.AND P0, PT, R3, R166, PT ;  /* 0x000000a60300720c */ /* 0x000fe40003f06070 */
[----:B------:R-:W-:Y:S01]  /*222f0*/  LOP3.LUT R3, R165, UR17, RZ, 0x3c, !PT ;  /* 0x00000011a5037c12 */ /* 0x000fe2000f8e3cff */
[----:B------:R-:W-:Y:S10]  /*22300*/  UMOV UR17, UR8 ;  /* 0x0000000800117c82 */ /* 0x000ff40008000000 */
[----:B------:R-:W-:Y:S02]  /*22310*/  @P0 IADD3 R167, PT, PT, R167, 0x1, RZ ;  /* 0x00000001a7a70810 */ /* 0x000fe40007ffe0ff */
[----:B------:R-:W-:Y:S02]  /*22320*/  ISETP.GE.AND P0, PT, R3, RZ, PT ;  /* 0x000000ff0300720c */ /* 0x000fe40003f06270 */
[----:B------:R-:W-:Y:S11]  /*22330*/  LOP3.LUT R3, R165, UR16, RZ, 0x3c, !PT ;  /* 0x00000010a5037c12 */ /* 0x000ff6000f8e3cff */
[----:B------:R-:W-:Y:S01]  /*22340*/  @!P0 IMAD.MOV R168, RZ, RZ, -R168 ;  /* 0x000000ffffa88224 */ /* 0x000fe200078e0aa8 */
[----:B------:R-:W-:Y:S02]  /*22350*/  ISETP.GE.AND P0, PT, R3, RZ, PT ;  /* 0x000000ff0300720c */ /* 0x000fe40003f06270 */
[----:B------:R-:W-:Y:S11]  /*22360*/  LOP3.LUT R3, RZ, R165, RZ, 0x33, !PT ;  /* 0x000000a5ff037212 */ /* 0x000ff600078e33ff */
[----:B------:R-:W-:Y:S01]  /*22370*/  @!P0 IMAD.MOV R167, RZ, RZ, -R167 ;  /* 0x000000ffffa78224 */ /* 0x000fe200078e0aa7 */
[----:B------:R-:W-:Y:S04]  /*22380*/  ISETP.NE.AND P0, PT, R165, RZ, PT ;  /* 0x000000ffa500720c */ /* 0x000fe80003f05270 */
[C---:B------:R-:W-:Y:S02]  /*22390*/  SEL R169, R3.reuse, R168, !P0 ;  /* 0x000000a803a97207 */ /* 0x040fe40004000000 */
[----:B------:R-:W-:Y:S02]  /*223a0*/  SEL R167, R3, R167, !P0 ;  /* 0x000000a703a77207 */ /* 0x000fe40004000000 */
[-C--:B------:R-:W-:Y:S02]  /*223b0*/  LEA R172, P0, R169, R230.reuse, 0x2 ;  /* 0x000000e6a9ac7211 */ /* 0x080fe400078010ff */
[----:B------:R-:W-:Y:S02]  /*223c0*/  IADD3 R166, PT, PT, R167, -R169, RZ ;  /* 0x800000a9a7a67210 */ /* 0x000fe40007ffe0ff */
[----:B------:R-:W-:Y:S02]  /*223d0*/  LEA.HI.X.SX32 R173, R169, R231, 0x2, P0 ;  /* 0x000000e7a9ad7211 */ /* 0x000fe400000f16ff */
[C---:B------:R-:W-:Y:S01]  /*223e0*/  LEA R170, P0, R167.reuse, R230, 0x2 ;  /* 0x000000e6a7aa7211 */ /* 0x040fe200078010ff */
[----:B------:R-:W-:Y:S02]  /*223f0*/  IMAD R166, R166, R165, -0x40 ;  /* 0xffffffc0a6a67424 */ /* 0x000fe400078e02a5 */
[----:B------:R-:W2:Y:S01]  /*22400*/  LDG.E R164, desc[UR26][R172.64] ;  /* 0x0000001aaca47981 */ /* 0x000ea2000c1e1900 */
[----:B------:R-:W-:Y:S02]  /*22410*/  LEA.HI.X.SX32 R171, R167, R231, 0x2, P0 ;  /* 0x000000e7a7ab7211 */ /* 0x000fe400000f16ff */
[----:B------:R-:W-:Y:S03]  /*22420*/  SHF.R.S32.HI R165, RZ, 0x1f, R166 ;  /* 0x0000001fffa57819 */ /* 0x000fe600000114a6 */
[----:B------:R-:W2:Y:S02]  /*22430*/  LDG.E R3, desc[UR26][R170.64] ;  /* 0x0000001aaa037981 */ /* 0x000ea4000c1e1900 */
        /* <DEDUP_REMOVED lines=12> */
.L_x_2261:
[----:B------:R-:W-:Y:S01]  /*22500*/  @!PT LDS RZ, [RZ] ;  /* 0x00000000fffff984 */ /* 0x000fe20000000800 */
[----:B------:R-:W-:Y:S01]  /*22510*/  @!PT LDS RZ, [RZ] ;  /* 0x00000000fffff984 */ /* 0x000fe20000000800 */
[----:B------:R-:W-:Y:S01]  /*22520*/  @!PT LDS RZ, [RZ] ;  /* 0x00000000fffff984 */ /* 0x000fe20000000800 */
[----:B------:R1:W-:Y:S01]  /*22530*/  @!P6 LDGSTS.E.BYPASS.LTC128B.128 [R241+0x8000], desc[UR26][R226.64] ;  /* 0x08000000e2f1efae */ /* 0x0003e2000b981a1a */
[----:B------:R-:W-:Y:S01]  /*22540*/  @!P1 IMAD.MOV.U32 R164, RZ, RZ, R226 ;  /* 0x000000ffffa49224 */ /* 0x000fe200078e00e2 */
[----:B------:R-:W-:Y:S01]  /*22550*/  USHF.L.U32 UR16, UR17, 0x5, URZ ;  /* 0x0000000511107899 */ /* 0x000fe200080006ff */
[----:B------:R-:W-:Y:S01]  /*22560*/  @!P1 IMAD.MOV.U32 R165, RZ, RZ, R227 ;  /* 0x000000ffffa59224 */ /* 0x000fe200078e00e3 */
[----:B------:R1:W-:Y:S01]  /*22570*/  @P6 STS.128 [R241+0x8000], RZ ;  /* 0x008000fff1006388 */ /* 0x0003e20000000c00 */
[----:B------:R-:W-:Y:S03]  /*22580*/  USHF.L.U64.HI UR17, UR17, 0x5, UR5 ;  /* 0x0000000511117899 */ /* 0x000fe60008010205 */
[----:B------:R-:W-:Y:S01]  /*22590*/  @!PT LDS RZ, [RZ] ;  /* 0x00000000fffff984 */ /* 0x000fe20000000800 */
[----:B------:R-:W-:Y:S01]  /*225a0*/  @!PT LDS RZ, [RZ] ;  /* 0x00000000fffff984 */ /* 0x000fe20000000800 */
[----:B------:R-:W-:Y:S01]  /*225b0*/  @!PT LDS RZ, [RZ] ;  /* 0x00000000fffff984 */ /* 0x000fe20000000800 */
[----:B------:R1:W-:Y:S01]  /*225c0*/  @!P5 LDGSTS.E.BYPASS.LTC128B.128 [R241+0xa000], desc[UR26][R226.64+0x80] ;  /* 0x0a000080e2f1dfae */ /* 0x0003e2000b981a1a */
[----:B------:R-:W-:Y:S03]  /*225d0*/  IADD3 R170, P0, PT, R226, UR16, RZ ;  /* 0x00000010e2aa7c10 */ /* 0x000fe6000ff1e0ff */
        /* <DEDUP_REMOVED lines=9> */
[----:B------:R-:W-:Y:S03]  /*22670*/  IADD3 R166, P0, PT, R168, UR16, RZ ;  /* 0x00000010a8a67c10 */ /* 0x000fe6000ff1e0ff */
[----:B------:R-:W-:Y:S01]  /*22680*/  @!PT LDS RZ, [RZ] ;  /* 0x00000000fffff984 */ /* 0x000fe20000000800 */
[----:B------:R-:W-:Y:S01]  /*22690*/  @!PT LDS RZ, [RZ] ;  /* 0x00000000fffff984 */ /* 0x000fe20000000800 */
[----:B------:R-:W-:Y:S01]  /*226a0*/  @!PT LDS RZ, [RZ] ;  /* 0x00000000fffff984 */ /* 0x000fe20000000800 */
[----:B------:R1:W-:Y:S01]  /*226b0*/  @!P1 LDGSTS.E.BYPASS.LTC128B.128 [R241+0xe000], desc[UR26][R164.64+0x180] ;  /* 0x0e000180a4f19fae */ /* 0x0003e2000b981a1a */
[----:B------:R-:W-:Y:S03]  /*226c0*/  IADD3.X R167, PT, PT, R169, UR17, RZ, P0, !PT ;  /* 0x00000011a9a77c10 */ /* 0x000fe600087fe4ff */
        /* <DEDUP_REMOVED lines=62> */
.L_x_2260:
[C---:B-1----:R-:W-:Y:S01]  /*22ab0*/  IADD3 R168, PT, PT, R236.reuse, -0x1f, RZ ;  /* 0xffffffe1eca87810 */ /* 0x042fe20007ffe0ff */
[----:B------:R-:W-:Y:S01]  /*22ac0*/  UISETP.GT.AND UP2, UPT, UR23, UR7, UPT ;  /* 0x000000071700728c */ /* 0x000fe2000bf44270 */
[C---:B------:R-:W-:Y:S01]  /*22ad0*/  IADD3 R171, PT, PT, R236.reuse, -0x20, RZ ;  /* 0xffffffe0ecab7810 */ /* 0x040fe20007ffe0ff */
[----:B------:R-:W-:Y:S01]  /*22ae0*/  UIADD3 UR24, UPT, UPT, UR24, -0x40, URZ ;  /* 0xffffffc018187890 */ /* 0x000fe2000fffe0ff */
[CC--:B------:R-:W-:Y:S02]  /*22af0*/  ISETP.GT.AND P4, PT, R233.reuse, R168.reuse, PT ;  /* 0x000000a8e900720c */ /* 0x0c0fe40003f84270 */
[-C--:B------:R-:W-:Y:S02]  /*22b00*/  ISETP.GT.AND P5, PT, R233, R171.reuse, PT ;  /* 0x000000abe900720c */ /* 0x080fe40003fa4270 */
[C---:B------:R-:W-:Y:S02]  /*22b10*/  IADD3 R164, PT, PT, R236.reuse, -0x17, RZ ;  /* 0xffffffe9eca47810 */ /* 0x040fe40007ffe0ff */
[----:B------:R-:W-:Y:S02]  /*22b20*/  IADD3 R165, PT, PT, R236, -0x18, RZ ;  /* 0xffffffe8eca57810 */ /* 0x000fe40007ffe0ff */
[C---:B------:R-:W-:Y:S02]  /*22b30*/  ISETP.GT.AND P1, PT, R235.reuse, R171, PT ;  /* 0x000000abeb00720c */ /* 0x040fe40003f24270 */
[----:B------:R-:W-:Y:S02]  /*22b40*/  ISETP.GT.AND P0, PT, R235, R168, PT ;  /* 0x000000a8eb00720c */ /* 0x000fe40003f04270 */
[----:B------:R-:W-:Y:S02]  /*22b50*/  FSEL R169, R4, -INF , !P5 ;  /* 0xff80000004a97808 */ /* 0x000fe40006800000 */
[----:B------:R-:W-:Y:S02]  /*22b60*/  FSEL R5, R5, -INF , !P4 ;  /* 0xff80000005057808 */ /* 0x000fe40006000000 */
[C---:B------:R-:W-:Y:S02]  /*22b70*/  ISETP.GT.AND P4, PT, R233.reuse, R164, PT ;  /* 0x000000a4e900720c */ /* 0x040fe40003f84270 */
[-C--:B------:R-:W-:Y:S02]  /*22b80*/  ISETP.GT.AND P5, PT, R233, R165.reuse, PT ;  /* 0x000000a5e900720c */ /* 0x080fe40003fa4270 */
[C---:B------:R-:W-:Y:S02]  /*22b90*/  IADD3 R170, PT, PT, R236.reuse, -0x10, RZ ;  /* 0xfffffff0ecaa7810 */ /* 0x040fe40007ffe0ff */
[----:B------:R-:W-:Y:S02]  /*22ba0*/  IADD3 R167, PT, PT, R236, -0xf, RZ ;  /* 0xfffffff1eca77810 */ /* 0x000fe40007ffe0ff */
[----:B------:R-:W-:Y:S02]  /*22bb0*/  FSEL R166, R6, -INF , !P1 ;  /* 0xff80000006a67808 */ /* 0x000fe40004800000 */
[----:B------:R-:W-:Y:S02]  /*22bc0*/  FSEL R6, R7, -INF , !P0 ;  /* 0xff80000007067808 */ /* 0x000fe40004000000 */
[----:B------:R-:W-:Y:S02]  /*22bd0*/  FSEL R172, R9, -INF , !P4 ;  /* 0xff80000009ac7808 */ /* 0x000fe40006000000 */
[----:B------:R-:W-:Y:S02]  /*22be0*/  FSEL R7, R8, -INF , !P5 ;  /* 0xff80000008077808 */ /* 0x000fe40006800000 */
[----:B------:R-:W-:Y:S02]  /*22bf0*/  ISETP.GT.AND P5, PT, R233, R170, PT ;  /* 0x000000aae900720c */ /* 0x000fe40003fa4270 */
[----:B------:R-:W-:Y:S02]  /*22c00*/  ISETP.GT.AND P1, PT, R235, R165, PT ;  /* 0x000000a5eb00720c */ /* 0x000fe40003f24270 */
[-C--:B------:R-:W-:Y:S02]  /*22c10*/  ISETP.GT.AND P4, PT, R233, R167.reuse, PT ;  /* 0x000000a7e900720c */ /* 0x080fe40003f84270 */
[----:B------:R-:W-:Y:S02]  /*22c20*/  ISETP.GT.AND P0, PT, R235, R164, PT ;  /* 0x000000a4eb00720c */ /* 0x000fe40003f04270 */
[----:B------:R-:W-:Y:S02]  /*22c30*/  IADD3 R4, PT, PT, R236, -0x8, RZ ;  /* 0xfffffff8ec047810 */ /* 0x000fe40007ffe0ff */
[----:B------:R-:W-:Y:S02]  /*22c40*/  FSEL R195, R12, -INF , !P5 ;  /* 0xff8000000cc37808 */ /* 0x000fe40006800000 */
[----:B------:R-:W-:Y:S02]  /*22c50*/  FSEL R10, R10, -INF , !P1 ;  /* 0xff8000000a0a7808 */ /* 0x000fe40004800000 */
[----:B------:R-:W-:Y:S02]  /*22c60*/  FSEL R193, R13, -INF , !P4 ;  /* 0xff8000000dc17808 */ /* 0x000fe40006000000 */
[----:B------:R-:W-:Y:S02]  /*22c70*/  ISETP.GT.AND P1, PT, R235, R170, PT ;  /* 0x000000aaeb00720c */ /* 0x000fe40003f24270 */
[----:B------:R-:W-:Y:S02]  /*22c80*/  FSEL R8, R11, -INF , !P0 ;  /* 0xff8000000b087808 */ /* 0x000fe40004000000 */
[-C--:B------:R-:W-:Y:S02]  /*22c90*/  ISETP.GT.AND P5, PT, R233, R4.reuse, PT ;  /* 0x00000004e900720c */ /* 0x080fe40003fa4270 */
[C---:B------:R-:W-:Y:S02]  /*22ca0*/  ISETP.GT.AND P4, PT, R235.reuse, R4, PT ;  /* 0x00000004eb00720c */ /* 0x040fe40003f84270 */
[----:B------:R-:W-:Y:S02]  /*22cb0*/  ISETP.GT.AND P0, PT, R235, R167, PT ;  /* 0x000000a7eb00720c */ /* 0x000fe40003f04270 */
[----:B------:R-:W-:Y:S02]  /*22cc0*/  IADD3 R3, PT, PT, R236, -0x7, RZ ;  /* 0xfffffff9ec037810 */ /* 0x000fe40007ffe0ff */
[----:B------:R-:W-:Y:S02]  /*22cd0*/  FSEL R198, R14, -INF , !P1 ;  /* 0xff8000000ec67808 */ /* 0x000fe40004800000 */
[----:B------:R-:W-:Y:S02]  /*22ce0*/  FSEL R175, R16, -INF , !P5 ;  /* 0xff80000010af7808 */ /* 0x000fe40006800000 */
[----:B------:R-:W-:Y:S02]  /*22cf0*/  FSEL R18, R18, -INF , !P4 ;  /* 0xff80000012127808 */ /* 0x000fe40006000000 */
[----:B------:R-:W-:Y:S02]  /*22d00*/  FSEL R15, R15, -INF , !P0 ;  /* 0xff8000000f0f7808 */ /* 0x000fe40004000000 */
[C---:B------:R-:W-:Y:S02]  /*22d10*/  ISETP.GE.AND P5, PT, R171.reuse, R224, PT ;  /* 0x000000e0ab00720c */ /* 0x040fe40003fa6270 */
[----:B------:R-:W-:Y:S02]  /*22d20*/  ISETP.GE.AND P1, PT, R171, R232, PT ;  /* 0x000000e8ab00720c */ /* 0x000fe40003f26270 */
[CC--:B------:R-:W-:Y:S02]  /*22d30*/  ISETP.GT.AND P4, PT, R233.reuse, R236.reuse, PT ;  /* 0x000000ece900720c */ /* 0x0c0fe40003f84270 */
[-C--:B------:R-:W-:Y:S02]  /*22d40*/  ISETP.GT.AND P6, PT, R233, R3.reuse, PT ;  /* 0x00000003e900720c */ /* 0x080fe40003fc4270 */
[----:B------:R-:W-:Y:S02]  /*22d50*/  ISETP.GT.AND P0, PT, R235, R3, PT ;  /* 0x00000003eb00720c */ /* 0x000fe40003f04270 */
[----:B------:R-:W-:Y:S02]  /*22d60*/  IADD3 R171, PT, PT, R236, 0x1, RZ ;  /* 0x00000001ecab7810 */ /* 0x000fe40007ffe0ff */
[----:B------:R-:W-:Y:S02]  /*22d70*/  FSEL R207, R20, -INF , !P4 ;  /* 0xff80000014cf7808 */ /* 0x000fe40006000000 */
[----:B------:R-:W-:Y:S02]  /*22d80*/  FSEL R173, R17, -INF , !P6 ;  /* 0xff80000011ad7808 */ /* 0x000fe40007000000 */
[----:B------:R-:W-:Y:S02]  /*22d90*/  FSEL R19, R19, -INF , !P0 ;  /* 0xff80000013137808 */ /* 0x000fe40004000000 */
[C---:B------:R-:W-:Y:S02]  /*22da0*/  ISETP.GT.AND P4, PT, R235.reuse, R171, PT ;  /* 0x000000abeb00720c */ /* 0x040fe40003f84270 */
[----:B------:R-:W-:Y:S02]  /*22db0*/  IADD3 R17, PT, PT, R236, 0x8, RZ ;  /* 0x00000008ec117810 */ /* 0x000fe40007ffe0ff */
[----:B------:R-:W-:Y:S02]  /*22dc0*/  ISETP.GT.AND P0, PT, R235, R236, PT ;  /* 0x000000eceb00720c */ /* 0x000fe40003f04270 */
[----:B------:R-:W-:Y:S02]  /*22dd0*/  FSEL R23, R23, -INF , !P4 ;  /* 0xff80000017177808 */ /* 0x000fe40006000000 */
[----:B------:R-:W-:Y:S02]  /*22de0*/  FSEL R208, R22, -INF , !P0 ;  /* 0xff80000016d07808 */ /* 0x000fe40004000000 */
[-C--:B------:R-:W-:Y:S02]  /*22df0*/  ISETP.GT.AND P4, PT, R235, R17.reuse, PT ;  /* 0x00000011eb00720c */ /* 0x080fe40003f84270 */
[C---:B------:R-:W-:Y:S02]  /*22e00*/  IADD3 R22, PT, PT, R236.reuse, 0x11, RZ ;  /* 0x00000011ec167810 */ /* 0x040fe40007ffe0ff */
[C---:B------:R-:W-:Y:S02]  /*22e10*/  ISETP.GT.AND P0, PT, R233.reuse, R17, PT ;  /* 0x00000011e900720c */ /* 0x040fe40003f04270 */
[----:B------:R-:W-:Y:S02]  /*22e20*/  IADD3 R16, PT, PT, R236, 0x9, RZ ;  /* 0x00000009ec107810 */ /* 0x000fe40007ffe0ff */
[C---:B------:R-:W-:Y:S02]  /*22e30*/  ISETP.GT.AND P6, PT, R233.reuse, R171, PT ;  /* 0x000000abe900720c */ /* 0x040fe40003fc4270 */
[----:B------:R-:W-:Y:S02]  /*22e40*/  FSEL R26, R26, -INF , !P4 ;  /* 0xff8000001a1a7808 */ /* 0x000fe40006000000 */
[----:B------:R-:W-:Y:S02]  /*22e50*/  ISETP.GT.AND P4, PT, R233, R22, PT ;  /* 0x00000016e900720c */ /* 0x000fe40003f84270 */
[----:B------:R-:W-:Y:S02]  /*22e60*/  IADD3 R20, PT, PT, R236, 0x19, RZ ;  /* 0x00000019ec147810 */ /* 0x000fe40007ffe0ff */
[----:B------:R-:W-:Y:S02]  /*22e70*/  FSEL R24, R24, -INF , !P0 ;  /* 0xff80000018187808 */ /* 0x000fe40004000000 */
[----:B------:R-:W-:Y:S02]  /*22e80*/  FSEL R205, R21, -INF , !P6 ;  /* 0xff80000015cd7808 */ /* 0x000fe40007000000 */
[----:B------:R-:W-:Y:S02]  /*22e90*/  ISETP.GT.AND P0, PT, R235, R16, PT ;  /* 0x00000010eb00720c */ /* 0x000fe40003f04270 */
[C---:B------:R-:W-:Y:S02]  /*22ea0*/  IADD3 R21, PT, PT, R236.reuse, 0x10, RZ ;  /* 0x00000010ec157810 */ /* 0x040fe40007ffe0ff */
[----:B------:R-:W-:Y:S02]  /*22eb0*/  FSEL R29, R29, -INF , !P4 ;  /* 0xff8000001d1d7808 */ /* 0x000fe40006000000 */
[C---:B------:R-:W-:Y:S02]  /*22ec0*/  ISETP.GT.AND P4, PT, R233.reuse, R20, PT ;  /* 0x00000014e900720c */ /* 0x040fe40003f84270 */
[----:B------:R-:W-:Y:S02]  /*22ed0*/  ISETP.GT.AND P6, PT, R233, R16, PT ;  /* 0x00000010e900720c */ /* 0x000fe40003fc4270 */
[----:B------:R-:W-:Y:S02]  /*22ee0*/  FSEL R27, R27, -INF , !P0 ;  /* 0xff8000001b1b7808 */ /* 0x000fe40004000000 */
[----:B------:R-:W-:Y:S02]  /*22ef0*/  IADD3 R13, PT, PT, R236, 0x18, RZ ;  /* 0x00000018ec0d7810 */ /* 0x000fe40007ffe0ff */
[-C--:B------:R-:W-:Y:S02]  /*22f00*/  ISETP.GT.AND P0, PT, R233, R21.reuse, PT ;  /* 0x00000015e900720c */ /* 0x080fe40003f04270 */
[----:B------:R-:W-:Y:S02]  /*22f10*/  FSEL R25, R25, -INF , !P6 ;  /* 0xff80000019197808 */ /* 0x000fe40007000000 */
[----:B------:R-:W-:Y:S02]  /*22f20*/  FSEL R33, R33, -INF , !P4 ;  /* 0xff80000021217808 */ /* 0x000fe40006000000 */
[C---:B------:R-:W-:Y:S02]  /*22f30*/  ISETP.GT.AND P6, PT, R235.reuse, R21, PT ;  /* 0x00000015eb00720c */ /* 0x040fe40003fc4270 */
[CC--:B------:R-:W-:Y:S02]  /*22f40*/  ISETP.GT.AND P4, PT, R235.reuse, R13.reuse, PT ;  /* 0x0000000deb00720c */ /* 0x0c0fe40003f84270 */
[----:B------:R-:W-:Y:S02]  /*22f50*/  FSEL R28, R28, -INF , !P0 ;  /* 0xff8000001c1c7808 */ /* 0x000fe40004000000 */
[----:B------:R-:W-:Y:S02]  /*22f60*/  ISETP.GT.AND P0, PT, R235, R22, PT ;  /* 0x00000016eb00720c */ /* 0x000fe40003f04270 */
[----:B------:R-:W-:Y:S02]  /*22f70*/  FSEL R30, R30, -INF , !P6 ;  /* 0xff8000001e1e7808 */ /* 0x000fe40007000000 */
[----:B------:R-:W-:Y:S02]  /*22f80*/  FSEL R34, R34, -INF , !P4 ;  /* 0xff80000022227808 */ /* 0x000fe40006000000 */
[----:B------:R-:W-:Y:S02]  /*22f90*/  ISETP.GT.AND P6, PT, R233, R13, PT ;  /* 0x0000000de900720c */ /* 0x000fe40003fc4270 */
[----:B------:R-:W-:Y:S02]  /*22fa0*/  ISETP.GE.AND P4, PT, R236, R224, PT ;  /* 0x000000e0ec00720c */ /* 0x000fe40003f86270 */
[----:B------:R-:W-:Y:S02]  /*22fb0*/  FSEL R31, R31, -INF , !P0 ;  /* 0xff8000001f1f7808 */ /* 0x000fe40004000000 */
        /* <DEDUP_REMOVED lines=10> */
[----:B------:R-:W-:Y:S02]  /*23060*/  ISETP.GE.AND P1, PT, R164, R232, PT ;  /* 0x000000e8a400720c */ /* 0x000fe40003f26270 */
[----:B------:R-:W-:Y:S02]  /*23070*/  FSEL R207, R207, -INF , !P6 ;  /* 0xff800000cfcf7808 */ /* 0x000fe40007000000 */
[----:B------:R-:W-:Y:S02]  /*23080*/  FSEL R7, R7, -INF , !P4 ;  /* 0xff80000007077808 */ /* 0x000fe40006000000 */
[-C--:B------:R-:W-:Y:S02]  /*23090*/  ISETP.GE.AND P6, PT, R168, R224.reuse, PT ;  /* 0x000000e0a800720c */ /* 0x080fe40003fc6270 */
[----:B------:R-:W-:Y:S02]  /*230a0*/  ISETP.GE.AND P4, PT, R164, R224, PT ;  /* 0x000000e0a400720c */ /* 0x000fe40003f86270 */
[----:B------:R-:W-:Y:S02]  /*230b0*/  FSEL R9, R5, -INF , !P0 ;  /* 0xff80000005097808 */ /* 0x000fe40004000000 */
[----:B------:R-:W-:Y:S02]  /*230c0*/  FSEL R193, R193, -INF , !P5 ;  /* 0xff800000c1c17808 */ /* 0x000fe40006800000 */
[----:B------:R-:W-:Y:S02]  /*230d0*/  FSEL R5, R172, -INF , !P1 ;  /* 0xff800000ac057808 */ /* 0x000fe40004800000 */
[----:B------:R-:W-:Y:S02]  /*230e0*/  ISETP.GE.AND P5, PT, R4, R232, PT ;  /* 0x000000e80400720c */ /* 0x000fe40003fa6270 */
[----:B------:R-:W-:Y:S02]  /*230f0*/  ISETP.GE.AND P0, PT, R165, R224, PT ;  /* 0x000000e0a500720c */ /* 0x000fe40003f06270 */
[----:B------:R-:W-:Y:S02]  /*23100*/  ISETP.GE.AND P1, PT, R170, R232, PT ;  /* 0x000000e8aa00720c */ /* 0x000fe40003f26270 */
[----:B------:R-:W-:Y:S02]  /*23110*/  FSEL R12, R6, -INF , !P6 ;  /* 0xff800000060c7808 */ /* 0x000fe40007000000 */
[----:B------:R-:W-:Y:S02]  /*23120*/  FSEL R8, R8, -INF , !P4 ;  /* 0xff80000008087808 */ /* 0x000fe40006000000 */
[----:B------:R-:W-:Y:S02]  /*23130*/  ISETP.GE.AND P4, PT, R4, R224, PT ;  /* 0x000000e00400720c */ /* 0x000fe40003f86270 */
[----:B------:R-:W-:Y:S02]  /*23140*/  FSEL R175, R175, -INF , !P5 ;  /* 0xff800000afaf7808 */ /* 0x000fe40006800000 */
[----:B------:R-:W-:Y:S02]  /*23150*/  FSEL R10, R10, -INF , !P0 ;  /* 0xff8000000a0a7808 */ /* 0x000fe40004000000 */
[----:B------:R-:W-:Y:S02]  /*23160*/  FMNMX3.FTZ R4, R0, R11, R9, !PT ;  /* 0x0000000b00047276 */ /* 0x000fe40007810009 */
[----:B------:R-:W-:Y:S02]  /*23170*/  FSEL R195, R195, -INF , !P1 ;  /* 0xff800000c3c37808 */ /* 0x000fe40004800000 */
[C---:B------:R-:W-:Y:S02]  /*23180*/  ISETP.GE.AND P0, PT, R3.reuse, R232, PT ;  /* 0x000000e80300720c */ /* 0x040fe40003f06270 */
[----:B------:R-:W-:Y:S02]  /*23190*/  ISETP.GE.AND P5, PT, R3, R224, PT ;  /* 0x000000e00300720c */ /* 0x000fe40003fa6270 */
[----:B------:R-:W-:Y:S02]  /*231a0*/  FMNMX3.FTZ R3, R2, R14, R12, !PT ;  /* 0x0000000e02037276 */ /* 0x000fe4000781000c */
[-C--:B------:R-:W-:Y:S02]  /*231b0*/  ISETP.GE.AND P6, PT, R170, R224.reuse, PT ;  /* 0x000000e0aa00720c */ /* 0x080fe40003fc6270 */
[----:B------:R-:W-:Y:S02]  /*231c0*/  ISETP.GE.AND P1, PT, R167, R224, PT ;  /* 0x000000e0a700720c */ /* 0x000fe40003f26270 */
[----:B------:R-:W-:Y:S02]  /*231d0*/  FMNMX3.FTZ R4, R4, R7, R5, !PT ;  /* 0x0000000704047276 */ /* 0x000fe40007810005 */
[----:B------:R-:W-:Y:S02]  /*231e0*/  FSEL R198, R198, -INF , !P6 ;  /* 0xff800000c6c67808 */ /* 0x000fe40007000000 */
[----:B------:R-:W-:Y:S02]  /*231f0*/  FSEL R196, R15, -INF , !P1 ;  /* 0xff8000000fc47808 */ /* 0x000fe40004800000 */
[----:B------:R-:W-:Y:S02]  /*23200*/  FMNMX3.FTZ R3, R3, R10, R8, !PT ;  /* 0x0000000a03037276 */ /* 0x000fe40007810008 */
[----:B------:R-:W-:Y:S02]  /*23210*/  FSEL R173, R173, -INF , !P0 ;  /* 0xff800000adad7808 */ /* 0x000fe40004000000 */
[C---:B------:R-:W-:Y:S02]  /*23220*/  ISETP.GE.AND P6, PT, R171.reuse, R224, PT ;  /* 0x000000e0ab00720c */ /* 0x040fe40003fc6270 */
[-C--:B------:R-:W-:Y:S02]  /*23230*/  ISETP.GE.AND P0, PT, R171, R232.reuse, PT ;  /* 0x000000e8ab00720c */ /* 0x080fe40003f06270 */
[----:B------:R-:W-:Y:S02]  /*23240*/  ISETP.GE.AND P1, PT, R17, R232, PT ;  /* 0x000000e81100720c */ /* 0x000fe40003f26270 */
[----:B------:R-:W-:Y:S02]  /*23250*/  FMNMX3.FTZ R4, R4, R195, R193, !PT ;  /* 0x000000c304047276 */ /* 0x000fe400078100c1 */
[----:B------:R-:W-:Y:S02]  /*23260*/  FSEL R174, R18, -INF , !P4 ;  /* 0xff80000012ae7808 */ /* 0x000fe40006000000 */
[----:B------:R-:W-:Y:S02]  /*23270*/  FSEL R172, R19, -INF , !P5 ;  /* 0xff80000013ac7808 */ /* 0x000fe40006800000 */
[----:B------:R-:W-:Y:S02]  /*23280*/  FMNMX3.FTZ R3, R3, R198, R196, !PT ;  /* 0x000000c603037276 */ /* 0x000fe400078100c4 */
[----:B------:R-:W-:Y:S02]  /*23290*/  FSEL R206, R23, -INF , !P6 ;  /* 0xff80000017ce7808 */ /* 0x000fe40007000000 */
[-C--:B------:R-:W-:Y:S02]  /*232a0*/  ISETP.GE.AND P6, PT, R22, R232.reuse, PT ;  /* 0x000000e81600720c */ /* 0x080fe40003fc6270 */
[----:B------:R-:W-:Y:S02]  /*232b0*/  FMNMX3.FTZ R4, R4, R175, R173, !PT ;  /* 0x000000af04047276 */ /* 0x000fe400078100ad */
[-C--:B------:R-:W-:Y:S02]  /*232c0*/  ISETP.GE.AND P4, PT, R16, R232.reuse, PT ;  /* 0x000000e81000720c */ /* 0x080fe40003f86270 */
[----:B------:R-:W-:Y:S02]  /*232d0*/  FSEL R203, R24, -INF , !P1 ;  /* 0xff80000018cb7808 */ /* 0x000fe40004800000 */
[----:B------:R-:W-:Y:S02]  /*232e0*/  FSEL R205, R205, -INF , !P0 ;  /* 0xff800000cdcd7808 */ /* 0x000fe40004000000 */
[----:B------:R-:W-:Y:S02]  /*232f0*/  ISETP.GE.AND P1, PT, R21, R232, PT ;  /* 0x000000e81500720c */ /* 0x000fe40003f26270 */
[----:B------:R-:W-:Y:S02]  /*23300*/  FMNMX3.FTZ R3, R3, R174, R172, !PT ;  /* 0x000000ae03037276 */ /* 0x000fe400078100ac */
[-C--:B------:R-:W-:Y:S02]  /*23310*/  ISETP.GE.AND P0, PT, R17, R224.reuse, PT ;  /* 0x000000e01100720c */ /* 0x080fe40003f06270 */
[----:B------:R-:W-:Y:S02]  /*23320*/  ISETP.GE.AND P5, PT, R16, R224, PT ;  /* 0x000000e01000720c */ /* 0x000fe40003fa6270 */
[----:B------:R-:W-:Y:S02]  /*23330*/  FSEL R189, R29, -INF , !P6 ;  /* 0xff8000001dbd7808 */ /* 0x000fe40007000000 */
[----:B------:R-:W-:Y:S02]  /*23340*/  FSEL R201, R25, -INF , !P4 ;  /* 0xff80000019c97808 */ /* 0x000fe40006000000 */
[----:B------:R-:W-:Y:S02]  /*23350*/  FMNMX3.FTZ R4, R4, R207, R205, !PT ;  /* 0x000000cf04047276 */ /* 0x000fe400078100cd */
[----:B------:R-:W-:Y:S02]  /*23360*/  FSEL R191, R28, -INF , !P1 ;  /* 0xff8000001cbf7808 */ /* 0x000fe40004800000 */
[----:B------:R-:W-:Y:S02]  /*23370*/  ISETP.GE.AND P6, PT, R20, R232, PT ;  /* 0x000000e81400720c */ /* 0x000fe40003fc6270 */
[-C--:B------:R-:W-:Y:S02]  /*23380*/  ISETP.GE.AND P4, PT, R21, R224.reuse, PT ;  /* 0x000000e01500720c */ /* 0x080fe40003f86270 */
[----:B------:R-:W-:Y:S02]  /*23390*/  ISETP.GE.AND P1, PT, R22, R224, PT ;  /* 0x000000e01600720c */ /* 0x000fe40003f26270 */
[----:B------:R-:W-:Y:S02]  /*233a0*/  FSEL R204, R26, -INF , !P0 ;  /* 0xff8000001acc7808 */ /* 0x000fe40004000000 */
[----:B------:R-:W-:Y:S02]  /*233b0*/  FSEL R202, R27, -INF , !P5 ;  /* 0xff8000001bca7808 */ /* 0x000fe40006800000 */
[----:B------:R-:W-:Y:S02]  /*233c0*/  FMNMX3.FTZ R3, R3, R208, R206, !PT ;  /* 0x000000d003037276 */ /* 0x000fe400078100ce */
[----:B------:R-:W-:Y:S02]  /*233d0*/  ISETP.GE.AND P5, PT, R13, R232, PT ;  /* 0x000000e80d00720c */ /* 0x000fe40003fa6270 */
[----:B------:R-:W-:Y:S02]  /*233e0*/  FMNMX3.FTZ R4, R4, R203, R201, !PT ;  /* 0x000000cb04047276 */ /* 0x000fe400078100c9 */
[----:B------:R-:W-:Y:S02]  /*233f0*/  FSEL R178, R33, -INF , !P6 ;  /* 0xff80000021b27808 */ /* 0x000fe40007000000 */
[-C--:B------:R-:W-:Y:S02]  /*23400*/  ISETP.GE.AND P0, PT, R20, R224.reuse, PT ;  /* 0x000000e01400720c */ /* 0x080fe40003f06270 */
[----:B------:R-:W-:Y:S02]  /*23410*/  FSEL R192, R30, -INF , !P4 ;  /* 0xff8000001ec07808 */ /* 0x000fe40006000000 */
[----:B------:R-:W-:Y:S02]  /*23420*/  FSEL R190, R31, -INF , !P1 ;  /* 0xff8000001fbe7808 */ /* 0x000fe40004800000 */
[----:B------:R-:W-:Y:S02]  /*23430*/  ISETP.GE.AND P6, PT, R13, R224, PT ;  /* 0x000000e00d00720c */ /* 0x000fe40003fc6270 */
[----:B------:R-:W-:Y:S02]  /*23440*/  FMNMX3.FTZ R3, R3, R204, R202, !PT ;  /* 0x000000cc03037276 */ /* 0x000fe400078100ca */
[----:B------:R-:W-:Y:S02]  /*23450*/  FSEL R179, R32, -INF , !P5 ;  /* 0xff80000020b37808 */ /* 0x000fe40006800000 */
[----:B------:R-:W-:Y:S02]  /*23460*/  FMNMX3.FTZ R4, R4, R191, R189, !PT ;  /* 0x000000bf04047276 */ /* 0x000fe400078100bd */
[----:B------:R-:W-:Y:S02]  /*23470*/  FSEL R165, R35, -INF , !P0 ;  /* 0xff80000023a57808 */ /* 0x000fe40004000000 */
[----:B------:R-:W-:Y:S02]  /*23480*/  FSEL R166, R34, -INF , !P6 ;  /* 0xff80000022a67808 */ /* 0x000fe40007000000 */
[----:B------:R-:W-:Y:S02]  /*23490*/  FMNMX3.FTZ R3, R3, R192, R190, !PT ;  /* 0x000000c003037276 */ /* 0x000fe400078100be */
[----:B------:R-:W-:Y:S02]  /*234a0*/  FMNMX3.FTZ R15, R4, R179, R178, !PT ;  /* 0x000000b3040f7276 */ /* 0x000fe400078100b2 */
[----:B------:R-:W-:Y:S02]  /*234b0*/  FMNMX3.FTZ R6, R3, R166, R165, !PT ;  /* 0x000000a603067276 */ /* 0x000fe400078100a5 */
[----:B------:R-:W-:Y:S01]  /*234c0*/  IADD3 R167, PT, PT, R215, 0x10040, RZ ;  /* 0x00010040d7a77810 */ /* 0x000fe20007ffe0ff */
[----:B------:R-:W1:Y:S01]  /*234d0*/  SHFL.BFLY PT, R16, R15, 0x2, 0x1f ;  /* 0x0c401f000f107f89 */ /* 0x000e6200000e0000 */
[----:B------:R-:W-:Y:S02]  /*234e0*/  @P3 IADD3 R167, PT, PT, R234, -0x40, RZ ;  /* 0xffffffc0eaa73810 */ /* 0x000fe40007ffe0ff */
[----:B------:R-:W-:Y:S05]  /*234f0*/  IADD3 R236, PT, PT, R236, -0x40, RZ ;  /* 0xffffffc0ecec7810 */ /* 0x000fea0007ffe0ff */
[----:B------:R-:W2:Y:S01]  /*23500*/  SHFL.BFLY PT, R3, R6, 0x2, 0x1f ;  /* 0x0c401f0006037f89 */ /* 0x000ea200000e0000 */
[----:B------:R-:W-:Y:S07]  /*23510*/  IADD3 R216, PT, PT, R216, R167, RZ ;  /* 0x000000a7d8d87210 */ /* 0x000fee0007ffe0ff */
[----:B------:R-:W-:Y:S01]  /*23520*/  LDSM.16.MT88.4 R28, [R167] ;  /* 0x00000000a71c783b */ /* 0x000fe20000004200 */
[----:B-1----:R-:W-:Y:S02]  /*23530*/  FMNMX.FTZ R13, R15, R16, !PT ;  /* 0x000000100f0d7209 */ /* 0x002fe40007810000 */
[----:B--2---:R-:W-:Y:S05]  /*23540*/  FMNMX.FTZ R4, R6, R3, !PT ;  /* 0x0000000306047209 */ /* 0x004fea0007810000 */
[----:B------:R-:W1:Y:S01]  /*23550*/  SHFL.BFLY PT, R164, R13, 0x1, 0x1f ;  /* 0x0c201f000da47f89 */ /* 0x000e6200000e0000 */
[----:B------:R-:W-:Y:S07]  /*23560*/  SEL R6, R217, 0xffffffe0, !P2 ;  /* 0xffffffe0d9067807 */ /* 0x000fee0005000000 */
[----:B------:R-:W2:Y:S01]  /*23570*/  SHFL.BFLY PT, R3, R4, 0x1, 0x1f ;  /* 0x0c201f0004037f89 */ /* 0x000ea200000e0000 */
[----:B------:R-:W-:Y:S07]  /*23580*/  IADD3 R176, PT, PT, R215, R6, RZ ;  /* 0x00000006d7b07210 */ /* 0x000fee0007ffe0ff */
[----:B------:R-:W-:Y:S01]  /*23590*/  LDSM.16.MT88.4 R20, [R176+0x10000] ;  /* 0x01000000b014783b */ /* 0x000fe20000004200 */
[----:B-1----:R-:W-:Y:S02]  /*235a0*/  FMNMX.FTZ R164, R13, R164, !PT ;  /* 0x000000a40da47209 */ /* 0x002fe40007810000 */
[----:B--2---:R-:W-:Y:S03]  /*235b0*/  FMNMX.FTZ R3, R4, R3, !PT ;  /* 0x0000000304037209 */ /* 0x004fe60007810000 */
[C---:B------:R-:W-:Y:S01]  /*235c0*/  FMUL.FTZ R188, R164.reuse, UR4 ;  /* 0x00000004a4bc7c20 */ /* 0x040fe20008410000 */
[----:B------:R-:W-:Y:S02]  /*235d0*/  FSETP.NEU.FTZ.AND P1, PT, R164, -INF , PT ;  /* 0xff800000a400780b */ /* 0x000fe40003f3d000 */
[C---:B------:R-:W-:Y:S01]  /*235e0*/  FSETP.NEU.FTZ.AND P0, PT, R3.reuse, -INF , PT ;  /* 0xff8000000300780b */ /* 0x040fe20003f1d000 */
[----:B------:R-:W-:Y:S01]  /*235f0*/  FMUL.FTZ R177, R3, UR4 ;  /* 0x0000000403b17c20 */ /* 0x000fe20008410000 */
[----:B------:R-:W-:Y:S04]  /*23600*/  FSEL R188, R188, RZ, P1 ;  /* 0x000000ffbcbc7208 */ /* 0x000fe80000800000 */
[----:B------:R-:W-:Y:S01]  /*23610*/  FSEL R177, R177, RZ, P0 ;  /* 0x000000ffb1b17208 */ /* 0x000fe20000000000 */
[--C-:B------:R-:W-:Y:S01]  /*23620*/  FFMA.FTZ R181, R5, UR4, -R188.reuse ;  /* 0x0000000405b57c23 */ /* 0x100fe200080108bc */
[----:B------:R-:W-:Y:S01]  /*23630*/  FSEL R5, R164, RZ, P1 ;  /* 0x000000ffa4057208 */ /* 0x000fe20000800000 */
[--C-:B------:R-:W-:Y:S01]  /*23640*/  FFMA.FTZ R187, R11, UR4, -R188.reuse ;  /* 0x000000040bbb7c23 */ /* 0x100fe200080108bc */
[----:B------:R-:W-:Y:S01]  /*23650*/  FFMA.FTZ R186, R9, UR4, -R188 ;  /* 0x0000000409ba7c23 */ /* 0x000fe200080108bc */
[--C-:B------:R-:W-:Y:S01]  /*23660*/  FFMA.FTZ R185, R14, UR4, -R177.reuse ;  /* 0x000000040eb97c23 */ /* 0x100fe200080108b1 */
[--C-:B------:R-:W-:Y:S01]  /*23670*/  FFMA.FTZ R184, R12, UR4, -R177.reuse ;  /* 0x000000040cb87c23 */ /* 0x100fe200080108b1 */
[----:B------:R-:W-:Y:S01]  /*23680*/  FADD.FTZ R0, -R5, R0 ;  /* 0x0000000005007221 */ /* 0x000fe20000010100 */
[----:B------:R-:W1:Y:S01]  /*23690*/  LDSM.16.MT88.4 R12, [R215+0x10000] ;  /* 0x01000000d70c783b */ /* 0x000e620000004200 */
[----:B------:R-:W-:Y:S01]  /*236a0*/  FSEL R5, R3, RZ, P0 ;  /* 0x000000ff03057208 */ /* 0x000fe20000000000 */
[----:B------:R-:W-:Y:S01]  /*236b0*/  FFMA.FTZ R182, R7, UR4, -R188 ;  /* 0x0000000407b67c23 */ /* 0x000fe200080108bc */
[----:B------:R-:W-:Y:S01]  /*236c0*/  FMUL.FTZ R4, R0, UR4 ;  /* 0x0000000400047c20 */ /* 0x000fe20008410000 */
[--C-:B------:R-:W-:Y:S01]  /*236d0*/  FFMA.FTZ R180, R10, UR4, -R177.reuse ;  /* 0x000000040ab47c23 */ /* 0x100fe200080108b1 */
[--C-:B------:R-:W-:Y:S01]  /*236e0*/  FFMA.FTZ R183, R8, UR4, -R177.reuse ;  /* 0x0000000408b77c23 */ /* 0x100fe200080108b1 */
[----:B------:R-:W-:Y:S01]  /*236f0*/  FADD.FTZ R0, -R5, R2 ;  /* 0x0000000205007221 */ /* 0x000fe20000010100 */
[----:B------:R-:W-:Y:S01]  /*23700*/  MUFU.EX2 R187, R187 ;  /* 0x000000bb00bb7308 */ /* 0x000fe20000000800 */
[--C-:B------:R-:W-:Y:S01]  /*23710*/  FFMA.FTZ R197, R175, UR4, -R188.reuse ;  /* 0x00000004afc57c23 */ /* 0x100fe200080108bc */
[--C-:B------:R-:W-:Y:S01]  /*23720*/  FFMA.FTZ R199, R174, UR4, -R177.reuse ;  /* 0x00000004aec77c23 */ /* 0x100fe200080108b1 */
[----:B------:R-:W-:Y:S01]  /*23730*/  FMUL.FTZ R7, R0, UR4 ;  /* 0x0000000400077c20 */ /* 0x000fe20008410000 */
        /* <DEDUP_REMOVED lines=13> */
[--C-:B------:R-:W-:Y:S01]  /*23810*/  FFMA.FTZ R204, R189, UR4, -R188.reuse ;  /* 0x00000004bdcc7c23 */ /* 0x100fe200080108bc */
[--C-:B------:R-:W-:Y:S01]  /*23820*/  FFMA.FTZ R189, R192, UR4, -R177.reuse ;  /* 0x00000004c0bd7c23 */ /* 0x100fe200080108b1 */
[--C-:B------:R-:W-:Y:S01]  /*23830*/  FFMA.FTZ R192, R179, UR4, -R188.reuse ;  /* 0x00000004b3c07c23 */ /* 0x100fe200080108bc */
[--C-:B------:R-:W-:Y:S01]  /*23840*/  FFMA.FTZ R191, R191, UR4, -R188.reuse ;  /* 0x00000004bfbf7c23 */ /* 0x100fe200080108bc */
[--C-:B------:R-:W-:Y:S01]  /*23850*/  FFMA.FTZ R190, R190, UR4, -R177.reuse ;  /* 0x00000004bebe7c23 */ /* 0x100fe200080108b1 */
[--C-:B------:R-:W-:Y:S04]  /*23860*/  FFMA.FTZ R166, R166, UR4, -R177.reuse ;  /* 0x00000004a6a67c23 */ /* 0x100fe800080108b1 */
[----:B------:R-:W3:Y:S01]  /*23870*/  MUFU.EX2 R184, R184 ;  /* 0x000000b800b87308 */ /* 0x000ee20000000800 */
[----:B--2---:R-:W-:Y:S09]  /*23880*/  F2FP.BF16.F32.PACK_AB R168, R186, R187 ;  /* 0x000000bbbaa8723e */ /* 0x004ff200000010ff */
        /* <DEDUP_REMOVED lines=19> */
[C---:B------:R-:W-:Y:S01]  /*239c0*/  FMUL.FTZ R7, R0.reuse, R163 ;  /* 0x000000a300077220 */ /* 0x040fe20000410000 */
[C---:B------:R-:W-:Y:S01]  /*239d0*/  FMUL.FTZ R10, R0.reuse, R158 ;  /* 0x0000009e000a7220 */ /* 0x040fe20000410000 */
        /* <DEDUP_REMOVED lines=14> */
[----:B------:R-:W-:Y:S01]  /*23ac0*/  FMUL.FTZ R15, R0, R155 ;  /* 0x0000009b000f7220 */ /* 0x000fe20000410000 */
[----:B------:R-:W-:Y:S01]  /*23ad0*/  LDSM.16.MT88.4 R140, [R216+0x2000] ;  /* 0x00200000d88c783b */ /* 0x000fe20000004200 */
[C---:B------:R-:W-:Y:S01]  /*23ae0*/  FMUL.FTZ R32, R2.reuse, R132 ;  /* 0x0000008402207220 */ /* 0x040fe20000410000 */
        /* <DEDUP_REMOVED lines=155> */
[C---:B------:R-:W-:Y:S01]  /*244a0*/  FMUL.FTZ R126, R0.reuse, R126 ;  /* 0x0000007e007e7220 */ /* 0x040fe20000410000 */
[C---:B------:R-:W-:Y:S01]  /*244b0*/  HMMA.16816.F32.BF16 R88, R168.reuse, R142, R88 ;  /* 0x0000008ea858723c */ /* 0x040fe20000041858 */
[----:B------:R-:W4:Y:S01]  /*244c0*/  LDSM.16.MT88.4 R140, [R176+0x16000] ;  /* 0x01600000b08c783b */ /* 0x000f220000004200 */
[----:B------:R-:W-:Y:S01]  /*244d0*/  MUFU.EX2 R165, R177 ;  /* 0x000000b100a57308 */ /* 0x000fe20000000800 */
[----:B------:R-:W-:Y:S01]  /*244e0*/  FMUL.FTZ R127, R0, R127 ;  /* 0x0000007f007f7220 */ /* 0x000fe20000410000 */
[C---:B------:R-:W-:Y:S01]  /*244f0*/  FMUL.FTZ R128, R2.reuse, R128 ;  /* 0x0000008002807220 */ /* 0x040fe20000410000 */
[----:B------:R-:W-:Y:S01]  /*24500*/  FMUL.FTZ R129, R2, R129 ;  /* 0x0000008102817220 */ /* 0x000fe20000410000 */
[C---:B------:R-:W-:Y:S01]  /*24510*/  FMUL.FTZ R130, R0.reuse, R130 ;  /* 0x0000008200827220 */ /* 0x040fe20000410000 */
[----:B------:R-:W-:Y:S01]  /*24520*/  FMUL.FTZ R131, R0, R131 ;  /* 0x0000008300837220 */ /* 0x000fe20000410000 */
[----:B------:R-:W-:Y:S01]  /*24530*/  FFMA.FTZ R187, R2, R239, R187 ;  /* 0x000000ef02bb7223 */ /* 0x000fe200000100bb */
[C---:B---3--:R-:W-:Y:S03]  /*24540*/  HMMA.16816.F32.BF16 R92, R168.reuse, R136, R92 ;  /* 0x00000088a85c723c */ /* 0x048fe6000004185c */
[----:B------:R-:W3:Y:S01]  /*24550*/  MUFU.EX2 R195, R195 ;  /* 0x000000c300c37308 */ /* 0x000ee20000000800 */
[----:B------:R-:W-:Y:S01]  /*24560*/  FFMA.FTZ R185, R0, R237, R185 ;  /* 0x000000ed00b97223 */ /* 0x000fe200000100b9 */
[----:B------:R-:W-:Y:S03]  /*24570*/  FADD.FTZ R187, R186, R187 ;  /* 0x000000bbbabb7221 */ /* 0x000fe60000010000 */
[----:B------:R-:W-:Y:S01]  /*24580*/  FADD.FTZ R185, R184, R185 ;  /* 0x000000b9b8b97221 */ /* 0x000fe20000010000 */
[C---:B------:R-:W-:Y:S01]  /*24590*/  HMMA.16816.F32.BF16 R96, R168.reuse, R138, R96 ;  /* 0x0000008aa860723c */ /* 0x040fe20000041860 */
[----:B------:R-:W5:Y:S03]  /*245a0*/  LDSM.16.MT88.4 R136, [R167+0x6000] ;  /* 0x00600000a788783b */ /* 0x000f660000004200 */
[----:B------:R-:W3:Y:S01]  /*245b0*/  MUFU.EX2 R198, R198 ;  /* 0x000000c600c67308 */ /* 0x000ee20000000800 */
[----:B------:R-:W-:Y:S01]  /*245c0*/  FADD.FTZ R0, R182, R187 ;  /* 0x000000bbb6007221 */ /* 0x000fe20000010000 */
[----:B------:R-:W-:Y:S03]  /*245d0*/  FADD.FTZ R2, R180, R185 ;  /* 0x000000b9b4027221 */ /* 0x000fe60000010000 */
[----:B------:R-:W-:Y:S01]  /*245e0*/  FADD.FTZ R0, R181, R0 ;  /* 0x00000000b5007221 */ /* 0x000fe20000010000 */
[C---:B-1----:R-:W-:Y:S04]  /*245f0*/  HMMA.16816.F32.BF16 R100, R168.reuse, R132, R100 ;  /* 0x00000084a864723c */ /* 0x042fe80000041864 */
[----:B------:R-:W1:Y:S01]  /*24600*/  MUFU.EX2 R209, R188 ;  /* 0x000000bc00d17308 */ /* 0x000e620000000800 */
[----:B------:R-:W-:Y:S03]  /*24610*/  FADD.FTZ R2, R183, R2 ;  /* 0x00000002b7027221 */ /* 0x000fe60000010000 */
[C---:B------:R-:W-:Y:S01]  /*24620*/  HMMA.16816.F32.BF16 R104, R168.reuse, R134, R104 ;  /* 0x00000086a868723c */ /* 0x040fe20000041868 */
[----:B------:R-:W2:Y:S07]  /*24630*/  LDSM.16.MT88.4 R132, [R216+0x6000] ;  /* 0x00600000d884783b */ /* 0x000eae0000004200 */
[C---:B----4-:R-:W-:Y:S08]  /*24640*/  HMMA.16816.F32.BF16 R108, R168.reuse, R140, R108 ;  /* 0x0000008ca86c723c */ /* 0x050ff0000004186c */
[C---:B------:R-:W-:Y:S01]  /*24650*/  HMMA.16816.F32.BF16 R112, R168.reuse, R142, R112 ;  /* 0x0000008ea870723c */ /* 0x040fe20000041870 */
[----:B------:R-:W4:Y:S07]  /*24660*/  LDSM.16.MT88.4 R140, [R215+0x10800] ;  /* 0x01080000d78c783b */ /* 0x000f2e0000004200 */
[C---:B-----5:R-:W-:Y:S08]  /*24670*/  HMMA.16816.F32.BF16 R116, R168.reuse, R136, R116 ;  /* 0x00000088a874723c */ /* 0x060ff00000041874 */
[C---:B------:R-:W-:Y:S01]  /*24680*/  HMMA.16816.F32.BF16 R120, R168.reuse, R138, R120 ;  /* 0x0000008aa878723c */ /* 0x040fe20000041878 */
[----:B------:R-:W5:Y:S07]  /*24690*/  LDSM.16.MT88.4 R136, [R176+0x10800] ;  /* 0x01080000b088783b */ /* 0x000f6e0000004200 */
[C---:B--2---:R-:W-:Y:S03]  /*246a0*/  HMMA.16816.F32.BF16 R124, R168.reuse, R132, R124 ;  /* 0x00000084a87c723c */ /* 0x044fe6000004187c */
[----:B------:R-:W-:Y:S01]  /*246b0*/  F2FP.BF16.F32.PACK_AB R132, R194, R193 ;  /* 0x000000c1c284723e */ /* 0x000fe200000010ff */
[----:B------:R-:W-:Y:S01]  /*246c0*/  FADD.FTZ R193, R193, R0 ;  /* 0x00000000c1c17221 */ /* 0x000fe20000010000 */
[----:B---3--:R-:W-:Y:S01]  /*246d0*/  F2FP.BF16.F32.PACK_AB R133, R196, R195 ;  /* 0x000000c3c485723e */ /* 0x008fe200000010ff */
[----:B------:R-:W-:Y:S01]  /*246e0*/  FADD.FTZ R195, R195, R2 ;  /* 0x00000002c3c37221 */ /* 0x000fe20000010000 */
[----:B------:R-:W-:Y:S01]  /*246f0*/  MOV R2, R3 ;  /* 0x0000000300027202 */ /* 0x000fe20000000f00 */
[----:B------:R-:W-:Y:S01]  /*24700*/  HMMA.16816.F32.BF16 R128, R168, R134, R128 ;  /* 0x00000086a880723c */ /* 0x000fe20000041880 */
[----:B------:R-:W-:Y:S02]  /*24710*/  LDSM.16.MT88.4 R168, [R176+0x14800] ;  /* 0x01480000b0a8783b */ /* 0x000fe40000004200 */
[----:B------:R-:W-:Y:S01]  /*24720*/  F2FP.BF16.F32.PACK_AB R134, R198, R197 ;  /* 0x000000c5c686723e */ /* 0x000fe200000010ff */
[----:B------:R-:W-:Y:S01]  /*24730*/  FADD.FTZ R194, R194, R193 ;  /* 0x000000c1c2c27221 */ /* 0x000fe20000010000 */
[----:B------:R-:W-:Y:S01]  /*24740*/  F2FP.BF16.F32.PACK_AB R135, R200, R199 ;  /* 0x000000c7c887723e */ /* 0x000fe200000010ff */
[----:B------:R-:W-:Y:S01]  /*24750*/  FADD.FTZ R196, R196, R195 ;  /* 0x000000c3c4c47221 */ /* 0x000fe20000010000 */
[----:B------:R-:W-:Y:S01]  /*24760*/  MOV R0, R164 ;  /* 0x000000a400007202 */ /* 0x000fe20000000f00 */
[----:B------:R-:W-:Y:S02]  /*24770*/  FADD.FTZ R197, R197, R194 ;  /* 0x000000c2c5c57221 */ /* 0x000fe40000010000 */
[----:B------:R-:W-:Y:S02]  /*24780*/  FADD.FTZ R199, R199, R196 ;  /* 0x000000c4c7c77221 */ /* 0x000fe40000010000 */
[C---:B----4-:R-:W-:Y:S05]  /*24790*/  HMMA.16816.F32.BF16 R4, R132.reuse, R140, R4 ;  /* 0x0000008c8404723c */ /* 0x050fea0000041804 */
[----:B------:R-:W-:Y:S01]  /*247a0*/  FADD.FTZ R198, R198, R197 ;  /* 0x000000c5c6c67221 */ /* 0x000fe20000010000 */
[----:B------:R-:W-:Y:S02]  /*247b0*/  FADD.FTZ R200, R200, R199 ;  /* 0x000000c7c8c87221 */ /* 0x000fe40000010000 */
[C---:B------:R-:W-:Y:S01]  /*247c0*/  HMMA.16816.F32.BF16 R8, R132.reuse, R142, R8 ;  /* 0x0000008e8408723c */ /* 0x040fe20000041808 */
[----:B------:R-:W2:Y:S07]  /*247d0*/  LDSM.16.MT88.4 R140, [R167+0x2800] ;  /* 0x00280000a78c783b */ /* 0x000eae0000004200 */
[C---:B-----5:R-:W-:Y:S08]  /*247e0*/  HMMA.16816.F32.BF16 R12, R132.reuse, R136, R12 ;  /* 0x00000088840c723c */ /* 0x060ff0000004180c */
        /* <DEDUP_REMOVED lines=17> */
[C---:B------:R-:W-:Y:S01]  /*24900*/  HMMA.16816.F32.BF16 R60, R132.reuse, R160, R60 ;  /* 0x000000a0843c723c */ /* 0x040fe2000004183c */
[----:B------:R-:W-:Y:S07]  /*24910*/  LDSM.16.MT88.4 R176, [R167+0x5800] ;  /* 0x00580000a7b0783b */ /* 0x000fee0000004200 */
        /* <DEDUP_REMOVED lines=23> */
[C---:B----4-:R-:W-:Y:S08]  /*24a90*/  HMMA.16816.F32.BF16 R124, R132.reuse, R144, R124 ;  /* 0x00000090847c723c */ /* 0x050ff0000004187c */
[----:B------:R-:W-:Y:S01]  /*24aa0*/  HMMA.16816.F32.BF16 R128, R132, R146, R128 ;  /* 0x000000928480723c */ /* 0x000fe20000041880 */
[----:B------:R-:W4:Y:S02]  /*24ab0*/  LDSM.16.MT88.4 R144, [R214+0x13000] ;  /* 0x01300000d690783b */ /* 0x000f240000004200 */
        /* <DEDUP_REMOVED lines=10> */
[C---:B--2---:R-:W-:Y:S03]  /*24b60*/  HMMA.16816.F32.BF16 R4, R132.reuse, R140, R4 ;  /* 0x0000008c8404723c */ /* 0x044fe60000041804 */
[----:B------:R-:W-:Y:S01]  /*24b70*/  FADD.FTZ R208, R208, R203 ;  /* 0x000000cbd0d07221 */ /* 0x000fe20000010000 */
[----:B------:R-:W-:Y:S04]  /*24b80*/  FADD.FTZ R202, R202, R201 ;  /* 0x000000c9caca7221 */ /* 0x000fe80000010000 */
[C---:B------:R-:W-:Y:S01]  /*24b90*/  HMMA.16816.F32.BF16 R8, R132.reuse, R142, R8 ;  /* 0x0000008e8408723c */ /* 0x040fe20000041808 */
[----:B------:R-:W2:Y:S07]  /*24ba0*/  LDSM.16.MT88.4 R140, [R215+0x15000] ;  /* 0x01500000d78c783b */ /* 0x000eae0000004200 */
[C---:B------:R-:W-:Y:S08]  /*24bb0*/  HMMA.16816.F32.BF16 R12, R132.reuse, R148, R12 ;  /* 0x00000094840c723c */ /* 0x040ff0000004180c */
[C---:B------:R-:W-:Y:S01]  /*24bc0*/  HMMA.16816.F32.BF16 R16, R132.reuse, R150, R16 ;  /* 0x000000968410723c */ /* 0x040fe20000041810 */
[----:B------:R-:W5:Y:S07]  /*24bd0*/  LDSM.16.MT88.4 R148, [R167+0x5000] ;  /* 0x00500000a794783b */ /* 0x000f6e0000004200 */
[C---:B---3--:R-:W-:Y:S08]  /*24be0*/  HMMA.16816.F32.BF16 R20, R132.reuse, R136, R20 ;  /* 0x000000888414723c */ /* 0x048ff00000041814 */
[C---:B------:R-:W-:Y:S01]  /*24bf0*/  HMMA.16816.F32.BF16 R24, R132.reuse, R138, R24 ;  /* 0x0000008a8418723c */ /* 0x040fe20000041818 */
[----:B------:R-:W3:Y:S07]  /*24c00*/  LDSM.16.MT88.4 R136, [R216+0x5000] ;  /* 0x00500000d888783b */ /* 0x000eee0000004200 */
        /* <DEDUP_REMOVED lines=12> */
[----:B------:R-:W-:Y:S03]  /*24cd0*/  F2FP.BF16.F32.PACK_AB R169, R190, R189 ;  /* 0x000000bdbea9723e */ /* 0x000fe600000010ff */
[C---:B------:R-:W-:Y:S03]  /*24ce0*/  HMMA.16816.F32.BF16 R64, R132.reuse, R170, R64 ;  /* 0x000000aa8440723c */ /* 0x040fe60000041840 */
[----:B-1----:R-:W-:Y:S02]  /*24cf0*/  F2FP.BF16.F32.PACK_AB R170, R209, R192 ;  /* 0x000000c0d1aa723e */ /* 0x002fe400000010ff */
[----:B------:R-:W-:Y:S03]  /*24d00*/  F2FP.BF16.F32.PACK_AB R171, R165, R166 ;  /* 0x000000a6a5ab723e */ /* 0x000fe600000010ff */
[C---:B--2---:R-:W-:Y:S08]  /*24d10*/  HMMA.16816.F32.BF16 R68, R132.reuse, R140, R68 ;  /* 0x0000008c8444723c */ /* 0x044ff00000041844 */
        /* <DEDUP_REMOVED lines=8> */
[C---:B---3--:R-:W-:Y:S08]  /*24da0*/  HMMA.16816.F32.BF16 R92, R132.reuse, R136, R92 ;  /* 0x00000088845c723c */ /* 0x048ff0000004185c */
        /* <DEDUP_REMOVED lines=49> */
[C---:B----4-:R-:W-:Y:S03]  /*250c0*/  HMMA.16816.F32.BF16 R108, R168.reuse, R4, R108 ;  /* 0x00000004a86c723c */ /* 0x050fe6000004186c */
[----:B------:R-:W-:Y:S04]  /*250d0*/  FADD.FTZ R5, R191, R208 ;  /* 0x000000d0bf057221 */ /* 0x000fe80000010000 */
[----:B------:R-:W-:Y:S01]  /*250e0*/  FADD.FTZ R5, R204, R5 ;  /* 0x00000005cc057221 */ /* 0x000fe20000010000 */
[C---:B------:R-:W-:Y:S03]  /*250f0*/  HMMA.16816.F32.BF16 R112, R168.reuse, R6, R112 ;  /* 0x00000006a870723c */ /* 0x040fe60000041870 */
[----:B------:R-:W-:Y:S01]  /*25100*/  FADD.FTZ R7, R189, R202 ;  /* 0x000000cabd077221 */ /* 0x000fe20000010000 */
[----:B------:R-:W-:Y:S03]  /*25110*/  FADD.FTZ R192, R192, R5 ;  /* 0x00000005c0c07221 */ /* 0x000fe60000010000 */
[----:B------:R-:W-:Y:S01]  /*25120*/  FADD.FTZ R7, R190, R7 ;  /* 0x00000007be077221 */ /* 0x000fe20000010000 */
[C---:B-----5:R-:W-:Y:S03]  /*25130*/  HMMA.16816.F32.BF16 R116, R168.reuse, R8, R116 ;  /* 0x00000008a874723c */ /* 0x060fe60000041874 */
[----:B------:R-:W-:Y:S01]  /*25140*/  FADD.FTZ R166, R166, R7 ;  /* 0x00000007a6a67221 */ /* 0x000fe20000010000 */
[----:B------:R-:W-:Y:S03]  /*25150*/  FADD.FTZ R239, R209, R192 ;  /* 0x000000c0d1ef7221 */ /* 0x000fe60000010000 */
[----:B------:R-:W-:Y:S01]  /*25160*/  FADD.FTZ R237, R165, R166 ;  /* 0x000000a6a5ed7221 */ /* 0x000fe20000010000 */
[C---:B------:R-:W-:Y:S08]  /*25170*/  HMMA.16816.F32.BF16 R120, R168.reuse, R10, R120 ;  /* 0x0000000aa878723c */ /* 0x040ff00000041878 */
[C---:B---3--:R-:W-:Y:S08]  /*25180*/  HMMA.16816.F32.BF16 R124, R168.reuse, R12, R124 ;  /* 0x0000000ca87c723c */ /* 0x048ff0000004187c */
[----:B------:R-:W-:Y:S01]  /*25190*/  HMMA.16816.F32.BF16 R128, R168, R14, R128 ;  /* 0x0000000ea880723c */ /* 0x000fe20000041880 */
[----:B------:R-:W-:Y:S08]  /*251a0*/  @!UPT UIADD3 URZ, UPT, UPT, URZ, URZ, URZ ;  /* 0x000000fffffff290 */ /* 0x000ff0000fffe0ff */
[----:B------:R-:W-:Y:S11]  /*251b0*/  BRA.U UP2, `(.L_x_2262) ;  /* 0xffffffb102f07547 */ /* 0x000ff6000b83ffff */
.L_x_2258:
[----:B------:R-:W1:Y:S01]  /*251c0*/  SHFL.BFLY PT, R10, R239, 0x2, 0x1f ;  /* 0x0c401f00ef0a7f89 */ /* 0x000e6200000e0000 */
[----:B------:R-:W-:Y:S01]  /*251d0*/  UISETP.NE.AND UP1, UPT, UR20, -0x1, UPT ;  /* 0xffffffff1400788c */ /* 0x000fe2000bf25270 */
[----:B------:R-:W2:Y:S01]  /*251e0*/  S2UR UR11, SR_CTAID.Y ;  /* 0x00000000000b79c3 */ /* 0x000ea20000002600 */
[----:B------:R-:W3:Y:S01]  /*251f0*/  LDCU.U8 UR9, c[0x0][0x548] ;  /* 0x0000a900ff0977ac */ /* 0x000ee20008000000 */
[----:B------:R-:W4:Y:S01]  /*25200*/  SHFL.BFLY PT, R2, R237, 0x2, 0x1f ;  /* 0x0c401f00ed027f89 */ /* 0x000f2200000e0000 */
[----:B------:R-:W-:Y:S01]  /*25210*/  BSSY.RECONVERGENT B0, `(.L_x_2263) ;  /* 0x0000159000007945 */ /* 0x000fe20003800200 */
[----:B------:R-:W-:Y:S01]  /*25220*/  MOV R12, 0x7f800000 ;  /* 0x7f800000000c7802 */ /* 0x000fe20000000f00 */
[----:B------:R-:W2:Y:S01]  /*25230*/  LDCU.64 UR12, c[0x0][0x358] ;  /* 0x00006b00ff0c77ac */ /* 0x000ea20008000a00 */
[----:B------:R-:W5:Y:S04]  /*25240*/  S2R R0, SR_TID.X ;  /* 0x0000000000007919 */ /* 0x000f680000002100 */
[----:B------:R-:W2:Y:S01]  /*25250*/  @UP1 LDCU.64 UR4, c[0x0][0x408] ;  /* 0x00008100ff0417ac */ /* 0x000ea20008000a00 */
[----:B---3--:R-:W-:Y:S01]  /*25260*/  UISETP.NE.AND UP2, UPT, UR9, URZ, UPT ;  /* 0x000000ff0900728c */ /* 0x008fe2000bf45270 */
[----:B-1----:R-:W-:-:S03]  /*25270*/  FADD.FTZ R10, R10, R239 ;  /* 0x000000ef0a0a7221 */ /* 0x002fc60000010000 */
[----:B------:R-:W-:Y:S01]  /*25280*/  UISETP.NE.OR UP0, UPT, UR20, -0x1, !UP2 ;  /* 0xffffffff1400788c */ /* 0x000fe2000d705670 */
[----:B----4-:R-:W-:Y:S01]  /*25290*/  FADD.FTZ R13, R2, R237 ;  /* 0x000000ed020d7221 */ /* 0x010fe20000010000 */
[----:B------:R-:W1:Y:S01]  /*252a0*/  SHFL.BFLY PT, R5, R10, 0x1, 0x1f ;  /* 0x0c201f000a057f89 */ /* 0x000e6200000e0000 */
[----:B--2---:R-:W-:-:S04]  /*252b0*/  @UP1 UIMAD.WIDE.U32 UR14, UR20, UR4, URZ ;  /* 0x00000004140e12a5 */ /* 0x004fc8000f8e00ff */
[----:B------:R-:W2:Y:S01]  /*252c0*/  @!UP2 LDCU UR9, c[0x0][0x3e0] ;  /* 0x00007c00ff09a7ac */ /* 0x000ea20008000800 */
[----:B------:R-:W3:Y:S01]  /*252d0*/  SHFL.BFLY PT, R4, R13, 0x1, 0x1f ;  /* 0x0c201f000d047f89 */ /* 0x000ee200000e0000 */
[----:B------:R-:W4:Y:S01]  /*252e0*/  @UP2 LDCU UR4, c[0x0][0x454] ;  /* 0x00008a80ff0427ac */ /* 0x000f220008000800 */
[----:B-----5:R-:W-:Y:S02]  /*252f0*/  SHF.L.U32 R8, R0, 0x4, RZ ;  /* 0x0000000400087819 */ /* 0x020fe400000006ff */
[----:B------:R-:W-:Y:S02]  /*25300*/  SHF.R.U32.HI R2, RZ, 0x1, R0 ;  /* 0x00000001ff027819 */ /* 0x000fe40000011600 */
[----:B------:R-:W-:Y:S02]  /*25310*/  LOP3.LUT R8, R8, 0x1c0, RZ, 0xc0, !PT ;  /* 0x000001c008087812 */ /* 0x000fe400078ec0ff */
[----:B------:R-:W-:Y:S02]  /*25320*/  LOP3.LUT R2, R2, 0x30, RZ, 0xc0, !PT ;  /* 0x0000003002027812 */ /* 0x000fe400078ec0ff */
[----:B------:R-:W-:-:S02]  /*25330*/  LOP3.LUT P1, RZ, R0, 0x10, RZ, 0xc0, !PT ;  /* 0x0000001000ff7812 */ /* 0x000fc4000782c0ff */
[C---:B------:R-:W-:Y:S02]  /*25340*/  LOP3.LUT P2, RZ, R0.reuse, 0x8, RZ, 0xc0, !PT ;  /* 0x0000000800ff7812 */ /* 0x040fe4000784c0ff */
[----:B------:R-:W-:Y:S01]  /*25350*/  LOP3.LUT P0, RZ, R0, 0x4, RZ, 0xc0, !PT ;  /* 0x0000000400ff7812 */ /* 0x000fe2000780c0ff */
[----:B-1----:R-:W-:Y:S01]  /*25360*/  FADD.FTZ R6, R10, R5 ;  /* 0x000000050a067221 */ /* 0x002fe20000010000 */
[C---:B------:R-:W-:Y:S02]  /*25370*/  SHF.L.U32 R5, R0.reuse, 0x1, RZ ;  /* 0x0000000100057819 */ /* 0x040fe400000006ff */
[----:B------:R-:W-:Y:S01]  /*25380*/  SHF.L.U32 R28, R0, 0x3, RZ ;  /* 0x00000003001c7819 */ /* 0x000fe200000006ff */
[----:B---3--:R-:W-:Y:S01]  /*25390*/  FADD.FTZ R4, R13, R4 ;  /* 0x000000040d047221 */ /* 0x008fe20000010000 */
[----:B------:R-:W1:Y:S01]  /*253a0*/  MUFU.RCP R9, R6 ;  /* 0x0000000600097308 */ /* 0x000e620000001000 */
[--C-:B------:R-:W-:Y:S02]  /*253b0*/  LOP3.LUT R212, R212, 0x6, R5.reuse, 0xf8, !PT ;  /* 0x00000006d4d47812 */ /* 0x100fe400078ef805 */
[----:B------:R-:W-:-:S02]  /*253c0*/  LOP3.LUT R11, R8, 0x38, R5, 0xf8, !PT ;  /* 0x00000038080b7812 */ /* 0x000fc400078ef805 */
[----:B------:R-:W-:Y:S02]  /*253d0*/  FSETP.NE.FTZ.AND P4, PT, R6, RZ, PT ;  /* 0x000000ff0600720b */ /* 0x000fe40003f95000 */
[----:B------:R-:W-:Y:S01]  /*253e0*/  SHF.R.U32.HI R5, RZ, 0x2, R0 ;  /* 0x00000002ff057819 */ /* 0x000fe20000011600 */
[----:B------:R-:W3:Y:S01]  /*253f0*/  MUFU.RCP R7, R4 ;  /* 0x0000000400077308 */ /* 0x000ee20000001000 */
[----:B------:R-:W-:Y:S02]  /*25400*/  FSETP.NE.FTZ.AND P3, PT, R4, RZ, PT ;  /* 0x000000ff0400720b */ /* 0x000fe40003f75000 */
[----:B------:R-:W-:Y:S02]  /*25410*/  LOP3.LUT R2, R2, 0x7, R5, 0xf8, !PT ;  /* 0x0000000702027812 */ /* 0x000fe400078ef805 */
[----:B------:R-:W-:Y:S02]  /*25420*/  LOP3.LUT R11, R212, R11, RZ, 0xfc, !PT ;  /* 0x0000000bd40b7212 */ /* 0x000fe400078efcff */
[----:B------:R-:W-:-:S02]  /*25430*/  MOV R5, 0x20 ;  /* 0x0000002000057802 */ /* 0x000fc40000000f00 */
[----:B-1----:R-:W-:Y:S01]  /*25440*/  FSEL R9, R9, 1, P4 ;  /* 0x3f80000009097808 */ /* 0x002fe20002000000 */
[----:B------:R-:W-:Y:S01]  /*25450*/  @P4 MUFU.LG2 R6, R6 ;  /* 0x0000000600064308 */ /* 0x000fe20000000c00 */
[----:B------:R-:W-:Y:S02]  /*25460*/  MOV R8, 0x10 ;  /* 0x0000001000087802 */ /* 0x000fe40000000f00 */
[----:B------:R-:W-:Y:S01]  /*25470*/  LEA R11, R11, UR6, 0x1 ;  /* 0x000000060b0b7c11 */ /* 0x000fe2000f8e08ff */
[C---:B------:R-:W-:Y:S01]  /*25480*/  FMUL.FTZ R160, R9.reuse, R160 ;  /* 0x000000a009a07220 */ /* 0x040fe20000410000 */
[----:B------:R-:W-:Y:S01]  /*25490*/  FMUL.FTZ R161, R9, R161 ;  /* 0x000000a109a17220 */ /* 0x000fe20000410000 */
[----:B------:R-:W-:Y:S01]  /*254a0*/  SEL R10, R5, 0xffffffe0, !P2 ;  /* 0xffffffe0050a7807 */ /* 0x000fe20005000000 */
[----:B------:R-:W-:Y:S01]  /*254b0*/  FMUL.FTZ R156, R9, R156 ;  /* 0x0000009c099c7220 */ /* 0x000fe20000410000 */
[----:B---3--:R-:W-:Y:S01]  /*254c0*/  FSEL R7, R7, 1, P3 ;  /* 0x3f80000007077808 */ /* 0x008fe20001800000 */
[C---:B------:R-:W-:Y:S01]  /*254d0*/  FMUL.FTZ R157, R9.reuse, R157 ;  /* 0x0000009d099d7220 */ /* 0x040fe20000410000 */
[C---:B------:R-:W-:Y:S01]  /*254e0*/  FMUL.FTZ R152, R9.reuse, R152 ;  /* 0x0000009809987220 */ /* 0x040fe20000410000 */
[----:B------:R-:W-:Y:S01]  /*254f0*/  FMUL.FTZ R153, R9, R153 ;  /* 0x0000009909997220 */ /* 0x000fe20000410000 */
[----:B------:R-:W-:Y:S01]  /*25500*/  SEL R8, R8, 0xfffffff0, !P0 ;  /* 0xfffffff008087807 */ /* 0x000fe20004000000 */
[C---:B------:R-:W-:Y:S01]  /*25510*/  FMUL.FTZ R162, R7.reuse, R162 ;  /* 0x000000a207a27220 */ /* 0x040fe20000410000 */
[C---:B------:R-:W-:Y:S01]  /*25520*/  FMUL.FTZ R163, R7.reuse, R163 ;  /* 0x000000a307a37220 */ /* 0x040fe20000410000 */
[C---:B------:R-:W-:Y:S01]  /*25530*/  FMUL.FTZ R158, R7.reuse, R158 ;  /* 0x0000009e079e7220 */ /* 0x040fe20000410000 */
[C---:B------:R-:W-:Y:S01]  /*25540*/  FMUL.FTZ R159, R7.reuse, R159 ;  /* 0x0000009f079f7220 */ /* 0x040fe20000410000 */
[C---:B------:R-:W-:Y:S01]  /*25550*/  FMUL.FTZ R154, R7.reuse, R154 ;  /* 0x0000009a079a7220 */ /* 0x040fe20000410000 */
[----:B------:R-:W-:Y:S01]  /*25560*/  FMUL.FTZ R155, R7, R155 ;  /* 0x0000009b079b7220 */ /* 0x000fe20000410000 */
[C---:B------:R-:W-:Y:S01]  /*25570*/  FMUL.FTZ R148, R9.reuse, R148 ;  /* 0x0000009409947220 */ /* 0x040fe20000410000 */
[----:B------:R-:W-:Y:S01]  /*25580*/  FMUL.FTZ R149, R9, R149 ;  /* 0x0000009509957220 */ /* 0x000fe20000410000 */
[C---:B------:R-:W-:Y:S01]  /*25590*/  FMUL.FTZ R150, R7.reuse, R150 ;  /* 0x0000009607967220 */ /* 0x040fe20000410000 */
[----:B------:R-:W-:Y:S01]  /*255a0*/  FMUL.FTZ R151, R7, R151 ;  /* 0x0000009707977220 */ /* 0x000fe20000410000 */
[----:B------:R-:W-:Y:S01]  /*255b0*/  IADD3 R15, PT, PT, R11, 0x40, RZ ;  /* 0x000000400b0f7810 */ /* 0x000fe20007ffe0ff */
[C---:B------:R-:W-:Y:S01]  /*255c0*/  FMUL.FTZ R144, R9.reuse, R144 ;  /* 0x0000009009907220 */ /* 0x040fe20000410000 */
[----:B------:R-:W-:Y:S01]  /*255d0*/  FMUL.FTZ R145, R9, R145 ;  /* 0x0000009109917220 */ /* 0x000fe20000410000 */
[C---:B------:R-:W-:Y:S01]  /*255e0*/  FMUL.FTZ R146, R7.reuse, R146 ;  /* 0x0000009207927220 */ /* 0x040fe20000410000 */
[----:B------:R-:W-:Y:S01]  /*255f0*/  FMUL.FTZ R147, R7, R147 ;  /* 0x0000009307937220 */ /* 0x000fe20000410000 */
[----:B------:R-:W-:Y:S01]  /*25600*/  IADD3 R13, PT, PT, R11, R10, RZ ;  /* 0x0000000a0b0d7210 */ /* 0x000fe20007ffe0ff */
[----:B------:R-:W-:Y:S01]  /*25610*/  FMUL.FTZ R140, R9, R140 ;  /* 0x0000008c098c7220 */ /* 0x000fe20000410000 */
[----:B------:R-:W-:Y:S01]  /*25620*/  @P1 IADD3 R15, PT, PT, R11, -0x40, RZ ;  /* 0xffffffc00b0f1810 */ /* 0x000fe20007ffe0ff */
[----:B------:R-:W-:Y:S01]  /*25630*/  FMUL.FTZ R141, R9, R141 ;  /* 0x0000008d098d7220 */ /* 0x000fe20000410000 */
[C---:B------:R-:W-:Y:S01]  /*25640*/  FMUL.FTZ R142, R7.reuse, R142 ;  /* 0x0000008e078e7220 */ /* 0x040fe20000410000 */
[----:B------:R-:W-:Y:S01]  /*25650*/  FMUL.FTZ R143, R7, R143 ;  /* 0x0000008f078f7220 */ /* 0x000fe20000410000 */
[----:B------:R-:W-:Y:S01]  /*25660*/  F2FP.BF16.F32.PACK_AB R160, R161, R160 ;  /* 0x000000a0a1a0723e */ /* 0x000fe200000010ff */
[----:B------:R-:W1:Y:S01]  /*25670*/  @!UP1 LDCU.64 UR6, c[0x0][0x400] ;  /* 0x00008000ff0697ac */ /* 0x000e620008000a00 */
[----:B------:R-:W-:Y:S01]  /*25680*/  F2FP.BF16.F32.PACK_AB R162, R163, R162 ;  /* 0x000000a2a3a2723e */ /* 0x000fe200000010ff */
[C---:B------:R-:W-:Y:S01]  /*25690*/  FMUL.FTZ R136, R9.reuse, R136 ;  /* 0x0000008809887220 */ /* 0x040fe20000410000 */
[----:B------:R-:W-:Y:S01]  /*256a0*/  FMUL.FTZ R137, R9, R137 ;  /* 0x0000008909897220 */ /* 0x000fe20000410000 */
[C---:B------:R-:W-:Y:S01]  /*256b0*/  FMUL.FTZ R138, R7.reuse, R138 ;  /* 0x0000008a078a7220 */ /* 0x040fe20000410000 */
[----:B------:R-:W-:Y:S01]  /*256c0*/  FMUL.FTZ R139, R7, R139 ;  /* 0x0000008b078b7220 */ /* 0x000fe20000410000 */
[----:B------:R-:W-:Y:S01]  /*256d0*/  F2FP.BF16.F32.PACK_AB R156, R157, R156 ;  /* 0x0000009c9d9c723e */ /* 0x000fe200000010ff */
[----:B------:R-:W-:Y:S01]  /*256e0*/  FMUL.FTZ R132, R9, R132 ;  /* 0x0000008409847220 */ /* 0x000fe20000410000 */
[----:B------:R-:W-:Y:S01]  /*256f0*/  F2FP.BF16.F32.PACK_AB R158, R159, R158 ;  /* 0x0000009e9f9e723e */ /* 0x000fe200000010ff */
[----:B------:R-:W-:Y:S01]  /*25700*/  FMUL.FTZ R133, R9, R133 ;  /* 0x0000008509857220 */ /* 0x000fe20000410000 */
[----:B------:R-:W-:Y:S01]  /*25710*/  IADD3 R5, PT, PT, R11, R8, RZ ;  /* 0x000000080b057210 */ /* 0x000fe20007ffe0ff */
[C---:B------:R-:W-:Y:S01]  /*25720*/  FMUL.FTZ R134, R7.reuse, R134 ;  /* 0x0000008607867220 */ /* 0x040fe20000410000 */
[----:B------:R-:W-:Y:S01]  /*25730*/  FMUL.FTZ R135, R7, R135 ;  /* 0x0000008707877220 */ /* 0x000fe20000410000 */
[----:B------:R-:W-:Y:S01]  /*25740*/  F2FP.BF16.F32.PACK_AB R152, R153, R152 ;  /* 0x000000989998723e */ /* 0x000fe200000010ff */
[----:B------:R-:W-:Y:S01]  /*25750*/  FMUL.FTZ R36, R9, R36 ;  /* 0x0000002409247220 */ /* 0x000fe20000410000 */
[----:B------:R-:W-:Y:S01]  /*25760*/  F2FP.BF16.F32.PACK_AB R154, R155, R154 ;  /* 0x0000009a9b9a723e */ /* 0x000fe200000010ff */
        /* <DEDUP_REMOVED lines=9> */
[----:B------:R-:W-:Y:S01]  /*25800*/  IADD3 R19, PT, PT, R10, R15, RZ ;  /* 0x0000000f0a137210 */ /* 0x000fe20007ffe0ff */
        /* <DEDUP_REMOVED lines=8> */
[----:B------:R-:W-:Y:S01]  /*25890*/  STS [R11], R160 ;  /* 0x000000a00b007388 */ /* 0x000fe20000000800 */
[----:B------:R-:W-:Y:S01]  /*258a0*/  F2FP.BF16.F32.PACK_AB R142, R143, R142 ;  /* 0x0000008e8f8e723e */ /* 0x000fe200000010ff */
[C---:B------:R-:W-:Y:S01]  /*258b0*/  FMUL.FTZ R48, R9.reuse, R48 ;  /* 0x0000003009307220 */ /* 0x040fe20000410000 */
[C---:B------:R-:W-:Y:S01]  /*258c0*/  IADD3 R21, PT, PT, R8.reuse, R15, RZ ;  /* 0x0000000f08157210 */ /* 0x040fe20007ffe0ff */
[----:B------:R-:W-:Y:S01]  /*258d0*/  STS [R11+0x400], R162 ;  /* 0x000400a20b007388 */ /* 0x000fe20000000800 */
[----:B------:R-:W-:Y:S01]  /*258e0*/  FMUL.FTZ R49, R9, R49 ;  /* 0x0000003109317220 */ /* 0x000fe20000410000 */
[C---:B------:R-:W-:Y:S01]  /*258f0*/  FMUL.FTZ R50, R7.reuse, R50 ;  /* 0x0000003207327220 */ /* 0x040fe20000410000 */
[----:B------:R-:W-:Y:S01]  /*25900*/  FMUL.FTZ R51, R7, R51 ;  /* 0x0000003307337220 */ /* 0x000fe20000410000 */
[----:B------:R-:W-:Y:S01]  /*25910*/  F2FP.BF16.F32.PACK_AB R136, R137, R136 ;  /* 0x000000888988723e */ /* 0x000fe200000010ff */
[----:B------:R-:W-:Y:S01]  /*25920*/  STS [R5], R156 ;  /* 0x0000009c05007388 */ /* 0x000fe20000000800 */
[----:B------:R-:W-:Y:S01]  /*25930*/  F2FP.BF16.F32.PACK_AB R138, R139, R138 ;  /* 0x0000008a8b8a723e */ /* 0x000fe200000010ff */
[C---:B------:R-:W-:Y:S01]  /*25940*/  FMUL.FTZ R52, R9.reuse, R52 ;  /* 0x0000003409347220 */ /* 0x040fe20000410000 */
[----:B------:R-:W-:Y:S01]  /*25950*/  FMUL.FTZ R53, R9, R53 ;  /* 0x0000003509357220 */ /* 0x000fe20000410000 */
[----:B------:R-:W-:Y:S01]  /*25960*/  STS [R5+0x400], R158 ;  /* 0x0004009e05007388 */ /* 0x000fe20000000800 */
[C---:B------:R-:W-:Y:S01]  /*25970*/  FMUL.FTZ R54, R7.reuse, R54 ;  /* 0x0000003607367220 */ /* 0x040fe20000410000 */
        /* <DEDUP_REMOVED lines=51> */
[----:B------:R-:W-:Y:S01]  /*25cb0*/  STS [R11+0x2000], R36 ;  /* 0x002000240b007388 */ /* 0x000fe20000000800 */
        /* <DEDUP_REMOVED lines=41> */
[----:B-1----:R-:W-:Y:S01]  /*25f50*/  @!UP1 UIMAD.WIDE.U32 UR16, UR11, UR6, URZ ;  /* 0x000000060b1092a5 */ /* 0x002fe2000f8e00ff */
[C---:B------:R-:W-:Y:S01]  /*25f60*/  FMUL.FTZ R100, R9.reuse, R100 ;  /* 0x0000006409647220 */ /* 0x040fe20000410000 */
[----:B------:R-:W-:Y:S01]  /*25f70*/  STS [R21+0x2400], R58 ;  /* 0x0024003a15007388 */ /* 0x000fe20000000800 */
[----:B------:R-:W-:Y:S01]  /*25f80*/  FMUL.FTZ R101, R9, R101 ;  /* 0x0000006509657220 */ /* 0x000fe20000410000 */
        /* <DEDUP_REMOVED lines=13> */
[----:B------:R-:W-:Y:S01]  /*26060*/  @!UP1 UIMAD UR8, UR11, UR7, UR17 ;  /* 0x000000070b0892a4 */ /* 0x000fe2000f8e0211 */
[----:B------:R-:W-:Y:S01]  /*26070*/  F2FP.BF16.F32.PACK_AB R88, R89, R88 ;  /* 0x000000585958723e */ /* 0x000fe200000010ff */
[----:B------:R-:W-:Y:S01]  /*26080*/  STS [R23+0x2400], R66 ;  /* 0x0024004217007388 */ /* 0x000fe20000000800 */
[----:B------:R-:W-:Y:S01]  /*26090*/  F2FP.BF16.F32.PACK_AB R90, R91, R90 ;  /* 0x0000005a5b5a723e */ /* 0x000fe200000010ff */
[----:B------:R-:W2:Y:S01]  /*260a0*/  S2UR UR7, SR_CTAID.Z ;  /* 0x00000000000779c3 */ /* 0x000ea20000002700 */
[----:B------:R-:W-:Y:S01]  /*260b0*/  F2FP.BF16.F32.PACK_AB R92, R93, R92 ;  /* 0x0000005c5d5c723e */ /* 0x000fe200000010ff */
[----:B------:R-:W-:Y:S01]  /*260c0*/  STS [R11+0x4000], R68 ;  /* 0x004000440b007388 */ /* 0x000fe20000000800 */
[----:B------:R-:W-:Y:S01]  /*260d0*/  F2FP.BF16.F32.PACK_AB R94, R95, R94 ;  /* 0x0000005e5f5e723e */ /* 0x000fe200000010ff */
[----:B------:R-:W-:Y:S01]  /*260e0*/  @UP1 UIMAD UR8, UR20, UR5, UR15 ;  /* 0x00000005140812a4 */ /* 0x000fe2000f8e020f */
[----:B------:R-:W-:Y:S01]  /*260f0*/  F2FP.BF16.F32.PACK_AB R96, R97, R96 ;  /* 0x000000606160723e */ /* 0x000fe200000010ff */
[----:B------:R-:W-:Y:S01]  /*26100*/  STS [R11+0x4400], R70 ;  /* 0x004400460b007388 */ /* 0x000fe20000000800 */
[----:B------:R-:W-:Y:S01]  /*26110*/  F2FP.BF16.F32.PACK_AB R98, R99, R98 ;  /* 0x000000626362723e */ /* 0x000fe200000010ff */
[----:B------:R-:W1:Y:S01]  /*26120*/  S2UR UR6, SR_CTAID.X ;  /* 0x00000000000679c3 */ /* 0x000e620000002500 */
[----:B------:R-:W-:Y:S01]  /*26130*/  F2FP.BF16.F32.PACK_AB R100, R101, R100 ;  /* 0x000000646564723e */ /* 0x000fe200000010ff */
[----:B------:R-:W-:Y:S01]  /*26140*/  STS [R5+0x4000], R72 ;  /* 0x0040004805007388 */ /* 0x000fe20000000800 */
[----:B------:R-:W-:Y:S01]  /*26150*/  F2FP.BF16.F32.PACK_AB R102, R103, R102 ;  /* 0x000000666766723e */ /* 0x000fe200000010ff */
[----:B------:R-:W3:Y:S01]  /*26160*/  LDCU UR5, c[0x0][0x434] ;  /* 0x00008680ff0577ac */ /* 0x000ee20008000800 */
[----:B------:R-:W-:Y:S01]  /*26170*/  F2FP.BF16.F32.PACK_AB R104, R105, R104 ;  /* 0x000000686968723e */ /* 0x000fe200000010ff */
[----:B------:R-:W-:Y:S01]  /*26180*/  STS [R5+0x4400], R74 ;  /* 0x0044004a05007388 */ /* 0x000fe20000000800 */
[----:B------:R-:W-:Y:S01]  /*26190*/  F2FP.BF16.F32.PACK_AB R106, R107, R106 ;  /* 0x0000006a6b6a723e */ /* 0x000fe200000010ff */
[----:B------:R-:W5:Y:S01]  /*261a0*/  @P3 LDC R8, c[0x0][0x458] ;  /* 0x00011600ff083b82 */ /* 0x000f620000000800 */
[----:B------:R-:W4:Y:S01]  /*261b0*/  @P3 MUFU.LG2 R4, R4 ;  /* 0x0000000400043308 */ /* 0x000f220000000c00 */
[----:B------:R-:W-:Y:S01]  /*261c0*/  STS [R13+0x4000], R76 ;  /* 0x0040004c0d007388 */ /* 0x000fe20000000800 */
[C---:B------:R-:W-:Y:S01]  /*261d0*/  FMUL.FTZ R108, R9.reuse, R108 ;  /* 0x0000006c096c7220 */ /* 0x040fe20000410000 */
[----:B------:R-:W-:Y:S01]  /*261e0*/  FMUL.FTZ R109, R9, R109 ;  /* 0x0000006d096d7220 */ /* 0x000fe20000410000 */
[C---:B------:R-:W-:Y:S01]  /*261f0*/  FMUL.FTZ R110, R7.reuse, R110 ;  /* 0x0000006e076e7220 */ /* 0x040fe20000410000 */
[----:B------:R-:W-:Y:S01]  /*26200*/  STS [R13+0x4400], R78 ;  /* 0x0044004e0d007388 */ /* 0x000fe20000000800 */
[----:B------:R-:W-:Y:S01]  /*26210*/  FMUL.FTZ R111, R7, R111 ;  /* 0x0000006f076f7220 */ /* 0x000fe20000410000 */
[C---:B------:R-:W-:Y:S01]  /*26220*/  FMUL.FTZ R112, R9.reuse, R112 ;  /* 0x0000007009707220 */ /* 0x040fe20000410000 */
[----:B------:R-:W-:Y:S01]  /*26230*/  FMUL.FTZ R113, R9, R113 ;  /* 0x0000007109717220 */ /* 0x000fe20000410000 */
        /* <DEDUP_REMOVED lines=15> */
[C---:B------:R-:W-:Y:S01]  /*26330*/  FMUL.FTZ R125, R9.reuse, R125 ;  /* 0x0000007d097d7220 */ /* 0x040fe20000410000 */
[----:B------:R-:W-:Y:S01]  /*26340*/  STS [R21+0x4000], R88 ;  /* 0x0040005815007388 */ /* 0x000fe20000000800 */
[----:B------:R-:W-:Y:S01]  /*26350*/  FMUL.FTZ R128, R9, R128 ;  /* 0x0000008009807220 */ /* 0x000fe20000410000 */
[C---:B------:R-:W-:Y:S01]  /*26360*/  FMUL.FTZ R126, R7.reuse, R126 ;  /* 0x0000007e077e7220 */ /* 0x040fe20000410000 */
[C---:B------:R-:W-:Y:S01]  /*26370*/  FMUL.FTZ R127, R7.reuse, R127 ;  /* 0x0000007f077f7220 */ /* 0x040fe20000410000 */
[----:B------:R-:W-:Y:S01]  /*26380*/  STS [R21+0x4400], R90 ;  /* 0x0044005a15007388 */ /* 0x000fe20000000800 */
[----:B------:R-:W-:Y:S01]  /*26390*/  FMUL.FTZ R130, R7, R130 ;  /* 0x0000008207827220 */ /* 0x000fe20000410000 */
[----:B------:R-:W-:Y:S01]  /*263a0*/  LOP3.LUT P0, RZ, R0, 0x3, RZ, 0xc0, !PT ;  /* 0x0000000300ff7812 */ /* 0x000fe2000780c0ff */
[----:B------:R-:W-:Y:S01]  /*263b0*/  FMUL.FTZ R9, R9, R129 ;  /* 0x0000008109097220 */ /* 0x000fe20000410000 */
[----:B------:R-:W-:Y:S01]  /*263c0*/  STS [R19+0x4000], R92 ;  /* 0x0040005c13007388 */ /* 0x000fe20000000800 */
[----:B------:R-:W-:Y:S01]  /*263d0*/  FMUL.FTZ R7, R7, R131 ;  /* 0x0000008307077220 */ /* 0x000fe20000410000 */
[----:B------:R-:W-:Y:S01]  /*263e0*/  F2FP.BF16.F32.PACK_AB R108, R109, R108 ;  /* 0x0000006c6d6c723e */ /* 0x000fe200000010ff */
[----:B--2---:R-:W-:Y:S01]  /*263f0*/  @!UP2 UIMAD UR9, UR11, UR9, UR7 ;  /* 0x000000090b09a2a4 */ /* 0x004fe2000f8e0207 */
[----:B------:R-:W-:Y:S01]  /*26400*/  STS [R19+0x4400], R94 ;  /* 0x0044005e13007388 */ /* 0x000fe20000000800 */
[----:B------:R-:W-:Y:S01]  /*26410*/  F2FP.BF16.F32.PACK_AB R110, R111, R110 ;  /* 0x0000006e6f6e723e */ /* 0x000fe200000010ff */
[----:B---3--:R-:W-:Y:S01]  /*26420*/  @!UP0 UIMAD UR20, UR11, UR5, URZ ;  /* 0x000000050b1482a4 */ /* 0x008fe2000f8e02ff */
[----:B------:R-:W-:Y:S01]  /*26430*/  F2FP.BF16.F32.PACK_AB R112, R113, R112 ;  /* 0x000000707170723e */ /* 0x000fe200000010ff */
[----:B------:R-:W-:Y:S01]  /*26440*/  STS [R23+0x4000], R96 ;  /* 0x0040006017007388 */ /* 0x000fe20000000800 */
[----:B------:R-:W-:Y:S01]  /*26450*/  F2FP.BF16.F32.PACK_AB R114, R115, R114 ;  /* 0x000000727372723e */ /* 0x000fe200000010ff */
[----:B------:R-:W-:Y:S01]  /*26460*/  @!UP1 UMOV UR10, UR16 ;  /* 0x00000010000a9c82 */ /* 0x000fe20008000000 */
[----:B------:R-:W-:Y:S01]  /*26470*/  F2FP.BF16.F32.PACK_AB R116, R117, R116 ;  /* 0x000000747574723e */ /* 0x000fe200000010ff */
[----:B------:R-:W-:Y:S01]  /*26480*/  STS [R23+0x4400], R98 ;  /* 0x0044006217007388 */ /* 0x000fe20000000800 */
[----:B------:R-:W-:Y:S01]  /*26490*/  F2FP.BF16.F32.PACK_AB R118, R119, R118 ;  /* 0x000000767776723e */ /* 0x000fe200000010ff */
[----:B----4-:R-:W-:Y:S01]  /*264a0*/  @P3 FMUL.FTZ R4, R4, 0.69314718246459960938 ;  /* 0x3f31721804043820 */ /* 0x010fe20000410000 */
[----:B------:R-:W-:Y:S01]  /*264b0*/  F2FP.BF16.F32.PACK_AB R120, R121, R120 ;  /* 0x000000787978723e */ /* 0x000fe200000010ff */
[----:B------:R-:W-:Y:S01]  /*264c0*/  STS [R11+0x6000], R100 ;  /* 0x006000640b007388 */ /* 0x000fe20000000800 */
[----:B------:R-:W-:Y:S01]  /*264d0*/  F2FP.BF16.F32.PACK_AB R122, R123, R122 ;  /* 0x0000007a7b7a723e */ /* 0x000fe200000010ff */
[----:B------:R-:W-:Y:S01]  /*264e0*/  @!UP2 UIMAD UR9, UR9, UR5, URZ ;  /* 0x000000050909a2a4 */ /* 0x000fe2000f8e02ff */
[----:B------:R-:W-:Y:S01]  /*264f0*/  F2FP.BF16.F32.PACK_AB R124, R125, R124 ;  /* 0x0000007c7d7c723e */ /* 0x000fe200000010ff */
[----:B------:R2:W-:Y:S01]  /*26500*/  STS [R11+0x6400], R102 ;  /* 0x006400660b007388 */ /* 0x0005e20000000800 */
[----:B------:R-:W-:Y:S01]  /*26510*/  F2FP.BF16.F32.PACK_AB R126, R127, R126 ;  /* 0x0000007e7f7e723e */ /* 0x000fe200000010ff */
[----:B-1----:R-:W-:Y:S01]  /*26520*/  USHF.L.U32 UR6, UR6, 0x6, URZ ;  /* 0x0000000606067899 */ /* 0x002fe200080006ff */
[----:B------:R-:W-:Y:S01]  /*26530*/  F2FP.BF16.F32.PACK_AB R9, R9, R128 ;  /* 0x000000800909723e */ /* 0x000fe200000010ff */
[----:B------:R-:W-:Y:S01]  /*26540*/  STS [R5+0x6000], R104 ;  /* 0x0060006805007388 */ /* 0x000fe20000000800 */
[----:B------:R-:W-:Y:S01]  /*26550*/  F2FP.BF16.F32.PACK_AB R7, R7, R130 ;  /* 0x000000820707723e */ /* 0x000fe200000010ff */
[----:B------:R-:W-:Y:S01]  /*26560*/  @UP1 UMOV UR10, UR14 ;  /* 0x0000000e000a1c82 */ /* 0x000fe20008000000 */
[----:B------:R-:W-:Y:S01]  /*26570*/  @UP2 UIMAD UR9, UR7, UR4, UR20 ;  /* 0x00000004070922a4 */ /* 0x000fe2000f8e0214 */
[----:B------:R1:W-:Y:S01]  /*26580*/  STS [R5+0x6400], R106 ;  /* 0x0064006a05007388 */ /* 0x0003e20000000800 */
[----:B-----5:R-:W-:-:S03]  /*26590*/  @P3 FFMA.FTZ R12, R3, R8, R4 ;  /* 0x00000008030c3223 */ /* 0x020fc60000010004 */
[----:B------:R-:W-:Y:S04]  /*265a0*/  STS [R13+0x6000], R108 ;  /* 0x0060006c0d007388 */ /* 0x000fe80000000800 */
[----:B------:R3:W-:Y:S04]  /*265b0*/  STS [R13+0x6400], R110 ;  /* 0x0064006e0d007388 */ /* 0x0007e80000000800 */
[----:B------:R-:W-:Y:S04]  /*265c0*/  STS [R17+0x6000], R112 ;  /* 0x0060007011007388 */ /* 0x000fe80000000800 */
[----:B------:R-:W-:Y:S01]  /*265d0*/  STS [R17+0x6400], R114 ;  /* 0x0064007211007388 */ /* 0x000fe20000000800 */
[----:B--2---:R-:W2:Y:S03]  /*265e0*/  LDC.64 R10, c[0x0][0x408] ;  /* 0x00010200ff0a7b82 */ /* 0x004ea60000000a00 */
[----:B------:R-:W-:Y:S04]  /*265f0*/  STS [R15+0x6000], R116 ;  /* 0x006000740f007388 */ /* 0x000fe80000000800 */
[----:B------:R4:W-:Y:S01]  /*26600*/  STS [R15+0x6400], R118 ;  /* 0x006400760f007388 */ /* 0x0009e20000000800 */
[----:B-1----:R-:W1:Y:S03]  /*26610*/  @P4 LDC R5, c[0x0][0x458] ;  /* 0x00011600ff054b82 */ /* 0x002e660000000800 */
[----:B------:R1:W-:Y:S04]  /*26620*/  STS [R21+0x6000], R120 ;  /* 0x0060007815007388 */ /* 0x0003e80000000800 */
[----:B------:R1:W-:Y:S01]  /*26630*/  STS [R21+0x6400], R122 ;  /* 0x0064007a15007388 */ /* 0x0003e20000000800 */
[----:B---3--:R-:W-:-:S03]  /*26640*/  MOV R13, 0x7f800000 ;  /* 0x7f800000000d7802 */ /* 0x008fc60000000f00 */
[----:B------:R3:W-:Y:S04]  /*26650*/  STS [R19+0x6000], R124 ;  /* 0x0060007c13007388 */ /* 0x0007e80000000800 */
[----:B------:R3:W-:Y:S04]  /*26660*/  STS [R19+0x6400], R126 ;  /* 0x0064007e13007388 */ /* 0x0007e80000000800 */
[----:B------:R3:W-:Y:S04]  /*26670*/  STS [R23+0x6000], R9 ;  /* 0x0060000917007388 */ /* 0x0007e80000000800 */
[----:B------:R3:W-:Y:S01]  /*26680*/  STS [R23+0x6400], R7 ;  /* 0x0064000717007388 */ /* 0x0007e20000000800 */
[----:B----4-:R-:W-:-:S04]  /*26690*/  @P4 FMUL.FTZ R15, R6, 0.69314718246459960938 ;  /* 0x3f317218060f4820 */ /* 0x010fc80000410000 */
[----:B-1----:R-:W-:Y:S01]  /*266a0*/  @P4 FFMA.FTZ R13, R164, R5, R15 ;  /* 0x00000005a40d4223 */ /* 0x002fe2000001000f */
[----:B------:R-:W-:Y:S06]  /*266b0*/  BAR.SYNC.DEFER_BLOCKING 0x0 ;  /* 0x0000000000007b1d */ /* 0x000fec0000010000 */
[----:B--23--:R-:W-:Y:S05]  /*266c0*/  @P0 BRA `(.L_x_2264) ;  /* 0x0000000000340947 */ /* 0x00cfea0003800000 */
[----:B------:R-:W1:Y:S01]  /*266d0*/  LDCU.64 UR4, c[0x0][0x420] ;  /* 0x00008400ff0477ac */ /* 0x000e620008000a00 */
        /* <DEDUP_REMOVED lines=8> */
[----:B-1----:R-:W-:-:S04]  /*26760*/  LEA R2, P0, R4, UR4, 0x2 ;  /* 0x0000000404027c11 */ /* 0x002fc8000f8010ff */
[----:B------:R-:W-:-:S05]  /*26770*/  LEA.HI.X R3, R4, UR5, R3, 0x2, P0 ;  /* 0x0000000504037c11 */ /* 0x000fca00080f1403 */
[----:B------:R1:W-:Y:S04]  /*26780*/  @!P2 STG.E desc[UR12][R2.64], R13 ;  /* 0x0000000d0200a986 */ /* 0x0003e8000c10190c */
[----:B------:R1:W-:Y:S02]  /*26790*/  @!P1 STG.E desc[UR12][R2.64+0x20], R12 ;  /* 0x0000200c02009986 */ /* 0x0003e4000c10190c */
.L_x_2264:
[----:B------:R-:W-:Y:S05]  /*267a0*/  BSYNC.RECONVERGENT B0 ;  /* 0x0000000000007941 */ /* 0x000fea0003800200 */
.L_x_2263:
[----:B------:R-:W2:Y:S01]  /*267b0*/  LDCU.64 UR4, c[0x0][0x410] ;  /* 0x00008200ff0477ac */ /* 0x000ea20008000a00 */
[----:B------:R-:W-:Y:S01]  /*267c0*/  LOP3.LUT R28, R28, 0x38, RZ, 0xc0, !PT ;  /* 0x000000381c1c7812 */ /* 0x000fe200078ec0ff */
[----:B------:R-:W-:Y:S01]  /*267d0*/  IMAD.MOV.U32 R29, RZ, RZ, RZ ;  /* 0x000000ffff1d7224 */ /* 0x000fe200078e00ff */
[----:B------:R3:W4:Y:S01]  /*267e0*/  LDS.128 R4, [R241+0x1800] ;  /* 0x00180000f1047984 */ /* 0x0007220000000c00 */
[----:B------:R-:W-:Y:S01]  /*267f0*/  SHF.R.U32.HI R0, RZ, 0x3, R0 ;  /* 0x00000003ff007819 */ /* 0x000fe20000011600 */
[----:B------:R-:W-:Y:S01]  /*26800*/  BSSY.RECONVERGENT B0, `(.L_x_2265) ;  /* 0x0000028000007945 */ /* 0x000fe20003800200 */
[----:B-1----:R-:W-:Y:S01]  /*26810*/  IMAD.WIDE.U32 R12, R10, UR6, R28 ;  /* 0x000000060a0c7c25 */ /* 0x002fe2000f8e001c */
[----:B------:R3:W1:Y:S03]  /*26820*/  LDS.128 R24, [R241] ;  /* 0x00000000f1187984 */ /* 0x0006660000000c00 */
[----:B------:R-:W-:Y:S01]  /*26830*/  IMAD R9, R11, UR6, R13 ;  /* 0x000000060b097c24 */ /* 0x000fe2000f8e020d */
[----:B------:R-:W-:Y:S01]  /*26840*/  IADD3 R12, P0, PT, R12, UR10, RZ ;  /* 0x0000000a0c0c7c10 */ /* 0x000fe2000ff1e0ff */
[----:B------:R3:W1:Y:S01]  /*26850*/  LDS.128 R20, [R241+0x2000] ;  /* 0x00200000f1147984 */ /* 0x0006620000000c00 */
[----:B------:R-:W-:Y:S01]  /*26860*/  UIADD3 UR6, UPT, UPT, -UR6, UR21, URZ ;  /* 0x0000001506067290 */ /* 0x000fe2000fffe1ff */
[C---:B------:R-:W-:Y:S01]  /*26870*/  VIADD R8, R0.reuse, 0x10 ;  /* 0x0000001000087836 */ /* 0x040fe20000000000 */
[----:B------:R-:W-:Y:S01]  /*26880*/  IADD3.X R13, PT, PT, R9, UR8, RZ, P0, !PT ;  /* 0x00000008090d7c10 */ /* 0x000fe200087fe4ff */
[----:B------:R3:W1:Y:S01]  /*26890*/  LDS.128 R16, [R241+0x4000] ;  /* 0x00400000f1107984 */ /* 0x0006620000000c00 */
[----:B------:R-:W-:-:S02]  /*268a0*/  VIADD R3, R0, 0x20 ;  /* 0x0000002000037836 */ /* 0x000fc40000000000 */
[----:B--2---:R-:W-:Y:S01]  /*268b0*/  IMAD.U32 R30, RZ, RZ, UR4 ;  /* 0x00000004ff1e7e24 */ /* 0x004fe2000f8e00ff */
[C---:B------:R-:W-:Y:S01]  /*268c0*/  ISETP.GE.AND P0, PT, R0.reuse, UR6, PT ;  /* 0x0000000600007c0c */ /* 0x040fe2000bf06270 */
[----:B------:R-:W-:Y:S01]  /*268d0*/  VIADD R2, R0, 0x30 ;  /* 0x0000003000027836 */ /* 0x000fe20000000000 */
[----:B------:R-:W-:Y:S01]  /*268e0*/  ISETP.GE.AND P4, PT, R8, UR6, PT ;  /* 0x0000000608007c0c */ /* 0x000fe2000bf86270 */
[----:B------:R-:W-:Y:S01]  /*268f0*/  IMAD.WIDE.U32 R30, R30, UR7, R12 ;  /* 0x000000071e1e7c25 */ /* 0x000fe2000f8e000c */
[----:B------:R-:W-:Y:S01]  /*26900*/  ISETP.GE.AND P6, PT, R3, UR6, PT ;  /* 0x0000000603007c0c */ /* 0x000fe2000bfc6270 */
[----:B------:R3:W2:Y:S01]  /*26910*/  LDS.128 R12, [R241+0x6000] ;  /* 0x00600000f10c7984 */ /* 0x0006a20000000c00 */
[----:B------:R-:W-:Y:S01]  /*26920*/  ISETP.GE.AND P5, PT, R2, UR6, PT ;  /* 0x0000000602007c0c */ /* 0x000fe2000bfa6270 */
[----:B------:R-:W-:Y:S01]  /*26930*/  IMAD.U32 R33, RZ, RZ, UR5 ;  /* 0x00000005ff217e24 */ /* 0x000fe2000f8e00ff */
[C---:B------:R-:W-:Y:S02]  /*26940*/  LOP3.LUT R8, R28.reuse, 0x40, RZ, 0xfc, !PT ;  /* 0x000000401c087812 */ /* 0x040fe400078efcff */
[C---:B------:R-:W-:Y:S01]  /*26950*/  LOP3.LUT R3, R28.reuse, 0x80, RZ, 0xfc, !PT ;  /* 0x000000801c037812 */ /* 0x040fe200078efcff */
[----:B------:R-:W-:Y:S01]  /*26960*/  IMAD R33, R33, UR7, R31 ;  /* 0x0000000721217c24 */ /* 0x000fe2000f8e021f */
[----:B------:R-:W-:Y:S01]  /*26970*/  LOP3.LUT R2, R28, 0xc0, RZ, 0xfc, !PT ;  /* 0x000000c01c027812 */ /* 0x000fe200078efcff */
[----:B------:R-:W-:Y:S06]  /*26980*/  @P0 BRA `(.L_x_2266) ;  /* 0x00000000003c0947 */ /* 0x000fec0003800000 */
[----:B------:R-:W5:Y:S01]  /*26990*/  LDCU.64 UR4, c[0x0][0x3f0] ;  /* 0x00007e00ff0477ac */ /* 0x000f620008000a00 */
[----:B------:R-:W-:Y:S01]  /*269a0*/  IMAD.MOV.U32 R32, RZ, RZ, R30 ;  /* 0x000000ffff207224 */ /* 0x000fe200078e001e */
[----:B------:R-:W4:Y:S03]  /*269b0*/  LDCU UR7, c[0x0][0x440] ;  /* 0x00008800ff0777ac */ /* 0x000f260008000800 */
[----:B------:R-:W-:-:S04]  /*269c0*/  IMAD.WIDE.U32 R36, R0, R10, R32 ;  /* 0x0000000a00247225 */ /* 0x000fc800078e0020 */
[----:B------:R-:W-:Y:S01]  /*269d0*/  IMAD R9, R0, R11, R37 ;  /* 0x0000000b00097224 */ /* 0x000fe200078e0225 */
[----:B-----5:R-:W-:-:S04]  /*269e0*/  LEA R34, P0, R36, UR4, 0x1 ;  /* 0x0000000424227c11 */ /* 0x020fc8000f8008ff */
[----:B------:R-:W-:Y:S02]  /*269f0*/  LEA.HI.X R35, R36, UR5, R9, 0x1, P0 ;  /* 0x0000000524237c11 */ /* 0x000fe400080f0c09 */
[----:B----4-:R-:W-:Y:S02]  /*26a00*/  ISETP.GE.AND P3, PT, R28, UR7, PT ;  /* 0x000000071c007c0c */ /* 0x010fe4000bf66270 */
[----:B------:R-:W-:Y:S02]  /*26a10*/  ISETP.GE.AND P2, PT, R8, UR7, PT ;  /* 0x0000000708007c0c */ /* 0x000fe4000bf46270 */
[----:B------:R-:W-:Y:S02]  /*26a20*/  ISETP.GE.AND P1, PT, R3, UR7, PT ;  /* 0x0000000703007c0c */ /* 0x000fe4000bf26270 */
[----:B------:R-:W-:-:S07]  /*26a30*/  ISETP.GE.AND P0, PT, R2, UR7, PT ;  /* 0x0000000702007c0c */ /* 0x000fce000bf06270 */
[----:B-1----:R1:W-:Y:S04]  /*26a40*/  @!P3 STG.E.128 desc[UR12][R34.64], R24 ;  /* 0x000000182200b986 */ /* 0x0023e8000c101d0c */
[----:B------:R1:W-:Y:S04]  /*26a50*/  @!P2 STG.E.128 desc[UR12][R34.64+0x80], R20 ;  /* 0x000080142200a986 */ /* 0x0003e8000c101d0c */
[----:B------:R1:W-:Y:S04]  /*26a60*/  @!P1 STG.E.128 desc[UR12][R34.64+0x100], R16 ;  /* 0x0001001022009986 */ /* 0x0003e8000c101d0c */
[----:B--2---:R1:W-:Y:S02]  /*26a70*/  @!P0 STG.E.128 desc[UR12][R34.64+0x180], R12 ;  /* 0x0001800c22008986 */ /* 0x0043e4000c101d0c */
.L_x_2266:
[----:B------:R-:W-:Y:S05]  /*26a80*/  BSYNC.RECONVERGENT B0 ;  /* 0x0000000000007941 */ /* 0x000fea0003800200 */
.L_x_2265:
[----:B-1----:R1:W1:Y:S01]  /*26a90*/  LDS.128 R24, [R241+0x800] ;  /* 0x00080000f1187984 */ /* 0x0022620000000c00 */
[----:B------:R-:W-:Y:S03]  /*26aa0*/  BSSY.RECONVERGENT B0, `(.L_x_2267) ;  /* 0x0000019000007945 */ /* 0x000fe60003800200 */
[----:B------:R1:W1:Y:S04]  /*26ab0*/  LDS.128 R20, [R241+0x2800] ;  /* 0x00280000f1147984 */ /* 0x0002680000000c00 */
[----:B------:R1:W1:Y:S04]  /*26ac0*/  LDS.128 R16, [R241+0x4800] ;  /* 0x00480000f1107984 */ /* 0x0002680000000c00 */
[----:B--2---:R2:W1:Y:S01]  /*26ad0*/  LDS.128 R12, [R241+0x6800] ;  /* 0x00680000f10c7984 */ /* 0x0044620000000c00 */
[----:B------:R-:W-:Y:S05]  /*26ae0*/  @P4 BRA `(.L_x_2268) ;  /* 0x0000000000504947 */ /* 0x000fea0003800000 */
[----:B------:R-:W5:Y:S01]  /*26af0*/  LDCU UR7, c[0x0][0x440] ;  /* 0x00008800ff0777ac */ /* 0x000f620008000800 */
[----:B------:R-:W-:Y:S01]  /*26b00*/  IADD3 R9, P0, PT, R0, 0x10, RZ ;  /* 0x0000001000097810 */ /* 0x000fe20007f1e0ff */
[----:B------:R-:W-:Y:S01]  /*26b10*/  IMAD.MOV.U32 R36, RZ, RZ, R30 ;  /* 0x000000ffff247224 */ /* 0x000fe200078e001e */
[----:B------:R-:W3:Y:S01]  /*26b20*/  LDCU.64 UR4, c[0x0][0x3f0] ;  /* 0x00007e00ff0477ac */ /* 0x000ee20008000a00 */
        /* <DEDUP_REMOVED lines=10> */
[----:B---3--:R-:W-:-:S04]  /*26bd0*/  LEA R38, P4, R36, UR4, 0x1 ;  /* 0x0000000424267c11 */ /* 0x008fc8000f8808ff */
[----:B------:R-:W-:-:S05]  /*26be0*/  LEA.HI.X R39, R36, UR5, R34, 0x1, P4 ;  /* 0x0000000524277c11 */ /* 0x000fca000a0f0c22 */
[----:B-1----:R1:W-:Y:S04]  /*26bf0*/  @!P3 STG.E.128 desc[UR12][R38.64], R24 ;  /* 0x000000182600b986 */ /* 0x0023e8000c101d0c */
[----:B------:R1:W-:Y:S04]  /*26c00*/  @!P2 STG.E.128 desc[UR12][R38.64+0x80], R20 ;  /* 0x000080142600a986 */ /* 0x0003e8000c101d0c */
[----:B------:R1:W-:Y:S04]  /*26c10*/  @!P1 STG.E.128 desc[UR12][R38.64+0x100], R16 ;  /* 0x0001001026009986 */ /* 0x0003e8000c101d0c */
[----:B------:R1:W-:Y:S02]  /*26c20*/  @!P0 STG.E.128 desc[UR12][R38.64+0x180], R12 ;  /* 0x0001800c26008986 */ /* 0x0003e4000c101d0c */
.L_x_2268:
[----:B------:R-:W-:Y:S05]  /*26c30*/  BSYNC.RECONVERGENT B0 ;  /* 0x0000000000007941 */ /* 0x000fea0003800200 */
.L_x_2267:
[----:B-1----:R1:W1:Y:S01]  /*26c40*/  LDS.128 R24, [R241+0x1000] ;  /* 0x00100000f1187984 */ /* 0x0022620000000c00 */
[----:B------:R-:W-:Y:S03]  /*26c50*/  BSSY.RECONVERGENT B0, `(.L_x_2269) ;  /* 0x0000019000007945 */ /* 0x000fe60003800200 */
[----:B------:R1:W1:Y:S04]  /*26c60*/  LDS.128 R20, [R241+0x3000] ;  /* 0x00300000f1147984 */ /* 0x0002680000000c00 */
[----:B------:R1:W1:Y:S04]  /*26c70*/  LDS.128 R16, [R241+0x5000] ;  /* 0x00500000f1107984 */ /* 0x0002680000000c00 */
[----:B------:R1:W1:Y:S01]  /*26c80*/  LDS.128 R12, [R241+0x7000] ;  /* 0x00700000f10c7984 */ /* 0x0002620000000c00 */
        /* <DEDUP_REMOVED lines=21> */
.L_x_2270:
[----:B------:R-:W-:Y:S05]  /*26de0*/  BSYNC.RECONVERGENT B0 ;  /* 0x0000000000007941 */ /* 0x000fea0003800200 */
.L_x_2269:
[----:B-1----:R1:W1:Y:S04]  /*26df0*/  LDS.128 R16, [R241+0x3800] ;  /* 0x00380000f1107984 */ /* 0x0022680000000c00 */
[----:B------:R1:W1:Y:S01]  /*26e00*/  LDS.128 R12, [R241+0x5800] ;  /* 0x00580000f10c7984 */ /* 0x0002620000000c00 */
[----:B------:R-:W-:Y:S05]  /*26e10*/  @P5 EXIT ;  /* 0x000000000000594d */ /* 0x000fea0003800000 */
[----:B------:R-:W5:Y:S01]  /*26e20*/  LDCU UR6, c[0x0][0x440] ;  /* 0x00008800ff0677ac */ /* 0x000f620008000800 */
[----:B------:R-:W-:Y:S01]  /*26e30*/  IADD3 R9, P0, PT, R0, 0x30, RZ ;  /* 0x0000003000097810 */ /* 0x000fe20007f1e0ff */
[----:B------:R1:W2:Y:S01]  /*26e40*/  LDS.128 R20, [R241+0x7800] ;  /* 0x00780000f1147984 */ /* 0x0002a20000000c00 */
[----:B------:R-:W-:Y:S01]  /*26e50*/  IMAD.MOV.U32 R24, RZ, RZ, R30 ;  /* 0x000000ffff187224 */ /* 0x000fe200078e001e */
[----:B------:R-:W3:Y:S02]  /*26e60*/  LDCU.64 UR4, c[0x0][0x3f0] ;  /* 0x00007e00ff0477ac */ /* 0x000ee40008000a00 */
[----:B------:R-:W-:-:S04]  /*26e70*/  IMAD.X R25, RZ, RZ, RZ, P0 ;  /* 0x000000ffff197224 */ /* 0x000fc800000e06ff */
[-C--:B------:R-:W-:Y:S02]  /*26e80*/  IMAD R0, R25, R10.reuse, RZ ;  /* 0x0000000a19007224 */ /* 0x080fe400078e02ff */
[----:B------:R-:W-:Y:S02]  /*26e90*/  IMAD.MOV.U32 R25, RZ, RZ, R33 ;  /* 0x000000ffff197224 */ /* 0x000fe400078e0021 */
[C---:B------:R-:W-:Y:S02]  /*26ea0*/  IMAD R0, R9.reuse, R11, R0 ;  /* 0x0000000b09007224 */ /* 0x040fe400078e0200 */
[----:B------:R-:W-:Y:S01]  /*26eb0*/  IMAD.WIDE.U32 R24, R9, R10, R24 ;  /* 0x0000000a09187225 */ /* 0x000fe200078e0018 */
[----:B-----5:R-:W-:-:S03]  /*26ec0*/  ISETP.GE.AND P2, PT, R8, UR6, PT ;  /* 0x0000000608007c0c */ /* 0x020fc6000bf46270 */
[----:B------:R-:W-:Y:S01]  /*26ed0*/  IMAD.IADD R0, R0, 0x1, R25 ;  /* 0x0000000100007824 */ /* 0x000fe200078e0219 */
[----:B------:R-:W-:Y:S02]  /*26ee0*/  ISETP.GE.AND P3, PT, R28, UR6, PT ;  /* 0x000000061c007c0c */ /* 0x000fe4000bf66270 */
[C---:B---3--:R-:W-:Y:S02]  /*26ef0*/  LEA R8, P0, R24.reuse, UR4, 0x1 ;  /* 0x0000000418087c11 */ /* 0x048fe4000f8008ff */
[----:B------:R-:W-:Y:S02]  /*26f00*/  ISETP.GE.AND P1, PT, R3, UR6, PT ;  /* 0x0000000603007c0c */ /* 0x000fe4000bf26270 */
[----:B------:R-:W-:Y:S02]  /*26f10*/  LEA.HI.X R9, R24, UR5, R0, 0x1, P0 ;  /* 0x0000000518097c11 */ /* 0x000fe400080f0c00 */
[----:B------:R-:W-:-:S03]  /*26f20*/  ISETP.GE.AND P0, PT, R2, UR6, PT ;  /* 0x0000000602007c0c */ /* 0x000fc6000bf06270 */
[----:B-1----:R1:W-:Y:S04]  /*26f30*/  @!P2 STG.E.128 desc[UR12][R8.64+0x80], R16 ;  /* 0x000080100800a986 */ /* 0x0023e8000c101d0c */
[----:B----4-:R1:W-:Y:S04]  /*26f40*/  @!P3 STG.E.128 desc[UR12][R8.64], R4 ;  /* 0x000000040800b986 */ /* 0x0103e8000c101d0c */
[----:B------:R1:W-:Y:S02]  /*26f50*/  @!P1 STG.E.128 desc[UR12][R8.64+0x100], R12 ;  /* 0x0001000c08009986 */ /* 0x0003e4000c101d0c */
[----:B--2---:R-:W-:Y:S05]  /*26f60*/  @P0 EXIT ;  /* 0x000000000000094d */ /* 0x004fea0003800000 */
[----:B------:R-:W-:Y:S01]  /*26f70*/  STG.E.128 desc[UR12][R8.64+0x180], R20 ;  /* 0x0001801408007986 */ /* 0x000fe2000c101d0c */
[----:B------:R-:W-:Y:S05]  /*26f80*/  EXIT ;  /* 0x000000000000794d */ /* 0x000fea0003800000 */
.L_x_2271:
        /* <DEDUP_REMOVED lines=15> */
.L_x_7470:


//--------------------- .text._ZN5flash24flash_fwd_splitkv_kernelI23Flash_fwd_kernel_traitsILi256ELi64ELi64ELi4ELb0ELb0EN7cutlass10bfloat16_tE19Flash_kernel_traitsILi256ELi64ELi64ELi4ES3_EELb0ELb1ELb0ELb0ELb0ELb1ELb0ELb1EEEvNS_16Flash_fwd_paramsE --------------------------
	.section	.text._ZN5flash24flash_fwd_splitkv_kernelI23Flash_fwd_kernel_traitsILi256ELi64ELi64ELi4ELb0ELb0EN7cutlass10bfloat16_tE19Flash_kernel_traitsILi256ELi64ELi64ELi4ES3_EELb0ELb1ELb0ELb0ELb0ELb1ELb0ELb1EEEvNS_16Flash_fwd_paramsE,"ax",@progbits
	.align	128
        .global         _ZN5flash24flash_fwd_splitkv_kernelI23Flash_fwd_kernel_traitsILi256ELi64ELi64ELi4ELb0ELb0EN7cutlass10bfloat16_tE19Flash_kernel_traitsILi256ELi64ELi64ELi4ES3_EELb0ELb1ELb0ELb0ELb0ELb1ELb0ELb1EEEvNS_16Flash_fwd_paramsE
        .type           _ZN5flash24flash_fwd_splitkv_kernelI23Flash_fwd_kernel_traitsILi256ELi64ELi64ELi4ELb0ELb0EN7cutlass10bfloat16_tE19Flash_kernel_traitsILi256ELi64ELi64ELi4ES3_EELb0ELb1ELb0ELb0ELb0ELb1ELb0ELb1EEEvNS_16Flash_fwd_paramsE,@function
        .size           _ZN5flash24flash_fwd_splitkv_kernelI23Flash_fwd_kernel_traitsILi256ELi64ELi64ELi4ELb0ELb0EN7cutlass10bfloat16_tE19Flash_kernel_traitsILi256ELi64ELi64ELi4ES3_EELb0ELb1ELb0ELb0ELb0ELb1ELb0ELb1EEEvNS_16Flash_fwd_paramsE,(.L_x_7471 - _ZN5flash24flash_fwd_splitkv_kernelI23Flash_fwd_kernel_traitsILi256ELi64ELi64ELi4ELb0ELb0EN7cutlass10bfloat16_tE19Flash_kernel_traitsILi256ELi64ELi64ELi4ES3_EELb0ELb1ELb0ELb0ELb0ELb1ELb0ELb1EEEvNS_16Flash_fwd_paramsE)
        .other          _ZN5flash24flash_fwd_splitkv_kernelI23Flash_fwd_kernel_traitsILi256ELi64ELi64ELi4ELb0ELb0EN7cutlass10bfloat16_tE19Flash_kernel_traitsILi256ELi64ELi64ELi4ES3_EELb0ELb1ELb0ELb0ELb0ELb1ELb0ELb1EEEvNS_16Flash_fwd_paramsE,@"STO_CUDA_ENTRY STV_DEFAULT"
_ZN5flash24flash_fwd_splitkv_kernelI23Flash_fwd_kernel_traitsILi256ELi64ELi64ELi4ELb0ELb0EN7cutlass10bfloat16_tE19Flash_kernel_traitsILi256ELi64ELi64ELi4ES3_EELb0ELb1ELb0ELb0ELb0ELb1ELb0ELb1EEEvNS_16Flash_fwd_paramsE:
.text._ZN5flash24flash_fwd_splitkv_kernelI23Flash_fwd_kernel_traitsILi256ELi64ELi64ELi4ELb0ELb0EN7cutlass10bfloat16_tE19Flash_kernel_traitsILi256ELi64ELi64ELi4ES3_EELb0ELb1ELb0ELb0ELb0ELb1ELb0ELb1EEEvNS_16Flash_fwd_paramsE:
        /* <DEDUP_REMOVED lines=75> */
.L_x_2272:
        /* <DEDUP_REMOVED lines=89> */
.L_x_2275:
[----:B------:R-:W-:Y:S05]  /*0a40*/  BSYNC.RECONVERGENT B0 ;  /* 0x0000000000007941 */ /* 0x000fea0003800200 */
.L_x_2274:
        /* <DEDUP_REMOVED lines=23> */
.L_x_2277:
[----:B------:R-:W-:Y:S05]  /*0bc0*/  BSYNC.RECONVERGENT B0 ;  /* 0x0000000000007941 */ /* 0x000fea0003800200 */
.L_x_2276:
        /* <DEDUP_REMOVED lines=22> */
.L_x_2279:
[----:B------:R-:W-:Y:S05]  /*0d30*/  BSYNC.RECONVERGENT B0 ;  /* 0x0000000000007941 */ /* 0x000fea0003800200 */
.L_x_2278:
        /* <DEDUP_REMOVED lines=21> */
.L_x_2281:
[----:B------:R-:W-:Y:S05]  /*0e90*/  BSYNC.RECONVERGENT B0 ;  /* 0x0000000000007941 */ /* 0x000fea0003800200 */
.L_x_2280:
        /* <DEDUP_REMOVED lines=21> */
.L_x_2273:
        /* <DEDUP_REMOVED lines=13> */
.L_x_2282:
        /* <DEDUP_REMOVED lines=104> */
.L_x_2283:
        /* <DEDUP_REMOVED lines=15> */
.L_x_2285:
[----:B------:R-:W2:Y:S01]  /*1830*/  LDCU.64 UR16, c[0x0][0x3b8] ;  /* 0x00007700ff1077ac */ /* 0x000ea20008000a00 */
[----:B------:R-:W-:-:S04]  /*1840*/  UIADD3 UR19, UPT, UPT, UR11, UR27, URZ ;  /* 0x0000001b0b137290 */ /* 0x000fc8000fffe0ff */
[----:B--2---:R-:W-:Y:S02]  /*1850*/  UIMAD.WIDE.U32 UR8, UR19, UR16, URZ ;  /* 0x00000010130872a5 */ /* 0x004fe4000f8e00ff */
[----:B------:R-:W-:-:S04]  /*1860*/  UIMAD UR19, UR19, UR17, URZ ;  /* 0x00000011131372a4 */ /* 0x000fc8000f8e02ff */
[----:B------:R-:W-:Y:S01]  /*1870*/  UIADD3 UR19, UPT, UPT, UR9, UR19, URZ ;  /* 0x0000001309137290 */ /* 0x000fe2000fffe0ff */
[----:B------:R-:W-:-:S11]  /*1880*/  UMOV UR18, UR8 ;  /* 0x0000000800127c82 */ /* 0x000fd60008000000 */
.L_x_2286:
        /* <DEDUP_REMOVED lines=14> */
.L_x_2287:
[----:B------:R-:W2:Y:S01]  /*1970*/  LDCU.64 UR14, c[0x0][0x3c0] ;  /* 0x00007800ff0e77ac */ /* 0x000ea20008000a00 */
[----:B------:R-:W-:-:S04]  /*1980*/  UIADD3 UR11, UPT, UPT, UR11, UR27, URZ ;  /* 0x0000001b0b0b7290 */ /* 0x000fc8000fffe0ff */
[----:B--2---:R-:W-:Y:S02]  /*1990*/  UIMAD.WIDE.U32 UR8, UR11, UR14, URZ ;  /* 0x0000000e0b0872a5 */ /* 0x004fe4000f8e00ff */
[----:B------:R-:W-:-:S04]  /*19a0*/  UIMAD UR11, UR11, UR15, URZ ;  /* 0x0000000f0b0b72a4 */ /* 0x000fc8000f8e02ff */
[----:B------:R-:W-:Y:S01]  /*19b0*/  UIADD3 UR9, UPT, UPT, UR9, UR11, URZ ;  /* 0x0000000b09097290 */ /* 0x000fe2000fffe0ff */
[----:B------:R-:W-:-:S11]  /*19c0*/  UMOV UR10, UR8 ;  /* 0x00000008000a7c82 */ /* 0x000fd60008000000 */
.L_x_2288:
        /* <DEDUP_REMOVED lines=55> */
.L_x_2284:
        /* <DEDUP_REMOVED lines=181> */
.L_x_2373:
        /* <DEDUP_REMOVED lines=20> */
.L_x_2291:
[----:B-1-3--:R-:W-:Y:S05]  /*29d0*/  BSYNC.RECONVERGENT B0 ;  /* 0x0000000000007941 */ /* 0x00afea0003800200 */
.L_x_2290:
        /* <DEDUP_REMOVED lines=21> */
.L_x_2293:
[----:B------:R-:W-:Y:S05]  /*2b30*/  BSYNC.RECONVERGENT B0 ;  /* 0x0000000000007941 */ /* 0x000fea0003800200 */
.L_x_2292:
        /* <DEDUP_REMOVED lines=23> */
.L_x_2295:
[----:B------:R-:W-:Y:S05]  /*2cb0*/  BSYNC.RECONVERGENT B0 ;  /* 0x0000000000007941 */ /* 0x000fea0003800200 */
.L_x_2294:
        /* <DEDUP_REMOVED lines=25> */
.L_x_2297:
[----:B------:R-:W-:Y:S05]  /*2e50*/  BSYNC.RECONVERGENT B0 ;  /* 0x0000000000007941 */ /* 0x000fea0003800200 */
.L_x_2296:
        /* <DEDUP_REMOVED lines=20> */
.L_x_2301:
[----:B------:R-:W-:Y:S05]  /*2fa0*/  BSYNC.RECONVERGENT B0 ;  /* 0x0000000000007941 */ /* 0x000fea0003800200 */
.L_x_2300:
        /* <DEDUP_REMOVED lines=20> */
.L_x_2303:
[----:B------:R-:W-:Y:S05]  /*30f0*/  BSYNC.RECONVERGENT B0 ;  /* 0x0000000000007941 */ /* 0x000fea0003800200 */
.L_x_2302:
        /* <DEDUP_REMOVED lines=20> */
.L_x_2305:
[----:B------:R-:W-:Y:S05]  /*3240*/  BSYNC.RECONVERGENT B0 ;  /* 0x0000000000007941 */ /* 0x000fea0003800200 */
.L_x_2304:
        /* <DEDUP_REMOVED lines=25> */
.L_x_2299:
        /* <DEDUP_REMOVED lines=56> */
.L_x_2311:
[----:B------:R-:W-:Y:S05]  /*3760*/  BSYNC.RECONVERGENT B0 ;  /* 0x0000000000007941 */ /* 0x000fea0003800200 */
.L_x_2310:
        /* <DEDUP_REMOVED lines=48> */
.L_x_2313:
[----:B------:R-:W-:Y:S05]  /*3a70*/  BSYNC.RECONVERGENT B0 ;  /* 0x0000000000007941 */ /* 0x000fea0003800200 */
.L_x_2312:
        /* <DEDUP_REMOVED lines=48> */
.L_x_2315:
[----:B------:R-:W-:Y:S05]  /*3d80*/  BSYNC.RECONVERGENT B0 ;  /* 0x0000000000007941 */ /* 0x000fea0003800200 */
.L_x_2314:
        /* <DEDUP_REMOVED lines=47> */
.L_x_2309:
[----:B------:R-:W-:Y:S05]  /*4080*/  BSYNC.RECONVERGENT B1 ;  /* 0x0000000000017941 */ /* 0x000fea0003800200 */
.L_x_2308:
        /* <DEDUP_REMOVED lines=67> */
.L_x_2319:
[----:B------:R-:W-:Y:S05]  /*44c0*/  BSYNC.RECONVERGENT B0 ;  /* 0x0000000000007941 */ /* 0x000fea0003800200 */
.L_x_2318:
        /* <DEDUP_REMOVED lines=48> */
.L_x_2321:
[----:B------:R-:W-:Y:S05]  /*47d0*/  BSYNC.RECONVERGENT B0 ;  /* 0x0000000000007941 */ /* 0x000fea0003800200 */
.L_x_2320:
        /* <DEDUP_REMOVED lines=48> */
.L_x_2323:
[----:B------:R-:W-:Y:S05]  /*4ae0*/  BSYNC.RECONVERGENT B0 ;  /* 0x0000000000007941 */ /* 0x000fea0003800200 */
.L_x_2322:
        /* <DEDUP_REMOVED lines=47> */
.L_x_2317:
[----:B------:R-:W-:Y:S05]  /*4de0*/  BSYNC.RECONVERGENT B1 ;  /* 0x0000000000017941 */ /* 0x000fea0003800200 */
.L_x_2316:
        /* <DEDUP_REMOVED lines=65> */
.L_x_2327:
[----:B------:R-:W-:Y:S05]  /*5200*/  BSYNC.RECONVERGENT B0 ;  /* 0x0000000000007941 */ /* 0x000fea0003800200 */
.L_x_2326:
        /* <DEDUP_REMOVED lines=48> */
.L_x_2329:
[----:B------:R-:W-:Y:S05]  /*5510*/  BSYNC.RECONVERGENT B0 ;  /* 0x0000000000007941 */ /* 0x000fea0003800200 */
.L_x_2328:
        /* <DEDUP_REMOVED lines=48> */
.L_x_2331:
[----:B------:R-:W-:Y:S05]  /*5820*/  BSYNC.RECONVERGENT B0 ;  /* 0x0000000000007941 */ /* 0x000fea0003800200 */
.L_x_2330:
        /* <DEDUP_REMOVED lines=47> */
.L_x_2325:
[----:B------:R-:W-:Y:S05]  /*5b20*/  BSYNC.RECONVERGENT B1 ;  /* 0x0000000000017941 */ /* 0x000fea0003800200 */
.L_x_2324:
        /* <DEDUP_REMOVED lines=67> */
.L_x_2335:
[----:B------:R-:W-:Y:S05]  /*5f60*/  BSYNC.RECONVERGENT B0 ;  /* 0x0000000000007941 */ /* 0x000fea0003800200 */
.L_x_2334:
        /* <DEDUP_REMOVED lines=48> */
.L_x_2337:
[----:B------:R-:W-:Y:S05]  /*6270*/  BSYNC.RECONVERGENT B0 ;  /* 0x0000000000007941 */ /* 0x000fea0003800200 */
.L_x_2336:
        /* <DEDUP_REMOVED lines=48> */
.L_x_2339:
[----:B------:R-:W-:Y:S05]  /*6580*/  BSYNC.RECONVERGENT B0 ;  /* 0x0000000000007941 */ /* 0x000fea0003800200 */
.L_x_2338:
        /* <DEDUP_REMOVED lines=47> */
.L_x_2333:
[----:B------:R-:W-:Y:S05]  /*6880*/  BSYNC.RECONVERGENT B1 ;  /* 0x0000000000017941 */ /* 0x000fea0003800200 */
.L_x_2332:
        /* <DEDUP_REMOVED lines=8> */
.L_x_2307:
        /* <DEDUP_REMOVED lines=95> */
.L_x_2343:
[----:B------:R-:W-:Y:S05]  /*6f00*/  BSYNC.RECONVERGENT B0 ;  /* 0x0000000000007941 */ /* 0x000fea0003800200 */
.L_x_2342:
        /* <DEDUP_REMOVED lines=89> */
.L_x_2345:
[----:B------:R-:W-:Y:S05]  /*74a0*/  BSYNC.RECONVERGENT B0 ;  /* 0x0000000000007941 */ /* 0x000fea0003800200 */
.L_x_2344:
        /* <DEDUP_REMOVED lines=89> */
.L_x_2347:
[----:B------:R-:W-:Y:S05]  /*7a40*/  BSYNC.RECONVERGENT B0 ;  /* 0x0000000000007941 */ /* 0x000fea0003800200 */
.L_x_2346:
        /* <DEDUP_REMOVED lines=88> */
.L_x_2341:
[----:B------:R-:W-:Y:S05]  /*7fd0*/  BSYNC.RECONVERGENT B1 ;  /* 0x0000000000017941 */ /* 0x000fea0003800200 */
.L_x_2340:
        /* <DEDUP_REMOVED lines=98> */
.L_x_2351:
[----:B------:R-:W-:Y:S05]  /*8600*/  BSYNC.RECONVERGENT B0 ;  /* 0x0000000000007941 */ /* 0x000fea0003800200 */
.L_x_2350:
        /* <DEDUP_REMOVED lines=88> */
.L_x_2353:
[----:B------:R-:W-:Y:S05]  /*8b90*/  BSYNC.RECONVERGENT B0 ;  /* 0x0000000000007941 */ /* 0x000fea0003800200 */
.L_x_2352:
        /* <DEDUP_REMOVED lines=88> */
.L_x_2355:
[----:B------:R-:W-:Y:S05]  /*9120*/  BSYNC.RECONVERGENT B0 ;  /* 0x0000000000007941 */ /* 0x000fea0003800200 */
.L_x_2354:
        /* <DEDUP_REMOVED lines=86> */
.L_x_2349:
[----:B------:R-:W-:Y:S05]  /*9690*/  BSYNC.RECONVERGENT B1 ;  /* 0x0000000000017941 */ /* 0x000fea0003800200 */
.L_x_2348:
        /* <DEDUP_REMOVED lines=99> */
.L_x_2359:
[----:B------:R-:W-:Y:S05]  /*9cd0*/  BSYNC.RECONVERGENT B0 ;  /* 0x0000000000007941 */ /* 0x000fea0003800200 */
.L_x_2358:
        /* <DEDUP_REMOVED lines=88> */
.L_x_2361:
[----:B------:R-:W-:Y:S05]  /*a260*/  BSYNC.RECONVERGENT B0 ;  /* 0x0000000000007941 */ /* 0x000fea0003800200 */
.L_x_2360:
        /* <DEDUP_REMOVED lines=87> */
.L_x_2363:
[----:B------:R-:W-:Y:S05]  /*a7e0*/  BSYNC.RECONVERGENT B0 ;  /* 0x0000000000007941 */ /* 0x000fea0003800200 */
.L_x_2362:
        /* <DEDUP_REMOVED lines=86> */
.L_x_2357:
[----:B------:R-:W-:Y:S05]  /*ad50*/  BSYNC.RECONVERGENT B1 ;  /* 0x0000000000017941 */ /* 0x000fea0003800200 */
.L_x_2356:
        /* <DEDUP_REMOVED lines=102> */
.L_x_2367:
[----:B------:R-:W-:Y:S05]  /*b3c0*/  BSYNC.RECONVERGENT B0 ;  /* 0x0000000000007941 */ /* 0x000fea0003800200 */
.L_x_2366:
        /* <DEDUP_REMOVED lines=87> */
.L_x_2369:
[----:B------:R-:W-:Y:S05]  /*b940*/  BSYNC.RECONVERGENT B0 ;  /* 0x0000000000007941 */ /* 0x000fea0003800200 */
.L_x_2368:
        /* <DEDUP_REMOVED lines=87> */
.L_x_2371:
[----:B------:R-:W-:Y:S05]  /*bec0*/  BSYNC.RECONVERGENT B0 ;  /* 0x0000000000007941 */ /* 0x000fea0003800200 */
.L_x_2370:
        /* <DEDUP_REMOVED lines=86> */
.L_x_2365:
[----:B------:R-:W-:Y:S05]  /*c430*/  BSYNC.RECONVERGENT B1 ;  /* 0x0000000000017941 */ /* 0x000fea0003800200 */
.L_x_2364:
[----:B------:R-:W5:Y:S08]  /*c440*/  LDC R3, c[0x0][0x450] ;  /* 0x00011400ff037b82 */ /* 0x000f700000000800 */
[----:B------:R-:W1:Y:S01]  /*c450*/  LDC R18, c[0x0][0x450] ;  /* 0x00011400ff127b82 */ /* 0x000e620000000800 */
[----:B-----5:R-:W-:Y:S05]  /*c460*/  IMAD.U32 R3, R3, -0x20, RZ ;  /* 0xffffffe003037824 */ /* 0x020fea00078e00ff */
[C---:B------:R-:W-:Y:S02]  /*c470*/  LEA R82, P1, R3.reuse, R82, 0x1 ;  /* 0x0000005203527211 */ /* 0x040fe400078208ff */
[C---:B------:R-:W-:Y:S02]  /*c480*/  LEA R80, P0, R3.reuse, R80, 0x1 ;  /* 0x0000005003507211 */ /* 0x040fe400078008ff */
[C---:B------:R-:W-:Y:S02]  /*c490*/  LEA.HI.X.SX32 R83, R3.reuse, R83, 0x1, P1 ;  /* 0x0000005303537211 */ /* 0x040fe400008f0eff */
[----:B-1----:R-:W-:Y:S09]  /*c4a0*/  LEA.HI.X.SX32 R81, R3, R81, 0x1, P0 ;  /* 0x0000005103517211 */ /* 0x002ff200000f0eff */
.L_x_2306:
[----:B------:R-:W-:Y:S05]  /*c4b0*/  BSYNC.RECONVERGENT B2 ;  /* 0x0000000000027941 */ /* 0x000fea0003800200 */
.L_x_2298:
        /* <DEDUP_REMOVED lines=89> */
.L_x_2372:
[----:B------:R-:W-:Y:S01]  /*ca50*/  UISETP.GT.AND UP0, UPT, UR18, UR6, UPT ;  /* 0x000000061200728c */ /* 0x000fe2000bf04270 */
[----:B------:R-:W-:Y:S02]  /*ca60*/  IADD3 R78, P1, PT, R78, R85, RZ ;  /* 0x000000554e4e7210 */ /* 0x000fe40007f3e0ff */
[----:B------:R-:W-:Y:S03]  /*ca70*/  IADD3 R14, P0, PT, R14, R89, RZ ;  /* 0x000000590e0e7210 */ /* 0x000fe60007f1e0ff */
[----:B------:R-:W-:Y:S02]  /*ca80*/  IMAD.X R79, R79, 0x1, R84, P1 ;  /* 0x000000014f4f7824 */ /* 0x000fe400008e0654 */
[----:B------:R-:W-:Y:S01]  /*ca90*/  IMAD.X R15, R15, 0x1, R87, P0 ;  /* 0x000000010f0f7824 */ /* 0x000fe200000e0657 */
[----:B------:R-:W-:Y:S07]  /*caa0*/  BRA.U UP0, `(.L_x_2373) ;  /* 0xffffff5d00787547 */ /* 0x000fee000b83ffff */
.L_x_2289:
        /* <DEDUP_REMOVED lines=57> */
.L_x_2377:
[----:B------:R-:W-:Y:S05]  /*ce40*/  BSYNC.RECONVERGENT B0 ;  /* 0x0000000000007941 */ /* 0x000fea0003800200 */
.L_x_2376:
        /* <DEDUP_REMOVED lines=29> */
.L_x_2379:
[----:B------:R-:W-:Y:S05]  /*d020*/  BSYNC.RECONVERGENT B0 ;  /* 0x0000000000007941 */ /* 0x000fea0003800200 */
.L_x_2378:
        /* <DEDUP_REMOVED lines=29> */
.L_x_2381:
[----:B------:R-:W-:Y:S05]  /*d200*/  BSYNC.RECONVERGENT B0 ;  /* 0x0000000000007941 */ /* 0x000fea0003800200 */
.L_x_2380:
        /* <DEDUP_REMOVED lines=30> */
.L_x_2375:
        /* <DEDUP_REMOVED lines=81> */
.L_x_2389:
[----:B------:R-:W-:Y:S05]  /*d900*/  BSYNC.RECONVERGENT B0 ;  /* 0x0000000000007941 */ /* 0x000fea0003800200 */
.L_x_2388:
[----:B-----5:R-:W-:Y:S01]  /*d910*/  IMAD.MOV.U32 R6, RZ, RZ, R18 ;  /* 0x000000ffff067224 */ /* 0x020fe200078e0012 */
[----:B------:R-:W-:Y:S01]  /*d920*/  MOV R4, R16 ;  /* 0x0000001000047202 */ /* 0x000fe20000000f00 */
[----:B------:R-:W-:Y:S01]  /*d930*/  IMAD.MOV.U32 R7, RZ, RZ, R19 ;  /* 0x000000ffff077224 */ /* 0x000fe200078e0013 */
[----:B------:R-:W-:Y:S02]  /*d940*/  MOV R5, R17 ;  /* 0x0000001100057202 */ /* 0x000fe40000000f00 */
.L_x_2387:
[----:B------:R-:W-:Y:S05]  /*d950*/  BSYNC.RECONVERGENT B1 ;  /* 0x0000000000017941 */ /* 0x000fea0003800200 */
.L_x_2386:
        /* <DEDUP_REMOVED lines=48> */
.L_x_2393:
[----:B------:R-:W-:Y:S05]  /*dc60*/  BSYNC.RECONVERGENT B0 ;  /* 0x0000000000007941 */ /* 0x000fea0003800200 */
.L_x_2392:
[----:B-----5:R4:W-:Y:S02]  /*dc70*/  STS.128 [R241+0x2000], R16 ;  /* 0x00200010f1007388 */ /* 0x0209e40000000c00 */
.L_x_2391:
[----:B------:R-:W-:Y:S05]  /*dc80*/  BSYNC.RECONVERGENT B1 ;  /* 0x0000000000017941 */ /* 0x000fea0003800200 */
.L_x_2390:
        /* <DEDUP_REMOVED lines=47> */
.L_x_2397:
[----:B------:R-:W-:Y:S05]  /*df80*/  BSYNC.RECONVERGENT B0 ;  /* 0x0000000000007941 */ /* 0x000fea0003800200 */
.L_x_2396:
[----:B-----5:R1:W-:Y:S02]  /*df90*/  STS.128 [R241+0x4000], R16 ;  /* 0x00400010f1007388 */ /* 0x0203e40000000c00 */
.L_x_2395:
[----:B------:R-:W-:Y:S05]  /*dfa0*/  BSYNC.RECONVERGENT B1 ;  /* 0x0000000000017941 */ /* 0x000fea0003800200 */
.L_x_2394:
        /* <DEDUP_REMOVED lines=45> */
.L_x_2399:
[----:B------:R-:W-:Y:S05]  /*e280*/  BSYNC.RECONVERGENT B0 ;  /* 0x0000000000007941 */ /* 0x000fea0003800200 */
.L_x_2398:
[----:B-----5:R4:W-:Y:S02]  /*e290*/  STS.128 [R241+0x6000], R16 ;  /* 0x00600010f1007388 */ /* 0x0209e40000000c00 */
.L_x_2385:
[----:B------:R-:W-:Y:S05]  /*e2a0*/  BSYNC.RECONVERGENT B2 ;  /* 0x0000000000027941 */ /* 0x000fea0003800200 */
.L_x_2384:
        /* <DEDUP_REMOVED lines=26> */
[----:B------:R1:W3:Y:S01]  /*e450*/  LDG.E.64 R6, desc[UR4][R32.64] ;  /* 0x0000000420067981 */ /* 0x0002e2000c1e1b00 */
[C---:B-----5:R-:W-:Y:S01]  /*e460*/  LOP3.LUT R14, R17.reuse, 0xffff0000, RZ, 0xc0, !PT ;  /* 0xffff0000110e7812 */ /* 0x060fe200078ec0ff */
[----:B------:R-:W-:Y:S01]  /*e470*/  IMAD.U32 R21, R17, 0x10000, RZ ;  /* 0x0001000011157824 */ /* 0x000fe200078e00ff */
[C---:B------:R-:W-:Y:S01]  /*e480*/  SHF.L.U32 R17, R16.reuse, 0x10, RZ ;  /* 0x0000001010117819 */ /* 0x040fe200000006ff */
[C---:B------:R-:W-:Y:S01]  /*e490*/  IMAD.U32 R29, R19.reuse, 0x10000, RZ ;  /* 0x00010000131d7824 */ /* 0x040fe200078e00ff */
[----:B------:R-:W-:Y:S02]  /*e4a0*/  LOP3.LUT R31, R16, 0xffff0000, RZ, 0xc0, !PT ;  /* 0xffff0000101f7812 */ /* 0x000fe400078ec0ff */
[----:B------:R-:W-:-:S02]  /*e4b0*/  LOP3.LUT R28, R19, 0xffff0000, RZ, 0xc0, !PT ;  /* 0xffff0000131c7812 */ /* 0x000fc400078ec0ff */
[C---:B------:R-:W-:Y:S02]  /*e4c0*/  SHF.L.U32 R30, R18.reuse, 0x10, RZ ;  /* 0x00000010121e7819 */ /* 0x040fe400000006ff */
[----:B-1----:R-:W-:Y:S02]  /*e4d0*/  LOP3.LUT R32, R18, 0xffff0000, RZ, 0xc0, !PT ;  /* 0xffff000012207812 */ /* 0x002fe400078ec0ff */
        /* <DEDUP_REMOVED lines=15> */
[C---:B------:R-:W-:Y:S01]  /*e5d0*/  FMUL.FTZ R23, R32.reuse, R5 ;  /* 0x0000000520177220 */ /* 0x040fe20000410000 */
[----:B------:R-:W-:Y:S01]  /*e5e0*/  FMUL.FTZ R31, R31, R6 ;  /* 0x000000061f1f7220 */ /* 0x000fe20000410000 */
        /* <DEDUP_REMOVED lines=11> */
.L_x_2405:
[----:B------:R-:W-:Y:S05]  /*e6a0*/  BSYNC.RECONVERGENT B0 ;  /* 0x0000000000007941 */ /* 0x000fea0003800200 */
.L_x_2404:
[----:B-----5:R1:W-:Y:S02]  /*e6b0*/  STS.128 [R241+0x800], R16 ;  /* 0x00080010f1007388 */ /* 0x0203e40000000c00 */
.L_x_2403:
[----:B------:R-:W-:Y:S05]  /*e6c0*/  BSYNC.RECONVERGENT B1 ;  /* 0x0000000000017941 */ /* 0x000fea0003800200 */
.L_x_2402:
        /* <DEDUP_REMOVED lines=20> */
[C---:B-----5:R-:W-:Y:S01]  /*e810*/  LOP3.LUT R14, R17.reuse, 0xffff0000, RZ, 0xc0, !PT ;  /* 0xffff0000110e7812 */ /* 0x060fe200078ec0ff */
[----:B------:R-:W-:Y:S01]  /*e820*/  IMAD.U32 R21, R17, 0x10000, RZ ;  /* 0x0001000011157824 */ /* 0x000fe200078e00ff */
[C---:B------:R-:W-:Y:S01]  /*e830*/  SHF.L.U32 R17, R16.reuse, 0x10, RZ ;  /* 0x0000001010117819 */ /* 0x040fe200000006ff */
[C---:B------:R-:W-:Y:S01]  /*e840*/  IMAD.U32 R29, R19.reuse, 0x10000, RZ ;  /* 0x00010000131d7824 */ /* 0x040fe200078e00ff */
[----:B------:R-:W-:Y:S02]  /*e850*/  LOP3.LUT R31, R16, 0xffff0000, RZ, 0xc0, !PT ;  /* 0xffff0000101f7812 */ /* 0x000fe400078ec0ff */
[----:B------:R-:W-:-:S02]  /*e860*/  LOP3.LUT R28, R19, 0xffff0000, RZ, 0xc0, !PT ;  /* 0xffff0000131c7812 */ /* 0x000fc400078ec0ff */
[C---:B------:R-:W-:Y:S02]  /*e870*/  LOP3.LUT R32, R18.reuse, 0xffff0000, RZ, 0xc0, !PT ;  /* 0xffff000012207812 */ /* 0x040fe400078ec0ff */
[----:B------:R-:W-:Y:S02]  /*e880*/  SHF.L.U32 R30, R18, 0x10, RZ ;  /* 0x00000010121e7819 */ /* 0x000fe400000006ff */
[----:B--2---:R-:W-:Y:S02]  /*e890*/  LOP3.LUT R27, R6, 0xffff0000, RZ, 0xc0, !PT ;  /* 0xffff0000061b7812 */ /* 0x004fe400078ec0ff */
[C---:B----4-:R-:W-:Y:S02]  /*e8a0*/  LOP3.LUT R23, R4.reuse, 0xffff0000, RZ, 0xc0, !PT ;  /* 0xffff000004177812 */ /* 0x050fe400078ec0ff */
[----:B------:R-:W-:Y:S01]  /*e8b0*/  LOP3.LUT R19, R5, 0xffff0000, RZ, 0xc0, !PT ;  /* 0xffff000005137812 */ /* 0x000fe200078ec0ff */
[----:B------:R-:W-:Y:S01]  /*e8c0*/  IMAD.U32 R4, R4, 0x10000, RZ ;  /* 0x0001000004047824 */ /* 0x000fe200078e00ff */
[----:B------:R-:W-:Y:S01]  /*e8d0*/  LOP3.LUT R26, R7, 0xffff0000, RZ, 0xc0, !PT ;  /* 0xffff0000071a7812 */ /* 0x000fe200078ec0ff */
[C---:B------:R-:W-:Y:S01]  /*e8e0*/  FMUL.FTZ R16, R14.reuse, R23 ;  /* 0x000000170e107220 */ /* 0x040fe20000410000 */
[-C--:B------:R-:W-:Y:S01]  /*e8f0*/  FMUL.FTZ R14, R14, R27.reuse ;  /* 0x0000001b0e0e7220 */ /* 0x080fe20000410000 */
[----:B------:R-:W-:Y:S01]  /*e900*/  SHF.L.U32 R6, R6, 0x10, RZ ;  /* 0x0000001006067819 */ /* 0x000fe200000006ff */
[----:B------:R-:W-:Y:S01]  /*e910*/  IMAD.U32 R5, R5, 0x10000, RZ ;  /* 0x0001000005057824 */ /* 0x000fe200078e00ff */
[----:B------:R-:W-:Y:S01]  /*e920*/  SHF.L.U32 R7, R7, 0x10, RZ ;  /* 0x0000001007077819 */ /* 0x000fe200000006ff */
[C---:B------:R-:W-:Y:S01]  /*e930*/  FFMA.FTZ R16, R21.reuse, R27, -R16 ;  /* 0x0000001b15107223 */ /* 0x040fe20000010810 */
[C---:B------:R-:W-:Y:S01]  /*e940*/  FMUL.FTZ R18, R28.reuse, R19 ;  /* 0x000000131c127220 */ /* 0x040fe20000410000 */
[----:B------:R-:W-:Y:S01]  /*e950*/  FFMA.FTZ R21, R21, R23, R14 ;  /* 0x0000001715157223 */ /* 0x000fe2000001000e */
[----:B------:R-:W-:Y:S01]  /*e960*/  FMUL.FTZ R28, R28, R26 ;  /* 0x0000001a1c1c7220 */ /* 0x000fe20000410000 */
        /* <DEDUP_REMOVED lines=14> */
.L_x_2409:
[----:B------:R-:W-:Y:S05]  /*ea50*/  BSYNC.RECONVERGENT B0 ;  /* 0x0000000000007941 */ /* 0x000fea0003800200 */
.L_x_2408:
[----:B-----5:R4:W-:Y:S02]  /*ea60*/  STS.128 [R241+0x2800], R16 ;  /* 0x00280010f1007388 */ /* 0x0209e40000000c00 */
.L_x_2407:
[----:B------:R-:W-:Y:S05]  /*ea70*/  BSYNC.RECONVERGENT B1 ;  /* 0x0000000000017941 */ /* 0x000fea0003800200 */
.L_x_2406:
        /* <DEDUP_REMOVED lines=56> */
.L_x_2413:
[----:B------:R-:W-:Y:S05]  /*ee00*/  BSYNC.RECONVERGENT B0 ;  /* 0x0000000000007941 */ /* 0x000fea0003800200 */
.L_x_2412:
[----:B-----5:R4:W-:Y:S02]  /*ee10*/  STS.128 [R241+0x4800], R16 ;  /* 0x00480010f1007388 */ /* 0x0209e40000000c00 */
.L_x_2411:
[----:B------:R-:W-:Y:S05]  /*ee20*/  BSYNC.RECONVERGENT B1 ;  /* 0x0000000000017941 */ /* 0x000fea0003800200 */
.L_x_2410:
        /* <DEDUP_REMOVED lines=19> */
[----:B-----5:R-:W-:Y:S01]  /*ef60*/  LOP3.LUT R8, R17, 0xffff0000, RZ, 0xc0, !PT ;  /* 0xffff000011087812 */ /* 0x020fe200078ec0ff */
[C---:B------:R-:W-:Y:S01]  /*ef70*/  IMAD.U32 R26, R19.reuse, 0x10000, RZ ;  /* 0x00010000131a7824 */ /* 0x040fe200078e00ff */
[----:B-1----:R-:W-:Y:S01]  /*ef80*/  LOP3.LUT R24, R19, 0xffff0000, RZ, 0xc0, !PT ;  /* 0xffff000013187812 */ /* 0x002fe200078ec0ff */
[----:B------:R-:W-:Y:S01]  /*ef90*/  IMAD.U32 R14, R17, 0x10000, RZ ;  /* 0x00010000110e7824 */ /* 0x000fe200078e00ff */
[C---:B------:R-:W-:Y:S02]  /*efa0*/  SHF.L.U32 R17, R16.reuse, 0x10, RZ ;  /* 0x0000001010117819 */ /* 0x040fe400000006ff */
[----:B------:R-:W-:-:S02]  /*efb0*/  LOP3.LUT R28, R16, 0xffff0000, RZ, 0xc0, !PT ;  /* 0xffff0000101c7812 */ /* 0x000fc400078ec0ff */
        /* <DEDUP_REMOVED lines=12> */
[----:B------:R-:W-:Y:S01]  /*f080*/  SHF.L.U32 R7, R7, 0x10, RZ ;  /* 0x0000001007077819 */ /* 0x000fe200000006ff */
[----:B------:R-:W-:Y:S01]  /*f090*/  FFMA.FTZ R19, R14, R25, -R19 ;  /* 0x000000190e137223 */ /* 0x000fe20000010813 */
[----:B------:R-:W-:Y:S01]  /*f0a0*/  FFMA.FTZ R29, R26, R23, -R29 ;  /* 0x000000171a1d7223 */ /* 0x000fe2000001081d */
[----:B------:R-:W-:Y:S01]  /*f0b0*/  FFMA.FTZ R8, R14, R21, R8 ;  /* 0x000000150e087223 */ /* 0x000fe20000010008 */
[----:B------:R-:W-:Y:S01]  /*f0c0*/  FMUL.FTZ R21, R24, R23 ;  /* 0x0000001718157220 */ /* 0x000fe20000410000 */
[----:B------:R-:W-:Y:S01]  /*f0d0*/  FMUL.FTZ R24, R18, R5 ;  /* 0x0000000512187220 */ /* 0x000fe20000410000 */
[----:B------:R-:W-:Y:S01]  /*f0e0*/  FMUL.FTZ R14, R28, R4 ;  /* 0x000000041c0e7220 */ /* 0x000fe20000410000 */
[-C--:B------:R-:W-:Y:S01]  /*f0f0*/  FMUL.FTZ R18, R18, R7.reuse ;  /* 0x0000000712127220 */ /* 0x080fe20000410000 */
[----:B------:R-:W-:Y:S01]  /*f100*/  FFMA.FTZ R16, R26, R16, R21 ;  /* 0x000000101a107223 */ /* 0x000fe20000010015 */
[-C--:B------:R-:W-:Y:S01]  /*f110*/  FMUL.FTZ R21, R28, R6.reuse ;  /* 0x000000061c157220 */ /* 0x080fe20000410000 */
[----:B------:R-:W-:Y:S01]  /*f120*/  FFMA.FTZ R14, R17, R6, -R14 ;  /* 0x00000006110e7223 */ /* 0x000fe2000001080e */
[C---:B------:R-:W-:Y:S01]  /*f130*/  FFMA.FTZ R24, R27.reuse, R7, -R24 ;  /* 0x000000071b187223 */ /* 0x040fe20000010818 */
[----:B------:R-:W-:Y:S01]  /*f140*/  FFMA.FTZ R5, R27, R5, R18 ;  /* 0x000000051b057223 */ /* 0x000fe20000010012 */
[----:B------:R-:W-:Y:S01]  /*f150*/  FFMA.FTZ R21, R17, R4, R21 ;  /* 0x0000000411157223 */ /* 0x000fe20000010015 */
[----:B------:R-:W-:-:S02]  /*f160*/  F2FP.BF16.F32.PACK_AB R17, R8, R19 ;  /* 0x000000130811723e */ /* 0x000fc400000010ff */
[----:B------:R-:W-:Y:S02]  /*f170*/  F2FP.BF16.F32.PACK_AB R19, R16, R29 ;  /* 0x0000001d1013723e */ /* 0x000fe400000010ff */
[----:B------:R-:W-:Y:S02]  /*f180*/  F2FP.BF16.F32.PACK_AB R16, R21, R14 ;  /* 0x0000000e1510723e */ /* 0x000fe400000010ff */
[----:B------:R-:W-:Y:S02]  /*f190*/  F2FP.BF16.F32.PACK_AB R18, R5, R24 ;  /* 0x000000180512723e */ /* 0x000fe400000010ff */
.L_x_2415:
[----:B------:R-:W-:Y:S05]  /*f1a0*/  BSYNC.RECONVERGENT B0 ;  /* 0x0000000000007941 */ /* 0x000fea0003800200 */
.L_x_2414:
[----:B-----5:R4:W-:Y:S02]  /*f1b0*/  STS.128 [R241+0x6800], R16 ;  /* 0x00680010f1007388 */ /* 0x0209e40000000c00 */
.L_x_2401:
[----:B------:R-:W-:Y:S05]  /*f1c0*/  BSYNC.RECONVERGENT B2 ;  /* 0x0000000000027941 */ /* 0x000fea0003800200 */
.L_x_2400:
[----:B------:R-:W-:Y:S01]  /*f1d0*/  IADD3 R14, PT, PT, R102, 0x20, RZ ;  /* 0x00000020660e7810 */ /* 0x000fe20007ffe0ff */
[----:B------:R-:W-:Y:S03]  /*f1e0*/  BSSY.RECONVERGENT B2, `(.L_x_2416) ;  /* 0x00000f4000027945 */ /* 0x000fe60003800200 */
[----:B------:R-:W-:-:S13]  /*f1f0*/  ISETP.GE.AND P0, PT, R14, UR14, PT ;  /* 0x0000000e0e007c0c */ /* 0x000fda000bf06270 */
[----:B------:R-:W-:Y:S05]  /*f200*/  @P0 BRA `(.L_x_2417) ;  /* 0x0000000c00c40947 */ /* 0x000fea0003800000 */
[----:B------:R-:W2:Y:S01]  /*f210*/  LDC R8, c[0x0][0x440] ;  /* 0x00011000ff087b82 */ /* 0x000ea20000000800 */
[C---:B-1--4-:R-:W-:Y:S01]  /*f220*/  LEA R24, P1, R2.reuse, R34, 0x6 ;  /* 0x0000002202187211 */ /* 0x052fe200078230ff */
[----:B------:R-:W-:Y:S01]  /*f230*/  BSSY.RECONVERGENT B1, `(.L_x_2418) ;  /* 0x000003d000017945 */ /* 0x000fe20003800200 */
[----:B------:R-:W-:Y:S02]  /*f240*/  IMAD.SHL.U32 R21, R69, 0x20, RZ ;  /* 0x0000002045157824 */ /* 0x000fe400078e00ff */
[----:B------:R-:W-:Y:S02]  /*f250*/  LEA.HI.X R25, R2, R35, R3, 0x6, P1 ;  /* 0x0000002302197211 */ /* 0x000fe400008f3403 */
        /* <DEDUP_REMOVED lines=9> */
[----:B------:R-:W1:Y:S03]  /*f2f0*/  LDCU.64 UR10, c[0x0][0x4c8] ;  /* 0x00009900ff0a77ac */ /* 0x000e660008000a00 */
[----:B------:R-:W-:Y:S01]  /*f300*/  LEA.HI.X.SX32 R4, R21, R22, 0x1, P0 ;  /* 0x0000001615047211 */ /* 0x000fe200000f0eff */
[----:B------:R-:W-:-:S03]  /*f310*/  IMAD.SHL.U32 R6, R5, 0x2, RZ ;  /* 0x0000000205067824 */ /* 0x000fc600078e00ff */
[----:B------:R-:W-:Y:S02]  /*f320*/  SHF.L.U64.HI R4, R5, 0x1, R4 ;  /* 0x0000000105047819 */ /* 0x000fe40000010204 */
[C---:B----4-:R-:W-:Y:S02]  /*f330*/  IADD3 R40, P0, PT, R6.reuse, UR8, RZ ;  /* 0x0000000806287c10 */ /* 0x050fe4000ff1e0ff */
[----:B-1----:R-:W-:Y:S02]  /*f340*/  IADD3 R38, P1, PT, R6, UR10, RZ ;  /* 0x0000000a06267c10 */ /* 0x002fe4000ff3e0ff */
[C---:B------:R-:W-:Y:S02]  /*f350*/  IADD3.X R41, PT, PT, R4.reuse, UR9, RZ, P0, !PT ;  /* 0x0000000904297c10 */ /* 0x040fe400087fe4ff */
[----:B------:R-:W-:-:S03]  /*f360*/  IADD3.X R39, PT, PT, R4, UR11, RZ, P1, !PT ;  /* 0x0000000b04277c10 */ /* 0x000fc60008ffe4ff */
[----:B------:R-:W4:Y:S04]  /*f370*/  LDG.E.64 R4, desc[UR4][R40.64] ;  /* 0x0000000428047981 */ /* 0x000f28000c1e1b00 */
        /* <DEDUP_REMOVED lines=9> */
[C---:B----4-:R-:W-:Y:S01]  /*f410*/  LOP3.LUT R28, R4.reuse, 0xffff0000, RZ, 0xc0, !PT ;  /* 0xffff0000041c7812 */ /* 0x050fe200078ec0ff */
        /* <DEDUP_REMOVED lines=9> */
[----:B------:R-:W-:Y:S01]  /*f4b0*/  FFMA.FTZ R16, R23, R30, -R16 ;  /* 0x0000001e17107223 */ /* 0x000fe20000010810 */
[----:B------:R-:W-:Y:S01]  /*f4c0*/  SHF.L.U32 R7, R7, 0x10, RZ ;  /* 0x0000001007077819 */ /* 0x000fe200000006ff */
[-C--:B------:R-:W-:Y:S01]  /*f4d0*/  FFMA.FTZ R33, R36, R27.reuse, -R33 ;  /* 0x0000001b24217223 */ /* 0x080fe20000010821 */
[----:B------:R-:W-:Y:S01]  /*f4e0*/  FFMA.FTZ R17, R23, R28, R17 ;  /* 0x0000001c17117223 */ /* 0x000fe20000010011 */
[----:B------:R-:W-:Y:S01]  /*f4f0*/  FMUL.FTZ R23, R32, R27 ;  /* 0x0000001b20177220 */ /* 0x000fe20000410000 */
[C---:B------:R-:W-:Y:S01]  /*f500*/  FMUL.FTZ R28, R18.reuse, R5 ;  /* 0x00000005121c7220 */ /* 0x040fe20000410000 */
[----:B------:R-:W-:-:S02]  /*f510*/  FMUL.FTZ R18, R18, R7 ;  /* 0x0000000712127220 */ /* 0x000fc40000410000 */
[----:B------:R-:W-:Y:S01]  /*f520*/  FFMA.FTZ R36, R36, R19, R23 ;  /* 0x0000001324247223 */ /* 0x000fe20000010017 */
[C---:B------:R-:W-:Y:S01]  /*f530*/  FMUL.FTZ R19, R31.reuse, R4 ;  /* 0x000000041f137220 */ /* 0x040fe20000410000 */
[-C--:B------:R-:W-:Y:S01]  /*f540*/  FMUL.FTZ R31, R31, R6.reuse ;  /* 0x000000061f1f7220 */ /* 0x080fe20000410000 */
[C---:B------:R-:W-:Y:S01]  /*f550*/  FFMA.FTZ R28, R29.reuse, R7, -R28 ;  /* 0x000000071d1c7223 */ /* 0x040fe2000001081c */
[----:B------:R-:W-:Y:S01]  /*f560*/  FFMA.FTZ R5, R29, R5, R18 ;  /* 0x000000051d057223 */ /* 0x000fe20000010012 */
[C---:B------:R-:W-:Y:S01]  /*f570*/  FFMA.FTZ R19, R26.reuse, R6, -R19 ;  /* 0x000000061a137223 */ /* 0x040fe20000010813 */
[----:B------:R-:W-:Y:S01]  /*f580*/  FFMA.FTZ R4, R26, R4, R31 ;  /* 0x000000041a047223 */ /* 0x000fe2000001001f */
[----:B------:R-:W-:Y:S02]  /*f590*/  F2FP.BF16.F32.PACK_AB R33, R36, R33 ;  /* 0x000000212421723e */ /* 0x000fe400000010ff */
[----:B------:R-:W-:Y:S02]  /*f5a0*/  F2FP.BF16.F32.PACK_AB R17, R17, R16 ;  /* 0x000000101111723e */ /* 0x000fe400000010ff */
[----:B------:R-:W-:Y:S01]  /*f5b0*/  F2FP.BF16.F32.PACK_AB R16, R4, R19 ;  /* 0x000000130410723e */ /* 0x000fe200000010ff */
[----:B------:R-:W-:Y:S01]  /*f5c0*/  IMAD.MOV.U32 R19, RZ, RZ, R33 ;  /* 0x000000ffff137224 */ /* 0x000fe200078e0021 */
[----:B------:R-:W-:-:S02]  /*f5d0*/  F2FP.BF16.F32.PACK_AB R18, R5, R28 ;  /* 0x0000001c0512723e */ /* 0x000fc400000010ff */
.L_x_2421:
[----:B------:R-:W-:Y:S05]  /*f5e0*/  BSYNC.RECONVERGENT B0 ;  /* 0x0000000000007941 */ /* 0x000fea0003800200 */
.L_x_2420:
[----:B-----5:R4:W-:Y:S02]  /*f5f0*/  STS.128 [R241+0x1000], R16 ;  /* 0x00100010f1007388 */ /* 0x0209e40000000c00 */
.L_x_2419:
[----:B------:R-:W-:Y:S05]  /*f600*/  BSYNC.RECONVERGENT B1 ;  /* 0x0000000000017941 */ /* 0x000fea0003800200 */
.L_x_2418:
        /* <DEDUP_REMOVED lines=29> */
[----:B---3--:R-:W-:Y:S02]  /*f7e0*/  LOP3.LUT R28, R4, 0xffff0000, RZ, 0xc0, !PT ;  /* 0xffff0000041c7812 */ /* 0x008fe400078ec0ff */
[----:B------:R-:W-:-:S02]  /*f7f0*/  LOP3.LUT R19, R5, 0xffff0000, RZ, 0xc0, !PT ;  /* 0xffff000005137812 */ /* 0x000fc400078ec0ff */
[----:B------:R-:W-:Y:S01]  /*f800*/  LOP3.LUT R27, R7, 0xffff0000, RZ, 0xc0, !PT ;  /* 0xffff0000071b7812 */ /* 0x000fe200078ec0ff */
[C---:B------:R-:W-:Y:S01]  /*f810*/  FMUL.FTZ R16, R17.reuse, R28 ;  /* 0x0000001c11107220 */ /* 0x040fe20000410000 */
[-C--:B------:R-:W-:Y:S01]  /*f820*/  FMUL.FTZ R17, R17, R30.reuse ;  /* 0x0000001e11117220 */ /* 0x080fe20000410000 */
[C---:B------:R-:W-:Y:S02]  /*f830*/  FMUL.FTZ R33, R32.reuse, R19 ;  /* 0x0000001320217220 */ /* 0x040fe40000410000 */
[C---:B------:R-:W-:Y:S01]  /*f840*/  FFMA.FTZ R16, R23.reuse, R30, -R16 ;  /* 0x0000001e17107223 */ /* 0x040fe20000010810 */
[----:B------:R-:W-:Y:S01]  /*f850*/  FFMA.FTZ R17, R23, R28, R17 ;  /* 0x0000001c17117223 */ /* 0x000fe20000010011 */
[-C--:B------:R-:W-:Y:S01]  /*f860*/  FMUL.FTZ R23, R32, R27.reuse ;  /* 0x0000001b20177220 */ /* 0x080fe20000410000 */
[----:B------:R-:W-:Y:S01]  /*f870*/  IMAD.U32 R4, R4, 0x10000, RZ ;  /* 0x0001000004047824 */ /* 0x000fe200078e00ff */
[----:B------:R-:W-:Y:S01]  /*f880*/  SHF.L.U32 R6, R6, 0x10, RZ ;  /* 0x0000001006067819 */ /* 0x000fe200000006ff */
[----:B------:R-:W-:Y:S01]  /*f890*/  IMAD.U32 R5, R5, 0x10000, RZ ;  /* 0x0001000005057824 */ /* 0x000fe200078e00ff */
[----:B------:R-:W-:Y:S01]  /*f8a0*/  SHF.L.U32 R7, R7, 0x10, RZ ;  /* 0x0000001007077819 */ /* 0x000fe200000006ff */
[C---:B------:R-:W-:Y:S01]  /*f8b0*/  FFMA.FTZ R33, R36.reuse, R27, -R33 ;  /* 0x0000001b24217223 */ /* 0x040fe20000010821 */
[----:B------:R-:W-:Y:S01]  /*f8c0*/  FFMA.FTZ R36, R36, R19, R23 ;  /* 0x0000001324247223 */ /* 0x000fe20000010017 */
[C---:B------:R-:W-:Y:S01]  /*f8d0*/  FMUL.FTZ R19, R31.reuse, R4 ;  /* 0x000000041f137220 */ /* 0x040fe20000410000 */
[-C--:B------:R-:W-:Y:S01]  /*f8e0*/  FMUL.FTZ R31, R31, R6.reuse ;  /* 0x000000061f1f7220 */ /* 0x080fe20000410000 */
        /* <DEDUP_REMOVED lines=8> */
[----:B------:R-:W-:Y:S01]  /*f970*/  F2FP.BF16.F32.PACK_AB R16, R4, R19 ;  /* 0x000000130410723e */ /* 0x000fe200000010ff */
[----:B------:R-:W-:Y:S01]  /*f980*/  IMAD.MOV.U32 R19, RZ, RZ, R33 ;  /* 0x000000ffff137224 */ /* 0x000fe200078e0021 */
[----:B------:R-:W-:Y:S02]  /*f990*/  F2FP.BF16.F32.PACK_AB R18, R5, R28 ;  /* 0x0000001c0512723e */ /* 0x000fe400000010ff */
.L_x_2425:
[----:B------:R-:W-:Y:S05]  /*f9a0*/  BSYNC.RECONVERGENT B0 ;  /* 0x0000000000007941 */ /* 0x000fea0003800200 */
.L_x_2424:
[----:B-----5:R1:W-:Y:S02]  /*f9b0*/  STS.128 [R241+0x3000], R16 ;  /* 0x00300010f1007388 */ /* 0x0203e40000000c00 */
.L_x_2423:
[----:B------:R-:W-:Y:S05]  /*f9c0*/  BSYNC.RECONVERGENT B1 ;  /* 0x0000000000017941 */ /* 0x000fea0003800200 */
.L_x_2422:
        /* <DEDUP_REMOVED lines=29> */
[----:B----4-:R-:W-:Y:S02]  /*fba0*/  LOP3.LUT R28, R4, 0xffff0000, RZ, 0xc0, !PT ;  /* 0xffff0000041c7812 */ /* 0x010fe400078ec0ff */
        /* <DEDUP_REMOVED lines=27> */
.L_x_2429:
[----:B------:R-:W-:Y:S05]  /*fd60*/  BSYNC.RECONVERGENT B0 ;  /* 0x0000000000007941 */ /* 0x000fea0003800200 */
.L_x_2428:
[----:B-----5:R4:W-:Y:S02]  /*fd70*/  STS.128 [R241+0x5000], R16 ;  /* 0x00500010f1007388 */ /* 0x0209e40000000c00 */
.L_x_2427:
[----:B------:R-:W-:Y:S05]  /*fd80*/  BSYNC.RECONVERGENT B1 ;  /* 0x0000000000017941 */ /* 0x000fea0003800200 */
.L_x_2426:
        /* <DEDUP_REMOVED lines=18> */
[----:B------:R-:W1:Y:S01]  /*feb0*/  LDG.E.64 R6, desc[UR4][R6.64+0xc0] ;  /* 0x0000c00406067981 */ /* 0x000e62000c1e1b00 */
        /* <DEDUP_REMOVED lines=8> */
[C---:B--2---:R-:W-:Y:S01]  /*ff40*/  LOP3.LUT R23, R4.reuse, 0xffff0000, RZ, 0xc0, !PT ;  /* 0xffff000004177812 */ /* 0x044fe200078ec0ff */
[----:B------:R-:W-:Y:S01]  /*ff50*/  IMAD.U32 R4, R4, 0x10000, RZ ;  /* 0x0001000004047824 */ /* 0x000fe200078e00ff */
[C---:B------:R-:W-:Y:S01]  /*ff60*/  LOP3.LUT R19, R5.reuse, 0xffff0000, RZ, 0xc0, !PT ;  /* 0xffff000005137812 */ /* 0x040fe200078ec0ff */
[----:B------:R-:W-:Y:S01]  /*ff70*/  IMAD.U32 R5, R5, 0x10000, RZ ;  /* 0x0001000005057824 */ /* 0x000fe200078e00ff */
[----:B-1----:R-:W-:Y:S01]  /*ff80*/  LOP3.LUT R25, R6, 0xffff0000, RZ, 0xc0, !PT ;  /* 0xffff000006197812 */ /* 0x002fe200078ec0ff */
        /* <DEDUP_REMOVED lines=23> */
.L_x_2431:
[----:B------:R-:W-:Y:S05]  /*10100*/  BSYNC.RECONVERGENT B0 ;  /* 0x0000000000007941 */ /* 0x000fea0003800200 */
.L_x_2430:
[----:B-----5:R4:W-:Y:S02]  /*10110*/  STS.128 [R241+0x7000], R16 ;  /* 0x00700010f1007388 */ /* 0x0209e40000000c00 */
.L_x_2417:
[----:B------:R-:W-:Y:S05]  /*10120*/  BSYNC.RECONVERGENT B2 ;  /* 0x0000000000027941 */ /* 0x000fea0003800200 */
.L_x_2416:
        /* <DEDUP_REMOVED lines=16> */
[----:B------:R-:W3:Y:S01]  /*10230*/  LDCU.64 UR8, c[0x0][0x4d0] ;  /* 0x00009a00ff0877ac */ /* 0x000ee20008000a00 */
[C---:B------:R-:W-:Y:S01]  /*10240*/  IADD3 R3, P0, PT, R69.reuse, R20, RZ ;  /* 0x0000001445037210 */ /* 0x040fe20007f1e0ff */
[----:B------:R-:W4:Y:S03]  /*10250*/  LDCU.64 UR10, c[0x0][0x4c8] ;  /* 0x00009900ff0a77ac */ /* 0x000f260008000a00 */
[----:B------:R-:W-:Y:S01]  /*10260*/  LEA.HI.X.SX32 R2, R69, R22, 0x1, P0 ;  /* 0x0000001645027211 */ /* 0x000fe200000f0eff */
[----:B------:R-:W-:-:S03]  /*10270*/  IMAD.SHL.U32 R4, R3, 0x2, RZ ;  /* 0x0000000203047824 */ /* 0x000fc600078e00ff */
[----:B------:R-:W-:Y:S02]  /*10280*/  SHF.L.U64.HI R2, R3, 0x1, R2 ;  /* 0x0000000103027819 */ /* 0x000fe40000010202 */
[C---:B---3--:R-:W-:Y:S02]  /*10290*/  IADD3 R34, P0, PT, R4.reuse, UR8, RZ ;  /* 0x0000000804227c10 */ /* 0x048fe4000ff1e0ff */
[----:B----4-:R-:W-:Y:S02]  /*102a0*/  IADD3 R32, P1, PT, R4, UR10, RZ ;  /* 0x0000000a04207c10 */ /* 0x010fe4000ff3e0ff */
[C---:B------:R-:W-:Y:S02]  /*102b0*/  IADD3.X R35, PT, PT, R2.reuse, UR9, RZ, P0, !PT ;  /* 0x0000000902237c10 */ /* 0x040fe400087fe4ff */
[----:B------:R-:W-:-:S03]  /*102c0*/  IADD3.X R33, PT, PT, R2, UR11, RZ, P1, !PT ;  /* 0x0000000b02217c10 */ /* 0x000fc60008ffe4ff */
[----:B------:R-:W3:Y:S04]  /*102d0*/  LDG.E.64 R2, desc[UR4][R34.64] ;  /* 0x0000000422027981 */ /* 0x000ee8000c1e1b00 */
[----:B------:R-:W4:Y:S01]  /*102e0*/  LDG.E.64 R4, desc[UR4][R32.64] ;  /* 0x0000000420047981 */ /* 0x000f22000c1e1b00 */
[C---:B-----5:R-:W-:Y:S01]  /*102f0*/  LOP3.LUT R7, R17.reuse, 0xffff0000, RZ, 0xc0, !PT ;  /* 0xffff000011077812 */ /* 0x060fe200078ec0ff */
[----:B------:R-:W-:Y:S01]  /*10300*/  IMAD.U32 R8, R17, 0x10000, RZ ;  /* 0x0001000011087824 */ /* 0x000fe200078e00ff */
[C---:B------:R-:W-:Y:S01]  /*10310*/  SHF.L.U32 R17, R16.reuse, 0x10, RZ ;  /* 0x0000001010117819 */ /* 0x040fe200000006ff */
[C---:B------:R-:W-:Y:S01]  /*10320*/  IMAD.U32 R28, R19.reuse, 0x10000, RZ ;  /* 0x00010000131c7824 */ /* 0x040fe200078e00ff */
[----:B------:R-:W-:Y:S02]  /*10330*/  LOP3.LUT R30, R16, 0xffff0000, RZ, 0xc0, !PT ;  /* 0xffff0000101e7812 */ /* 0x000fe400078ec0ff */
[----:B------:R-:W-:-:S02]  /*10340*/  LOP3.LUT R27, R19, 0xffff0000, RZ, 0xc0, !PT ;  /* 0xffff0000131b7812 */ /* 0x000fc400078ec0ff */
[C---:B------:R-:W-:Y:S02]  /*10350*/  SHF.L.U32 R29, R18.reuse, 0x10, RZ ;  /* 0x00000010121d7819 */ /* 0x040fe400000006ff */
[----:B------:R-:W-:Y:S02]  /*10360*/  LOP3.LUT R18, R18, 0xffff0000, RZ, 0xc0, !PT ;  /* 0xffff000012127812 */ /* 0x000fe400078ec0ff */
[C---:B---3--:R-:W-:Y:S01]  /*10370*/  LOP3.LUT R21, R2.reuse, 0xffff0000, RZ, 0xc0, !PT ;  /* 0xffff000002157812 */ /* 0x048fe200078ec0ff */
[----:B------:R-:W-:Y:S01]  /*10380*/  IMAD.U32 R2, R2, 0x10000, RZ ;  /* 0x0001000002027824 */ /* 0x000fe200078e00ff */
[C---:B------:R-:W-:Y:S01]  /*10390*/  LOP3.LUT R16, R3.reuse, 0xffff0000, RZ, 0xc0, !PT ;  /* 0xffff000003107812 */ /* 0x040fe200078ec0ff */
[----:B------:R-:W-:Y:S01]  /*103a0*/  IMAD.U32 R3, R3, 0x10000, RZ ;  /* 0x0001000003037824 */ /* 0x000fe200078e00ff */
[----:B----4-:R-:W-:Y:S01]  /*103b0*/  LOP3.LUT R26, R4, 0xffff0000, RZ, 0xc0, !PT ;  /* 0xffff0000041a7812 */ /* 0x010fe200078ec0ff */
[----:B------:R-:W-:Y:S01]  /*103c0*/  FMUL.FTZ R19, R7, R21 ;  /* 0x0000001507137220 */ /* 0x000fe20000410000 */
[----:B------:R-:W-:-:S02]  /*103d0*/  LOP3.LUT R23, R5, 0xffff0000, RZ, 0xc0, !PT ;  /* 0xffff000005177812 */ /* 0x000fc400078ec0ff */
[----:B------:R-:W-:Y:S01]  /*103e0*/  SHF.L.U32 R4, R4, 0x10, RZ ;  /* 0x0000001004047819 */ /* 0x000fe200000006ff */
[----:B------:R-:W-:Y:S01]  /*103f0*/  FMUL.FTZ R32, R7, R26 ;  /* 0x0000001a07207220 */ /* 0x000fe20000410000 */
[----:B------:R-:W-:Y:S01]  /*10400*/  SHF.L.U32 R5, R5, 0x10, RZ ;  /* 0x0000001005057819 */ /* 0x000fe200000006ff */
[C---:B------:R-:W-:Y:S01]  /*10410*/  FMUL.FTZ R7, R27.reuse, R16 ;  /* 0x000000101b077220 */ /* 0x040fe20000410000 */
[C---:B------:R-:W-:Y:S01]  /*10420*/  FFMA.FTZ R19, R8.reuse, R26, -R19 ;  /* 0x0000001a08137223 */ /* 0x040fe20000010813 */
[----:B------:R-:W-:Y:S01]  /*10430*/  FFMA.FTZ R32, R8, R21, R32 ;  /* 0x0000001508207223 */ /* 0x000fe20000010020 */
[----:B------:R-:W-:Y:S01]  /*10440*/  FMUL.FTZ R27, R27, R23 ;  /* 0x000000171b1b7220 */ /* 0x000fe20000410000 */
[----:B------:R-:W-:Y:S01]  /*10450*/  FMUL.FTZ R26, R18, R3 ;  /* 0x00000003121a7220 */ /* 0x000fe20000410000 */
        /* <DEDUP_REMOVED lines=13> */
.L_x_2435:
[----:B------:R-:W-:Y:S05]  /*10530*/  BSYNC.RECONVERGENT B0 ;  /* 0x0000000000007941 */ /* 0x000fea0003800200 */
.L_x_2434:
[----:B-----5:R4:W-:Y:S02]  /*10540*/  STS.128 [R241+0x1800], R16 ;  /* 0x00180010f1007388 */ /* 0x0209e40000000c00 */
.L_x_2433:
[----:B------:R-:W-:Y:S05]  /*10550*/  BSYNC.RECONVERGENT B1 ;  /* 0x0000000000017941 */ /* 0x000fea0003800200 */
.L_x_2432:
        /* <DEDUP_REMOVED lines=28> */
[----:B--2---:R-:W-:Y:S02]  /*10720*/  LOP3.LUT R26, R4, 0xffff0000, RZ, 0xc0, !PT ;  /* 0xffff0000041a7812 */ /* 0x004fe400078ec0ff */
[----:B---3--:R-:W-:Y:S02]  /*10730*/  LOP3.LUT R21, R2, 0xffff0000, RZ, 0xc0, !PT ;  /* 0xffff000002157812 */ /* 0x008fe400078ec0ff */
[----:B------:R-:W-:Y:S01]  /*10740*/  LOP3.LUT R16, R3, 0xffff0000, RZ, 0xc0, !PT ;  /* 0xffff000003107812 */ /* 0x000fe200078ec0ff */
[----:B------:R-:W-:Y:S01]  /*10750*/  FMUL.FTZ R32, R7, R26 ;  /* 0x0000001a07207220 */ /* 0x000fe20000410000 */
[----:B------:R-:W-:Y:S01]  /*10760*/  LOP3.LUT R23, R5, 0xffff0000, RZ, 0xc0, !PT ;  /* 0xffff000005177812 */ /* 0x000fe200078ec0ff */
[----:B------:R-:W-:Y:S01]  /*10770*/  FMUL.FTZ R19, R7, R21 ;  /* 0x0000001507137220 */ /* 0x000fe20000410000 */
[----:B------:R-:W-:Y:S01]  /*10780*/  SHF.L.U32 R4, R4, 0x10, RZ ;  /* 0x0000001004047819 */ /* 0x000fe200000006ff */
[----:B------:R-:W-:Y:S01]  /*10790*/  IMAD.U32 R3, R3, 0x10000, RZ ;  /* 0x0001000003037824 */ /* 0x000fe200078e00ff */
[----:B------:R-:W-:Y:S01]  /*107a0*/  SHF.L.U32 R5, R5, 0x10, RZ ;  /* 0x0000001005057819 */ /* 0x000fe200000006ff */
[----:B------:R-:W-:-:S02]  /*107b0*/  IMAD.U32 R2, R2, 0x10000, RZ ;  /* 0x0001000002027824 */ /* 0x000fc400078e00ff */
        /* <DEDUP_REMOVED lines=18> */
.L_x_2439:
[----:B------:R-:W-:Y:S05]  /*108e0*/  BSYNC.RECONVERGENT B0 ;  /* 0x0000000000007941 */ /* 0x000fea0003800200 */
.L_x_2438:
[----:B-----5:R1:W-:Y:S02]  /*108f0*/  STS.128 [R241+0x3800], R16 ;  /* 0x00380010f1007388 */ /* 0x0203e40000000c00 */
.L_x_2437:
[----:B------:R-:W-:Y:S05]  /*10900*/  BSYNC.RECONVERGENT B1 ;  /* 0x0000000000017941 */ /* 0x000fea0003800200 */
.L_x_2436:
        /* <DEDUP_REMOVED lines=29> */
[----:B----4-:R-:W-:Y:S02]  /*10ae0*/  LOP3.LUT R21, R2, 0xffff0000, RZ, 0xc0, !PT ;  /* 0xffff000002157812 */ /* 0x010fe400078ec0ff */
        /* <DEDUP_REMOVED lines=26> */
.L_x_2443:
[----:B------:R-:W-:Y:S05]  /*10c90*/  BSYNC.RECONVERGENT B0 ;  /* 0x0000000000007941 */ /* 0x000fea0003800200 */
.L_x_2442:
[----:B-----5:R4:W-:Y:S02]  /*10ca0*/  STS.128 [R241+0x5800], R16 ;  /* 0x00580010f1007388 */ /* 0x0209e40000000c00 */
.L_x_2441:
[----:B------:R-:W-:Y:S05]  /*10cb0*/  BSYNC.RECONVERGENT B1 ;  /* 0x0000000000017941 */ /* 0x000fea0003800200 */
.L_x_2440:
        /* <DEDUP_REMOVED lines=19> */
[C---:B-1---5:R-:W-:Y:S01]  /*10df0*/  IMAD.U32 R25, R19.reuse, 0x10000, RZ ;  /* 0x0001000013197824 */ /* 0x062fe200078e00ff */
[----:B------:R-:W-:Y:S01]  /*10e00*/  LOP3.LUT R23, R19, 0xffff0000, RZ, 0xc0, !PT ;  /* 0xffff000013177812 */ /* 0x000fe200078ec0ff */
[C---:B------:R-:W-:Y:S01]  /*10e10*/  IMAD.U32 R6, R17.reuse, 0x10000, RZ ;  /* 0x0001000011067824 */ /* 0x040fe200078e00ff */
        /* <DEDUP_REMOVED lines=21> */
[-C--:B------:R-:W-:Y:S01]  /*10f70*/  FMUL.FTZ R24, R24, R5.reuse ;  /* 0x0000000518187220 */ /* 0x080fe20000410000 */
[C---:B------:R-:W-:Y:S01]  /*10f80*/  FMUL.FTZ R21, R22.reuse, R4 ;  /* 0x0000000416157220 */ /* 0x040fe20000410000 */
[----:B------:R-:W-:Y:S01]  /*10f90*/  FFMA.FTZ R25, R25, R8, R6 ;  /* 0x0000000819197223 */ /* 0x000fe20000010006 */
[-C--:B------:R-:W-:Y:S01]  /*10fa0*/  FMUL.FTZ R6, R22, R2.reuse ;  /* 0x0000000216067220 */ /* 0x080fe20000410000 */
[C---:B------:R-:W-:Y:S01]  /*10fb0*/  FFMA.FTZ R19, R20.reuse, R5, -R19 ;  /* 0x0000000514137223 */ /* 0x040fe20000010813 */
[----:B------:R-:W-:Y:S01]  /*10fc0*/  FFMA.FTZ R24, R20, R3, R24 ;  /* 0x0000000314187223 */ /* 0x000fe20000010018 */
[C---:B------:R-:W-:Y:S01]  /*10fd0*/  FFMA.FTZ R21, R7.reuse, R2, R21 ;  /* 0x0000000207157223 */ /* 0x040fe20000010015 */
[----:B------:R-:W-:Y:S01]  /*10fe0*/  FFMA.FTZ R6, R7, R4, -R6 ;  /* 0x0000000407067223 */ /* 0x000fe20000010806 */
[----:B------:R-:W-:-:S02]  /*10ff0*/  F2FP.BF16.F32.PACK_AB R25, R25, R18 ;  /* 0x000000121919723e */ /* 0x000fc400000010ff */
[----:B------:R-:W-:Y:S02]  /*11000*/  F2FP.BF16.F32.PACK_AB R18, R24, R19 ;  /* 0x000000131812723e */ /* 0x000fe400000010ff */
[----:B------:R-:W-:Y:S01]  /*11010*/  F2FP.BF16.F32.PACK_AB R17, R0, R17 ;  /* 0x000000110011723e */ /* 0x000fe200000010ff */
[----:B------:R-:W-:Y:S01]  /*11020*/  IMAD.MOV.U32 R19, RZ, RZ, R25 ;  /* 0x000000ffff137224 */ /* 0x000fe200078e0019 */
[----:B------:R-:W-:Y:S02]  /*11030*/  F2FP.BF16.F32.PACK_AB R16, R21, R6 ;  /* 0x000000061510723e */ /* 0x000fe400000010ff */
.L_x_2445:
[----:B------:R-:W-:Y:S05]  /*11040*/  BSYNC.RECONVERGENT B0 ;  /* 0x0000000000007941 */ /* 0x000fea0003800200 */
.L_x_2444:
[----:B-----5:R4:W-:Y:S01]  /*11050*/  STS.128 [R241+0x7800], R16 ;  /* 0x00780010f1007388 */ /* 0x0209e20000000c00 */
[----:B------:R-:W-:Y:S05]  /*11060*/  BRA `(.L_x_2382) ;  /* 0x0000005c000c7947 */ /* 0x000fea0003800000 */
.L_x_2383:
        /* <DEDUP_REMOVED lines=17> */
[----:B------:R-:W-:Y:S01]  /*11180*/  ISETP.GE.U32.AND P1, PT, R12, R32, PT ;  /* 0x000000200c00720c */ /* 0x000fe20003f26070 */
[----:B------:R-:W2:Y:S03]  /*11190*/  LDCU.64 UR8, c[0x0][0x4d0] ;  /* 0x00009a00ff0877ac */ /* 0x000ea60008000a00 */
        /* <DEDUP_REMOVED lines=23> */
[----:B------:R-:W-:-:S02]  /*11310*/  LOP3.LUT R6, R6, 0xffff0000, RZ, 0xc0, !PT ;  /* 0xffff000006067812 */ /* 0x000fc400078ec0ff */
[----:B---3--:R-:W-:Y:S01]  /*11320*/  SHF.L.U32 R42, R18, 0x10, RZ ;  /* 0x00000010122a7819 */ /* 0x008fe200000006ff */
[C---:B------:R-:W-:Y:S01]  /*11330*/  IMAD.U32 R7, R17.reuse, 0x10000, RZ ;  /* 0x0001000011077824 */ /* 0x040fe200078e00ff */
[----:B------:R-:W-:Y:S01]  /*11340*/  LOP3.LUT R43, R17, 0xffff0000, RZ, 0xc0, !PT ;  /* 0xffff0000112b7812 */ /* 0x000fe200078ec0ff */
[----:B------:R-:W-:Y:S01]  /*11350*/  IMAD.U32 R40, R16, 0x10000, RZ ;  /* 0x0001000010287824 */ /* 0x000fe200078e00ff */
[----:B------:R-:W-:Y:S01]  /*11360*/  LOP3.LUT R18, R18, 0xffff0000, RZ, 0xc0, !PT ;  /* 0xffff000012127812 */ /* 0x000fe200078ec0ff */
[----:B------:R-:W-:Y:S01]  /*11370*/  IMAD.U32 R17, R19, 0x10000, RZ ;  /* 0x0001000013117824 */ /* 0x000fe200078e00ff */
[----:B------:R-:W-:Y:S01]  /*11380*/  LOP3.LUT R16, R16, 0xffff0000, RZ, 0xc0, !PT ;  /* 0xffff000010107812 */ /* 0x000fe200078ec0ff */
[----:B------:R-:W-:Y:S01]  /*11390*/  @!P1 FADD.FTZ R40, -R40, -RZ ;  /* 0x800000ff28289221 */ /* 0x000fe20000010100 */
[----:B----4-:R-:W-:Y:S01]  /*113a0*/  SHF.L.U32 R47, R24, 0x10, RZ ;  /* 0x00000010182f7819 */ /* 0x010fe200000006ff */
        /* <DEDUP_REMOVED lines=44> */
.L_x_2450:
[----:B------:R-:W-:Y:S05]  /*11670*/  BSYNC.RECONVERGENT B0 ;  /* 0x0000000000007941 */ /* 0x000fea0003800200 */
.L_x_2449:
[----:B------:R-:W-:Y:S05]  /*11680*/  BSYNC.RECONVERGENT B1 ;  /* 0x0000000000017941 */ /* 0x000fea0003800200 */
.L_x_2448:
        /* <DEDUP_REMOVED lines=88> */
.L_x_2454:
[----:B------:R-:W-:Y:S05]  /*11c10*/  BSYNC.RECONVERGENT B0 ;  /* 0x0000000000007941 */ /* 0x000fea0003800200 */
.L_x_2453:
[----:B-----5:R4:W-:Y:S02]  /*11c20*/  STS.128 [R241+0x2000], R24 ;  /* 0x00200018f1007388 */ /* 0x0209e40000000c00 */
.L_x_2452:
[----:B------:R-:W-:Y:S05]  /*11c30*/  BSYNC.RECONVERGENT B1 ;  /* 0x0000000000017941 */ /* 0x000fea0003800200 */
.L_x_2451:
        /* <DEDUP_REMOVED lines=87> */
.L_x_2458:
[----:B------:R-:W-:Y:S05]  /*121b0*/  BSYNC.RECONVERGENT B0 ;  /* 0x0000000000007941 */ /* 0x000fea0003800200 */
.L_x_2457:
[----:B-----5:R1:W-:Y:S02]  /*121c0*/  STS.128 [R241+0x4000], R24 ;  /* 0x00400018f1007388 */ /* 0x0203e40000000c00 */
.L_x_2456:
[----:B------:R-:W-:Y:S05]  /*121d0*/  BSYNC.RECONVERGENT B1 ;  /* 0x0000000000017941 */ /* 0x000fea0003800200 */
.L_x_2455:
        /* <DEDUP_REMOVED lines=30> */
[----:B------:R-:W-:Y:S02]  /*123c0*/  LOP3.LUT R25, R26, 0xffff0000, RZ, 0xc0, !PT ;  /* 0xffff00001a197812 */ /* 0x000fe400078ec0ff */
[C---:B------:R-:W-:Y:S02]  /*123d0*/  LOP3.LUT R24, R27.reuse, 0xffff0000, RZ, 0xc0, !PT ;  /* 0xffff00001b187812 */ /* 0x040fe400078ec0ff */
[----:B------:R-:W-:Y:S01]  /*123e0*/  SHF.L.U32 R40, R27, 0x10, RZ ;  /* 0x000000101b287819 */ /* 0x000fe200000006ff */
[C---:B----4-:R-:W-:Y:S01]  /*123f0*/  IMAD.U32 R27, R4.reuse, 0x10000, RZ ;  /* 0x00010000041b7824 */ /* 0x050fe200078e00ff */
[----:B------:R-:W-:Y:S01]  /*12400*/  LOP3.LUT R26, R4, 0xffff0000, RZ, 0xc0, !PT ;  /* 0xffff0000041a7812 */ /* 0x000fe200078ec0ff */
[----:B------:R-:W-:Y:S01]  /*12410*/  IMAD.U32 R41, R6, 0x10000, RZ ;  /* 0x0001000006297824 */ /* 0x000fe200078e00ff */
[C---:B------:R-:W-:Y:S01]  /*12420*/  SHF.L.U32 R4, R5.reuse, 0x10, RZ ;  /* 0x0000001005047819 */ /* 0x040fe200000006ff */
[----:B---3--:R-:W-:Y:S01]  /*12430*/  IMAD.U32 R44, R20, 0x10000, RZ ;  /* 0x00010000142c7824 */ /* 0x008fe200078e00ff */
        /* <DEDUP_REMOVED lines=17> */
[----:B------:R-:W-:Y:S01]  /*12550*/  FMUL.FTZ R27, R44, R27 ;  /* 0x0000001b2c1b7220 */ /* 0x000fe20000410000 */
[----:B------:R-:W-:Y:S01]  /*12560*/  LOP3.LUT R22, R23, 0xffff0000, RZ, 0xc0, !PT ;  /* 0xffff000017167812 */ /* 0x000fe200078ec0ff */
[----:B------:R-:W-:Y:S01]  /*12570*/  FMUL.FTZ R6, R21, R6 ;  /* 0x0000000615067220 */ /* 0x000fe20000410000 */
[----:B--2---:R-:W-:-:S02]  /*12580*/  IMAD.U32 R21, R16, 0x10000, RZ ;  /* 0x0001000010157824 */ /* 0x004fc400078e00ff */
[----:B------:R-:W-:Y:S01]  /*12590*/  FMUL.FTZ R5, R20, R5 ;  /* 0x0000000514057220 */ /* 0x000fe20000410000 */
[----:B------:R-:W-:Y:S01]  /*125a0*/  LOP3.LUT R20, R16, 0xffff0000, RZ, 0xc0, !PT ;  /* 0xffff000010147812 */ /* 0x000fe200078ec0ff */
[----:B------:R-:W-:Y:S01]  /*125b0*/  FMUL.FTZ R26, R45, R26 ;  /* 0x0000001a2d1a7220 */ /* 0x000fe20000410000 */
[----:B------:R-:W-:Y:S01]  /*125c0*/  @!P1 FADD.FTZ R41, -R41, -RZ ;  /* 0x800000ff29299221 */ /* 0x000fe20000010100 */
[----:B------:R-:W-:Y:S01]  /*125d0*/  SHF.L.U32 R16, R17, 0x10, RZ ;  /* 0x0000001011107819 */ /* 0x000fe200000006ff */
[----:B------:R-:W-:Y:S01]  /*125e0*/  FMUL.FTZ R4, R43, R4 ;  /* 0x000000042b047220 */ /* 0x000fe20000410000 */
[----:B------:R-:W-:Y:S01]  /*125f0*/  LOP3.LUT R23, R17, 0xffff0000, RZ, 0xc0, !PT ;  /* 0xffff000011177812 */ /* 0x000fe200078ec0ff */
[----:B------:R-:W-:Y:S01]  /*12600*/  FMUL.FTZ R47, R47, R42 ;  /* 0x0000002a2f2f7220 */ /* 0x000fe20000410000 */
[----:B------:R-:W-:Y:S01]  /*12610*/  FMUL.FTZ R7, R22, R7 ;  /* 0x0000000716077220 */ /* 0x000fe20000410000 */
[----:B------:R-:W-:Y:S01]  /*12620*/  IMAD.U32 R22, R18, 0x10000, RZ ;  /* 0x0001000012167824 */ /* 0x000fe200078e00ff */
[C---:B------:R-:W-:Y:S01]  /*12630*/  SHF.L.U32 R17, R19.reuse, 0x10, RZ ;  /* 0x0000001013117819 */ /* 0x040fe200000006ff */
[----:B------:R-:W-:Y:S01]  /*12640*/  FMUL.FTZ R41, R46, R41 ;  /* 0x000000292e297220 */ /* 0x000fe20000410000 */
[----:B------:R-:W-:Y:S01]  /*12650*/  LOP3.LUT R18, R18, 0xffff0000, RZ, 0xc0, !PT ;  /* 0xffff000012127812 */ /* 0x000fe200078ec0ff */
[----:B------:R-:W-:Y:S01]  /*12660*/  FFMA.FTZ R21, R36, R21, R27 ;  /* 0x0000001524157223 */ /* 0x000fe2000001001b */
        /* <DEDUP_REMOVED lines=14> */
.L_x_2460:
[----:B------:R-:W-:Y:S05]  /*12750*/  BSYNC.RECONVERGENT B0 ;  /* 0x0000000000007941 */ /* 0x000fea0003800200 */
.L_x_2459:
[----:B-----5:R4:W-:Y:S02]  /*12760*/  STS.128 [R241+0x6000], R24 ;  /* 0x00600018f1007388 */ /* 0x0209e40000000c00 */
.L_x_2447:
[----:B------:R-:W-:Y:S05]  /*12770*/  BSYNC.RECONVERGENT B2 ;  /* 0x0000000000027941 */ /* 0x000fea0003800200 */
.L_x_2446:
        /* <DEDUP_REMOVED lines=94> */
.L_x_2466:
[----:B------:R-:W-:Y:S05]  /*12d60*/  BSYNC.RECONVERGENT B0 ;  /* 0x0000000000007941 */ /* 0x000fea0003800200 */
.L_x_2465:
[----:B-----5:R1:W-:Y:S02]  /*12d70*/  STS.128 [R241+0x800], R24 ;  /* 0x00080018f1007388 */ /* 0x0203e40000000c00 */
.L_x_2464:
[----:B------:R-:W-:Y:S05]  /*12d80*/  BSYNC.RECONVERGENT B1 ;  /* 0x0000000000017941 */ /* 0x000fea0003800200 */
.L_x_2463:
        /* <DEDUP_REMOVED lines=87> */
.L_x_2470:
[----:B------:R-:W-:Y:S05]  /*13300*/  BSYNC.RECONVERGENT B0 ;  /* 0x0000000000007941 */ /* 0x000fea0003800200 */
.L_x_2469:
[----:B-----5:R4:W-:Y:S02]  /*13310*/  STS.128 [R241+0x2800], R24 ;  /* 0x00280018f1007388 */ /* 0x0209e40000000c00 */
.L_x_2468:
[----:B------:R-:W-:Y:S05]  /*13320*/  BSYNC.RECONVERGENT B1 ;  /* 0x0000000000017941 */ /* 0x000fea0003800200 */
.L_x_2467:
        /* <DEDUP_REMOVED lines=87> */
.L_x_2474:
[----:B------:R-:W-:Y:S05]  /*138a0*/  BSYNC.RECONVERGENT B0 ;  /* 0x0000000000007941 */ /* 0x000fea0003800200 */
.L_x_2473:
[----:B-----5:R4:W-:Y:S02]  /*138b0*/  STS.128 [R241+0x4800], R24 ;  /* 0x00480018f1007388 */ /* 0x0209e40000000c00 */
.L_x_2472:
[----:B------:R-:W-:Y:S05]  /*138c0*/  BSYNC.RECONVERGENT B1 ;  /* 0x0000000000017941 */ /* 0x000fea0003800200 */
.L_x_2471:
        /* <DEDUP_REMOVED lines=87> */
.L_x_2476:
[----:B------:R-:W-:Y:S05]  /*13e40*/  BSYNC.RECONVERGENT B0 ;  /* 0x0000000000007941 */ /* 0x000fea0003800200 */
.L_x_2475:
[----:B-----5:R1:W-:Y:S02]  /*13e50*/  STS.128 [R241+0x6800], R4 ;  /* 0x00680004f1007388 */ /* 0x0203e40000000c00 */
.L_x_2462:
[----:B------:R-:W-:Y:S05]  /*13e60*/  BSYNC.RECONVERGENT B2 ;  /* 0x0000000000027941 */ /* 0x000fea0003800200 */
.L_x_2461:
        /* <DEDUP_REMOVED lines=96> */
.L_x_2482:
[----:B------:R-:W-:Y:S05]  /*14470*/  BSYNC.RECONVERGENT B0 ;  /* 0x0000000000007941 */ /* 0x000fea0003800200 */
.L_x_2481:
[----:B-----5:R4:W-:Y:S02]  /*14480*/  STS.128 [R241+0x1000], R24 ;  /* 0x00100018f1007388 */ /* 0x0209e40000000c00 */
.L_x_2480:
[----:B------:R-:W-:Y:S05]  /*14490*/  BSYNC.RECONVERGENT B1 ;  /* 0x0000000000017941 */ /* 0x000fea0003800200 */
.L_x_2479:
        /* <DEDUP_REMOVED lines=88> */
.L_x_2486:
[----:B------:R-:W-:Y:S05]  /*14a20*/  BSYNC.RECONVERGENT B0 ;  /* 0x0000000000007941 */ /* 0x000fea0003800200 */
.L_x_2485:
[----:B-----5:R4:W-:Y:S02]  /*14a30*/  STS.128 [R241+0x3000], R24 ;  /* 0x00300018f1007388 */ /* 0x0209e40000000c00 */
.L_x_2484:
[----:B------:R-:W-:Y:S05]  /*14a40*/  BSYNC.RECONVERGENT B1 ;  /* 0x0000000000017941 */ /* 0x000fea0003800200 */
.L_x_2483:
        /* <DEDUP_REMOVED lines=88> */
.L_x_2490:
[----:B------:R-:W-:Y:S05]  /*14fd0*/  BSYNC.RECONVERGENT B0 ;  /* 0x0000000000007941 */ /* 0x000fea0003800200 */
.L_x_2489:
[----:B-----5:R4:W-:Y:S02]  /*14fe0*/  STS.128 [R241+0x5000], R24 ;  /* 0x00500018f1007388 */ /* 0x0209e40000000c00 */
.L_x_2488:
[----:B------:R-:W-:Y:S05]  /*14ff0*/  BSYNC.RECONVERGENT B1 ;  /* 0x0000000000017941 */ /* 0x000fea0003800200 */
.L_x_2487:
        /* <DEDUP_REMOVED lines=87> */
.L_x_2492:
[----:B------:R-:W-:Y:S05]  /*15570*/  BSYNC.RECONVERGENT B0 ;  /* 0x0000000000007941 */ /* 0x000fea0003800200 */
.L_x_2491:
[----:B-----5:R1:W-:Y:S02]  /*15580*/  STS.128 [R241+0x7000], R4 ;  /* 0x00700004f1007388 */ /* 0x0203e40000000c00 */
.L_x_2478:
[----:B------:R-:W-:Y:S05]  /*15590*/  BSYNC.RECONVERGENT B2 ;  /* 0x0000000000027941 */ /* 0x000fea0003800200 */
.L_x_2477:
        /* <DEDUP_REMOVED lines=95> */
.L_x_2496:
[----:B------:R-:W-:Y:S05]  /*15b90*/  BSYNC.RECONVERGENT B0 ;  /* 0x0000000000007941 */ /* 0x000fea0003800200 */
.L_x_2495:
[----:B-----5:R4:W-:Y:S02]  /*15ba0*/  STS.128 [R241+0x1800], R24 ;  /* 0x00180018f1007388 */ /* 0x0209e40000000c00 */
.L_x_2494:
[----:B------:R-:W-:Y:S05]  /*15bb0*/  BSYNC.RECONVERGENT B1 ;  /* 0x0000000000017941 */ /* 0x000fea0003800200 */
.L_x_2493:
        /* <DEDUP_REMOVED lines=87> */
.L_x_2500:
[----:B------:R-:W-:Y:S05]  /*16130*/  BSYNC.RECONVERGENT B0 ;  /* 0x0000000000007941 */ /* 0x000fea0003800200 */
.L_x_2499:
[----:B-----5:R1:W-:Y:S02]  /*16140*/  STS.128 [R241+0x3800], R24 ;  /* 0x00380018f1007388 */ /* 0x0203e40000000c00 */
.L_x_2498:
[----:B------:R-:W-:Y:S05]  /*16150*/  BSYNC.RECONVERGENT B1 ;  /* 0x0000000000017941 */ /* 0x000fea0003800200 */
.L_x_2497:
        /* <DEDUP_REMOVED lines=87> */
.L_x_2504:
[----:B------:R-:W-:Y:S05]  /*166d0*/  BSYNC.RECONVERGENT B0 ;  /* 0x0000000000007941 */ /* 0x000fea0003800200 */
.L_x_2503:
[----:B-----5:R4:W-:Y:S02]  /*166e0*/  STS.128 [R241+0x5800], R24 ;  /* 0x00580018f1007388 */ /* 0x0209e40000000c00 */
.L_x_2502:
[----:B------:R-:W-:Y:S05]  /*166f0*/  BSYNC.RECONVERGENT B1 ;  /* 0x0000000000017941 */ /* 0x000fea0003800200 */
.L_x_2501:
        /* <DEDUP_REMOVED lines=36> */
[C---:B------:R-:W-:Y:S01]  /*16940*/  IMAD.U32 R31, R26.reuse, 0x10000, RZ ;  /* 0x000100001a1f7824 */ /* 0x040fe200078e00ff */
[----:B------:R-:W-:-:S02]  /*16950*/  LOP3.LUT R25, R26, 0xffff0000, RZ, 0xc0, !PT ;  /* 0xffff00001a197812 */ /* 0x000fc400078ec0ff */
[C---:B------:R-:W-:Y:S02]  /*16960*/  SHF.L.U32 R29, R24.reuse, 0x10, RZ ;  /* 0x00000010181d7819 */ /* 0x040fe400000006ff */
[----:B------:R-:W-:Y:S01]  /*16970*/  LOP3.LUT R7, R24, 0xffff0000, RZ, 0xc0, !PT ;  /* 0xffff000018077812 */ /* 0x000fe200078ec0ff */
[C---:B----4-:R-:W-:Y:S01]  /*16980*/  IMAD.U32 R26, R16.reuse, 0x10000, RZ ;  /* 0x00010000101a7824 */ /* 0x050fe200078e00ff */
[----:B------:R-:W-:Y:S02]  /*16990*/  LOP3.LUT R16, R16, 0xffff0000, RZ, 0xc0, !PT ;  /* 0xffff000010107812 */ /* 0x000fe400078ec0ff */
[----:B--2---:R-:W-:Y:S01]  /*169a0*/  SHF.L.U32 R34, R18, 0x10, RZ ;  /* 0x0000001012227819 */ /* 0x004fe200000006ff */
[----:B------:R-:W-:Y:S01]  /*169b0*/  @!P0 FADD.FTZ R26, -R26, -RZ ;  /* 0x800000ff1a1a8221 */ /* 0x000fe20000010100 */
[C---:B------:R-:W-:Y:S01]  /*169c0*/  SHF.L.U32 R24, R27.reuse, 0x10, RZ ;  /* 0x000000101b187819 */ /* 0x040fe200000006ff */
[----:B------:R-:W-:Y:S01]  /*169d0*/  @!P0 FADD.FTZ R16, -R16, -RZ ;  /* 0x800000ff10108221 */ /* 0x000fe20000010100 */
[----:B------:R-:W-:Y:S01]  /*169e0*/  LOP3.LUT R33, R27, 0xffff0000, RZ, 0xc0, !PT ;  /* 0xffff00001b217812 */ /* 0x000fe200078ec0ff */
[----:B------:R-:W-:Y:S01]  /*169f0*/  IMAD.U32 R27, R17, 0x10000, RZ ;  /* 0x00010000111b7824 */ /* 0x000fe200078e00ff */
[----:B------:R-:W-:Y:S01]  /*16a00*/  LOP3.LUT R18, R18, 0xffff0000, RZ, 0xc0, !PT ;  /* 0xffff000012127812 */ /* 0x000fe200078ec0ff */
[----:B------:R-:W-:Y:S01]  /*16a10*/  FMUL.FTZ R7, R7, R16 ;  /* 0x0000001007077220 */ /* 0x000fe20000410000 */
[----:B------:R-:W-:Y:S01]  /*16a20*/  LOP3.LUT R35, R17, 0xffff0000, RZ, 0xc0, !PT ;  /* 0xffff000011237812 */ /* 0x000fe200078ec0ff */
[C---:B------:R-:W-:Y:S01]  /*16a30*/  IMAD.U32 R17, R19.reuse, 0x10000, RZ ;  /* 0x0001000013117824 */ /* 0x040fe200078e00ff */
[----:B------:R-:W-:Y:S01]  /*16a40*/  LOP3.LUT R38, R19, 0xffff0000, RZ, 0xc0, !PT ;  /* 0xffff000013267812 */ /* 0x000fe200078ec0ff */
[----:B------:R-:W-:Y:S01]  /*16a50*/  @!P0 FADD.FTZ R27, -R27, -RZ ;  /* 0x800000ff1b1b8221 */ /* 0x000fe20000010100 */
[----:B------:R-:W-:Y:S01]  /*16a60*/  @!P0 FADD.FTZ R18, -R18, -RZ ;  /* 0x800000ff12128221 */ /* 0x000fe20000010100 */
[----:B------:R-:W-:Y:S01]  /*16a70*/  @!P0 FADD.FTZ R35, -R35, -RZ ;  /* 0x800000ff23238221 */ /* 0x000fe20000010100 */
[----:B------:R-:W-:Y:S01]  /*16a80*/  @!P0 FADD.FTZ R17, -R17, -RZ ;  /* 0x800000ff11118221 */ /* 0x000fe20000010100 */
        /* <DEDUP_REMOVED lines=31> */
.L_x_2506:
[----:B------:R-:W-:Y:S05]  /*16c80*/  BSYNC.RECONVERGENT B0 ;  /* 0x0000000000007941 */ /* 0x000fea0003800200 */
.L_x_2505:
[----:B-----5:R1:W-:Y:S02]  /*16c90*/  STS.128 [R241+0x7800], R4 ;  /* 0x00780004f1007388 */ /* 0x0203e40000000c00 */
.L_x_2382:
[----:B------:R-:W-:Y:S05]  /*16ca0*/  BSYNC.RECONVERGENT B3 ;  /* 0x0000000000037941 */ /* 0x000fea0003800200 */
.L_x_2374:
        /* <DEDUP_REMOVED lines=35> */
.L_x_2508:
[----:B------:R-:W-:Y:S05]  /*16ee0*/  BSYNC.RECONVERGENT B0 ;  /* 0x0000000000007941 */ /* 0x000fea0003800200 */
.L_x_2507:
        /* <DEDUP_REMOVED lines=31> */
.L_x_2510:
[----:B------:R-:W-:Y:S05]  /*170e0*/  BSYNC.RECONVERGENT B0 ;  /* 0x0000000000007941 */ /* 0x000fea0003800200 */
.L_x_2509:
        /* <DEDUP_REMOVED lines=31> */
.L_x_2512:
[----:B------:R-:W-:Y:S05]  /*172e0*/  BSYNC.RECONVERGENT B0 ;  /* 0x0000000000007941 */ /* 0x000fea0003800200 */
.L_x_2511:
        /* <DEDUP_REMOVED lines=31> */
.L_x_2514:
[----:B------:R-:W-:Y:S05]  /*174e0*/  BSYNC.RECONVERGENT B0 ;  /* 0x0000000000007941 */ /* 0x000fea0003800200 */
.L_x_2513:
        /* <DEDUP_REMOVED lines=40> */
.L_x_2516:
[----:B------:R1:W-:Y:S04]  /*17770*/  STS.128 [R241+0x10000], RZ ;  /* 0x010000fff1007388 */ /* 0x0003e80000000c00 */
[----:B------:R1:W-:Y:S04]  /*17780*/  STS.128 [R241+0x12000], RZ ;  /* 0x012000fff1007388 */ /* 0x0003e80000000c00 */
[----:B------:R1:W-:Y:S04]  /*17790*/  STS.128 [R241+0x14000], RZ ;  /* 0x014000fff1007388 */ /* 0x0003e80000000c00 */
[----:B------:R1:W-:Y:S02]  /*177a0*/  STS.128 [R241+0x16000], RZ ;  /* 0x016000fff1007388 */ /* 0x0003e40000000c00 */
.L_x_2517:
[----:B------:R-:W-:Y:S05]  /*177b0*/  BSYNC.RECONVERGENT B0 ;  /* 0x0000000000007941 */ /* 0x000fea0003800200 */
.L_x_2515:
        /* <DEDUP_REMOVED lines=43> */
.L_x_2519:
[----:B------:R-:W-:Y:S05]  /*17a70*/  BSYNC.RECONVERGENT B0 ;  /* 0x0000000000007941 */ /* 0x000fea0003800200 */
.L_x_2518:
        /* <DEDUP_REMOVED lines=34> */
.L_x_2521:
[----:B------:R-:W-:Y:S05]  /*17ca0*/  BSYNC.RECONVERGENT B0 ;  /* 0x0000000000007941 */ /* 0x000fea0003800200 */
.L_x_2520:
        /* <DEDUP_REMOVED lines=35> */
.L_x_2523:
[----:B------:R-:W-:Y:S05]  /*17ee0*/  BSYNC.RECONVERGENT B0 ;  /* 0x0000000000007941 */ /* 0x000fea0003800200 */
.L_x_2522:
[----:B------:R-:W-:Y:S01]  /*17ef0*/  LDSM.16.M88.4 R76, [R120] ;  /* 0x00000000784c783b */ /* 0x000fe20000000200 */
[----:B------:R-:W-:Y:S01]  /*17f00*/  LOP3.LUT P0, RZ, R61, 0x2, RZ, 0xc0, !PT ;  /* 0x000000023dff7812 */ /* 0x000fe2000780c0ff */
[----:B------:R-:W1:Y:S01]  /*17f10*/  LDCU.64 UR8, c[0x0][0x508] ;  /* 0x0000a100ff0877ac */ /* 0x000e620008000a00 */
[----:B------:R-:W-:Y:S01]  /*17f20*/  MOV R0, 0x20 ;  /* 0x0000002000007802 */ /* 0x000fe20000000f00 */
[----:B--234-:R-:W2:Y:S01]  /*17f30*/  LDSM.16.M88.4 R32, [R63+UR6+0x8000] ;  /* 0x008000063f20783b */ /* 0x01cea20008000200 */
[----:B------:R-:W-:Y:S01]  /*17f40*/  IADD3 R208, PT, PT, R63, UR6, RZ ;  /* 0x000000063fd07c10 */ /* 0x000fe2000fffe0ff */
[----:B------:R-:W-:Y:S01]  /*17f50*/  UISETP.GT.AND UP0, UPT, UR31, UR7, UPT ;  /* 0x000000071f00728c */ /* 0x000fe2000bf04270 */
[----:B------:R-:W-:Y:S01]  /*17f60*/  SEL R15, R0, 0xffffffe0, !P0 ;  /* 0xffffffe0000f7807 */ /* 0x000fe20004000000 */
[----:B------:R-:W3:Y:S01]  /*17f70*/  LDSM.16.M88.4 R56, [R63+UR6+0x8800] ;  /* 0x008800063f38783b */ /* 0x000ee20008000200 */
[----:B------:R-:W-:Y:S02]  /*17f80*/  LOP3.LUT R2, R61, 0x4, RZ, 0xc0, !PT ;  /* 0x000000043d027812 */ /* 0x000fe400078ec0ff */
[-C--:B------:R-:W-:Y:S01]  /*17f90*/  IADD3 R119, PT, PT, R120, R15.reuse, RZ ;  /* 0x0000000f78777210 */ /* 0x080fe20007ffe0ff */
[----:B------:R-:W4:Y:S01]  /*17fa0*/  LDSM.16.M88.4 R84, [R63+UR6+0x9000] ;  /* 0x009000063f54783b */ /* 0x000f220008000200 */
[----:B------:R-:W-:-:S02]  /*17fb0*/  IADD3 R62, PT, PT, R208, R15, RZ ;  /* 0x0000000fd03e7210 */ /* 0x000fc40007ffe0ff */
[----:B------:R-:W-:Y:S01]  /*17fc0*/  ISETP.NE.AND P0, PT, R2, RZ, PT ;  /* 0x000000ff0200720c */ /* 0x000fe20003f05270 */
[----:B------:R-:W4:Y:S01]  /*17fd0*/  LDSM.16.M88.4 R64, [R63+UR6+0x9800] ;  /* 0x009800063f40783b */ /* 0x000f220008000200 */
[----:B------:R-:W-:Y:S02]  /*17fe0*/  MOV R2, 0x40 ;  /* 0x0000004000027802 */ /* 0x000fe40000000f00 */
[----:B------:R-:W-:Y:S01]  /*17ff0*/  MOV R224, UR26 ;  /* 0x0000001a00e07c02 */ /* 0x000fe20008000f00 */
[----:B------:R-:W-:Y:S01]  /*18000*/  LDSM.16.M88.4 R16, [R119] ;  /* 0x000000007710783b */ /* 0x000fe20000000200 */
[----:B------:R-:W-:Y:S01]  /*18010*/  SEL R2, R2, 0xffffffc0, !P0 ;  /* 0xffffffc002027807 */ /* 0x000fe20004000000 */
[----:B-1----:R-:W-:Y:S01]  /*18020*/  UIADD3 UR8, UPT, UPT, UR26, UR8, -UR21 ;  /* 0x000000081a087290 */ /* 0x002fe2000fffe815 */
        /* <DEDUP_REMOVED lines=10> */
[C---:B--2---:R-:W-:Y:S03]  /*180d0*/  HMMA.16816.F32.BF16 R20, R76.reuse, R32, RZ ;  /* 0x000000204c14723c */ /* 0x044fe600000418ff */
[----:B------:R-:W2:Y:S04]  /*180e0*/  LDSM.16.M88.4 R36, [R14+0x8000] ;  /* 0x008000000e24783b */ /* 0x000ea80000000200 */
[----:B------:R-:W2:Y:S01]  /*180f0*/  LDSM.16.M88.4 R4, [R14+0x8800] ;  /* 0x008800000e04783b */ /* 0x000ea20000000200 */
[C---:B---3--:R-:W-:Y:S03]  /*18100*/  HMMA.16816.F32.BF16 R44, R76.reuse, R56, RZ ;  /* 0x000000384c2c723c */ /* 0x048fe600000418ff */
[----:B------:R-:W3:Y:S04]  /*18110*/  LDSM.16.M88.4 R68, [R14+0x9000] ;  /* 0x009000000e44783b */ /* 0x000ee80000000200 */
        /* <DEDUP_REMOVED lines=12> */
[C---:B-----5:R-:W-:Y:S08]  /*181e0*/  HMMA.16816.F32.BF16 R80, R76.reuse, R64, RZ ;  /* 0x000000404c50723c */ /* 0x060ff000000418ff */
[----:B------:R-:W-:Y:S01]  /*181f0*/  HMMA.16816.F32.BF16 R76, R76, R66, RZ ;  /* 0x000000424c4c723c */ /* 0x000fe200000418ff */
[----:B------:R-:W4:Y:S07]  /*18200*/  LDSM.16.M88.4 R64, [R14+0x9800] ;  /* 0x009800000e40783b */ /* 0x000f2e0000000200 */
        /* <DEDUP_REMOVED lines=8> */
[----:B------:R-:W1:Y:S07]  /*18290*/  LDSM.16.M88.4 R24, [R116] ;  /* 0x000000007418783b */ /* 0x000e6e0000000200 */
[C---:B------:R-:W-:Y:S08]  /*182a0*/  HMMA.16816.F32.BF16 R80, R16.reuse, R40, R80 ;  /* 0x000000281050723c */ /* 0x040ff00000041850 */
[----:B------:R-:W-:Y:S01]  /*182b0*/  HMMA.16816.F32.BF16 R76, R16, R42, R76 ;  /* 0x0000002a104c723c */ /* 0x000fe2000004184c */
[----:B------:R-:W1:Y:S04]  /*182c0*/  LDSM.16.M88.4 R16, [R8+0x8800] ;  /* 0x008800000810783b */ /* 0x000e680000000200 */
[----:B------:R-:W1:Y:S03]  /*182d0*/  LDSM.16.M88.4 R40, [R8+0x9000] ;  /* 0x009000000828783b */ /* 0x000e660000000200 */
[C---:B--2---:R-:W-:Y:S08]  /*182e0*/  HMMA.16816.F32.BF16 R20, R48.reuse, R36, R20 ;  /* 0x000000243014723c */ /* 0x044ff00000041814 */
[C---:B------:R-:W-:Y:S01]  /*182f0*/  HMMA.16816.F32.BF16 R32, R48.reuse, R38, R32 ;  /* 0x000000263020723c */ /* 0x040fe20000041820 */
[----:B------:R-:W2:Y:S07]  /*18300*/  LDSM.16.M88.4 R36, [R8+0x9800] ;  /* 0x009800000824783b */ /* 0x000eae0000000200 */
[C---:B------:R-:W-:Y:S08]  /*18310*/  HMMA.16816.F32.BF16 R44, R48.reuse, R4, R44 ;  /* 0x00000004302c723c */ /* 0x040ff0000004182c */
[C---:B------:R-:W-:Y:S01]  /*18320*/  HMMA.16816.F32.BF16 R56, R48.reuse, R6, R56 ;  /* 0x000000063038723c */ /* 0x040fe20000041838 */
[----:B------:R-:W2:Y:S07]  /*18330*/  LDSM.16.M88.4 R4, [R63+UR6+0xa000] ;  /* 0x00a000063f04783b */ /* 0x000eae0008000200 */
[C---:B---3--:R-:W-:Y:S08]  /*18340*/  HMMA.16816.F32.BF16 R88, R48.reuse, R68, R88 ;  /* 0x000000443058723c */ /* 0x048ff00000041858 */
[C---:B------:R-:W-:Y:S01]  /*18350*/  HMMA.16816.F32.BF16 R84, R48.reuse, R70, R84 ;  /* 0x000000463054723c */ /* 0x040fe20000041854 */
[----:B------:R-:W-:Y:S07]  /*18360*/  LDSM.16.M88.4 R68, [R63+UR6+0xb800] ;  /* 0x00b800063f44783b */ /* 0x000fee0008000200 */
[C---:B----4-:R-:W-:Y:S08]  /*18370*/  HMMA.16816.F32.BF16 R80, R48.reuse, R64, R80 ;  /* 0x000000403050723c */ /* 0x050ff00000041850 */
[----:B------:R-:W-:Y:S01]  /*18380*/  HMMA.16816.F32.BF16 R76, R48, R66, R76 ;  /* 0x00000042304c723c */ /* 0x000fe2000004184c */
[----:B------:R-:W-:Y:S04]  /*18390*/  LDSM.16.M88.4 R48, [R119+0x2000] ;  /* 0x002000007730783b */ /* 0x000fe80000000200 */
[----:B------:R-:W-:Y:S03]  /*183a0*/  LDSM.16.M88.4 R64, [R62+0xb800] ;  /* 0x00b800003e40783b */ /* 0x000fe60000000200 */
[C---:B-1----:R-:W-:Y:S08]  /*183b0*/  HMMA.16816.F32.BF16 R20, R24.reuse, R28, R20 ;  /* 0x0000001c1814723c */ /* 0x042ff00000041814 */
[C---:B------:R-:W-:Y:S01]  /*183c0*/  HMMA.16816.F32.BF16 R32, R24.reuse, R30, R32 ;  /* 0x0000001e1820723c */ /* 0x040fe20000041820 */
[----:B------:R-:W1:Y:S07]  /*183d0*/  LDSM.16.M88.4 R28, [R63+UR6+0xa800] ;  /* 0x00a800063f1c783b */ /* 0x000e6e0008000200 */
[C---:B------:R-:W-:Y:S08]  /*183e0*/  HMMA.16816.F32.BF16 R44, R24.reuse, R16, R44 ;  /* 0x00000010182c723c */ /* 0x040ff0000004182c */
[C---:B------:R-:W-:Y:S01]  /*183f0*/  HMMA.16816.F32.BF16 R56, R24.reuse, R18, R56 ;  /* 0x000000121838723c */ /* 0x040fe20000041838 */
[----:B------:R-:W3:Y:S07]  /*18400*/  LDSM.16.M88.4 R16, [R63+UR6+0xb000] ;  /* 0x00b000063f10783b */ /* 0x000eee0008000200 */
[C---:B------:R-:W-:Y:S08]  /*18410*/  HMMA.16816.F32.BF16 R88, R24.reuse, R40, R88 ;  /* 0x000000281858723c */ /* 0x040ff00000041858 */
[C---:B------:R-:W-:Y:S01]  /*18420*/  HMMA.16816.F32.BF16 R84, R24.reuse, R42, R84 ;  /* 0x0000002a1854723c */ /* 0x040fe20000041854 */
[----:B------:R-:W-:Y:S07]  /*18430*/  LDSM.16.M88.4 R40, [R14+0xa000] ;  /* 0x00a000000e28783b */ /* 0x000fee0000000200 */
[C---:B--2---:R-:W-:Y:S08]  /*18440*/  HMMA.16816.F32.BF16 R80, R24.reuse, R36, R80 ;  /* 0x000000241850723c */ /* 0x044ff00000041850 */
[----:B------:R-:W-:Y:S01]  /*18450*/  HMMA.16816.F32.BF16 R76, R24, R38, R76 ;  /* 0x00000026184c723c */ /* 0x000fe2000004184c */
[----:B------:R-:W2:Y:S04]  /*18460*/  LDSM.16.M88.4 R24, [R62+0xa800] ;  /* 0x00a800003e18783b */ /* 0x000ea80000000200 */
[----:B------:R-:W4:Y:S03]  /*18470*/  LDSM.16.M88.4 R36, [R62+0xa000] ;  /* 0x00a000003e24783b */ /* 0x000f260000000200 */
[C---:B------:R-:W-:Y:S08]  /*18480*/  HMMA.16816.F32.BF16 R20, R52.reuse, R4, R20 ;  /* 0x000000043414723c */ /* 0x040ff00000041814 */
[C---:B------:R-:W-:Y:S01]  /*18490*/  HMMA.16816.F32.BF16 R32, R52.reuse, R6, R32 ;  /* 0x000000063420723c */ /* 0x040fe20000041820 */
[----:B------:R-:W4:Y:S07]  /*184a0*/  LDSM.16.M88.4 R4, [R62+0xb000] ;  /* 0x00b000003e04783b */ /* 0x000f2e0000000200 */
[C---:B-1----:R-:W-:Y:S08]  /*184b0*/  HMMA.16816.F32.BF16 R44, R52.reuse, R28, R44 ;  /* 0x0000001c342c723c */ /* 0x042ff0000004182c */
[C---:B------:R-:W-:Y:S01]  /*184c0*/  HMMA.16816.F32.BF16 R56, R52.reuse, R30, R56 ;  /* 0x0000001e3438723c */ /* 0x040fe20000041838 */
[----:B------:R-:W-:Y:S07]  /*184d0*/  LDSM.16.M88.4 R28, [R14+0xa800] ;  /* 0x00a800000e1c783b */ /* 0x000fee0000000200 */
[C---:B---3--:R-:W-:Y:S08]  /*184e0*/  HMMA.16816.F32.BF16 R88, R52.reuse, R16, R88 ;  /* 0x000000103458723c */ /* 0x048ff00000041858 */
[----:B------:R-:W-:Y:S01]  /*184f0*/  HMMA.16816.F32.BF16 R84, R52, R18, R84 ;  /* 0x000000123454723c */ /* 0x000fe20000041854 */
[----:B------:R-:W1:Y:S07]  /*18500*/  LDSM.16.M88.4 R16, [R118+0x2000] ;  /* 0x002000007610783b */ /* 0x000e6e0000000200 */
[C---:B--2---:R-:W-:Y:S08]  /*18510*/  HMMA.16816.F32.BF16 R44, R48.reuse, R24, R44 ;  /* 0x00000018302c723c */ /* 0x044ff0000004182c */
[C---:B------:R-:W-:Y:S01]  /*18520*/  HMMA.16816.F32.BF16 R56, R48.reuse, R26, R56 ;  /* 0x0000001a3038723c */ /* 0x040fe20000041838 */
[----:B------:R-:W2:Y:S07]  /*18530*/  LDSM.16.M88.4 R24, [R14+0xb000] ;  /* 0x00b000000e18783b */ /* 0x000eae0000000200 */
[C---:B----4-:R-:W-:Y:S08]  /*18540*/  HMMA.16816.F32.BF16 R20, R48.reuse, R36, R20 ;  /* 0x000000243014723c */ /* 0x050ff00000041814 */
[C---:B------:R-:W-:Y:S01]  /*18550*/  HMMA.16816.F32.BF16 R32, R48.reuse, R38, R32 ;  /* 0x000000263020723c */ /* 0x040fe20000041820 */
[----:B------:R-:W-:Y:S07]  /*18560*/  LDSM.16.M88.4 R36, [R8+0xa000] ;  /* 0x00a000000824783b */ /* 0x000fee0000000200 */
[C---:B------:R-:W-:Y:S08]  /*18570*/  HMMA.16816.F32.BF16 R88, R48.reuse, R4, R88 ;  /* 0x000000043058723c */ /* 0x040ff00000041858 */
        /* <DEDUP_REMOVED lines=11> */
[----:B------:R-:W1:Y:S04]  /*18630*/  LDSM.16.M88.4 R48, [R8+0xa800] ;  /* 0x00a800000830783b */ /* 0x000e680000000200 */
        /* <DEDUP_REMOVED lines=17> */
[C---:B------:R-:W-:Y:S08]  /*18750*/  HMMA.16816.F32.BF16 R44, R4.reuse, R48, R44 ;  /* 0x00000030042c723c */ /* 0x040ff0000004182c */
[----:B------:R-:W-:Y:S01]  /*18760*/  HMMA.16816.F32.BF16 R56, R4, R50, R56 ;  /* 0x000000320438723c */ /* 0x000fe20000041838 */
[----:B------:R-:W1:Y:S07]  /*18770*/  LDSM.16.M88.4 R48, [R14+0xc800] ;  /* 0x00c800000e30783b */ /* 0x000e6e0000000200 */
        /* <DEDUP_REMOVED lines=28> */
[C---:B------:R-:W-:Y:S08]  /*18940*/  HMMA.16816.F32.BF16 R44, R52.reuse, R48, R44 ;  /* 0x00000030342c723c */ /* 0x040ff0000004182c */
[----:B------:R-:W-:Y:S01]  /*18950*/  HMMA.16816.F32.BF16 R56, R52, R50, R56 ;  /* 0x000000323438723c */ /* 0x000fe20000041838 */
[----:B------:R-:W-:Y:S07]  /*18960*/  LDSM.16.M88.4 R48, [R14+0xe800] ;  /* 0x00e800000e30783b */ /* 0x000fee0000000200 */
[----:B--2---:R-:W-:Y:S01]  /*18970*/  HMMA.16816.F32.BF16 R112, R28, R24, R20 ;  /* 0x000000181c70723c */ /* 0x004fe20000041814 */
[----:B------:R-:W2:Y:S07]  /*18980*/  LDSM.16.M88.4 R20, [R14+0xe000] ;  /* 0x00e000000e14783b */ /* 0x000eae0000000200 */
[C---:B------:R-:W-:Y:S08]  /*18990*/  HMMA.16816.F32.BF16 R80, R72.reuse, R64, R80 ;  /* 0x000000404850723c */ /* 0x040ff00000041850 */
[----:B------:R-:W-:Y:S01]  /*189a0*/  HMMA.16816.F32.BF16 R76, R72, R66, R76 ;  /* 0x00000042484c723c */ /* 0x000fe2000004184c */
[----:B------:R-:W2:Y:S07]  /*189b0*/  LDSM.16.M88.4 R64, [R8+0xd000] ;  /* 0x00d000000840783b */ /* 0x000eae0000000200 */
[----:B------:R-:W-:Y:S01]  /*189c0*/  HMMA.16816.F32.BF16 R32, R28, R26, R32 ;  /* 0x0000001a1c20723c */ /* 0x000fe20000041820 */
[----:B------:R-:W2:Y:S07]  /*189d0*/  LDSM.16.M88.4 R24, [R8+0xd800] ;  /* 0x00d800000818783b */ /* 0x000eae0000000200 */
        /* <DEDUP_REMOVED lines=18> */
[C---:B------:R-:W-:Y:S08]  /*18b00*/  HMMA.16816.F32.BF16 R88, R40.reuse, R64, R88 ;  /* 0x000000402858723c */ /* 0x040ff00000041858 */
        /* <DEDUP_REMOVED lines=31> */
[----:B------:R-:W3:Y:S01]  /*18d00*/  LDSM.16.M88.4 R4, [R8+0xf800] ;  /* 0x00f800000804783b */ /* 0x000ee20000000200 */
[----:B------:R-:W-:-:S04]  /*18d10*/  DEPBAR.LE SB0, 0x0 ;  /* 0x000080000000791a */ /* 0x000fc80000000000 */
[----:B------:R-:W1:Y:S02]  /*18d20*/  MUFU.TANH R30, R30 ;  /* 0x0000001e001e7308 */ /* 0x000e640000002400 */
[C---:B------:R-:W-:Y:S06]  /*18d30*/  HMMA.16816.F32.BF16 R80, R16.reuse, R36, R80 ;  /* 0x000000241050723c */ /* 0x040fec0000041850 */
[----:B------:R-:W1:Y:S02]  /*18d40*/  MUFU.TANH R31, R31 ;  /* 0x0000001f001f7308 */ /* 0x000e640000002400 */
[----:B------:R-:W-:Y:S01]  /*18d50*/  HMMA.16816.F32.BF16 R76, R16, R38, R76 ;  /* 0x00000026104c723c */ /* 0x000fe2000004184c */
[----:B------:R-:W-:-:S06]  /*18d60*/  FMUL.FTZ R16, R59, UR9 ;  /* 0x000000093b107c20 */ /* 0x000fcc0008410000 */
[----:B------:R-:W2:Y:S01]  /*18d70*/  MUFU.TANH R16, R16 ;  /* 0x0000001000107308 */ /* 0x000ea20000002400 */
[----:B------:R-:W-:Y:S08]  /*18d80*/  HMMA.16816.F32.BF16 R32, R72, R70, R32 ;  /* 0x000000464820723c */ /* 0x000ff00000041820 */
[C---:B-1----:R-:W-:Y:S08]  /*18d90*/  HMMA.16816.F32.BF16 R80, R104.reuse, R24, R80 ;  /* 0x000000186850723c */ /* 0x042ff00000041850 */
[----:B------:R-:W-:Y:S03]  /*18da0*/  HMMA.16816.F32.BF16 R76, R104, R26, R76 ;  /* 0x0000001a684c723c */ /* 0x000fe6000004184c */
[----:B------:R-:W-:Y:S01]  /*18db0*/  FMUL.FTZ R21, R32, UR9 ;  /* 0x0000000920157c20 */ /* 0x000fe20008410000 */
[----:B------:R-:W-:Y:S01]  /*18dc0*/  FMUL.FTZ R32, R33, UR9 ;  /* 0x0000000921207c20 */ /* 0x000fe20008410000 */
[----:B------:R-:W-:Y:S01]  /*18dd0*/  FMUL.FTZ R33, R34, UR9 ;  /* 0x0000000922217c20 */ /* 0x000fe20008410000 */
[----:B------:R-:W-:Y:S01]  /*18de0*/  FMUL.FTZ R28, R35, UR9 ;  /* 0x00000009231c7c20 */ /* 0x000fe20008410000 */
[----:B------:R-:W-:Y:S01]  /*18df0*/  FMUL.FTZ R34, R57, UR9 ;  /* 0x0000000939227c20 */ /* 0x000fe20008410000 */
[C---:B------:R-:W-:Y:S01]  /*18e00*/  HMMA.16816.F32.BF16 R112, R72.reuse, R68, R112 ;  /* 0x000000444870723c */ /* 0x040fe20000041870 */
[----:B------:R-:W-:Y:S01]  /*18e10*/  FMUL.FTZ R35, R58, UR9 ;  /* 0x000000093a237c20 */ /* 0x000fe20008410000 */
[----:B------:R-:W1:Y:S06]  /*18e20*/  MUFU.TANH R21, R21 ;  /* 0x0000001500157308 */ /* 0x000e6c0000002400 */
        /* <DEDUP_REMOVED lines=8> */
[C---:B---3--:R-:W-:Y:S01]  /*18eb0*/  HMMA.16816.F32.BF16 R80, R72.reuse, R4, R80 ;  /* 0x000000044850723c */ /* 0x048fe20000041850 */
[----:B------:R-:W-:Y:S01]  /*18ec0*/  SHF.R.U32.HI R4, RZ, 0x2, R61 ;  /* 0x00000002ff047819 */ /* 0x000fe2000001163d */
[----:B------:R-:W3:Y:S01]  /*18ed0*/  MUFU.TANH R48, R48 ;  /* 0x0000003000307308 */ /* 0x000ee20000002400 */
[----:B------:R-:W-:Y:S01]  /*18ee0*/  FMUL.FTZ R17, R88, UR9 ;  /* 0x0000000958117c20 */ /* 0x000fe20008410000 */
[----:B------:R-:W-:Y:S01]  /*18ef0*/  FMUL.FTZ R19, R89, UR9 ;  /* 0x0000000959137c20 */ /* 0x000fe20008410000 */
[----:B------:R-:W-:Y:S01]  /*18f00*/  FMUL.FTZ R24, R90, UR9 ;  /* 0x000000095a187c20 */ /* 0x000fe20008410000 */
[----:B------:R-:W-:Y:S01]  /*18f10*/  FMUL.FTZ R25, R91, UR9 ;  /* 0x000000095b197c20 */ /* 0x000fe20008410000 */
[----:B------:R-:W-:Y:S01]  /*18f20*/  LOP3.LUT R4, R4, 0x7, RZ, 0xc0, !PT ;  /* 0x0000000704047812 */ /* 0x000fe200078ec0ff */
[----:B------:R-:W-:Y:S02]  /*18f30*/  HMMA.16816.F32.BF16 R76, R72, R6, R76 ;  /* 0x00000006484c723c */ /* 0x000fe4000004184c */
[----:B------:R-:W1:Y:S01]  /*18f40*/  MUFU.TANH R52, R52 ;  /* 0x0000003400347308 */ /* 0x000e620000002400 */
[----:B------:R-:W-:Y:S01]  /*18f50*/  FMUL.FTZ R27, R84, UR9 ;  /* 0x00000009541b7c20 */ /* 0x000fe20008410000 */
[----:B------:R-:W-:Y:S01]  /*18f60*/  FMUL.FTZ R5, R85, UR9 ;  /* 0x0000000955057c20 */ /* 0x000fe20008410000 */
[----:B------:R-:W-:Y:S01]  /*18f70*/  FMUL.FTZ R26, R86, UR9 ;  /* 0x00000009561a7c20 */ /* 0x000fe20008410000 */
[----:B------:R-:W-:Y:S01]  /*18f80*/  FMUL.FTZ R37, R87, UR9 ;  /* 0x0000000957257c20 */ /* 0x000fe20008410000 */
[----:B------:R-:W-:-:S03]  /*18f90*/  IADD3 R4, PT, PT, R4, UR25, R3 ;  /* 0x0000001904047c10 */ /* 0x000fc6000fffe003 */
[----:B------:R-:W1:Y:S01]  /*18fa0*/  MUFU.TANH R49, R49 ;  /* 0x0000003100317308 */ /* 0x000e620000002400 */
[----:B------:R-:W-:Y:S01]  /*18fb0*/  FMUL.FTZ R42, R80, UR9 ;  /* 0x00000009502a7c20 */ /* 0x000fe20008410000 */
[----:B------:R-:W-:Y:S01]  /*18fc0*/  FMUL.FTZ R39, R81, UR9 ;  /* 0x0000000951277c20 */ /* 0x000fe20008410000 */
[----:B------:R-:W-:Y:S01]  /*18fd0*/  FMUL.FTZ R47, R82, UR9 ;  /* 0x00000009522f7c20 */ /* 0x000fe20008410000 */
[----:B------:R-:W-:Y:S01]  /*18fe0*/  FMUL.FTZ R7, R83, UR9 ;  /* 0x0000000953077c20 */ /* 0x000fe20008410000 */
[C---:B------:R-:W-:Y:S02]  /*18ff0*/  IADD3 R3, PT, PT, R4.reuse, UR8, RZ ;  /* 0x0000000804037c10 */ /* 0x040fe4000fffe0ff */
[----:B------:R-:W-:Y:S01]  /*19000*/  IADD3 R233, PT, PT, R4, UR26, -R233 ;  /* 0x0000001a04e97c10 */ /* 0x000fe2000fffe8e9 */
[----:B------:R-:W1:Y:S01]  /*19010*/  MUFU.TANH R20, R20 ;  /* 0x0000001400147308 */ /* 0x000e620000002400 */
[----:B------:R-:W-:Y:S01]  /*19020*/  FMUL.FTZ R45, R76, UR9 ;  /* 0x000000094c2d7c20 */ /* 0x000fe20008410000 */
[----:B------:R-:W-:Y:S01]  /*19030*/  FMUL.FTZ R43, R77, UR9 ;  /* 0x000000094d2b7c20 */ /* 0x000fe20008410000 */
[----:B------:R-:W-:Y:S01]  /*19040*/  FMUL.FTZ R41, R78, UR9 ;  /* 0x000000094e297c20 */ /* 0x000fe20008410000 */
[----:B------:R-:W-:Y:S01]  /*19050*/  FMUL.FTZ R40, R79, UR9 ;  /* 0x000000094f287c20 */ /* 0x000fe20008410000 */
[----:B------:R-:W-:-:S02]  /*19060*/  VIADDMNMX R232, R3, 0x1, R224, PT ;  /* 0x0000000103e87846 */ /* 0x000fc400038001e0 */
[----:B------:R-:W-:Y:S01]  /*19070*/  VIADDMNMX R224, R3, 0x9, R224, PT ;  /* 0x0000000903e07846 */ /* 0x000fe200038001e0 */
        /* <DEDUP_REMOVED lines=24> */
[----:B------:R-:W2:Y:S01]  /*19200*/  LDCU UR10, c[0x0][0x3b8] ;  /* 0x00007700ff0a77ac */ /* 0x000ea20008000800 */
[----:B------:R-:W-:Y:S02]  /*19210*/  UMOV UR9, URZ ;  /* 0x000000ff00097c82 */ /* 0x000fe40008000000 */
[----:B------:R-:W-:Y:S01]  /*19220*/  IADD3 R3, P0, PT, RZ, -UR9, RZ ;  /* 0x80000009ff037c10 */ /* 0x000fe2000ff1e0ff */
[----:B--2---:R-:W-:-:S06]  /*19230*/  USHF.L.U32 UR8, UR10, 0x6, URZ ;  /* 0x000000060a087899 */ /* 0x004fcc00080006ff */
[----:B------:R-:W-:-:S05]  /*19240*/  IMAD.X R4, RZ, RZ, ~UR8, P0 ;  /* 0x80000008ff047e24 */ /* 0x000fca00080e06ff */
[----:B------:R-:W-:-:S04]  /*19250*/  SHF.R.S64 R3, R3, 0x1f, R4 ;  /* 0x0000001f03037819 */ /* 0x000fc80000001004 */
[----:B------:R-:W-:-:S04]  /*19260*/  IADD3 R226, P0, PT, R3, R226, RZ ;  /* 0x000000e203e27210 */ /* 0x000fc80007f1e0ff */
[----:B------:R-:W-:Y:S01]  /*19270*/  LEA.HI.X.SX32 R227, R4, R227, 0x1, P0 ;  /* 0x000000e304e37211 */ /* 0x000fe200000f0eff */
[----:B------:R-:W-:Y:S08]  /*19280*/  BRA `(.L_x_2526) ;  /* 0x0000000000f87947 */ /* 0x000ff00003800000 */
.L_x_2525:
        /* <DEDUP_REMOVED lines=31> */
[----:B------:R-:W2:Y:S01]  /*19480*/  LDCU.64 UR8, c[0x0][0x3a0] ;  /* 0x00007400ff0877ac */ /* 0x000ea20008000a00 */
        /* <DEDUP_REMOVED lines=18> */
[----:B---3--:R-:W-:-:S04]  /*195b0*/  IMAD R3, R3, UR10, RZ ;  /* 0x0000000a03037c24 */ /* 0x008fc8000f8e02ff */
[C---:B------:R-:W-:Y:S01]  /*195c0*/  IMAD R3, R4.reuse, UR11, R3 ;  /* 0x0000000b04037c24 */ /* 0x040fe2000f8e0203 */
[----:B----4-:R-:W-:Y:S01]  /*195d0*/  IADD3 R6, PT, PT, R51, -R6, RZ ;  /* 0x8000000633067210 */ /* 0x010fe20007ffe0ff */
        /* <DEDUP_REMOVED lines=9> */
.L_x_2526:
[----:B------:R-:W2:Y:S01]  /*19670*/  LDCU UR9, c[0x0][0x440] ;  /* 0x00008800ff0977ac */ /* 0x000ea20008000800 */
[----:B------:R-:W-:Y:S02]  /*19680*/  IMAD.U32 R3, RZ, RZ, UR28 ;  /* 0x0000001cff037e24 */ /* 0x000fe4000f8e00ff */
[----:B------:R-:W-:Y:S01]  /*19690*/  IMAD.U32 R4, RZ, RZ, UR27 ;  /* 0x0000001bff047e24 */ /* 0x000fe2000f8e00ff */
[----:B------:R-:W3:Y:S02]  /*196a0*/  LDCU UR8, c[0x0][0x3bc] ;  /* 0x00007780ff0877ac */ /* 0x000ee40008000800 */
[----:B------:R-:W-:Y:S01]  /*196b0*/  LEA R8, P0, R3, R226, 0x1 ;  /* 0x000000e203087211 */ /* 0x000fe200078008ff */
[----:B------:R-:W-:Y:S01]  /*196c0*/  USHF.L.U32 UR11, UR10, 0x5, URZ ;  /* 0x000000050a0b7899 */ /* 0x000fe200080006ff */
[----:B--2---:R-:W-:Y:S02]  /*196d0*/  ISETP.GE.AND P2, PT, R11, UR9, PT ;  /* 0x000000090b007c0c */ /* 0x004fe4000bf46270 */
[----:B------:R-:W-:-:S02]  /*196e0*/  ISETP.GE.AND P4, PT, R12, UR9, PT ;  /* 0x000000090c007c0c */ /* 0x000fc4000bf86270 */
[----:B------:R-:W-:Y:S01]  /*196f0*/  ISETP.GE.AND P3, PT, R9, UR9, PT ;  /* 0x0000000909007c0c */ /* 0x000fe2000bf66270 */
[----:B---3--:R-:W-:Y:S01]  /*19700*/  USHF.L.U64.HI UR8, UR10, 0x5, UR8 ;  /* 0x000000050a087899 */ /* 0x008fe20008010208 */
[----:B------:R-:W-:Y:S02]  /*19710*/  ISETP.GE.AND P1, PT, R10, UR9, PT ;  /* 0x000000090a007c0c */ /* 0x000fe4000bf26270 */
[----:B------:R-:W-:Y:S02]  /*19720*/  LEA.HI.X R9, R3, R227, R4, 0x1, P0 ;  /* 0x000000e303097211 */ /* 0x000fe400000f0c04 */
[----:B------:R-:W-:-:S03]  /*19730*/  IADD3 R50, P0, PT, R8, UR11, RZ ;  /* 0x0000000b08327c10 */ /* 0x000fc6000ff1e0ff */
[----:B------:R-:W-:Y:S01]  /*19740*/  @!P2 IMAD.MOV.U32 R10, RZ, RZ, R226 ;  /* 0x000000ffff0aa224 */ /* 0x000fe200078e00e2 */
[----:B------:R-:W-:Y:S01]  /*19750*/  IADD3.X R51, PT, PT, R9, UR8, RZ, P0, !PT ;  /* 0x0000000809337c10 */ /* 0x000fe200087fe4ff */
[----:B------:R-:W-:Y:S01]  /*19760*/  @!P2 IMAD.MOV.U32 R11, RZ, RZ, R227 ;  /* 0x000000ffff0ba224 */ /* 0x000fe200078e00e3 */
[----:B------:R-:W-:Y:S01]  /*19770*/  @!PT LDS RZ, [RZ] ;  /* 0x00000000fffff984 */ /* 0x000fe20000000800 */
[----:B------:R-:W-:Y:S01]  /*19780*/  @!PT LDS RZ, [RZ] ;  /* 0x00000000fffff984 */ /* 0x000fe20000000800 */
[----:B------:R-:W-:Y:S01]  /*19790*/  @!PT LDS RZ, [RZ] ;  /* 0x00000000fffff984 */ /* 0x000fe20000000800 */
[----:B------:R2:W-:Y:S01]  /*197a0*/  @!P4 LDGSTS.E.BYPASS.LTC128B.128 [R241+0x8000], desc[UR4][R226.64] ;  /* 0x08000000e2f1cfae */ /* 0x0005e2000b981a04 */
[----:B------:R-:W-:-:S03]  /*197b0*/  IADD3 R12, P0, PT, R50, UR11, RZ ;  /* 0x0000000b320c7c10 */ /* 0x000fc6000ff1e0ff */
[----:B------:R2:W-:Y:S01]  /*197c0*/  @P4 STS.128 [R241+0x8000], RZ ;  /* 0x008000fff1004388 */ /* 0x0005e20000000c00 */
[----:B------:R-:W-:-:S03]  /*197d0*/  IADD3.X R13, PT, PT, R51, UR8, RZ, P0, !PT ;  /* 0x00000008330d7c10 */ /* 0x000fc600087fe4ff */
        /* <DEDUP_REMOVED lines=76> */
.L_x_2524:
[----:B--2---:R-:W-:Y:S01]  /*19ca0*/  IMAD.SHL.U32 R9, R61, 0x2, RZ ;  /* 0x000000023d097824 */ /* 0x004fe200078e00ff */
[----:B------:R-:W2:Y:S01]  /*19cb0*/  LDCU UR8, c[0x0][0x45c] ;  /* 0x00008b80ff0877ac */ /* 0x000ea20008000800 */
        /* <DEDUP_REMOVED lines=15> */
[----:B------:R-:W-:Y:S01]  /*19db0*/  VIADD R11, R9, 0x28 ;  /* 0x00000028090b7836 */ /* 0x000fe20000000000 */
[----:B------:R-:W-:Y:S01]  /*19dc0*/  ISETP.GT.AND P1, PT, R3, R4, PT ;  /* 0x000000040300720c */ /* 0x000fe20003f24270 */
[C---:B------:R-:W-:Y:S01]  /*19dd0*/  IMAD.IADD R195, R15.reuse, 0x1, R215 ;  /* 0x000000010fc37824 */ /* 0x040fe200078e02d7 */
[C---:B------:R-:W-:Y:S01]  /*19de0*/  ISETP.GE.AND P5, PT, R6.reuse, R232, PT ;  /* 0x000000e80600720c */ /* 0x040fe20003fa6270 */
[----:B------:R-:W-:Y:S01]  /*19df0*/  IMAD.IADD R188, R15, 0x1, R190 ;  /* 0x000000010fbc7824 */ /* 0x000fe200078e02be */
[----:B------:R-:W-:Y:S01]  /*19e00*/  ISETP.GE.AND P0, PT, R6, R224, PT ;  /* 0x000000e00600720c */ /* 0x000fe20003f06270 */
[----:B------:R-:W-:Y:S01]  /*19e10*/  VIADD R6, R9, 0x9 ;  /* 0x0000000909067836 */ /* 0x000fe20000000000 */
[----:B------:R-:W-:Y:S01]  /*19e20*/  ISETP.GT.AND P3, PT, R233, R4, PT ;  /* 0x00000004e900720c */ /* 0x000fe20003f64270 */
[----:B------:R-:W-:Y:S01]  /*19e30*/  LDSM.16.MT88.4 R148, [R195+0x10000] ;  /* 0x01000000c394783b */ /* 0x000fe20000004200 */
[----:B-1----:R-:W-:-:S02]  /*19e40*/  FSEL R44, R52, -INF , !P2 ;  /* 0xff800000342c7808 */ /* 0x002fc40005000000 */
[----:B------:R-:W-:Y:S01]  /*19e50*/  FSEL R20, R20, -INF , !P4 ;  /* 0xff80000014147808 */ /* 0x000fe20006000000 */
        /* <DEDUP_REMOVED lines=41> */
[----:B------:R-:W-:Y:S02]  /*1a0f0*/  FSEL R18, R18, -INF , !P6 ;  /* 0xff80000012127808 */ /* 0x000fe40007000000 */
[----:B------:R-:W-:Y:S02]  /*1a100*/  FSEL R14, R14, -INF , !P5 ;  /* 0xff8000000e0e7808 */ /* 0x000fe40006800000 */
[----:B------:R-:W-:Y:S02]  /*1a110*/  FSEL R6, R30, -INF , !P3 ;  /* 0xff8000001e067808 */ /* 0x000fe40005800000 */
[----:B------:R-:W-:Y:S02]  /*1a120*/  ISETP.GT.AND P2, PT, R233, R4, PT ;  /* 0x00000004e900720c */ /* 0x000fe40003f44270 */
[----:B------:R-:W-:Y:S02]  /*1a130*/  ISETP.GE.AND P6, PT, R4, R232, PT ;  /* 0x000000e80400720c */ /* 0x000fe40003fc6270 */
[----:B------:R-:W-:-:S02]  /*1a140*/  ISETP.GT.AND P5, PT, R3, R4, PT ;  /* 0x000000040300720c */ /* 0x000fc40003fa4270 */
[----:B------:R-:W-:Y:S01]  /*1a150*/  ISETP.GE.AND P3, PT, R4, R224, PT ;  /* 0x000000e00400720c */ /* 0x000fe20003f66270 */
[----:B------:R-:W-:Y:S01]  /*1a160*/  VIADD R4, R9, 0x19 ;  /* 0x0000001909047836 */ /* 0x000fe20000000000 */
[----:B------:R-:W-:Y:S02]  /*1a170*/  FSEL R12, R23, -INF , !P1 ;  /* 0xff800000170c7808 */ /* 0x000fe40004800000 */
[----:B------:R-:W-:Y:S02]  /*1a180*/  FSEL R31, R31, -INF , !P2 ;  /* 0xff8000001f1f7808 */ /* 0x000fe40005000000 */
[----:B------:R-:W-:Y:S02]  /*1a190*/  ISETP.GT.AND P1, PT, R233, R4, PT ;  /* 0x00000004e900720c */ /* 0x000fe40003f24270 */
[----:B------:R-:W-:Y:S02]  /*1a1a0*/  FSEL R10, R35, -INF , !P5 ;  /* 0xff800000230a7808 */ /* 0x000fe40006800000 */
[----:B------:R-:W-:-:S02]  /*1a1b0*/  FSEL R6, R6, -INF , !P4 ;  /* 0xff80000006067808 */ /* 0x000fc40006000000 */
[----:B------:R-:W-:Y:S02]  /*1a1c0*/  FSEL R12, R12, -INF , !P0 ;  /* 0xff8000000c0c7808 */ /* 0x000fe40004000000 */
[----:B------:R-:W-:Y:S02]  /*1a1d0*/  ISETP.GT.AND P2, PT, R3, R4, PT ;  /* 0x000000040300720c */ /* 0x000fe40003f44270 */
[C---:B------:R-:W-:Y:S02]  /*1a1e0*/  ISETP.GE.AND P4, PT, R4.reuse, R232, PT ;  /* 0x000000e80400720c */ /* 0x040fe40003f86270 */
[----:B------:R-:W-:Y:S02]  /*1a1f0*/  ISETP.GE.AND P0, PT, R4, R224, PT ;  /* 0x000000e00400720c */ /* 0x000fe40003f06270 */
        /* <DEDUP_REMOVED lines=8> */
[-C--:B------:R-:W-:Y:S02]  /*1a280*/  ISETP.GT.AND P2, PT, R233, R13.reuse, PT ;  /* 0x0000000de900720c */ /* 0x080fe40003f44270 */
[----:B------:R-:W-:Y:S02]  /*1a290*/  FSEL R8, R8, -INF , !P0 ;  /* 0xff80000008087808 */ /* 0x000fe40004000000 */
[----:B------:R-:W-:Y:S02]  /*1a2a0*/  FSEL R17, R17, -INF , !P5 ;  /* 0xff80000011117808 */ /* 0x000fe40006800000 */
[----:B------:R-:W-:Y:S02]  /*1a2b0*/  ISETP.GT.AND P0, PT, R3, R13, PT ;  /* 0x0000000d0300720c */ /* 0x000fe40003f04270 */
[----:B------:R-:W-:Y:S02]  /*1a2c0*/  FSEL R16, R34, -INF , !P4 ;  /* 0xff80000022107808 */ /* 0x000fe40006000000 */
[C---:B------:R-:W-:Y:S01]  /*1a2d0*/  ISETP.GE.AND P4, PT, R13.reuse, R232, PT ;  /* 0x000000e80d00720c */ /* 0x040fe20003f86270 */
[----:B------:R-:W-:Y:S01]  /*1a2e0*/  LDSM.16.MT88.4 R32, [R190+0x12800] ;  /* 0x01280000be20783b */ /* 0x000fe20000004200 */
[----:B------:R-:W-:Y:S01]  /*1a2f0*/  ISETP.GE.AND P5, PT, R13, R224, PT ;  /* 0x000000e00d00720c */ /* 0x000fe20003fa6270 */
[----:B------:R-:W-:Y:S01]  /*1a300*/  VIADD R13, R9, 0x29 ;  /* 0x00000029090d7836 */ /* 0x000fe20000000000 */
[----:B------:R-:W-:-:S02]  /*1a310*/  FSEL R24, R24, -INF , !P3 ;  /* 0xff80000018187808 */ /* 0x000fc40005800000 */
[----:B------:R-:W-:Y:S02]  /*1a320*/  FSEL R236, R17, -INF , !P6 ;  /* 0xff80000011ec7808 */ /* 0x000fe40007000000 */
[----:B------:R-:W-:Y:S02]  /*1a330*/  FSEL R19, R19, -INF , !P2 ;  /* 0xff80000013137808 */ /* 0x000fe40005000000 */
[----:B------:R-:W-:Y:S02]  /*1a340*/  FSEL R25, R25, -INF , !P0 ;  /* 0xff80000019197808 */ /* 0x000fe40004000000 */
[----:B------:R-:W-:Y:S02]  /*1a350*/  ISETP.GT.AND P6, PT, R233, R11, PT ;  /* 0x0000000be900720c */ /* 0x000fe40003fc4270 */
[----:B------:R-:W-:Y:S02]  /*1a360*/  FSEL R196, R24, -INF , !P1 ;  /* 0xff80000018c47808 */ /* 0x000fe40004800000 */
[----:B------:R-:W-:-:S02]  /*1a370*/  ISETP.GE.AND P3, PT, R11, R232, PT ;  /* 0x000000e80b00720c */ /* 0x000fc40003f66270 */
[----:B------:R-:W-:Y:S02]  /*1a380*/  ISETP.GT.AND P1, PT, R3, R11, PT ;  /* 0x0000000b0300720c */ /* 0x000fe40003f24270 */
[----:B------:R-:W-:Y:S01]  /*1a390*/  ISETP.GE.AND P2, PT, R11, R224, PT ;  /* 0x000000e00b00720c */ /* 0x000fe20003f46270 */
[----:B------:R-:W-:Y:S01]  /*1a3a0*/  VIADD R11, R9, 0x30 ;  /* 0x00000030090b7836 */ /* 0x000fe20000000000 */
[----:B------:R-:W-:Y:S02]  /*1a3b0*/  FSEL R192, R19, -INF , !P4 ;  /* 0xff80000013c07808 */ /* 0x000fe40006000000 */
[----:B------:R-:W-:Y:S02]  /*1a3c0*/  FSEL R222, R25, -INF , !P5 ;  /* 0xff80000019de7808 */ /* 0x000fe40006800000 */
[----:B------:R-:W-:Y:S02]  /*1a3d0*/  ISETP.GT.AND P4, PT, R233, R13, PT ;  /* 0x0000000de900720c */ /* 0x000fe40003f84270 */
[----:B------:R-:W-:-:S02]  /*1a3e0*/  FSEL R27, R27, -INF , !P6 ;  /* 0xff8000001b1b7808 */ /* 0x000fc40007000000 */
[----:B------:R-:W-:Y:S02]  /*1a3f0*/  ISETP.GT.AND P5, PT, R3, R13, PT ;  /* 0x0000000d0300720c */ /* 0x000fe40003fa4270 */
[----:B------:R-:W-:Y:S02]  /*1a400*/  FSEL R234, R27, -INF , !P3 ;  /* 0xff8000001bea7808 */ /* 0x000fe40005800000 */
[----:B------:R-:W-:Y:S02]  /*1a410*/  FSEL R26, R26, -INF , !P1 ;  /* 0xff8000001a1a7808 */ /* 0x000fe40004800000 */
[----:B------:R-:W-:Y:S01]  /*1a420*/  FSEL R194, R5, -INF , !P4 ;  /* 0xff80000005c27808 */ /* 0x000fe20006000000 */
[----:B------:R-:W-:Y:S01]  /*1a430*/  VIADD R5, R9, 0x38 ;  /* 0x0000003809057836 */ /* 0x000fe20000000000 */
[----:B------:R-:W-:Y:S02]  /*1a440*/  FSEL R37, R37, -INF , !P5 ;  /* 0xff80000025257808 */ /* 0x000fe40006800000 */
[----:B------:R-:W-:-:S02]  /*1a450*/  ISETP.GT.AND P3, PT, R233, R11, PT ;  /* 0x0000000be900720c */ /* 0x000fc40003f64270 */
[----:B------:R-:W-:Y:S02]  /*1a460*/  ISETP.GE.AND P1, PT, R11, R232, PT ;  /* 0x000000e80b00720c */ /* 0x000fe40003f26270 */
[----:B------:R-:W-:Y:S02]  /*1a470*/  ISETP.GT.AND P4, PT, R3, R11, PT ;  /* 0x0000000b0300720c */ /* 0x000fe40003f84270 */
[----:B------:R-:W-:Y:S01]  /*1a480*/  ISETP.GE.AND P5, PT, R11, R224, PT ;  /* 0x000000e00b00720c */ /* 0x000fe20003fa6270 */
[----:B------:R-:W-:Y:S01]  /*1a490*/  VIADD R11, R9, 0x31 ;  /* 0x00000031090b7836 */ /* 0x000fe20000000000 */
[----:B------:R-:W-:Y:S02]  /*1a4a0*/  FSEL R42, R42, -INF , !P3 ;  /* 0xff8000002a2a7808 */ /* 0x000fe40005800000 */
[----:B------:R-:W-:Y:S02]  /*1a4b0*/  FSEL R198, R26, -INF , !P2 ;  /* 0xff8000001ac67808 */ /* 0x000fe40005000000 */
[----:B------:R-:W-:-:S02]  /*1a4c0*/  ISETP.GT.AND P3, PT, R233, R9, PT ;  /* 0x00000009e900720c */ /* 0x000fc40003f64270 */
[----:B------:R-:W-:Y:S02]  /*1a4d0*/  ISETP.GT.AND P2, PT, R233, R11, PT ;  /* 0x0000000be900720c */ /* 0x000fe40003f44270 */
[----:B------:R-:W-:Y:S02]  /*1a4e0*/  FSEL R47, R47, -INF , !P4 ;  /* 0xff8000002f2f7808 */ /* 0x000fe40006000000 */
[----:B------:R-:W-:Y:S02]  /*1a4f0*/  FSEL R218, R42, -INF , !P1 ;  /* 0xff8000002ada7808 */ /* 0x000fe40004800000 */
[----:B------:R-:W-:Y:S02]  /*1a500*/  ISETP.GE.AND P4, PT, R9, R232, PT ;  /* 0x000000e80900720c */ /* 0x000fe40003f86270 */
[----:B------:R-:W-:Y:S02]  /*1a510*/  FSEL R24, R48, -INF , !P3 ;  /* 0xff80000030187808 */ /* 0x000fe40005800000 */
[----:B------:R-:W-:-:S02]  /*1a520*/  ISETP.GT.AND P1, PT, R233, R5, PT ;  /* 0x00000005e900720c */ /* 0x000fc40003f24270 */
[----:B------:R-:W-:Y:S02]  /*1a530*/  FSEL R39, R39, -INF , !P2 ;  /* 0xff80000027277808 */ /* 0x000fe40005000000 */
[----:B------:R-:W-:Y:S02]  /*1a540*/  ISETP.GT.AND P2, PT, R3, R9, PT ;  /* 0x000000090300720c */ /* 0x000fe40003f44270 */
[----:B------:R-:W-:Y:S02]  /*1a550*/  ISETP.GE.AND P0, PT, R13, R232, PT ;  /* 0x000000e80d00720c */ /* 0x000fe40003f06270 */
[----:B------:R-:W-:Y:S02]  /*1a560*/  FSEL R24, R24, -INF , !P4 ;  /* 0xff80000018187808 */ /* 0x000fe40006000000 */
[----:B------:R-:W-:Y:S02]  /*1a570*/  FSEL R45, R45, -INF , !P1 ;  /* 0xff8000002d2d7808 */ /* 0x000fe40004800000 */
[C---:B------:R-:W-:Y:S01]  /*1a580*/  ISETP.GE.AND P1, PT, R9.reuse, R224, PT ;  /* 0x000000e00900720c */ /* 0x040fe20003f26270 */
[----:B------:R-:W-:Y:S01]  /*1a590*/  VIADD R9, R9, 0x39 ;  /* 0x0000003909097836 */ /* 0x000fe20000000000 */
[----:B------:R-:W-:-:S02]  /*1a5a0*/  FSEL R22, R49, -INF , !P2 ;  /* 0xff80000031167808 */ /* 0x000fc40005000000 */
[----:B------:R-:W-:Y:S01]  /*1a5b0*/  FSEL R194, R194, -INF , !P0 ;  /* 0xff800000c2c27808 */ /* 0x000fe20004000000 */
[----:B------:R-:W-:Y:S01]  /*1a5c0*/  LDSM.16.MT88.4 R48, [R195+0x12000] ;  /* 0x01200000c330783b */ /* 0x000fe20000004200 */
[----:B------:R-:W-:Y:S02]  /*1a5d0*/  ISETP.GE.AND P3, PT, R11, R232, PT ;  /* 0x000000e80b00720c */ /* 0x000fe40003f66270 */
[----:B------:R-:W-:Y:S02]  /*1a5e0*/  ISETP.GT.AND P0, PT, R3, R11, PT ;  /* 0x0000000b0300720c */ /* 0x000fe40003f04270 */
[----:B------:R-:W-:Y:S02]  /*1a5f0*/  ISETP.GE.AND P4, PT, R11, R224, PT ;  /* 0x000000e00b00720c */ /* 0x000fe40003f86270 */
[----:B------:R-:W-:Y:S02]  /*1a600*/  FMNMX3.FTZ R11, R24, R44, R46, !PT ;  /* 0x0000002c180b7276 */ /* 0x000fe4000781002e */
[----:B------:R-:W-:-:S02]  /*1a610*/  FSEL R22, R22, -INF , !P1 ;  /* 0xff80000016167808 */ /* 0x000fc40004800000 */
[----:B------:R-:W-:Y:S02]  /*1a620*/  ISETP.GE.AND P6, PT, R13, R224, PT ;  /* 0x000000e00d00720c */ /* 0x000fe40003fc6270 */
[----:B------:R-:W-:Y:S02]  /*1a630*/  FMNMX3.FTZ R11, R11, R28, R18, !PT ;  /* 0x0000001c0b0b7276 */ /* 0x000fe40007810012 */
[----:B------:R-:W-:Y:S02]  /*1a640*/  FMNMX3.FTZ R13, R22, R38, R36, !PT ;  /* 0x00000026160d7276 */ /* 0x000fe40007810024 */
[----:B------:R-:W-:Y:S02]  /*1a650*/  FMNMX3.FTZ R11, R11, R6, R4, !PT ;  /* 0x000000060b0b7276 */ /* 0x000fe40007810004 */
[----:B------:R-:W-:Y:S02]  /*1a660*/  FMNMX3.FTZ R13, R13, R20, R14, !PT ;  /* 0x000000140d0d7276 */ /* 0x000fe4000781000e */
[----:B------:R-:W-:-:S02]  /*1a670*/  FSEL R216, R39, -INF , !P3 ;  /* 0xff80000027d87808 */ /* 0x000fc40005800000 */
[----:B------:R-:W-:Y:S02]  /*1a680*/  ISETP.GE.AND P3, PT, R5, R232, PT ;  /* 0x000000e80500720c */ /* 0x000fe40003f66270 */
[----:B------:R-:W-:Y:S02]  /*1a690*/  ISETP.GT.AND P2, PT, R233, R9, PT ;  /* 0x00000009e900720c */ /* 0x000fe40003f44270 */
[----:B------:R-:W-:Y:S02]  /*1a6a0*/  FMNMX3.FTZ R11, R11, R16, R236, !PT ;  /* 0x000000100b0b7276 */ /* 0x000fe400078100ec */
[----:B------:R-:W-:Y:S02]  /*1a6b0*/  FMNMX3.FTZ R13, R13, R12, R10, !PT ;  /* 0x0000000c0d0d7276 */ /* 0x000fe4000781000a */
[----:B------:R-:W-:Y:S02]  /*1a6c0*/  FSEL R43, R43, -INF , !P2 ;  /* 0xff8000002b2b7808 */ /* 0x000fe40005000000 */
[----:B------:R-:W-:-:S02]  /*1a6d0*/  FSEL R214, R45, -INF , !P3 ;  /* 0xff8000002dd67808 */ /* 0x000fc40005800000 */
[----:B------:R-:W-:Y:S02]  /*1a6e0*/  ISETP.GE.AND P1, PT, R9, R232, PT ;  /* 0x000000e80900720c */ /* 0x000fe40003f26270 */
[----:B------:R-:W-:Y:S02]  /*1a6f0*/  FMNMX3.FTZ R11, R11, R192, R234, !PT ;  /* 0x000000c00b0b7276 */ /* 0x000fe400078100ea */
[----:B------:R-:W-:Y:S02]  /*1a700*/  ISETP.GT.AND P3, PT, R3, R5, PT ;  /* 0x000000050300720c */ /* 0x000fe40003f64270 */
[----:B------:R-:W-:Y:S02]  /*1a710*/  ISETP.GE.AND P2, PT, R5, R224, PT ;  /* 0x000000e00500720c */ /* 0x000fe40003f46270 */
[----:B------:R-:W-:Y:S02]  /*1a720*/  FMNMX3.FTZ R5, R13, R8, R196, !PT ;  /* 0x000000080d057276 */ /* 0x000fe400078100c4 */
[----:B------:R-:W-:-:S02]  /*1a730*/  FMNMX3.FTZ R11, R11, R194, R218, !PT ;  /* 0x000000c20b0b7276 */ /* 0x000fc400078100da */
[----:B------:R-:W-:Y:S02]  /*1a740*/  FSEL R210, R43, -INF , !P1 ;  /* 0xff8000002bd27808 */ /* 0x000fe40004800000 */
[----:B------:R-:W-:Y:S02]  /*1a750*/  ISETP.GT.AND P1, PT, R3, R9, PT ;  /* 0x000000090300720c */ /* 0x000fe40003f24270 */
[----:B------:R-:W-:Y:S02]  /*1a760*/  FSEL R7, R7, -INF , !P0 ;  /* 0xff80000007077808 */ /* 0x000fe40004000000 */
[----:B------:R-:W-:Y:S02]  /*1a770*/  FSEL R41, R41, -INF , !P3 ;  /* 0xff80000029297808 */ /* 0x000fe40005800000 */
        /* <DEDUP_REMOVED lines=8> */
[----:B------:R-:W-:Y:S02]  /*1a800*/  FMNMX3.FTZ R5, R5, R220, R206, !PT ;  /* 0x000000dc05057276 */ /* 0x000fe400078100ce */
[----:B------:R-:W-:Y:S02]  /*1a810*/  FMNMX.FTZ R3, R210, R11, !PT ;  /* 0x0000000bd2037209 */ /* 0x000fe40007810000 */
[----:B------:R-:W-:Y:S02]  /*1a820*/  FSEL R200, R40, -INF , !P0 ;  /* 0xff80000028c87808 */ /* 0x000fe40004000000 */
[----:B------:R-:W-:Y:S01]  /*1a830*/  FMNMX3.FTZ R5, R5, R204, R202, !PT ;  /* 0x000000cc05057276 */ /* 0x000fe200078100ca */
[----:B------:R-:W1:Y:S03]  /*1a840*/  SHFL.BFLY PT, R26, R3, 0x2, 0x1f ;  /* 0x0c401f00031a7f89 */ /* 0x000e6600000e0000 */
[----:B------:R-:W-:Y:S01]  /*1a850*/  FMNMX.FTZ R30, R200, R5, !PT ;  /* 0x00000005c81e7209 */ /* 0x000fe20007810000 */
[----:B------:R-:W-:Y:S04]  /*1a860*/  LDSM.16.MT88.4 R40, [R215+0x12000] ;  /* 0x01200000d728783b */ /* 0x000fe80000004200 */
[----:B------:R-:W3:Y:S01]  /*1a870*/  SHFL.BFLY PT, R5, R30, 0x2, 0x1f ;  /* 0x0c401f001e057f89 */ /* 0x000ee200000e0000 */
[----:B-1----:R-:W-:-:S05]  /*1a880*/  FMNMX.FTZ R7, R3, R26, !PT ;  /* 0x0000001a03077209 */ /* 0x002fca0007810000 */
[----:B------:R-:W1:Y:S01]  /*1a890*/  SHFL.BFLY PT, R164, R7, 0x1, 0x1f ;  /* 0x0c201f0007a47f89 */ /* 0x000e6200000e0000 */
[----:B---3--:R-:W-:-:S05]  /*1a8a0*/  FMNMX.FTZ R26, R30, R5, !PT ;  /* 0x000000051e1a7209 */ /* 0x008fca0007810000 */
[----:B------:R-:W3:Y:S01]  /*1a8b0*/  SHFL.BFLY PT, R3, R26, 0x1, 0x1f ;  /* 0x0c201f001a037f89 */ /* 0x000ee200000e0000 */
[----:B-1----:R-:W-:-:S04]  /*1a8c0*/  FMNMX.FTZ R164, R7, R164, !PT ;  /* 0x000000a407a47209 */ /* 0x002fc80007810000 */
[C---:B------:R-:W-:Y:S01]  /*1a8d0*/  FSETP.NEU.FTZ.AND P0, PT, R164.reuse, -INF , PT ;  /* 0xff800000a400780b */ /* 0x040fe20003f1d000 */
[----:B--2---:R-:W-:Y:S01]  /*1a8e0*/  FMUL.FTZ R203, R164, UR8 ;  /* 0x00000008a4cb7c20 */ /* 0x004fe20008410000 */
        /* <DEDUP_REMOVED lines=17> */
[--C-:B------:R-:W-:Y:S01]  /*1aa00*/  FFMA.FTZ R165, R10, UR8, -R199.reuse ;  /* 0x000000080aa57c23 */ /* 0x100fe200080108c7 */
[----:B------:R-:W-:Y:S01]  /*1aa10*/  FFMA.FTZ R2, R8, UR8, -R199 ;  /* 0x0000000808027c23 */ /* 0x000fe200080108c7 */
[----:B------:R-:W2:Y:S01]  /*1aa20*/  MUFU.EX2 R184, R184 ;  /* 0x000000b800b87308 */ /* 0x000ea20000000800 */
[----:B------:R-:W3:Y:S01]  /*1aa30*/  LDSM.16.MT88.4 R8, [R190+0x10800] ;  /* 0x01080000be08783b */ /* 0x000ee20000004200 */
[--C-:B------:R-:W-:Y:S01]  /*1aa40*/  FFMA.FTZ R181, R18, UR8, -R203.reuse ;  /* 0x0000000812b57c23 */ /* 0x100fe200080108cb */
[----:B------:R-:W-:Y:S01]  /*1aa50*/  FFMA.FTZ R166, R16, UR8, -R203 ;  /* 0x0000000810a67c23 */ /* 0x000fe200080108cb */
        /* <DEDUP_REMOVED lines=22> */
[----:B------:R-:W-:Y:S01]  /*1abc0*/  FFMA.FTZ R210, R210, UR8, -R203 ;  /* 0x00000008d2d27c23 */ /* 0x000fe200080108cb */
[--C-:B------:R-:W-:Y:S01]  /*1abd0*/  FFMA.FTZ R203, R206, UR8, -R199.reuse ;  /* 0x00000008cecb7c23 */ /* 0x100fe200080108c7 */
[--C-:B------:R-:W-:Y:S01]  /*1abe0*/  FFMA.FTZ R204, R204, UR8, -R199.reuse ;  /* 0x00000008cccc7c23 */ /* 0x100fe200080108c7 */
[--C-:B------:R-:W-:Y:S01]  /*1abf0*/  FFMA.FTZ R202, R202, UR8, -R199.reuse ;  /* 0x00000008caca7c23 */ /* 0x100fe200080108c7 */
[----:B------:R-:W-:Y:S01]  /*1ac00*/  FFMA.FTZ R237, R200, UR8, -R199 ;  /* 0x00000008c8ed7c23 */ /* 0x000fe200080108c7 */
[----:B------:R-:W-:Y:S01]  /*1ac10*/  FADD.FTZ R184, R187, R184 ;  /* 0x000000b8bbb87221 */ /* 0x000fe20000010000 */
[----:B------:R-:W2:Y:S01]  /*1ac20*/  MUFU.EX2 R189, R189 ;  /* 0x000000bd00bd7308 */ /* 0x000ea20000000800 */
[----:B-1----:R-:W-:-:S02]  /*1ac30*/  F2FP.BF16.F32.PACK_AB R130, R180, R183 ;  /* 0x000000b7b482723e */ /* 0x002fc400000010ff */
[----:B------:R-:W-:-:S04]  /*1ac40*/  FADD.FTZ R183, R183, R184 ;  /* 0x000000b8b7b77221 */ /* 0x000fc80000010000 */
        /* <DEDUP_REMOVED lines=307> */
.L_x_2528:
        /* <DEDUP_REMOVED lines=8> */
.L_x_2529:
[----:B------:R-:W1:Y:S01]  /*1c000*/  S2R R165, SR_TID.X ;  /* 0x0000000000a57919 */ /* 0x000e620000002100 */
[----:B------:R-:W2:Y:S01]  /*1c010*/  LDCU UR9, c[0x0][0x440] ;  /* 0x00008800ff0977ac */ /* 0x000ea20008000800 */
[----:B------:R-:W3:Y:S01]  /*1c020*/  LDCU UR8, c[0x0][0x3c4] ;  /* 0x00007880ff0877ac */ /* 0x000ee20008000800 */
[----:B------:R-:W-:Y:S02]  /*1c030*/  USHF.L.U32 UR11, UR10, 0x5, URZ ;  /* 0x000000050a0b7899 */ /* 0x000fe400080006ff */
[----:B------:R-:W-:-:S04]  /*1c040*/  UISETP.GT.AND UP1, UPT, UR31, UR7, UPT ;  /* 0x000000071f00728c */ /* 0x000fc8000bf24270 */
[----:B------:R-:W-:Y:S01]  /*1c050*/  IADD3 R8, P0, PT, R228, UR11, RZ ;  /* 0x0000000be4087c10 */ /* 0x000fe2000ff1e0ff */
[----:B---3--:R-:W-:-:S06]  /*1c060*/  USHF.L.U64.HI UR8, UR10, 0x5, UR8 ;  /* 0x000000050a087899 */ /* 0x008fcc0008010208 */
[----:B------:R-:W-:Y:S02]  /*1c070*/  IADD3.X R9, PT, PT, R229, UR8, RZ, P0, !PT ;  /* 0x00000008e5097c10 */ /* 0x000fe400087fe4ff */
[C---:B-1----:R-:W-:Y:S02]  /*1c080*/  SHF.L.U32 R7, R165.reuse, 0x3, RZ ;  /* 0x00000003a5077819 */ /* 0x042fe400000006ff */
[----:B------:R-:W-:Y:S02]  /*1c090*/  SHF.L.U32 R2, R165, 0x6, RZ ;  /* 0x00000006a5027819 */ /* 0x000fe400000006ff */
[----:B------:R-:W-:Y:S02]  /*1c0a0*/  LOP3.LUT R4, R7, 0x38, RZ, 0xc0, !PT ;  /* 0x0000003807047812 */ /* 0x000fe400078ec0ff */
[----:B------:R-:W-:Y:S02]  /*1c0b0*/  LOP3.LUT R2, R2, 0x1c0, RZ, 0xc0, !PT ;  /* 0x000001c002027812 */ /* 0x000fe400078ec0ff */
[----:B------:R-:W-:-:S02]  /*1c0c0*/  LOP3.LUT R5, R4, 0x40, RZ, 0xfc, !PT ;  /* 0x0000004004057812 */ /* 0x000fc400078efcff */
[C---:B--2---:R-:W-:Y:S02]  /*1c0d0*/  ISETP.GE.AND P4, PT, R4.reuse, UR9, PT ;  /* 0x0000000904007c0c */ /* 0x044fe4000bf86270 */
[C---:B------:R-:W-:Y:S02]  /*1c0e0*/  LOP3.LUT R6, R4.reuse, 0x80, RZ, 0xfc, !PT ;  /* 0x0000008004067812 */ /* 0x040fe400078efcff */
[----:B------:R-:W-:Y:S02]  /*1c0f0*/  ISETP.GE.AND P3, PT, R5, UR9, PT ;  /* 0x0000000905007c0c */ /* 0x000fe4000bf66270 */
[----:B------:R-:W-:Y:S02]  /*1c100*/  LOP3.LUT R4, R4, 0xc0, RZ, 0xfc, !PT ;  /* 0x000000c004047812 */ /* 0x000fe400078efcff */
[----:B------:R-:W-:Y:S02]  /*1c110*/  ISETP.GE.AND P2, PT, R6, UR9, PT ;  /* 0x0000000906007c0c */ /* 0x000fe4000bf46270 */
[----:B------:R-:W-:-:S02]  /*1c120*/  ISETP.GE.AND P1, PT, R4, UR9, PT ;  /* 0x0000000904007c0c */ /* 0x000fc4000bf26270 */
[----:B------:R-:W-:Y:S01]  /*1c130*/  IADD3 R6, P0, PT, R8, UR11, RZ ;  /* 0x0000000b08067c10 */ /* 0x000fe2000ff1e0ff */
[----:B------:R-:W-:Y:S01]  /*1c140*/  @!PT LDS RZ, [RZ] ;  /* 0x00000000fffff984 */ /* 0x000fe20000000800 */
[----:B------:R-:W-:Y:S01]  /*1c150*/  @!PT LDS RZ, [RZ] ;  /* 0x00000000fffff984 */ /* 0x000fe20000000800 */
[----:B------:R-:W-:Y:S01]  /*1c160*/  @!PT LDS RZ, [RZ] ;  /* 0x00000000fffff984 */ /* 0x000fe20000000800 */
[----:B------:R-:W-:Y:S01]  /*1c170*/  @!P4 LDGSTS.E.BYPASS.LTC128B.128 [R241+0x10000], desc[UR4][R228.64] ;  /* 0x10000000e4f1cfae */ /* 0x000fe2000b981a04 */
[----:B------:R-:W-:Y:S02]  /*1c180*/  LOP3.LUT R2, R2, 0x38, R7, 0xf8, !PT ;  /* 0x0000003802027812 */ /* 0x000fe400078ef807 */
[----:B------:R-:W-:Y:S01]  /*1c190*/  IADD3.X R7, PT, PT, R9, UR8, RZ, P0, !PT ;  /* 0x0000000809077c10 */ /* 0x000fe200087fe4ff */
[----:B------:R-:W-:Y:S01]  /*1c1a0*/  @P4 STS.128 [R241+0x10000], RZ ;  /* 0x010000fff1004388 */ /* 0x000fe20000000c00 */
[----:B------:R-:W-:Y:S02]  /*1c1b0*/  SHF.R.U32.HI R5, RZ, 0x1, R165 ;  /* 0x00000001ff057819 */ /* 0x000fe400000116a5 */
[----:B------:R-:W-:Y:S01]  /*1c1c0*/  IADD3 R4, P0, PT, R6, UR11, RZ ;  /* 0x0000000b06047c10 */ /* 0x000fe2000ff1e0ff */
[----:B------:R-:W-:Y:S01]  /*1c1d0*/  @!PT LDS RZ, [RZ] ;  /* 0x00000000fffff984 */ /* 0x000fe20000000800 */
[----:B------:R-:W-:Y:S01]  /*1c1e0*/  @!PT LDS RZ, [RZ] ;  /* 0x00000000fffff984 */ /* 0x000fe20000000800 */
[----:B------:R-:W-:Y:S01]  /*1c1f0*/  @!PT LDS RZ, [RZ] ;  /* 0x00000000fffff984 */ /* 0x000fe20000000800 */
[----:B------:R-:W-:Y:S01]  /*1c200*/  @!P3 LDGSTS.E.BYPASS.LTC128B.128 [R241+0x12000], desc[UR4][R228.64+0x80] ;  /* 0x12000080e4f1bfae */ /* 0x000fe2000b981a04 */
[----:B------:R-:W-:-:S02]  /*1c210*/  LOP3.LUT R2, R2, 0x8, R5, 0x78, !PT ;  /* 0x0000000802027812 */ /* 0x000fc400078e7805 */
[----:B------:R-:W-:Y:S01]  /*1c220*/  IADD3.X R5, PT, PT, R7, UR8, RZ, P0, !PT ;  /* 0x0000000807057c10 */ /* 0x000fe200087fe4ff */
[----:B------:R-:W-:Y:S01]  /*1c230*/  @P3 STS.128 [R241+0x12000], RZ ;  /* 0x012000fff1003388 */ /* 0x000fe20000000c00 */
[----:B------:R-:W-:Y:S01]  /*1c240*/  LOP3.LUT R2, R167, R2, RZ, 0xfc, !PT ;  /* 0x00000002a7027212 */ /* 0x000fe200078efcff */
[----:B------:R-:W1:Y:S02]  /*1c250*/  LDCU UR8, c[0x0][0x50c] ;  /* 0x0000a180ff0877ac */ /* 0x000e640008000800 */
[----:B------:R-:W-:Y:S01]  /*1c260*/  @!PT LDS RZ, [RZ] ;  /* 0x00000000fffff984 */ /* 0x000fe20000000800 */
[----:B------:R-:W-:Y:S01]  /*1c270*/  @!PT LDS RZ, [RZ] ;  /* 0x00000000fffff984 */ /* 0x000fe20000000800 */
[----:B------:R-:W-:Y:S01]  /*1c280*/  @!PT LDS RZ, [RZ] ;  /* 0x00000000fffff984 */ /* 0x000fe20000000800 */
[----:B------:R-:W-:Y:S01]  /*1c290*/  @!P2 LDGSTS.E.BYPASS.LTC128B.128 [R241+0x14000], desc[UR4][R228.64+0x100] ;  /* 0x14000100e4f1afae */ /* 0x000fe2000b981a04 */
[----:B------:R-:W-:Y:S02]  /*1c2a0*/  LEA R213, R2, UR6, 0x1 ;  /* 0x0000000602d57c11 */ /* 0x000fe4000f8e08ff */
[C---:B------:R-:W-:Y:S01]  /*1c2b0*/  LOP3.LUT R2, R165.reuse, 0x2, RZ, 0xc0, !PT ;  /* 0x00000002a5027812 */ /* 0x040fe200078ec0ff */
[----:B------:R-:W-:Y:S03]  /*1c2c0*/  @P2 STS.128 [R241+0x14000], RZ ;  /* 0x014000fff1002388 */ /* 0x000fe60000000c00 */
[----:B------:R-:W-:Y:S01]  /*1c2d0*/  ISETP.NE.AND P0, PT, R2, RZ, PT ;  /* 0x000000ff0200720c */ /* 0x000fe20003f05270 */
[----:B------:R-:W-:Y:S01]  /*1c2e0*/  @!PT LDS RZ, [RZ] ;  /* 0x00000000fffff984 */ /* 0x000fe20000000800 */
[----:B------:R-:W-:Y:S01]  /*1c2f0*/  @!PT LDS RZ, [RZ] ;  /* 0x00000000fffff984 */ /* 0x000fe20000000800 */
[----:B------:R-:W-:Y:S01]  /*1c300*/  @!PT LDS RZ, [RZ] ;  /* 0x00000000fffff984 */ /* 0x000fe20000000800 */
[----:B------:R-:W-:Y:S01]  /*1c310*/  @!P1 LDGSTS.E.BYPASS.LTC128B.128 [R241+0x16000], desc[UR4][R228.64+0x180] ;  /* 0x16000180e4f19fae */ /* 0x000fe2000b981a04 */
[----:B------:R-:W-:-:S02]  /*1c320*/  LOP3.LUT R2, R165, 0x4, RZ, 0xc0, !PT ;  /* 0x00000004a5027812 */ /* 0x000fc400078ec0ff */
[----:B------:R-:W-:Y:S01]  /*1c330*/  SEL R173, R0, 0xffffffe0, !P0 ;  /* 0xffffffe000ad7807 */ /* 0x000fe20004000000 */
[----:B------:R-:W-:Y:S01]  /*1c340*/  @P1 STS.128 [R241+0x16000], RZ ;  /* 0x016000fff1001388 */ /* 0x000fe20000000c00 */
[----:B------:R-:W-:Y:S02]  /*1c350*/  ISETP.NE.AND P0, PT, R2, RZ, PT ;  /* 0x000000ff0200720c */ /* 0x000fe40003f05270 */
[----:B------:R-:W-:Y:S01]  /*1c360*/  IADD3 R211, PT, PT, R173, R213, RZ ;  /* 0x000000d5add37210 */ /* 0x000fe20007ffe0ff */
[----:B------:R-:W-:Y:S01]  /*1c370*/  @!PT LDS RZ, [RZ] ;  /* 0x00000000fffff984 */ /* 0x000fe20000000800 */
[----:B------:R-:W-:Y:S01]  /*1c380*/  @!PT LDS RZ, [RZ] ;  /* 0x00000000fffff984 */ /* 0x000fe20000000800 */
[----:B------:R-:W-:Y:S01]  /*1c390*/  @!PT LDS RZ, [RZ] ;  /* 0x00000000fffff984 */ /* 0x000fe20000000800 */
[----:B------:R-:W-:Y:S01]  /*1c3a0*/  @!P4 LDGSTS.E.BYPASS.LTC128B.128 [R241+0x10800], desc[UR4][R8.64] ;  /* 0x1080000008f1cfae */ /* 0x000fe2000b981a04 */
[----:B------:R-:W-:Y:S02]  /*1c3b0*/  IADD3 R167, PT, PT, R208, R173, RZ ;  /* 0x000000add0a77210 */ /* 0x000fe40007ffe0ff */
[----:B------:R-:W-:Y:S01]  /*1c3c0*/  MOV R2, 0x40 ;  /* 0x0000004000027802 */ /* 0x000fe20000000f00 */
[----:B------:R-:W-:Y:S03]  /*1c3d0*/  @P4 STS.128 [R241+0x10800], RZ ;  /* 0x010800fff1004388 */ /* 0x000fe60000000c00 */
[----:B------:R-:W-:Y:S01]  /*1c3e0*/  SEL R2, R2, 0xffffffc0, !P0 ;  /* 0xffffffc002027807 */ /* 0x000fe20004000000 */
[----:B------:R-:W-:Y:S01]  /*1c3f0*/  @!PT LDS RZ, [RZ] ;  /* 0x00000000fffff984 */ /* 0x000fe20000000800 */
[----:B------:R-:W-:Y:S01]  /*1c400*/  @!PT LDS RZ, [RZ] ;  /* 0x00000000fffff984 */ /* 0x000fe20000000800 */
[----:B------:R-:W-:Y:S01]  /*1c410*/  @!PT LDS RZ, [RZ] ;  /* 0x00000000fffff984 */ /* 0x000fe20000000800 */
[----:B------:R-:W-:Y:S03]  /*1c420*/  @!P3 LDGSTS.E.BYPASS.LTC128B.128 [R241+0x12800], desc[UR4][R8.64+0x80] ;  /* 0x1280008008f1bfae */ /* 0x000fe6000b981a04 */
[----:B------:R-:W-:Y:S01]  /*1c430*/  IADD3 R210, PT, PT, R2, R213, RZ ;  /* 0x000000d502d27210 */ /* 0x000fe20007ffe0ff */
[----:B------:R-:W-:Y:S01]  /*1c440*/  @P3 STS.128 [R241+0x12800], RZ ;  /* 0x012800fff1003388 */ /* 0x000fe20000000c00 */
[----:B------:R-:W-:-:S02]  /*1c450*/  IADD3 R2, PT, PT, R208, R2, RZ ;  /* 0x00000002d0027210 */ /* 0x000fc40007ffe0ff */
[C---:B------:R-:W-:Y:S01]  /*1c460*/  IADD3 R209, PT, PT, R173.reuse, R210, RZ ;  /* 0x000000d2add17210 */ /* 0x040fe20007ffe0ff */
[----:B------:R-:W-:Y:S01]  /*1c470*/  @!PT LDS RZ, [RZ] ;  /* 0x00000000fffff984 */ /* 0x000fe20000000800 */
[----:B------:R-:W-:Y:S01]  /*1c480*/  @!PT LDS RZ, [RZ] ;  /* 0x00000000fffff984 */ /* 0x000fe20000000800 */
[----:B------:R-:W-:Y:S01]  /*1c490*/  @!PT LDS RZ, [RZ] ;  /* 0x00000000fffff984 */ /* 0x000fe20000000800 */
[----:B------:R-:W-:Y:S01]  /*1c4a0*/  @!P2 LDGSTS.E.BYPASS.LTC128B.128 [R241+0x14800], desc[UR4][R8.64+0x100] ;  /* 0x1480010008f1afae */ /* 0x000fe2000b981a04 */
[----:B------:R-:W-:-:S03]  /*1c4b0*/  IADD3 R166, PT, PT, R173, R2, RZ ;  /* 0x00000002ada67210 */ /* 0x000fc60007ffe0ff */
        /* <DEDUP_REMOVED lines=224> */
[----:B------:R-:W2:Y:S07]  /*1d2c0*/  LDSM.16.M88.4 R4, [R167+0xf000] ;  /* 0x00f00000a704783b */ /* 0x000eae0000000200 */
[C---:B---3--:R-:W-:Y:S08]  /*1d2d0*/  HMMA.16816.F32.BF16 R204, R176.reuse, R28, R204 ;  /* 0x0000001cb0cc723c */ /* 0x048ff000000418cc */
[----:B------:R-:W-:Y:S08]  /*1d2e0*/  HMMA.16816.F32.BF16 R20, R176, R30, R20 ;  /* 0x0000001eb014723c */ /* 0x000ff00000041814 */
[C---:B-----5:R-:W-:Y:S01]  /*1d2f0*/  HMMA.16816.F32.BF16 R28, R168.reuse, R180, R16 ;  /* 0x000000b4a81c723c */ /* 0x060fe20000041810 */
[----:B------:R-:W3:Y:S07]  /*1d300*/  LDSM.16.M88.4 R16, [R166+0xe800] ;  /* 0x00e80000a610783b */ /* 0x000eee0000000200 */
[----:B------:R-:W-:Y:S01]  /*1d310*/  HMMA.16816.F32.BF16 R12, R168, R182, R12 ;  /* 0x000000b6a80c723c */ /* 0x000fe2000004180c */
[----:B------:R-:W5:Y:S07]  /*1d320*/  LDSM.16.M88.4 R180, [R167+0xf800] ;  /* 0x00f80000a7b4783b */ /* 0x000f6e0000000200 */
        /* <DEDUP_REMOVED lines=18> */
[----:B------:R4:W2:Y:S01]  /*1d450*/  LDSM.16.M88.4 R4, [R2+0xf800] ;  /* 0x00f800000204783b */ /* 0x0008a20000000200 */
        /* <DEDUP_REMOVED lines=8> */
[----:B------:R-:W3:Y:S01]  /*1d4e0*/  LDSM.16.M88.4 R16, [R166+0xf800] ;  /* 0x00f80000a610783b */ /* 0x000ee20000000200 */
[----:B------:R-:W-:-:S04]  /*1d4f0*/  DEPBAR.LE SB0, 0x0 ;  /* 0x000080000000791a */ /* 0x000fc80000000000 */
[----:B------:R-:W1:Y:S02]  /*1d500*/  MUFU.TANH R22, R22 ;  /* 0x0000001600167308 */ /* 0x000e640000002400 */
[C---:B-----5:R-:W-:Y:S03]  /*1d510*/  HMMA.16816.F32.BF16 R184, R168.reuse, R180, R184 ;  /* 0x000000b4a8b8723c */ /* 0x060fe600000418b8 */
[----:B------:R-:W-:Y:S01]  /*1d520*/  FMUL.FTZ R25, R29, UR8 ;  /* 0x000000081d197c20 */ /* 0x000fe20008410000 */
[----:B------:R-:W-:Y:S01]  /*1d530*/  FMUL.FTZ R24, R28, UR8 ;  /* 0x000000081c187c20 */ /* 0x000fe20008410000 */
[----:B------:R-:W-:Y:S01]  /*1d540*/  FMUL.FTZ R29, R31, UR8 ;  /* 0x000000081f1d7c20 */ /* 0x000fe20008410000 */
[----:B------:R-:W-:Y:S01]  /*1d550*/  FMUL.FTZ R28, R30, UR8 ;  /* 0x000000081e1c7c20 */ /* 0x000fe20008410000 */
[----:B------:R-:W2:Y:S01]  /*1d560*/  MUFU.TANH R23, R23 ;  /* 0x0000001700177308 */ /* 0x000ea20000002400 */
[----:B------:R-:W-:Y:S03]  /*1d570*/  HMMA.16816.F32.BF16 R196, R168, R182, R196 ;  /* 0x000000b6a8c4723c */ /* 0x000fe600000418c4 */
[----:B------:R-:W-:-:S04]  /*1d580*/  FMUL.FTZ R12, R12, UR8 ;  /* 0x000000080c0c7c20 */ /* 0x000fc80008410000 */
[----:B----4-:R4:W2:Y:S01]  /*1d590*/  MUFU.TANH R2, R12 ;  /* 0x0000000c00027308 */ /* 0x0108a20000002400 */
[C---:B-1----:R-:W-:Y:S07]  /*1d5a0*/  HMMA.16816.F32.BF16 R200, R176.reuse, R32, R200 ;  /* 0x00000020b0c8723c */ /* 0x042fee00000418c8 */
[----:B------:R-:W1:Y:S01]  /*1d5b0*/  MUFU.TANH R24, R24 ;  /* 0x0000001800187308 */ /* 0x000e620000002400 */
[C---:B------:R-:W-:Y:S07]  /*1d5c0*/  HMMA.16816.F32.BF16 R188, R176.reuse, R34, R188 ;  /* 0x00000022b0bc723c */ /* 0x040fee00000418bc */
[----:B------:R-:W1:Y:S01]  /*1d5d0*/  MUFU.TANH R25, R25 ;  /* 0x0000001900197308 */ /* 0x000e620000002400 */
[----:B--2---:R-:W-:Y:S01]  /*1d5e0*/  HMMA.16816.F32.BF16 R184, R176, R4, R184 ;  /* 0x00000004b0b8723c */ /* 0x004fe200000418b8 */
[----:B------:R-:W-:-:S06]  /*1d5f0*/  FMUL.FTZ R4, R15, UR8 ;  /* 0x000000080f047c20 */ /* 0x000fcc0008410000 */
[----:B------:R-:W2:Y:S01]  /*1d600*/  MUFU.TANH R28, R28 ;  /* 0x0000001c001c7308 */ /* 0x000ea20000002400 */
        /* <DEDUP_REMOVED lines=8> */
[C---:B---3--:R-:W-:Y:S03]  /*1d690*/  HMMA.16816.F32.BF16 R184, R172.reuse, R16, R184 ;  /* 0x00000010acb8723c */ /* 0x048fe600000418b8 */
[----:B------:R-:W-:Y:S01]  /*1d6a0*/  FMUL.FTZ R5, R200, UR8 ;  /* 0x00000008c8057c20 */ /* 0x000fe20008410000 */
[----:B------:R-:W-:Y:S01]  /*1d6b0*/  FMUL.FTZ R10, R201, UR8 ;  /* 0x00000008c90a7c20 */ /* 0x000fe20008410000 */
[----:B----4-:R-:W-:Y:S01]  /*1d6c0*/  FMUL.FTZ R12, R202, UR8 ;  /* 0x00000008ca0c7c20 */ /* 0x010fe20008410000 */
[----:B------:R-:W-:Y:S01]  /*1d6d0*/  FMUL.FTZ R11, R203, UR8 ;  /* 0x00000008cb0b7c20 */ /* 0x000fe20008410000 */
[----:B------:R-:W3:Y:S01]  /*1d6e0*/  MUFU.TANH R4, R4 ;  /* 0x0000000400047308 */ /* 0x000ee20000002400 */
[----:B------:R-:W-:Y:S03]  /*1d6f0*/  HMMA.16816.F32.BF16 R196, R172, R18, R196 ;  /* 0x00000012acc4723c */ /* 0x000fe600000418c4 */
[----:B------:R-:W-:Y:S01]  /*1d700*/  FMUL.FTZ R13, R188, UR8 ;  /* 0x00000008bc0d7c20 */ /* 0x000fe20008410000 */
[----:B------:R-:W-:Y:S01]  /*1d710*/  FMUL.FTZ R6, R189, UR8 ;  /* 0x00000008bd067c20 */ /* 0x000fe20008410000 */
[----:B------:R-:W-:Y:S01]  /*1d720*/  FMUL.FTZ R7, R190, UR8 ;  /* 0x00000008be077c20 */ /* 0x000fe20008410000 */
[----:B------:R-:W-:Y:S01]  /*1d730*/  FMUL.FTZ R14, R191, UR8 ;  /* 0x00000008bf0e7c20 */ /* 0x000fe20008410000 */
[----:B------:R-:W4:Y:S04]  /*1d740*/  MUFU.TANH R5, R5 ;  /* 0x0000000500057308 */ /* 0x000f280000002400 */
        /* <DEDUP_REMOVED lines=28> */
[----:B------:R-:W-:Y:S01]  /*1d910*/  UIADD3 UR14, UPT, UPT, UR14, -0x80, URZ ;  /* 0xffffff800e0e7890 */ /* 0x000fe2000fffe0ff */
[----:B------:R-:W3:Y:S03]  /*1d920*/  LDCU.64 UR10, c[0x0][0x3b8] ;  /* 0x00007700ff0a77ac */ /* 0x000ee60008000a00 */
[----:B------:R-:W-:-:S04]  /*1d930*/  MOV R171, UR8 ;  /* 0x0000000800ab7c02 */ /* 0x000fc80008000f00 */
[----:B------:R-:W-:Y:S02]  /*1d940*/  IABS R171, R171 ;  /* 0x000000ab00ab7213 */ /* 0x000fe40000000000 */
[----:B--2---:R-:W-:-:S04]  /*1d950*/  IABS R18, R26 ;  /* 0x0000001a00127213 */ /* 0x004fc80000000000 */
[----:B------:R-:W2:Y:S08]  /*1d960*/  I2F.RP R30, R18 ;  /* 0x00000012001e7306 */ /* 0x000eb00000209400 */
[----:B--2---:R-:W2:Y:S02]  /*1d970*/  MUFU.RCP R172, R30 ;  /* 0x0000001e00ac7308 */ /* 0x004ea40000001000 */
[----:B--2---:R-:W-:-:S06]  /*1d980*/  VIADD R172, R172, 0xffffffe ;  /* 0x0ffffffeacac7836 */ /* 0x004fcc0000000000 */
[----:B------:R-:W2:Y:S02]  /*1d990*/  F2I.FTZ.U32.TRUNC.NTZ R173, R172 ;  /* 0x000000ac00ad7305 */ /* 0x000ea4000021f000 */
[--C-:B--2---:R-:W-:Y:S02]  /*1d9a0*/  IMAD.MOV R35, RZ, RZ, -R173.reuse ;  /* 0x000000ffff237224 */ /* 0x104fe400078e0aad */
[----:B------:R-:W-:Y:S02]  /*1d9b0*/  IMAD.MOV.U32 R172, RZ, RZ, RZ ;  /* 0x000000ffffac7224 */ /* 0x000fe400078e00ff */
[----:B------:R-:W-:Y:S02]  /*1d9c0*/  IMAD R16, R35, R18, RZ ;  /* 0x0000001223107224 */ /* 0x000fe400078e02ff */
[----:B------:R-:W-:Y:S02]  /*1d9d0*/  IMAD.U32 R35, RZ, RZ, UR14 ;  /* 0x0000000eff237e24 */ /* 0x000fe4000f8e00ff */
[----:B------:R-:W-:-:S03]  /*1d9e0*/  IMAD.HI.U32 R16, R173, R16, R172 ;  /* 0x00000010ad107227 */ /* 0x000fc600078e00ac */
[----:B------:R-:W-:-:S03]  /*1d9f0*/  IABS R35, R35 ;  /* 0x0000002300237213 */ /* 0x000fc60000000000 */
[----:B------:R-:W-:-:S04]  /*1da00*/  IMAD.HI.U32 R30, R16, R171, RZ ;  /* 0x000000ab101e7227 */ /* 0x000fc800078e00ff */
[----:B------:R-:W-:Y:S01]  /*1da10*/  IMAD.HI.U32 R16, R16, R35, RZ ;  /* 0x0000002310107227 */ /* 0x000fe200078e00ff */
[----:B------:R-:W-:-:S03]  /*1da20*/  IADD3 R169, PT, PT, -R30, RZ, RZ ;  /* 0x000000ff1ea97210 */ /* 0x000fc60007ffe1ff */
[----:B------:R-:W-:Y:S02]  /*1da30*/  IMAD.MOV R32, RZ, RZ, -R16 ;  /* 0x000000ffff207224 */ /* 0x000fe400078e0a10 */
[C---:B------:R-:W-:Y:S02]  /*1da40*/  IMAD R169, R18.reuse, R169, R171 ;  /* 0x000000a912a97224 */ /* 0x040fe400078e02ab */
[----:B------:R-:W-:Y:S01]  /*1da50*/  IMAD R35, R18, R32, R35 ;  /* 0x0000002012237224 */ /* 0x000fe200078e0223 */
[----:B------:R-:W-:Y:S01]  /*1da60*/  LOP3.LUT R32, R26, UR8, RZ, 0x3c, !PT ;  /* 0x000000081a207c12 */ /* 0x000fe2000f8e3cff */
[----:B------:R-:W2:Y:S01]  /*1da70*/  LDCU.64 UR8, c[0x0][0x3a0] ;  /* 0x00007400ff0877ac */ /* 0x000ea20008000a00 */
[C---:B------:R-:W-:Y:S02]  /*1da80*/  ISETP.GT.U32.AND P0, PT, R18.reuse, R169, PT ;  /* 0x000000a91200720c */ /* 0x040fe40003f04070 */
[----:B------:R-:W-:-:S11]  /*1da90*/  ISETP.GT.U32.AND P6, PT, R18, R35, PT ;  /* 0x000000231200720c */ /* 0x000fd60003fc4070 */
[-C--:B------:R-:W-:Y:S02]  /*1daa0*/  @!P0 IADD3 R169, PT, PT, R169, -R18.reuse, RZ ;  /* 0x80000012a9a98210 */ /* 0x080fe40007ffe0ff */
[----:B------:R-:W-:Y:S01]  /*1dab0*/  @!P6 IMAD.IADD R35, R35, 0x1, -R18 ;  /* 0x000000012323e824 */ /* 0x000fe200078e0a12 */
[----:B------:R-:W-:Y:S02]  /*1dac0*/  @!P0 IADD3 R30, PT, PT, R30, 0x1, RZ ;  /* 0x000000011e1e8810 */ /* 0x000fe40007ffe0ff */
[-C--:B------:R-:W-:Y:S02]  /*1dad0*/  ISETP.GE.U32.AND P5, PT, R169, R18.reuse, PT ;  /* 0x00000012a900720c */ /* 0x080fe40003fa6070 */
[----:B------:R-:W-:Y:S02]  /*1dae0*/  ISETP.GE.U32.AND P0, PT, R35, R18, PT ;  /* 0x000000122300720c */ /* 0x000fe40003f06070 */
[----:B------:R-:W-:Y:S02]  /*1daf0*/  LOP3.LUT R18, R26, UR14, RZ, 0x3c, !PT ;  /* 0x0000000e1a127c12 */ /* 0x000fe4000f8e3cff */
[----:B------:R-:W-:-:S02]  /*1db00*/  @!P6 IADD3 R16, PT, PT, R16, 0x1, RZ ;  /* 0x000000011010e810 */ /* 0x000fc40007ffe0ff */
[----:B------:R-:W-:Y:S02]  /*1db10*/  ISETP.GE.AND P6, PT, R32, RZ, PT ;  /* 0x000000ff2000720c */ /* 0x000fe40003fc6270 */
[----:B------:R-:W-:-:S03]  /*1db20*/  LOP3.LUT R35, RZ, R26, RZ, 0x33, !PT ;  /* 0x0000001aff237212 */ /* 0x000fc600078e33ff */
[----:B------:R-:W-:Y:S01]  /*1db30*/  @P5 VIADD R30, R30, 0x1 ;  /* 0x000000011e1e5836 */ /* 0x000fe20000000000 */
[----:B------:R-:W-:Y:S01]  /*1db40*/  ISETP.GE.AND P5, PT, R18, RZ, PT ;  /* 0x000000ff1200720c */ /* 0x000fe20003fa6270 */
[----:B------:R-:W-:Y:S01]  /*1db50*/  @P0 VIADD R16, R16, 0x1 ;  /* 0x0000000110100836 */ /* 0x000fe20000000000 */
[----:B------:R-:W-:-:S05]  /*1db60*/  ISETP.NE.AND P0, PT, R26, RZ, PT ;  /* 0x000000ff1a00720c */ /* 0x000fca0003f05270 */
[----:B------:R-:W-:-:S06]  /*1db70*/  @!P6 IMAD.MOV R30, RZ, RZ, -R30 ;  /* 0x000000ffff1ee224 */ /* 0x000fcc00078e0a1e */
[----:B------:R-:W-:-:S04]  /*1db80*/  @!P5 IADD3 R16, PT, PT, -R16, RZ, RZ ;  /* 0x000000ff1010d210 */ /* 0x000fc80007ffe1ff */
[C---:B------:R-:W-:Y:S02]  /*1db90*/  SEL R18, R35.reuse, R16, !P0 ;  /* 0x0000001023127207 */ /* 0x040fe40004000000 */
[----:B------:R-:W-:-:S03]  /*1dba0*/  SEL R35, R35, R30, !P0 ;  /* 0x0000001e23237207 */ /* 0x000fc60004000000 */
[----:B------:R-:W-:-:S04]  /*1dbb0*/  IMAD.WIDE R172, R18, 0x4, R230 ;  /* 0x0000000412ac7825 */ /* 0x000fc800078e02e6 */
[C---:B------:R-:W-:Y:S01]  /*1dbc0*/  IMAD.WIDE R170, R35.reuse, 0x4, R230 ;  /* 0x0000000423aa7825 */ /* 0x040fe200078e02e6 */
[----:B------:R-:W4:Y:S04]  /*1dbd0*/  LDG.E R169, desc[UR4][R172.64] ;  /* 0x00000004aca97981 */ /* 0x000f28000c1e1900 */
[----:B------:R5:W4:Y:S01]  /*1dbe0*/  LDG.E R16, desc[UR4][R170.64] ;  /* 0x00000004aa107981 */ /* 0x000b22000c1e1900 */
[----:B------:R-:W-:-:S05]  /*1dbf0*/  IADD3 R35, PT, PT, R35, -R18, RZ ;  /* 0x8000001223237210 */ /* 0x000fca0007ffe0ff */
[----:B------:R-:W-:-:S05]  /*1dc00*/  IMAD R35, R35, R26, -0x40 ;  /* 0xffffffc023237424 */ /* 0x000fca00078e021a */
[----:B------:R-:W-:-:S05]  /*1dc10*/  SHF.R.S32.HI R18, RZ, 0x1f, R35 ;  /* 0x0000001fff127819 */ /* 0x000fca0000011423 */
[----:B---3--:R-:W-:-:S04]  /*1dc20*/  IMAD R18, R18, UR10, RZ ;  /* 0x0000000a12127c24 */ /* 0x008fc8000f8e02ff */
[C---:B------:R-:W-:Y:S02]  /*1dc30*/  IMAD R18, R35.reuse, UR11, R18 ;  /* 0x0000000b23127c24 */ /* 0x040fe4000f8e0212 */
[----:B------:R-:W-:-:S04]  /*1dc40*/  IMAD.WIDE.U32 R34, R35, UR10, RZ ;  /* 0x0000000a23227c25 */ /* 0x000fc8000f8e00ff */
[----:B-----5:R-:W-:Y:S01]  /*1dc50*/  IMAD.MOV.U32 R170, RZ, RZ, R34 ;  /* 0x000000ffffaa7224 */ /* 0x020fe200078e0022 */
[----:B------:R-:W-:Y:S01]  /*1dc60*/  IADD3 R171, PT, PT, R35, R18, RZ ;  /* 0x0000001223ab7210 */ /* 0x000fe20007ffe0ff */
[----:B----4-:R-:W-:-:S04]  /*1dc70*/  IMAD.IADD R16, R169, 0x1, -R16 ;  /* 0x00000001a9107824 */ /* 0x010fc800078e0a10 */
[----:B--2---:R-:W-:Y:S01]  /*1dc80*/  IMAD.WIDE.U32 R170, R16, UR8, R170 ;  /* 0x0000000810aa7c25 */ /* 0x004fe2000f8e00aa */
[----:B------:R-:W-:Y:S02]  /*1dc90*/  SHF.R.S32.HI R26, RZ, 0x1f, R16 ;  /* 0x0000001fff1a7819 */ /* 0x000fe40000011410 */
[----:B------:R-:W-:-:S03]  /*1dca0*/  LEA R226, P0, R170, R226, 0x1 ;  /* 0x000000e2aae27211 */ /* 0x000fc600078008ff */
[----:B------:R-:W-:-:S04]  /*1dcb0*/  IMAD R35, R26, UR8, RZ ;  /* 0x000000081a237c24 */ /* 0x000fc8000f8e02ff */
[----:B------:R-:W-:-:S05]  /*1dcc0*/  IMAD R35, R16, UR9, R35 ;  /* 0x0000000910237c24 */ /* 0x000fca000f8e0223 */
[----:B------:R-:W-:-:S04]  /*1dcd0*/  IADD3 R35, PT, PT, R171, R35, RZ ;  /* 0x00000023ab237210 */ /* 0x000fc80007ffe0ff */
[----:B------:R-:W-:Y:S01]  /*1dce0*/  LEA.HI.X R227, R170, R227, R35, 0x1, P0 ;  /* 0x000000e3aae37211 */ /* 0x000fe200000f0c23 */
[----:B------:R-:W-:Y:S06]  /*1dcf0*/  BRA `(.L_x_2532) ;  /* 0x0000000000207947 */ /* 0x000fec0003800000 */
.L_x_2531:
[----:B------:R-:W2:Y:S01]  /*1dd00*/  LDCU UR10, c[0x0][0x3b8] ;  /* 0x00007700ff0a77ac */ /* 0x000ea20008000800 */
[----:B------:R-:W-:Y:S02]  /*1dd10*/  UMOV UR9, URZ ;  /* 0x000000ff00097c82 */ /* 0x000fe40008000000 */
[----:B------:R-:W-:Y:S01]  /*1dd20*/  IADD3 R35, P0, PT, RZ, -UR9, RZ ;  /* 0x80000009ff237c10 */ /* 0x000fe2000ff1e0ff */
[----:B--2---:R-:W-:-:S06]  /*1dd30*/  USHF.L.U32 UR8, UR10, 0x6, URZ ;  /* 0x000000060a087899 */ /* 0x004fcc00080006ff */
[----:B------:R-:W-:-:S05]  /*1dd40*/  IMAD.X R16, RZ, RZ, ~UR8, P0 ;  /* 0x80000008ff107e24 */ /* 0x000fca00080e06ff */
[----:B------:R-:W-:-:S04]  /*1dd50*/  SHF.R.S64 R35, R35, 0x1f, R16 ;  /* 0x0000001f23237819 */ /* 0x000fc80000001010 */
[----:B------:R-:W-:-:S04]  /*1dd60*/  IADD3 R226, P0, PT, R35, R226, RZ ;  /* 0x000000e223e27210 */ /* 0x000fc80007f1e0ff */
[----:B------:R-:W-:-:S09]  /*1dd70*/  LEA.HI.X.SX32 R227, R16, R227, 0x1, P0 ;  /* 0x000000e310e37211 */ /* 0x000fd200000f0eff */
.L_x_2532:
[----:B------:R-:W2:Y:S01]  /*1dd80*/  LDCU UR9, c[0x0][0x3bc] ;  /* 0x00007780ff0977ac */ /* 0x000ea20008000800 */
        /* <DEDUP_REMOVED lines=14> */
[----:B--2---:R-:W-:-:S03]  /*1de70*/  USHF.L.U64.HI UR9, UR10, 0x5, UR9 ;  /* 0x000000050a097899 */ /* 0x004fc60008010209 */
        /* <DEDUP_REMOVED lines=76> */
.L_x_2530:
[----:B------:R-:W-:Y:S01]  /*1e340*/  SHF.L.U32 R169, R165, 0x1, RZ ;  /* 0x00000001a5a97819 */ /* 0x000fe200000006ff */
[----:B------:R-:W-:Y:S01]  /*1e350*/  USHF.L.U32 UR4, UR22, 0x6, URZ ;  /* 0x0000000616047899 */ /* 0x000fe200080006ff */
[----:B---3--:R-:W-:Y:S01]  /*1e360*/  IADD3 R35, PT, PT, R233, 0x8, RZ ;  /* 0x00000008e9237810 */ /* 0x008fe20007ffe0ff */
[----:B------:R-:W-:Y:S01]  /*1e370*/  UISETP.GT.AND UP0, UPT, UR31, UR7, UPT ;  /* 0x000000071f00728c */ /* 0x000fe2000bf04270 */
[----:B------:R-:W-:Y:S02]  /*1e380*/  LOP3.LUT R169, R169, 0x6, RZ, 0xc0, !PT ;  /* 0x00000006a9a97812 */ /* 0x000fe400078ec0ff */
[----:B------:R-:W-:Y:S02]  /*1e390*/  IADD3 R197, PT, PT, R215, 0x10040, RZ ;  /* 0x00010040d7c57810 */ /* 0x000fe40007ffe0ff */
[----:B------:R-:W-:-:S04]  /*1e3a0*/  LOP3.LUT R169, R169, UR4, RZ, 0xfc, !PT ;  /* 0x00000004a9a97c12 */ /* 0x000fc8000f8efcff */
[C---:B------:R-:W-:Y:S01]  /*1e3b0*/  IADD3 R18, PT, PT, R169.reuse, -0x80, RZ ;  /* 0xffffff80a9127810 */ /* 0x040fe20007ffe0ff */
[----:B------:R-:W2:Y:S01]  /*1e3c0*/  LDCU UR4, c[0x0][0x45c] ;  /* 0x00008b80ff0477ac */ /* 0x000ea20008000800 */
[----:B------:R-:W-:Y:S02]  /*1e3d0*/  IADD3 R16, PT, PT, R169, -0x7f, RZ ;  /* 0xffffff81a9107810 */ /* 0x000fe40007ffe0ff */
[-C--:B------:R-:W-:Y:S01]  /*1e3e0*/  ISETP.GT.AND P0, PT, R233, R18.reuse, PT ;  /* 0x00000012e900720c */ /* 0x080fe20003f04270 */
[----:B------:R-:W-:Y:S01]  /*1e3f0*/  @UP0 UIADD3 UR22, UPT, UPT, UR22, -0x3, URZ ;  /* 0xfffffffd16160890 */ /* 0x000fe2000fffe0ff */
[----:B------:R-:W-:Y:S02]  /*1e400*/  ISETP.GT.AND P2, PT, R35, R18, PT ;  /* 0x000000122300720c */ /* 0x000fe40003f44270 */
[----:B------:R-:W-:Y:S02]  /*1e410*/  FSEL R30, R204, -INF , !P0 ;  /* 0xff800000cc1e7808 */ /* 0x000fe40004000000 */
[----:B------:R-:W-:-:S02]  /*1e420*/  ISETP.GE.AND P6, PT, R18, R232, PT ;  /* 0x000000e81200720c */ /* 0x000fc40003fc6270 */
[----:B------:R-:W-:Y:S02]  /*1e430*/  ISETP.GE.AND P1, PT, R18, R224, PT ;  /* 0x000000e01200720c */ /* 0x000fe40003f26270 */
[----:B------:R-:W-:Y:S02]  /*1e440*/  ISETP.GT.AND P3, PT, R233, R16, PT ;  /* 0x00000010e900720c */ /* 0x000fe40003f64270 */
[C---:B------:R-:W-:Y:S02]  /*1e450*/  ISETP.GE.AND P5, PT, R16.reuse, R232, PT ;  /* 0x000000e81000720c */ /* 0x040fe40003fa6270 */
[----:B------:R-:W-:Y:S02]  /*1e460*/  ISETP.GT.AND P4, PT, R35, R16, PT ;  /* 0x000000102300720c */ /* 0x000fe40003f84270 */
[----:B------:R-:W-:Y:S02]  /*1e470*/  ISETP.GE.AND P0, PT, R16, R224, PT ;  /* 0x000000e01000720c */ /* 0x000fe40003f06270 */
[----:B------:R-:W-:-:S02]  /*1e480*/  IADD3 R18, PT, PT, R169, -0x78, RZ ;  /* 0xffffff88a9127810 */ /* 0x000fc40007ffe0ff */
[----:B------:R-:W-:Y:S02]  /*1e490*/  FSEL R16, R206, -INF , !P2 ;  /* 0xff800000ce107808 */ /* 0x000fe40005000000 */
[----:B------:R-:W-:Y:S02]  /*1e4a0*/  FSEL R30, R30, -INF , !P6 ;  /* 0xff8000001e1e7808 */ /* 0x000fe40007000000 */
[----:B------:R-:W-:Y:S02]  /*1e4b0*/  ISETP.GT.AND P2, PT, R233, R18, PT ;  /* 0x00000012e900720c */ /* 0x000fe40003f44270 */
[----:B------:R-:W-:Y:S02]  /*1e4c0*/  FSEL R16, R16, -INF , !P1 ;  /* 0xff80000010107808 */ /* 0x000fe40004800000 */
[----:B------:R-:W-:Y:S02]  /*1e4d0*/  FSEL R26, R205, -INF , !P3 ;  /* 0xff800000cd1a7808 */ /* 0x000fe40005800000 */
        /* <DEDUP_REMOVED lines=24> */
[----:B-1----:R-:W-:-:S02]  /*1e660*/  FSEL R24, R24, -INF , !P1 ;  /* 0xff80000018187808 */ /* 0x002fc40004800000 */
[----:B------:R-:W-:Y:S02]  /*1e670*/  FSEL R28, R28, -INF , !P3 ;  /* 0xff8000001c1c7808 */ /* 0x000fe40005800000 */
[----:B------:R-:W-:Y:S02]  /*1e680*/  IADD3 R21, PT, PT, R169, -0x68, RZ ;  /* 0xffffff98a9157810 */ /* 0x000fe40007ffe0ff */
[----:B------:R-:W-:Y:S02]  /*1e690*/  FSEL R32, R22, -INF , !P4 ;  /* 0xff80000016207808 */ /* 0x000fe40006000000 */
[----:B------:R-:W-:Y:S02]  /*1e6a0*/  FSEL R22, R23, -INF , !P0 ;  /* 0xff80000017167808 */ /* 0x000fe40004000000 */
[----:B------:R-:W-:Y:S02]  /*1e6b0*/  FSEL R192, R24, -INF , !P6 ;  /* 0xff80000018c07808 */ /* 0x000fe40007000000 */
[----:B------:R-:W-:-:S02]  /*1e6c0*/  FSEL R196, R28, -INF , !P5 ;  /* 0xff8000001cc47808 */ /* 0x000fc40006800000 */
[----:B------:R-:W-:Y:S02]  /*1e6d0*/  FSEL R25, R25, -INF , !P2 ;  /* 0xff80000019197808 */ /* 0x000fe40005000000 */
[----:B------:R-:W-:Y:S02]  /*1e6e0*/  ISETP.GT.AND P0, PT, R35, R166, PT ;  /* 0x000000a62300720c */ /* 0x000fe40003f04270 */
[-C--:B------:R-:W-:Y:S02]  /*1e6f0*/  ISETP.GT.AND P3, PT, R233, R21.reuse, PT ;  /* 0x00000015e900720c */ /* 0x080fe40003f64270 */
[----:B------:R-:W-:Y:S02]  /*1e700*/  ISETP.GE.AND P6, PT, R21, R232, PT ;  /* 0x000000e81500720c */ /* 0x000fe40003fc6270 */
[----:B------:R-:W-:Y:S02]  /*1e710*/  ISETP.GT.AND P5, PT, R35, R21, PT ;  /* 0x000000152300720c */ /* 0x000fe40003fa4270 */
[----:B------:R-:W-:-:S02]  /*1e720*/  ISETP.GE.AND P2, PT, R21, R224, PT ;  /* 0x000000e01500720c */ /* 0x000fc40003f46270 */
[----:B------:R-:W-:Y:S02]  /*1e730*/  IADD3 R21, PT, PT, R169, -0x60, RZ ;  /* 0xffffffa0a9157810 */ /* 0x000fe40007ffe0ff */
[----:B------:R-:W-:Y:S02]  /*1e740*/  ISETP.GE.AND P1, PT, R166, R224, PT ;  /* 0x000000e0a600720c */ /* 0x000fe40003f26270 */
[----:B------:R-:W-:Y:S02]  /*1e750*/  FSEL R29, R29, -INF , !P0 ;  /* 0xff8000001d1d7808 */ /* 0x000fe40004000000 */
[----:B------:R-:W-:Y:S02]  /*1e760*/  FSEL R2, R2, -INF , !P3 ;  /* 0xff80000002027808 */ /* 0x000fe40005800000 */
[----:B------:R-:W-:Y:S02]  /*1e770*/  FSEL R9, R9, -INF , !P5 ;  /* 0xff80000009097808 */ /* 0x000fe40006800000 */
[----:B------:R-:W-:-:S02]  /*1e780*/  IADD3 R23, PT, PT, R169, -0x67, RZ ;  /* 0xffffff99a9177810 */ /* 0x000fc40007ffe0ff */
[----:B------:R-:W-:Y:S02]  /*1e790*/  ISETP.GT.AND P5, PT, R233, R21, PT ;  /* 0x00000015e900720c */ /* 0x000fe40003fa4270 */
[----:B------:R-:W-:Y:S02]  /*1e7a0*/  FSEL R234, R29, -INF , !P1 ;  /* 0xff8000001dea7808 */ /* 0x000fe40004800000 */
[----:B------:R-:W-:Y:S01]  /*1e7b0*/  FSEL R198, R2, -INF , !P6 ;  /* 0xff80000002c67808 */ /* 0x000fe20007000000 */
[----:B------:R-:W-:Y:S01]  /*1e7c0*/  VIADD R2, R169, 0xffffffa8 ;  /* 0xffffffa8a9027836 */ /* 0x000fe20000000000 */
[-C--:B------:R-:W-:Y:S02]  /*1e7d0*/  ISETP.GT.AND P0, PT, R233, R23.reuse, PT ;  /* 0x00000017e900720c */ /* 0x080fe40003f04270 */
[----:B------:R-:W-:Y:S02]  /*1e7e0*/  ISETP.GT.AND P1, PT, R35, R23, PT ;  /* 0x000000172300720c */ /* 0x000fe40003f24270 */
[----:B------:R-:W-:-:S02]  /*1e7f0*/  ISETP.GE.AND P6, PT, R21, R232, PT ;  /* 0x000000e81500720c */ /* 0x000fc40003fc6270 */
[----:B------:R-:W-:Y:S02]  /*1e800*/  FSEL R5, R5, -INF , !P5 ;  /* 0xff80000005057808 */ /* 0x000fe40006800000 */
[----:B------:R-:W-:Y:S02]  /*1e810*/  ISETP.GE.AND P4, PT, R166, R232, PT ;  /* 0x000000e8a600720c */ /* 0x000fe40003f86270 */
[----:B------:R-:W-:Y:S02]  /*1e820*/  ISETP.GE.AND P3, PT, R23, R224, PT ;  /* 0x000000e01700720c */ /* 0x000fe40003f66270 */
[----:B------:R-:W-:Y:S02]  /*1e830*/  FSEL R236, R8, -INF , !P0 ;  /* 0xff80000008ec7808 */ /* 0x000fe40004000000 */
[----:B------:R-:W-:Y:S02]  /*1e840*/  FSEL R4, R4, -INF , !P1 ;  /* 0xff80000004047808 */ /* 0x000fe40004800000 */
[----:B------:R-:W-:-:S02]  /*1e850*/  FSEL R222, R5, -INF , !P6 ;  /* 0xff80000005de7808 */ /* 0x000fc40007000000 */
[----:B------:R-:W-:Y:S02]  /*1e860*/  IADD3 R8, PT, PT, R169, -0x5f, RZ ;  /* 0xffffffa1a9087810 */ /* 0x000fe40007ffe0ff */
[----:B------:R-:W-:Y:S02]  /*1e870*/  FMNMX3.FTZ R5, R164, R30, R26, !PT ;  /* 0x0000001ea4057276 */ /* 0x000fe4000781001a */
[----:B------:R-:W-:Y:S02]  /*1e880*/  FSEL R238, R25, -INF , !P4 ;  /* 0xff80000019ee7808 */ /* 0x000fe40006000000 */
[----:B------:R-:W-:Y:S02]  /*1e890*/  FSEL R194, R9, -INF , !P2 ;  /* 0xff80000009c27808 */ /* 0x000fe40005000000 */
[----:B------:R-:W-:Y:S02]  /*1e8a0*/  ISETP.GE.AND P4, PT, R23, R232, PT ;  /* 0x000000e81700720c */ /* 0x000fe40003f86270 */
[----:B------:R-:W-:-:S02]  /*1e8b0*/  ISETP.GT.AND P2, PT, R35, R21, PT ;  /* 0x000000152300720c */ /* 0x000fc40003f44270 */
[----:B------:R-:W-:Y:S02]  /*1e8c0*/  FSEL R166, R4, -INF , !P3 ;  /* 0xff80000004a67808 */ /* 0x000fe40005800000 */
[-C--:B------:R-:W-:Y:S02]  /*1e8d0*/  ISETP.GT.AND P1, PT, R233, R8.reuse, PT ;  /* 0x00000008e900720c */ /* 0x080fe40003f24270 */
[----:B------:R-:W-:Y:S02]  /*1e8e0*/  ISETP.GT.AND P3, PT, R35, R8, PT ;  /* 0x000000082300720c */ /* 0x000fe40003f64270 */
[----:B------:R-:W-:Y:S02]  /*1e8f0*/  FMNMX3.FTZ R5, R5, R34, R32, !PT ;  /* 0x0000002205057276 */ /* 0x000fe40007810020 */
[----:B------:R-:W-:Y:S02]  /*1e900*/  ISETP.GE.AND P0, PT, R21, R224, PT ;  /* 0x000000e01500720c */ /* 0x000fe40003f06270 */
[----:B------:R-:W-:-:S02]  /*1e910*/  FSEL R236, R236, -INF , !P4 ;  /* 0xff800000ecec7808 */ /* 0x000fc40006000000 */
[----:B------:R-:W-:Y:S02]  /*1e920*/  FSEL R12, R12, -INF , !P2 ;  /* 0xff8000000c0c7808 */ /* 0x000fe40005000000 */
[C---:B------:R-:W-:Y:S02]  /*1e930*/  ISETP.GE.AND P4, PT, R8.reuse, R232, PT ;  /* 0x000000e80800720c */ /* 0x040fe40003f86270 */
[----:B------:R-:W-:Y:S02]  /*1e940*/  ISETP.GE.AND P5, PT, R8, R224, PT ;  /* 0x000000e00800720c */ /* 0x000fe40003fa6270 */
[----:B------:R-:W-:Y:S02]  /*1e950*/  ISETP.GT.AND P6, PT, R233, R2, PT ;  /* 0x00000002e900720c */ /* 0x000fe40003fc4270 */
[----:B------:R-:W-:Y:S02]  /*1e960*/  FSEL R10, R10, -INF , !P1 ;  /* 0xff8000000a0a7808 */ /* 0x000fe40004800000 */
[----:B------:R-:W-:-:S02]  /*1e970*/  FSEL R11, R11, -INF , !P3 ;  /* 0xff8000000b0b7808 */ /* 0x000fc40005800000 */
[----:B------:R-:W-:Y:S02]  /*1e980*/  FMNMX3.FTZ R5, R5, R192, R238, !PT ;  /* 0x000000c005057276 */ /* 0x000fe400078100ee */
[----:B------:R-:W-:Y:S02]  /*1e990*/  IADD3 R4, PT, PT, R169, -0x57, RZ ;  /* 0xffffffa9a9047810 */ /* 0x000fe40007ffe0ff */
[----:B------:R-:W-:Y:S02]  /*1e9a0*/  FSEL R214, R12, -INF , !P0 ;  /* 0xff8000000cd67808 */ /* 0x000fe40004000000 */
[C---:B------:R-:W-:Y:S02]  /*1e9b0*/  ISETP.GE.AND P2, PT, R2.reuse, R232, PT ;  /* 0x000000e80200720c */ /* 0x040fe40003f46270 */
[----:B------:R-:W-:Y:S02]  /*1e9c0*/  ISETP.GT.AND P0, PT, R35, R2, PT ;  /* 0x000000022300720c */ /* 0x000fe40003f04270 */
[----:B------:R-:W-:-:S02]  /*1e9d0*/  ISETP.GE.AND P1, PT, R2, R224, PT ;  /* 0x000000e00200720c */ /* 0x000fc40003f26270 */
[----:B------:R-:W-:Y:S02]  /*1e9e0*/  FSEL R220, R10, -INF , !P4 ;  /* 0xff8000000adc7808 */ /* 0x000fe40006000000 */
[----:B------:R-:W-:Y:S02]  /*1e9f0*/  FSEL R13, R13, -INF , !P6 ;  /* 0xff8000000d0d7808 */ /* 0x000fe40007000000 */
[----:B------:R-:W-:Y:S02]  /*1ea00*/  FSEL R210, R11, -INF , !P5 ;  /* 0xff8000000bd27808 */ /* 0x000fe40006800000 */
[----:B------:R-:W-:Y:S02]  /*1ea10*/  FMNMX3.FTZ R5, R5, R198, R236, !PT ;  /* 0x000000c605057276 */ /* 0x000fe400078100ec */
[----:B------:R-:W-:Y:S02]  /*1ea20*/  IADD3 R2, PT, PT, R169, -0x50, RZ ;  /* 0xffffffb0a9027810 */ /* 0x000fe40007ffe0ff */
[----:B------:R-:W-:-:S02]  /*1ea30*/  ISETP.GT.AND P3, PT, R233, R4, PT ;  /* 0x00000004e900720c */ /* 0x000fc40003f64270 */
[----:B------:R-:W-:Y:S02]  /*1ea40*/  ISETP.GT.AND P5, PT, R35, R4, PT ;  /* 0x000000042300720c */ /* 0x000fe40003fa4270 */
[----:B------:R-:W-:Y:S02]  /*1ea50*/  FSEL R218, R13, -INF , !P2 ;  /* 0xff8000000dda7808 */ /* 0x000fe40005000000 */
[----:B------:R-:W-:Y:S02]  /*1ea60*/  FMNMX3.FTZ R9, R5, R222, R220, !PT ;  /* 0x000000de05097276 */ /* 0x000fe400078100dc */
[C---:B------:R-:W-:Y:S02]  /*1ea70*/  ISETP.GE.AND P4, PT, R4.reuse, R232, PT ;  /* 0x000000e80400720c */ /* 0x040fe40003f86270 */
[----:B------:R-:W-:Y:S02]  /*1ea80*/  ISETP.GE.AND P6, PT, R4, R224, PT ;  /* 0x000000e00400720c */ /* 0x000fe40003fc6270 */
[----:B------:R-:W-:-:S02]  /*1ea90*/  ISETP.GT.AND P2, PT, R233, R2, PT ;  /* 0x00000002e900720c */ /* 0x000fc40003f44270 */
[----:B------:R-:W-:Y:S02]  /*1eaa0*/  FSEL R7, R7, -INF , !P0 ;  /* 0xff80000007077808 */ /* 0x000fe40004000000 */
[----:B------:R-:W-:Y:S02]  /*1eab0*/  FSEL R6, R6, -INF , !P3 ;  /* 0xff80000006067808 */ /* 0x000fe40005800000 */
[----:B------:R-:W-:Y:S02]  /*1eac0*/  FSEL R14, R14, -INF , !P5 ;  /* 0xff8000000e0e7808 */ /* 0x000fe40006800000 */
[----:B------:R-:W-:Y:S02]  /*1ead0*/  FMNMX3.FTZ R5, R3, R16, R20, !PT ;  /* 0x0000001003057276 */ /* 0x000fe40007810014 */
[----:B------:R-:W-:Y:S02]  /*1eae0*/  ISETP.GE.AND P0, PT, R2, R232, PT ;  /* 0x000000e80200720c */ /* 0x000fe40003f06270 */
[----:B------:R-:W-:-:S02]  /*1eaf0*/  ISETP.GT.AND P3, PT, R35, R2, PT ;  /* 0x000000022300720c */ /* 0x000fc40003f64270 */
[----:B------:R-:W-:Y:S02]  /*1eb00*/  ISETP.GE.AND P5, PT, R2, R224, PT ;  /* 0x000000e00200720c */ /* 0x000fe40003fa6270 */
[C---:B------:R-:W-:Y:S02]  /*1eb10*/  IADD3 R4, PT, PT, R169.reuse, -0x4f, RZ ;  /* 0xffffffb1a9047810 */ /* 0x040fe40007ffe0ff */
[----:B------:R-:W-:Y:S02]  /*1eb20*/  IADD3 R2, PT, PT, R169, -0x48, RZ ;  /* 0xffffffb8a9027810 */ /* 0x000fe40007ffe0ff */
[----:B------:R-:W-:Y:S02]  /*1eb30*/  FSEL R15, R15, -INF , !P2 ;  /* 0xff8000000f0f7808 */ /* 0x000fe40005000000 */
[----:B------:R-:W-:Y:S02]  /*1eb40*/  FMNMX3.FTZ R5, R5, R18, R22, !PT ;  /* 0x0000001205057276 */ /* 0x000fe40007810016 */
[----:B------:R-:W-:-:S02]  /*1eb50*/  ISETP.GT.AND P2, PT, R233, R4, PT ;  /* 0x00000004e900720c */ /* 0x000fc40003f44270 */
[----:B------:R-:W-:Y:S02]  /*1eb60*/  FSEL R33, R33, -INF , !P3 ;  /* 0xff80000021217808 */ /* 0x000fe40005800000 */
[----:B------:R-:W-:Y:S02]  /*1eb70*/  ISETP.GT.AND P3, PT, R233, R2, PT ;  /* 0x00000002e900720c */ /* 0x000fe40003f64270 */
[----:B------:R-:W-:Y:S02]  /*1eb80*/  IADD3 R169, PT, PT, R169, -0x47, RZ ;  /* 0xffffffb9a9a97810 */ /* 0x000fe40007ffe0ff */
[----:B------:R-:W-:Y:S02]  /*1eb90*/  FMNMX3.FTZ R5, R5, R196, R234, !PT ;  /* 0x000000c405057276 */ /* 0x000fe400078100ea */
[----:B------:R-:W-:Y:S02]  /*1eba0*/  FSEL R19, R19, -INF , !P2 ;  /* 0xff80000013137808 */ /* 0x000fe40005000000 */
[----:B------:R-:W-:-:S02]  /*1ebb0*/  FSEL R216, R6, -INF , !P4 ;  /* 0xff80000006d87808 */ /* 0x000fc40006000000 */
[-C--:B------:R-:W-:Y:S02]  /*1ebc0*/  ISETP.GE.AND P2, PT, R2, R232.reuse, PT ;  /* 0x000000e80200720c */ /* 0x080fe40003f46270 */
[----:B------:R-:W-:Y:S02]  /*1ebd0*/  FSEL R168, R168, -INF , !P3 ;  /* 0xff800000a8a87808 */ /* 0x000fe40005800000 */
[----:B------:R-:W-:Y:S02]  /*1ebe0*/  ISETP.GE.AND P4, PT, R4, R232, PT ;  /* 0x000000e80400720c */ /* 0x000fe40003f86270 */
[----:B------:R-:W-:Y:S02]  /*1ebf0*/  FSEL R208, R15, -INF , !P0 ;  /* 0xff8000000fd07808 */ /* 0x000fe40004000000 */
[----:B------:R-:W-:Y:S02]  /*1ec00*/  ISETP.GT.AND P3, PT, R233, R169, PT ;  /* 0x000000a9e900720c */ /* 0x000fe40003f64270 */
[----:B------:R-:W-:-:S02]  /*1ec10*/  FSEL R170, R7, -INF , !P1 ;  /* 0xff80000007aa7808 */ /* 0x000fc40004800000 */
[----:B------:R-:W-:Y:S02]  /*1ec20*/  ISETP.GT.AND P0, PT, R35, R4, PT ;  /* 0x000000042300720c */ /* 0x000fe40003f04270 */
[----:B------:R-:W-:Y:S02]  /*1ec30*/  FMNMX3.FTZ R7, R5, R194, R166, !PT ;  /* 0x000000c205077276 */ /* 0x000fe400078100a6 */
[----:B------:R-:W-:Y:S02]  /*1ec40*/  FSEL R204, R168, -INF , !P2 ;  /* 0xff800000a8cc7808 */ /* 0x000fe40005000000 */
[----:B------:R-:W-:Y:S02]  /*1ec50*/  FSEL R206, R19, -INF , !P4 ;  /* 0xff80000013ce7808 */ /* 0x000fe40006000000 */
[----:B------:R-:W-:Y:S02]  /*1ec60*/  ISETP.GE.AND P2, PT, R169, R232, PT ;  /* 0x000000e8a900720c */ /* 0x000fe40003f46270 */
[----:B------:R-:W-:-:S02]  /*1ec70*/  FSEL R167, R167, -INF , !P3 ;  /* 0xff800000a7a77808 */ /* 0x000fc40005800000 */
[----:B------:R-:W-:Y:S02]  /*1ec80*/  ISETP.GE.AND P4, PT, R4, R224, PT ;  /* 0x000000e00400720c */ /* 0x000fe40003f86270 */
[C---:B------:R-:W-:Y:S02]  /*1ec90*/  ISETP.GT.AND P3, PT, R35.reuse, R2, PT ;  /* 0x000000022300720c */ /* 0x040fe40003f64270 */
[----:B------:R-:W-:Y:S02]  /*1eca0*/  ISETP.GT.AND P1, PT, R35, R169, PT ;  /* 0x000000a92300720c */ /* 0x000fe40003f24270 */
[----:B------:R-:W-:Y:S02]  /*1ecb0*/  FSEL R17, R17, -INF , !P0 ;  /* 0xff80000011117808 */ /* 0x000fe40004000000 */
[----:B------:R-:W-:Y:S02]  /*1ecc0*/  FSEL R168, R14, -INF , !P6 ;  /* 0xff8000000ea87808 */ /* 0x000fe40007000000 */
[----:B------:R-:W-:Y:S01]  /*1ecd0*/  FMNMX3.FTZ R7, R7, R214, R210, !PT ;  /* 0x000000d607077276 */ /* 0x000fe200078100d2 */
[----:B------:R-:W-:Y:S01]  /*1ece0*/  LDSM.16.MT88.4 R12, [R215+0x10000] ;  /* 0x01000000d70c783b */ /* 0x000fe20000004200 */
[----:B------:R-:W-:-:S02]  /*1ecf0*/  FMNMX3.FTZ R9, R9, R218, R216, !PT ;  /* 0x000000da09097276 */ /* 0x000fc400078100d8 */
[----:B------:R-:W-:Y:S02]  /*1ed00*/  FSEL R202, R167, -INF , !P2 ;  /* 0xff800000a7ca7808 */ /* 0x000fe40005000000 */
[-C--:B------:R-:W-:Y:S02]  /*1ed10*/  ISETP.GE.AND P2, PT, R2, R224.reuse, PT ;  /* 0x000000e00200720c */ /* 0x080fe40003f46270 */
        /* <DEDUP_REMOVED lines=8> */
[----:B------:R-:W-:Y:S02]  /*1eda0*/  FSEL R174, R27, -INF , !P0 ;  /* 0xff8000001bae7808 */ /* 0x000fe40004000000 */
[----:B------:R-:W-:-:S02]  /*1edb0*/  FMNMX3.FTZ R7, R7, R200, R178, !PT ;  /* 0x000000c807077276 */ /* 0x000fc400078100b2 */
[----:B------:R-:W-:Y:S02]  /*1edc0*/  FMNMX3.FTZ R4, R9, R204, R202, !PT ;  /* 0x000000cc09047276 */ /* 0x000fe400078100ca */
[----:B------:R-:W-:-:S03]  /*1edd0*/  FMNMX3.FTZ R9, R7, R176, R174, !PT ;  /* 0x000000b007097276 */ /* 0x000fc600078100ae */
        /* <DEDUP_REMOVED lines=9> */
[----:B------:R-:W-:Y:S02]  /*1ee70*/  FSETP.NEU.FTZ.AND P1, PT, R180, -INF , PT ;  /* 0xff800000b400780b */ /* 0x000fe40003f3d000 */
[C---:B------:R-:W-:Y:S01]  /*1ee80*/  FSETP.NEU.FTZ.AND P0, PT, R2.reuse, -INF , PT ;  /* 0xff8000000200780b */ /* 0x040fe20003f1d000 */
[----:B------:R-:W-:Y:S01]  /*1ee90*/  FMUL.FTZ R173, R2, UR4 ;  /* 0x0000000402ad7c20 */ /* 0x000fe20008410000 */
[----:B------:R-:W-:Y:S02]  /*1eea0*/  FSEL R5, R180, RZ, P1 ;  /* 0x000000ffb4057208 */ /* 0x000fe40000800000 */
[----:B------:R-:W-:Y:S02]  /*1eeb0*/  FSEL R4, R2, RZ, P0 ;  /* 0x000000ff02047208 */ /* 0x000fe40000000000 */
[----:B------:R-:W-:Y:S01]  /*1eec0*/  FSEL R173, R173, RZ, P0 ;  /* 0x000000ffadad7208 */ /* 0x000fe20000000000 */
[----:B------:R-:W-:Y:S01]  /*1eed0*/  FADD.FTZ R8, R164, -R5 ;  /* 0x80000005a4087221 */ /* 0x000fe20000010000 */
[----:B------:R-:W-:Y:S01]  /*1eee0*/  FSEL R175, R175, RZ, P1 ;  /* 0x000000ffafaf7208 */ /* 0x000fe20000800000 */
[----:B------:R-:W-:Y:S01]  /*1eef0*/  FADD.FTZ R4, R3, -R4 ;  /* 0x8000000403047221 */ /* 0x000fe20000010000 */
[----:B------:R-:W-:Y:S01]  /*1ef00*/  R2P PR, R165, 0x6 ;  /* 0x00000006a5007804 */ /* 0x000fe20000000000 */
[----:B------:R-:W-:Y:S01]  /*1ef10*/  FFMA.FTZ R184, R16, UR4, -R173 ;  /* 0x0000000410b87c23 */ /* 0x000fe200080108ad */
[----:B------:R-:W-:Y:S01]  /*1ef20*/  FMUL.FTZ R8, R8, UR4 ;  /* 0x0000000408087c20 */ /* 0x000fe20008410000 */
[----:B------:R-:W-:Y:S01]  /*1ef30*/  FMUL.FTZ R16, R4, UR4 ;  /* 0x0000000404107c20 */ /* 0x000fe20008410000 */
[--C-:B------:R-:W-:Y:S01]  /*1ef40*/  FFMA.FTZ R188, R30, UR4, -R175.reuse ;  /* 0x000000041ebc7c23 */ /* 0x100fe200080108af */
[----:B------:R-:W-:Y:S01]  /*1ef50*/  SEL R24, R0, 0xffffffe0, !P1 ;  /* 0xffffffe000187807 */ /* 0x000fe20004800000 */
[----:B------:R-:W1:Y:S01]  /*1ef60*/  MUFU.EX2 R3, R8 ;  /* 0x0000000800037308 */ /* 0x000e620000000800 */
[--C-:B------:R-:W-:Y:S01]  /*1ef70*/  FFMA.FTZ R186, R34, UR4, -R175.reuse ;  /* 0x0000000422ba7c23 */ /* 0x100fe200080108af */
[--C-:B------:R-:W-:Y:S01]  /*1ef80*/  FFMA.FTZ R183, R32, UR4, -R175.reuse ;  /* 0x0000000420b77c23 */ /* 0x100fe200080108af */
[----:B------:R-:W-:Y:S01]  /*1ef90*/  FFMA.FTZ R185, R26, UR4, -R175 ;  /* 0x000000041ab97c23 */ /* 0x000fe200080108af */
[--C-:B------:R-:W-:Y:S01]  /*1efa0*/  FFMA.FTZ R182, R20, UR4, -R173.reuse ;  /* 0x0000000414b67c23 */ /* 0x100fe200080108ad */
[--C-:B------:R-:W-:Y:S01]  /*1efb0*/  FFMA.FTZ R181, R18, UR4, -R173.reuse ;  /* 0x0000000412b57c23 */ /* 0x100fe200080108ad */
[--C-:B------:R-:W-:Y:S01]  /*1efc0*/  FFMA.FTZ R190, R22, UR4, -R173.reuse ;  /* 0x0000000416be7c23 */ /* 0x100fe200080108ad */
[----:B------:R-:W-:Y:S01]  /*1efd0*/  IADD3 R172, PT, PT, R215, R24, RZ ;  /* 0x00000018d7ac7210 */ /* 0x000fe20007ffe0ff */
[----:B------:R2:W3:Y:S01]  /*1efe0*/  MUFU.EX2 R0, R16 ;  /* 0x0000001000007308 */ /* 0x0004e20000000800 */
[----:B------:R-:W-:Y:S01]  /*1eff0*/  FFMA.FTZ R187, R194, UR4, -R173 ;  /* 0x00000004c2bb7c23 */ /* 0x000fe200080108ad */
[--C-:B------:R-:W-:Y:S01]  /*1f000*/  FFMA.FTZ R192, R192, UR4, -R175.reuse ;  /* 0x00000004c0c07c23 */ /* 0x100fe200080108af */
[--C-:B------:R-:W-:Y:S01]  /*1f010*/  FFMA.FTZ R191, R238, UR4, -R175.reuse ;  /* 0x00000004eebf7c23 */ /* 0x100fe200080108af */
[----:B------:R-:W-:Y:S01]  /*1f020*/  LDSM.16.MT88.4 R20, [R172+0x10000] ;  /* 0x01000000ac14783b */ /* 0x000fe20000004200 */
[--C-:B------:R-:W-:Y:S01]  /*1f030*/  FFMA.FTZ R198, R198, UR4, -R175.reuse ;  /* 0x00000004c6c67c23 */ /* 0x100fe200080108af */
[----:B------:R-:W-:Y:S01]  /*1f040*/  FFMA.FTZ R189, R236, UR4, -R175 ;  /* 0x00000004ecbd7c23 */ /* 0x000fe200080108af */
[----:B------:R-:W-:Y:S01]  /*1f050*/  FFMA.FTZ R196, R196, UR4, -R173 ;  /* 0x00000004c4c47c23 */ /* 0x000fe200080108ad */
        /* <DEDUP_REMOVED lines=18> */
[----:B------:R-:W-:Y:S01]  /*1f180*/  IADD3 R193, PT, PT, R24, R197, RZ ;  /* 0x000000c518c17210 */ /* 0x000fe20007ffe0ff */
[----:B------:R-:W2:Y:S01]  /*1f190*/  LDSM.16.MT88.4 R28, [R197] ;  /* 0x00000000c51c783b */ /* 0x000ea20000004200 */
[-C--:B------:R-:W-:Y:S01]  /*1f1a0*/  FMUL.FTZ R24, R144, R3.reuse ;  /* 0x0000000390187220 */ /* 0x080fe20000410000 */
[-C--:B------:R-:W-:Y:S01]  /*1f1b0*/  FMUL.FTZ R39, R39, R0.reuse ;  /* 0x0000000027277220 */ /* 0x080fe20000410000 */
[-C--:B------:R-:W-:Y:S01]  /*1f1c0*/  FMUL.FTZ R42, R42, R0.reuse ;  /* 0x000000002a2a7220 */ /* 0x080fe20000410000 */
[----:B------:R-:W-:Y:S01]  /*1f1d0*/  FMUL.FTZ R43, R43, R0 ;  /* 0x000000002b2b7220 */ /* 0x000fe20000410000 */
        /* <DEDUP_REMOVED lines=47> */
[----:B------:R-:W-:Y:S01]  /*1f4d0*/  FMUL.FTZ R77, R77, R3 ;  /* 0x000000034d4d7220 */ /* 0x000fe20000410000 */
[-C--:B------:R-:W-:Y:S01]  /*1f4e0*/  FMUL.FTZ R78, R78, R0.reuse ;  /* 0x000000004e4e7220 */ /* 0x080fe20000410000 */
        /* <DEDUP_REMOVED lines=60> */
[--C-:B------:R-:W-:Y:S01]  /*1f8b0*/  FFMA.FTZ R195, R234, UR4, -R173.reuse ;  /* 0x00000004eac37c23 */ /* 0x100fe200080108ad */
[--C-:B------:R-:W-:Y:S01]  /*1f8c0*/  FFMA.FTZ R194, R166, UR4, -R173.reuse ;  /* 0x00000004a6c27c23 */ /* 0x100fe200080108ad */
        /* <DEDUP_REMOVED lines=11> */
[----:B------:R-:W-:Y:S01]  /*1f980*/  MUFU.EX2 R192, R192 ;  /* 0x000000c000c07308 */ /* 0x000fe20000000800 */
[-C--:B------:R-:W-:Y:S01]  /*1f990*/  FMUL.FTZ R116, R116, R3.reuse ;  /* 0x0000000374747220 */ /* 0x080fe20000410000 */
[-C--:B------:R-:W-:Y:S01]  /*1f9a0*/  FMUL.FTZ R117, R117, R3.reuse ;  /* 0x0000000375757220 */ /* 0x080fe20000410000 */
[-C--:B------:R-:W-:Y:S01]  /*1f9b0*/  FMUL.FTZ R118, R118, R0.reuse ;  /* 0x0000000076767220 */ /* 0x080fe20000410000 */
[-C--:B------:R-:W-:Y:S01]  /*1f9c0*/  FMUL.FTZ R119, R119, R0.reuse ;  /* 0x0000000077777220 */ /* 0x080fe20000410000 */
[-C--:B------:R-:W-:Y:S01]  /*1f9d0*/  FMUL.FTZ R120, R120, R3.reuse ;  /* 0x0000000378787220 */ /* 0x080fe20000410000 */
[C---:B---3--:R-:W-:Y:S01]  /*1f9e0*/  HMMA.16816.F32.BF16 R60, R4.reuse, R140, R60 ;  /* 0x0000008c043c723c */ /* 0x048fe2000004183c */
[-C--:B------:R-:W-:Y:S01]  /*1f9f0*/  FMUL.FTZ R121, R121, R3.reuse ;  /* 0x0000000379797220 */ /* 0x080fe20000410000 */
[----:B------:R-:W-:Y:S01]  /*1fa00*/  MUFU.EX2 R191, R191 ;  /* 0x000000bf00bf7308 */ /* 0x000fe20000000800 */
[-C--:B------:R-:W-:Y:S01]  /*1fa10*/  FMUL.FTZ R122, R122, R0.reuse ;  /* 0x000000007a7a7220 */ /* 0x080fe20000410000 */
[-C--:B------:R-:W-:Y:S01]  /*1fa20*/  FMUL.FTZ R123, R123, R0.reuse ;  /* 0x000000007b7b7220 */ /* 0x080fe20000410000 */
[-C--:B------:R-:W-:Y:S01]  /*1fa30*/  FMUL.FTZ R124, R124, R3.reuse ;  /* 0x000000037c7c7220 */ /* 0x080fe20000410000 */
[-C--:B------:R-:W-:Y:S01]  /*1fa40*/  FMUL.FTZ R125, R125, R3.reuse ;  /* 0x000000037d7d7220 */ /* 0x080fe20000410000 */
[-C--:B------:R-:W-:Y:S01]  /*1fa50*/  FMUL.FTZ R126, R126, R0.reuse ;  /* 0x000000007e7e7220 */ /* 0x080fe20000410000 */
[C---:B------:R-:W-:Y:S01]  /*1fa60*/  HMMA.16816.F32.BF16 R64, R4.reuse, R142, R64 ;  /* 0x0000008e0440723c */ /* 0x040fe20000041840 */
[----:B------:R-:W3:Y:S01]  /*1fa70*/  LDSM.16.MT88.4 R140, [R197+0x4000] ;  /* 0x00400000c58c783b */ /* 0x000ee20000004200 */
[----:B------:R-:W-:Y:S01]  /*1fa80*/  MUFU.EX2 R198, R198 ;  /* 0x000000c600c67308 */ /* 0x000fe20000000800 */
[-C--:B------:R-:W-:Y:S01]  /*1fa90*/  FMUL.FTZ R127, R127, R0.reuse ;  /* 0x000000007f7f7220 */ /* 0x080fe20000410000 */
[-C--:B------:R-:W-:Y:S01]  /*1faa0*/  FMUL.FTZ R128, R128, R3.reuse ;  /* 0x0000000380807220 */ /* 0x080fe20000410000 */
[-C--:B------:R-:W-:Y:S01]  /*1fab0*/  FMUL.FTZ R129, R129, R3.reuse ;  /* 0x0000000381817220 */ /* 0x080fe20000410000 */
[-C--:B------:R-:W-:Y:S01]  /*1fac0*/  FMUL.FTZ R130, R130, R0.reuse ;  /* 0x0000000082827220 */ /* 0x080fe20000410000 */
[-C--:B------:R-:W-:Y:S01]  /*1fad0*/  FMUL.FTZ R131, R131, R0.reuse ;  /* 0x0000000083837220 */ /* 0x080fe20000410000 */
[C---:B-1----:R-:W-:Y:S01]  /*1fae0*/  HMMA.16816.F32.BF16 R76, R4.reuse, R144, R76 ;  /* 0x00000090044c723c */ /* 0x042fe2000004184c */
[----:B------:R-:W-:Y:S01]  /*1faf0*/  LDSM.16.MT88.4 R164, [R215+0x12800] ;  /* 0x01280000d7a4783b */ /* 0x000fe20000004200 */
[----:B------:R-:W-:Y:S01]  /*1fb00*/  MUFU.EX2 R189, R189 ;  /* 0x000000bd00bd7308 */ /* 0x000fe20000000800 */
[----:B------:R-:W-:Y:S01]  /*1fb10*/  FFMA.FTZ R203, R214, UR4, -R173 ;  /* 0x00000004d6cb7c23 */ /* 0x000fe200080108ad */
[--C-:B------:R-:W-:Y:S01]  /*1fb20*/  FFMA.FTZ R199, R222, UR4, -R175.reuse ;  /* 0x00000004dec77c23 */ /* 0x100fe200080108af */
[----:B------:R-:W-:Y:S01]  /*1fb30*/  LDSM.16.MT88.4 R160, [R197+0x2800] ;  /* 0x00280000c5a0783b */ /* 0x000fe20000004200 */
[--C-:B------:R-:W-:Y:S01]  /*1fb40*/  FFMA.FTZ R220, R220, UR4, -R175.reuse ;  /* 0x00000004dcdc7c23 */ /* 0x100fe200080108af */
[--C-:B------:R-:W-:Y:S01]  /*1fb50*/  FFMA.FTZ R201, R218, UR4, -R175.reuse ;  /* 0x00000004dac97c23 */ /* 0x100fe200080108af */
[C---:B------:R-:W-:Y:S01]  /*1fb60*/  HMMA.16816.F32.BF16 R80, R4.reuse, R146, R80 ;  /* 0x000000920450723c */ /* 0x040fe20000041850 */
[----:B------:R-:W1:Y:S01]  /*1fb70*/  LDSM.16.MT88.4 R144, [R215+0x16000] ;  /* 0x01600000d790783b */ /* 0x000e620000004200 */
[----:B------:R-:W4:Y:S01]  /*1fb80*/  MUFU.EX2 R196, R196 ;  /* 0x000000c400c47308 */ /* 0x000f220000000800 */
[----:B------:R-:W-:Y:S01]  /*1fb90*/  FFMA.FTZ R216, R216, UR4, -R175 ;  /* 0x00000004d8d87c23 */ /* 0x000fe200080108af */
[--C-:B------:R-:W-:Y:S01]  /*1fba0*/  FFMA.FTZ R210, R210, UR4, -R173.reuse ;  /* 0x00000004d2d27c23 */ /* 0x100fe200080108ad */
[--C-:B------:R-:W-:Y:S01]  /*1fbb0*/  FFMA.FTZ R205, R170, UR4, -R173.reuse ;  /* 0x00000004aacd7c23 */ /* 0x100fe200080108ad */
[----:B------:R-:W-:Y:S01]  /*1fbc0*/  FFMA.FTZ R214, R168, UR4, -R173 ;  /* 0x00000004a8d67c23 */ /* 0x000fe200080108ad */
[--C-:B------:R-:W-:Y:S01]  /*1fbd0*/  FFMA.FTZ R209, R202, UR4, -R175.reuse ;  /* 0x00000004cad17c23 */ /* 0x100fe200080108af */
[C---:B------:R-:W-:Y:S01]  /*1fbe0*/  HMMA.16816.F32.BF16 R132, R4.reuse, R154, R132 ;  /* 0x0000009a0484723c */ /* 0x040fe20000041884 */
[----:B------:R-:W-:Y:S01]  /*1fbf0*/  LDSM.16.MT88.4 R152, [R193+0x6000] ;  /* 0x00600000c198783b */ /* 0x000fe20000004200 */
[----:B------:R-:W5:Y:S01]  /*1fc00*/  MUFU.EX2 R195, R195 ;  /* 0x000000c300c37308 */ /* 0x000f620000000800 */
[--C-:B------:R-:W-:Y:S01]  /*1fc10*/  FFMA.FTZ R207, R208, UR4, -R175.reuse ;  /* 0x00000004d0cf7c23 */ /* 0x100fe200080108af */
[--C-:B------:R-:W-:Y:S01]  /*1fc20*/  FFMA.FTZ R206, R206, UR4, -R175.reuse ;  /* 0x00000004cece7c23 */ /* 0x100fe200080108af */
[----:B------:R-:W-:Y:S01]  /*1fc30*/  LDSM.16.MT88.4 R168, [R193+0x1000] ;  /* 0x00100000c1a8783b */ /* 0x000fe20000004200 */
[----:B------:R-:W-:Y:S01]  /*1fc40*/  FFMA.FTZ R204, R204, UR4, -R175 ;  /* 0x00000004cccc7c23 */ /* 0x000fe200080108af */
[--C-:B------:R-:W-:Y:S01]  /*1fc50*/  FFMA.FTZ R200, R200, UR4, -R173.reuse ;  /* 0x00000004c8c87c23 */ /* 0x100fe200080108ad */
[C---:B--2---:R-:W-:Y:S01]  /*1fc60*/  HMMA.16816.F32.BF16 R68, R4.reuse, R136, R68 ;  /* 0x000000880444723c */ /* 0x044fe20000041844 */
[--C-:B------:R-:W-:Y:S01]  /*1fc70*/  FFMA.FTZ R211, R178, UR4, -R173.reuse ;  /* 0x00000004b2d37c23 */ /* 0x100fe200080108ad */
[----:B------:R-:W-:Y:S01]  /*1fc80*/  MUFU.EX2 R187, R187 ;  /* 0x000000bb00bb7308 */ /* 0x000fe20000000800 */
[--C-:B------:R-:W-:Y:S01]  /*1fc90*/  FFMA.FTZ R202, R176, UR4, -R173.reuse ;  /* 0x00000004b0ca7c23 */ /* 0x100fe200080108ad */
[----:B------:R-:W-:Y:S01]  /*1fca0*/  FFMA.FTZ R213, R174, UR4, -R173 ;  /* 0x00000004aed57c23 */ /* 0x000fe200080108ad */
[----:B------:R-:W-:Y:S01]  /*1fcb0*/  FFMA.FTZ R188, R239, R3, R188 ;  /* 0x00000003efbc7223 */ /* 0x000fe200000100bc */
[----:B------:R-:W-:Y:S01]  /*1fcc0*/  FFMA.FTZ R237, R237, R0, R184 ;  /* 0x00000000eded7223 */ /* 0x000fe200000100b8 */
[----:B------:R-:W-:Y:S01]  /*1fcd0*/  LDSM.16.MT88.4 R176, [R197+0x3800] ;  /* 0x00380000c5b0783b */ /* 0x000fe20000004200 */
[----:B------:R-:W-:Y:S01]  /*1fce0*/  HMMA.16816.F32.BF16 R72, R4, R138, R72 ;  /* 0x0000008a0448723c */ /* 0x000fe20000041848 */
[----:B------:R-:W-:Y:S01]  /*1fcf0*/  FADD.FTZ R185, R185, R188 ;  /* 0x000000bcb9b97221 */ /* 0x000fe20000010000 */
[----:B------:R-:W2:Y:S01]  /*1fd00*/  MUFU.EX2 R194, R194 ;  /* 0x000000c200c27308 */ /* 0x000ea20000000800 */
[----:B------:R-:W2:Y:S01]  /*1fd10*/  LDSM.16.MT88.4 R136, [R193+0x4000] ;  /* 0x00400000c188783b */ /* 0x000ea20000004200 */
[----:B------:R-:W-:Y:S01]  /*1fd20*/  FADD.FTZ R182, R182, R237 ;  /* 0x000000edb6b67221 */ /* 0x000fe20000010000 */
[----:B------:R-:W-:Y:S01]  /*1fd30*/  FADD.FTZ R186, R186, R185 ;  /* 0x000000b9baba7221 */ /* 0x000fe20000010000 */
[----:B------:R-:W-:-:S02]  /*1fd40*/  PLOP3.LUT P0, PT, PT, PT, UP0, 0x80, 0x8 ;  /* 0x000000000008781c */ /* 0x000fc40003f0f008 */
[----:B---3--:R-:W-:Y:S01]  /*1fd50*/  HMMA.16816.F32.BF16 R84, R4, R140, R84 ;  /* 0x0000008c0454723c */ /* 0x008fe20000041854 */
[----:B------:R-:W-:Y:S01]  /*1fd60*/  FADD.FTZ R3, R181, R182 ;  /* 0x000000b6b5037221 */ /* 0x000fe20000010000 */
[----:B------:R-:W-:Y:S01]  /*1fd70*/  MUFU.EX2 R199, R199 ;  /* 0x000000c700c77308 */ /* 0x000fe20000000800 */
[----:B------:R-:W-:Y:S02]  /*1fd80*/  FADD.FTZ R183, R183, R186 ;  /* 0x000000bab7b77221 */ /* 0x000fe40000010000 */
[----:B------:R-:W-:-:S03]  /*1fd90*/  FADD.FTZ R3, R190, R3 ;  /* 0x00000003be037221 */ /* 0x000fc60000010000 */
[----:B------:R-:W-:Y:S01]  /*1fda0*/  HMMA.16816.F32.BF16 R88, R4, R142, R88 ;  /* 0x0000008e0458723c */ /* 0x000fe20000041858 */
[----:B------:R-:W3:Y:S01]  /*1fdb0*/  LDSM.16.MT88.4 R140, [R172+0x16000] ;  /* 0x01600000ac8c783b */ /* 0x000ee20000004200 */
[----:B------:R-:W3:Y:S01]  /*1fdc0*/  MUFU.EX2 R220, R220 ;  /* 0x000000dc00dc7308 */ /* 0x000ee20000000800 */
[----:B----4-:R-:W-:-:S04]  /*1fdd0*/  FADD.FTZ R0, R196, R3 ;  /* 0x00000003c4007221 */ /* 0x010fc80000010000 */
[----:B-----5:R-:W-:Y:S01]  /*1fde0*/  FADD.FTZ R0, R195, R0 ;  /* 0x00000000c3007221 */ /* 0x020fe20000010000 */
[C---:B------:R-:W-:Y:S02]  /*1fdf0*/  HMMA.16816.F32.BF16 R16, R4.reuse, R20, R16 ;  /* 0x000000140410723c */ /* 0x040fe40000041810 */
[----:B------:R-:W-:Y:S06]  /*1fe00*/  MUFU.EX2 R201, R201 ;  /* 0x000000c900c97308 */ /* 0x000fec0000000800 */
[C---:B------:R-:W-:Y:S01]  /*1fe10*/  HMMA.16816.F32.BF16 R20, R4.reuse, R22, R148 ;  /* 0x000000160414723c */ /* 0x040fe20000041894 */
[----:B------:R-:W-:Y:S01]  /*1fe20*/  LDSM.16.MT88.4 R148, [R172+0x10800] ;  /* 0x01080000ac94783b */ /* 0x000fe20000004200 */
[----:B------:R-:W-:Y:S06]  /*1fe30*/  MUFU.EX2 R216, R216 ;  /* 0x000000d800d87308 */ /* 0x000fec0000000800 */
[C---:B-1----:R-:W-:Y:S02]  /*1fe40*/  HMMA.16816.F32.BF16 R100, R4.reuse, R144, R100 ;  /* 0x000000900464723c */ /* 0x042fe40000041864 */
[----:B------:R-:W-:Y:S06]  /*1fe50*/  MUFU.EX2 R203, R203 ;  /* 0x000000cb00cb7308 */ /* 0x000fec0000000800 */
[C---:B--2---:R-:W-:Y:S02]  /*1fe60*/  HMMA.16816.F32.BF16 R92, R4.reuse, R136, R92 ;  /* 0x00000088045c723c */ /* 0x044fe4000004185c */
[----:B------:R-:W1:Y:S06]  /*1fe70*/  MUFU.EX2 R210, R210 ;  /* 0x000000d200d27308 */ /* 0x000e6c0000000800 */
[C---:B------:R-:W-:Y:S01]  /*1fe80*/  HMMA.16816.F32.BF16 R96, R4.reuse, R138, R96 ;  /* 0x0000008a0460723c */ /* 0x040fe20000041860 */
[----:B------:R-:W2:Y:S01]  /*1fe90*/  LDSM.16.MT88.4 R136, [R197+0x6000] ;  /* 0x00600000c588783b */ /* 0x000ea20000004200 */
[----:B------:R-:W-:Y:S06]  /*1fea0*/  MUFU.EX2 R205, R205 ;  /* 0x000000cd00cd7308 */ /* 0x000fec0000000800 */
[C---:B------:R-:W-:Y:S01]  /*1feb0*/  HMMA.16816.F32.BF16 R104, R4.reuse, R146, R104 ;  /* 0x000000920468723c */ /* 0x040fe20000041868 */
[----:B------:R-:W4:Y:S01]  /*1fec0*/  LDSM.16.MT88.4 R144, [R215+0x10800] ;  /* 0x01080000d790783b */ /* 0x000f220000004200 */
[----:B------:R-:W5:Y:S06]  /*1fed0*/  MUFU.EX2 R214, R214 ;  /* 0x000000d600d67308 */ /* 0x000f6c0000000800 */
[C---:B---3--:R-:W-:Y:S02]  /*1fee0*/  HMMA.16816.F32.BF16 R108, R4.reuse, R140, R108 ;  /* 0x0000008c046c723c */ /* 0x048fe4000004186c */
[----:B------:R-:W-:Y:S06]  /*1fef0*/  MUFU.EX2 R207, R207 ;  /* 0x000000cf00cf7308 */ /* 0x000fec0000000800 */
[C---:B------:R-:W-:Y:S01]  /*1ff00*/  HMMA.16816.F32.BF16 R112, R4.reuse, R142, R112 ;  /* 0x0000008e0470723c */ /* 0x040fe20000041870 */
[----:B------:R-:W3:Y:S01]  /*1ff10*/  LDSM.16.MT88.4 R140, [R197+0x800] ;  /* 0x00080000c58c783b */ /* 0x000ee20000004200 */
[----:B------:R-:W5:Y:S06]  /*1ff20*/  MUFU.EX2 R206, R206 ;  /* 0x000000ce00ce7308 */ /* 0x000f6c0000000800 */
[C---:B------:R-:W-:Y:S02]  /*1ff30*/  HMMA.16816.F32.BF16 R8, R4.reuse, R12, R8 ;  /* 0x0000000c0408723c */ /* 0x040fe40000041808 */
[----:B------:R-:W-:Y:S06]  /*1ff40*/  MUFU.EX2 R204, R204 ;  /* 0x000000cc00cc7308 */ /* 0x000fec0000000800 */
[C---:B------:R-:W-:Y:S01]  /*1ff50*/  HMMA.16816.F32.BF16 R12, R4.reuse, R14, R156 ;  /* 0x0000000e040c723c */ /* 0x040fe2000004189c */
[----:B------:R-:W-:Y:S01]  /*1ff60*/  LDSM.16.MT88.4 R156, [R193+0x2800] ;  /* 0x00280000c19c783b */ /* 0x000fe20000004200 */
[----:B------:R-:W-:Y:S06]  /*1ff70*/  MUFU.EX2 R209, R209 ;  /* 0x000000d100d17308 */ /* 0x000fec0000000800 */
[C---:B--2---:R-:W-:Y:S02]  /*1ff80*/  HMMA.16816.F32.BF16 R116, R4.reuse, R136, R116 ;  /* 0x000000880474723c */ /* 0x044fe40000041874 */
[----:B------:R-:W-:Y:S06]  /*1ff90*/  MUFU.EX2 R200, R200 ;  /* 0x000000c800c87308 */ /* 0x000fec0000000800 */
[C---:B------:R-:W-:Y:S01]  /*1ffa0*/  HMMA.16816.F32.BF16 R120, R4.reuse, R138, R120 ;  /* 0x0000008a0478723c */ /* 0x040fe20000041878 */
[----:B------:R-:W2:Y:S01]  /*1ffb0*/  LDSM.16.MT88.4 R136, [R193+0x800] ;  /* 0x00080000c188783b */ /* 0x000ea20000004200 */
[----:B------:R-:W5:Y:S06]  /*1ffc0*/  MUFU.EX2 R211, R211 ;  /* 0x000000d300d37308 */ /* 0x000f6c0000000800 */
[C---:B------:R-:W-:Y:S02]  /*1ffd0*/  HMMA.16816.F32.BF16 R124, R4.reuse, R152, R124 ;  /* 0x00000098047c723c */ /* 0x040fe4000004187c */
[----:B------:R-:W-:Y:S06]  /*1ffe0*/  MUFU.EX2 R202, R202 ;  /* 0x000000ca00ca7308 */ /* 0x000fec0000000800 */
[----:B------:R-:W-:Y:S01]  /*1fff0*/  HMMA.16816.F32.BF16 R4, R4, R154, R128 ;  /* 0x0000009a0404723c */ /* 0x000fe20000041880 */
[----:B------:R-:W-:Y:S01]  /*20000*/  F2FP.BF16.F32.PACK_AB R128, R191, R192 ;  /* 0x000000c0bf80723e */ /* 0x000fe200000010ff */
[----:B------:R-:W-:Y:S01]  /*20010*/  LDSM.16.MT88.4 R152, [R215+0x14800] ;  /* 0x01480000d798783b */ /* 0x000fe20000004200 */
[----:B------:R-:W-:Y:S01]  /*20020*/  F2FP.BF16.F32.PACK_AB R129, R195, R196 ;  /* 0x000000c4c381723e */ /* 0x000fe200000010ff */
[----:B------:R-:W5:Y:S01]  /*20030*/  MUFU.EX2 R213, R213 ;  /* 0x000000d500d57308 */ /* 0x000f620000000800 */
[----:B------:R-:W-:Y:S01]  /*20040*/  F2FP.BF16.F32.PACK_AB R130, R189, R198 ;  /* 0x000000c6bd82723e */ /* 0x000fe200000010ff */
[----:B------:R-:W-:Y:S01]  /*20050*/  FADD.FTZ R192, R192, R183 ;  /* 0x000000b7c0c07221 */ /* 0x000fe20000010000 */
[----:B------:R-:W-:Y:S01]  /*20060*/  F2FP.BF16.F32.PACK_AB R131, R194, R187 ;  /* 0x000000bbc283723e */ /* 0x000fe200000010ff */
[----:B------:R-:W-:-:S02]  /*20070*/  FADD.FTZ R187, R187, R0 ;  /* 0x00000000bbbb7221 */ /* 0x000fc40000010000 */
[----:B------:R-:W-:Y:S02]  /*20080*/  FADD.FTZ R191, R191, R192 ;  /* 0x000000c0bfbf7221 */ /* 0x000fe40000010000 */
[----:B------:R-:W-:Y:S02]  /*20090*/  FADD.FTZ R194, R194, R187 ;  /* 0x000000bbc2c27221 */ /* 0x000fe40000010000 */
[----:B----4-:R-:W-:Y:S01]  /*200a0*/  HMMA.16816.F32.BF16 R8, R128, R144, R8 ;  /* 0x000000908008723c */ /* 0x010fe20000041808 */
[----:B------:R-:W-:-:S04]  /*200b0*/  FADD.FTZ R198, R198, R191 ;  /* 0x000000bfc6c67221 */ /* 0x000fc80000010000 */
[----:B------:R-:W-:-:S03]  /*200c0*/  FADD.FTZ R198, R189, R198 ;  /* 0x000000c6bdc67221 */ /* 0x000fc60000010000 */
[C---:B------:R-:W-:Y:S01]  /*200d0*/  HMMA.16816.F32.BF16 R12, R128.reuse, R146, R12 ;  /* 0x00000092800c723c */ /* 0x040fe2000004180c */
[----:B------:R-:W4:Y:S07]  /*200e0*/  LDSM.16.MT88.4 R144, [R172+0x12800] ;  /* 0x01280000ac90783b */ /* 0x000f2e0000004200 */
[C---:B------:R-:W-:Y:S08]  /*200f0*/  HMMA.16816.F32.BF16 R16, R128.reuse, R148, R16 ;  /* 0x000000948010723c */ /* 0x040ff00000041810 */
[C---:B------:R-:W-:Y:S01]  /*20100*/  HMMA.16816.F32.BF16 R20, R128.reuse, R150, R20 ;  /* 0x000000968014723c */ /* 0x040fe20000041814 */
[----:B------:R-:W1:Y:S07]  /*20110*/  LDSM.16.MT88.4 R148, [R172+0x14800] ;  /* 0x01480000ac94783b */ /* 0x000e6e0000004200 */
[C---:B---3--:R-:W-:Y:S08]  /*20120*/  HMMA.16816.F32.BF16 R24, R128.reuse, R140, R24 ;  /* 0x0000008c8018723c */ /* 0x048ff00000041818 */
        /* <DEDUP_REMOVED lines=11> */
[C---:B-1----:R-:W-:Y:S08]  /*201e0*/  HMMA.16816.F32.BF16 R76, R128.reuse, R148, R76 ;  /* 0x00000094804c723c */ /* 0x042ff0000004184c */
[C---:B------:R-:W-:Y:S01]  /*201f0*/  HMMA.16816.F32.BF16 R80, R128.reuse, R150, R80 ;  /* 0x000000968050723c */ /* 0x040fe20000041850 */
[----:B------:R-:W-:Y:S07]  /*20200*/  LDSM.16.MT88.4 R148, [R193+0x6800] ;  /* 0x00680000c194783b */ /* 0x000fee0000004200 */
        /* <DEDUP_REMOVED lines=14> */
[C---:B----4-:R-:W-:Y:S08]  /*202f0*/  HMMA.16816.F32.BF16 R100, R128.reuse, R144, R100 ;  /* 0x000000908064723c */ /* 0x050ff00000041864 */
[C---:B------:R-:W-:Y:S01]  /*20300*/  HMMA.16816.F32.BF16 R104, R128.reuse, R146, R104 ;  /* 0x000000928068723c */ /* 0x040fe20000041868 */
[----:B------:R-:W2:Y:S07]  /*20310*/  LDSM.16.MT88.4 R144, [R172+0x11000] ;  /* 0x01100000ac90783b */ /* 0x000eae0000004200 */
[C---:B-----5:R-:W-:Y:S08]  /*20320*/  HMMA.16816.F32.BF16 R108, R128.reuse, R152, R108 ;  /* 0x00000098806c723c */ /* 0x060ff0000004186c */
        /* <DEDUP_REMOVED lines=125> */
.L_x_2527:
[----:B------:R-:W-:-:S12]  /*20b00*/  UIADD3 UR22, UPT, UPT, UR31, -0x1, URZ ;  /* 0xffffffff1f167890 */ /* 0x000fd8000fffe0ff */
.L_x_2533:
        /* <DEDUP_REMOVED lines=26> */
[----:B------:R-:W4:Y:S01]  /*20cb0*/  LDCU UR18, c[0x0][0x50c] ;  /* 0x0000a180ff1277ac */ /* 0x000f220008000800 */
        /* <DEDUP_REMOVED lines=10> */
[----:B------:R-:W1:Y:S01]  /*20d60*/  LDCU.64 UR14, c[0x0][0x3a8] ;  /* 0x00007500ff0e77ac */ /* 0x000e620008000a00 */
[----:B------:R-:W-:-:S02]  /*20d70*/  UIADD3 UR25, UPT, UPT, UR25, 0x40, URZ ;  /* 0x0000004019197890 */ /* 0x000fc4000fffe0ff */
[----:B--23--:R-:W-:-:S12]  /*20d80*/  ULEA UR6, UR6, UR16, 0x18 ;  /* 0x0000001006067291 */ /* 0x00cfd8000f8ec0ff */
.L_x_2538:
        /* <DEDUP_REMOVED lines=104> */
.L_x_2535:
[----:B------:R-:W-:Y:S01]  /*21410*/  @!PT LDS RZ, [RZ] ;  /* 0x00000000fffff984 */ /* 0x000fe20000000800 */
[----:B------:R-:W-:Y:S01]  /*21420*/  @!PT LDS RZ, [RZ] ;  /* 0x00000000fffff984 */ /* 0x000fe20000000800 */
[----:B------:R-:W-:Y:S01]  /*21430*/  @!PT LDS RZ, [RZ] ;  /* 0x00000000fffff984 */ /* 0x000fe20000000800 */
[----:B-1----:R-:W-:Y:S01]  /*21440*/  @!P6 LDGSTS.E.BYPASS.LTC128B.128 [R241+0x10000], desc[UR26][R228.64] ;  /* 0x10000000e4f1efae */ /* 0x002fe2000b981a1a */
[----:B------:R-:W-:Y:S01]  /*21450*/  USHF.L.U32 UR16, UR17, 0x5, URZ ;  /* 0x0000000511107899 */ /* 0x000fe200080006ff */
[----:B------:R-:W-:Y:S01]  /*21460*/  LEA R225, R225, UR6, 0x1 ;  /* 0x00000006e1e17c11 */ /* 0x000fe2000f8e08ff */
[----:B------:R-:W-:Y:S02]  /*21470*/  USHF.L.U64.HI UR17, UR17, 0x5, UR19 ;  /* 0x0000000511117899 */ /* 0x000fe40008010213 */
[----:B------:R-:W-:Y:S01]  /*21480*/  @P6 STS.128 [R241+0x10000], RZ ;  /* 0x010000fff1006388 */ /* 0x000fe20000000c00 */
[----:B------:R-:W-:Y:S01]  /*21490*/  MOV R217, 0x20 ;  /* 0x0000002000d97802 */ /* 0x000fe20000000f00 */
[----:B------:R-:W-:Y:S01]  /*214a0*/  UIADD3 UR24, UPT, UPT, UR24, -0x1, URZ ;  /* 0xffffffff18187890 */ /* 0x000fe2000fffe0ff */
[----:B------:R-:W-:Y:S02]  /*214b0*/  IADD3 R8, P0, PT, R228, UR16, RZ ;  /* 0x00000010e4087c10 */ /* 0x000fe4000ff1e0ff */
[----:B------:R-:W-:Y:S01]  /*214c0*/  @!PT LDS RZ, [RZ] ;  /* 0x00000000fffff984 */ /* 0x000fe20000000800 */
[----:B------:R-:W-:Y:S01]  /*214d0*/  @!PT LDS RZ, [RZ] ;  /* 0x00000000fffff984 */ /* 0x000fe20000000800 */
[----:B------:R-:W-:Y:S01]  /*214e0*/  @!PT LDS RZ, [RZ] ;  /* 0x00000000fffff984 */ /* 0x000fe20000000800 */
[----:B------:R-:W-:Y:S01]  /*214f0*/  @!P5 LDGSTS.E.BYPASS.LTC128B.128 [R241+0x12000], desc[UR26][R228.64+0x80] ;  /* 0x12000080e4f1dfae */ /* 0x000fe2000b981a1a */
[----:B------:R-:W-:Y:S01]  /*21500*/  IADD3 R219, PT, PT, R223, UR6, RZ ;  /* 0x00000006dfdb7c10 */ /* 0x000fe2000fffe0ff */
[----:B------:R-:W-:Y:S01]  /*21510*/  UISETP.GT.AND UP2, UPT, UR24, UR7, UPT ;  /* 0x000000071800728c */ /* 0x000fe2000bf44270 */
        /* <DEDUP_REMOVED lines=9> */
[----:B------:R-:W-:Y:S02]  /*215b0*/  IADD3 R4, P0, PT, R6, UR16, RZ ;  /* 0x0000001006047c10 */ /* 0x000fe4000ff1e0ff */
[----:B------:R-:W-:Y:S02]  /*215c0*/  @P4 STS.128 [R241+0x14000], RZ ;  /* 0x014000fff1004388 */ /* 0x000fe40000000c00 */
[----:B------:R-:W-:Y:S03]  /*215d0*/  IADD3.X R5, PT, PT, R7, UR17, RZ, P0, !PT ;  /* 0x0000001107057c10 */ /* 0x000fe600087fe4ff */
[----:B------:R-:W-:Y:S01]  /*215e0*/  @!PT LDS RZ, [RZ] ;  /* 0x00000000fffff984 */ /* 0x000fe20000000800 */
[----:B------:R-:W-:Y:S01]  /*215f0*/  @!PT LDS RZ, [RZ] ;  /* 0x00000000fffff984 */ /* 0x000fe20000000800 */
[----:B------:R-:W-:Y:S01]  /*21600*/  @!PT LDS RZ, [RZ] ;  /* 0x00000000fffff984 */ /* 0x000fe20000000800 */
[----:B------:R-:W-:Y:S01]  /*21610*/  @!P1 LDGSTS.E.BYPASS.LTC128B.128 [R241+0x16000], desc[UR26][R228.64+0x180] ;  /* 0x16000180e4f19fae */ /* 0x000fe2000b981a1a */
[----:B------:R-:W-:Y:S02]  /*21620*/  LOP3.LUT P0, RZ, R3, 0x2, RZ, 0xc0, !PT ;  /* 0x0000000203ff7812 */ /* 0x000fe4000780c0ff */
[----:B------:R-:W-:Y:S02]  /*21630*/  MOV R3, 0x40 ;  /* 0x0000004000037802 */ /* 0x000fe40000000f00 */
[----:B------:R-:W-:Y:S01]  /*21640*/  @P1 STS.128 [R241+0x16000], RZ ;  /* 0x016000fff1001388 */ /* 0x000fe20000000c00 */
[----:B------:R-:W-:Y:S02]  /*21650*/  SEL R216, R217, 0xffffffe0, !P0 ;  /* 0xffffffe0d9d87807 */ /* 0x000fe40004000000 */
[----:B------:R-:W-:Y:S02]  /*21660*/  SEL R184, R3, 0xffffffc0, !P3 ;  /* 0xffffffc003b87807 */ /* 0x000fe40005800000 */
[----:B------:R-:W-:Y:S01]  /*21670*/  @!PT LDS RZ, [RZ] ;  /* 0x00000000fffff984 */ /* 0x000fe20000000800 */
[----:B------:R-:W-:Y:S01]  /*21680*/  @!PT LDS RZ, [RZ] ;  /* 0x00000000fffff984 */ /* 0x000fe20000000800 */
[----:B------:R-:W-:Y:S01]  /*21690*/  @!PT LDS RZ, [RZ] ;  /* 0x00000000fffff984 */ /* 0x000fe20000000800 */
[----:B------:R-:W-:Y:S01]  /*216a0*/  @!P6 LDGSTS.E.BYPASS.LTC128B.128 [R241+0x10800], desc[UR26][R8.64] ;  /* 0x1080000008f1efae */ /* 0x000fe2000b981a1a */
[-C--:B------:R-:W-:Y:S02]  /*216b0*/  IADD3 R222, PT, PT, R225, R216.reuse, RZ ;  /* 0x000000d8e1de7210 */ /* 0x080fe40007ffe0ff */
[----:B------:R-:W-:Y:S02]  /*216c0*/  IADD3 R220, PT, PT, R219, R216, RZ ;  /* 0x000000d8dbdc7210 */ /* 0x000fe40007ffe0ff */
[----:B------:R-:W-:Y:S01]  /*216d0*/  @P6 STS.128 [R241+0x10800], RZ ;  /* 0x010800fff1006388 */ /* 0x000fe20000000c00 */
[-C--:B------:R-:W-:Y:S02]  /*216e0*/  IADD3 R221, PT, PT, R225, R184.reuse, RZ ;  /* 0x000000b8e1dd7210 */ /* 0x080fe40007ffe0ff */
[----:B------:R-:W-:Y:S02]  /*216f0*/  IADD3 R219, PT, PT, R219, R184, RZ ;  /* 0x000000b8dbdb7210 */ /* 0x000fe40007ffe0ff */
[----:B------:R-:W-:Y:S01]  /*21700*/  @!PT LDS RZ, [RZ] ;  /* 0x00000000fffff984 */ /* 0x000fe20000000800 */
[----:B------:R-:W-:Y:S01]  /*21710*/  @!PT LDS RZ, [RZ] ;  /* 0x00000000fffff984 */ /* 0x000fe20000000800 */
[----:B------:R-:W-:Y:S01]  /*21720*/  @!PT LDS RZ, [RZ] ;  /* 0x00000000fffff984 */ /* 0x000fe20000000800 */
[----:B------:R-:W-:Y:S01]  /*21730*/  @!P5 LDGSTS.E.BYPASS.LTC128B.128 [R241+0x12800], desc[UR26][R8.64+0x80] ;  /* 0x1280008008f1dfae */ /* 0x000fe2000b981a1a */
[C---:B------:R-:W-:Y:S02]  /*21740*/  IADD3 R218, PT, PT, R216.reuse, R221, RZ ;  /* 0x000000ddd8da7210 */ /* 0x040fe40007ffe0ff */
[----:B------:R-:W-:Y:S02]  /*21750*/  IADD3 R3, PT, PT, R216, R219, RZ ;  /* 0x000000dbd8037210 */ /* 0x000fe40007ffe0ff */
        /* <DEDUP_REMOVED lines=269> */
[----:B------:R-:W4:Y:S10]  /*22830*/  MUFU.TANH R172, R10 ;  /* 0x0000000a00ac7308 */ /* 0x000f340000002400 */
[----:B------:R5:W2:Y:S10]  /*22840*/  MUFU.TANH R173, R11 ;  /* 0x0000000b00ad7308 */ /* 0x000ab40000002400 */
[----:B------:R-:W2:Y:S01]  /*22850*/  MUFU.TANH R169, R169 ;  /* 0x000000a900a97308 */ /* 0x000ea20000002400 */
[C---:B-1----:R-:W-:Y:S09]  /*22860*/  HMMA.16816.F32.BF16 R20, R188.reuse, R4, R20 ;  /* 0x00000004bc14723c */ /* 0x042ff20000041814 */
[----:B------:R-:W1:Y:S01]  /*22870*/  MUFU.TANH R170, R170 ;  /* 0x000000aa00aa7308 */ /* 0x000e620000002400 */
[----:B-----5:R5:W3:Y:S01]  /*22880*/  LDSM.16.M88.4 R8, [R3+0xf800] ;  /* 0x00f800000308783b */ /* 0x020ae20000000200 */
[----:B------:R-:W-:Y:S08]  /*22890*/  DEPBAR.LE SB0, 0x0 ;  /* 0x000080000000791a */ /* 0x000ff00000000000 */
[----:B------:R-:W1:Y:S01]  /*228a0*/  MUFU.TANH R171, R171 ;  /* 0x000000ab00ab7308 */ /* 0x000e620000002400 */
[----:B------:R-:W-:Y:S01]  /*228b0*/  BAR.SYNC.DEFER_BLOCKING 0x0 ;  /* 0x0000000000007b1d */ /* 0x000fe20000010000 */
[C---:B------:R-:W-:Y:S05]  /*228c0*/  HMMA.16816.F32.BF16 R24, R188.reuse, R6, R24 ;  /* 0x00000006bc18723c */ /* 0x040fea0000041818 */
[----:B------:R-:W-:Y:S03]  /*228d0*/  FMUL.FTZ R4, R16, UR18 ;  /* 0x0000001210047c20 */ /* 0x000fe60008410000 */
[----:B------:R-:W1:Y:S01]  /*228e0*/  MUFU.TANH R164, R174 ;  /* 0x000000ae00a47308 */ /* 0x000e620000002400 */
[----:B------:R-:W-:Y:S01]  /*228f0*/  FMUL.FTZ R5, R17, UR18 ;  /* 0x0000001211057c20 */ /* 0x000fe20008410000 */
[----:B------:R-:W-:Y:S01]  /*22900*/  FMUL.FTZ R16, R18, UR18 ;  /* 0x0000001212107c20 */ /* 0x000fe20008410000 */
[----:B------:R-:W-:Y:S01]  /*22910*/  FMUL.FTZ R17, R19, UR18 ;  /* 0x0000001213117c20 */ /* 0x000fe20008410000 */
[----:B------:R-:W-:Y:S01]  /*22920*/  FMUL.FTZ R6, R23, UR18 ;  /* 0x0000001217067c20 */ /* 0x000fe20008410000 */
[----:B------:R-:W-:Y:S01]  /*22930*/  FMUL.FTZ R20, R20, UR18 ;  /* 0x0000001214147c20 */ /* 0x000fe20008410000 */
[----:B------:R-:W-:Y:S04]  /*22940*/  FMUL.FTZ R22, R22, UR18 ;  /* 0x0000001216167c20 */ /* 0x000fe80008410000 */
[----:B------:R-:W1:Y:S01]  /*22950*/  MUFU.TANH R12, R175 ;  /* 0x000000af000c7308 */ /* 0x000e620000002400 */
[----:B-----5:R-:W-:Y:S01]  /*22960*/  FMUL.FTZ R3, R21, UR18 ;  /* 0x0000001215037c20 */ /* 0x020fe20008410000 */
[----:B------:R-:W-:Y:S01]  /*22970*/  FMUL.FTZ R7, R24, UR18 ;  /* 0x0000001218077c20 */ /* 0x000fe20008410000 */
[----:B------:R-:W-:Y:S07]  /*22980*/  FMUL.FTZ R18, R27, UR18 ;  /* 0x000000121b127c20 */ /* 0x000fee0008410000 */
[----:B------:R-:W1:Y:S10]  /*22990*/  MUFU.TANH R13, R13 ;  /* 0x0000000d000d7308 */ /* 0x000e740000002400 */
[----:B------:R-:W1:Y:S01]  /*229a0*/  MUFU.TANH R14, R14 ;  /* 0x0000000e000e7308 */ /* 0x000e620000002400 */
[C---:B---3--:R-:W-:Y:S03]  /*229b0*/  HMMA.16816.F32.BF16 R28, R188.reuse, R8, R28 ;  /* 0x00000008bc1c723c */ /* 0x048fe6000004181c */
[----:B------:R-:W-:Y:S01]  /*229c0*/  FMUL.FTZ R8, R25, UR18 ;  /* 0x0000001219087c20 */ /* 0x000fe20008410000 */
[----:B------:R-:W-:Y:S05]  /*229d0*/  FMUL.FTZ R9, R26, UR18 ;  /* 0x000000121a097c20 */ /* 0x000fea0008410000 */
[----:B------:R-:W3:Y:S01]  /*229e0*/  MUFU.TANH R15, R15 ;  /* 0x0000000f000f7308 */ /* 0x000ee20000002400 */
        /* <DEDUP_REMOVED lines=9> */
[----:B------:R-:W-:Y:S07]  /*22a80*/  FMUL.FTZ R34, R34, UR18 ;  /* 0x0000001222227c20 */ /* 0x000fee0008410000 */
[----:B------:R-:W1:Y:S10]  /*22a90*/  MUFU.TANH R5, R5 ;  /* 0x0000000500057308 */ /* 0x000e740000002400 */
[----:B------:R-:W1:Y:S01]  /*22aa0*/  MUFU.TANH R16, R16 ;  /* 0x0000001000107308 */ /* 0x000e620000002400 */
[----:B-----5:R-:W-:Y:S09]  /*22ab0*/  FMUL.FTZ R29, R35, UR18 ;  /* 0x00000012231d7c20 */ /* 0x020ff20008410000 */
[----:B------:R-:W1:Y:S10]  /*22ac0*/  MUFU.TANH R17, R17 ;  /* 0x0000001100117308 */ /* 0x000e740000002400 */
[----:B------:R1:W1:Y:S10]  /*22ad0*/  MUFU.TANH R207, R20 ;  /* 0x0000001400cf7308 */ /* 0x0002740000002400 */
[----:B------:R-:W1:Y:S10]  /*22ae0*/  MUFU.TANH R3, R3 ;  /* 0x0000000300037308 */ /* 0x000e740000002400 */
[----:B------:R1:W1:Y:S10]  /*22af0*/  MUFU.TANH R208, R22 ;  /* 0x0000001600d07308 */ /* 0x0002740000002400 */
[----:B------:R-:W1:Y:S10]  /*22b00*/  MUFU.TANH R6, R6 ;  /* 0x0000000600067308 */ /* 0x000e740000002400 */
[----:B------:R-:W1:Y:S10]  /*22b10*/  MUFU.TANH R7, R7 ;  /* 0x0000000700077308 */ /* 0x000e740000002400 */
[----:B------:R-:W1:Y:S10]  /*22b20*/  MUFU.TANH R8, R8 ;  /* 0x0000000800087308 */ /* 0x000e740000002400 */
[----:B------:R-:W1:Y:S10]  /*22b30*/  MUFU.TANH R9, R9 ;  /* 0x0000000900097308 */ /* 0x000e740000002400 */
[----:B------:R-:W1:Y:S10]  /*22b40*/  MUFU.TANH R18, R18 ;  /* 0x0000001200127308 */ /* 0x000e740000002400 */
[----:B------:R-:W1:Y:S10]  /*22b50*/  MUFU.TANH R19, R19 ;  /* 0x0000001300137308 */ /* 0x000e740000002400 */
[----:B------:R1:W1:Y:S10]  /*22b60*/  MUFU.TANH R192, R30 ;  /* 0x0000001e00c07308 */ /* 0x0002740000002400 */
[----:B------:R1:W1:Y:S10]  /*22b70*/  MUFU.TANH R190, R31 ;  /* 0x0000001f00be7308 */ /* 0x0002740000002400 */
[----:B------:R-:W1:Y:S10]  /*22b80*/  MUFU.TANH R179, R179 ;  /* 0x000000b300b37308 */ /* 0x000e740000002400 */
[----:B------:R1:W1:Y:S10]  /*22b90*/  MUFU.TANH R178, R33 ;  /* 0x0000002100b27308 */ /* 0x0002740000002400 */
[----:B------:R1:W1:Y:S10]  /*22ba0*/  MUFU.TANH R166, R34 ;  /* 0x0000002200a67308 */ /* 0x0002740000002400 */
[----:B------:R-:W1:Y:S01]  /*22bb0*/  MUFU.TANH R29, R29 ;  /* 0x0000001d001d7308 */ /* 0x000e620000002400 */
[----:B--234-:R-:W-:Y:S05]  /*22bc0*/  BRA.U !UP2, `(.L_x_2536) ;  /* 0x000000090abc7547 */ /* 0x01cfea000b800000 */
[----:B------:R-:W-:Y:S01]  /*22bd0*/  UPLOP3.LUT UP1, UPT, UPT, UPT, UP0, 0x80, 0x8 ;  /* 0x000000000008789c */ /* 0x000fe20003f2f000 */
[----:B------:R-:W-:Y:S05]  /*22be0*/  P2R R11, PR, RZ, 0x2 ;  /* 0x00000002ff0b7803 */ /* 0x000fea0000000000 */
[----:B------:R-:W-:Y:S05]  /*22bf0*/  PLOP3.LUT P0, PT, PT, PT, UP1, 0x80, 0x8 ;  /* 0x000000000008781c */ /* 0x000fea0003f0f018 */
[----:B------:R-:W2:Y:S01]  /*22c00*/  @!UP1 LDCU UR17, c[0x0][0x3b8] ;  /* 0x00007700ff1197ac */ /* 0x000ea20008000800 */
[----:B------:R-:W-:Y:S02]  /*22c10*/  @!UP1 UMOV UR23, URZ ;  /* 0x000000ff00179c82 */ /* 0x000fe40008000000 */
[----:B------:R-:W-:Y:S02]  /*22c20*/  @!UP1 UIADD3 UR23, UP2, UPT, URZ, -UR23, URZ ;  /* 0x80000017ff179290 */ /* 0x000fe4000ff5e0ff */
[----:B--2---:R-:W-:Y:S04]  /*22c30*/  @!UP1 USHF.L.U32 UR16, UR17, 0x6, URZ ;  /* 0x0000000611109899 */ /* 0x004fe800080006ff */
        /* <DEDUP_REMOVED lines=10> */
[----:B-1----:R-:W1:Y:S01]  /*22ce0*/  LDC R20, c[0x0][0x4f0] ;  /* 0x00013c00ff147b82 */ /* 0x002e620000000800 */
        /* <DEDUP_REMOVED lines=11> */
[----:B------:R-:W-:Y:S05]  /*22da0*/  MOV R10, RZ ;  /* 0x000000ff000a7202 */ /* 0x000fea0000000f00 */
[----:B------:R-:W-:Y:S04]  /*22db0*/  IMAD.HI.U32 R11, R11, R23, R10 ;  /* 0x000000170b0b7227 */ /* 0x000fe800078e000a */
[----:B------:R-:W-:Y:S02]  /*22dc0*/  IMAD.U32 R10, RZ, RZ, UR16 ;  /* 0x00000010ff0a7e24 */ /* 0x000fe4000f8e00ff */
[----:B------:R-:W-:Y:S03]  /*22dd0*/  IMAD.HI.U32 R23, R11, R24, RZ ;  /* 0x000000180b177227 */ /* 0x000fe600078e00ff */
[----:B------:R-:W-:Y:S01]  /*22de0*/  IABS R10, R10 ;  /* 0x0000000a000a7213 */ /* 0x000fe20000000000 */
        /* <DEDUP_REMOVED lines=17> */
[----:B------:R-:W-:Y:S01]  /*22f00*/  UMOV UR17, UR8 ;  /* 0x0000000800117c82 */ /* 0x000fe20008000000 */
[----:B------:R-:W-:Y:S09]  /*22f10*/  LOP3.LUT R21, RZ, R20, RZ, 0x33, !PT ;  /* 0x00000014ff157212 */ /* 0x000ff200078e33ff */
[----:B------:R-:W-:Y:S02]  /*22f20*/  @P0 IADD3 R22, PT, PT, R22, 0x1, RZ ;  /* 0x0000000116160810 */ /* 0x000fe40007ffe0ff */
[----:B------:R-:W-:Y:S02]  /*22f30*/  ISETP.GE.AND P0, PT, R10, RZ, PT ;  /* 0x000000ff0a00720c */ /* 0x000fe40003f06270 */
[----:B------:R-:W-:Y:S11]  /*22f40*/  LOP3.LUT R10, R20, UR16, RZ, 0x3c, !PT ;  /* 0x00000010140a7c12 */ /* 0x000ff6000f8e3cff */
[----:B------:R-:W-:Y:S01]  /*22f50*/  @!P0 IMAD.MOV R23, RZ, RZ, -R23 ;  /* 0x000000ffff178224 */ /* 0x000fe200078e0a17 */
[----:B------:R-:W-:Y:S11]  /*22f60*/  ISETP.GE.AND P0, PT, R10, RZ, PT ;  /* 0x000000ff0a00720c */ /* 0x000ff60003f06270 */
[----:B------:R-:W-:Y:S02]  /*22f70*/  @!UPT UIADD3 URZ, UPT, UPT, URZ, URZ, URZ ;  /* 0x000000fffffff290 */ /* 0x000fe4000fffe0ff */
[----:B------:R-:W-:Y:S01]  /*22f80*/  @!P0 IMAD.MOV R22, RZ, RZ, -R22 ;  /* 0x000000ffff168224 */ /* 0x000fe200078e0a16 */
[----:B------:R-:W-:Y:S04]  /*22f90*/  ISETP.NE.AND P0, PT, R20, RZ, PT ;  /* 0x000000ff1400720c */ /* 0x000fe80003f05270 */
[C---:B------:R-:W-:Y:S02]  /*22fa0*/  SEL R23, R21.reuse, R23, !P0 ;  /* 0x0000001715177207 */ /* 0x040fe40004000000 */
[----:B------:R-:W-:Y:S02]  /*22fb0*/  SEL R21, R21, R22, !P0 ;  /* 0x0000001615157207 */ /* 0x000fe40004000000 */
[CC--:B------:R-:W-:Y:S04]  /*22fc0*/  LEA R26, P0, R23.reuse, R230.reuse, 0x2 ;  /* 0x000000e6171a7211 */ /* 0x0c0fe800078010ff */
[----:B------:R-:W-:Y:S02]  /*22fd0*/  LEA.HI.X.SX32 R27, R23, R231, 0x2, P0 ;  /* 0x000000e7171b7211 */ /* 0x000fe400000f16ff */
[C---:B------:R-:W-:Y:S02]  /*22fe0*/  LEA R24, P0, R21.reuse, R230, 0x2 ;  /* 0x000000e615187211 */ /* 0x040fe400078010ff */
[C---:B------:R-:W-:Y:S01]  /*22ff0*/  IADD3 R23, PT, PT, R21.reuse, -R23, RZ ;  /* 0x8000001715177210 */ /* 0x040fe20007ffe0ff */
[----:B------:R-:W2:Y:S01]  /*23000*/  LDG.E R11, desc[UR26][R26.64] ;  /* 0x0000001a1a0b7981 */ /* 0x000ea2000c1e1900 */
[----:B------:R-:W-:Y:S03]  /*23010*/  LEA.HI.X.SX32 R25, R21, R231, 0x2, P0 ;  /* 0x000000e715197211 */ /* 0x000fe600000f16ff */
[----:B------:R-:W-:Y:S02]  /*23020*/  IMAD R23, R23, R20, -0x40 ;  /* 0xffffffc017177424 */ /* 0x000fe400078e0214 */
[----:B------:R-:W2:Y:S03]  /*23030*/  LDG.E R10, desc[UR26][R24.64] ;  /* 0x0000001a180a7981 */ /* 0x000ea6000c1e1900 */
[----:B------:R-:W-:Y:S05]  /*23040*/  SHF.R.S32.HI R20, RZ, 0x1f, R23 ;  /* 0x0000001fff147819 */ /* 0x000fea0000011417 */
[----:B------:R-:W-:Y:S04]  /*23050*/  IMAD R20, R20, UR17, RZ ;  /* 0x0000001114147c24 */ /* 0x000fe8000f8e02ff */
[C---:B------:R-:W-:Y:S02]  /*23060*/  IMAD R20, R23.reuse, UR9, R20 ;  /* 0x0000000917147c24 */ /* 0x040fe4000f8e0214 */
[----:B------:R-:W-:Y:S04]  /*23070*/  IMAD.WIDE.U32 R22, R23, UR17, RZ ;  /* 0x0000001117167c25 */ /* 0x000fe8000f8e00ff */
[----:B------:R-:W-:Y:S02]  /*23080*/  IMAD.IADD R23, R23, 0x1, R20 ;  /* 0x0000000117177824 */ /* 0x000fe400078e0214 */
[----:B--2---:R-:W-:Y:S04]  /*23090*/  IMAD.IADD R11, R11, 0x1, -R10 ;  /* 0x000000010b0b7824 */ /* 0x004fe800078e0a0a */
[C---:B------:R-:W-:Y:S01]  /*230a0*/  IMAD.WIDE.U32 R22, R11.reuse, UR12, R22 ;  /* 0x0000000c0b167c25 */ /* 0x040fe2000f8e0016 */
[----:B------:R-:W-:Y:S02]  /*230b0*/  SHF.R.S32.HI R10, RZ, 0x1f, R11 ;  /* 0x0000001fff0a7819 */ /* 0x000fe4000001140b */
[----:B------:R-:W-:Y:S03]  /*230c0*/  LEA R226, P0, R22, R226, 0x1 ;  /* 0x000000e216e27211 */ /* 0x000fe600078008ff */
[----:B------:R-:W-:Y:S04]  /*230d0*/  IMAD R10, R10, UR12, RZ ;  /* 0x0000000c0a0a7c24 */ /* 0x000fe8000f8e02ff */
[----:B------:R-:W-:Y:S05]  /*230e0*/  IMAD R10, R11, UR13, R10 ;  /* 0x0000000d0b0a7c24 */ /* 0x000fea000f8e020a */
[----:B------:R-:W-:Y:S04]  /*230f0*/  IADD3 R10, PT, PT, R23, R10, RZ ;  /* 0x0000000a170a7210 */ /* 0x000fe80007ffe0ff */
[----:B------:R-:W-:Y:S07]  /*23100*/  LEA.HI.X R227, R22, R227, R10, 0x1, P0 ;  /* 0x000000e316e37211 */ /* 0x000fee00000f0c0a */
.L_x_2537:
        /* <DEDUP_REMOVED lines=16> */
[----:B-1----:R-:W-:Y:S01]  /*23210*/  IADD3 R22, P0, PT, R24, UR16, RZ ;  /* 0x0000001018167c10 */ /* 0x002fe2000ff1e0ff */
        /* <DEDUP_REMOVED lines=74> */
.L_x_2536:
[C---:B--2---:R-:W-:Y:S01]  /*236c0*/  IADD3 R11, PT, PT, R236.reuse, -0x1f, RZ ;  /* 0xffffffe1ec0b7810 */ /* 0x044fe20007ffe0ff */
[----:B------:R-:W-:Y:S01]  /*236d0*/  UISETP.GT.AND UP2, UPT, UR24, UR7, UPT ;  /* 0x000000071800728c */ /* 0x000fe2000bf44270 */
[C---:B------:R-:W-:Y:S01]  /*236e0*/  IADD3 R25, PT, PT, R236.reuse, -0x17, RZ ;  /* 0xffffffe9ec197810 */ /* 0x040fe20007ffe0ff */
[----:B------:R-:W-:Y:S01]  /*236f0*/  UIADD3 UR25, UPT, UPT, UR25, -0x40, URZ ;  /* 0xffffffc019197890 */ /* 0x000fe2000fffe0ff */
[C---:B------:R-:W-:Y:S02]  /*23700*/  ISETP.GT.AND P5, PT, R233.reuse, R11, PT ;  /* 0x0000000be900720c */ /* 0x040fe40003fa4270 */
[C---:B------:R-:W-:Y:S02]  /*23710*/  IADD3 R10, PT, PT, R236.reuse, -0x20, RZ ;  /* 0xffffffe0ec0a7810 */ /* 0x040fe40007ffe0ff */
[----:B------:R-:W-:Y:S02]  /*23720*/  ISETP.GT.AND P1, PT, R233, R236, PT ;  /* 0x000000ece900720c */ /* 0x000fe40003f24270 */
[----:B------:R-:W-:Y:S02]  /*23730*/  FSEL R169, R169, -INF , !P5 ;  /* 0xff800000a9a97808 */ /* 0x000fe40006800000 */
[C---:B------:R-:W-:Y:S02]  /*23740*/  ISETP.GT.AND P5, PT, R233.reuse, R25, PT ;  /* 0x00000019e900720c */ /* 0x040fe40003fa4270 */
[----:B------:R-:W-:Y:S02]  /*23750*/  ISETP.GT.AND P4, PT, R233, R10, PT ;  /* 0x0000000ae900720c */ /* 0x000fe40003f84270 */
[----:B------:R-:W-:Y:S02]  /*23760*/  ISETP.GT.AND P6, PT, R235, R236, PT ;  /* 0x000000eceb00720c */ /* 0x000fe40003fc4270 */
[----:B-1----:R-:W-:Y:S02]  /*23770*/  FSEL R207, R207, -INF , !P1 ;  /* 0xff800000cfcf7808 */ /* 0x002fe40004800000 */
[----:B------:R-:W-:Y:S02]  /*23780*/  ISETP.GT.AND P1, PT, R235, R10, PT ;  /* 0x0000000aeb00720c */ /* 0x000fe40003f24270 */
[----:B------:R-:W-:Y:S02]  /*23790*/  IADD3 R24, PT, PT, R236, -0x10, RZ ;  /* 0xfffffff0ec187810 */ /* 0x000fe40007ffe0ff */
[----:B------:R-:W-:Y:S02]  /*237a0*/  FSEL R28, R165, -INF , !P5 ;  /* 0xff800000a51c7808 */ /* 0x000fe40006800000 */
[----:B------:R-:W-:Y:S02]  /*237b0*/  FSEL R168, R168, -INF , !P4 ;  /* 0xff800000a8a87808 */ /* 0x000fe40006000000 */
[----:B------:R-:W-:Y:S02]  /*237c0*/  FSEL R208, R208, -INF , !P6 ;  /* 0xff800000d0d07808 */ /* 0x000fe40007000000 */
[C---:B------:R-:W-:Y:S02]  /*237d0*/  ISETP.GE.AND P4, PT, R10.reuse, R224, PT ;  /* 0x000000e00a00720c */ /* 0x040fe40003f86270 */
[----:B------:R-:W-:Y:S02]  /*237e0*/  ISETP.GE.AND P6, PT, R10, R232, PT ;  /* 0x000000e80a00720c */ /* 0x000fe40003fc6270 */
[----:B------:R-:W-:Y:S02]  /*237f0*/  ISETP.GT.AND P5, PT, R235, R11, PT ;  /* 0x0000000beb00720c */ /* 0x000fe40003fa4270 */
[----:B------:R-:W-:Y:S02]  /*23800*/  FSEL R170, R170, -INF , !P1 ;  /* 0xff800000aaaa7808 */ /* 0x000fe40004800000 */
[C---:B------:R-:W-:Y:S02]  /*23810*/  IADD3 R10, PT, PT, R236.reuse, -0xf, RZ ;  /* 0xfffffff1ec0a7810 */ /* 0x040fe40007ffe0ff */
[----:B------:R-:W-:Y:S02]  /*23820*/  ISETP.GT.AND P1, PT, R233, R24, PT ;  /* 0x00000018e900720c */ /* 0x000fe40003f24270 */
[----:B------:R-:W-:Y:S02]  /*23830*/  IADD3 R26, PT, PT, R236, -0x18, RZ ;  /* 0xffffffe8ec1a7810 */ /* 0x000fe40007ffe0ff */
[----:B------:R-:W-:Y:S02]  /*23840*/  FSEL R171, R171, -INF , !P5 ;  /* 0xff800000abab7808 */ /* 0x000fe40006800000 */
[----:B------:R-:W-:Y:S02]  /*23850*/  ISETP.GT.AND P5, PT, R233, R10, PT ;  /* 0x0000000ae900720c */ /* 0x000fe40003fa4270 */
[----:B------:R-:W-:Y:S02]  /*23860*/  FSEL R195, R12, -INF , !P1 ;  /* 0xff8000000cc37808 */ /* 0x000fe40004800000 */
[----:B------:R-:W-:Y:S02]  /*23870*/  ISETP.GT.AND P1, PT, R235, R26, PT ;  /* 0x0000001aeb00720c */ /* 0x000fe40003f24270 */
[C---:B------:R-:W-:Y:S02]  /*23880*/  IADD3 R20, PT, PT, R236.reuse, -0x8, RZ ;  /* 0xfffffff8ec147810 */ /* 0x040fe40007ffe0ff */
[----:B------:R-:W-:Y:S02]  /*23890*/  FSEL R193, R13, -INF , !P5 ;  /* 0xff8000000dc17808 */ /* 0x000fe40006800000 */
[----:B------:R-:W-:Y:S02]  /*238a0*/  ISETP.GT.AND P5, PT, R235, R25, PT ;  /* 0x00000019eb00720c */ /* 0x000fe40003fa4270 */
[----:B------:R-:W-:Y:S02]  /*238b0*/  IADD3 R23, PT, PT, R236, -0x7, RZ ;  /* 0xfffffff9ec177810 */ /* 0x000fe40007ffe0ff */
[----:B------:R-:W-:Y:S02]  /*238c0*/  FSEL R172, R172, -INF , !P1 ;  /* 0xff800000acac7808 */ /* 0x000fe40004800000 */
[----:B------:R-:W-:Y:S02]  /*238d0*/  ISETP.GT.AND P1, PT, R233, R20, PT ;  /* 0x00000014e900720c */ /* 0x000fe40003f24270 */
[----:B------:R-:W-:Y:S02]  /*238e0*/  FSEL R173, R173, -INF , !P5 ;  /* 0xff800000adad7808 */ /* 0x000fe40006800000 */
[-C--:B------:R-:W-:Y:S02]  /*238f0*/  ISETP.GT.AND P5, PT, R233, R23.reuse, PT ;  /* 0x00000017e900720c */ /* 0x080fe40003fa4270 */
[----:B------:R-:W-:Y:S02]  /*23900*/  FSEL R175, R4, -INF , !P1 ;  /* 0xff80000004af7808 */ /* 0x000fe40004800000 */
[----:B------:R-:W-:Y:S02]  /*23910*/  ISETP.GT.AND P1, PT, R235, R24, PT ;  /* 0x00000018eb00720c */ /* 0x000fe40003f24270 */
[----:B------:R-:W-:Y:S02]  /*23920*/  IADD3 R22, PT, PT, R236, 0x1, RZ ;  /* 0x00000001ec167810 */ /* 0x000fe40007ffe0ff */
[----:B------:R-:W-:Y:S02]  /*23930*/  FSEL R27, R5, -INF , !P5 ;  /* 0xff800000051b7808 */ /* 0x000fe40006800000 */
[----:B------:R-:W-:Y:S02]  /*23940*/  ISETP.GT.AND P5, PT, R235, R10, PT ;  /* 0x0000000aeb00720c */ /* 0x000fe40003fa4270 */
[----:B------:R-:W-:Y:S02]  /*23950*/  FSEL R198, R14, -INF , !P1 ;  /* 0xff8000000ec67808 */ /* 0x000fe40004800000 */
[----:B------:R-:W-:Y:S02]  /*23960*/  ISETP.GT.AND P1, PT, R233, R22, PT ;  /* 0x00000016e900720c */ /* 0x000fe40003f24270 */
[----:B------:R-:W-:Y:S02]  /*23970*/  FSEL R196, R15, -INF , !P5 ;  /* 0xff8000000fc47808 */ /* 0x000fe40006800000 */
[----:B------:R-:W-:Y:S02]  /*23980*/  ISETP.GT.AND P5, PT, R235, R20, PT ;  /* 0x00000014eb00720c */ /* 0x000fe40003fa4270 */
[C---:B------:R-:W-:Y:S02]  /*23990*/  IADD3 R21, PT, PT, R236.reuse, 0x8, RZ ;  /* 0x00000008ec157810 */ /* 0x040fe40007ffe0ff */
[----:B------:R-:W-:Y:S02]  /*239a0*/  FSEL R205, R3, -INF , !P1 ;  /* 0xff80000003cd7808 */ /* 0x000fe40004800000 */
[----:B------:R-:W-:Y:S02]  /*239b0*/  ISETP.GT.AND P1, PT, R235, R23, PT ;  /* 0x00000017eb00720c */ /* 0x000fe40003f24270 */
[----:B------:R-:W-:Y:S02]  /*239c0*/  IADD3 R15, PT, PT, R236, 0x9, RZ ;  /* 0x00000009ec0f7810 */ /* 0x000fe40007ffe0ff */
        /* <DEDUP_REMOVED lines=9> */
[C---:B------:R-:W-:Y:S02]  /*23a60*/  ISETP.GT.AND P1, PT, R233.reuse, R13, PT ;  /* 0x0000000de900720c */ /* 0x040fe40003f24270 */
[----:B------:R-:W-:Y:S02]  /*23a70*/  FSEL R206, R6, -INF , !P5 ;  /* 0xff80000006ce7808 */ /* 0x000fe40006800000 */
[C---:B------:R-:W-:Y:S02]  /*23a80*/  ISETP.GT.AND P0, PT, R233.reuse, R26, PT ;  /* 0x0000001ae900720c */ /* 0x040fe40003f04270 */
[----:B------:R-:W-:Y:S02]  /*23a90*/  ISETP.GT.AND P5, PT, R233, R4, PT ;  /* 0x00000004e900720c */ /* 0x000fe40003fa4270 */
[----:B------:R-:W-:Y:S02]  /*23aa0*/  FSEL R19, R19, -INF , !P1 ;  /* 0xff80000013137808 */ /* 0x000fe40004800000 */
[----:B------:R-:W-:Y:S02]  /*23ab0*/  ISETP.GT.AND P1, PT, R235, R21, PT ;  /* 0x00000015eb00720c */ /* 0x000fe40003f24270 */
[----:B------:R-:W-:Y:S02]  /*23ac0*/  IADD3 R6, PT, PT, R236, 0x19, RZ ;  /* 0x00000019ec067810 */ /* 0x000fe40007ffe0ff */
[----:B------:R-:W-:Y:S02]  /*23ad0*/  FSEL R164, R164, -INF , !P0 ;  /* 0xff800000a4a47808 */ /* 0x000fe40004000000 */
[----:B------:R-:W-:Y:S02]  /*23ae0*/  FSEL R189, R189, -INF , !P5 ;  /* 0xff800000bdbd7808 */ /* 0x000fe40006800000 */
[----:B------:R-:W-:Y:S02]  /*23af0*/  ISETP.GT.AND P5, PT, R235, R15, PT ;  /* 0x0000000feb00720c */ /* 0x000fe40003fa4270 */
[C---:B------:R-:W-:Y:S02]  /*23b00*/  ISETP.GE.AND P0, PT, R236.reuse, R232, PT ;  /* 0x000000e8ec00720c */ /* 0x040fe40003f06270 */
[----:B------:R-:W-:Y:S02]  /*23b10*/  IADD3 R3, PT, PT, R236, 0x18, RZ ;  /* 0x00000018ec037810 */ /* 0x000fe40007ffe0ff */
        /* <DEDUP_REMOVED lines=10> */
[C---:B------:R-:W-:Y:S02]  /*23bc0*/  ISETP.GT.AND P0, PT, R235.reuse, R6, PT ;  /* 0x00000006eb00720c */ /* 0x040fe40003f04270 */
[C---:B------:R-:W-:Y:S02]  /*23bd0*/  ISETP.GT.AND P5, PT, R235.reuse, R4, PT ;  /* 0x00000004eb00720c */ /* 0x040fe40003fa4270 */
[----:B------:R-:W-:Y:S02]  /*23be0*/  FSEL R192, R192, -INF , !P1 ;  /* 0xff800000c0c07808 */ /* 0x000fe40004800000 */
[----:B------:R-:W-:Y:S02]  /*23bf0*/  ISETP.GT.AND P1, PT, R235, R3, PT ;  /* 0x00000003eb00720c */ /* 0x000fe40003f24270 */
[----:B------:R-:W-:Y:S02]  /*23c00*/  FSEL R165, R29, -INF , !P0 ;  /* 0xff8000001da57808 */ /* 0x000fe40004000000 */
[----:B------:R-:W-:Y:S02]  /*23c10*/  FSEL R190, R190, -INF , !P5 ;  /* 0xff800000bebe7808 */ /* 0x000fe40006800000 */
[C---:B------:R-:W-:Y:S02]  /*23c20*/  ISETP.GE.AND P0, PT, R11.reuse, R224, PT ;  /* 0x000000e00b00720c */ /* 0x040fe40003f06270 */
[-C--:B------:R-:W-:Y:S02]  /*23c30*/  ISETP.GE.AND P5, PT, R11, R232.reuse, PT ;  /* 0x000000e80b00720c */ /* 0x080fe40003fa6270 */
[----:B------:R-:W-:Y:S02]  /*23c40*/  FSEL R11, R168, -INF , !P6 ;  /* 0xff800000a80b7808 */ /* 0x000fe40007000000 */
[----:B------:R-:W-:Y:S02]  /*23c50*/  FSEL R166, R166, -INF , !P1 ;  /* 0xff800000a6a67808 */ /* 0x000fe40004800000 */
[-C--:B------:R-:W-:Y:S02]  /*23c60*/  ISETP.GE.AND P1, PT, R26, R232.reuse, PT ;  /* 0x000000e81a00720c */ /* 0x080fe40003f26270 */
[C---:B------:R-:W-:Y:S02]  /*23c70*/  ISETP.GE.AND P6, PT, R25.reuse, R232, PT ;  /* 0x000000e81900720c */ /* 0x040fe40003fc6270 */
[----:B------:R-:W-:Y:S02]  /*23c80*/  FSEL R7, R164, -INF , !P1 ;  /* 0xff800000a4077808 */ /* 0x000fe40004800000 */
[----:B------:R-:W-:Y:S02]  /*23c90*/  FSEL R5, R28, -INF , !P6 ;  /* 0xff8000001c057808 */ /* 0x000fe40007000000 */
[----:B------:R-:W-:Y:S02]  /*23ca0*/  ISETP.GE.AND P1, PT, R25, R224, PT ;  /* 0x000000e01900720c */ /* 0x000fe40003f26270 */
        /* <DEDUP_REMOVED lines=8> */
[----:B------:R-:W-:Y:S02]  /*23d30*/  FSEL R12, R171, -INF , !P0 ;  /* 0xff800000ab0c7808 */ /* 0x000fe40004000000 */
[-C--:B------:R-:W-:Y:S02]  /*23d40*/  ISETP.GE.AND P6, PT, R21, R232.reuse, PT ;  /* 0x000000e81500720c */ /* 0x080fe40003fc6270 */
[----:B------:R-:W-:Y:S02]  /*23d50*/  FSEL R9, R169, -INF , !P5 ;  /* 0xff800000a9097808 */ /* 0x000fe40006800000 */
[-C--:B------:R-:W-:Y:S02]  /*23d60*/  ISETP.GE.AND P4, PT, R10, R232.reuse, PT ;  /* 0x000000e80a00720c */ /* 0x080fe40003f86270 */
[----:B------:R-:W-:Y:S02]  /*23d70*/  ISETP.GE.AND P1, PT, R15, R232, PT ;  /* 0x000000e80f00720c */ /* 0x000fe40003f26270 */
[-C--:B------:R-:W-:Y:S02]  /*23d80*/  ISETP.GE.AND P0, PT, R24, R224.reuse, PT ;  /* 0x000000e01800720c */ /* 0x080fe40003f06270 */
[----:B------:R-:W-:Y:S02]  /*23d90*/  ISETP.GE.AND P5, PT, R26, R224, PT ;  /* 0x000000e01a00720c */ /* 0x000fe40003fa6270 */
[----:B------:R-:W-:Y:S02]  /*23da0*/  FSEL R193, R193, -INF , !P4 ;  /* 0xff800000c1c17808 */ /* 0x000fe40006000000 */
[----:B------:R-:W-:Y:S02]  /*23db0*/  FMNMX3.FTZ R16, R0, R11, R9, !PT ;  /* 0x0000000b00107276 */ /* 0x000fe40007810009 */
[----:B------:R-:W-:Y:S02]  /*23dc0*/  FSEL R203, R203, -INF , !P6 ;  /* 0xff800000cbcb7808 */ /* 0x000fe40007000000 */
[----:B------:R-:W-:Y:S02]  /*23dd0*/  FSEL R201, R201, -INF , !P1 ;  /* 0xff800000c9c97808 */ /* 0x000fe40004800000 */
[-C--:B------:R-:W-:Y:S02]  /*23de0*/  ISETP.GE.AND P4, PT, R20, R232.reuse, PT ;  /* 0x000000e81400720c */ /* 0x080fe40003f86270 */
[----:B------:R-:W-:Y:S02]  /*23df0*/  FSEL R198, R198, -INF , !P0 ;  /* 0xff800000c6c67808 */ /* 0x000fe40004000000 */
[C---:B------:R-:W-:Y:S02]  /*23e00*/  ISETP.GE.AND P6, PT, R13.reuse, R232, PT ;  /* 0x000000e80d00720c */ /* 0x040fe40003fc6270 */
[-C--:B------:R-:W-:Y:S02]  /*23e10*/  ISETP.GE.AND P1, PT, R13, R224.reuse, PT ;  /* 0x000000e00d00720c */ /* 0x080fe40003f26270 */
[----:B------:R-:W-:Y:S02]  /*23e20*/  ISETP.GE.AND P0, PT, R22, R224, PT ;  /* 0x000000e01600720c */ /* 0x000fe40003f06270 */
[----:B------:R-:W-:Y:S02]  /*23e30*/  FMNMX3.FTZ R13, R2, R14, R12, !PT ;  /* 0x0000000e020d7276 */ /* 0x000fe4000781000c */
[----:B------:R-:W-:Y:S02]  /*23e40*/  FSEL R10, R172, -INF , !P5 ;  /* 0xff800000ac0a7808 */ /* 0x000fe40006800000 */
[----:B------:R-:W-:Y:S02]  /*23e50*/  ISETP.GE.AND P5, PT, R23, R232, PT ;  /* 0x000000e81700720c */ /* 0x000fe40003fa6270 */
[----:B------:R-:W-:Y:S02]  /*23e60*/  FMNMX3.FTZ R16, R16, R7, R5, !PT ;  /* 0x0000000710107276 */ /* 0x000fe40007810005 */
[----:B------:R-:W-:Y:S02]  /*23e70*/  FSEL R175, R175, -INF , !P4 ;  /* 0xff800000afaf7808 */ /* 0x000fe40006000000 */
[----:B------:R-:W-:Y:S02]  /*23e80*/  ISETP.GE.AND P4, PT, R23, R224, PT ;  /* 0x000000e01700720c */ /* 0x000fe40003f86270 */
[----:B------:R-:W-:Y:S02]  /*23e90*/  FMNMX3.FTZ R13, R13, R10, R8, !PT ;  /* 0x0000000a0d0d7276 */ /* 0x000fe40007810008 */
[----:B------:R-:W-:Y:S02]  /*23ea0*/  FSEL R206, R206, -INF , !P0 ;  /* 0xff800000cece7808 */ /* 0x000fe40004000000 */
[----:B------:R-:W-:Y:S02]  /*23eb0*/  FSEL R173, R27, -INF , !P5 ;  /* 0xff8000001bad7808 */ /* 0x000fe40006800000 */
[-C--:B------:R-:W-:Y:S02]  /*23ec0*/  ISETP.GE.AND P0, PT, R4, R232.reuse, PT ;  /* 0x000000e80400720c */ /* 0x080fe40003f06270 */
[----:B------:R-:W-:Y:S02]  /*23ed0*/  ISETP.GE.AND P5, PT, R22, R232, PT ;  /* 0x000000e81600720c */ /* 0x000fe40003fa6270 */
[----:B------:R-:W-:Y:S02]  /*23ee0*/  FMNMX3.FTZ R16, R16, R195, R193, !PT ;  /* 0x000000c310107276 */ /* 0x000fe400078100c1 */
[----:B------:R-:W-:Y:S02]  /*23ef0*/  FSEL R172, R17, -INF , !P4 ;  /* 0xff80000011ac7808 */ /* 0x000fe40006000000 */
[----:B------:R-:W-:Y:S02]  /*23f00*/  FMNMX3.FTZ R13, R13, R198, R196, !PT ;  /* 0x000000c60d0d7276 */ /* 0x000fe400078100c4 */
[----:B------:R-:W-:Y:S02]  /*23f10*/  FSEL R189, R189, -INF , !P0 ;  /* 0xff800000bdbd7808 */ /* 0x000fe40004000000 */
[----:B------:R-:W-:Y:S02]  /*23f20*/  FMNMX3.FTZ R16, R16, R175, R173, !PT ;  /* 0x000000af10107276 */ /* 0x000fe400078100ad */
[----:B------:R-:W-:Y:S02]  /*23f30*/  FSEL R205, R205, -INF , !P5 ;  /* 0xff800000cdcd7808 */ /* 0x000fe40006800000 */
[----:B------:R-:W-:Y:S02]  /*23f40*/  ISETP.GE.AND P4, PT, R15, R224, PT ;  /* 0x000000e00f00720c */ /* 0x000fe40003f86270 */
[----:B------:R-:W-:Y:S02]  /*23f50*/  ISETP.GE.AND P0, PT, R6, R232, PT ;  /* 0x000000e80600720c */ /* 0x000fe40003f06270 */
[----:B------:R-:W-:Y:S02]  /*23f60*/  ISETP.GE.AND P5, PT, R21, R224, PT ;  /* 0x000000e01500720c */ /* 0x000fe40003fa6270 */
[----:B------:R-:W-:Y:S02]  /*23f70*/  FMNMX3.FTZ R13, R13, R174, R172, !PT ;  /* 0x000000ae0d0d7276 */ /* 0x000fe400078100ac */
[----:B------:R-:W-:Y:S02]  /*23f80*/  FSEL R191, R19, -INF , !P6 ;  /* 0xff80000013bf7808 */ /* 0x000fe40007000000 */
[----:B------:R-:W-:Y:S02]  /*23f90*/  ISETP.GE.AND P6, PT, R4, R224, PT ;  /* 0x000000e00400720c */ /* 0x000fe40003fc6270 */
[----:B------:R-:W-:Y:S02]  /*23fa0*/  FSEL R178, R178, -INF , !P0 ;  /* 0xff800000b2b27808 */ /* 0x000fe40004000000 */
[----:B------:R-:W-:Y:S02]  /*23fb0*/  FSEL R202, R18, -INF , !P4 ;  /* 0xff80000012ca7808 */ /* 0x000fe40006000000 */
[----:B------:R-:W-:Y:S02]  /*23fc0*/  FMNMX3.FTZ R4, R16, R207, R205, !PT ;  /* 0x000000cf10047276 */ /* 0x000fe400078100cd */
[C---:B------:R-:W-:Y:S02]  /*23fd0*/  ISETP.GE.AND P4, PT, R3.reuse, R232, PT ;  /* 0x000000e80300720c */ /* 0x040fe40003f86270 */
[----:B------:R-:W-:Y:S02]  /*23fe0*/  ISETP.GE.AND P0, PT, R3, R224, PT ;  /* 0x000000e00300720c */ /* 0x000fe40003f06270 */
[----:B------:R-:W-:Y:S02]  /*23ff0*/  FMNMX3.FTZ R3, R13, R208, R206, !PT ;  /* 0x000000d00d037276 */ /* 0x000fe400078100ce */
[----:B------:R-:W-:Y:S02]  /*24000*/  FSEL R204, R204, -INF , !P5 ;  /* 0xff800000cccc7808 */ /* 0x000fe40006800000 */
[----:B------:R-:W-:Y:S02]  /*24010*/  FMNMX3.FTZ R4, R4, R203, R201, !PT ;  /* 0x000000cb04047276 */ /* 0x000fe400078100c9 */
[----:B------:R-:W-:Y:S02]  /*24020*/  FSEL R192, R192, -INF , !P1 ;  /* 0xff800000c0c07808 */ /* 0x000fe40004800000 */
[----:B------:R-:W-:Y:S02]  /*24030*/  ISETP.GE.AND P5, PT, R6, R224, PT ;  /* 0x000000e00600720c */ /* 0x000fe40003fa6270 */
[----:B------:R-:W-:Y:S02]  /*24040*/  FSEL R190, R190, -INF , !P6 ;  /* 0xff800000bebe7808 */ /* 0x000fe40007000000 */
[----:B------:R-:W-:Y:S02]  /*24050*/  FMNMX3.FTZ R3, R3, R204, R202, !PT ;  /* 0x000000cc03037276 */ /* 0x000fe400078100ca */
[----:B------:R-:W-:Y:S02]  /*24060*/  FSEL R179, R179, -INF , !P4 ;  /* 0xff800000b3b37808 */ /* 0x000fe40006000000 */
[----:B------:R-:W-:Y:S02]  /*24070*/  FMNMX3.FTZ R4, R4, R191, R189, !PT ;  /* 0x000000bf04047276 */ /* 0x000fe400078100bd */
[----:B------:R-:W-:Y:S02]  /*24080*/  FSEL R165, R165, -INF , !P5 ;  /* 0xff800000a5a57808 */ /* 0x000fe40006800000 */
[----:B------:R-:W-:Y:S02]  /*24090*/  FMNMX3.FTZ R3, R3, R192, R190, !PT ;  /* 0x000000c003037276 */ /* 0x000fe400078100be */
[----:B------:R-:W-:Y:S02]  /*240a0*/  FSEL R166, R166, -INF , !P0 ;  /* 0xff800000a6a67808 */ /* 0x000fe40004000000 */
        /* <DEDUP_REMOVED lines=466> */
.L_x_2534:
        /* <DEDUP_REMOVED lines=350> */
.L_x_2540:
[----:B------:R-:W-:Y:S05]  /*273b0*/  BSYNC.RECONVERGENT B0 ;  /* 0x0000000000007941 */ /* 0x000fea0003800200 */
.L_x_2539:
        /* <DEDUP_REMOVED lines=45> */
.L_x_2542:
[----:B------:R-:W-:Y:S05]  /*27690*/  BSYNC.RECONVERGENT B0 ;  /* 0x0000000000007941 */ /* 0x000fea0003800200 */
.L_x_2541:
        /* <DEDUP_REMOVED lines=26> */
.L_x_2544:
[----:B------:R-:W-:Y:S05]  /*27840*/  BSYNC.RECONVERGENT B0 ;  /* 0x0000000000007941 */ /* 0x000fea0003800200 */
.L_x_2543:
        /* <DEDUP_REMOVED lines=26> */
.L_x_2546:
[----:B------:R-:W-:Y:S05]  /*279f0*/  BSYNC.RECONVERGENT B0 ;  /* 0x0000000000007941 */ /* 0x000fea0003800200 */
.L_x_2545:
        /* <DEDUP_REMOVED lines=26> */
.L_x_2547:
        /* <DEDUP_REMOVED lines=14> */
.L_x_7471:


//--------------------- .text._ZN5flash24flash_fwd_splitkv_kernelI23Flash_fwd_kernel_traitsILi256ELi64ELi64ELi4ELb0ELb0EN7cutlass10bfloat16_tE19Flash_kernel_traitsILi256ELi64ELi64ELi4ES3_EELb0ELb1ELb0ELb0ELb0ELb0ELb1ELb0EEEvNS_16Flash_fwd_paramsE --------------------------
	.section	.text._ZN5flash24flash_fwd_splitkv_kernelI23Flash_fwd_kernel_traitsILi256ELi64ELi64ELi4ELb0ELb0EN7cutlass10bfloat16_tE19Flash_kernel_traitsILi256ELi64ELi64ELi4ES3_EELb0ELb1ELb0ELb0ELb0ELb0ELb1ELb0EEEvNS_16Flash_fwd_paramsE,"ax",@progbits
	.align	128
        .global         _ZN5flash24flash_fwd_splitkv_kernelI23Flash_fwd_kernel_traitsILi256ELi64ELi64ELi4ELb0ELb0EN7cutlass10bfloat16_tE19Flash_kernel_traitsILi256ELi64ELi64ELi4ES3_EELb0ELb1ELb0ELb0ELb0ELb0ELb1ELb0EEEvNS_16Flash_fwd_paramsE
        .type           _ZN5flash24flash_fwd_splitkv_kernelI23Flash_fwd_kernel_traitsILi256ELi64ELi64ELi4ELb0ELb0EN7cutlass10bfloat16_tE19Flash_kernel_traitsILi256ELi64ELi64ELi4ES3_EELb0ELb1ELb0ELb0ELb0ELb0ELb1ELb0EEEvNS_16Flash_fwd_paramsE,@function
        .size           _ZN5flash24flash_fwd_splitkv_kernelI23Flash_fwd_kernel_traitsILi256ELi64ELi64ELi4ELb0ELb0EN7cutlass10bfloat16_tE19Flash_kernel_traitsILi256ELi64ELi64ELi4ES3_EELb0ELb1ELb0ELb0ELb0ELb0ELb1ELb0EEEvNS_16Flash_fwd_paramsE,(.L_x_7472 - _ZN5flash24flash_fwd_splitkv_kernelI23Flash_fwd_kernel_traitsILi256ELi64ELi64ELi4ELb0ELb0EN7cutlass10bfloat16_tE19Flash_kernel_traitsILi256ELi64ELi64ELi4ES3_EELb0ELb1ELb0ELb0ELb0ELb0ELb1ELb0EEEvNS_16Flash_fwd_paramsE)
        .other          _ZN5flash24flash_fwd_splitkv_kernelI23Flash_fwd_kernel_traitsILi256ELi64ELi64ELi4ELb0ELb0EN7cutlass10bfloat16_tE19Flash_kernel_traitsILi256ELi64ELi64ELi4ES3_EELb0ELb1ELb0ELb0ELb0ELb0ELb1ELb0EEEvNS_16Flash_fwd_paramsE,@"STO_CUDA_ENTRY STV_DEFAULT"
_ZN5flash24flash_fwd_splitkv_kernelI23Flash_fwd_kernel_traitsILi256ELi64ELi64ELi4ELb0ELb0EN7cutlass10bfloat16_tE19Flash_kernel_traitsILi256ELi64ELi64ELi4ES3_EELb0ELb1ELb0ELb0ELb0ELb0ELb1ELb0EEEvNS_16Flash_fwd_paramsE:
.text._ZN5flash24flash_fwd_splitkv_kernelI23Flash_fwd_kernel_traitsILi256ELi64ELi64ELi4ELb0ELb0EN7cutlass10bfloat16_tE19Flash_kernel_traitsILi256ELi64ELi64ELi4ES3_EELb0ELb1ELb0ELb0ELb0ELb0ELb1ELb0EEEvNS_16Flash_fwd_paramsE:
        /* <DEDUP_REMOVED lines=27> */
[----:B------:R-:W-:Y:S01]  /*01b0*/  UISETP.NE.AND.EX UP4, UPT, UR5, URZ, UPT, UP4 ;  /* 0x000000ff0500728c */ /* 0x000fe2000bf85340 */
[----:B------:R-:W-:Y:S01]  /*01c0*/  ISETP.NE.AND.EX P4, PT, RZ, UR5, PT, P4 ;  /* 0x00000005ff007c0c */ /* 0x000fe2000bf85340 */
[----:B------:R-:W-:Y:S01]  /*01d0*/  UISETP.GE.U32.AND UP1, UPT, UR7, UR6, UPT ;  /* 0x000000060700728c */ /* 0x000fe2000bf26070 */
[----:B------:R-:W1:Y:S03]  /*01e0*/  LDCU.64 UR4, c[0x0][0x468] ;  /* 0x00008d00ff0477ac */ /* 0x000e660008000a00 */
[----:B------:R-:W-:Y:S01]  /*01f0*/  PLOP3.LUT P2, PT, PT, PT, UP4, 0x80, 0x8 ;  /* 0x000000000008781c */ /* 0x000fe20003f4f048 */
[----:B------:R-:W-:Y:S02]  /*0200*/  @UP2 UIADD3 UR19, UPT, UPT, UR19, 0x1, URZ ;  /* 0x0000000113132890 */ /* 0x000fe4000fffe0ff */
[----:B------:R-:W2:Y:S04]  /*0210*/  LDCU.U8 UR7, c[0x0][0x532] ;  /* 0x0000a640ff0777ac */ /* 0x000ea80008000000 */
[----:B------:R-:W-:-:S02]  /*0220*/  @UP1 UIADD3 UR19, UPT, UPT, UR19, 0x1, URZ ;  /* 0x0000000113131890 */ /* 0x000fc4000fffe0ff */
[----:B------:R-:W-:Y:S02]  /*0230*/  @!UP0 ULOP3.LUT UR19, URZ, UR6, URZ, 0x33, !UPT ;  /* 0x00000006ff138292 */ /* 0x000fe4000f8e33ff */
[----:B----4-:R-:W-:Y:S02]  /*0240*/  UISETP.NE.U32.AND UP2, UPT, UR10, URZ, UPT ;  /* 0x000000ff0a00728c */ /* 0x010fe4000bf45070 */
[----:B------:R-:W-:Y:S02]  /*0250*/  UIMAD.WIDE.U32 UR8, UR19, 0x4, UR8 ;  /* 0x00000004130878a5 */ /* 0x000fe4000f8e0008 */
[----:B------:R-:W-:Y:S02]  /*0260*/  UISETP.NE.AND.EX UP2, UPT, UR11, URZ, UPT, UP2 ;  /* 0x000000ff0b00728c */ /* 0x000fe4000bf45320 */
[----:B-1----:R-:W-:Y:S02]  /*0270*/  UISETP.EQ.U32.AND UP6, UPT, UR4, URZ, UPT ;  /* 0x000000ff0400728c */ /* 0x002fe4000bfc2070 */
[----:B------:R-:W-:Y:S01]  /*0280*/  IMAD.U32 R7, RZ, RZ, UR9 ;  /* 0x00000009ff077e24 */ /* 0x000fe2000f8e00ff */
[----:B--2---:R-:W-:Y:S01]  /*0290*/  UISETP.NE.AND UP5, UPT, UR7, URZ, UPT ;  /* 0x000000ff0700728c */ /* 0x004fe2000bfa5270 */
[----:B------:R-:W-:Y:S01]  /*02a0*/  IMAD.U32 R6, RZ, RZ, UR8 ;  /* 0x00000008ff067e24 */ /* 0x000fe2000f8e00ff */
[----:B------:R-:W-:-:S02]  /*02b0*/  USHF.L.U32 UR9, UR19, 0x2, URZ ;  /* 0x0000000213097899 */ /* 0x000fc400080006ff */
[----:B------:R-:W-:Y:S02]  /*02c0*/  UISETP.EQ.OR.EX UP6, UPT, UR5, URZ, !UP5, UP6 ;  /* 0x000000ff0500728c */ /* 0x000fe4000efc2760 */
[----:B------:R-:W-:Y:S01]  /*02d0*/  USHF.R.U32.HI UR8, URZ, 0x1e, UR19 ;  /* 0x0000001eff087899 */ /* 0x000fe20008011613 */
[----:B------:R-:W2:Y:S01]  /*02e0*/  @P4 LDG.E R5, desc[UR24][R6.64] ;  /* 0x0000001806054981 */ /* 0x000ea2000c1e1900 */
[----:B------:R-:W-:Y:S02]  /*02f0*/  @UP3 UIADD3 UR12, UP0, UPT, UR9, UR12, URZ ;  /* 0x0000000c090c3290 */ /* 0x000fe4000ff1e0ff */
[----:B------:R-:W-:Y:S01]  /*0300*/  UIADD3 UR7, UP1, UPT, UR9, UR4, URZ ;  /* 0x0000000409077290 */ /* 0x000fe2000ff3e0ff */
[----:B------:R1:W3:Y:S01]  /*0310*/  @P2 LDG.E R2, desc[UR24][R6.64+0x4] ;  /* 0x0000041806022981 */ /* 0x0002e2000c1e1900 */
[----:B------:R-:W-:Y:S01]  /*0320*/  @UP3 UIADD3.X UR13, UPT, UPT, UR8, UR13, URZ, UP0, !UPT ;  /* 0x0000000d080d3290 */ /* 0x000fe200087fe4ff */
[----:B------:R-:W-:Y:S01]  /*0330*/  PLOP3.LUT P3, PT, PT, PT, UP6, 0x80, 0x8 ;  /* 0x000000000008781c */ /* 0x000fe20003f6f068 */
[----:B------:R-:W-:Y:S01]  /*0340*/  @UP2 UIADD3 UR14, UP0, UPT, UR9, UR10, URZ ;  /* 0x0000000a090e2290 */ /* 0x000fe2000ff1e0ff */
[----:B------:R-:W-:Y:S01]  /*0350*/  PLOP3.LUT P1, PT, PT, PT, UP3, 0x80, 0x8 ;  /* 0x000000000008781c */ /* 0x000fe20003f2f038 */
[----:B------:R-:W-:Y:S01]  /*0360*/  UIADD3.X UR10, UPT, UPT, UR8, UR5, URZ, UP1, !UPT ;  /* 0x00000005080a7290 */ /* 0x000fe20008ffe4ff */
[----:B------:R-:W-:Y:S01]  /*0370*/  PLOP3.LUT P0, PT, PT, PT, UP2, 0x80, 0x8 ;  /* 0x000000000008781c */ /* 0x000fe20003f0f028 */
[----:B------:R-:W-:Y:S01]  /*0380*/  @UP2 UIADD3.X UR15, UPT, UPT, UR8, UR11, URZ, UP0, !UPT ;  /* 0x0000000b080f2290 */ /* 0x000fe200087fe4ff */
[----:B------:R-:W-:-:S02]  /*0390*/  IMAD.U32 R10, RZ, RZ, UR12 ;  /* 0x0000000cff0a7e24 */ /* 0x000fc4000f8e00ff */
[----:B------:R-:W-:Y:S02]  /*03a0*/  IMAD.U32 R11, RZ, RZ, UR13 ;  /* 0x0000000dff0b7e24 */ /* 0x000fe4000f8e00ff */
        /* <DEDUP_REMOVED lines=28> */
.L_x_2548:
        /* <DEDUP_REMOVED lines=8> */
[----:B------:R-:W3:Y:S01]  /*05f0*/  LDCU UR22, c[0x0][0x508] ;  /* 0x0000a100ff1677ac */ /* 0x000ee20008000800 */
        /* <DEDUP_REMOVED lines=9> */
[----:B------:R-:W-:-:S03]  /*0690*/  UIADD3 UR13, UPT, UPT, UR13, -0x1, URZ ;  /* 0xffffffff0d0d7890 */ /* 0x000fc6000fffe0ff */
[----:B------:R-:W1:Y:S01]  /*06a0*/  @!UP2 LDCU.64 UR4, c[0x0][0x488] ;  /* 0x00009100ff04a7ac */ /* 0x000e620008000a00 */
[----:B------:R-:W2:Y:S08]  /*06b0*/  I2F.RP R6, UR12 ;  /* 0x0000000c00067d06 */ /* 0x000eb00008209400 */
[----:B--2---:R-:W2:Y:S01]  /*06c0*/  MUFU.RCP R5, R6 ;  /* 0x0000000600057308 */ /* 0x004ea20000001000 */
[----:B-1----:R-:W-:Y:S01]  /*06d0*/  @!UP2 UISETP.NE.U32.AND UP0, UPT, UR4, URZ, UPT ;  /* 0x000000ff0400a28c */ /* 0x002fe2000bf05070 */
[----:B------:R-:W1:Y:S03]  /*06e0*/  S2UR UR4, SR_CTAID.Y ;  /* 0x00000000000479c3 */ /* 0x000e660000002600 */
[----:B------:R-:W-:-:S04]  /*06f0*/  @!UP2 UISETP.NE.AND.EX UP0, UPT, UR5, URZ, UPT, UP0 ;  /* 0x000000ff0500a28c */ /* 0x000fc8000bf05300 */
[----:B---3--:R-:W-:Y:S02]  /*0700*/  @!UP2 USEL UR18, UR18, URZ, UP0 ;  /* 0x000000ff1212a287 */ /* 0x008fe40008000000 */
[----:B------:R-:W-:Y:S01]  /*0710*/  UISETP.NE.AND UP0, UPT, UR10, URZ, UPT ;  /* 0x000000ff0a00728c */ /* 0x000fe2000bf05270 */
[----:B--2---:R-:W-:-:S04]  /*0720*/  VIADD R5, R5, 0xffffffe ;  /* 0x0ffffffe05057836 */ /* 0x004fc80000000000 */
[----:B------:R-:W2:Y:S02]  /*0730*/  F2I.FTZ.U32.TRUNC.NTZ R4, R5 ;  /* 0x0000000500047305 */ /* 0x000ea4000021f000 */
[----:B--2---:R-:W-:Y:S01]  /*0740*/  R2UR UR21, R4 ;  /* 0x00000000041572ca */ /* 0x004fe200000e0000 */
[----:B------:R-:W-:Y:S01]  /*0750*/  IMAD.U32 R4, RZ, RZ, UR13 ;  /* 0x0000000dff047e24 */ /* 0x000fe2000f8e00ff */
[----:B------:R-:W-:-:S04]  /*0760*/  ULOP3.LUT UR13, UR13, UR10, URZ, 0x3c, !UPT ;  /* 0x0000000a0d0d7292 */ /* 0x000fc8000f8e3cff */
[----:B------:R-:W-:-:S04]  /*0770*/  IABS R4, R4 ;  /* 0x0000000400047213 */ /* 0x000fc80000000000 */
[----:B------:R-:W-:-:S03]  /*0780*/  R2UR UR17, R4 ;  /* 0x00000000041172ca */ /* 0x000fc600000e0000 */
[----:B------:R-:W-:-:S04]  /*0790*/  UIADD3 UR7, UPT, UPT, URZ, -UR21, URZ ;  /* 0x80000015ff077290 */ /* 0x000fc8000fffe0ff */
[----:B------:R-:W-:-:S04]  /*07a0*/  UIMAD UR7, UR7, UR12, URZ ;  /* 0x0000000c070772a4 */ /* 0x000fc8000f8e02ff */
[----:B------:R-:W-:-:S03]  /*07b0*/  UIMAD.WIDE.U32 UR20, UR21, UR7, UR20 ;  /* 0x00000007151472a5 */ /* 0x000fc6000f8e0014 */
[----:B------:R-:W-:Y:S01]  /*07c0*/  UMOV UR7, URZ ;  /* 0x000000ff00077c82 */ /* 0x000fe20008000000 */
[----:B------:R-:W-:Y:S01]  /*07d0*/  UIMAD.WIDE.U32 UR20, UR21, UR17, URZ ;  /* 0x00000011151472a5 */ /* 0x000fe2000f8e00ff */
[----:B------:R-:W-:-:S06]  /*07e0*/  @P1 R2UR UR7, R3 ;  /* 0x00000000030712ca */ /* 0x000fcc00000e0000 */
[----:B------:R-:W-:Y:S02]  /*07f0*/  UMOV UR11, UR21 ;  /* 0x00000015000b7c82 */ /* 0x000fe40008000000 */
[----:B------:R-:W-:Y:S02]  /*0800*/  UIMAD UR15, UR11, UR15, UR17 ;  /* 0x0000000f0b0f72a4 */ /* 0x000fe4000f8e0211 */
[----:B------:R-:W2:Y:S02]  /*0810*/  LDCU UR21, c[0x0][0x504] ;  /* 0x0000a080ff1577ac */ /* 0x000ea40008000800 */
[----:B------:R-:W-:Y:S02]  /*0820*/  UISETP.GT.U32.AND UP1, UPT, UR12, UR15, UPT ;  /* 0x0000000f0c00728c */ /* 0x000fe4000bf24070 */
[----:B------:R-:W-:Y:S02]  /*0830*/  @UP2 UIADD3 UR26, UPT, UPT, UR26, -UR7, URZ ;  /* 0x800000071a1a2290 */ /* 0x000fe4000fffe0ff */
[----:B------:R-:W-:-:S04]  /*0840*/  @!UP2 UIADD3 UR26, UPT, UPT, UR18, UR14, -UR7 ;  /* 0x0000000e121aa290 */ /* 0x000fc8000fffe807 */
[----:B------:R-:W-:-:S03]  /*0850*/  UIADD3 UR5, UPT, UPT, UR26, 0x3f, URZ ;  /* 0x0000003f1a057890 */ /* 0x000fc6000fffe0ff */
[----:B------:R-:W-:Y:S02]  /*0860*/  @!UP1 UIADD3 UR15, UPT, UPT, UR15, -UR12, URZ ;  /* 0x8000000c0f0f9290 */ /* 0x000fe4000fffe0ff */
[----:B------:R-:W-:Y:S02]  /*0870*/  @!UP1 UIADD3 UR11, UPT, UPT, UR11, 0x1, URZ ;  /* 0x000000010b0b9890 */ /* 0x000fe4000fffe0ff */
[----:B------:R-:W-:Y:S02]  /*0880*/  UISETP.GE.U32.AND UP2, UPT, UR15, UR12, UPT ;  /* 0x0000000c0f00728c */ /* 0x000fe4000bf46070 */
[----:B------:R-:W-:Y:S02]  /*0890*/  UISETP.GE.AND UP1, UPT, UR13, URZ, UPT ;  /* 0x000000ff0d00728c */ /* 0x000fe4000bf26270 */
[----:B------:R-:W-:Y:S02]  /*08a0*/  USHF.R.S32.HI UR13, URZ, 0x1f, UR5 ;  /* 0x0000001fff0d7899 */ /* 0x000fe40008011405 */
[----:B--2---:R-:W-:-:S02]  /*08b0*/  UIADD3 UR21, UPT, UPT, UR27, UR21, URZ ;  /* 0x000000151b157290 */ /* 0x004fc4000fffe0ff */
[----:B------:R-:W-:-:S03]  /*08c0*/  ULEA.HI UR13, UR13, UR5, URZ, 0x6 ;  /* 0x000000050d0d7291 */ /* 0x000fc6000f8f30ff */
[----:B------:R-:W-:-:S07]  /*08d0*/  @UP2 UIADD3 UR11, UPT, UPT, UR11, 0x1, URZ ;  /* 0x000000010b0b2890 */ /* 0x000fce000fffe0ff */
[----:B------:R-:W-:Y:S01]  /*08e0*/  UMOV UR12, UR11 ;  /* 0x0000000b000c7c82 */ /* 0x000fe20008000000 */
[----:B------:R-:W-:Y:S02]  /*08f0*/  USHF.R.S32.HI UR11, URZ, 0x6, UR13 ;  /* 0x00000006ff0b7899 */ /* 0x000fe4000801140d */
[----:B------:R-:W-:Y:S02]  /*0900*/  @!UP1 UIADD3 UR12, UPT, UPT, -UR12, URZ, URZ ;  /* 0x000000ff0c0c9290 */ /* 0x000fe4000fffe1ff */
[----:B------:R-:W-:Y:S02]  /*0910*/  @!UP0 ULOP3.LUT UR12, URZ, UR10, URZ, 0x33, !UPT ;  /* 0x0000000aff0c8292 */ /* 0x000fe4000f8e33ff */
[----:B------:R-:W-:Y:S01]  /*0920*/  IMAD.U32 R3, RZ, RZ, UR11 ;  /* 0x0000000bff037e24 */ /* 0x000fe2000f8e00ff */
[----:B------:R-:W-:Y:S02]  /*0930*/  UIADD3 UR10, UPT, UPT, UR5, UR23, -UR27 ;  /* 0x00000017050a7290 */ /* 0x000fe4000fffe81b */
[----:B-1----:R-:W-:Y:S01]  /*0940*/  UIMAD UR18, UR12, UR4, URZ ;  /* 0x000000040c1272a4 */ /* 0x002fe2000f8e02ff */
[----:B------:R-:W-:Y:S01]  /*0950*/  IMAD.U32 R0, RZ, RZ, UR12 ;  /* 0x0000000cff007e24 */ /* 0x000fe2000f8e00ff */
[----:B------:R-:W-:-:S02]  /*0960*/  UIADD3 UR12, UPT, UPT, -UR21, UR23, UR26 ;  /* 0x00000017150c7290 */ /* 0x000fc4000fffe11a */
[----:B------:R-:W-:Y:S02]  /*0970*/  UIADD3 UR10, UPT, UPT, UR10, 0x40, UR22 ;  /* 0x000000400a0a7890 */ /* 0x000fe4000fffe016 */
[----:B------:R-:W-:Y:S01]  /*0980*/  VIADDMNMX R0, R0, UR18, R3, PT ;  /* 0x0000001200007c46 */ /* 0x000fe2000b800103 */
[----:B------:R-:W-:Y:S02]  /*0990*/  USHF.R.S32.HI UR11, URZ, 0x1f, UR12 ;  /* 0x0000001fff0b7899 */ /* 0x000fe4000801140c */
[----:B------:R-:W-:Y:S01]  /*09a0*/  USHF.R.S32.HI UR5, URZ, 0x1f, UR10 ;  /* 0x0000001fff057899 */ /* 0x000fe2000801140a */
[----:B------:R-:W-:Y:S01]  /*09b0*/  R2UR UR20, R0 ;  /* 0x00000000001472ca */ /* 0x000fe200000e0000 */
[----:B------:R-:W-:Y:S02]  /*09c0*/  ULEA.HI UR11, UR11, UR12, URZ, 0x6 ;  /* 0x0000000c0b0b7291 */ /* 0x000fe4000f8f30ff */
[----:B------:R-:W-:Y:S02]  /*09d0*/  ULEA.HI UR10, UR5, UR10, URZ, 0x6 ;  /* 0x0000000a050a7291 */ /* 0x000fe4000f8f30ff */
[----:B------:R-:W-:-:S02]  /*09e0*/  USHF.R.S32.HI UR11, URZ, 0x6, UR11 ;  /* 0x00000006ff0b7899 */ /* 0x000fc4000801140b */
[----:B------:R-:W-:Y:S02]  /*09f0*/  USHF.R.S32.HI UR10, URZ, 0x6, UR10 ;  /* 0x00000006ff0a7899 */ /* 0x000fe4000801140a */
[----:B------:R-:W-:Y:S02]  /*0a00*/  UISETP.LT.AND UP1, UPT, UR18, UR11, UPT ;  /* 0x0000000b1200728c */ /* 0x000fe4000bf21270 */
[----:B------:R-:W-:Y:S02]  /*0a10*/  UIADD3 UR5, UPT, UPT, -UR19, URZ, URZ ;  /* 0x000000ff13057290 */ /* 0x000fe4000fffe1ff */
[----:B------:R-:W-:Y:S02]  /*0a20*/  UISETP.LT.AND UP0, UPT, UR20, UR10, UPT ;  /* 0x0000000a1400728c */ /* 0x000fe4000bf01270 */
[----:B------:R-:W-:Y:S02]  /*0a30*/  USEL UR18, UR18, UR11, !UP1 ;  /* 0x0000000b12127287 */ /* 0x000fe4000c800000 */
[----:B------:R-:W-:-:S02]  /*0a40*/  USEL UR20, UR20, UR10, UP0 ;  /* 0x0000000a14147287 */ /* 0x000fc40008000000 */
[----:B------:R-:W-:Y:S02]  /*0a50*/  UIMAD UR29, UR6, UR5, UR29 ;  /* 0x00000005061d72a4 */ /* 0x000fe4000f8e021d */
        /* <DEDUP_REMOVED lines=43> */
.L_x_2551:
[----:B------:R-:W-:Y:S05]  /*0d10*/  BSYNC.RECONVERGENT B0 ;  /* 0x0000000000007941 */ /* 0x000fea0003800200 */
.L_x_2550:
        /* <DEDUP_REMOVED lines=31> */
.L_x_2553:
[----:B------:R-:W-:Y:S05]  /*0f10*/  BSYNC.RECONVERGENT B0 ;  /* 0x0000000000007941 */ /* 0x000fea0003800200 */
.L_x_2552:
        /* <DEDUP_REMOVED lines=24> */
.L_x_2555:
[----:B------:R-:W-:Y:S05]  /*10a0*/  BSYNC.RECONVERGENT B0 ;  /* 0x0000000000007941 */ /* 0x000fea0003800200 */
.L_x_2554:
        /* <DEDUP_REMOVED lines=24> */
.L_x_2557:
[----:B------:R-:W-:Y:S05]  /*1230*/  BSYNC.RECONVERGENT B0 ;  /* 0x0000000000007941 */ /* 0x000fea0003800200 */
.L_x_2556:
        /* <DEDUP_REMOVED lines=24> */
.L_x_2559:
[----:B------:R-:W-:Y:S05]  /*13c0*/  BSYNC.RECONVERGENT B0 ;  /* 0x0000000000007941 */ /* 0x000fea0003800200 */
.L_x_2558:
        /* <DEDUP_REMOVED lines=24> */
.L_x_2561:
[----:B------:R-:W-:Y:S05]  /*1550*/  BSYNC.RECONVERGENT B0 ;  /* 0x0000000000007941 */ /* 0x000fea0003800200 */
.L_x_2560:
        /* <DEDUP_REMOVED lines=23> */
.L_x_2563:
[----:B------:R-:W-:Y:S05]  /*16d0*/  BSYNC.RECONVERGENT B0 ;  /* 0x0000000000007941 */ /* 0x000fea0003800200 */
.L_x_2562:
        /* <DEDUP_REMOVED lines=23> */
.L_x_2565:
[----:B------:R-:W-:Y:S05]  /*1850*/  BSYNC.RECONVERGENT B0 ;  /* 0x0000000000007941 */ /* 0x000fea0003800200 */
.L_x_2564:
        /* <DEDUP_REMOVED lines=33> */
.L_x_2549:
[----:B------:R-:W1:Y:S01]  /*1a70*/  LDCU.64 UR4, c[0x0][0x4d8] ;  /* 0x00009b00ff0477ac */ /* 0x000e620008000a00 */
[----:B------:R-:W2:Y:S01]  /*1a80*/  LDCU.64 UR12, c[0x0][0x4e0] ;  /* 0x00009c00ff0c77ac */ /* 0x000ea20008000a00 */
[----:B------:R-:W-:Y:S01]  /*1a90*/  UMOV UR6, UR19 ;  /* 0x0000001300067c82 */ /* 0x000fe20008000000 */
        /* <DEDUP_REMOVED lines=11> */
.L_x_2566:
[----:B------:R-:W-:Y:S05]  /*1b50*/  BRA.U !UP1, `(.L_x_2567) ;  /* 0x0000000509847547 */ /* 0x000fea000b800000 */
[----:B------:R-:W1:Y:S01]  /*1b60*/  LDC R6, c[0x0][0x4f0] ;  /* 0x00013c00ff067b82 */ /* 0x000e620000000800 */
[----:B------:R-:W-:Y:S01]  /*1b70*/  ULEA UR8, UR20, 0xffffffc0, 0x6 ;  /* 0xffffffc014087891 */ /* 0x000fe2000f8e30ff */
[----:B------:R-:W2:Y:S05]  /*1b80*/  LDCU.64 UR4, c[0x0][0x4e8] ;  /* 0x00009d00ff0477ac */ /* 0x000eaa0008000a00 */
[----:B------:R-:W-:Y:S01]  /*1b90*/  MOV R0, UR8 ;  /* 0x0000000800007c02 */ /* 0x000fe20008000f00 */
[----:B------:R-:W3:Y:S03]  /*1ba0*/  LDCU.64 UR10, c[0x0][0x3b8] ;  /* 0x00007700ff0a77ac */ /* 0x000ee60008000a00 */
        /* <DEDUP_REMOVED lines=33> */
[----:B------:R-:W-:-:S06]  /*1dc0*/  IMAD.WIDE R2, R7, 0x4, R236 ;  /* 0x0000000407027825 */ /* 0x000fcc00078e02ec */
[----:B------:R5:W3:Y:S01]  /*1dd0*/  LDG.E R2, desc[UR24][R2.64] ;  /* 0x0000001802027981 */ /* 0x000ae2000c1e1900 */
[----:B-1----:R-:W-:Y:S01]  /*1de0*/  IABS R5, R4 ;  /* 0x0000000400057213 */ /* 0x002fe20000000000 */
[----:B------:R-:W-:Y:S01]  /*1df0*/  IMAD.U32 R0, RZ, RZ, UR29 ;  /* 0x0000001dff007e24 */ /* 0x000fe2000f8e00ff */
[----:B------:R-:W-:Y:S02]  /*1e00*/  IADD3 R7, PT, PT, -R7, RZ, RZ ;  /* 0x000000ff07077210 */ /* 0x000fe40007ffe1ff */
[----:B------:R-:W1:Y:S02]  /*1e10*/  I2F.RP R10, R5 ;  /* 0x00000005000a7306 */ /* 0x000e640000209400 */
[----:B------:R-:W-:Y:S01]  /*1e20*/  IABS R0, R0 ;  /* 0x0000000000007213 */ /* 0x000fe20000000000 */
[----:B------:R-:W-:Y:S01]  /*1e30*/  IMAD R6, R6, R7, UR8 ;  /* 0x0000000806067e24 */ /* 0x000fe2000f8e0207 */
[----:B------:R-:W4:Y:S04]  /*1e40*/  LDCU.64 UR8, c[0x0][0x3c0] ;  /* 0x00007800ff0877ac */ /* 0x000f280008000a00 */
[----:B-1----:R-:W1:Y:S02]  /*1e50*/  MUFU.RCP R9, R10 ;  /* 0x0000000a00097308 */ /* 0x002e640000001000 */
[----:B-1----:R-:W-:-:S06]  /*1e60*/  IADD3 R9, PT, PT, R9, 0xffffffe, RZ ;  /* 0x0ffffffe09097810 */ /* 0x002fcc0007ffe0ff */
[----:B------:R-:W1:Y:S02]  /*1e70*/  F2I.FTZ.U32.TRUNC.NTZ R9, R9 ;  /* 0x0000000900097305 */ /* 0x000e64000021f000 */
[----:B-1----:R-:W-:-:S05]  /*1e80*/  IADD3 R8, PT, PT, RZ, -R9, RZ ;  /* 0x80000009ff087210 */ /* 0x002fca0007ffe0ff */
[----:B-----5:R-:W-:Y:S01]  /*1e90*/  IMAD R3, R8, R5, RZ ;  /* 0x0000000508037224 */ /* 0x020fe200078e02ff */
[----:B------:R-:W-:-:S05]  /*1ea0*/  MOV R8, RZ ;  /* 0x000000ff00087202 */ /* 0x000fca0000000f00 */
[----:B------:R-:W-:Y:S01]  /*1eb0*/  IMAD.HI.U32 R8, R9, R3, R8 ;  /* 0x0000000309087227 */ /* 0x000fe200078e0008 */
[----:B------:R-:W-:-:S05]  /*1ec0*/  MOV R3, R0 ;  /* 0x0000000000037202 */ /* 0x000fca0000000f00 */
[----:B------:R-:W-:-:S04]  /*1ed0*/  IMAD.HI.U32 R0, R8, R3, RZ ;  /* 0x0000000308007227 */ /* 0x000fc800078e00ff */
[----:B------:R-:W-:-:S04]  /*1ee0*/  IMAD.MOV R8, RZ, RZ, -R0 ;  /* 0x000000ffff087224 */ /* 0x000fc800078e0a00 */
[----:B------:R-:W-:Y:S01]  /*1ef0*/  IMAD R8, R5, R8, R3 ;  /* 0x0000000805087224 */ /* 0x000fe200078e0203 */
[----:B------:R-:W-:-:S04]  /*1f00*/  LOP3.LUT R3, R4, UR29, RZ, 0x3c, !PT ;  /* 0x0000001d04037c12 */ /* 0x000fc8000f8e3cff */
[----:B------:R-:W-:Y:S02]  /*1f10*/  ISETP.GT.U32.AND P1, PT, R5, R8, PT ;  /* 0x000000080500720c */ /* 0x000fe40003f24070 */
[----:B------:R-:W-:-:S11]  /*1f20*/  ISETP.GE.AND P0, PT, R3, RZ, PT ;  /* 0x000000ff0300720c */ /* 0x000fd60003f06270 */
[-C--:B------:R-:W-:Y:S01]  /*1f30*/  @!P1 IADD3 R8, PT, PT, R8, -R5.reuse, RZ ;  /* 0x8000000508089210 */ /* 0x080fe20007ffe0ff */
[----:B------:R-:W-:Y:S01]  /*1f40*/  @!P1 VIADD R0, R0, 0x1 ;  /* 0x0000000100009836 */ /* 0x000fe20000000000 */
[----:B------:R-:W-:Y:S02]  /*1f50*/  ISETP.NE.AND P1, PT, R4, RZ, PT ;  /* 0x000000ff0400720c */ /* 0x000fe40003f25270 */
[----:B------:R-:W-:-:S13]  /*1f60*/  ISETP.GE.U32.AND P2, PT, R8, R5, PT ;  /* 0x000000050800720c */ /* 0x000fda0003f46070 */
[----:B------:R-:W-:-:S04]  /*1f70*/  @P2 IADD3 R0, PT, PT, R0, 0x1, RZ ;  /* 0x0000000100002810 */ /* 0x000fc80007ffe0ff */
[----:B------:R-:W-:Y:S02]  /*1f80*/  @!P0 IADD3 R0, PT, PT, -R0, RZ, RZ ;  /* 0x000000ff00008210 */ /* 0x000fe40007ffe1ff */
[----:B------:R-:W-:Y:S02]  /*1f90*/  @!P1 LOP3.LUT R0, RZ, R4, RZ, 0x33, !PT ;  /* 0x00000004ff009212 */ /* 0x000fe400078e33ff */
[----:B---3--:R-:W-:Y:S01]  /*1fa0*/  SHF.R.S32.HI R3, RZ, 0x1f, R2 ;  /* 0x0000001fff037819 */ /* 0x008fe20000011402 */
        /* <DEDUP_REMOVED lines=8> */
[----:B------:R-:W-:Y:S01]  /*2030*/  IMAD.IADD R9, R9, 0x1, R5 ;  /* 0x0000000109097824 */ /* 0x000fe200078e0205 */
[----:B------:R-:W-:Y:S02]  /*2040*/  IADD3 R11, PT, PT, R11, R3, RZ ;  /* 0x000000030b0b7210 */ /* 0x000fe40007ffe0ff */
        /* <DEDUP_REMOVED lines=18> */
.L_x_2567:
        /* <DEDUP_REMOVED lines=13> */
[----:B------:R-:W-:Y:S01]  /*2240*/  UIADD3 UR15, UPT, UPT, UR15, UR5, URZ ;  /* 0x000000050f0f7290 */ /* 0x000fe2000fffe0ff */
[----:B------:R-:W-:Y:S11]  /*2250*/  BRA `(.L_x_2570) ;  /* 0x0000000000187947 */ /* 0x000ff60003800000 */
.L_x_2569:
[----:B------:R-:W1:Y:S01]  /*2260*/  LDCU.64 UR10, c[0x0][0x3b8] ;  /* 0x00007700ff0a77ac */ /* 0x000e620008000a00 */
[----:B------:R-:W-:-:S04]  /*2270*/  UIADD3 UR15, UPT, UPT, UR7, UR16, URZ ;  /* 0x00000010070f7290 */ /* 0x000fc8000fffe0ff */
[----:B-1----:R-:W-:Y:S02]  /*2280*/  UIMAD.WIDE.U32 UR4, UR15, UR10, URZ ;  /* 0x0000000a0f0472a5 */ /* 0x002fe4000f8e00ff */
[----:B------:R-:W-:-:S04]  /*2290*/  UIMAD UR15, UR15, UR11, URZ ;  /* 0x0000000b0f0f72a4 */ /* 0x000fc8000f8e02ff */
[----:B------:R-:W-:Y:S01]  /*22a0*/  UIADD3 UR15, UPT, UPT, UR5, UR15, URZ ;  /* 0x0000000f050f7290 */ /* 0x000fe2000fffe0ff */
[----:B------:R-:W-:-:S11]  /*22b0*/  UMOV UR14, UR4 ;  /* 0x00000004000e7c82 */ /* 0x000fd60008000000 */
.L_x_2570:
        /* <DEDUP_REMOVED lines=9> */
[----:B--2---:R-:W-:Y:S01]  /*2350*/  UIMAD UR7, UR7, UR4, URZ ;  /* 0x00000004070772a4 */ /* 0x004fe2000f8e02ff */
[----:B------:R-:W-:-:S03]  /*2360*/  UMOV UR16, UR30 ;  /* 0x0000001e00107c82 */ /* 0x000fc60008000000 */
[----:B------:R-:W-:Y:S02]  /*2370*/  UIMAD UR5, UR6, UR5, UR7 ;  /* 0x00000005060572a4 */ /* 0x000fe4000f8e0207 */
[----:B------:R-:W-:-:S04]  /*2380*/  UIMAD.WIDE.U32 UR16, UR6, UR4, UR16 ;  /* 0x00000004061072a5 */ /* 0x000fc8000f8e0010 */
[----:B------:R-:W-:Y:S01]  /*2390*/  UIADD3 UR5, UPT, UPT, UR17, UR5, URZ ;  /* 0x0000000511057290 */ /* 0x000fe2000fffe0ff */
[----:B------:R-:W-:Y:S11]  /*23a0*/  BRA `(.L_x_2572) ;  /* 0x0000000000147947 */ /* 0x000ff60003800000 */
.L_x_2571:
[----:B------:R-:W1:Y:S01]  /*23b0*/  LDCU.64 UR8, c[0x0][0x3c0] ;  /* 0x00007800ff0877ac */ /* 0x000e620008000a00 */
[----:B------:R-:W-:-:S04]  /*23c0*/  UIADD3 UR7, UPT, UPT, UR7, UR16, URZ ;  /* 0x0000001007077290 */ /* 0x000fc8000fffe0ff */
[----:B-1----:R-:W-:Y:S02]  /*23d0*/  UIMAD.WIDE.U32 UR16, UR7, UR8, URZ ;  /* 0x00000008071072a5 */ /* 0x002fe4000f8e00ff */
[----:B------:R-:W-:-:S04]  /*23e0*/  UIMAD UR5, UR7, UR9, URZ ;  /* 0x00000009070572a4 */ /* 0x000fc8000f8e02ff */
[----:B------:R-:W-:-:S12]  /*23f0*/  UIADD3 UR5, UPT, UPT, UR17, UR5, URZ ;  /* 0x0000000511057290 */ /* 0x000fd8000fffe0ff */
.L_x_2572:
[----:B------:R-:W1:Y:S01]  /*2400*/  LDC R0, c[0x0][0x3e8] ;  /* 0x0000fa00ff007b82 */ /* 0x000e620000000800 */
[----:B------:R-:W-:Y:S01]  /*2410*/  MOV R3, UR29 ;  /* 0x0000001d00037c02 */ /* 0x000fe20008000f00 */
[----:B------:R-:W-:Y:S01]  /*2420*/  ULEA UR4, UR20, 0xffffffc0, 0x6 ;  /* 0xffffffc014047891 */ /* 0x000fe2000f8e30ff */
[----:B------:R-:W-:Y:S01]  /*2430*/  CS2R R236, SRZ ;  /* 0x0000000000ec7805 */ /* 0x000fe2000001ff00 */
[----:B------:R-:W-:Y:S01]  /*2440*/  UMOV UR17, UR5 ;  /* 0x0000000500117c82 */ /* 0x000fe20008000000 */
[----:B------:R-:W-:Y:S01]  /*2450*/  IABS R3, R3 ;  /* 0x0000000300037213 */ /* 0x000fe20000000000 */
[----:B------:R-:W-:Y:S02]  /*2460*/  USHF.R.S32.HI UR5, URZ, 0x1f, UR4 ;  /* 0x0000001fff057899 */ /* 0x000fe40008011404 */
[----:B------:R-:W-:Y:S02]  /*2470*/  UIMAD.WIDE.U32 UR14, UR4, UR10, UR14 ;  /* 0x0000000a040e72a5 */ /* 0x000fe4000f8e000e */
[----:B------:R-:W-:-:S02]  /*2480*/  UIMAD UR6, UR5, UR8, URZ ;  /* 0x00000008050672a4 */ /* 0x000fc4000f8e02ff */
[----:B------:R-:W-:Y:S02]  /*2490*/  UIMAD UR5, UR5, UR10, URZ ;  /* 0x0000000a050572a4 */ /* 0x000fe4000f8e02ff */
[----:B------:R-:W-:Y:S01]  /*24a0*/  UIMAD.WIDE.U32 UR16, UR4, UR8, UR16 ;  /* 0x00000008041072a5 */ /* 0x000fe2000f8e0010 */
[----:B------:R-:W-:Y:S01]  /*24b0*/  MOV R9, UR15 ;  /* 0x0000000f00097c02 */ /* 0x000fe20008000f00 */
[----:B------:R-:W-:Y:S02]  /*24c0*/  UIMAD UR5, UR4, UR11, UR5 ;  /* 0x0000000b040572a4 */ /* 0x000fe4000f8e0205 */
[----:B------:R-:W-:Y:S02]  /*24d0*/  UIMAD UR6, UR4, UR9, UR6 ;  /* 0x00000009040672a4 */ /* 0x000fe4000f8e0206 */
[----:B------:R-:W-:Y:S01]  /*24e0*/  UIADD3 UR5, UPT, UPT, UR15, UR5, URZ ;  /* 0x000000050f057290 */ /* 0x000fe2000fffe0ff */
[----:B------:R-:W-:Y:S01]  /*24f0*/  MOV R13, UR17 ;  /* 0x00000011000d7c02 */ /* 0x000fe20008000f00 */
[----:B------:R-:W-:Y:S01]  /*2500*/  UIADD3 UR6, UPT, UPT, UR17, UR6, URZ ;  /* 0x0000000611067290 */ /* 0x000fe2000fffe0ff */
[----:B------:R-:W-:Y:S01]  /*2510*/  IMAD.U32 R12, RZ, RZ, UR16 ;  /* 0x00000010ff0c7e24 */ /* 0x000fe2000f8e00ff */
[----:B-1----:R-:W-:-:S02]  /*2520*/  IABS R2, R0 ;  /* 0x0000000000027213 */ /* 0x002fc40000000000 */
[----:B------:R-:W-:Y:S02]  /*2530*/  MOV R9, UR5 ;  /* 0x0000000500097c02 */ /* 0x000fe40008000f00 */
[----:B------:R-:W1:Y:S01]  /*2540*/  I2F.RP R8, R2 ;  /* 0x0000000200087306 */ /* 0x000e620000209400 */
[----:B------:R-:W-:-:S07]  /*2550*/  IMAD.U32 R13, RZ, RZ, UR6 ;  /* 0x00000006ff0d7e24 */ /* 0x000fce000f8e00ff */
[----:B-1----:R-:W1:Y:S02]  /*2560*/  MUFU.RCP R6, R8 ;  /* 0x0000000800067308 */ /* 0x002e640000001000 */
[----:B-1----:R-:W-:Y:S02]  /*2570*/  VIADD R6, R6, 0xffffffe ;  /* 0x0ffffffe06067836 */ /* 0x002fe40000000000 */
[----:B------:R-:W-:-:S04]  /*2580*/  IMAD.U32 R8, RZ, RZ, UR14 ;  /* 0x0000000eff087e24 */ /* 0x000fc8000f8e00ff */
[----:B------:R-:W1:Y:S02]  /*2590*/  F2I.FTZ.U32.TRUNC.NTZ R7, R6 ;  /* 0x0000000600077305 */ /* 0x000e64000021f000 */
[----:B-1----:R-:W-:Y:S02]  /*25a0*/  IMAD.MOV R5, RZ, RZ, -R7 ;  /* 0x000000ffff057224 */ /* 0x002fe400078e0a07 */
        /* <DEDUP_REMOVED lines=15> */
[----:B------:R-:W-:-:S05]  /*26a0*/  @P2 VIADD R7, R7, 0x1 ;  /* 0x0000000107072836 */ /* 0x000fca0000000000 */
[----:B------:R-:W-:Y:S02]  /*26b0*/  @!P1 IADD3 R7, PT, PT, -R7, RZ, RZ ;  /* 0x000000ff07079210 */ /* 0x000fe40007ffe1ff */
[----:B------:R-:W-:-:S04]  /*26c0*/  @!P0 LOP3.LUT R7, RZ, R0, RZ, 0x33, !PT ;  /* 0x00000000ff078212 */ /* 0x000fc800078e33ff */
[----:B------:R-:W-:Y:S01]  /*26d0*/  SHF.R.S32.HI R11, RZ, 0x1f, R7 ;  /* 0x0000001fff0b7819 */ /* 0x000fe20000011407 */
[----:B-1----:R-:W-:-:S04]  /*26e0*/  IMAD.WIDE.U32 R12, R7, R4, R12 ;  /* 0x00000004070c7225 */ /* 0x002fc800078e000c */
[C---:B------:R-:W-:Y:S02]  /*26f0*/  IMAD R6, R11.reuse, R4, RZ ;  /* 0x000000040b067224 */ /* 0x040fe400078e02ff */
[-C--:B--2---:R-:W-:Y:S02]  /*2700*/  IMAD R0, R11, R2.reuse, RZ ;  /* 0x000000020b007224 */ /* 0x084fe400078e02ff */
[C---:B------:R-:W-:Y:S02]  /*2710*/  IMAD R5, R7.reuse, R5, R6 ;  /* 0x0000000507057224 */ /* 0x040fe400078e0206 */
[----:B------:R-:W-:-:S04]  /*2720*/  IMAD.WIDE.U32 R8, R7, R2, R8 ;  /* 0x0000000207087225 */ /* 0x000fc800078e0008 */
[----:B------:R-:W-:Y:S01]  /*2730*/  IMAD R3, R7, R3, R0 ;  /* 0x0000000307037224 */ /* 0x000fe200078e0200 */
[----:B------:R-:W-:Y:S01]  /*2740*/  IADD3 R0, PT, PT, R13, R5, RZ ;  /* 0x000000050d007210 */ /* 0x000fe20007ffe0ff */
[----:B------:R-:W-:-:S03]  /*2750*/  IMAD.MOV.U32 R6, RZ, RZ, R12 ;  /* 0x000000ffff067224 */ /* 0x000fc600078e000c */
[----:B------:R-:W-:-:S07]  /*2760*/  IADD3 R2, PT, PT, R9, R3, RZ ;  /* 0x0000000309027210 */ /* 0x000fce0007ffe0ff */
.L_x_2568:
[----:B------:R-:W-:Y:S01]  /*2770*/  UISETP.NE.AND UP0, UPT, UR28, -0x1, UPT ;  /* 0xffffffff1c00788c */ /* 0x000fe2000bf05270 */
[----:B------:R-:W-:Y:S01]  /*2780*/  IMAD.SHL.U32 R4, R213, 0x8, RZ ;  /* 0x00000008d5047824 */ /* 0x000fe200078e00ff */
[----:B------:R-:W1:Y:S01]  /*2790*/  LDCU.64 UR14, c[0x0][0x388] ;  /* 0x00007100ff0e77ac */ /* 0x000e620008000a00 */
[----:B------:R-:W2:Y:S01]  /*27a0*/  S2R R15, SR_CTAID.X ;  /* 0x00000000000f7919 */ /* 0x000ea20000002500 */
[----:B------:R-:W-:Y:S01]  /*27b0*/  SHF.R.U32.HI R10, RZ, 0x3, R213 ;  /* 0x00000003ff0a7819 */ /* 0x000fe200000116d5 */
[----:B------:R-:W-:Y:S01]  /*27c0*/  IMAD.MOV.U32 R11, RZ, RZ, RZ ;  /* 0x000000ffff0b7224 */ /* 0x000fe200078e00ff */
[----:B------:R-:W-:Y:S01]  /*27d0*/  LOP3.LUT R183, R4, 0x38, RZ, 0xc0, !PT ;  /* 0x0000003804b77812 */ /* 0x000fe200078ec0ff */
[----:B------:R-:W3:Y:S01]  /*27e0*/  LDCU.64 UR6, c[0x0][0x390] ;  /* 0x00007200ff0677ac */ /* 0x000ee20008000a00 */
[----:B------:R-:W-:Y:S02]  /*27f0*/  BSSY.RECONVERGENT B0, `(.L_x_2573) ;  /* 0x0000054000007945 */ /* 0x000fe40003800200 */
[C---:B------:R-:W-:Y:S01]  /*2800*/  IADD3 R8, P0, PT, R183.reuse, R8, RZ ;  /* 0x00000008b7087210 */ /* 0x040fe20007f1e0ff */
[----:B------:R-:W4:Y:S01]  /*2810*/  @!UP0 LDCU.64 UR4, c[0x0][0x398] ;  /* 0x00007300ff0487ac */ /* 0x000f220008000a00 */
[----:B------:R-:W-:-:S02]  /*2820*/  LOP3.LUT R181, R183, 0x40, RZ, 0xfc, !PT ;  /* 0x00000040b7b57812 */ /* 0x000fc400078efcff */
[C---:B------:R-:W-:Y:S01]  /*2830*/  LOP3.LUT R180, R183.reuse, 0x80, RZ, 0xfc, !PT ;  /* 0x00000080b7b47812 */ /* 0x040fe200078efcff */
[----:B------:R-:W5:Y:S01]  /*2840*/  @UP0 LDCU.64 UR16, c[0x0][0x3b0] ;  /* 0x00007600ff1007ac */ /* 0x000f620008000a00 */
[----:B------:R-:W-:Y:S01]  /*2850*/  IMAD.X R9, RZ, RZ, R2, P0 ;  /* 0x000000ffff097224 */ /* 0x000fe200000e0602 */
[C---:B------:R-:W-:Y:S02]  /*2860*/  IADD3 R6, P0, PT, R183.reuse, R6, RZ ;  /* 0x00000006b7067210 */ /* 0x040fe40007f1e0ff */
[----:B------:R-:W-:Y:S01]  /*2870*/  LOP3.LUT R176, R183, 0xc0, RZ, 0xfc, !PT ;  /* 0x000000c0b7b07812 */ /* 0x000fe200078efcff */
[----:B------:R-:W-:-:S04]  /*2880*/  IMAD.WIDE.U32 R2, R10, UR10, R8 ;  /* 0x0000000a0a027c25 */ /* 0x000fc8000f8e0008 */
[----:B------:R-:W-:Y:S01]  /*2890*/  IMAD R231, R10, UR11, R3 ;  /* 0x0000000b0ae77c24 */ /* 0x000fe2000f8e0203 */
[----:B-1----:R-:W-:Y:S01]  /*28a0*/  LEA R230, P1, R2, UR14, 0x1 ;  /* 0x0000000e02e67c11 */ /* 0x002fe2000f8208ff */
[----:B------:R-:W-:Y:S01]  /*28b0*/  USHF.R.S32.HI UR14, URZ, 0x1f, UR29 ;  /* 0x0000001fff0e7899 */ /* 0x000fe2000801141d */
[----:B------:R-:W-:Y:S01]  /*28c0*/  IMAD.X R7, RZ, RZ, R0, P0 ;  /* 0x000000ffff077224 */ /* 0x000fe200000e0600 */
[----:B------:R-:W-:Y:S01]  /*28d0*/  LOP3.LUT R0, R4, 0x1f8, RZ, 0xc0, !PT ;  /* 0x000001f804007812 */ /* 0x000fe200078ec0ff */
[----:B----4-:R-:W-:Y:S01]  /*28e0*/  @!UP0 UIMAD.WIDE.U32 UR32, UR19, UR4, URZ ;  /* 0x00000004132082a5 */ /* 0x010fe2000f8e00ff */
[----:B------:R-:W-:Y:S01]  /*28f0*/  LEA.HI.X R231, R2, UR15, R231, 0x1, P1 ;  /* 0x0000000f02e77c11 */ /* 0x000fe200088f0ce7 */
[----:B------:R-:W-:Y:S01]  /*2900*/  IMAD.WIDE.U32 R6, R10, UR8, R6 ;  /* 0x000000080a067c25 */ /* 0x000fe2000f8e0006 */
[----:B------:R-:W-:Y:S01]  /*2910*/  UMOV UR15, 0x400 ;  /* 0x00000400000f7882 */ /* 0x000fe20000000000 */
[----:B-----5:R-:W-:Y:S01]  /*2920*/  @UP0 UIMAD.WIDE.U32 UR34, UR28, UR16, URZ ;  /* 0x000000101c2202a5 */ /* 0x020fe2000f8e00ff */
[----:B------:R-:W-:Y:S01]  /*2930*/  LOP3.LUT R5, R0, 0x38, R213, 0x78, !PT ;  /* 0x0000003800057812 */ /* 0x000fe200078e78d5 */
[----:B------:R-:W-:Y:S01]  /*2940*/  @!UP0 UIMAD UR30, UR19, UR5, UR33 ;  /* 0x00000005131e82a4 */ /* 0x000fe2000f8e0221 */
[----:B------:R-:W-:Y:S01]  /*2950*/  IMAD R233, R10, UR9, R7 ;  /* 0x000000090ae97c24 */ /* 0x000fe2000f8e0207 */
[----:B------:R-:W1:Y:S01]  /*2960*/  LDCU.64 UR4, c[0x0][0x3c8] ;  /* 0x00007900ff0477ac */ /* 0x000e620008000a00 */
[C---:B---3--:R-:W-:Y:S01]  /*2970*/  LEA R232, P1, R6.reuse, UR6, 0x1 ;  /* 0x0000000606e87c11 */ /* 0x048fe2000f8208ff */
[----:B--2---:R-:W-:Y:S01]  /*2980*/  IMAD.WIDE.U32 R14, R15, 0x40, R10 ;  /* 0x000000400f0e7825 */ /* 0x004fe200078e000a */
[----:B------:R-:W-:Y:S01]  /*2990*/  LOP3.LUT R166, R5, 0x1e00, R4, 0xf8, !PT ;  /* 0x00001e0005a67812 */ /* 0x000fe200078ef804 */
[----:B------:R-:W-:Y:S01]  /*29a0*/  @UP0 UIMAD UR30, UR28, UR17, UR35 ;  /* 0x000000111c1e02a4 */ /* 0x000fe2000f8e0223 */
[----:B------:R-:W2:Y:S01]  /*29b0*/  S2UR UR17, SR_CgaCtaId ;  /* 0x00000000001179c3 */ /* 0x000ea20000008800 */
[----:B------:R-:W-:Y:S01]  /*29c0*/  UIADD3 UR16, UPT, UPT, -UR23, UR27, URZ ;  /* 0x0000001b17107290 */ /* 0x000fe2000fffe1ff */
[----:B------:R-:W-:Y:S01]  /*29d0*/  LEA.HI.X R233, R6, UR7, R233, 0x1, P1 ;  /* 0x0000000706e97c11 */ /* 0x000fe200088f0ce9 */
[----:B------:R-:W-:-:S02]  /*29e0*/  @UP0 UMOV UR32, UR34 ;  /* 0x0000002200200c82 */ /* 0x000fc40008000000 */
[----:B------:R-:W-:Y:S02]  /*29f0*/  IADD3 R2, P0, PT, R183, UR32, RZ ;  /* 0x00000020b7027c10 */ /* 0x000fe4000ff1e0ff */
[----:B------:R-:W-:-:S03]  /*2a00*/  ISETP.GE.AND P2, PT, R10, UR16, PT ;  /* 0x000000100a007c0c */ /* 0x000fc6000bf46270 */
[----:B------:R-:W-:Y:S01]  /*2a10*/  IMAD.X R3, RZ, RZ, UR30, P0 ;  /* 0x0000001eff037e24 */ /* 0x000fe200080e06ff */
[----:B-1----:R-:W-:Y:S01]  /*2a20*/  UIMAD UR14, UR14, UR4, URZ ;  /* 0x000000040e0e72a4 */ /* 0x002fe2000f8e02ff */
[----:B------:R-:W-:Y:S01]  /*2a30*/  IMAD.U32 R8, RZ, RZ, UR4 ;  /* 0x00000004ff087e24 */ /* 0x000fe2000f8e00ff */
[----:B------:R-:W-:Y:S02]  /*2a40*/  UIADD3 UR4, UPT, UPT, UR20, -0x1, URZ ;  /* 0xffffffff14047890 */ /* 0x000fe4000fffe0ff */
[----:B------:R-:W-:Y:S01]  /*2a50*/  UIMAD UR14, UR29, UR5, UR14 ;  /* 0x000000051d0e72a4 */ /* 0x000fe2000f8e020e */
[----:B------:R-:W-:Y:S01]  /*2a60*/  IMAD.WIDE.U32 R8, R8, UR29, R2 ;  /* 0x0000001d08087c25 */ /* 0x000fe2000f8e0002 */
[----:B------:R-:W-:-:S03]  /*2a70*/  USHF.L.U32 UR28, UR4, 0x6, URZ ;  /* 0x00000006041c7899 */ /* 0x000fc600080006ff */
[C---:B------:R-:W-:Y:S01]  /*2a80*/  VIADD R3, R10.reuse, 0x10 ;  /* 0x000000100a037836 */ /* 0x040fe20000000000 */
[----:B--2---:R-:W-:Y:S01]  /*2a90*/  ULEA UR5, UR17, UR15, 0x18 ;  /* 0x0000000f11057291 */ /* 0x004fe2000f8ec0ff */
[----:B------:R-:W-:Y:S01]  /*2aa0*/  VIADD R2, R10, 0x20 ;  /* 0x000000200a027836 */ /* 0x000fe20000000000 */
[----:B------:R-:W-:Y:S01]  /*2ab0*/  UIADD3 UR17, UPT, UPT, -UR28, UR26, URZ ;  /* 0x0000001a1c117290 */ /* 0x000fe2000fffe1ff */
        /* <DEDUP_REMOVED lines=39> */
.L_x_2574:
[----:B------:R-:W-:Y:S05]  /*2d30*/  BSYNC.RECONVERGENT B0 ;  /* 0x0000000000007941 */ /* 0x000fea0003800200 */
.L_x_2573:
        /* <DEDUP_REMOVED lines=41> */
.L_x_2576:
[----:B------:R-:W-:Y:S05]  /*2fd0*/  BSYNC.RECONVERGENT B0 ;  /* 0x0000000000007941 */ /* 0x000fea0003800200 */
.L_x_2575:
[----:B------:R-:W-:Y:S01]  /*2fe0*/  USHF.L.U64.HI UR29, UR10, 0x4, UR11 ;  /* 0x000000040a1d7899 */ /* 0x000fe2000801020b */
        /* <DEDUP_REMOVED lines=40> */
.L_x_2578:
[----:B------:R-:W-:Y:S05]  /*3270*/  BSYNC.RECONVERGENT B0 ;  /* 0x0000000000007941 */ /* 0x000fea0003800200 */
.L_x_2577:
        /* <DEDUP_REMOVED lines=9> */
[----:B--23--:R-:W-:Y:S01]  /*3310*/  IMAD.X R6, RZ, RZ, R15, P0 ;  /* 0x000000ffff067224 */ /* 0x00cfe200000e060f */
[----:B------:R-:W2:Y:S03]  /*3320*/  LDCU.64 UR6, c[0x0][0x380] ;  /* 0x00007000ff0677ac */ /* 0x000ea60008000a00 */
[----:B----4-:R-:W-:-:S02]  /*3330*/  IMAD R6, R6, UR14, RZ ;  /* 0x0000000e06067c24 */ /* 0x010fc4000f8e02ff */
[----:B------:R-:W-:Y:S01]  /*3340*/  IMAD.WIDE.U32 R8, R5, UR14, R8 ;  /* 0x0000000e05087c25 */ /* 0x000fe2000f8e0008 */
[----:B-----5:R-:W-:-:S03]  /*3350*/  ISETP.GE.AND P3, PT, R183, UR31, PT ;  /* 0x0000001fb7007c0c */ /* 0x020fc6000bf66270 */
[----:B------:R-:W-:Y:S01]  /*3360*/  IMAD R5, R5, UR15, R6 ;  /* 0x0000000f05057c24 */ /* 0x000fe2000f8e0206 */
[----:B------:R-:W-:Y:S02]  /*3370*/  ISETP.GE.AND P2, PT, R181, UR31, PT ;  /* 0x0000001fb5007c0c */ /* 0x000fe4000bf46270 */
[----:B--2---:R-:W-:Y:S01]  /*3380*/  LEA R6, P0, R8, UR6, 0x1 ;  /* 0x0000000608067c11 */ /* 0x004fe2000f8008ff */
        /* <DEDUP_REMOVED lines=24> */
.L_x_2580:
[----:B------:R-:W-:Y:S05]  /*3510*/  BSYNC.RECONVERGENT B0 ;  /* 0x0000000000007941 */ /* 0x000fea0003800200 */
.L_x_2579:
        /* <DEDUP_REMOVED lines=8> */
[--C-:B------:R-:W-:Y:S02]  /*35a0*/  @!P2 IMAD.MOV.U32 R9, RZ, RZ, R231.reuse ;  /* 0x000000ffff09a224 */ /* 0x100fe400078e00e7 */
[----:B--234-:R-:W-:Y:S01]  /*35b0*/  @!P1 IMAD.MOV.U32 R6, RZ, RZ, R230 ;  /* 0x000000ffff069224 */ /* 0x01cfe200078e00e6 */
        /* <DEDUP_REMOVED lines=21> */
.L_x_2582:
[----:B------:R-:W-:Y:S05]  /*3710*/  BSYNC.RECONVERGENT B0 ;  /* 0x0000000000007941 */ /* 0x000fea0003800200 */
.L_x_2581:
[----:B------:R-:W-:Y:S04]  /*3720*/  BSSY.RECONVERGENT B0, `(.L_x_2583) ;  /* 0x000001f000007945 */ /* 0x000fe80003800200 */
[----:B------:R-:W-:Y:S05]  /*3730*/  @P5 BRA `(.L_x_2584) ;  /* 0x0000000000745947 */ /* 0x000fea0003800000 */
[----:B------:R-:W5:Y:S01]  /*3740*/  LDCU UR6, c[0x0][0x440] ;  /* 0x00008800ff0677ac */ /* 0x000f620008000800 */
[----:B------:R-:W-:Y:S02]  /*3750*/  IMAD.U32 R5, RZ, RZ, UR30 ;  /* 0x0000001eff057e24 */ /* 0x000fe4000f8e00ff */
[----:B--234-:R-:W-:-:S03]  /*3760*/  IMAD.U32 R6, RZ, RZ, UR29 ;  /* 0x0000001dff067e24 */ /* 0x01cfc6000f8e00ff */
        /* <DEDUP_REMOVED lines=26> */
.L_x_2584:
[----:B------:R-:W-:Y:S05]  /*3910*/  BSYNC.RECONVERGENT B0 ;  /* 0x0000000000007941 */ /* 0x000fea0003800200 */
.L_x_2583:
[----:B------:R-:W-:Y:S01]  /*3920*/  BSSY.RECONVERGENT B0, `(.L_x_2585) ;  /* 0x0000021000007945 */ /* 0x000fe20003800200 */
[----:B------:R-:W-:-:S03]  /*3930*/  ISETP.GE.AND P0, PT, R0, UR17, PT ;  /* 0x0000001100007c0c */ /* 0x000fc6000bf06270 */
[----:B------:R-:W-:Y:S10]  /*3940*/  @P4 BRA `(.L_x_2586) ;  /* 0x0000000000784947 */ /* 0x000ff40003800000 */
[----:B------:R-:W5:Y:S01]  /*3950*/  LDCU UR6, c[0x0][0x440] ;  /* 0x00008800ff0677ac */ /* 0x000f620008000800 */
[----:B--234-:R-:W-:Y:S02]  /*3960*/  IMAD.U32 R7, RZ, RZ, UR10 ;  /* 0x0000000aff077e24 */ /* 0x01cfe4000f8e00ff */
        /* <DEDUP_REMOVED lines=28> */
.L_x_2586:
[----:B------:R-:W-:Y:S05]  /*3b30*/  BSYNC.RECONVERGENT B0 ;  /* 0x0000000000007941 */ /* 0x000fea0003800200 */
.L_x_2585:
[----:B------:R-:W-:Y:S04]  /*3b40*/  BSSY.RECONVERGENT B0, `(.L_x_2587) ;  /* 0x000001f000007945 */ /* 0x000fe80003800200 */
[----:B------:R-:W-:Y:S05]  /*3b50*/  @P0 BRA `(.L_x_2588) ;  /* 0x0000000000740947 */ /* 0x000fea0003800000 */
[----:B------:R-:W5:Y:S01]  /*3b60*/  LDCU UR6, c[0x0][0x440] ;  /* 0x00008800ff0677ac */ /* 0x000f620008000800 */
[----:B------:R-:W-:Y:S01]  /*3b70*/  IMAD.U32 R5, RZ, RZ, UR10 ;  /* 0x0000000aff057e24 */ /* 0x000fe2000f8e00ff */
[----:B------:R-:W-:-:S03]  /*3b80*/  UIMAD UR7, UR11, 0x60, URZ ;  /* 0x000000600b0778a4 */ /* 0x000fc6000f8e02ff */
[----:B--234-:R-:W-:-:S04]  /*3b90*/  IMAD.WIDE.U32 R6, R5, 0x60, R230 ;  /* 0x0000006005067825 */ /* 0x01cfc800078e00e6 */
        /* <DEDUP_REMOVED lines=25> */
.L_x_2588:
[----:B------:R-:W-:Y:S05]  /*3d30*/  BSYNC.RECONVERGENT B0 ;  /* 0x0000000000007941 */ /* 0x000fea0003800200 */
.L_x_2587:
        /* <DEDUP_REMOVED lines=8> */
[----:B------:R-:W-:-:S02]  /*3dc0*/  LOP3.LUT R4, R5, 0x38, R4, 0xf8, !PT ;  /* 0x0000003805047812 */ /* 0x000fc400078ef804 */
[----:B------:R-:W-:Y:S02]  /*3dd0*/  LOP3.LUT R177, R216, 0x8, RZ, 0xc0, !PT ;  /* 0x00000008d8b17812 */ /* 0x000fe400078ec0ff */
[----:B------:R-:W-:Y:S02]  /*3de0*/  LOP3.LUT R178, R215, 0x200, R182, 0xf8, !PT ;  /* 0x00000200d7b27812 */ /* 0x000fe400078ef8b6 */
        /* <DEDUP_REMOVED lines=9> */
[--C-:B--2---:R-:W-:Y:S02]  /*3e80*/  @!P2 IMAD.MOV.U32 R8, RZ, RZ, R232.reuse ;  /* 0x000000ffff08a224 */ /* 0x104fe400078e00e8 */
[--C-:B------:R-:W-:Y:S02]  /*3e90*/  @!P2 IMAD.MOV.U32 R9, RZ, RZ, R233.reuse ;  /* 0x000000ffff09a224 */ /* 0x100fe400078e00e9 */
[----:B---34-:R-:W-:Y:S01]  /*3ea0*/  @!P1 IMAD.MOV.U32 R6, RZ, RZ, R232 ;  /* 0x000000ffff069224 */ /* 0x018fe200078e00e8 */
        /* <DEDUP_REMOVED lines=22> */
.L_x_2590:
[----:B------:R1:W-:Y:S04]  /*4010*/  STS.128 [R166+0x10000], RZ ;  /* 0x010000ffa6007388 */ /* 0x0003e80000000c00 */
[----:B------:R1:W-:Y:S04]  /*4020*/  STS.128 [R166+0x12000], RZ ;  /* 0x012000ffa6007388 */ /* 0x0003e80000000c00 */
[----:B------:R1:W-:Y:S04]  /*4030*/  STS.128 [R166+0x14000], RZ ;  /* 0x014000ffa6007388 */ /* 0x0003e80000000c00 */
[----:B------:R1:W-:Y:S02]  /*4040*/  STS.128 [R166+0x16000], RZ ;  /* 0x016000ffa6007388 */ /* 0x0003e40000000c00 */
.L_x_2591:
[----:B------:R-:W-:Y:S05]  /*4050*/  BSYNC.RECONVERGENT B0 ;  /* 0x0000000000007941 */ /* 0x000fea0003800200 */
.L_x_2589:
[----:B------:R-:W-:Y:S01]  /*4060*/  ISETP.GE.AND P0, PT, R3, UR17, PT ;  /* 0x0000001103007c0c */ /* 0x000fe2000bf06270 */
[----:B------:R-:W-:Y:S01]  /*4070*/  IMAD.IADD R90, R178, 0x1, R177 ;  /* 0x00000001b25a7824 */ /* 0x000fe200078e02b1 */
[----:B------:R-:W-:Y:S01]  /*4080*/  LOP3.LUT R3, R213, 0x8, RZ, 0xc0, !PT ;  /* 0x00000008d5037812 */ /* 0x000fe200078ec0ff */
[----:B------:R-:W-:Y:S01]  /*4090*/  BSSY.RECONVERGENT B0, `(.L_x_2592) ;  /* 0x000002c000007945 */ /* 0x000fe20003800200 */
[----:B------:R-:W-:Y:S02]  /*40a0*/  ISETP.GE.AND P6, PT, R2, UR17, PT ;  /* 0x0000001102007c0c */ /* 0x000fe4000bfc6270 */
[----:B------:R-:W-:Y:S02]  /*40b0*/  LOP3.LUT R3, R4, R3, RZ, 0x3c, !PT ;  /* 0x0000000304037212 */ /* 0x000fe400078e3cff */
[----:B------:R-:W-:Y:S02]  /*40c0*/  SHF.R.U32.HI R2, RZ, 0x4, R213 ;  /* 0x00000004ff027819 */ /* 0x000fe400000116d5 */
[----:B------:R-:W-:Y:S01]  /*40d0*/  ISETP.GE.AND P5, PT, R0, UR17, PT ;  /* 0x0000001100007c0c */ /* 0x000fe2000bfa6270 */
[----:B------:R-:W-:Y:S01]  /*40e0*/  IMAD.SHL.U32 R179, R3, 0x2, RZ ;  /* 0x0000000203b37824 */ /* 0x000fe200078e00ff */
[----:B------:R-:W-:Y:S01]  /*40f0*/  LEA R90, R90, UR5, 0x1 ;  /* 0x000000055a5a7c11 */ /* 0x000fe2000f8e08ff */
[----:B------:R1:W-:Y:S01]  /*4100*/  @P0 STS.128 [R166+0x10800], RZ ;  /* 0x010800ffa6000388 */ /* 0x0003e20000000c00 */
[----:B------:R-:W-:-:S03]  /*4110*/  IMAD.SHL.U32 R2, R2, 0x400, RZ ;  /* 0x0000040002027824 */ /* 0x000fc600078e00ff */
        /* <DEDUP_REMOVED lines=9> */
[----:B------:R-:W-:Y:S02]  /*41b0*/  LEA R4, P4, R3, R232, 0x1 ;  /* 0x000000e803047211 */ /* 0x000fe400078808ff */
        /* <DEDUP_REMOVED lines=25> */
.L_x_2593:
[----:B------:R-:W-:Y:S05]  /*4350*/  BSYNC.RECONVERGENT B0 ;  /* 0x0000000000007941 */ /* 0x000fea0003800200 */
.L_x_2592:
[----:B------:R1:W-:Y:S01]  /*4360*/  @P6 STS.128 [R166+0x11000], RZ ;  /* 0x011000ffa6006388 */ /* 0x0003e20000000c00 */
[----:B------:R-:W-:Y:S01]  /*4370*/  BSSY.RECONVERGENT B0, `(.L_x_2594) ;  /* 0x0000024000007945 */ /* 0x000fe20003800200 */
[----:B------:R-:W-:Y:S02]  /*4380*/  LOP3.LUT R89, R179, 0x400, R2, 0xf8, !PT ;  /* 0x00000400b3597812 */ /* 0x000fe400078ef802 */
[----:B------:R1:W-:Y:S04]  /*4390*/  @P6 STS.128 [R166+0x13000], RZ ;  /* 0x013000ffa6006388 */ /* 0x0003e80000000c00 */
[----:B------:R1:W-:Y:S04]  /*43a0*/  @P6 STS.128 [R166+0x15000], RZ ;  /* 0x015000ffa6006388 */ /* 0x0003e80000000c00 */
[----:B------:R1:W-:Y:S01]  /*43b0*/  @P6 STS.128 [R166+0x17000], RZ ;  /* 0x017000ffa6006388 */ /* 0x0003e20000000c00 */
[----:B------:R-:W-:Y:S05]  /*43c0*/  @P6 BRA `(.L_x_2595) ;  /* 0x0000000000786947 */ /* 0x000fea0003800000 */
[----:B------:R-:W5:Y:S01]  /*43d0*/  LDCU UR6, c[0x0][0x440] ;  /* 0x00008800ff0677ac */ /* 0x000f620008000800 */
[----:B------:R-:W-:Y:S02]  /*43e0*/  IMAD.U32 R3, RZ, RZ, UR8 ;  /* 0x00000008ff037e24 */ /* 0x000fe4000f8e00ff */
[----:B------:R-:W-:Y:S02]  /*43f0*/  IMAD.U32 R2, RZ, RZ, UR8 ;  /* 0x00000008ff027e24 */ /* 0x000fe4000f8e00ff */
[----:B------:R-:W-:Y:S01]  /*4400*/  IMAD.U32 R0, RZ, RZ, UR9 ;  /* 0x00000009ff007e24 */ /* 0x000fe2000f8e00ff */
        /* <DEDUP_REMOVED lines=26> */
.L_x_2595:
[----:B------:R-:W-:Y:S05]  /*45b0*/  BSYNC.RECONVERGENT B0 ;  /* 0x0000000000007941 */ /* 0x000fea0003800200 */
.L_x_2594:
        /* <DEDUP_REMOVED lines=35> */
.L_x_2597:
[----:B------:R-:W-:Y:S05]  /*47f0*/  BSYNC.RECONVERGENT B0 ;  /* 0x0000000000007941 */ /* 0x000fea0003800200 */
.L_x_2596:
        /* <DEDUP_REMOVED lines=10> */
[----:B------:R-:W-:Y:S01]  /*48a0*/  UISETP.GT.AND UP0, UPT, UR4, UR18, UPT ;  /* 0x000000120400728c */ /* 0x000fe2000bf04270 */
[----:B------:R-:W-:Y:S01]  /*48b0*/  IMAD.U32 R227, RZ, RZ, UR21 ;  /* 0x00000015ffe37e24 */ /* 0x000fe2000f8e00ff */
[----:B------:R-:W5:Y:S01]  /*48c0*/  LDSM.16.M88.4 R20, [R89+UR5+0x9000] ;  /* 0x009000055914783b */ /* 0x000f620008000200 */
[C-C-:B------:R-:W-:Y:S01]  /*48d0*/  IMAD.IADD R88, R90.reuse, 0x1, R84.reuse ;  /* 0x000000015a587824 */ /* 0x140fe200078e0254 */
[----:B------:R-:W-:Y:S01]  /*48e0*/  SEL R167, R167, 0xffffffc0, !P0 ;  /* 0xffffffc0a7a77807 */ /* 0x000fe20004000000 */
[C---:B------:R-:W-:Y:S01]  /*48f0*/  IMAD.IADD R85, R3.reuse, 0x1, R84 ;  /* 0x0000000103557824 */ /* 0x040fe200078e0254 */
[----:B------:R-:W5:Y:S03]  /*4900*/  LDSM.16.M88.4 R56, [R89+UR5+0x9800] ;  /* 0x009800055938783b */ /* 0x000f660008000200 */
[--C-:B------:R-:W-:Y:S01]  /*4910*/  IMAD.IADD R87, R90, 0x1, R167.reuse ;  /* 0x000000015a577824 */ /* 0x100fe200078e02a7 */
[----:B--234-:R-:W-:Y:S01]  /*4920*/  LDSM.16.M88.4 R4, [R88] ;  /* 0x000000005804783b */ /* 0x01cfe20000000200 */
[----:B------:R-:W-:-:S02]  /*4930*/  IMAD.IADD R3, R3, 0x1, R167 ;  /* 0x0000000103037824 */ /* 0x000fc400078e02a7 */
[C---:B------:R-:W-:Y:S01]  /*4940*/  IMAD.IADD R86, R84.reuse, 0x1, R87 ;  /* 0x0000000154567824 */ /* 0x040fe200078e0257 */
[----:B------:R-:W2:Y:S01]  /*4950*/  LDSM.16.M88.4 R8, [R85+0x8000] ;  /* 0x008000005508783b */ /* 0x000ea20000000200 */
[----:B------:R-:W-:-:S03]  /*4960*/  IMAD.IADD R0, R84, 0x1, R3 ;  /* 0x0000000154007824 */ /* 0x000fc600078e0203 */
[----:B------:R-:W3:Y:S04]  /*4970*/  LDSM.16.M88.4 R52, [R85+0x8800] ;  /* 0x008800005534783b */ /* 0x000ee80000000200 */
[----:B------:R-:W4:Y:S04]  /*4980*/  LDSM.16.M88.4 R48, [R85+0x9000] ;  /* 0x009000005530783b */ /* 0x000f280000000200 */
[----:B------:R-:W4:Y:S04]  /*4990*/  LDSM.16.M88.4 R12, [R85+0x9800] ;  /* 0x00980000550c783b */ /* 0x000f280000000200 */
        /* <DEDUP_REMOVED lines=10> */
[C---:B------:R-:W-:Y:S08]  /*4a40*/  HMMA.16816.F32.BF16 R24, R64.reuse, R20, RZ ;  /* 0x000000144018723c */ /* 0x040ff000000418ff */
[C---:B------:R-:W-:Y:S08]  /*4a50*/  HMMA.16816.F32.BF16 R28, R64.reuse, R30, RZ ;  /* 0x0000001e401c723c */ /* 0x040ff000000418ff */
[C---:B------:R-:W-:Y:S08]  /*4a60*/  HMMA.16816.F32.BF16 R20, R64.reuse, R22, RZ ;  /* 0x000000164014723c */ /* 0x040ff000000418ff */
[C---:B------:R-:W-:Y:S08]  /*4a70*/  HMMA.16816.F32.BF16 R68, R64.reuse, R56, RZ ;  /* 0x000000384044723c */ /* 0x040ff000000418ff */
[----:B------:R-:W-:Y:S01]  /*4a80*/  HMMA.16816.F32.BF16 R64, R64, R58, RZ ;  /* 0x0000003a4040723c */ /* 0x000fe200000418ff */
[----:B------:R-:W-:Y:S07]  /*4a90*/  LDSM.16.M88.4 R56, [R0+0x8000] ;  /* 0x008000000038783b */ /* 0x000fee0000000200 */
[C---:B--2---:R-:W-:Y:S08]  /*4aa0*/  HMMA.16816.F32.BF16 R40, R4.reuse, R8, R40 ;  /* 0x000000080428723c */ /* 0x044ff00000041828 */
[C---:B------:R-:W-:Y:S01]  /*4ab0*/  HMMA.16816.F32.BF16 R36, R4.reuse, R10, R36 ;  /* 0x0000000a0424723c */ /* 0x040fe20000041824 */
[----:B------:R-:W1:Y:S07]  /*4ac0*/  LDSM.16.M88.4 R8, [R3+0x8800] ;  /* 0x008800000308783b */ /* 0x000e6e0000000200 */
[C---:B---3--:R-:W-:Y:S08]  /*4ad0*/  HMMA.16816.F32.BF16 R32, R4.reuse, R52, R32 ;  /* 0x000000340420723c */ /* 0x048ff00000041820 */
[C---:B------:R-:W-:Y:S01]  /*4ae0*/  HMMA.16816.F32.BF16 R28, R4.reuse, R54, R28 ;  /* 0x00000036041c723c */ /* 0x040fe2000004181c */
[----:B------:R-:W-:Y:S07]  /*4af0*/  LDSM.16.M88.4 R52, [R0+0x9000] ;  /* 0x009000000034783b */ /* 0x000fee0000000200 */
[C---:B----4-:R-:W-:Y:S08]  /*4b00*/  HMMA.16816.F32.BF16 R24, R4.reuse, R48, R24 ;  /* 0x000000300418723c */ /* 0x050ff00000041818 */
[C---:B------:R-:W-:Y:S01]  /*4b10*/  HMMA.16816.F32.BF16 R20, R4.reuse, R50, R20 ;  /* 0x000000320414723c */ /* 0x040fe20000041814 */
[----:B------:R-:W-:Y:S07]  /*4b20*/  LDSM.16.M88.4 R48, [R0+0x9800] ;  /* 0x009800000030783b */ /* 0x000fee0000000200 */
[C---:B------:R-:W-:Y:S08]  /*4b30*/  HMMA.16816.F32.BF16 R68, R4.reuse, R12, R68 ;  /* 0x0000000c0444723c */ /* 0x040ff00000041844 */
        /* <DEDUP_REMOVED lines=145> */
[----:B------:R4:W1:Y:S03]  /*5450*/  LDSM.16.M88.4 R72, [R3+0xf800] ;  /* 0x00f800000348783b */ /* 0x0008660000000200 */
[C---:B--2---:R-:W-:Y:S08]  /*5460*/  HMMA.16816.F32.BF16 R40, R48.reuse, R4, R40 ;  /* 0x000000043028723c */ /* 0x044ff00000041828 */
[C---:B------:R-:W-:Y:S01]  /*5470*/  HMMA.16816.F32.BF16 R36, R48.reuse, R6, R36 ;  /* 0x000000063024723c */ /* 0x040fe20000041824 */
[----:B------:R-:W-:Y:S07]  /*5480*/  LDSM.16.M88.4 R4, [R0+0xf000] ;  /* 0x00f000000004783b */ /* 0x000fee0000000200 */
[----:B---3--:R-:W-:Y:S01]  /*5490*/  HMMA.16816.F32.BF16 R32, R48, R16, R32 ;  /* 0x000000103020723c */ /* 0x008fe20000041820 */
[----:B----4-:R-:W-:-:S07]  /*54a0*/  LOP3.LUT R3, R216, 0x1f0, RZ, 0xc0, !PT ;  /* 0x000001f0d8037812 */ /* 0x010fce00078ec0ff */
[C---:B------:R-:W-:Y:S01]  /*54b0*/  HMMA.16816.F32.BF16 R28, R48.reuse, R18, R28 ;  /* 0x00000012301c723c */ /* 0x040fe2000004181c */
[----:B------:R-:W-:Y:S07]  /*54c0*/  LDSM.16.M88.4 R16, [R0+0xe800] ;  /* 0x00e800000010783b */ /* 0x000fee0000000200 */
[C---:B------:R-:W-:Y:S08]  /*54d0*/  HMMA.16816.F32.BF16 R24, R48.reuse, R52, R24 ;  /* 0x000000343018723c */ /* 0x040ff00000041818 */
        /* <DEDUP_REMOVED lines=11> */
[----:B------:R-:W-:-:S03]  /*5590*/  IADD3 R227, PT, PT, R0, UR26, -R227 ;  /* 0x0000001a00e37c10 */ /* 0x000fc6000fffe8e3 */
[----:B------:R-:W-:Y:S01]  /*55a0*/  HMMA.16816.F32.BF16 R32, R60, R12, R32 ;  /* 0x0000000c3c20723c */ /* 0x000fe20000041820 */
[----:B------:R-:W-:Y:S02]  /*55b0*/  VIMNMX R229, PT, PT, RZ, R227, !PT ;  /* 0x000000e3ffe57248 */ /* 0x000fe40007fe0100 */
[----:B------:R-:W-:-:S05]  /*55c0*/  VIADDMNMX R227, R227, 0x8, RZ, !PT ;  /* 0x00000008e3e37846 */ /* 0x000fca00078001ff */
        /* <DEDUP_REMOVED lines=13> */
[----:B------:R-:W-:-:S05]  /*56a0*/  IMAD.U32 R5, RZ, RZ, UR22 ;  /* 0x00000016ff057e24 */ /* 0x000fca000f8e00ff */
[----:B------:R-:W-:-:S04]  /*56b0*/  IADD3 R228, PT, PT, R0, 0x1, R5 ;  /* 0x0000000100e47810 */ /* 0x000fc80007ffe005 */
[C---:B------:R-:W-:Y:S02]  /*56c0*/  VIADDMNMX R226, R228.reuse, 0x8, R3, PT ;  /* 0x00000008e4e27846 */ /* 0x040fe40003800103 */
[----:B------:R-:W-:Y:S01]  /*56d0*/  VIMNMX R228, PT, PT, R228, UR26, PT ;  /* 0x0000001ae4e47c48 */ /* 0x000fe2000bfe0100 */
        /* <DEDUP_REMOVED lines=13> */
.L_x_2599:
[----:B------:R-:W1:Y:S01]  /*57b0*/  LDC R3, c[0x0][0x4f0] ;  /* 0x00013c00ff037b82 */ /* 0x000e620000000800 */
[----:B------:R-:W-:Y:S01]  /*57c0*/  UIADD3 UR6, UPT, UPT, UR28, -0x40, URZ ;  /* 0xffffffc01c067890 */ /* 0x000fe2000fffe0ff */
[----:B------:R-:W-:-:S05]  /*57d0*/  IMAD.U32 R6, RZ, RZ, UR28 ;  /* 0x0000001cff067e24 */ /* 0x000fca000f8e00ff */
[----:B------:R-:W-:Y:S02]  /*57e0*/  MOV R4, UR6 ;  /* 0x0000000600047c02 */ /* 0x000fe40008000f00 */
[----:B------:R-:W-:Y:S02]  /*57f0*/  IABS R6, R6 ;  /* 0x0000000600067213 */ /* 0x000fe40000000000 */
        /* <DEDUP_REMOVED lines=56> */
.L_x_2600:
        /* <DEDUP_REMOVED lines=98> */
.L_x_2598:
[----:B------:R-:W-:Y:S01]  /*61a0*/  IMAD.SHL.U32 R0, R213, 0x2, RZ ;  /* 0x00000002d5007824 */ /* 0x000fe200078e00ff */
[----:B------:R-:W2:Y:S01]  /*61b0*/  LDCU UR6, c[0x0][0x45c] ;  /* 0x00008b80ff0677ac */ /* 0x000ea20008000800 */
[----:B------:R-:W-:-:S03]  /*61c0*/  LOP3.LUT R165, R177, 0x200, R182, 0xf8, !PT ;  /* 0x00000200b1a57812 */ /* 0x000fc600078ef8b6 */
[----:B------:R-:W-:Y:S01]  /*61d0*/  LOP3.LUT R0, R0, 0x6, RZ, 0xc0, !PT ;  /* 0x0000000600007812 */ /* 0x000fe200078ec0ff */
[----:B------:R-:W-:Y:S01]  /*61e0*/  UISETP.GT.AND UP0, UPT, UR4, UR18, UPT ;  /* 0x000000120400728c */ /* 0x000fe2000bf04270 */
[----:B------:R-:W-:Y:S02]  /*61f0*/  LEA R214, R165, UR5, 0x1 ;  /* 0x00000005a5d67c11 */ /* 0x000fe4000f8e08ff */
[----:B------:R-:W-:-:S03]  /*6200*/  LOP3.LUT R44, R0, UR28, RZ, 0xfc, !PT ;  /* 0x0000001c002c7c12 */ /* 0x000fc6000f8efcff */
[--C-:B------:R-:W-:Y:S01]  /*6210*/  IMAD.IADD R206, R84, 0x1, R214.reuse ;  /* 0x0000000154ce7824 */ /* 0x100fe200078e02d6 */
[CC--:B------:R-:W-:Y:S01]  /*6220*/  ISETP.GE.AND P3, PT, R44.reuse, R229.reuse, PT ;  /* 0x000000e52c00720c */ /* 0x0c0fe20003f66270 */
[C---:B------:R-:W-:Y:S01]  /*6230*/  VIADD R3, R44.reuse, 0x1 ;  /* 0x000000012c037836 */ /* 0x040fe20000000000 */
[CC--:B------:R-:W-:Y:S01]  /*6240*/  ISETP.GE.AND P6, PT, R44.reuse, R228.reuse, PT ;  /* 0x000000e42c00720c */ /* 0x0c0fe20003fc6270 */
[----:B------:R-:W-:Y:S01]  /*6250*/  VIADD R17, R44, 0x9 ;  /* 0x000000092c117836 */ /* 0x000fe20000000000 */
[----:B------:R-:W-:Y:S01]  /*6260*/  FSEL R45, R40, -INF , P3 ;  /* 0xff800000282d7808 */ /* 0x000fe20001800000 */
[C---:B------:R-:W-:Y:S01]  /*6270*/  VIADD R40, R44.reuse, 0x8 ;  /* 0x000000082c287836 */ /* 0x040fe20000000000 */
[C---:B------:R-:W-:Y:S01]  /*6280*/  ISETP.GE.AND P2, PT, R3.reuse, R229, PT ;  /* 0x000000e50300720c */ /* 0x040fe20003f46270 */
[C---:B------:R-:W-:Y:S01]  /*6290*/  VIADD R16, R44.reuse, 0x10 ;  /* 0x000000102c107836 */ /* 0x040fe20000000000 */
[C---:B------:R-:W-:Y:S01]  /*62a0*/  ISETP.GE.AND P5, PT, R3.reuse, R228, PT ;  /* 0x000000e40300720c */ /* 0x040fe20003fa6270 */
[C---:B------:R-:W-:Y:S01]  /*62b0*/  VIADD R13, R44.reuse, 0x11 ;  /* 0x000000112c0d7836 */ /* 0x040fe20000000000 */
[C---:B------:R-:W-:Y:S01]  /*62c0*/  ISETP.GE.AND P0, PT, R3.reuse, R227, PT ;  /* 0x000000e30300720c */ /* 0x040fe20003f06270 */
[C---:B-1----:R-:W-:Y:S01]  /*62d0*/  VIADD R11, R44.reuse, 0x18 ;  /* 0x000000182c0b7836 */ /* 0x042fe20000000000 */
[----:B------:R-:W-:Y:S01]  /*62e0*/  ISETP.GE.AND P4, PT, R3, R226, PT ;  /* 0x000000e20300720c */ /* 0x000fe20003f86270 */
[C---:B------:R-:W-:Y:S01]  /*62f0*/  VIADD R9, R44.reuse, 0x19 ;  /* 0x000000192c097836 */ /* 0x040fe20000000000 */
[----:B------:R-:W-:Y:S01]  /*6300*/  FSEL R3, R41, -INF , P2 ;  /* 0xff80000029037808 */ /* 0x000fe20001000000 */
[----:B------:R-:W-:Y:S01]  /*6310*/  VIADD R8, R44, 0x20 ;  /* 0x000000202c087836 */ /* 0x000fe20000000000 */
[-C--:B------:R-:W-:Y:S01]  /*6320*/  ISETP.GE.AND P2, PT, R40, R229.reuse, PT ;  /* 0x000000e52800720c */ /* 0x080fe20003f46270 */
[C---:B------:R-:W-:Y:S01]  /*6330*/  VIADD R4, R44.reuse, 0x21 ;  /* 0x000000212c047836 */ /* 0x040fe20000000000 */
[----:B------:R-:W-:Y:S01]  /*6340*/  FSEL R3, R3, -INF , !P5 ;  /* 0xff80000003037808 */ /* 0x000fe20006800000 */
[C---:B------:R-:W-:Y:S01]  /*6350*/  VIADD R6, R44.reuse, 0x28 ;  /* 0x000000282c067836 */ /* 0x040fe20000000000 */
[CC--:B------:R-:W-:Y:S01]  /*6360*/  ISETP.GE.AND P5, PT, R17.reuse, R229.reuse, PT ;  /* 0x000000e51100720c */ /* 0x0c0fe20003fa6270 */
[----:B------:R-:W-:Y:S01]  /*6370*/  VIADD R10, R44, 0x29 ;  /* 0x000000292c0a7836 */ /* 0x000fe20000000000 */
[----:B------:R-:W-:Y:S01]  /*6380*/  FSEL R36, R36, -INF , P2 ;  /* 0xff80000024247808 */ /* 0x000fe20001000000 */
[C---:B------:R-:W-:Y:S01]  /*6390*/  VIADD R12, R44.reuse, 0x30 ;  /* 0x000000302c0c7836 */ /* 0x040fe20000000000 */
[-C--:B------:R-:W-:Y:S01]  /*63a0*/  ISETP.GE.AND P2, PT, R17, R228.reuse, PT ;  /* 0x000000e41100720c */ /* 0x080fe20003f46270 */
[C---:B------:R-:W-:Y:S01]  /*63b0*/  VIADD R14, R44.reuse, 0x31 ;  /* 0x000000312c0e7836 */ /* 0x040fe20000000000 */
[----:B------:R-:W-:Y:S01]  /*63c0*/  FSEL R37, R37, -INF , P5 ;  /* 0xff80000025257808 */ /* 0x000fe20002800000 */
[----:B------:R-:W-:Y:S01]  /*63d0*/  VIADD R18, R44, 0x38 ;  /* 0x000000382c127836 */ /* 0x000fe20000000000 */
[-C--:B------:R-:W-:Y:S01]  /*63e0*/  ISETP.GE.AND P5, PT, R16, R229.reuse, PT ;  /* 0x000000e51000720c */ /* 0x080fe20003fa6270 */
[----:B------:R-:W-:Y:S01]  /*63f0*/  LDSM.16.MT88.4 R80, [R206+0x14000] ;  /* 0x01400000ce50783b */ /* 0x000fe20000004200 */
[----:B------:R-:W-:Y:S01]  /*6400*/  FSEL R37, R37, -INF , !P2 ;  /* 0xff80000025257808 */ /* 0x000fe20005000000 */
[----:B------:R-:W-:Y:S01]  /*6410*/  IMAD.IADD R201, R167, 0x1, R214 ;  /* 0x00000001a7c97824 */ /* 0x000fe200078e02d6 */
[C---:B------:R-:W-:Y:S01]  /*6420*/  ISETP.GE.AND P2, PT, R13.reuse, R229, PT ;  /* 0x000000e50d00720c */ /* 0x040fe20003f46270 */
[----:B------:R-:W-:Y:S01]  /*6430*/  LDSM.16.MT88.4 R148, [R206+0x10000] ;  /* 0x01000000ce94783b */ /* 0x000fe20000004200 */
[----:B------:R-:W-:Y:S01]  /*6440*/  FSEL R19, R32, -INF , P5 ;  /* 0xff80000020137808 */ /* 0x000fe20002800000 */
[----:B------:R-:W-:Y:S01]  /*6450*/  IMAD.IADD R200, R84, 0x1, R201 ;  /* 0x0000000154c87824 */ /* 0x000fe200078e02c9 */
[----:B------:R-:W-:Y:S01]  /*6460*/  ISETP.GE.AND P5, PT, R13, R228, PT ;  /* 0x000000e40d00720c */ /* 0x000fe20003fa6270 */
[----:B------:R-:W-:Y:S01]  /*6470*/  LDSM.16.MT88.4 R48, [R206+0x12000] ;  /* 0x01200000ce30783b */ /* 0x000fe20000004200 */
[----:B------:R-:W-:-:S02]  /*6480*/  FSEL R7, R33, -INF , P2 ;  /* 0xff80000021077808 */ /* 0x000fc40001000000 */
[-C--:B------:R-:W-:Y:S01]  /*6490*/  ISETP.GE.AND P2, PT, R11, R229.reuse, PT ;  /* 0x000000e50b00720c */ /* 0x080fe20003f46270 */
[----:B------:R-:W-:Y:S01]  /*64a0*/  LDSM.16.MT88.4 R112, [R206+0x16000] ;  /* 0x01600000ce70783b */ /* 0x000fe20000004200 */
[----:B------:R-:W-:Y:S02]  /*64b0*/  FSEL R7, R7, -INF , !P5 ;  /* 0xff80000007077808 */ /* 0x000fe40006800000 */
[C---:B------:R-:W-:Y:S01]  /*64c0*/  ISETP.GE.AND P5, PT, R9.reuse, R229, PT ;  /* 0x000000e50900720c */ /* 0x040fe20003fa6270 */
[----:B------:R-:W-:Y:S01]  /*64d0*/  LDSM.16.MT88.4 R156, [R214+0x10000] ;  /* 0x01000000d69c783b */ /* 0x000fe20000004200 */
[----:B------:R-:W-:Y:S02]  /*64e0*/  FSEL R5, R28, -INF , P2 ;  /* 0xff8000001c057808 */ /* 0x000fe40001000000 */
[----:B------:R-:W-:Y:S01]  /*64f0*/  ISETP.GE.AND P2, PT, R9, R228, PT ;  /* 0x000000e40900720c */ /* 0x000fe20003f46270 */
[----:B------:R-:W-:Y:S01]  /*6500*/  LDSM.16.MT88.4 R140, [R201+0x10000] ;  /* 0x01000000c98c783b */ /* 0x000fe20000004200 */
[----:B------:R-:W-:-:S02]  /*6510*/  FSEL R15, R29, -INF , P5 ;  /* 0xff8000001d0f7808 */ /* 0x000fc40002800000 */
[----:B------:R-:W-:Y:S01]  /*6520*/  FSEL R45, R45, -INF , !P6 ;  /* 0xff8000002d2d7808 */ /* 0x000fe20007000000 */
[----:B------:R-:W-:Y:S01]  /*6530*/  LDSM.16.MT88.4 R132, [R200+0x10000] ;  /* 0x01000000c884783b */ /* 0x000fe20000004200 */
[----:B------:R-:W-:Y:S02]  /*6540*/  ISETP.GE.AND P6, PT, R40, R228, PT ;  /* 0x000000e42800720c */ /* 0x000fe40003fc6270 */
[-C--:B------:R-:W-:Y:S01]  /*6550*/  ISETP.GE.AND P5, PT, R8, R229.reuse, PT ;  /* 0x000000e50800720c */ /* 0x080fe20003fa6270 */
[----:B------:R-:W-:Y:S01]  /*6560*/  LDSM.16.MT88.4 R56, [R201+0x12000] ;  /* 0x01200000c938783b */ /* 0x000fe20000004200 */
[----:B------:R-:W-:Y:S02]  /*6570*/  FSEL R15, R15, -INF , !P2 ;  /* 0xff8000000f0f7808 */ /* 0x000fe40005000000 */
[----:B------:R-:W-:Y:S01]  /*6580*/  ISETP.GE.AND P2, PT, R4, R229, PT ;  /* 0x000000e50400720c */ /* 0x000fe20003f46270 */
[----:B------:R-:W-:Y:S01]  /*6590*/  LDSM.16.MT88.4 R72, [R214+0x14000] ;  /* 0x01400000d648783b */ /* 0x000fe20000004200 */
[----:B------:R-:W-:-:S02]  /*65a0*/  FSEL R41, R36, -INF , !P6 ;  /* 0xff80000024297808 */ /* 0x000fc40007000000 */
[-C--:B------:R-:W-:Y:S01]  /*65b0*/  ISETP.GE.AND P6, PT, R16, R228.reuse, PT ;  /* 0x000000e41000720c */ /* 0x080fe20003fc6270 */
[----:B------:R-:W-:Y:S01]  /*65c0*/  LDSM.16.MT88.4 R88, [R201+0x14000] ;  /* 0x01400000c958783b */ /* 0x000fe20000004200 */
[----:B------:R-:W-:Y:S02]  /*65d0*/  FSEL R24, R24, -INF , P5 ;  /* 0xff80000018187808 */ /* 0x000fe40002800000 */
[-C--:B------:R-:W-:Y:S01]  /*65e0*/  ISETP.GE.AND P5, PT, R4, R228.reuse, PT ;  /* 0x000000e40400720c */ /* 0x080fe20003fa6270 */
[----:B------:R-:W-:Y:S01]  /*65f0*/  LDSM.16.MT88.4 R96, [R200+0x14000] ;  /* 0x01400000c860783b */ /* 0x000fe20000004200 */
[----:B------:R-:W-:Y:S02]  /*6600*/  FSEL R25, R25, -INF , P2 ;  /* 0xff80000019197808 */ /* 0x000fe40001000000 */
[----:B------:R-:W-:Y:S01]  /*6610*/  FSEL R19, R19, -INF , !P6 ;  /* 0xff80000013137808 */ /* 0x000fe20007000000 */
[----:B------:R-:W-:Y:S01]  /*6620*/  LDSM.16.MT88.4 R104, [R214+0x16000] ;  /* 0x01600000d668783b */ /* 0x000fe20000004200 */
[----:B------:R-:W-:-:S02]  /*6630*/  ISETP.GE.AND P6, PT, R11, R228, PT ;  /* 0x000000e40b00720c */ /* 0x000fc40003fc6270 */
[-C--:B------:R-:W-:Y:S01]  /*6640*/  ISETP.GE.AND P2, PT, R6, R229.reuse, PT ;  /* 0x000000e50600720c */ /* 0x080fe20003f46270 */
[----:B------:R-:W-:Y:S01]  /*6650*/  LDSM.16.MT88.4 R120, [R201+0x16000] ;  /* 0x01600000c978783b */ /* 0x000fe20000004200 */
[----:B------:R-:W-:Y:S02]  /*6660*/  FSEL R203, R25, -INF , !P5 ;  /* 0xff80000019cb7808 */ /* 0x000fe40006800000 */
[----:B------:R-:W-:Y:S01]  /*6670*/  ISETP.GE.AND P5, PT, R10, R229, PT ;  /* 0x000000e50a00720c */ /* 0x000fe20003fa6270 */
[----:B------:R-:W-:Y:S01]  /*6680*/  LDSM.16.MT88.4 R172, [R206+0x16800] ;  /* 0x01680000ceac783b */ /* 0x000fe20000004200 */
[----:B------:R-:W-:Y:S02]  /*6690*/  FSEL R5, R5, -INF , !P6 ;  /* 0xff80000005057808 */ /* 0x000fe40007000000 */
[----:B------:R-:W-:Y:S01]  /*66a0*/  FSEL R20, R20, -INF , P2 ;  /* 0xff80000014147808 */ /* 0x000fe20001000000 */
[----:B------:R-:W-:Y:S01]  /*66b0*/  LDSM.16.MT88.4 R168, [R214+0x10800] ;  /* 0x01080000d6a8783b */ /* 0x000fe20000004200 */
[----:B------:R-:W-:-:S02]  /*66c0*/  ISETP.GE.AND P6, PT, R8, R228, PT ;  /* 0x000000e40800720c */ /* 0x000fc40003fc6270 */
[-C--:B------:R-:W-:Y:S02]  /*66d0*/  ISETP.GE.AND P2, PT, R10, R228.reuse, PT ;  /* 0x000000e40a00720c */ /* 0x080fe40003f46270 */
[----:B------:R-:W-:Y:S02]  /*66e0*/  FSEL R21, R21, -INF , P5 ;  /* 0xff80000015157808 */ /* 0x000fe40002800000 */
[----:B------:R-:W-:Y:S02]  /*66f0*/  FSEL R247, R24, -INF , !P6 ;  /* 0xff80000018f77808 */ /* 0x000fe40007000000 */
[----:B------:R-:W-:Y:S02]  /*6700*/  ISETP.GE.AND P5, PT, R12, R229, PT ;  /* 0x000000e50c00720c */ /* 0x000fe40003fa6270 */
[----:B------:R-:W-:Y:S02]  /*6710*/  FSEL R205, R21, -INF , !P2 ;  /* 0xff80000015cd7808 */ /* 0x000fe40005000000 */
[----:B------:R-:W-:-:S02]  /*6720*/  ISETP.GE.AND P6, PT, R6, R228, PT ;  /* 0x000000e40600720c */ /* 0x000fc40003fc6270 */
[----:B------:R-:W-:Y:S02]  /*6730*/  ISETP.GE.AND P2, PT, R14, R229, PT ;  /* 0x000000e50e00720c */ /* 0x000fe40003f46270 */
[----:B------:R-:W-:Y:S02]  /*6740*/  FSEL R68, R68, -INF , P5 ;  /* 0xff80000044447808 */ /* 0x000fe40002800000 */
[----:B------:R-:W-:Y:S01]  /*6750*/  FSEL R245, R20, -INF , !P6 ;  /* 0xff80000014f57808 */ /* 0x000fe20007000000 */
[----:B------:R-:W-:Y:S01]  /*6760*/  VIADD R20, R44, 0x39 ;  /* 0x000000392c147836 */ /* 0x000fe20000000000 */
[-C--:B------:R-:W-:Y:S02]  /*6770*/  ISETP.GE.AND P5, PT, R14, R228.reuse, PT ;  /* 0x000000e40e00720c */ /* 0x080fe40003fa6270 */
[----:B------:R-:W-:Y:S02]  /*6780*/  FSEL R69, R69, -INF , P2 ;  /* 0xff80000045457808 */ /* 0x000fe40001000000 */
[----:B------:R-:W-:-:S02]  /*6790*/  ISETP.GE.AND P6, PT, R12, R228, PT ;  /* 0x000000e40c00720c */ /* 0x000fc40003fc6270 */
[----:B------:R-:W-:Y:S02]  /*67a0*/  ISETP.GE.AND P2, PT, R18, R229, PT ;  /* 0x000000e51200720c */ /* 0x000fe40003f46270 */
[----:B------:R-:W-:Y:S02]  /*67b0*/  FSEL R235, R69, -INF , !P5 ;  /* 0xff80000045eb7808 */ /* 0x000fe40006800000 */
[----:B------:R-:W-:Y:S02]  /*67c0*/  ISETP.GE.AND P1, PT, R44, R227, PT ;  /* 0x000000e32c00720c */ /* 0x000fe40003f26270 */
[----:B------:R-:W-:Y:S02]  /*67d0*/  FSEL R239, R68, -INF , !P6 ;  /* 0xff80000044ef7808 */ /* 0x000fe40007000000 */
[----:B------:R-:W-:Y:S02]  /*67e0*/  ISETP.GE.AND P5, PT, R18, R228, PT ;  /* 0x000000e41200720c */ /* 0x000fe40003fa6270 */
[----:B------:R-:W-:-:S02]  /*67f0*/  FSEL R64, R64, -INF , P2 ;  /* 0xff80000040407808 */ /* 0x000fc40001000000 */
[----:B------:R-:W-:Y:S02]  /*6800*/  ISETP.GE.AND P6, PT, R20, R229, PT ;  /* 0x000000e51400720c */ /* 0x000fe40003fc6270 */
[----:B------:R-:W-:Y:S02]  /*6810*/  ISETP.GE.AND P3, PT, R44, R226, PT ;  /* 0x000000e22c00720c */ /* 0x000fe40003f66270 */
[----:B------:R-:W-:Y:S02]  /*6820*/  FSEL R33, R42, -INF , P1 ;  /* 0xff8000002a217808 */ /* 0x000fe40000800000 */
[----:B------:R-:W-:Y:S02]  /*6830*/  FSEL R225, R64, -INF , !P5 ;  /* 0xff80000040e17808 */ /* 0x000fe40006800000 */
[----:B------:R-:W-:Y:S02]  /*6840*/  FSEL R65, R65, -INF , P6 ;  /* 0xff80000041417808 */ /* 0x000fe40003000000 */
[----:B------:R-:W-:-:S02]  /*6850*/  ISETP.GE.AND P5, PT, R20, R228, PT ;  /* 0x000000e41400720c */ /* 0x000fc40003fa6270 */
[----:B------:R-:W-:Y:S02]  /*6860*/  FSEL R29, R43, -INF , P0 ;  /* 0xff8000002b1d7808 */ /* 0x000fe40000000000 */
[-C--:B------:R-:W-:Y:S02]  /*6870*/  ISETP.GE.AND P0, PT, R16, R227.reuse, PT ;  /* 0x000000e31000720c */ /* 0x080fe40003f06270 */
[-C--:B------:R-:W-:Y:S02]  /*6880*/  ISETP.GE.AND P2, PT, R40, R227.reuse, PT ;  /* 0x000000e32800720c */ /* 0x080fe40003f46270 */
[----:B------:R-:W-:Y:S02]  /*6890*/  FSEL R33, R33, -INF , !P3 ;  /* 0xff80000021217808 */ /* 0x000fe40005800000 */
[C---:B------:R-:W-:Y:S02]  /*68a0*/  ISETP.GE.AND P1, PT, R17.reuse, R227, PT ;  /* 0x000000e31100720c */ /* 0x040fe40003f26270 */
[----:B------:R-:W-:-:S02]  /*68b0*/  ISETP.GE.AND P3, PT, R17, R226, PT ;  /* 0x000000e21100720c */ /* 0x000fc40003f66270 */
[----:B------:R-:W-:Y:S02]  /*68c0*/  FSEL R223, R65, -INF , !P5 ;  /* 0xff80000041df7808 */ /* 0x000fe40006800000 */
[----:B------:R-:W-:Y:S02]  /*68d0*/  FSEL R29, R29, -INF , !P4 ;  /* 0xff8000001d1d7808 */ /* 0x000fe40006000000 */
[----:B------:R-:W-:Y:S02]  /*68e0*/  ISETP.GE.AND P5, PT, R16, R226, PT ;  /* 0x000000e21000720c */ /* 0x000fe40003fa6270 */
[----:B------:R-:W-:Y:S02]  /*68f0*/  ISETP.GE.AND P4, PT, R13, R227, PT ;  /* 0x000000e30d00720c */ /* 0x000fe40003f86270 */
[----:B------:R-:W-:Y:S02]  /*6900*/  FSEL R17, R34, -INF , P0 ;  /* 0xff80000022117808 */ /* 0x000fe40000000000 */
[----:B------:R-:W-:-:S02]  /*6910*/  FSEL R25, R38, -INF , P2 ;  /* 0xff80000026197808 */ /* 0x000fc40001000000 */
[-C--:B------:R-:W-:Y:S02]  /*6920*/  ISETP.GE.AND P2, PT, R13, R226.reuse, PT ;  /* 0x000000e20d00720c */ /* 0x080fe40003f46270 */
[----:B------:R-:W-:Y:S02]  /*6930*/  FSEL R13, R35, -INF , P4 ;  /* 0xff800000230d7808 */ /* 0x000fe40002000000 */
[----:B------:R-:W-:Y:S02]  /*6940*/  FSEL R17, R17, -INF , !P5 ;  /* 0xff80000011117808 */ /* 0x000fe40006800000 */
[C---:B------:R-:W-:Y:S02]  /*6950*/  ISETP.GE.AND P5, PT, R8.reuse, R227, PT ;  /* 0x000000e30800720c */ /* 0x040fe40003fa6270 */
[----:B------:R-:W-:Y:S02]  /*6960*/  ISETP.GE.AND P4, PT, R8, R226, PT ;  /* 0x000000e20800720c */ /* 0x000fe40003f86270 */
[----:B------:R-:W-:-:S02]  /*6970*/  FMNMX3.FTZ R8, R45, R3, R41, !PT ;  /* 0x000000032d087276 */ /* 0x000fc40007810029 */
[----:B------:R-:W-:Y:S02]  /*6980*/  ISETP.GE.AND P6, PT, R40, R226, PT ;  /* 0x000000e22800720c */ /* 0x000fe40003fc6270 */
[----:B------:R-:W-:Y:S02]  /*6990*/  FMNMX3.FTZ R8, R8, R37, R19, !PT ;  /* 0x0000002508087276 */ /* 0x000fe40007810013 */
[----:B------:R-:W-:Y:S02]  /*69a0*/  FSEL R21, R39, -INF , P1 ;  /* 0xff80000027157808 */ /* 0x000fe40000800000 */
[----:B------:R-:W-:Y:S02]  /*69b0*/  FMNMX3.FTZ R8, R8, R7, R5, !PT ;  /* 0x0000000708087276 */ /* 0x000fe40007810005 */
[----:B------:R-:W-:Y:S02]  /*69c0*/  ISETP.GE.AND P1, PT, R11, R227, PT ;  /* 0x000000e30b00720c */ /* 0x000fe40003f26270 */
[----:B------:R-:W-:-:S02]  /*69d0*/  FSEL R25, R25, -INF , !P6 ;  /* 0xff80000019197808 */ /* 0x000fc40007000000 */
[----:B------:R-:W-:Y:S02]  /*69e0*/  FMNMX3.FTZ R8, R8, R15, R247, !PT ;  /* 0x0000000f08087276 */ /* 0x000fe400078100f7 */
[-C--:B------:R-:W-:Y:S02]  /*69f0*/  ISETP.GE.AND P6, PT, R11, R226.reuse, PT ;  /* 0x000000e20b00720c */ /* 0x080fe40003fc6270 */
[----:B------:R-:W-:Y:S02]  /*6a00*/  FSEL R13, R13, -INF , !P2 ;  /* 0xff8000000d0d7808 */ /* 0x000fe40005000000 */
[----:B------:R-:W-:Y:S02]  /*6a10*/  FSEL R11, R30, -INF , P1 ;  /* 0xff8000001e0b7808 */ /* 0x000fe40000800000 */
[C---:B------:R-:W-:Y:S02]  /*6a20*/  ISETP.GE.AND P2, PT, R4.reuse, R227, PT ;  /* 0x000000e30400720c */ /* 0x040fe40003f46270 */
[----:B------:R-:W-:-:S02]  /*6a30*/  ISETP.GE.AND P1, PT, R4, R226, PT ;  /* 0x000000e20400720c */ /* 0x000fc40003f26270 */
[----:B------:R-:W-:Y:S02]  /*6a40*/  FMNMX3.FTZ R4, R8, R203, R245, !PT ;  /* 0x000000cb08047276 */ /* 0x000fe400078100f5 */
[----:B------:R-:W-:Y:S02]  /*6a50*/  FSEL R21, R21, -INF , !P3 ;  /* 0xff80000015157808 */ /* 0x000fe40005800000 */
[C---:B------:R-:W-:Y:S02]  /*6a60*/  ISETP.GE.AND P3, PT, R9.reuse, R227, PT ;  /* 0x000000e30900720c */ /* 0x040fe40003f66270 */
[----:B------:R-:W-:Y:S02]  /*6a70*/  FMNMX3.FTZ R4, R4, R205, R239, !PT ;  /* 0x000000cd04047276 */ /* 0x000fe400078100ef */
[----:B------:R-:W-:Y:S02]  /*6a80*/  ISETP.GE.AND P0, PT, R9, R226, PT ;  /* 0x000000e20900720c */ /* 0x000fe40003f06270 */
[----:B------:R-:W-:-:S02]  /*6a90*/  FSEL R9, R31, -INF , P3 ;  /* 0xff8000001f097808 */ /* 0x000fc40001800000 */
[----:B------:R-:W-:Y:S02]  /*6aa0*/  FSEL R11, R11, -INF , !P6 ;  /* 0xff8000000b0b7808 */ /* 0x000fe40007000000 */
[C---:B------:R-:W-:Y:S02]  /*6ab0*/  ISETP.GE.AND P3, PT, R6.reuse, R227, PT ;  /* 0x000000e30600720c */ /* 0x040fe40003f66270 */
[----:B------:R-:W-:Y:S02]  /*6ac0*/  ISETP.GE.AND P6, PT, R6, R226, PT ;  /* 0x000000e20600720c */ /* 0x000fe40003fc6270 */
[----:B------:R-:W-:Y:S02]  /*6ad0*/  FMNMX3.FTZ R4, R4, R235, R225, !PT ;  /* 0x000000eb04047276 */ /* 0x000fe400078100e1 */
[----:B------:R-:W-:Y:S02]  /*6ae0*/  FMNMX3.FTZ R6, R33, R29, R25, !PT ;  /* 0x0000001d21067276 */ /* 0x000fe40007810019 */
[----:B------:R-:W-:-:S02]  /*6af0*/  FSEL R9, R9, -INF , !P0 ;  /* 0xff80000009097808 */ /* 0x000fc40004000000 */
[----:B------:R-:W-:Y:S02]  /*6b00*/  ISETP.GE.AND P0, PT, R10, R227, PT ;  /* 0x000000e30a00720c */ /* 0x000fe40003f06270 */
[----:B------:R-:W-:Y:S02]  /*6b10*/  FMNMX.FTZ R4, R223, R4, !PT ;  /* 0x00000004df047209 */ /* 0x000fe40007810000 */
[----:B------:R-:W-:Y:S02]  /*6b20*/  FSEL R26, R26, -INF , P5 ;  /* 0xff8000001a1a7808 */ /* 0x000fe40002800000 */
[----:B------:R-:W-:Y:S02]  /*6b30*/  FMNMX3.FTZ R6, R6, R21, R17, !PT ;  /* 0x0000001506067276 */ /* 0x000fe40007810011 */
[----:B------:R-:W-:Y:S02]  /*6b40*/  FSEL R27, R27, -INF , P2 ;  /* 0xff8000001b1b7808 */ /* 0x000fe40001000000 */
[----:B------:R-:W-:-:S02]  /*6b50*/  FSEL R241, R23, -INF , P0 ;  /* 0xff80000017f17808 */ /* 0x000fc40000000000 */
[----:B------:R-:W-:Y:S01]  /*6b60*/  FSEL R207, R26, -INF , !P4 ;  /* 0xff8000001acf7808 */ /* 0x000fe20006000000 */
[----:B------:R-:W1:Y:S01]  /*6b70*/  SHFL.BFLY PT, R23, R4, 0x2, 0x1f ;  /* 0x0c401f0004177f89 */ /* 0x000e6200000e0000 */
[----:B------:R-:W-:Y:S02]  /*6b80*/  ISETP.GE.AND P2, PT, R12, R227, PT ;  /* 0x000000e30c00720c */ /* 0x000fe40003f46270 */
[----:B------:R-:W-:Y:S02]  /*6b90*/  FSEL R22, R22, -INF , P3 ;  /* 0xff80000016167808 */ /* 0x000fe40001800000 */
[----:B------:R-:W-:Y:S02]  /*6ba0*/  FMNMX3.FTZ R6, R6, R13, R11, !PT ;  /* 0x0000000d06067276 */ /* 0x000fe4000781000b */
[----:B------:R-:W-:Y:S02]  /*6bb0*/  FSEL R243, R27, -INF , !P1 ;  /* 0xff8000001bf37808 */ /* 0x000fe40004800000 */
[----:B------:R-:W-:-:S02]  /*6bc0*/  ISETP.GE.AND P1, PT, R14, R227, PT ;  /* 0x000000e30e00720c */ /* 0x000fc40003f26270 */
[-C--:B------:R-:W-:Y:S02]  /*6bd0*/  ISETP.GE.AND P5, PT, R10, R226.reuse, PT ;  /* 0x000000e20a00720c */ /* 0x080fe40003fa6270 */
[----:B------:R-:W-:Y:S02]  /*6be0*/  ISETP.GE.AND P4, PT, R12, R226, PT ;  /* 0x000000e20c00720c */ /* 0x000fe40003f86270 */
[----:B------:R-:W-:Y:S02]  /*6bf0*/  ISETP.GE.AND P0, PT, R18, R227, PT ;  /* 0x000000e31200720c */ /* 0x000fe40003f06270 */
[----:B------:R-:W-:Y:S02]  /*6c00*/  FSEL R70, R70, -INF , P2 ;  /* 0xff80000046467808 */ /* 0x000fe40001000000 */
[----:B------:R-:W-:Y:S02]  /*6c10*/  FSEL R209, R22, -INF , !P6 ;  /* 0xff80000016d17808 */ /* 0x000fe40007000000 */
[----:B------:R-:W-:-:S02]  /*6c20*/  FMNMX3.FTZ R6, R6, R9, R207, !PT ;  /* 0x0000000906067276 */ /* 0x000fc400078100cf */
[----:B------:R-:W-:Y:S02]  /*6c30*/  FSEL R71, R71, -INF , P1 ;  /* 0xff80000047477808 */ /* 0x000fe40000800000 */
[-C--:B------:R-:W-:Y:S02]  /*6c40*/  ISETP.GE.AND P3, PT, R14, R226.reuse, PT ;  /* 0x000000e20e00720c */ /* 0x080fe40003f66270 */
[----:B------:R-:W-:Y:S02]  /*6c50*/  ISETP.GE.AND P2, PT, R18, R226, PT ;  /* 0x000000e21200720c */ /* 0x000fe40003f46270 */
[----:B------:R-:W-:Y:S02]  /*6c60*/  ISETP.GE.AND P1, PT, R20, R227, PT ;  /* 0x000000e31400720c */ /* 0x000fe40003f26270 */
[----:B------:R-:W-:Y:S02]  /*6c70*/  FSEL R66, R66, -INF , P0 ;  /* 0xff80000042427808 */ /* 0x000fe40000000000 */
[----:B------:R-:W-:-:S02]  /*6c80*/  FSEL R241, R241, -INF , !P5 ;  /* 0xff800000f1f17808 */ /* 0x000fc40006800000 */
[----:B------:R-:W-:Y:S02]  /*6c90*/  FSEL R221, R70, -INF , !P4 ;  /* 0xff80000046dd7808 */ /* 0x000fe40006000000 */
[----:B------:R-:W-:Y:S02]  /*6ca0*/  FMNMX3.FTZ R6, R6, R243, R209, !PT ;  /* 0x000000f306067276 */ /* 0x000fe400078100d1 */
[----:B------:R-:W-:Y:S02]  /*6cb0*/  ISETP.GE.AND P6, PT, R20, R226, PT ;  /* 0x000000e21400720c */ /* 0x000fe40003fc6270 */
[----:B------:R-:W-:Y:S02]  /*6cc0*/  FSEL R67, R67, -INF , P1 ;  /* 0xff80000043437808 */ /* 0x000fe40000800000 */
[----:B------:R-:W-:Y:S02]  /*6cd0*/  FSEL R219, R71, -INF , !P3 ;  /* 0xff80000047db7808 */ /* 0x000fe40005800000 */
[----:B------:R-:W-:-:S02]  /*6ce0*/  FSEL R217, R66, -INF , !P2 ;  /* 0xff80000042d97808 */ /* 0x000fc40005000000 */
[----:B------:R-:W-:Y:S02]  /*6cf0*/  FMNMX3.FTZ R6, R6, R241, R221, !PT ;  /* 0x000000f106067276 */ /* 0x000fe400078100dd */
[----:B------:R-:W-:Y:S02]  /*6d00*/  FSEL R211, R67, -INF , !P6 ;  /* 0xff80000043d37808 */ /* 0x000fe40007000000 */
[----:B------:R-:W-:Y:S01]  /*6d10*/  FMNMX3.FTZ R6, R6, R219, R217, !PT ;  /* 0x000000db06067276 */ /* 0x000fe200078100d9 */
[----:B------:R-:W-:Y:S01]  /*6d20*/  LDSM.16.MT88.4 R64, [R200+0x12000] ;  /* 0x01200000c840783b */ /* 0x000fe20000004200 */
        /* <DEDUP_REMOVED lines=18> */
[--C-:B------:R-:W-:Y:S01]  /*6e50*/  FFMA.FTZ R191, R19, UR6, -R218.reuse ;  /* 0x0000000613bf7c23 */ /* 0x100fe200080108da */
[--C-:B------:R-:W-:Y:S01]  /*6e60*/  FFMA.FTZ R186, R15, UR6, -R218.reuse ;  /* 0x000000060fba7c23 */ /* 0x100fe200080108da */
[--C-:B------:R-:W-:Y:S01]  /*6e70*/  FFMA.FTZ R202, R247, UR6, -R218.reuse ;  /* 0x00000006f7ca7c23 */ /* 0x100fe200080108da */
[--C-:B------:R-:W-:Y:S01]  /*6e80*/  FFMA.FTZ R203, R203, UR6, -R218.reuse ;  /* 0x00000006cbcb7c23 */ /* 0x100fe200080108da */
[--C-:B------:R-:W-:Y:S01]  /*6e90*/  FFMA.FTZ R204, R245, UR6, -R218.reuse ;  /* 0x00000006f5cc7c23 */ /* 0x100fe200080108da */
[--C-:B------:R-:W-:Y:S01]  /*6ea0*/  FFMA.FTZ R205, R205, UR6, -R218.reuse ;  /* 0x00000006cdcd7c23 */ /* 0x100fe200080108da */
[--C-:B------:R-:W-:Y:S01]  /*6eb0*/  FFMA.FTZ R220, R239, UR6, -R218.reuse ;  /* 0x00000006efdc7c23 */ /* 0x100fe200080108da */
[----:B------:R-:W3:Y:S01]  /*6ec0*/  MUFU.EX2 R198, R198 ;  /* 0x000000c600c67308 */ /* 0x000ee20000000800 */
[--C-:B------:R-:W-:Y:S01]  /*6ed0*/  FFMA.FTZ R235, R235, UR6, -R218.reuse ;  /* 0x00000006ebeb7c23 */ /* 0x100fe200080108da */
[--C-:B------:R-:W-:Y:S01]  /*6ee0*/  FFMA.FTZ R222, R225, UR6, -R218.reuse ;  /* 0x00000006e1de7c23 */ /* 0x100fe200080108da */
[----:B-1----:R-:W-:Y:S01]  /*6ef0*/  FMNMX.FTZ R3, R23, R4, !PT ;  /* 0x0000000417037209 */ /* 0x002fe20007810000 */
[----:B------:R-:W-:Y:S01]  /*6f00*/  FFMA.FTZ R239, R223, UR6, -R218 ;  /* 0x00000006dfef7c23 */ /* 0x000fe200080108da */
[----:B------:R-:W1:Y:S02]  /*6f10*/  LDSM.16.MT88.4 R4, [R200+0x16000] ;  /* 0x01600000c804783b */ /* 0x000e640000004200 */
[C---:B------:R-:W-:Y:S01]  /*6f20*/  FSETP.NEU.FTZ.AND P0, PT, R3.reuse, -INF , PT ;  /* 0xff8000000300780b */ /* 0x040fe20003f1d000 */
[----:B------:R-:W-:Y:S01]  /*6f30*/  FMUL.FTZ R210, R3, UR6 ;  /* 0x0000000603d27c20 */ /* 0x000fe20008410000 */
[----:B------:R-:W-:Y:S04]  /*6f40*/  MUFU.EX2 R195, R195 ;  /* 0x000000c300c37308 */ /* 0x000fe80000000800 */
[----:B------:R-:W-:-:S04]  /*6f50*/  FSEL R210, R210, RZ, P0 ;  /* 0x000000ffd2d27208 */ /* 0x000fc80000000000 */
[----:B------:R-:W4:Y:S01]  /*6f60*/  MUFU.EX2 R194, R194 ;  /* 0x000000c200c27308 */ /* 0x000f220000000800 */
        /* <DEDUP_REMOVED lines=8> */
[----:B------:R-:W5:Y:S01]  /*6ff0*/  LDSM.16.MT88.4 R8, [R206+0x14800] ;  /* 0x01480000ce08783b */ /* 0x000f620000004200 */
[--C-:B------:R-:W-:Y:S01]  /*7000*/  FFMA.FTZ R188, R13, UR6, -R210.reuse ;  /* 0x000000060dbc7c23 */ /* 0x100fe200080108d2 */
[----:B---3--:R-:W-:Y:S01]  /*7010*/  F2FP.BF16.F32.PACK_AB R128, R198, R199 ;  /* 0x000000c7c680723e */ /* 0x008fe200000010ff */
[--C-:B------:R-:W-:Y:S01]  /*7020*/  FFMA.FTZ R207, R207, UR6, -R210.reuse ;  /* 0x00000006cfcf7c23 */ /* 0x100fe200080108d2 */
[----:B------:R-:W3:Y:S01]  /*7030*/  LDSM.16.MT88.4 R16, [R206+0x10800] ;  /* 0x01080000ce10783b */ /* 0x000ee20000004200 */
[--C-:B------:R-:W-:Y:S01]  /*7040*/  FFMA.FTZ R208, R243, UR6, -R210.reuse ;  /* 0x00000006f3d07c23 */ /* 0x100fe200080108d2 */
[--C-:B------:R-:W-:Y:S01]  /*7050*/  FFMA.FTZ R209, R209, UR6, -R210.reuse ;  /* 0x00000006d1d17c23 */ /* 0x100fe200080108d2 */
[----:B------:R-:W2:Y:S01]  /*7060*/  MUFU.EX2 R196, R196 ;  /* 0x000000c400c47308 */ /* 0x000ea20000000800 */
[----:B----4-:R-:W-:Y:S01]  /*7070*/  F2FP.BF16.F32.PACK_AB R130, R194, R195 ;  /* 0x000000c3c282723e */ /* 0x010fe200000010ff */
[----:B------:R-:W4:Y:S01]  /*7080*/  LDSM.16.MT88.4 R12, [R206+0x12800] ;  /* 0x01280000ce0c783b */ /* 0x000f220000004200 */
[--C-:B------:R-:W-:Y:S01]  /*7090*/  FFMA.FTZ R212, R241, UR6, -R210.reuse ;  /* 0x00000006f1d47c23 */ /* 0x100fe200080108d2 */
[--C-:B------:R-:W-:Y:S01]  /*70a0*/  FFMA.FTZ R218, R221, UR6, -R210.reuse ;  /* 0x00000006ddda7c23 */ /* 0x100fe200080108d2 */
[--C-:B------:R-:W-:Y:S01]  /*70b0*/  FFMA.FTZ R219, R219, UR6, -R210.reuse ;  /* 0x00000006dbdb7c23 */ /* 0x100fe200080108d2 */
[----:B------:R-:W4:Y:S01]  /*70c0*/  LDSM.16.MT88.4 R20, [R201+0x10800] ;  /* 0x01080000c914783b */ /* 0x000f220000004200 */
[--C-:B------:R-:W-:Y:S01]  /*70d0*/  FFMA.FTZ R217, R217, UR6, -R210.reuse ;  /* 0x00000006d9d97c23 */ /* 0x100fe200080108d2 */
[----:B------:R-:W-:Y:S01]  /*70e0*/  MUFU.EX2 R193, R193 ;  /* 0x000000c100c17308 */ /* 0x000fe20000000800 */
[----:B------:R-:W-:Y:S01]  /*70f0*/  FFMA.FTZ R210, R211, UR6, -R210 ;  /* 0x00000006d3d27c23 */ /* 0x000fe200080108d2 */
[----:B------:R-:W-:Y:S01]  /*7100*/  LDSM.16.MT88.4 R32, [R200+0x10800] ;  /* 0x01080000c820783b */ /* 0x000fe20000004200 */
[----:B------:R-:W-:-:S03]  /*7110*/  FADD.FTZ R198, R199, R198 ;  /* 0x000000c6c7c67221 */ /* 0x000fc60000010000 */
[----:B------:R-:W-:Y:S01]  /*7120*/  LDSM.16.MT88.4 R28, [R214+0x12800] ;  /* 0x01280000d61c783b */ /* 0x000fe20000004200 */
[----:B------:R-:W-:Y:S01]  /*7130*/  FADD.FTZ R195, R195, R198 ;  /* 0x000000c6c3c37221 */ /* 0x000fe20000010000 */
[----:B------:R-:W1:Y:S01]  /*7140*/  MUFU.EX2 R192, R192 ;  /* 0x000000c000c07308 */ /* 0x000e620000000800 */
[----:B--2---:R-:W-:Y:S01]  /*7150*/  F2FP.BF16.F32.PACK_AB R129, R196, R197 ;  /* 0x000000c5c481723e */ /* 0x004fe200000010ff */
[----:B------:R-:W-:Y:S01]  /*7160*/  LDSM.16.MT88.4 R24, [R200+0x12800] ;  /* 0x01280000c818783b */ /* 0x000fe20000004200 */
[----:B------:R-:W-:Y:S01]  /*7170*/  FADD.FTZ R196, R197, R196 ;  /* 0x000000c4c5c47221 */ /* 0x000fe20000010000 */
[----:B------:R-:W-:-:S04]  /*7180*/  FADD.FTZ R194, R194, R195 ;  /* 0x000000c3c2c27221 */ /* 0x000fc80000010000 */
        /* <DEDUP_REMOVED lines=212> */
[----:B------:R-:W-:-:S03]  /*7ed0*/  FADD.FTZ R235, R235, R220 ;  /* 0x000000dcebeb7221 */ /* 0x000fc60000010000 */
[----:B------:R-:W-:Y:S01]  /*7ee0*/  HMMA.16816.F32.BF16 R88, R4, R170, R88 ;  /* 0x000000aa0458723c */ /* 0x000fe20000041858 */
[----:B------:R-:W-:Y:S01]  /*7ef0*/  FADD.FTZ R222, R222, R235 ;  /* 0x000000ebdede7221 */ /* 0x000fe20000010000 */
[----:B------:R-:W-:-:S03]  /*7f00*/  FADD.FTZ R235, R210, R217 ;  /* 0x000000d9d2eb7221 */ /* 0x000fc60000010000 */
        /* <DEDUP_REMOVED lines=83> */
.L_x_2602:
[----:B------:R-:W-:Y:S01]  /*8440*/  UMOV UR7, URZ ;  /* 0x000000ff00077c82 */ /* 0x000fe20008000000 */
[----:B------:R-:W-:Y:S01]  /*8450*/  USHF.L.U32 UR6, UR8, 0x6, URZ ;  /* 0x0000000608067899 */ /* 0x000fe200080006ff */
[----:B------:R-:W-:-:S05]  /*8460*/  IADD3 R5, P0, PT, RZ, -UR7, RZ ;  /* 0x80000007ff057c10 */ /* 0x000fca000ff1e0ff */
[----:B------:R-:W-:-:S05]  /*8470*/  IMAD.X R4, RZ, RZ, ~UR6, P0 ;  /* 0x80000006ff047e24 */ /* 0x000fca00080e06ff */
[----:B------:R-:W-:-:S04]  /*8480*/  SHF.R.S64 R5, R5, 0x1f, R4 ;  /* 0x0000001f05057819 */ /* 0x000fc80000001004 */
[----:B------:R-:W-:-:S04]  /*8490*/  IADD3 R232, P0, PT, R5, R232, RZ ;  /* 0x000000e805e87210 */ /* 0x000fc80007f1e0ff */
[----:B------:R-:W-:-:S09]  /*84a0*/  LEA.HI.X.SX32 R233, R4, R233, 0x1, P0 ;  /* 0x000000e904e97211 */ /* 0x000fd200000f0eff */
.L_x_2603:
[----:B------:R-:W1:Y:S01]  /*84b0*/  LDCU UR6, c[0x0][0x440] ;  /* 0x00008800ff0677ac */ /* 0x000e620008000800 */
[----:B------:R-:W-:Y:S02]  /*84c0*/  LOP3.LUT R234, R178, R177, RZ, 0xfc, !PT ;  /* 0x000000b1b2ea7212 */ /* 0x000fe400078efcff */
[----:B------:R-:W-:Y:S01]  /*84d0*/  LOP3.LUT R224, R179, 0x400, R182, 0xf8, !PT ;  /* 0x00000400b3e07812 */ /* 0x000fe200078ef8b6 */
[----:B------:R-:W-:Y:S01]  /*84e0*/  UISETP.GT.AND UP0, UPT, UR12, UR18, UPT ;  /* 0x000000120c00728c */ /* 0x000fe2000bf04270 */
[----:B------:R-:W-:-:S03]  /*84f0*/  LEA R234, R234, UR5, 0x1 ;  /* 0x00000005eaea7c11 */ /* 0x000fc6000f8e08ff */
[----:B------:R-:W-:Y:S02]  /*8500*/  VIADD R214, R224, UR5 ;  /* 0x00000005e0d67c36 */ /* 0x000fe40008000000 */
[----:B------:R-:W-:Y:S01]  /*8510*/  IMAD.IADD R217, R167, 0x1, R234 ;  /* 0x00000001a7d97824 */ /* 0x000fe200078e02ea */
[----:B-1----:R-:W-:Y:S02]  /*8520*/  ISETP.GE.AND P4, PT, R183, UR6, PT ;  /* 0x00000006b7007c0c */ /* 0x002fe4000bf86270 */
[----:B------:R-:W-:Y:S02]  /*8530*/  ISETP.GE.AND P3, PT, R181, UR6, PT ;  /* 0x00000006b5007c0c */ /* 0x000fe4000bf66270 */
[----:B------:R-:W-:Y:S02]  /*8540*/  ISETP.GE.AND P2, PT, R180, UR6, PT ;  /* 0x00000006b4007c0c */ /* 0x000fe4000bf46270 */
[----:B------:R-:W-:Y:S01]  /*8550*/  ISETP.GE.AND P1, PT, R176, UR6, PT ;  /* 0x00000006b0007c0c */ /* 0x000fe2000bf26270 */
[----:B------:R-:W-:-:S02]  /*8560*/  USHF.L.U32 UR6, UR8, 0x5, URZ ;  /* 0x0000000508067899 */ /* 0x000fc400080006ff */
[----:B------:R-:W-:-:S04]  /*8570*/  USHF.L.U64.HI UR8, UR8, 0x5, UR9 ;  /* 0x0000000508087899 */ /* 0x000fc80008010209 */
[----:B------:R-:W-:Y:S01]  /*8580*/  IADD3 R8, P0, PT, R232, UR6, RZ ;  /* 0x00000006e8087c10 */ /* 0x000fe2000ff1e0ff */
[----:B------:R-:W-:Y:S01]  /*8590*/  @!PT LDS RZ, [RZ] ;  /* 0x00000000fffff984 */ /* 0x000fe20000000800 */
[----:B------:R-:W-:Y:S01]  /*85a0*/  @!PT LDS RZ, [RZ] ;  /* 0x00000000fffff984 */ /* 0x000fe20000000800 */
[----:B------:R-:W-:Y:S01]  /*85b0*/  @!PT LDS RZ, [RZ] ;  /* 0x00000000fffff984 */ /* 0x000fe20000000800 */
[----:B------:R-:W-:Y:S03]  /*85c0*/  @!P4 LDGSTS.E.BYPASS.LTC128B.128 [R166+0x10000], desc[UR24][R232.64] ;  /* 0x10000000e8a6cfae */ /* 0x000fe6000b981a18 */
[----:B------:R-:W-:Y:S01]  /*85d0*/  IADD3.X R9, PT, PT, R233, UR8, RZ, P0, !PT ;  /* 0x00000008e9097c10 */ /* 0x000fe200087fe4ff */
[----:B------:R-:W-:Y:S01]  /*85e0*/  @P4 STS.128 [R166+0x10000], RZ ;  /* 0x010000ffa6004388 */ /* 0x000fe20000000c00 */
[----:B------:R-:W-:-:S03]  /*85f0*/  IADD3 R6, P0, PT, R8, UR6, RZ ;  /* 0x0000000608067c10 */ /* 0x000fc6000ff1e0ff */
[----:B------:R-:W-:Y:S01]  /*8600*/  @!PT LDS RZ, [RZ] ;  /* 0x00000000fffff984 */ /* 0x000fe20000000800 */
[----:B------:R-:W-:Y:S01]  /*8610*/  @!PT LDS RZ, [RZ] ;  /* 0x00000000fffff984 */ /* 0x000fe20000000800 */
[----:B------:R-:W-:Y:S01]  /*8620*/  @!PT LDS RZ, [RZ] ;  /* 0x00000000fffff984 */ /* 0x000fe20000000800 */
[----:B------:R-:W-:Y:S01]  /*8630*/  @!P3 LDGSTS.E.BYPASS.LTC128B.128 [R166+0x12000], desc[UR24][R232.64+0x80] ;  /* 0x12000080e8a6bfae */ /* 0x000fe2000b981a18 */
[----:B------:R-:W-:Y:S02]  /*8640*/  IADD3.X R7, PT, PT, R9, UR8, RZ, P0, !PT ;  /* 0x0000000809077c10 */ /* 0x000fe400087fe4ff */
[----:B------:R-:W-:Y:S01]  /*8650*/  IADD3 R4, P0, PT, R6, UR6, RZ ;  /* 0x0000000606047c10 */ /* 0x000fe2000ff1e0ff */
[----:B------:R-:W-:Y:S03]  /*8660*/  @P3 STS.128 [R166+0x12000], RZ ;  /* 0x012000ffa6003388 */ /* 0x000fe60000000c00 */
[----:B------:R-:W-:Y:S01]  /*8670*/  IADD3.X R5, PT, PT, R7, UR8, RZ, P0, !PT ;  /* 0x0000000807057c10 */ /* 0x000fe200087fe4ff */
[----:B------:R-:W-:Y:S01]  /*8680*/  @!PT LDS RZ, [RZ] ;  /* 0x00000000fffff984 */ /* 0x000fe20000000800 */
[----:B------:R-:W-:Y:S01]  /*8690*/  @!PT LDS RZ, [RZ] ;  /* 0x00000000fffff984 */ /* 0x000fe20000000800 */
[----:B------:R-:W-:Y:S01]  /*86a0*/  @!PT LDS RZ, [RZ] ;  /* 0x00000000fffff984 */ /* 0x000fe20000000800 */
[----:B------:R-:W-:Y:S01]  /*86b0*/  @!P2 LDGSTS.E.BYPASS.LTC128B.128 [R166+0x14000], desc[UR24][R232.64+0x100] ;  /* 0x14000100e8a6afae */ /* 0x000fe2000b981a18 */
[----:B------:R-:W-:Y:S01]  /*86c0*/  ISETP.NE.AND P0, PT, R2, RZ, PT ;  /* 0x000000ff0200720c */ /* 0x000fe20003f05270 */
[----:B------:R-:W-:-:S02]  /*86d0*/  IMAD.MOV.U32 R2, RZ, RZ, 0x20 ;  /* 0x00000020ff027424 */ /* 0x000fc400078e00ff */
[----:B------:R-:W-:Y:S03]  /*86e0*/  @P2 STS.128 [R166+0x14000], RZ ;  /* 0x014000ffa6002388 */ /* 0x000fe60000000c00 */
[----:B------:R-:W-:Y:S01]  /*86f0*/  SEL R197, R2, 0xffffffe0, !P0 ;  /* 0xffffffe002c57807 */ /* 0x000fe20004000000 */
[----:B------:R-:W-:Y:S01]  /*8700*/  @!PT LDS RZ, [RZ] ;  /* 0x00000000fffff984 */ /* 0x000fe20000000800 */
[----:B------:R-:W-:Y:S01]  /*8710*/  @!PT LDS RZ, [RZ] ;  /* 0x00000000fffff984 */ /* 0x000fe20000000800 */
[----:B------:R-:W-:Y:S01]  /*8720*/  @!PT LDS RZ, [RZ] ;  /* 0x00000000fffff984 */ /* 0x000fe20000000800 */
[----:B------:R-:W-:Y:S04]  /*8730*/  @!P1 LDGSTS.E.BYPASS.LTC128B.128 [R166+0x16000], desc[UR24][R232.64+0x180] ;  /* 0x16000180e8a69fae */ /* 0x000fe8000b981a18 */
[----:B------:R-:W-:Y:S01]  /*8740*/  @P1 STS.128 [R166+0x16000], RZ ;  /* 0x016000ffa6001388 */ /* 0x000fe20000000c00 */
[----:B------:R-:W-:Y:S02]  /*8750*/  IMAD.IADD R219, R197, 0x1, R234 ;  /* 0x00000001c5db7824 */ /* 0x000fe400078e02ea */
[----:B------:R-:W-:Y:S01]  /*8760*/  IMAD.IADD R218, R214, 0x1, R197 ;  /* 0x00000001d6da7824 */ /* 0x000fe200078e02c5 */
[----:B------:R-:W-:Y:S01]  /*8770*/  @!PT LDS RZ, [RZ] ;  /* 0x00000000fffff984 */ /* 0x000fe20000000800 */
[----:B------:R-:W-:Y:S01]  /*8780*/  @!PT LDS RZ, [RZ] ;  /* 0x00000000fffff984 */ /* 0x000fe20000000800 */
[----:B------:R-:W-:Y:S01]  /*8790*/  @!PT LDS RZ, [RZ] ;  /* 0x00000000fffff984 */ /* 0x000fe20000000800 */
[----:B------:R-:W-:Y:S01]  /*87a0*/  @!P4 LDGSTS.E.BYPASS.LTC128B.128 [R166+0x10800], desc[UR24][R8.64] ;  /* 0x1080000008a6cfae */ /* 0x000fe2000b981a18 */
[----:B------:R-:W-:-:S02]  /*87b0*/  IMAD.IADD R214, R167, 0x1, R214 ;  /* 0x00000001a7d67824 */ /* 0x000fc400078e02d6 */
        /* <DEDUP_REMOVED lines=59> */
[----:B------:R-:W3:Y:S04]  /*8b70*/  LDSM.16.M88.4 R176, [R224+UR5+0x8000] ;  /* 0x00800005e0b0783b */ /* 0x000ee80008000200 */
[----:B------:R-:W4:Y:S04]  /*8b80*/  LDSM.16.M88.4 R168, [R224+UR5+0x8800] ;  /* 0x00880005e0a8783b */ /* 0x000f280008000200 */
[----:B------:R-:W5:Y:S04]  /*8b90*/  LDSM.16.M88.4 R28, [R224+UR5+0x9000] ;  /* 0x00900005e01c783b */ /* 0x000f680008000200 */
[----:B------:R-:W5:Y:S04]  /*8ba0*/  LDSM.16.M88.4 R184, [R224+UR5+0x9800] ;  /* 0x00980005e0b8783b */ /* 0x000f680008000200 */
        /* <DEDUP_REMOVED lines=32> */
[----:B------:R-:W2:Y:S07]  /*8db0*/  LDSM.16.M88.4 R4, [R224+UR5+0xa000] ;  /* 0x00a00005e004783b */ /* 0x000eae0008000200 */
[C---:B---3--:R-:W-:Y:S08]  /*8dc0*/  HMMA.16816.F32.BF16 R32, R192.reuse, R208, R32 ;  /* 0x000000d0c020723c */ /* 0x048ff00000041820 */
[C---:B------:R-:W-:Y:S01]  /*8dd0*/  HMMA.16816.F32.BF16 R28, R192.reuse, R210, R28 ;  /* 0x000000d2c01c723c */ /* 0x040fe2000004181c */
[----:B------:R-:W3:Y:S07]  /*8de0*/  LDSM.16.M88.4 R208, [R167+0x9000] ;  /* 0x00900000a7d0783b */ /* 0x000eee0000000200 */
[C---:B------:R-:W-:Y:S08]  /*8df0*/  HMMA.16816.F32.BF16 R24, R192.reuse, R200, R24 ;  /* 0x000000c8c018723c */ /* 0x040ff00000041818 */
[----:B------:R-:W-:Y:S01]  /*8e00*/  HMMA.16816.F32.BF16 R204, R192, R202, R204 ;  /* 0x000000cac0cc723c */ /* 0x000fe200000418cc */
[----:B------:R-:W3:Y:S04]  /*8e10*/  LDSM.16.M88.4 R200, [R167+0x9800] ;  /* 0x00980000a7c8783b */ /* 0x000ee80000000200 */
[----:B------:R-:W3:Y:S03]  /*8e20*/  LDSM.16.M88.4 R192, [R224+UR5+0xa800] ;  /* 0x00a80005e0c0783b */ /* 0x000ee60008000200 */
[C---:B----4-:R-:W-:Y:S08]  /*8e30*/  HMMA.16816.F32.BF16 R32, R16.reuse, R188, R32 ;  /* 0x000000bc1020723c */ /* 0x050ff00000041820 */
[C---:B------:R-:W-:Y:S01]  /*8e40*/  HMMA.16816.F32.BF16 R28, R16.reuse, R190, R28 ;  /* 0x000000be101c723c */ /* 0x040fe2000004181c */
[----:B------:R-:W4:Y:S07]  /*8e50*/  LDSM.16.M88.4 R188, [R224+UR5+0xb000] ;  /* 0x00b00005e0bc783b */ /* 0x000f2e0008000200 */
[C---:B-----5:R-:W-:Y:S08]  /*8e60*/  HMMA.16816.F32.BF16 R24, R16.reuse, R184, R24 ;  /* 0x000000b81018723c */ /* 0x060ff00000041818 */
[----:B------:R-:W-:Y:S01]  /*8e70*/  HMMA.16816.F32.BF16 R204, R16, R186, R204 ;  /* 0x000000ba10cc723c */ /* 0x000fe200000418cc */
[----:B------:R-:W5:Y:S04]  /*8e80*/  LDSM.16.M88.4 R184, [R224+UR5+0xb800] ;  /* 0x00b80005e0b8783b */ /* 0x000f680008000200 */
        /* <DEDUP_REMOVED lines=42> */
[----:B------:R-:W-:Y:S07]  /*9130*/  LDSM.16.M88.4 R192, [R224+UR5+0xc800] ;  /* 0x00c80005e0c0783b */ /* 0x000fee0008000200 */
[C---:B------:R-:W-:Y:S08]  /*9140*/  HMMA.16816.F32.BF16 R172, R16.reuse, R188, R172 ;  /* 0x000000bc10ac723c */ /* 0x040ff000000418ac */
[C---:B------:R-:W-:Y:S01]  /*9150*/  HMMA.16816.F32.BF16 R168, R16.reuse, R190, R168 ;  /* 0x000000be10a8723c */ /* 0x040fe200000418a8 */
[----:B------:R-:W-:Y:S07]  /*9160*/  LDSM.16.M88.4 R188, [R224+UR5+0xd000] ;  /* 0x00d00005e0bc783b */ /* 0x000fee0008000200 */
[C---:B------:R-:W-:Y:S08]  /*9170*/  HMMA.16816.F32.BF16 R32, R16.reuse, R184, R32 ;  /* 0x000000b81020723c */ /* 0x040ff00000041820 */
[C---:B------:R-:W-:Y:S01]  /*9180*/  HMMA.16816.F32.BF16 R28, R16.reuse, R186, R28 ;  /* 0x000000ba101c723c */ /* 0x040fe2000004181c */
[----:B------:R-:W-:Y:S07]  /*9190*/  LDSM.16.M88.4 R184, [R218+0xc000] ;  /* 0x00c00000dab8783b */ /* 0x000fee0000000200 */
[C---:B------:R-:W-:Y:S08]  /*91a0*/  HMMA.16816.F32.BF16 R24, R16.reuse, R20, R24 ;  /* 0x000000141018723c */ /* 0x040ff00000041818 */
[----:B------:R-:W-:Y:S01]  /*91b0*/  HMMA.16816.F32.BF16 R204, R16, R22, R204 ;  /* 0x0000001610cc723c */ /* 0x000fe200000418cc */
[----:B------:R-:W1:Y:S04]  /*91c0*/  LDSM.16.M88.4 R16, [R167+0xb800] ;  /* 0x00b80000a710783b */ /* 0x000e680000000200 */
[----:B------:R-:W-:Y:S03]  /*91d0*/  LDSM.16.M88.4 R20, [R224+UR5+0xd800] ;  /* 0x00d80005e014783b */ /* 0x000fe60008000200 */
        /* <DEDUP_REMOVED lines=47> */
[----:B------:R-:W5:Y:S07]  /*94d0*/  LDSM.16.M88.4 R188, [R224+UR5+0xe800] ;  /* 0x00e80005e0bc783b */ /* 0x000f6e0008000200 */
[C---:B---3--:R-:W-:Y:S08]  /*94e0*/  HMMA.16816.F32.BF16 R24, R20.reuse, R184, R24 ;  /* 0x000000b81418723c */ /* 0x048ff00000041818 */
[----:B------:R-:W-:Y:S01]  /*94f0*/  HMMA.16816.F32.BF16 R204, R20, R186, R204 ;  /* 0x000000ba14cc723c */ /* 0x000fe200000418cc */
[----:B------:R-:W3:Y:S04]  /*9500*/  LDSM.16.M88.4 R184, [R224+UR5+0xf000] ;  /* 0x00f00005e0b8783b */ /* 0x000ee80008000200 */
[----:B------:R-:W3:Y:S03]  /*9510*/  LDSM.16.M88.4 R20, [R224+UR5+0xf800] ;  /* 0x00f80005e014783b */ /* 0x000ee60008000200 */
        /* <DEDUP_REMOVED lines=8> */
[----:B------:R-:W1:Y:S07]  /*95a0*/  LDSM.16.M88.4 R12, [R218+0xe000] ;  /* 0x00e00000da0c783b */ /* 0x000e6e0000000200 */
[C---:B----4-:R-:W-:Y:S08]  /*95b0*/  HMMA.16816.F32.BF16 R24, R4.reuse, R8, R24 ;  /* 0x000000080418723c */ /* 0x050ff00000041818 */
[----:B------:R-:W-:Y:S01]  /*95c0*/  HMMA.16816.F32.BF16 R204, R4, R10, R204 ;  /* 0x0000000a04cc723c */ /* 0x000fe200000418cc */
[----:B------:R-:W2:Y:S04]  /*95d0*/  LDSM.16.M88.4 R8, [R218+0xe800] ;  /* 0x00e80000da08783b */ /* 0x000ea80000000200 */
[----:B------:R-:W4:Y:S03]  /*95e0*/  LDSM.16.M88.4 R4, [R218+0xf000] ;  /* 0x00f00000da04783b */ /* 0x000f260000000200 */
[C---:B------:R-:W-:Y:S08]  /*95f0*/  HMMA.16816.F32.BF16 R180, R16.reuse, R192, R180 ;  /* 0x000000c010b4723c */ /* 0x040ff000000418b4 */
[C---:B------:R-:W-:Y:S01]  /*9600*/  HMMA.16816.F32.BF16 R176, R16.reuse, R194, R176 ;  /* 0x000000c210b0723c */ /* 0x040fe200000418b0 */
[----:B------:R-:W4:Y:S07]  /*9610*/  LDSM.16.M88.4 R192, [R214+0xe800] ;  /* 0x00e80000d6c0783b */ /* 0x000f2e0000000200 */
[C---:B-----5:R-:W-:Y:S08]  /*9620*/  HMMA.16816.F32.BF16 R172, R16.reuse, R188, R172 ;  /* 0x000000bc10ac723c */ /* 0x060ff000000418ac */
[C---:B------:R-:W-:Y:S01]  /*9630*/  HMMA.16816.F32.BF16 R168, R16.reuse, R190, R168 ;  /* 0x000000be10a8723c */ /* 0x040fe200000418a8 */
[----:B------:R-:W5:Y:S07]  /*9640*/  LDSM.16.M88.4 R188, [R214+0xf000] ;  /* 0x00f00000d6bc783b */ /* 0x000f6e0000000200 */
[C---:B---3--:R-:W-:Y:S08]  /*9650*/  HMMA.16816.F32.BF16 R32, R16.reuse, R184, R32 ;  /* 0x000000b81020723c */ /* 0x048ff00000041820 */
[C---:B------:R-:W-:Y:S01]  /*9660*/  HMMA.16816.F32.BF16 R28, R16.reuse, R186, R28 ;  /* 0x000000ba101c723c */ /* 0x040fe2000004181c */
[----:B------:R-:W3:Y:S07]  /*9670*/  LDSM.16.M88.4 R184, [R214+0xf800] ;  /* 0x00f80000d6b8783b */ /* 0x000eee0000000200 */
[C---:B------:R-:W-:Y:S08]  /*9680*/  HMMA.16816.F32.BF16 R24, R16.reuse, R20, R24 ;  /* 0x000000141018723c */ /* 0x040ff00000041818 */
[----:B------:R-:W-:Y:S01]  /*9690*/  HMMA.16816.F32.BF16 R204, R16, R22, R204 ;  /* 0x0000001610cc723c */ /* 0x000fe200000418cc */
[----:B------:R-:W-:Y:S04]  /*96a0*/  LDSM.16.M88.4 R20, [R212+0x6000] ;  /* 0x00600000d414783b */ /* 0x000fe80000000200 */
[----:B------:R-:W3:Y:S03]  /*96b0*/  LDSM.16.M88.4 R16, [R167+0xe000] ;  /* 0x00e00000a710783b */ /* 0x000ee60000000200 */
[C---:B-1----:R-:W-:Y:S08]  /*96c0*/  HMMA.16816.F32.BF16 R180, R208.reuse, R12, R180 ;  /* 0x0000000cd0b4723c */ /* 0x042ff000000418b4 */
[C---:B------:R-:W-:Y:S01]  /*96d0*/  HMMA.16816.F32.BF16 R176, R208.reuse, R14, R176 ;  /* 0x0000000ed0b0723c */ /* 0x040fe200000418b0 */
[----:B------:R-:W1:Y:S07]  /*96e0*/  LDSM.16.M88.4 R12, [R167+0xe800] ;  /* 0x00e80000a70c783b */ /* 0x000e6e0000000200 */
[C---:B--2---:R-:W-:Y:S08]  /*96f0*/  HMMA.16816.F32.BF16 R172, R208.reuse, R8, R172 ;  /* 0x00000008d0ac723c */ /* 0x044ff000000418ac */
[C---:B------:R-:W-:Y:S01]  /*9700*/  HMMA.16816.F32.BF16 R168, R208.reuse, R10, R168 ;  /* 0x0000000ad0a8723c */ /* 0x040fe200000418a8 */
[----:B------:R-:W2:Y:S07]  /*9710*/  LDSM.16.M88.4 R8, [R167+0xf000] ;  /* 0x00f00000a708783b */ /* 0x000eae0000000200 */
[C---:B----4-:R-:W-:Y:S08]  /*9720*/  HMMA.16816.F32.BF16 R32, R208.reuse, R4, R32 ;  /* 0x00000004d020723c */ /* 0x050ff00000041820 */
[----:B------:R-:W-:Y:S01]  /*9730*/  HMMA.16816.F32.BF16 R28, R208, R6, R28 ;  /* 0x00000006d01c723c */ /* 0x000fe2000004181c */
[----:B------:R-:W4:Y:S01]  /*9740*/  LDSM.16.M88.4 R4, [R167+0xf800] ;  /* 0x00f80000a704783b */ /* 0x000f220000000200 */
[----:B------:R-:W-:-:S06]  /*9750*/  DEPBAR.LE SB0, 0x0 ;  /* 0x000080000000791a */ /* 0x000fcc0000000000 */
[C---:B------:R-:W-:Y:S08]  /*9760*/  HMMA.16816.F32.BF16 R24, R208.reuse, R220, R24 ;  /* 0x000000dcd018723c */ /* 0x040ff00000041818 */
[----:B------:R-:W-:Y:S08]  /*9770*/  HMMA.16816.F32.BF16 R204, R208, R222, R204 ;  /* 0x000000ded0cc723c */ /* 0x000ff000000418cc */
[C---:B------:R-:W-:Y:S08]  /*9780*/  HMMA.16816.F32.BF16 R180, R200.reuse, R196, R180 ;  /* 0x000000c4c8b4723c */ /* 0x040ff000000418b4 */
[C---:B------:R-:W-:Y:S08]  /*9790*/  HMMA.16816.F32.BF16 R176, R200.reuse, R198, R176 ;  /* 0x000000c6c8b0723c */ /* 0x040ff000000418b0 */
[C---:B------:R-:W-:Y:S08]  /*97a0*/  HMMA.16816.F32.BF16 R172, R200.reuse, R192, R172 ;  /* 0x000000c0c8ac723c */ /* 0x040ff000000418ac */
[C---:B------:R-:W-:Y:S08]  /*97b0*/  HMMA.16816.F32.BF16 R168, R200.reuse, R194, R168 ;  /* 0x000000c2c8a8723c */ /* 0x040ff000000418a8 */
[C---:B-----5:R-:W-:Y:S08]  /*97c0*/  HMMA.16816.F32.BF16 R32, R200.reuse, R188, R32 ;  /* 0x000000bcc820723c */ /* 0x060ff00000041820 */
[C---:B------:R-:W-:Y:S08]  /*97d0*/  HMMA.16816.F32.BF16 R28, R200.reuse, R190, R28 ;  /* 0x000000bec81c723c */ /* 0x040ff0000004181c */
[C---:B---3--:R-:W-:Y:S08]  /*97e0*/  HMMA.16816.F32.BF16 R24, R200.reuse, R184, R24 ;  /* 0x000000b8c818723c */ /* 0x048ff00000041818 */
[----:B------:R-:W-:Y:S08]  /*97f0*/  HMMA.16816.F32.BF16 R204, R200, R186, R204 ;  /* 0x000000bac8cc723c */ /* 0x000ff000000418cc */
[C---:B------:R-:W-:Y:S08]  /*9800*/  HMMA.16816.F32.BF16 R180, R20.reuse, R16, R180 ;  /* 0x0000001014b4723c */ /* 0x040ff000000418b4 */
[C---:B------:R-:W-:Y:S08]  /*9810*/  HMMA.16816.F32.BF16 R176, R20.reuse, R18, R176 ;  /* 0x0000001214b0723c */ /* 0x040ff000000418b0 */
[C---:B-1----:R-:W-:Y:S08]  /*9820*/  HMMA.16816.F32.BF16 R172, R20.reuse, R12, R172 ;  /* 0x0000000c14ac723c */ /* 0x042ff000000418ac */
[C---:B------:R-:W-:Y:S08]  /*9830*/  HMMA.16816.F32.BF16 R168, R20.reuse, R14, R168 ;  /* 0x0000000e14a8723c */ /* 0x040ff000000418a8 */
[C---:B--2---:R-:W-:Y:S08]  /*9840*/  HMMA.16816.F32.BF16 R32, R20.reuse, R8, R32 ;  /* 0x000000081420723c */ /* 0x044ff00000041820 */
[C---:B------:R-:W-:Y:S08]  /*9850*/  HMMA.16816.F32.BF16 R28, R20.reuse, R10, R28 ;  /* 0x0000000a141c723c */ /* 0x040ff0000004181c */
[C---:B----4-:R-:W-:Y:S08]  /*9860*/  HMMA.16816.F32.BF16 R24, R20.reuse, R4, R24 ;  /* 0x000000041418723c */ /* 0x050ff00000041818 */
        /* <DEDUP_REMOVED lines=26> */
[----:B------:R-:W-:Y:S01]  /*9a10*/  IMAD R8, R5, R8, R7 ;  /* 0x0000000805087224 */ /* 0x000fe200078e0207 */
[----:B------:R-:W-:-:S04]  /*9a20*/  LOP3.LUT R7, R6, UR5, RZ, 0x3c, !PT ;  /* 0x0000000506077c12 */ /* 0x000fc8000f8e3cff */
        /* <DEDUP_REMOVED lines=8> */
[----:B------:R-:W-:Y:S01]  /*9ab0*/  LOP3.LUT R5, R6, UR4, RZ, 0x3c, !PT ;  /* 0x0000000406057c12 */ /* 0x000fe2000f8e3cff */
[----:B------:R-:W1:Y:S04]  /*9ac0*/  LDCU.64 UR4, c[0x0][0x3a0] ;  /* 0x00007400ff0477ac */ /* 0x000e680008000a00 */
[----:B------:R-:W-:-:S02]  /*9ad0*/  @P5 IADD3 R10, PT, PT, R10, 0x1, RZ ;  /* 0x000000010a0a5810 */ /* 0x000fc40007ffe0ff */
        /* <DEDUP_REMOVED lines=28> */
.L_x_2605:
[----:B------:R-:W-:Y:S01]  /*9ca0*/  UMOV UR5, URZ ;  /* 0x000000ff00057c82 */ /* 0x000fe20008000000 */
[----:B------:R-:W-:Y:S01]  /*9cb0*/  USHF.L.U32 UR4, UR10, 0x6, URZ ;  /* 0x000000060a047899 */ /* 0x000fe200080006ff */
[----:B------:R-:W-:-:S05]  /*9cc0*/  IADD3 R5, P0, PT, RZ, -UR5, RZ ;  /* 0x80000005ff057c10 */ /* 0x000fca000ff1e0ff */
[----:B------:R-:W-:-:S05]  /*9cd0*/  IMAD.X R4, RZ, RZ, ~UR4, P0 ;  /* 0x80000004ff047e24 */ /* 0x000fca00080e06ff */
[----:B------:R-:W-:-:S04]  /*9ce0*/  SHF.R.S64 R5, R5, 0x1f, R4 ;  /* 0x0000001f05057819 */ /* 0x000fc80000001004 */
[----:B------:R-:W-:-:S04]  /*9cf0*/  IADD3 R230, P0, PT, R5, R230, RZ ;  /* 0x000000e605e67210 */ /* 0x000fc80007f1e0ff */
[----:B------:R-:W-:-:S09]  /*9d00*/  LEA.HI.X.SX32 R231, R4, R231, 0x1, P0 ;  /* 0x000000e704e77211 */ /* 0x000fd200000f0eff */
.L_x_2606:
        /* <DEDUP_REMOVED lines=91> */
.L_x_2604:
[----:B-1----:R-:W-:Y:S01]  /*a2c0*/  MOV R5, UR20 ;  /* 0x0000001400057c02 */ /* 0x002fe20008000f00 */
[----:B------:R-:W1:Y:S01]  /*a2d0*/  LDCU UR4, c[0x0][0x45c] ;  /* 0x00008b80ff0477ac */ /* 0x000e620008000800 */
[----:B------:R-:W2:Y:S02]  /*a2e0*/  S2UR UR6, SR_CgaCtaId ;  /* 0x00000000000679c3 */ /* 0x000ea40000008800 */
[----:B------:R-:W-:Y:S01]  /*a2f0*/  LEA R12, R5, R0, 0x6 ;  /* 0x00000000050c7211 */ /* 0x000fe200078e30ff */
[----:B------:R-:W-:Y:S01]  /*a300*/  UMOV UR5, 0x400 ;  /* 0x0000040000057882 */ /* 0x000fe20000000000 */
[----:B------:R-:W-:Y:S02]  /*a310*/  UISETP.GT.AND UP0, UPT, UR12, UR18, UPT ;  /* 0x000000120c00728c */ /* 0x000fe4000bf04270 */
[C---:B------:R-:W-:Y:S02]  /*a320*/  IADD3 R5, PT, PT, R12.reuse, -0x80, RZ ;  /* 0xffffff800c057810 */ /* 0x040fe40007ffe0ff */
[----:B------:R-:W-:-:S02]  /*a330*/  IADD3 R4, PT, PT, R12, -0x7f, RZ ;  /* 0xffffff810c047810 */ /* 0x000fc40007ffe0ff */
[C---:B------:R-:W-:Y:S02]  /*a340*/  ISETP.GE.AND P3, PT, R5.reuse, R229, PT ;  /* 0x000000e50500720c */ /* 0x040fe40003f66270 */
[C---:B------:R-:W-:Y:S02]  /*a350*/  ISETP.GE.AND P4, PT, R5.reuse, R227, PT ;  /* 0x000000e30500720c */ /* 0x040fe40003f86270 */
[C---:B------:R-:W-:Y:S01]  /*a360*/  ISETP.GE.AND P5, PT, R5.reuse, R228, PT ;  /* 0x000000e40500720c */ /* 0x040fe20003fa6270 */
[----:B------:R-:W-:Y:S01]  /*a370*/  @UP0 UIADD3 UR20, UPT, UPT, UR20, -0x3, URZ ;  /* 0xfffffffd14140890 */ /* 0x000fe2000fffe0ff */
[----:B------:R-:W-:Y:S02]  /*a380*/  ISETP.GE.AND P6, PT, R5, R226, PT ;  /* 0x000000e20500720c */ /* 0x000fe40003fc6270 */
[----:B------:R-:W-:Y:S02]  /*a390*/  FSEL R5, R180, -INF , P3 ;  /* 0xff800000b4057808 */ /* 0x000fe40001800000 */
[----:B------:R-:W-:-:S02]  /*a3a0*/  ISETP.GE.AND P1, PT, R4, R229, PT ;  /* 0x000000e50400720c */ /* 0x000fc40003f26270 */
[C---:B------:R-:W-:Y:S02]  /*a3b0*/  ISETP.GE.AND P0, PT, R4.reuse, R227, PT ;  /* 0x000000e30400720c */ /* 0x040fe40003f06270 */
[C---:B------:R-:W-:Y:S01]  /*a3c0*/  ISETP.GE.AND P2, PT, R4.reuse, R228, PT ;  /* 0x000000e40400720c */ /* 0x040fe20003f46270 */
[----:B--2---:R-:W-:Y:S01]  /*a3d0*/  ULEA UR5, UR6, UR5, 0x18 ;  /* 0x0000000506057291 */ /* 0x004fe2000f8ec0ff */
[----:B------:R-:W-:Y:S02]  /*a3e0*/  ISETP.GE.AND P3, PT, R4, R226, PT ;  /* 0x000000e20400720c */ /* 0x000fe40003f66270 */
[----:B------:R-:W-:Y:S02]  /*a3f0*/  IADD3 R6, PT, PT, R12, -0x78, RZ ;  /* 0xffffff880c067810 */ /* 0x000fe40007ffe0ff */
[----:B------:R-:W-:Y:S02]  /*a400*/  FSEL R4, R182, -INF , P4 ;  /* 0xff800000b6047808 */ /* 0x000fe40002000000 */
[----:B------:R-:W-:-:S02]  /*a410*/  FSEL R5, R5, -INF , !P5 ;  /* 0xff80000005057808 */ /* 0x000fc40006800000 */
[----:B------:R-:W-:Y:S02]  /*a420*/  ISETP.GE.AND P5, PT, R6, R229, PT ;  /* 0x000000e50600720c */ /* 0x000fe40003fa6270 */
[----:B------:R-:W-:Y:S02]  /*a430*/  FSEL R11, R181, -INF , P1 ;  /* 0xff800000b50b7808 */ /* 0x000fe40000800000 */
[----:B------:R-:W-:Y:S02]  /*a440*/  IADD3 R8, PT, PT, R12, -0x77, RZ ;  /* 0xffffff890c087810 */ /* 0x000fe40007ffe0ff */
[----:B------:R-:W-:Y:S02]  /*a450*/  FSEL R4, R4, -INF , !P6 ;  /* 0xff80000004047808 */ /* 0x000fe40007000000 */
[C---:B------:R-:W-:Y:S02]  /*a460*/  ISETP.GE.AND P4, PT, R6.reuse, R227, PT ;  /* 0x000000e30600720c */ /* 0x040fe40003f86270 */
[----:B------:R-:W-:-:S02]  /*a470*/  ISETP.GE.AND P6, PT, R6, R228, PT ;  /* 0x000000e40600720c */ /* 0x000fc40003fc6270 */
[----:B------:R-:W-:Y:S02]  /*a480*/  ISETP.GE.AND P1, PT, R6, R226, PT ;  /* 0x000000e20600720c */ /* 0x000fe40003f26270 */
[----:B------:R-:W-:Y:S02]  /*a490*/  FSEL R6, R183, -INF , P0 ;  /* 0xff800000b7067808 */ /* 0x000fe40000000000 */
[----:B------:R-:W-:Y:S02]  /*a4a0*/  FSEL R11, R11, -INF , !P2 ;  /* 0xff8000000b0b7808 */ /* 0x000fe40005000000 */
[----:B------:R-:W-:Y:S02]  /*a4b0*/  FSEL R9, R176, -INF , P5 ;  /* 0xff800000b0097808 */ /* 0x000fe40002800000 */
[----:B------:R-:W-:Y:S02]  /*a4c0*/  IADD3 R7, PT, PT, R12, -0x70, RZ ;  /* 0xffffff900c077810 */ /* 0x000fe40007ffe0ff */
[----:B------:R-:W-:-:S02]  /*a4d0*/  ISETP.GE.AND P0, PT, R8, R229, PT ;  /* 0x000000e50800720c */ /* 0x000fc40003f06270 */
[----:B------:R-:W-:Y:S02]  /*a4e0*/  ISETP.GE.AND P2, PT, R8, R227, PT ;  /* 0x000000e30800720c */ /* 0x000fe40003f46270 */
[----:B------:R-:W-:Y:S02]  /*a4f0*/  IADD3 R14, PT, PT, R12, -0x6f, RZ ;  /* 0xffffff910c0e7810 */ /* 0x000fe40007ffe0ff */
[----:B------:R-:W-:Y:S02]  /*a500*/  FSEL R6, R6, -INF , !P3 ;  /* 0xff80000006067808 */ /* 0x000fe40005800000 */
[----:B------:R-:W-:Y:S02]  /*a510*/  FSEL R10, R178, -INF , P4 ;  /* 0xff800000b20a7808 */ /* 0x000fe40002000000 */
[C---:B------:R-:W-:Y:S02]  /*a520*/  ISETP.GE.AND P3, PT, R8.reuse, R228, PT ;  /* 0x000000e40800720c */ /* 0x040fe40003f66270 */
[----:B------:R-:W-:-:S02]  /*a530*/  ISETP.GE.AND P5, PT, R8, R226, PT ;  /* 0x000000e20800720c */ /* 0x000fc40003fa6270 */
[----:B------:R-:W-:Y:S02]  /*a540*/  FSEL R9, R9, -INF , !P6 ;  /* 0xff80000009097808 */ /* 0x000fe40007000000 */
[C---:B------:R-:W-:Y:S02]  /*a550*/  ISETP.GE.AND P4, PT, R7.reuse, R229, PT ;  /* 0x000000e50700720c */ /* 0x040fe40003f86270 */
[----:B------:R-:W-:Y:S02]  /*a560*/  ISETP.GE.AND P6, PT, R7, R227, PT ;  /* 0x000000e30700720c */ /* 0x000fe40003fc6270 */
[----:B------:R-:W-:Y:S02]  /*a570*/  FSEL R177, R177, -INF , P0 ;  /* 0xff800000b1b17808 */ /* 0x000fe40000000000 */
[----:B------:R-:W-:Y:S02]  /*a580*/  FSEL R8, R179, -INF , P2 ;  /* 0xff800000b3087808 */ /* 0x000fe40001000000 */
[----:B------:R-:W-:-:S02]  /*a590*/  ISETP.GE.AND P2, PT, R14, R229, PT ;  /* 0x000000e50e00720c */ /* 0x000fc40003f46270 */
[----:B------:R-:W-:Y:S02]  /*a5a0*/  FSEL R10, R10, -INF , !P1 ;  /* 0xff8000000a0a7808 */ /* 0x000fe40004800000 */
[C---:B------:R-:W-:Y:S02]  /*a5b0*/  ISETP.GE.AND P1, PT, R7.reuse, R228, PT ;  /* 0x000000e40700720c */ /* 0x040fe40003f26270 */
[----:B------:R-:W-:Y:S02]  /*a5c0*/  ISETP.GE.AND P0, PT, R7, R226, PT ;  /* 0x000000e20700720c */ /* 0x000fe40003f06270 */
[----:B------:R-:W-:Y:S02]  /*a5d0*/  FSEL R7, R177, -INF , !P3 ;  /* 0xff800000b1077808 */ /* 0x000fe40005800000 */
[----:B------:R-:W-:Y:S02]  /*a5e0*/  FSEL R8, R8, -INF , !P5 ;  /* 0xff80000008087808 */ /* 0x000fe40006800000 */
[----:B------:R-:W-:-:S02]  /*a5f0*/  FSEL R172, R172, -INF , P4 ;  /* 0xff800000acac7808 */ /* 0x000fc40002000000 */
[----:B------:R-:W-:Y:S02]  /*a600*/  FSEL R174, R174, -INF , P6 ;  /* 0xff800000aeae7808 */ /* 0x000fe40003000000 */
[----:B------:R-:W-:Y:S02]  /*a610*/  IADD3 R13, PT, PT, R12, -0x68, RZ ;  /* 0xffffff980c0d7810 */ /* 0x000fe40007ffe0ff */
[C---:B------:R-:W-:Y:S02]  /*a620*/  ISETP.GE.AND P3, PT, R14.reuse, R227, PT ;  /* 0x000000e30e00720c */ /* 0x040fe40003f66270 */
[C---:B------:R-:W-:Y:S02]  /*a630*/  ISETP.GE.AND P5, PT, R14.reuse, R228, PT ;  /* 0x000000e40e00720c */ /* 0x040fe40003fa6270 */
[----:B------:R-:W-:Y:S02]  /*a640*/  ISETP.GE.AND P4, PT, R14, R226, PT ;  /* 0x000000e20e00720c */ /* 0x000fe40003f86270 */
[----:B------:R-:W-:-:S02]  /*a650*/  FSEL R173, R173, -INF , P2 ;  /* 0xff800000adad7808 */ /* 0x000fc40001000000 */
[----:B------:R-:W-:Y:S02]  /*a660*/  IADD3 R14, PT, PT, R12, -0x67, RZ ;  /* 0xffffff990c0e7810 */ /* 0x000fe40007ffe0ff */
[----:B------:R-:W-:Y:S02]  /*a670*/  FSEL R193, R172, -INF , !P1 ;  /* 0xff800000acc17808 */ /* 0x000fe40004800000 */
[----:B------:R-:W-:Y:S02]  /*a680*/  FSEL R212, R174, -INF , !P0 ;  /* 0xff800000aed47808 */ /* 0x000fe40004000000 */
[C---:B------:R-:W-:Y:S02]  /*a690*/  ISETP.GE.AND P6, PT, R13.reuse, R229, PT ;  /* 0x000000e50d00720c */ /* 0x040fe40003fc6270 */
[C---:B------:R-:W-:Y:S02]  /*a6a0*/  ISETP.GE.AND P1, PT, R13.reuse, R227, PT ;  /* 0x000000e30d00720c */ /* 0x040fe40003f26270 */
[----:B------:R-:W-:-:S02]  /*a6b0*/  ISETP.GE.AND P0, PT, R13, R228, PT ;  /* 0x000000e40d00720c */ /* 0x000fc40003f06270 */
[----:B------:R-:W-:Y:S02]  /*a6c0*/  ISETP.GE.AND P2, PT, R13, R226, PT ;  /* 0x000000e20d00720c */ /* 0x000fe40003f46270 */
[----:B------:R-:W-:Y:S02]  /*a6d0*/  FSEL R175, R175, -INF , P3 ;  /* 0xff800000afaf7808 */ /* 0x000fe40001800000 */
[----:B------:R-:W-:Y:S02]  /*a6e0*/  FSEL R195, R173, -INF , !P5 ;  /* 0xff800000adc37808 */ /* 0x000fe40006800000 */
[----:B------:R-:W-:Y:S02]  /*a6f0*/  IADD3 R13, PT, PT, R12, -0x60, RZ ;  /* 0xffffffa00c0d7810 */ /* 0x000fe40007ffe0ff */
[C---:B------:R-:W-:Y:S02]  /*a700*/  ISETP.GE.AND P3, PT, R14.reuse, R229, PT ;  /* 0x000000e50e00720c */ /* 0x040fe40003f66270 */
[----:B------:R-:W-:-:S02]  /*a710*/  ISETP.GE.AND P5, PT, R14, R227, PT ;  /* 0x000000e30e00720c */ /* 0x000fc40003fa6270 */
[----:B------:R-:W-:Y:S02]  /*a720*/  FSEL R198, R175, -INF , !P4 ;  /* 0xff800000afc67808 */ /* 0x000fe40006000000 */
[----:B------:R-:W-:Y:S02]  /*a730*/  FSEL R168, R168, -INF , P6 ;  /* 0xff800000a8a87808 */ /* 0x000fe40003000000 */
[----:B------:R-:W-:Y:S02]  /*a740*/  FSEL R170, R170, -INF , P1 ;  /* 0xff800000aaaa7808 */ /* 0x000fe40000800000 */
[C---:B------:R-:W-:Y:S02]  /*a750*/  ISETP.GE.AND P4, PT, R14.reuse, R228, PT ;  /* 0x000000e40e00720c */ /* 0x040fe40003f86270 */
[----:B------:R-:W-:Y:S02]  /*a760*/  ISETP.GE.AND P6, PT, R14, R226, PT ;  /* 0x000000e20e00720c */ /* 0x000fe40003fc6270 */
[----:B------:R-:W-:-:S02]  /*a770*/  ISETP.GE.AND P1, PT, R13, R229, PT ;  /* 0x000000e50d00720c */ /* 0x000fc40003f26270 */
[----:B------:R-:W-:Y:S02]  /*a780*/  FSEL R167, R169, -INF , P3 ;  /* 0xff800000a9a77808 */ /* 0x000fe40001800000 */
[----:B------:R-:W-:Y:S02]  /*a790*/  FSEL R166, R171, -INF , P5 ;  /* 0xff800000aba67808 */ /* 0x000fe40002800000 */
[----:B------:R-:W-:Y:S02]  /*a7a0*/  IADD3 R14, PT, PT, R12, -0x5f, RZ ;  /* 0xffffffa10c0e7810 */ /* 0x000fe40007ffe0ff */
[----:B------:R-:W-:Y:S02]  /*a7b0*/  FSEL R191, R168, -INF , !P0 ;  /* 0xff800000a8bf7808 */ /* 0x000fe40004000000 */
[----:B------:R-:W-:Y:S02]  /*a7c0*/  FSEL R190, R170, -INF , !P2 ;  /* 0xff800000aabe7808 */ /* 0x000fe40005000000 */
[----:B------:R-:W-:-:S02]  /*a7d0*/  FSEL R167, R167, -INF , !P4 ;  /* 0xff800000a7a77808 */ /* 0x000fc40006000000 */
[----:B------:R-:W-:Y:S02]  /*a7e0*/  FSEL R166, R166, -INF , !P6 ;  /* 0xff800000a6a67808 */ /* 0x000fe40007000000 */
[----:B------:R-:W-:Y:S02]  /*a7f0*/  FSEL R32, R32, -INF , P1 ;  /* 0xff80000020207808 */ /* 0x000fe40000800000 */
[C---:B------:R-:W-:Y:S02]  /*a800*/  ISETP.GE.AND P0, PT, R13.reuse, R227, PT ;  /* 0x000000e30d00720c */ /* 0x040fe40003f06270 */
[C---:B------:R-:W-:Y:S02]  /*a810*/  ISETP.GE.AND P2, PT, R13.reuse, R228, PT ;  /* 0x000000e40d00720c */ /* 0x040fe40003f46270 */
[----:B------:R-:W-:Y:S02]  /*a820*/  ISETP.GE.AND P3, PT, R13, R226, PT ;  /* 0x000000e20d00720c */ /* 0x000fe40003f66270 */
[----:B------:R-:W-:-:S02]  /*a830*/  ISETP.GE.AND P5, PT, R14, R229, PT ;  /* 0x000000e50e00720c */ /* 0x000fc40003fa6270 */
[C---:B------:R-:W-:Y:S02]  /*a840*/  ISETP.GE.AND P4, PT, R14.reuse, R227, PT ;  /* 0x000000e30e00720c */ /* 0x040fe40003f86270 */
[C---:B------:R-:W-:Y:S02]  /*a850*/  ISETP.GE.AND P6, PT, R14.reuse, R228, PT ;  /* 0x000000e40e00720c */ /* 0x040fe40003fc6270 */
[----:B------:R-:W-:Y:S02]  /*a860*/  ISETP.GE.AND P1, PT, R14, R226, PT ;  /* 0x000000e20e00720c */ /* 0x000fe40003f26270 */
[C---:B------:R-:W-:Y:S02]  /*a870*/  IADD3 R13, PT, PT, R12.reuse, -0x58, RZ ;  /* 0xffffffa80c0d7810 */ /* 0x040fe40007ffe0ff */
[----:B------:R-:W-:Y:S02]  /*a880*/  IADD3 R14, PT, PT, R12, -0x57, RZ ;  /* 0xffffffa90c0e7810 */ /* 0x000fe40007ffe0ff */
[----:B------:R-:W-:-:S02]  /*a890*/  FSEL R34, R34, -INF , P0 ;  /* 0xff80000022227808 */ /* 0x000fc40000000000 */
[----:B------:R-:W-:Y:S02]  /*a8a0*/  FSEL R203, R32, -INF , !P2 ;  /* 0xff80000020cb7808 */ /* 0x000fe40005000000 */
[----:B------:R-:W-:Y:S02]  /*a8b0*/  FSEL R35, R35, -INF , P4 ;  /* 0xff80000023237808 */ /* 0x000fe40002000000 */
[C---:B------:R-:W-:Y:S02]  /*a8c0*/  ISETP.GE.AND P0, PT, R13.reuse, R229, PT ;  /* 0x000000e50d00720c */ /* 0x040fe40003f06270 */
[----:B------:R-:W-:Y:S02]  /*a8d0*/  ISETP.GE.AND P2, PT, R13, R227, PT ;  /* 0x000000e30d00720c */ /* 0x000fe40003f46270 */
[----:B------:R-:W-:Y:S02]  /*a8e0*/  ISETP.GE.AND P4, PT, R14, R229, PT ;  /* 0x000000e50e00720c */ /* 0x000fe40003f86270 */
[----:B------:R-:W-:-:S02]  /*a8f0*/  FSEL R208, R34, -INF , !P3 ;  /* 0xff80000022d07808 */ /* 0x000fc40005800000 */
[----:B------:R-:W-:Y:S02]  /*a900*/  FSEL R33, R33, -INF , P5 ;  /* 0xff80000021217808 */ /* 0x000fe40002800000 */
[C---:B------:R-:W-:Y:S02]  /*a910*/  ISETP.GE.AND P3, PT, R13.reuse, R228, PT ;  /* 0x000000e40d00720c */ /* 0x040fe40003f66270 */
[----:B------:R-:W-:Y:S02]  /*a920*/  ISETP.GE.AND P5, PT, R13, R226, PT ;  /* 0x000000e20d00720c */ /* 0x000fe40003fa6270 */
[----:B------:R-:W-:Y:S02]  /*a930*/  FSEL R28, R28, -INF , P0 ;  /* 0xff8000001c1c7808 */ /* 0x000fe40000000000 */
[----:B------:R-:W-:Y:S02]  /*a940*/  FSEL R30, R30, -INF , P2 ;  /* 0xff8000001e1e7808 */ /* 0x000fe40001000000 */
[----:B------:R-:W-:-:S02]  /*a950*/  FSEL R29, R29, -INF , P4 ;  /* 0xff8000001d1d7808 */ /* 0x000fc40002000000 */
[----:B------:R-:W-:Y:S02]  /*a960*/  IADD3 R13, PT, PT, R12, -0x50, RZ ;  /* 0xffffffb00c0d7810 */ /* 0x000fe40007ffe0ff */
[C---:B------:R-:W-:Y:S02]  /*a970*/  ISETP.GE.AND P0, PT, R14.reuse, R227, PT ;  /* 0x000000e30e00720c */ /* 0x040fe40003f06270 */
[C---:B------:R-:W-:Y:S02]  /*a980*/  ISETP.GE.AND P2, PT, R14.reuse, R228, PT ;  /* 0x000000e40e00720c */ /* 0x040fe40003f46270 */
[----:B------:R-:W-:Y:S02]  /*a990*/  ISETP.GE.AND P4, PT, R14, R226, PT ;  /* 0x000000e20e00720c */ /* 0x000fe40003f86270 */
[----:B------:R-:W-:Y:S02]  /*a9a0*/  IADD3 R14, PT, PT, R12, -0x4f, RZ ;  /* 0xffffffb10c0e7810 */ /* 0x000fe40007ffe0ff */
[----:B------:R-:W-:-:S02]  /*a9b0*/  FMNMX3.FTZ R16, R164, R5, R11, !PT ;  /* 0x00000005a4107276 */ /* 0x000fc4000781000b */
[----:B------:R-:W-:Y:S02]  /*a9c0*/  FSEL R210, R35, -INF , !P1 ;  /* 0xff80000023d27808 */ /* 0x000fe40004800000 */
[----:B------:R-:W-:Y:S02]  /*a9d0*/  ISETP.GE.AND P1, PT, R13, R227, PT ;  /* 0x000000e30d00720c */ /* 0x000fe40003f26270 */
[----:B------:R-:W-:Y:S02]  /*a9e0*/  FSEL R169, R29, -INF , !P2 ;  /* 0xff8000001da97808 */ /* 0x000fe40005000000 */
[----:B------:R-:W-:Y:S02]  /*a9f0*/  ISETP.GE.AND P2, PT, R14, R229, PT ;  /* 0x000000e50e00720c */ /* 0x000fe40003f46270 */
[----:B------:R-:W-:Y:S02]  /*aa00*/  FSEL R31, R31, -INF , P0 ;  /* 0xff8000001f1f7808 */ /* 0x000fe40000000000 */
[----:B------:R-:W-:-:S02]  /*aa10*/  FSEL R209, R33, -INF , !P6 ;  /* 0xff80000021d17808 */ /* 0x000fc40007000000 */
[----:B------:R-:W-:Y:S02]  /*aa20*/  FSEL R171, R28, -INF , !P3 ;  /* 0xff8000001cab7808 */ /* 0x000fe40005800000 */
[----:B------:R-:W-:Y:S02]  /*aa30*/  FMNMX3.FTZ R16, R16, R9, R7, !PT ;  /* 0x0000000910107276 */ /* 0x000fe40007810007 */
[C---:B------:R-:W-:Y:S02]  /*aa40*/  ISETP.GE.AND P0, PT, R13.reuse, R229, PT ;  /* 0x000000e50d00720c */ /* 0x040fe40003f06270 */
[C---:B------:R-:W-:Y:S02]  /*aa50*/  ISETP.GE.AND P6, PT, R13.reuse, R228, PT ;  /* 0x000000e40d00720c */ /* 0x040fe40003fc6270 */
[----:B------:R-:W-:Y:S02]  /*aa60*/  ISETP.GE.AND P3, PT, R13, R226, PT ;  /* 0x000000e20d00720c */ /* 0x000fe40003f66270 */
[----:B------:R-:W-:-:S02]  /*aa70*/  FMNMX3.FTZ R15, R3, R4, R6, !PT ;  /* 0x00000004030f7276 */ /* 0x000fc40007810006 */
[----:B------:R-:W-:Y:S02]  /*aa80*/  IADD3 R13, PT, PT, R12, -0x48, RZ ;  /* 0xffffffb80c0d7810 */ /* 0x000fe40007ffe0ff */
[----:B------:R-:W-:Y:S02]  /*aa90*/  FSEL R26, R26, -INF , P1 ;  /* 0xff8000001a1a7808 */ /* 0x000fe40000800000 */
[----:B------:R-:W-:Y:S02]  /*aaa0*/  IADD3 R12, PT, PT, R12, -0x47, RZ ;  /* 0xffffffb90c0c7810 */ /* 0x000fe40007ffe0ff */
[----:B------:R-:W-:Y:S02]  /*aab0*/  ISETP.GE.AND P1, PT, R14, R228, PT ;  /* 0x000000e40e00720c */ /* 0x000fe40003f26270 */
[----:B------:R-:W-:Y:S02]  /*aac0*/  FSEL R25, R25, -INF , P2 ;  /* 0xff80000019197808 */ /* 0x000fe40001000000 */
[----:B------:R-:W-:-:S02]  /*aad0*/  FMNMX3.FTZ R16, R16, R193, R195, !PT ;  /* 0x000000c110107276 */ /* 0x000fc400078100c3 */
[----:B------:R-:W-:Y:S02]  /*aae0*/  FMNMX3.FTZ R15, R15, R10, R8, !PT ;  /* 0x0000000a0f0f7276 */ /* 0x000fe40007810008 */
[----:B------:R-:W-:Y:S02]  /*aaf0*/  ISETP.GE.AND P2, PT, R12, R229, PT ;  /* 0x000000e50c00720c */ /* 0x000fe40003f46270 */
[----:B------:R-:W-:Y:S02]  /*ab00*/  FSEL R179, R25, -INF , !P1 ;  /* 0xff80000019b37808 */ /* 0x000fe40004800000 */
[----:B------:R-:W-:Y:S02]  /*ab10*/  FMNMX3.FTZ R16, R16, R191, R167, !PT ;  /* 0x000000bf10107276 */ /* 0x000fe400078100a7 */
[----:B------:R-:W-:Y:S02]  /*ab20*/  ISETP.GE.AND P1, PT, R13, R229, PT ;  /* 0x000000e50d00720c */ /* 0x000fe40003f26270 */
[----:B------:R-:W-:-:S02]  /*ab30*/  FMNMX3.FTZ R17, R15, R212, R198, !PT ;  /* 0x000000d40f117276 */ /* 0x000fc400078100c6 */
[----:B------:R-:W-:Y:S02]  /*ab40*/  FSEL R24, R24, -INF , P0 ;  /* 0xff80000018187808 */ /* 0x000fe40000000000 */
[----:B------:R-:W-:Y:S02]  /*ab50*/  FSEL R175, R205, -INF , P2 ;  /* 0xff800000cdaf7808 */ /* 0x000fe40001000000 */
[----:B------:R-:W-:Y:S02]  /*ab60*/  ISETP.GE.AND P0, PT, R14, R227, PT ;  /* 0x000000e30e00720c */ /* 0x000fe40003f06270 */
[----:B------:R-:W-:Y:S02]  /*ab70*/  ISETP.GE.AND P2, PT, R13, R228, PT ;  /* 0x000000e40d00720c */ /* 0x000fe40003f46270 */
[----:B------:R-:W-:Y:S02]  /*ab80*/  FMNMX3.FTZ R16, R16, R203, R209, !PT ;  /* 0x000000cb10107276 */ /* 0x000fe400078100d1 */
[----:B------:R-:W-:-:S02]  /*ab90*/  FSEL R177, R204, -INF , P1 ;  /* 0xff800000ccb17808 */ /* 0x000fc40000800000 */
[----:B------:R-:W-:Y:S02]  /*aba0*/  FMNMX3.FTZ R17, R17, R190, R166, !PT ;  /* 0x000000be11117276 */ /* 0x000fe400078100a6 */
[----:B------:R-:W-:Y:S02]  /*abb0*/  FSEL R201, R24, -INF , !P6 ;  /* 0xff80000018c97808 */ /* 0x000fe40007000000 */
[----:B------:R-:W-:Y:S02]  /*abc0*/  ISETP.GE.AND P6, PT, R12, R228, PT ;  /* 0x000000e40c00720c */ /* 0x000fe40003fc6270 */
[----:B------:R-:W-:Y:S02]  /*abd0*/  FMNMX3.FTZ R16, R16, R171, R169, !PT ;  /* 0x000000ab10107276 */ /* 0x000fe400078100a9 */
[----:B------:R-:W-:Y:S02]  /*abe0*/  FSEL R177, R177, -INF , !P2 ;  /* 0xff800000b1b17808 */ /* 0x000fe40005000000 */
[----:B------:R-:W-:-:S02]  /*abf0*/  FSEL R27, R27, -INF , P0 ;  /* 0xff8000001b1b7808 */ /* 0x000fc40000000000 */
[----:B------:R-:W-:Y:S02]  /*ac00*/  ISETP.GE.AND P1, PT, R14, R226, PT ;  /* 0x000000e20e00720c */ /* 0x000fe40003f26270 */
[-C--:B------:R-:W-:Y:S02]  /*ac10*/  ISETP.GE.AND P2, PT, R12, R227.reuse, PT ;  /* 0x000000e30c00720c */ /* 0x080fe40003f46270 */
[----:B------:R-:W-:Y:S02]  /*ac20*/  FSEL R170, R30, -INF , !P5 ;  /* 0xff8000001eaa7808 */ /* 0x000fe40006800000 */
[----:B------:R-:W-:Y:S02]  /*ac30*/  ISETP.GE.AND P0, PT, R13, R227, PT ;  /* 0x000000e30d00720c */ /* 0x000fe40003f06270 */
[----:B------:R-:W-:Y:S02]  /*ac40*/  FSEL R168, R31, -INF , !P4 ;  /* 0xff8000001fa87808 */ /* 0x000fe40006000000 */
[----:B------:R-:W-:-:S02]  /*ac50*/  FMNMX3.FTZ R17, R17, R208, R210, !PT ;  /* 0x000000d011117276 */ /* 0x000fc400078100d2 */
[----:B------:R-:W-:Y:S02]  /*ac60*/  FSEL R175, R175, -INF , !P6 ;  /* 0xff800000afaf7808 */ /* 0x000fe40007000000 */
[----:B------:R-:W-:Y:S02]  /*ac70*/  FMNMX3.FTZ R16, R16, R201, R179, !PT ;  /* 0x000000c910107276 */ /* 0x000fe400078100b3 */
[-C--:B------:R-:W-:Y:S02]  /*ac80*/  ISETP.GE.AND P6, PT, R12, R226.reuse, PT ;  /* 0x000000e20c00720c */ /* 0x080fe40003fc6270 */
[----:B------:R-:W-:Y:S02]  /*ac90*/  ISETP.GE.AND P5, PT, R13, R226, PT ;  /* 0x000000e20d00720c */ /* 0x000fe40003fa6270 */
[----:B------:R-:W-:Y:S02]  /*aca0*/  FSEL R174, R207, -INF , P2 ;  /* 0xff800000cfae7808 */ /* 0x000fe40001000000 */
[----:B------:R-:W-:-:S02]  /*acb0*/  FSEL R176, R206, -INF , P0 ;  /* 0xff800000ceb07808 */ /* 0x000fc40000000000 */
[----:B------:R-:W-:Y:S02]  /*acc0*/  FSEL R200, R26, -INF , !P3 ;  /* 0xff8000001ac87808 */ /* 0x000fe40005800000 */
[----:B------:R-:W-:Y:S02]  /*acd0*/  FSEL R178, R27, -INF , !P1 ;  /* 0xff8000001bb27808 */ /* 0x000fe40004800000 */
[----:B------:R-:W-:Y:S02]  /*ace0*/  FMNMX3.FTZ R17, R17, R170, R168, !PT ;  /* 0x000000aa11117276 */ /* 0x000fe400078100a8 */
[----:B------:R-:W-:Y:S02]  /*acf0*/  FMNMX3.FTZ R12, R16, R177, R175, !PT ;  /* 0x000000b1100c7276 */ /* 0x000fe400078100af */
[----:B------:R-:W-:Y:S02]  /*ad00*/  FSEL R174, R174, -INF , !P6 ;  /* 0xff800000aeae7808 */ /* 0x000fe40007000000 */
[----:B------:R-:W-:Y:S01]  /*ad10*/  FSEL R176, R176, -INF , !P5 ;  /* 0xff800000b0b07808 */ /* 0x000fe20006800000 */
[----:B------:R-:W2:Y:S01]  /*ad20*/  SHFL.BFLY PT, R15, R12, 0x2, 0x1f ;  /* 0x0c401f000c0f7f89 */ /* 0x000ea200000e0000 */
[----:B------:R-:W-:-:S02]  /*ad30*/  FMNMX3.FTZ R17, R17, R200, R178, !PT ;  /* 0x000000c811117276 */ /* 0x000fc400078100b2 */
[----:B------:R-:W-:Y:S02]  /*ad40*/  LEA R214, R165, UR5, 0x1 ;  /* 0x00000005a5d67c11 */ /* 0x000fe4000f8e08ff */
[----:B------:R-:W-:Y:S02]  /*ad50*/  FMNMX3.FTZ R14, R17, R176, R174, !PT ;  /* 0x000000b0110e7276 */ /* 0x000fe400078100ae */
[----:B------:R-:W-:-:S03]  /*ad60*/  IADD3 R199, PT, PT, R214, 0x10040, RZ ;  /* 0x00010040d6c77810 */ /* 0x000fc60007ffe0ff */
        /* <DEDUP_REMOVED lines=35> */
[--C-:B------:R-:W-:Y:S01]  /*afa0*/  FFMA.FTZ R191, R167, UR4, -R202.reuse ;  /* 0x00000004a7bf7c23 */ /* 0x100fe200080108ca */
[----:B------:R-:W3:Y:S01]  /*afb0*/  MUFU.EX2 R3, R8 ;  /* 0x0000000800037308 */ /* 0x000ee20000000800 */
[----:B------:R-:W-:Y:S01]  /*afc0*/  LDSM.16.MT88.4 R20, [R172+0x10000] ;  /* 0x01000000ac14783b */ /* 0x000fe20000004200 */
[--C-:B------:R-:W-:Y:S01]  /*afd0*/  FFMA.FTZ R195, R212, UR4, -R173.reuse ;  /* 0x00000004d4c37c23 */ /* 0x100fe200080108ad */
[--C-:B------:R-:W-:Y:S01]  /*afe0*/  FFMA.FTZ R198, R198, UR4, -R173.reuse ;  /* 0x00000004c6c67c23 */ /* 0x100fe200080108ad */
[--C-:B------:R-:W-:Y:S01]  /*aff0*/  FFMA.FTZ R190, R190, UR4, -R173.reuse ;  /* 0x00000004bebe7c23 */ /* 0x100fe200080108ad */
[--C-:B------:R-:W-:Y:S01]  /*b000*/  FFMA.FTZ R197, R166, UR4, -R173.reuse ;  /* 0x00000004a6c57c23 */ /* 0x100fe200080108ad */
[--C-:B------:R-:W-:Y:S01]  /*b010*/  FFMA.FTZ R207, R208, UR4, -R173.reuse ;  /* 0x00000004d0cf7c23 */ /* 0x100fe200080108ad */
[----:B------:R-:W-:Y:S01]  /*b020*/  LDSM.16.MT88.4 R164, [R214+0x12800] ;  /* 0x01280000d6a4783b */ /* 0x000fe20000004200 */
[----:B------:R-:W-:Y:S01]  /*b030*/  MUFU.EX2 R188, R188 ;  /* 0x000000bc00bc7308 */ /* 0x000fe20000000800 */
[----:B-1----:R-:W-:Y:S01]  /*b040*/  IADD3 R16, PT, PT, R214, 0x10000, RZ ;  /* 0x00010000d6107810 */ /* 0x002fe20007ffe0ff */
[-C--:B--2---:R-:W-:Y:S01]  /*b050*/  FMUL.FTZ R34, R142, R2.reuse ;  /* 0x000000028e227220 */ /* 0x084fe20000410000 */
[-C--:B------:R-:W-:Y:S01]  /*b060*/  FMUL.FTZ R35, R143, R2.reuse ;  /* 0x000000028f237220 */ /* 0x080fe20000410000 */
[-C--:B------:R-:W-:Y:S01]  /*b070*/  FMUL.FTZ R26, R146, R2.reuse ;  /* 0x00000002921a7220 */ /* 0x080fe20000410000 */
[----:B------:R-:W-:Y:S01]  /*b080*/  @P2 IADD3 R199, PT, PT, R16, -0x40, RZ ;  /* 0xffffffc010c72810 */ /* 0x000fe20007ffe0ff */
[-C--:B------:R-:W-:Y:S01]  /*b090*/  FMUL.FTZ R27, R147, R2.reuse ;  /* 0x00000002931b7220 */ /* 0x080fe20000410000 */
[-C--:B------:R-:W-:Y:S01]  /*b0a0*/  FMUL.FTZ R38, R38, R2.reuse ;  /* 0x0000000226267220 */ /* 0x080fe20000410000 */
[----:B------:R-:W1:Y:S01]  /*b0b0*/  MUFU.EX2 R187, R187 ;  /* 0x000000bb00bb7308 */ /* 0x000e620000000800 */
[-C--:B---3--:R-:W-:Y:S01]  /*b0c0*/  FMUL.FTZ R32, R140, R3.reuse ;  /* 0x000000038c207220 */ /* 0x088fe20000410000 */
[----:B------:R-:W2:Y:S01]  /*b0d0*/  LDSM.16.MT88.4 R28, [R199] ;  /* 0x00000000c71c783b */ /* 0x000ea20000004200 */
[-C--:B------:R-:W-:Y:S01]  /*b0e0*/  FMUL.FTZ R33, R141, R3.reuse ;  /* 0x000000038d217220 */ /* 0x080fe20000410000 */
[-C--:B------:R-:W-:Y:S01]  /*b0f0*/  FMUL.FTZ R24, R144, R3.reuse ;  /* 0x0000000390187220 */ /* 0x080fe20000410000 */
[-C--:B------:R-:W-:Y:S01]  /*b100*/  FMUL.FTZ R25, R145, R3.reuse ;  /* 0x0000000391197220 */ /* 0x080fe20000410000 */
[----:B------:R-:W3:Y:S01]  /*b110*/  LDSM.16.MT88.4 R140, [R214+0x12000] ;  /* 0x01200000d68c783b */ /* 0x000ee20000004200 */
[-C--:B------:R-:W-:Y:S01]  /*b120*/  FMUL.FTZ R36, R36, R3.reuse ;  /* 0x0000000324247220 */ /* 0x080fe20000410000 */
[----:B------:R-:W-:Y:S01]  /*b130*/  MUFU.EX2 R186, R186 ;  /* 0x000000ba00ba7308 */ /* 0x000fe20000000800 */
[-C--:B------:R-:W-:Y:S01]  /*b140*/  FMUL.FTZ R37, R37, R3.reuse ;  /* 0x0000000325257220 */ /* 0x080fe20000410000 */
[-C--:B------:R-:W-:Y:S01]  /*b150*/  FMUL.FTZ R39, R39, R2.reuse ;  /* 0x0000000227277220 */ /* 0x080fe20000410000 */
[-C--:B------:R-:W-:Y:S01]  /*b160*/  FMUL.FTZ R40, R40, R3.reuse ;  /* 0x0000000328287220 */ /* 0x080fe20000410000 */
[----:B------:R-:W-:Y:S01]  /*b170*/  FMUL.FTZ R41, R41, R3 ;  /* 0x0000000329297220 */ /* 0x000fe20000410000 */
        /* <DEDUP_REMOVED lines=182> */
[----:B------:R-:W-:Y:S01]  /*bce0*/  FADD.FTZ R2, R182, R183 ;  /* 0x000000b7b6027221 */ /* 0x000fe20000010000 */
[----:B------:R-:W-:-:S02]  /*bcf0*/  UMOV UR4, UR12 ;  /* 0x0000000c00047c82 */ /* 0x000fc40008000000 */
        /* <DEDUP_REMOVED lines=218> */
.L_x_2601:
[----:B------:R-:W-:-:S12]  /*caa0*/  UIADD3 UR20, UPT, UPT, UR4, -0x1, URZ ;  /* 0xffffffff04147890 */ /* 0x000fd8000fffe0ff */
.L_x_2607:
[----:B------:R-:W-:-:S09]  /*cab0*/  UISETP.GE.AND UP0, UPT, UR20, UR18, UPT ;  /* 0x000000121400728c */ /* 0x000fd2000bf06270 */
[----:B------:R-:W-:Y:S05]  /*cac0*/  BRA.U !UP0, `(.L_x_2608) ;  /* 0x0000004d08647547 */ /* 0x000fea000b800000 */
[----:B------:R-:W1:Y:S01]  /*cad0*/  S2UR UR5, SR_CgaCtaId ;  /* 0x00000000000579c3 */ /* 0x000e620000008800 */
[----:B------:R-:W2:Y:S01]  /*cae0*/  LDCU.64 UR6, c[0x0][0x4e0] ;  /* 0x00009c00ff0677ac */ /* 0x000ea20008000a00 */
[----:B------:R-:W-:Y:S01]  /*caf0*/  IMAD.MOV.U32 R5, RZ, RZ, 0x20 ;  /* 0x00000020ff057424 */ /* 0x000fe200078e00ff */
[----:B------:R-:W-:Y:S01]  /*cb00*/  LOP3.LUT P0, RZ, R213, 0x2, RZ, 0xc0, !PT ;  /* 0x00000002d5ff7812 */ /* 0x000fe2000780c0ff */
[----:B------:R-:W3:Y:S01]  /*cb10*/  LDCU.64 UR8, c[0x0][0x4e0] ;  /* 0x00009c00ff0877ac */ /* 0x000ee20008000a00 */
[----:B------:R-:W-:Y:S02]  /*cb20*/  MOV R2, R3 ;  /* 0x0000000300027202 */ /* 0x000fe40000000f00 */
[----:B------:R-:W-:Y:S01]  /*cb30*/  SEL R5, R5, 0xffffffe0, !P0 ;  /* 0xffffffe005057807 */ /* 0x000fe20004000000 */
[----:B------:R-:W-:Y:S01]  /*cb40*/  USHF.L.U32 UR26, UR20, 0x6, URZ ;  /* 0x00000006141a7899 */ /* 0x000fe200080006ff */
[C---:B------:R-:W-:Y:S01]  /*cb50*/  IADD3 R225, PT, PT, R214.reuse, 0x10000, RZ ;  /* 0x00010000d6e17810 */ /* 0x040fe20007ffe0ff */
[----:B------:R-:W-:Y:S01]  /*cb60*/  UMOV UR15, 0x400 ;  /* 0x00000400000f7882 */ /* 0x000fe20000000000 */
[----:B------:R-:W-:Y:S01]  /*cb70*/  UIADD3 UR23, UPT, UPT, UR20, 0x1, URZ ;  /* 0x0000000114177890 */ /* 0x000fe2000fffe0ff */
[----:B------:R-:W-:Y:S01]  /*cb80*/  IMAD.IADD R212, R214, 0x1, R5 ;  /* 0x00000001d6d47824 */ /* 0x000fe200078e0205 */
[----:B------:R-:W4:Y:S01]  /*cb90*/  LDCU UR21, c[0x0][0x440] ;  /* 0x00008800ff1577ac */ /* 0x000f220008000800 */
[----:B------:R-:W-:Y:S01]  /*cba0*/  IMAD.U32 R7, RZ, RZ, UR26 ;  /* 0x0000001aff077e24 */ /* 0x000fe2000f8e00ff */
[----:B------:R-:W1:Y:S04]  /*cbb0*/  LDCU UR4, c[0x0][0x45c] ;  /* 0x00008b80ff0477ac */ /* 0x000e680008000800 */
[----:B------:R-:W-:Y:S01]  /*cbc0*/  LOP3.LUT R234, R7, 0x20, R0, 0xfe, !PT ;  /* 0x0000002007ea7812 */ /* 0x000fe200078efe00 */
[----:B------:R-:W-:Y:S01]  /*cbd0*/  IMAD.MOV.U32 R0, RZ, RZ, R164 ;  /* 0x000000ffff007224 */ /* 0x000fe200078e00a4 */
[----:B--2---:R-:W-:-:S02]  /*cbe0*/  UISETP.NE.U32.AND UP1, UPT, UR6, URZ, UPT ;  /* 0x000000ff0600728c */ /* 0x004fc4000bf25070 */
[----:B---3--:R-:W-:Y:S02]  /*cbf0*/  UISETP.NE.U32.AND UP0, UPT, UR8, URZ, UPT ;  /* 0x000000ff0800728c */ /* 0x008fe4000bf05070 */
[----:B------:R-:W-:Y:S02]  /*cc00*/  UISETP.NE.AND.EX UP1, UPT, UR7, URZ, UPT, UP1 ;  /* 0x000000ff0700728c */ /* 0x000fe4000bf25310 */
[----:B------:R-:W-:Y:S01]  /*cc10*/  UISETP.NE.AND.EX UP0, UPT, UR9, URZ, UPT, UP0 ;  /* 0x000000ff0900728c */ /* 0x000fe2000bf05300 */
[----:B------:R-:W2:Y:S01]  /*cc20*/  LDCU UR20, c[0x0][0x3c4] ;  /* 0x00007880ff1477ac */ /* 0x000ea20008000800 */
[----:B------:R-:W3:Y:S01]  /*cc30*/  LDCU UR14, c[0x0][0x3bc] ;  /* 0x00007780ff0e77ac */ /* 0x000ee20008000800 */
[----:B------:R-:W2:Y:S01]  /*cc40*/  LDCU.64 UR10, c[0x0][0x3a0] ;  /* 0x00007400ff0a77ac */ /* 0x000ea20008000a00 */
[----:B------:R-:W2:Y:S01]  /*cc50*/  LDCU.64 UR8, c[0x0][0x3c0] ;  /* 0x00007800ff0877ac */ /* 0x000ea20008000a00 */
[----:B------:R-:W2:Y:S01]  /*cc60*/  LDCU.64 UR12, c[0x0][0x3a8] ;  /* 0x00007500ff0c77ac */ /* 0x000ea20008000a00 */
[----:B------:R-:W2:Y:S01]  /*cc70*/  LDCU.64 UR6, c[0x0][0x3b8] ;  /* 0x00007700ff0677ac */ /* 0x000ea20008000a00 */
[----:B------:R-:W-:-:S02]  /*cc80*/  UIADD3 UR26, UPT, UPT, UR26, 0x40, URZ ;  /* 0x000000401a1a7890 */ /* 0x000fc4000fffe0ff */
[----:B-1--4-:R-:W-:-:S12]  /*cc90*/  ULEA UR5, UR5, UR15, 0x18 ;  /* 0x0000000f05057291 */ /* 0x012fd8000f8ec0ff */
.L_x_2612:
[----:B------:R-:W-:Y:S01]  /*cca0*/  PLOP3.LUT P2, PT, PT, PT, UP1, 0x80, 0x8 ;  /* 0x000000000008781c */ /* 0x000fe20003f4f018 */
[----:B------:R-:W1:Y:S01]  /*ccb0*/  S2R R213, SR_TID.X ;  /* 0x0000000000d57919 */ /* 0x000e620000002100 */
[----:B------:R-:W-:Y:S01]  /*ccc0*/  PLOP3.LUT P0, PT, PT, PT, UP1, 0x80, 0x8 ;  /* 0x000000000008781c */ /* 0x000fe20003f0f018 */
[----:B------:R-:W4:Y:S01]  /*ccd0*/  @!UP1 LDCU UR17, c[0x0][0x3c0] ;  /* 0x00007800ff1197ac */ /* 0x000f220008000800 */
[----:B------:R-:W-:Y:S04]  /*cce0*/  DEPBAR.LE SB0, 0x0 ;  /* 0x000080000000791a */ /* 0x000fe80000000000 */
[----:B------:R-:W-:Y:S01]  /*ccf0*/  BAR.SYNC.DEFER_BLOCKING 0x0 ;  /* 0x0000000000007b1d */ /* 0x000fe20000010000 */
[C---:B-1----:R-:W-:Y:S01]  /*cd00*/  LOP3.LUT R8, R213.reuse, 0x38, RZ, 0xc0, !PT ;  /* 0x00000038d5087812 */ /* 0x042fe200078ec0ff */
[C---:B------:R-:W-:Y:S01]  /*cd10*/  IMAD.SHL.U32 R3, R213.reuse, 0x8, RZ ;  /* 0x00000008d5037824 */ /* 0x040fe200078e00ff */
[----:B------:R-:W-:Y:S01]  /*cd20*/  SHF.R.U32.HI R216, RZ, 0x1, R213 ;  /* 0x00000001ffd87819 */ /* 0x000fe200000116d5 */
[----:B------:R-:W-:Y:S01]  /*cd30*/  IMAD.SHL.U32 R6, R213, 0x40, RZ ;  /* 0x00000040d5067824 */ /* 0x000fe200078e00ff */
[----:B----4-:R-:W-:Y:S02]  /*cd40*/  @!UP1 USHF.L.U32 UR15, UR17, 0x6, URZ ;  /* 0x00000006110f9899 */ /* 0x010fe400080006ff */
[----:B------:R-:W-:Y:S02]  /*cd50*/  LOP3.LUT R5, R3, 0x38, RZ, 0xc0, !PT ;  /* 0x0000003803057812 */ /* 0x000fe400078ec0ff */
[----:B------:R-:W-:Y:S01]  /*cd60*/  LOP3.LUT R4, R6, 0x1c0, RZ, 0xc0, !PT ;  /* 0x000001c006047812 */ /* 0x000fe200078ec0ff */
[----:B------:R-:W-:Y:S01]  /*cd70*/  @!UP1 UMOV UR22, URZ ;  /* 0x000000ff00169c82 */ /* 0x000fe20008000000 */
[----:B------:R-:W-:Y:S01]  /*cd80*/  LOP3.LUT R7, R5, 0x40, RZ, 0xfc, !PT ;  /* 0x0000004005077812 */ /* 0x000fe200078efcff */
[----:B------:R-:W-:Y:S01]  /*cd90*/  @!UP1 UIADD3 UR22, UP2, UPT, URZ, -UR22, URZ ;  /* 0x80000016ff169290 */ /* 0x000fe2000ff5e0ff */
[--C-:B------:R-:W-:Y:S02]  /*cda0*/  LOP3.LUT R8, R8, 0x1f8, R3.reuse, 0x78, !PT ;  /* 0x000001f808087812 */ /* 0x100fe400078e7803 */
[----:B------:R-:W-:Y:S01]  /*cdb0*/  ISETP.GE.AND P4, PT, R7, UR21, PT ;  /* 0x0000001507007c0c */ /* 0x000fe2000bf86270 */
[----:B------:R-:W-:Y:S01]  /*cdc0*/  IMAD.SHL.U32 R7, R213, 0x20, RZ ;  /* 0x00000020d5077824 */ /* 0x000fe200078e00ff */
[--C-:B------:R-:W-:Y:S01]  /*cdd0*/  LOP3.LUT R4, R4, 0x38, R3.reuse, 0xf8, !PT ;  /* 0x0000003804047812 */ /* 0x100fe200078ef803 */
[----:B------:R-:W-:Y:S01]  /*cde0*/  @!UP1 UIADD3.X UR15, UPT, UPT, URZ, ~UR15, URZ, UP2, !UPT ;  /* 0x8000000fff0f9290 */ /* 0x000fe200097fe4ff */
[----:B------:R-:W-:Y:S02]  /*cdf0*/  LOP3.LUT R241, R8, 0x1e00, R3, 0xf8, !PT ;  /* 0x00001e0008f17812 */ /* 0x000fe400078ef803 */
[----:B------:R-:W-:Y:S01]  /*ce00*/  LOP3.LUT R215, R7, 0x7c00, RZ, 0xc0, !PT ;  /* 0x00007c0007d77812 */ /* 0x000fe200078ec0ff */
[----:B------:R-:W-:Y:S01]  /*ce10*/  @!UP1 USHF.R.S64 UR22, UR22, 0x1f, UR15 ;  /* 0x0000001f16169899 */ /* 0x000fe2000800100f */
[----:B------:R-:W-:Y:S01]  /*ce20*/  LOP3.LUT R7, R5, 0x80, RZ, 0xfc, !PT ;  /* 0x0000008005077812 */ /* 0x000fe200078efcff */
[----:B------:R-:W-:Y:S01]  /*ce30*/  IMAD.U32 R8, RZ, RZ, UR15 ;  /* 0x0000000fff087e24 */ /* 0x000fe2000f8e00ff */
[----:B------:R-:W-:Y:S02]  /*ce40*/  LOP3.LUT R3, R216, 0x8, RZ, 0xc0, !PT ;  /* 0x00000008d8037812 */ /* 0x000fe400078ec0ff */
[----:B------:R-:W-:Y:S02]  /*ce50*/  LOP3.LUT R224, R215, 0x200, R6, 0xf8, !PT ;  /* 0x00000200d7e07812 */ /* 0x000fe400078ef806 */
[----:B------:R-:W-:Y:S02]  /*ce60*/  ISETP.GE.AND P5, PT, R5, UR21, PT ;  /* 0x0000001505007c0c */ /* 0x000fe4000bfa6270 */
[----:B------:R-:W-:Y:S01]  /*ce70*/  ISETP.GE.AND P3, PT, R7, UR21, PT ;  /* 0x0000001507007c0c */ /* 0x000fe2000bf66270 */
[----:B------:R-:W-:Y:S01]  /*ce80*/  IMAD.MOV.U32 R7, RZ, RZ, R232 ;  /* 0x000000ffff077224 */ /* 0x000fe200078e00e8 */
[----:B------:R-:W-:Y:S02]  /*ce90*/  LOP3.LUT R224, R224, R4, R3, 0xf6, !PT ;  /* 0x00000004e0e07212 */ /* 0x000fe400078ef603 */
[----:B------:R-:W-:Y:S02]  /*cea0*/  LOP3.LUT R5, R5, 0xc0, RZ, 0xfc, !PT ;  /* 0x000000c005057812 */ /* 0x000fe400078efcff */
[----:B------:R-:W-:Y:S02]  /*ceb0*/  LOP3.LUT R223, R6, 0x400, RZ, 0xc0, !PT ;  /* 0x0000040006df7812 */ /* 0x000fe400078ec0ff */
[----:B------:R-:W-:Y:S02]  /*cec0*/  LOP3.LUT R4, R4, 0x8, R213, 0x78, !PT ;  /* 0x0000000804047812 */ /* 0x000fe400078e78d5 */
[----:B------:R-:W-:Y:S02]  /*ced0*/  @!P2 IADD3 R232, P2, PT, R232, UR22, RZ ;  /* 0x00000016e8e8ac10 */ /* 0x000fe4000ff5e0ff */
[----:B------:R-:W-:Y:S01]  /*cee0*/  ISETP.GE.AND P1, PT, R5, UR21, PT ;  /* 0x0000001505007c0c */ /* 0x000fe2000bf26270 */
[----:B------:R-:W-:Y:S01]  /*cef0*/  IMAD.MOV.U32 R5, RZ, RZ, R233 ;  /* 0x000000ffff057224 */ /* 0x000fe200078e00e9 */
[----:B------:R-:W-:Y:S01]  /*cf00*/  @!P0 LEA.HI.X.SX32 R233, R8, R233, 0x1, P2 ;  /* 0x000000e908e98211 */ /* 0x000fe200010f0eff */
[----:B------:R-:W-:Y:S01]  /*cf10*/  IMAD R223, R4, 0x2, R223 ;  /* 0x0000000204df7824 */ /* 0x000fe200078e02df */
[----:B------:R-:W-:Y:S01]  /*cf20*/  LEA R241, R241, UR5, 0x1 ;  /* 0x00000005f1f17c11 */ /* 0x000fe2000f8e08ff */
[----:B------:R-:W-:Y:S08]  /*cf30*/  BRA.U !UP1, `(.L_x_2609) ;  /* 0x0000000109f87547 */ /* 0x000ff0000b800000 */
[----:B------:R-:W1:Y:S01]  /*cf40*/  LDC R6, c[0x0][0x4f0] ;  /* 0x00013c00ff067b82 */ /* 0x000e620000000800 */
[----:B------:R-:W-:Y:S01]  /*cf50*/  UIADD3 UR15, UPT, UPT, UR26, -0x40, URZ ;  /* 0xffffffc01a0f7890 */ /* 0x000fe2000fffe0ff */
[----:B------:R-:W-:Y:S01]  /*cf60*/  MOV R10, RZ ;  /* 0x000000ff000a7202 */ /* 0x000fe20000000f00 */
[----:B--2---:R-:W-:Y:S04]  /*cf70*/  UMOV UR17, UR8 ;  /* 0x0000000800117c82 */ /* 0x004fe80008000000 */
        /* <DEDUP_REMOVED lines=8> */
[----:B------:R-:W-:Y:S04]  /*d000*/  IMAD R3, R3, R4, RZ ;  /* 0x0000000403037224 */ /* 0x000fe800078e02ff */
[----:B------:R-:W-:Y:S01]  /*d010*/  IMAD.HI.U32 R3, R11, R3, R10 ;  /* 0x000000030b037227 */ /* 0x000fe200078e000a */
[----:B------:R-:W-:Y:S05]  /*d020*/  IABS R10, UR26 ;  /* 0x0000001a000a7c13 */ /* 0x000fea0008000000 */
[C---:B------:R-:W-:Y:S04]  /*d030*/  IMAD.HI.U32 R11, R3.reuse, R8, RZ ;  /* 0x00000008030b7227 */ /* 0x040fe800078e00ff */
[----:B------:R-:W-:Y:S02]  /*d040*/  IMAD.MOV R9, RZ, RZ, -R11 ;  /* 0x000000ffff097224 */ /* 0x000fe400078e0a0b */
[----:B------:R-:W-:Y:S04]  /*d050*/  IMAD.HI.U32 R3, R3, R10, RZ ;  /* 0x0000000a03037227 */ /* 0x000fe800078e00ff */
[C---:B------:R-:W-:Y:S02]  /*d060*/  IMAD R8, R4.reuse, R9, R8 ;  /* 0x0000000904087224 */ /* 0x040fe400078e0208 */
[----:B------:R-:W-:Y:S03]  /*d070*/  IMAD.MOV R9, RZ, RZ, -R3 ;  /* 0x000000ffff097224 */ /* 0x000fe600078e0a03 */
[C---:B------:R-:W-:Y:S01]  /*d080*/  ISETP.GT.U32.AND P0, PT, R4.reuse, R8, PT ;  /* 0x000000080400720c */ /* 0x040fe20003f04070 */
[C---:B------:R-:W-:Y:S05]  /*d090*/  IMAD R10, R4.reuse, R9, R10 ;  /* 0x00000009040a7224 */ /* 0x040fea00078e020a */
[----:B------:R-:W-:Y:S07]  /*d0a0*/  ISETP.GT.U32.AND P2, PT, R4, R10, PT ;  /* 0x0000000a0400720c */ /* 0x000fee0003f44070 */
[----:B------:R-:W-:Y:S02]  /*d0b0*/  @!P0 IMAD.IADD R8, R8, 0x1, -R4 ;  /* 0x0000000108088824 */ /* 0x000fe400078e0a04 */
[----:B------:R-:W-:Y:S03]  /*d0c0*/  @!P0 VIADD R11, R11, 0x1 ;  /* 0x000000010b0b8836 */ /* 0x000fe60000000000 */
[-C--:B------:R-:W-:Y:S01]  /*d0d0*/  ISETP.GE.U32.AND P6, PT, R8, R4.reuse, PT ;  /* 0x000000040800720c */ /* 0x080fe20003fc6070 */
[----:B------:R-:W-:Y:S01]  /*d0e0*/  @!P2 VIADD R3, R3, 0x1 ;  /* 0x000000010303a836 */ /* 0x000fe20000000000 */
[-C--:B------:R-:W-:Y:S02]  /*d0f0*/  @!P2 IADD3 R10, PT, PT, R10, -R4.reuse, RZ ;  /* 0x800000040a0aa210 */ /* 0x080fe40007ffe0ff */
[----:B------:R-:W-:Y:S02]  /*d100*/  LOP3.LUT R8, R6, UR26, RZ, 0x3c, !PT ;  /* 0x0000001a06087c12 */ /* 0x000fe4000f8e3cff */
[----:B------:R-:W-:Y:S02]  /*d110*/  ISETP.GE.U32.AND P0, PT, R10, R4, PT ;  /* 0x000000040a00720c */ /* 0x000fe40003f06070 */
[----:B------:R-:W-:Y:S04]  /*d120*/  LOP3.LUT R4, R6, UR15, RZ, 0x3c, !PT ;  /* 0x0000000f06047c12 */ /* 0x000fe8000f8e3cff */
[----:B------:R-:W-:Y:S02]  /*d130*/  ISETP.GE.AND P2, PT, R4, RZ, PT ;  /* 0x000000ff0400720c */ /* 0x000fe40003f46270 */
[----:B------:R-:W-:Y:S02]  /*d140*/  @P6 IADD3 R11, PT, PT, R11, 0x1, RZ ;  /* 0x000000010b0b6810 */ /* 0x000fe40007ffe0ff */
[----:B------:R-:W-:Y:S02]  /*d150*/  ISETP.GE.AND P6, PT, R8, RZ, PT ;  /* 0x000000ff0800720c */ /* 0x000fe40003fc6270 */
[----:B------:R-:W-:Y:S01]  /*d160*/  LOP3.LUT R4, RZ, R6, RZ, 0x33, !PT ;  /* 0x00000006ff047212 */ /* 0x000fe200078e33ff */
[----:B------:R-:W-:Y:S01]  /*d170*/  @P0 VIADD R3, R3, 0x1 ;  /* 0x0000000103030836 */ /* 0x000fe20000000000 */
[----:B------:R-:W-:Y:S05]  /*d180*/  ISETP.NE.AND P0, PT, R6, RZ, PT ;  /* 0x000000ff0600720c */ /* 0x000fea0003f05270 */
[----:B------:R-:W-:Y:S04]  /*d190*/  @!P2 IMAD.MOV R11, RZ, RZ, -R11 ;  /* 0x000000ffff0ba224 */ /* 0x000fe800078e0a0b */
[----:B------:R-:W-:Y:S02]  /*d1a0*/  @!P6 IADD3 R3, PT, PT, -R3, RZ, RZ ;  /* 0x000000ff0303e210 */ /* 0x000fe40007ffe1ff */
[C---:B------:R-:W-:Y:S02]  /*d1b0*/  SEL R11, R4.reuse, R11, !P0 ;  /* 0x0000000b040b7207 */ /* 0x040fe40004000000 */
[----:B------:R-:W-:Y:S02]  /*d1c0*/  SEL R9, R4, R3, !P0 ;  /* 0x0000000304097207 */ /* 0x000fe40004000000 */
[-C--:B------:R-:W-:Y:S02]  /*d1d0*/  LEA R14, P2, R11, R236.reuse, 0x2 ;  /* 0x000000ec0b0e7211 */ /* 0x080fe400078410ff */
[----:B------:R-:W-:Y:S02]  /*d1e0*/  LEA R12, P0, R9, R236, 0x2 ;  /* 0x000000ec090c7211 */ /* 0x000fe400078010ff */
[-C--:B------:R-:W-:Y:S02]  /*d1f0*/  LEA.HI.X.SX32 R15, R11, R237.reuse, 0x2, P2 ;  /* 0x000000ed0b0f7211 */ /* 0x080fe400010f16ff */
[C---:B------:R-:W-:Y:S01]  /*d200*/  LEA.HI.X.SX32 R13, R9.reuse, R237, 0x2, P0 ;  /* 0x000000ed090d7211 */ /* 0x040fe200000f16ff */
[----:B------:R-:W-:Y:S02]  /*d210*/  IMAD.IADD R9, R9, 0x1, -R11 ;  /* 0x0000000109097824 */ /* 0x000fe400078e0a0b */
[----:B------:R-:W2:Y:S02]  /*d220*/  LDG.E R4, desc[UR24][R14.64] ;  /* 0x000000180e047981 */ /* 0x000ea4000c1e1900 */
[----:B------:R-:W-:Y:S02]  /*d230*/  IMAD R9, R9, R6, -0x40 ;  /* 0xffffffc009097424 */ /* 0x000fe400078e0206 */
[----:B------:R-:W2:Y:S03]  /*d240*/  LDG.E R3, desc[UR24][R12.64] ;  /* 0x000000180c037981 */ /* 0x000ea6000c1e1900 */
        /* <DEDUP_REMOVED lines=13> */
.L_x_2609:
[----:B------:R-:W-:Y:S01]  /*d320*/  @!PT LDS RZ, [RZ] ;  /* 0x00000000fffff984 */ /* 0x000fe20000000800 */
[----:B------:R-:W-:Y:S01]  /*d330*/  @!PT LDS RZ, [RZ] ;  /* 0x00000000fffff984 */ /* 0x000fe20000000800 */
[----:B------:R-:W-:Y:S01]  /*d340*/  @!PT LDS RZ, [RZ] ;  /* 0x00000000fffff984 */ /* 0x000fe20000000800 */
[----:B------:R-:W-:Y:S01]  /*d350*/  @!P5 LDGSTS.E.BYPASS.LTC128B.128 [R241+0x10000], desc[UR24][R232.64] ;  /* 0x10000000e8f1dfae */ /* 0x000fe2000b981a18 */
[----:B------:R-:W-:Y:S01]  /*d360*/  USHF.L.U32 UR15, UR17, 0x5, URZ ;  /* 0x00000005110f7899 */ /* 0x000fe200080006ff */
[----:B------:R-:W-:Y:S01]  /*d370*/  LEA R224, R224, UR5, 0x1 ;  /* 0x00000005e0e07c11 */ /* 0x000fe2000f8e08ff */
[----:B--2---:R-:W-:Y:S01]  /*d380*/  USHF.L.U64.HI UR17, UR17, 0x5, UR20 ;  /* 0x0000000511117899 */ /* 0x004fe20008010214 */
        /* <DEDUP_REMOVED lines=23> */
[C---:B------:R-:W-:Y:S02]  /*d500*/  IMAD.IADD R220, R224.reuse, 0x1, R3 ;  /* 0x00000001e0dc7824 */ /* 0x040fe400078e0203 */
        /* <DEDUP_REMOVED lines=14> */
[--C-:B------:R-:W-:Y:S01]  /*d5f0*/  IMAD.IADD R221, R217, 0x1, R218.reuse ;  /* 0x00000001d9dd7824 */ /* 0x100fe200078e02da */
        /* <DEDUP_REMOVED lines=67> */
[----:B------:R-:W-:Y:S04]  /*da30*/  LDSM.16.M88.4 R196, [R220] ;  /* 0x00000000dcc4783b */ /* 0x000fe80000000200 */
[----:B------:R-:W-:Y:S01]  /*da40*/  LDSM.16.M88.4 R200, [R218+0x8000] ;  /* 0x00800000dac8783b */ /* 0x000fe20000000200 */
[C---:B--2---:R-:W-:Y:S03]  /*da50*/  HMMA.16816.F32.BF16 R4, R164.reuse, R168, RZ ;  /* 0x000000a8a404723c */ /* 0x044fe600000418ff */
[----:B------:R-:W-:Y:S04]  /*da60*/  LDSM.16.M88.4 R204, [R218+0x8800] ;  /* 0x00880000dacc783b */ /* 0x000fe80000000200 */
[----:B-1----:R-:W-:Y:S01]  /*da70*/  LDSM.16.M88.4 R208, [R223+UR5+0xe000] ;  /* 0x00e00005dfd0783b */ /* 0x002fe20008000200 */
[C---:B------:R-:W-:Y:S03]  /*da80*/  HMMA.16816.F32.BF16 R8, R164.reuse, R170, RZ ;  /* 0x000000aaa408723c */ /* 0x040fe600000418ff */
[----:B------:R-:W1:Y:S05]  /*da90*/  LDSM.16.M88.4 R168, [R221+0x9000] ;  /* 0x00900000dda8783b */ /* 0x000e6a0000000200 */
[C---:B----4-:R-:W-:Y:S08]  /*daa0*/  HMMA.16816.F32.BF16 R12, R164.reuse, R172, RZ ;  /* 0x000000aca40c723c */ /* 0x050ff000000418ff */
[C---:B------:R-:W-:Y:S01]  /*dab0*/  HMMA.16816.F32.BF16 R16, R164.reuse, R174, RZ ;  /* 0x000000aea410723c */ /* 0x040fe200000418ff */
[----:B------:R-:W2:Y:S07]  /*dac0*/  LDSM.16.M88.4 R172, [R221+0x9800] ;  /* 0x00980000ddac783b */ /* 0x000eae0000000200 */
[C---:B-----5:R-:W-:Y:S08]  /*dad0*/  HMMA.16816.F32.BF16 R20, R164.reuse, R176, RZ ;  /* 0x000000b0a414723c */ /* 0x060ff000000418ff */
[C---:B------:R-:W-:Y:S01]  /*dae0*/  HMMA.16816.F32.BF16 R24, R164.reuse, R178, RZ ;  /* 0x000000b2a418723c */ /* 0x040fe200000418ff */
[----:B------:R-:W-:Y:S07]  /*daf0*/  LDSM.16.M88.4 R176, [R218+0x9800] ;  /* 0x00980000dab0783b */ /* 0x000fee0000000200 */
[C---:B---3--:R-:W-:Y:S08]  /*db00*/  HMMA.16816.F32.BF16 R28, R164.reuse, R180, RZ ;  /* 0x000000b4a41c723c */ /* 0x048ff000000418ff */
        /* <DEDUP_REMOVED lines=267> */
.L_x_2611:
        /* <DEDUP_REMOVED lines=91> */
.L_x_2610:
[C---:B-1----:R-:W-:Y:S01]  /*f170*/  IADD3 R170, PT, PT, R234.reuse, -0x1f, RZ ;  /* 0xffffffe1eaaa7810 */ /* 0x042fe20007ffe0ff */
[----:B------:R-:W-:Y:S01]  /*f180*/  UISETP.GT.AND UP2, UPT, UR23, UR18, UPT ;  /* 0x000000121700728c */ /* 0x000fe2000bf44270 */
[----:B------:R-:W-:Y:S01]  /*f190*/  IADD3 R3, PT, PT, R234, -0x20, RZ ;  /* 0xffffffe0ea037810 */ /* 0x000fe20007ffe0ff */
[----:B------:R-:W-:Y:S01]  /*f1a0*/  UIADD3 UR26, UPT, UPT, UR26, -0x40, URZ ;  /* 0xffffffc01a1a7890 */ /* 0x000fe2000fffe0ff */
[C---:B------:R-:W-:Y:S02]  /*f1b0*/  ISETP.GE.AND P3, PT, R170.reuse, R229, PT ;  /* 0x000000e5aa00720c */ /* 0x040fe40003f66270 */
[----:B------:R-:W-:Y:S02]  /*f1c0*/  ISETP.GE.AND P0, PT, R170, R227, PT ;  /* 0x000000e3aa00720c */ /* 0x000fe40003f06270 */
[C---:B------:R-:W-:Y:S02]  /*f1d0*/  IADD3 R164, PT, PT, R234.reuse, -0x17, RZ ;  /* 0xffffffe9eaa47810 */ /* 0x040fe40007ffe0ff */
[----:B------:R-:W-:Y:S02]  /*f1e0*/  ISETP.GE.AND P4, PT, R3, R229, PT ;  /* 0x000000e50300720c */ /* 0x000fe40003f86270 */
[----:B------:R-:W-:Y:S02]  /*f1f0*/  FSEL R167, R5, -INF , P3 ;  /* 0xff80000005a77808 */ /* 0x000fe40001800000 */
[----:B------:R-:W-:Y:S02]  /*f200*/  IADD3 R166, PT, PT, R234, -0x18, RZ ;  /* 0xffffffe8eaa67810 */ /* 0x000fe40007ffe0ff */
[----:B------:R-:W-:Y:S02]  /*f210*/  FSEL R5, R7, -INF , P0 ;  /* 0xff80000007057808 */ /* 0x000fe40000000000 */
[-C--:B------:R-:W-:Y:S02]  /*f220*/  ISETP.GE.AND P0, PT, R164, R227.reuse, PT ;  /* 0x000000e3a400720c */ /* 0x080fe40003f06270 */
[----:B------:R-:W-:Y:S02]  /*f230*/  FSEL R168, R4, -INF , P4 ;  /* 0xff80000004a87808 */ /* 0x000fe40002000000 */
[----:B------:R-:W-:Y:S02]  /*f240*/  ISETP.GE.AND P1, PT, R3, R227, PT ;  /* 0x000000e30300720c */ /* 0x000fe40003f26270 */
[-C--:B------:R-:W-:Y:S02]  /*f250*/  ISETP.GE.AND P4, PT, R166, R229.reuse, PT ;  /* 0x000000e5a600720c */ /* 0x080fe40003f86270 */
[----:B------:R-:W-:Y:S02]  /*f260*/  ISETP.GE.AND P3, PT, R164, R229, PT ;  /* 0x000000e5a400720c */ /* 0x000fe40003f66270 */
[C---:B------:R-:W-:Y:S02]  /*f270*/  IADD3 R169, PT, PT, R234.reuse, -0xf, RZ ;  /* 0xfffffff1eaa97810 */ /* 0x040fe40007ffe0ff */
[----:B------:R-:W-:Y:S02]  /*f280*/  FSEL R7, R11, -INF , P0 ;  /* 0xff8000000b077808 */ /* 0x000fe40000000000 */
[----:B------:R-:W-:Y:S02]  /*f290*/  IADD3 R11, PT, PT, R234, -0x10, RZ ;  /* 0xfffffff0ea0b7810 */ /* 0x000fe40007ffe0ff */
[----:B------:R-:W-:Y:S02]  /*f2a0*/  FSEL R171, R8, -INF , P4 ;  /* 0xff80000008ab7808 */ /* 0x000fe40002000000 */
[----:B------:R-:W-:Y:S02]  /*f2b0*/  FSEL R6, R6, -INF , P1 ;  /* 0xff80000006067808 */ /* 0x000fe40000800000 */
[----:B------:R-:W-:Y:S02]  /*f2c0*/  ISETP.GE.AND P1, PT, R166, R227, PT ;  /* 0x000000e3a600720c */ /* 0x000fe40003f26270 */
[----:B------:R-:W-:Y:S02]  /*f2d0*/  FSEL R8, R9, -INF , P3 ;  /* 0xff80000009087808 */ /* 0x000fe40001800000 */
[----:B------:R-:W-:Y:S02]  /*f2e0*/  ISETP.GE.AND P6, PT, R3, R228, PT ;  /* 0x000000e40300720c */ /* 0x000fe40003fc6270 */
[-C--:B------:R-:W-:Y:S02]  /*f2f0*/  ISETP.GE.AND P3, PT, R169, R229.reuse, PT ;  /* 0x000000e5a900720c */ /* 0x080fe40003f66270 */
[----:B------:R-:W-:Y:S02]  /*f300*/  ISETP.GE.AND P5, PT, R3, R226, PT ;  /* 0x000000e20300720c */ /* 0x000fe40003fa6270 */
[C---:B------:R-:W-:Y:S02]  /*f310*/  IADD3 R3, PT, PT, R234.reuse, -0x7, RZ ;  /* 0xfffffff9ea037810 */ /* 0x040fe40007ffe0ff */
[----:B------:R-:W-:Y:S02]  /*f320*/  ISETP.GE.AND P4, PT, R11, R229, PT ;  /* 0x000000e50b00720c */ /* 0x000fe40003f86270 */
[----:B------:R-:W-:Y:S02]  /*f330*/  IADD3 R165, PT, PT, R234, -0x8, RZ ;  /* 0xfffffff8eaa57810 */ /* 0x000fe40007ffe0ff */
[-C--:B------:R-:W-:Y:S02]  /*f340*/  ISETP.GE.AND P0, PT, R169, R227.reuse, PT ;  /* 0x000000e3a900720c */ /* 0x080fe40003f06270 */
[----:B------:R-:W-:Y:S02]  /*f350*/  FSEL R9, R10, -INF , P1 ;  /* 0xff8000000a097808 */ /* 0x000fe40000800000 */
[----:B------:R-:W-:Y:S02]  /*f360*/  ISETP.GE.AND P1, PT, R11, R227, PT ;  /* 0x000000e30b00720c */ /* 0x000fe40003f26270 */
[----:B------:R-:W-:Y:S02]  /*f370*/  FSEL R192, R13, -INF , P3 ;  /* 0xff8000000dc07808 */ /* 0x000fe40001800000 */
[----:B------:R-:W-:Y:S02]  /*f380*/  FSEL R194, R12, -INF , P4 ;  /* 0xff8000000cc27808 */ /* 0x000fe40002000000 */
[-C--:B------:R-:W-:Y:S02]  /*f390*/  ISETP.GE.AND P3, PT, R3, R229.reuse, PT ;  /* 0x000000e50300720c */ /* 0x080fe40003f66270 */
[----:B------:R-:W-:Y:S02]  /*f3a0*/  IADD3 R173, PT, PT, R234, 0x1, RZ ;  /* 0x00000001eaad7810 */ /* 0x000fe40007ffe0ff */
[----:B------:R-:W-:Y:S02]  /*f3b0*/  ISETP.GE.AND P4, PT, R165, R229, PT ;  /* 0x000000e5a500720c */ /* 0x000fe40003f86270 */
[----:B------:R-:W-:Y:S02]  /*f3c0*/  FSEL R15, R15, -INF , P0 ;  /* 0xff8000000f0f7808 */ /* 0x000fe40000000000 */
[----:B------:R-:W-:Y:S02]  /*f3d0*/  FSEL R197, R14, -INF , P1 ;  /* 0xff8000000ec57808 */ /* 0x000fe40000800000 */
[-C--:B------:R-:W-:Y:S02]  /*f3e0*/  ISETP.GE.AND P0, PT, R3, R227.reuse, PT ;  /* 0x000000e30300720c */ /* 0x080fe40003f06270 */
[----:B------:R-:W-:Y:S02]  /*f3f0*/  FSEL R172, R17, -INF , P3 ;  /* 0xff80000011ac7808 */ /* 0x000fe40001800000 */
[----:B------:R-:W-:Y:S02]  /*f400*/  ISETP.GE.AND P1, PT, R165, R227, PT ;  /* 0x000000e3a500720c */ /* 0x000fe40003f26270 */
[----:B------:R-:W-:Y:S02]  /*f410*/  FSEL R174, R16, -INF , P4 ;  /* 0xff80000010ae7808 */ /* 0x000fe40002000000 */
[-C--:B------:R-:W-:Y:S02]  /*f420*/  ISETP.GE.AND P3, PT, R173, R229.reuse, PT ;  /* 0x000000e5ad00720c */ /* 0x080fe40003f66270 */
[C---:B------:R-:W-:Y:S02]  /*f430*/  IADD3 R13, PT, PT, R234.reuse, 0x9, RZ ;  /* 0x00000009ea0d7810 */ /* 0x040fe40007ffe0ff */
[----:B------:R-:W-:Y:S02]  /*f440*/  ISETP.GE.AND P4, PT, R234, R229, PT ;  /* 0x000000e5ea00720c */ /* 0x000fe40003f86270 */
[----:B------:R-:W-:Y:S02]  /*f450*/  FSEL R19, R19, -INF , P0 ;  /* 0xff80000013137808 */ /* 0x000fe40000000000 */
[----:B------:R-:W-:Y:S02]  /*f460*/  FSEL R18, R18, -INF , P1 ;  /* 0xff80000012127808 */ /* 0x000fe40000800000 */
[-C--:B------:R-:W-:Y:S02]  /*f470*/  ISETP.GE.AND P0, PT, R173, R227.reuse, PT ;  /* 0x000000e3ad00720c */ /* 0x080fe40003f06270 */
[----:B------:R-:W-:Y:S02]  /*f480*/  FSEL R21, R21, -INF , P3 ;  /* 0xff80000015157808 */ /* 0x000fe40001800000 */
[C---:B------:R-:W-:Y:S02]  /*f490*/  IADD3 R16, PT, PT, R234.reuse, 0x8, RZ ;  /* 0x00000008ea107810 */ /* 0x040fe40007ffe0ff */
[----:B------:R-:W-:Y:S02]  /*f4a0*/  ISETP.GE.AND P1, PT, R234, R227, PT ;  /* 0x000000e3ea00720c */ /* 0x000fe40003f26270 */
[----:B------:R-:W-:Y:S02]  /*f4b0*/  FSEL R206, R20, -INF , P4 ;  /* 0xff80000014ce7808 */ /* 0x000fe40002000000 */
[-C--:B------:R-:W-:Y:S02]  /*f4c0*/  ISETP.GE.AND P3, PT, R13, R229.reuse, PT ;  /* 0x000000e50d00720c */ /* 0x080fe40003f66270 */
[----:B------:R-:W-:Y:S02]  /*f4d0*/  IADD3 R20, PT, PT, R234, 0x11, RZ ;  /* 0x00000011ea147810 */ /* 0x000fe40007ffe0ff */
[----:B------:R-:W-:Y:S02]  /*f4e0*/  FSEL R23, R23, -INF , P0 ;  /* 0xff80000017177808 */ /* 0x000fe40000000000 */
[----:B------:R-:W-:Y:S02]  /*f4f0*/  FSEL R207, R22, -INF , P1 ;  /* 0xff80000016cf7808 */ /* 0x000fe40000800000 */
[----:B------:R-:W-:Y:S02]  /*f500*/  ISETP.GE.AND P4, PT, R16, R229, PT ;  /* 0x000000e51000720c */ /* 0x000fe40003f86270 */
[----:B------:R-:W-:Y:S02]  /*f510*/  ISETP.GE.AND P0, PT, R13, R227, PT ;  /* 0x000000e30d00720c */ /* 0x000fe40003f06270 */
[----:B------:R-:W-:Y:S02]  /*f520*/  IADD3 R22, PT, PT, R234, 0x10, RZ ;  /* 0x00000010ea167810 */ /* 0x000fe40007ffe0ff */
[----:B------:R-:W-:Y:S02]  /*f530*/  FSEL R25, R25, -INF , P3 ;  /* 0xff80000019197808 */ /* 0x000fe40001800000 */
[-C--:B------:R-:W-:Y:S02]  /*f540*/  ISETP.GE.AND P3, PT, R20, R229.reuse, PT ;  /* 0x000000e51400720c */ /* 0x080fe40003f66270 */
[----:B------:R-:W-:Y:S02]  /*f550*/  IADD3 R17, PT, PT, R234, 0x19, RZ ;  /* 0x00000019ea117810 */ /* 0x000fe40007ffe0ff */
[----:B------:R-:W-:Y:S02]  /*f560*/  FSEL R24, R24, -INF , P4 ;  /* 0xff80000018187808 */ /* 0x000fe40002000000 */
[----:B------:R-:W-:Y:S02]  /*f570*/  FSEL R27, R27, -INF , P0 ;  /* 0xff8000001b1b7808 */ /* 0x000fe40000000000 */
[----:B------:R-:W-:Y:S02]  /*f580*/  ISETP.GE.AND P4, PT, R22, R229, PT ;  /* 0x000000e51600720c */ /* 0x000fe40003f86270 */
[----:B------:R-:W-:Y:S02]  /*f590*/  ISETP.GE.AND P0, PT, R20, R227, PT ;  /* 0x000000e31400720c */ /* 0x000fe40003f06270 */
[----:B------:R-:W-:Y:S02]  /*f5a0*/  FSEL R29, R29, -INF , P3 ;  /* 0xff8000001d1d7808 */ /* 0x000fe40001800000 */
[----:B------:R-:W-:Y:S02]  /*f5b0*/  IADD3 R4, PT, PT, R234, 0x18, RZ ;  /* 0x00000018ea047810 */ /* 0x000fe40007ffe0ff */
[----:B------:R-:W-:Y:S02]  /*f5c0*/  ISETP.GE.AND P3, PT, R17, R229, PT ;  /* 0x000000e51100720c */ /* 0x000fe40003f66270 */
[----:B------:R-:W-:Y:S02]  /*f5d0*/  ISETP.GE.AND P1, PT, R16, R227, PT ;  /* 0x000000e31000720c */ /* 0x000fe40003f26270 */
[----:B------:R-:W-:Y:S02]  /*f5e0*/  FSEL R28, R28, -INF , P4 ;  /* 0xff8000001c1c7808 */ /* 0x000fe40002000000 */
[----:B------:R-:W-:Y:S02]  /*f5f0*/  FSEL R31, R31, -INF , P0 ;  /* 0xff8000001f1f7808 */ /* 0x000fe40000000000 */
[----:B------:R-:W-:Y:S02]  /*f600*/  ISETP.GE.AND P4, PT, R4, R229, PT ;  /* 0x000000e50400720c */ /* 0x000fe40003f86270 */
[-C--:B------:R-:W-:Y:S02]  /*f610*/  ISETP.GE.AND P0, PT, R17, R227.reuse, PT ;  /* 0x000000e31100720c */ /* 0x080fe40003f06270 */
[----:B------:R-:W-:Y:S02]  /*f620*/  FSEL R33, R33, -INF , P3 ;  /* 0xff80000021217808 */ /* 0x000fe40001800000 */
[----:B------:R-:W-:Y:S02]  /*f630*/  FSEL R26, R26, -INF , P1 ;  /* 0xff8000001a1a7808 */ /* 0x000fe40000800000 */
[-C--:B------:R-:W-:Y:S02]  /*f640*/  ISETP.GE.AND P3, PT, R234, R228.reuse, PT ;  /* 0x000000e4ea00720c */ /* 0x080fe40003f66270 */
[-C--:B------:R-:W-:Y:S02]  /*f650*/  ISETP.GE.AND P1, PT, R22, R227.reuse, PT ;  /* 0x000000e31600720c */ /* 0x080fe40003f26270 */
[----:B------:R-:W-:Y:S02]  /*f660*/  FSEL R32, R32, -INF , P4 ;  /* 0xff80000020207808 */ /* 0x000fe40002000000 */
[----:B------:R-:W-:Y:S02]  /*f670*/  FSEL R35, R35, -INF , P0 ;  /* 0xff80000023237808 */ /* 0x000fe40000000000 */
[----:B------:R-:W-:Y:S02]  /*f680*/  ISETP.GE.AND P4, PT, R170, R228, PT ;  /* 0x000000e4aa00720c */ /* 0x000fe40003f86270 */
[----:B------:R-:W-:Y:S02]  /*f690*/  ISETP.GE.AND P0, PT, R234, R226, PT ;  /* 0x000000e2ea00720c */ /* 0x000fe40003f06270 */
[----:B------:R-:W-:Y:S02]  /*f6a0*/  FSEL R206, R206, -INF , !P3 ;  /* 0xff800000cece7808 */ /* 0x000fe40005800000 */
[----:B------:R-:W-:Y:S02]  /*f6b0*/  FSEL R30, R30, -INF , P1 ;  /* 0xff8000001e1e7808 */ /* 0x000fe40000800000 */
[-C--:B------:R-:W-:Y:S02]  /*f6c0*/  ISETP.GE.AND P3, PT, R166, R228.reuse, PT ;  /* 0x000000e4a600720c */ /* 0x080fe40003f66270 */
[----:B------:R-:W-:Y:S02]  /*f6d0*/  FSEL R14, R168, -INF , !P6 ;  /* 0xff800000a80e7808 */ /* 0x000fe40007000000 */
[----:B------:R-:W-:Y:S02]  /*f6e0*/  ISETP.GE.AND P1, PT, R4, R227, PT ;  /* 0x000000e30400720c */ /* 0x000fe40003f26270 */
[----:B------:R-:W-:Y:S02]  /*f6f0*/  FSEL R12, R167, -INF , !P4 ;  /* 0xff800000a70c7808 */ /* 0x000fe40006000000 */
[C---:B------:R-:W-:Y:S02]  /*f700*/  ISETP.GE.AND P6, PT, R164.reuse, R228, PT ;  /* 0x000000e4a400720c */ /* 0x040fe40003fc6270 */
[----:B------:R-:W-:Y:S02]  /*f710*/  FSEL R207, R207, -INF , !P0 ;  /* 0xff800000cfcf7808 */ /* 0x000fe40004000000 */
[-C--:B------:R-:W-:Y:S02]  /*f720*/  ISETP.GE.AND P4, PT, R164, R226.reuse, PT ;  /* 0x000000e2a400720c */ /* 0x080fe40003f86270 */
[----:B------:R-:W-:Y:S02]  /*f730*/  ISETP.GE.AND P0, PT, R166, R226, PT ;  /* 0x000000e2a600720c */ /* 0x000fe40003f06270 */
[----:B------:R-:W-:Y:S02]  /*f740*/  FSEL R10, R171, -INF , !P3 ;  /* 0xff800000ab0a7808 */ /* 0x000fe40005800000 */
[----:B------:R-:W-:Y:S02]  /*f750*/  FSEL R34, R34, -INF , P1 ;  /* 0xff80000022227808 */ /* 0x000fe40000800000 */
[----:B------:R-:W-:Y:S02]  /*f760*/  ISETP.GE.AND P3, PT, R11, R228, PT ;  /* 0x000000e40b00720c */ /* 0x000fe40003f66270 */
[-C--:B------:R-:W-:Y:S02]  /*f770*/  ISETP.GE.AND P1, PT, R170, R226.reuse, PT ;  /* 0x000000e2aa00720c */ /* 0x080fe40003f26270 */
[----:B------:R-:W-:Y:S02]  /*f780*/  FSEL R8, R8, -INF , !P6 ;  /* 0xff80000008087808 */ /* 0x000fe40007000000 */
[----:B------:R-:W-:Y:S02]  /*f790*/  FSEL R9, R9, -INF , !P0 ;  /* 0xff80000009097808 */ /* 0x000fe40004000000 */
[----:B------:R-:W-:Y:S02]  /*f7a0*/  FSEL R7, R7, -INF , !P4 ;  /* 0xff80000007077808 */ /* 0x000fe40006000000 */
[----:B------:R-:W-:Y:S02]  /*f7b0*/  ISETP.GE.AND P6, PT, R11, R226, PT ;  /* 0x000000e20b00720c */ /* 0x000fe40003fc6270 */
[----:B------:R-:W-:Y:S02]  /*f7c0*/  FSEL R11, R6, -INF , !P5 ;  /* 0xff800000060b7808 */ /* 0x000fe40006800000 */
[C---:B------:R-:W-:Y:S02]  /*f7d0*/  ISETP.GE.AND P0, PT, R3.reuse, R228, PT ;  /* 0x000000e40300720c */ /* 0x040fe40003f06270 */
        /* <DEDUP_REMOVED lines=12> */
[----:B------:R-:W-:Y:S02]  /*f8a0*/  ISETP.GE.AND P3, PT, R173, R228, PT ;  /* 0x000000e4ad00720c */ /* 0x000fe40003f66270 */
[----:B------:R-:W-:Y:S02]  /*f8b0*/  FSEL R172, R172, -INF , !P0 ;  /* 0xff800000acac7808 */ /* 0x000fe40004000000 */
[----:B------:R-:W-:Y:S02]  /*f8c0*/  FMNMX3.FTZ R3, R3, R194, R192, !PT ;  /* 0x000000c203037276 */ /* 0x000fe400078100c0 */
[----:B------:R-:W-:Y:S02]  /*f8d0*/  FSEL R197, R197, -INF , !P6 ;  /* 0xff800000c5c57808 */ /* 0x000fe40007000000 */
[----:B------:R-:W-:Y:S02]  /*f8e0*/  FSEL R195, R15, -INF , !P1 ;  /* 0xff8000000fc37808 */ /* 0x000fe40004800000 */
[----:B------:R-:W-:Y:S02]  /*f8f0*/  FMNMX3.FTZ R6, R6, R9, R7, !PT ;  /* 0x0000000906067276 */ /* 0x000fe40007810007 */
[----:B------:R-:W-:Y:S02]  /*f900*/  FSEL R204, R21, -INF , !P3 ;  /* 0xff80000015cc7808 */ /* 0x000fe40005800000 */
[----:B------:R-:W-:Y:S02]  /*f910*/  FSEL R175, R18, -INF , !P5 ;  /* 0xff80000012af7808 */ /* 0x000fe40006800000 */
[C---:B------:R-:W-:Y:S02]  /*f920*/  ISETP.GE.AND P1, PT, R16.reuse, R226, PT ;  /* 0x000000e21000720c */ /* 0x040fe40003f26270 */
[C---:B------:R-:W-:Y:S02]  /*f930*/  ISETP.GE.AND P3, PT, R13.reuse, R228, PT ;  /* 0x000000e40d00720c */ /* 0x040fe40003f66270 */
[----:B------:R-:W-:Y:S02]  /*f940*/  ISETP.GE.AND P5, PT, R13, R226, PT ;  /* 0x000000e20d00720c */ /* 0x000fe40003fa6270 */
[----:B------:R-:W-:Y:S02]  /*f950*/  FMNMX3.FTZ R3, R3, R174, R172, !PT ;  /* 0x000000ae03037276 */ /* 0x000fe400078100ac */
[----:B------:R-:W-:Y:S02]  /*f960*/  ISETP.GE.AND P0, PT, R173, R226, PT ;  /* 0x000000e2ad00720c */ /* 0x000fe40003f06270 */
[-C--:B------:R-:W-:Y:S02]  /*f970*/  ISETP.GE.AND P6, PT, R16, R228.reuse, PT ;  /* 0x000000e41000720c */ /* 0x080fe40003fc6270 */
[----:B------:R-:W-:Y:S02]  /*f980*/  FSEL R173, R19, -INF , !P4 ;  /* 0xff80000013ad7808 */ /* 0x000fe40006000000 */
[----:B------:R-:W-:Y:S02]  /*f990*/  FMNMX3.FTZ R6, R6, R197, R195, !PT ;  /* 0x000000c506067276 */ /* 0x000fe400078100c3 */
[-C--:B------:R-:W-:Y:S02]  /*f9a0*/  ISETP.GE.AND P4, PT, R22, R228.reuse, PT ;  /* 0x000000e41600720c */ /* 0x080fe40003f86270 */
[----:B------:R-:W-:Y:S02]  /*f9b0*/  FSEL R200, R25, -INF , !P3 ;  /* 0xff80000019c87808 */ /* 0x000fe40005800000 */
[----:B------:R-:W-:Y:S02]  /*f9c0*/  FSEL R203, R26, -INF , !P1 ;  /* 0xff8000001acb7808 */ /* 0x000fe40004800000 */
[----:B------:R-:W-:Y:S02]  /*f9d0*/  FSEL R201, R27, -INF , !P5 ;  /* 0xff8000001bc97808 */ /* 0x000fe40006800000 */
[-C--:B------:R-:W-:Y:S02]  /*f9e0*/  ISETP.GE.AND P3, PT, R20, R228.reuse, PT ;  /* 0x000000e41400720c */ /* 0x080fe40003f66270 */
[----:B------:R-:W-:Y:S02]  /*f9f0*/  FSEL R202, R24, -INF , !P6 ;  /* 0xff80000018ca7808 */ /* 0x000fe40007000000 */
[C---:B------:R-:W-:Y:S02]  /*fa00*/  ISETP.GE.AND P1, PT, R4.reuse, R228, PT ;  /* 0x000000e40400720c */ /* 0x040fe40003f26270 */
[----:B------:R-:W-:Y:S02]  /*fa10*/  ISETP.GE.AND P5, PT, R4, R226, PT ;  /* 0x000000e20400720c */ /* 0x000fe40003fa6270 */
[----:B------:R-:W-:Y:S02]  /*fa20*/  FMNMX3.FTZ R3, R3, R206, R204, !PT ;  /* 0x000000ce03037276 */ /* 0x000fe400078100cc */
[----:B------:R-:W-:Y:S02]  /*fa30*/  FSEL R205, R23, -INF , !P0 ;  /* 0xff80000017cd7808 */ /* 0x000fe40004000000 */
[----:B------:R-:W-:Y:S02]  /*fa40*/  FMNMX3.FTZ R4, R6, R175, R173, !PT ;  /* 0x000000af06047276 */ /* 0x000fe400078100ad */
[----:B------:R-:W-:Y:S02]  /*fa50*/  FSEL R190, R28, -INF , !P4 ;  /* 0xff8000001cbe7808 */ /* 0x000fe40006000000 */
[----:B------:R-:W-:Y:S02]  /*fa60*/  FSEL R188, R29, -INF , !P3 ;  /* 0xff8000001dbc7808 */ /* 0x000fe40005800000 */
[----:B------:R-:W-:Y:S02]  /*fa70*/  ISETP.GE.AND P4, PT, R17, R228, PT ;  /* 0x000000e41100720c */ /* 0x000fe40003f86270 */
[----:B------:R-:W-:Y:S02]  /*fa80*/  FMNMX3.FTZ R3, R3, R202, R200, !PT ;  /* 0x000000ca03037276 */ /* 0x000fe400078100c8 */
[-C--:B------:R-:W-:Y:S02]  /*fa90*/  ISETP.GE.AND P6, PT, R22, R226.reuse, PT ;  /* 0x000000e21600720c */ /* 0x080fe40003fc6270 */
[----:B------:R-:W-:Y:S02]  /*faa0*/  ISETP.GE.AND P0, PT, R20, R226, PT ;  /* 0x000000e21400720c */ /* 0x000fe40003f06270 */
[----:B------:R-:W-:Y:S01]  /*fab0*/  FMNMX3.FTZ R4, R4, R207, R205, !PT ;  /* 0x000000cf04047276 */ /* 0x000fe200078100cd */
[----:B------:R-:W-:Y:S01]  /*fac0*/  LDSM.16.MT88.4 R20, [R212+0x10000] ;  /* 0x01000000d414783b */ /* 0x000fe20000004200 */
[----:B------:R-:W-:Y:S02]  /*fad0*/  FSEL R177, R33, -INF , !P4 ;  /* 0xff80000021b17808 */ /* 0x000fe40006000000 */
[----:B------:R-:W-:Y:S02]  /*fae0*/  FSEL R178, R32, -INF , !P1 ;  /* 0xff80000020b27808 */ /* 0x000fe40004800000 */
[----:B------:R-:W-:Y:S02]  /*faf0*/  FMNMX3.FTZ R3, R3, R190, R188, !PT ;  /* 0x000000be03037276 */ /* 0x000fe400078100bc */
[----:B------:R-:W-:Y:S02]  /*fb00*/  FSEL R191, R30, -INF , !P6 ;  /* 0xff8000001ebf7808 */ /* 0x000fe40007000000 */
        /* <DEDUP_REMOVED lines=282> */
[----:B------:R-:W-:Y:S05]  /*10cb0*/  FADD.FTZ R181, R181, R182 ;  /* 0x000000b6b5b57221 */ /* 0x000fea0000010000 */
        /* <DEDUP_REMOVED lines=11> */
[----:B---3--:R-:W-:Y:S03]  /*10d70*/  F2FP.BF16.F32.PACK_AB R133, R195, R194 ;  /* 0x000000c2c385723e */ /* 0x008fe600000010ff */
[----:B------:R-:W-:Y:S01]  /*10d80*/  HMMA.16816.F32.BF16 R128, R168, R134, R128 ;  /* 0x00000086a880723c */ /* 0x000fe20000041880 */
[----:B------:R-:W-:Y:S02]  /*10d90*/  LDSM.16.MT88.4 R168, [R212+0x14800] ;  /* 0x01480000d4a8783b */ /* 0x000fe40000004200 */
[----:B------:R-:W-:Y:S01]  /*10da0*/  F2FP.BF16.F32.PACK_AB R134, R197, R196 ;  /* 0x000000c4c586723e */ /* 0x000fe200000010ff */
[----:B------:R-:W-:Y:S01]  /*10db0*/  FADD.FTZ R193, R193, R192 ;  /* 0x000000c0c1c17221 */ /* 0x000fe20000010000 */
[----:B------:R-:W-:Y:S03]  /*10dc0*/  F2FP.BF16.F32.PACK_AB R135, R199, R198 ;  /* 0x000000c6c787723e */ /* 0x000fe600000010ff */
[----:B------:R-:W-:Y:S04]  /*10dd0*/  FADD.FTZ R196, R196, R193 ;  /* 0x000000c1c4c47221 */ /* 0x000fe80000010000 */
[C---:B----4-:R-:W-:Y:S05]  /*10de0*/  HMMA.16816.F32.BF16 R4, R132.reuse, R140, R4 ;  /* 0x0000008c8404723c */ /* 0x050fea0000041804 */
[----:B------:R-:W-:Y:S03]  /*10df0*/  FADD.FTZ R197, R197, R196 ;  /* 0x000000c4c5c57221 */ /* 0x000fe60000010000 */
        /* <DEDUP_REMOVED lines=49> */
[----:B------:R-:W-:Y:S02]  /*11110*/  F2FP.BF16.F32.PACK_AB R133, R205, R204 ;  /* 0x000000cccd85723e */ /* 0x000fe400000010ff */
[----:B------:R-:W-:Y:S01]  /*11120*/  F2FP.BF16.F32.PACK_AB R134, R207, R202 ;  /* 0x000000cacf86723e */ /* 0x000fe200000010ff */
[----:B------:R-:W-:Y:S01]  /*11130*/  FADD.FTZ R209, R209, R206 ;  /* 0x000000ced1d17221 */ /* 0x000fe20000010000 */
[----:B------:R-:W-:Y:S03]  /*11140*/  F2FP.BF16.F32.PACK_AB R135, R201, R200 ;  /* 0x000000c8c987723e */ /* 0x000fe600000010ff */
[----:B------:R-:W-:Y:S04]  /*11150*/  FADD.FTZ R202, R202, R209 ;  /* 0x000000d1caca7221 */ /* 0x000fe80000010000 */
        /* <DEDUP_REMOVED lines=22> */
[----:B------:R-:W-:Y:S03]  /*112c0*/  F2FP.BF16.F32.PACK_AB R169, R189, R188 ;  /* 0x000000bcbda9723e */ /* 0x000fe600000010ff */
[C---:B------:R-:W-:Y:S03]  /*112d0*/  HMMA.16816.F32.BF16 R64, R132.reuse, R170, R64 ;  /* 0x000000aa8440723c */ /* 0x040fe60000041840 */
[----:B------:R-:W-:Y:S02]  /*112e0*/  F2FP.BF16.F32.PACK_AB R170, R208, R191 ;  /* 0x000000bfd0aa723e */ /* 0x000fe400000010ff */
[----:B------:R-:W-:Y:S03]  /*112f0*/  F2FP.BF16.F32.PACK_AB R171, R165, R166 ;  /* 0x000000a6a5ab723e */ /* 0x000fe600000010ff */
[C---:B-1----:R-:W-:Y:S08]  /*11300*/  HMMA.16816.F32.BF16 R68, R132.reuse, R140, R68 ;  /* 0x0000008c8444723c */ /* 0x042ff00000041844 */
        /* <DEDUP_REMOVED lines=49> */
[----:B------:R-:W-:Y:S01]  /*11620*/  FADD.FTZ R17, R167, R0 ;  /* 0x00000000a7117221 */ /* 0x000fe20000010000 */
[----:B------:R-:W-:Y:S03]  /*11630*/  FADD.FTZ R0, R190, R207 ;  /* 0x000000cfbe007221 */ /* 0x000fe60000010000 */
[----:B------:R-:W-:Y:S01]  /*11640*/  FADD.FTZ R17, R184, R17 ;  /* 0x00000011b8117221 */ /* 0x000fe20000010000 */
[C---:B------:R-:W-:Y:S03]  /*11650*/  HMMA.16816.F32.BF16 R72, R168.reuse, R18, R72 ;  /* 0x00000012a848723c */ /* 0x040fe60000041848 */
[----:B------:R-:W-:Y:S01]  /*11660*/  FADD.FTZ R194, R194, R17 ;  /* 0x00000011c2c27221 */ /* 0x000fe20000010000 */
[----:B------:R-:W-:Y:S03]  /*11670*/  FADD.FTZ R0, R203, R0 ;  /* 0x00000000cb007221 */ /* 0x000fe60000010000 */
[----:B------:R-:W-:Y:S01]  /*11680*/  FADD.FTZ R195, R195, R194 ;  /* 0x000000c2c3c37221 */ /* 0x000fe20000010000 */
[C---:B-1----:R-:W-:Y:S03]  /*11690*/  HMMA.16816.F32.BF16 R76, R168.reuse, R20, R76 ;  /* 0x00000014a84c723c */ /* 0x042fe6000004184c */
[----:B------:R-:W-:Y:S01]  /*116a0*/  FADD.FTZ R198, R198, R195 ;  /* 0x000000c3c6c67221 */ /* 0x000fe20000010000 */
[----:B------:R-:W-:Y:S01]  /*116b0*/  FADD.FTZ R191, R191, R0 ;  /* 0x00000000bfbf7221 */ /* 0x000fe20000010000 */
[----:B------:R-:W-:Y:S02]  /*116c0*/  MOV R0, R164 ;  /* 0x000000a400007202 */ /* 0x000fe40000000f00 */
[----:B------:R-:W-:Y:S01]  /*116d0*/  FADD.FTZ R199, R199, R198 ;  /* 0x000000c6c7c77221 */ /* 0x000fe20000010000 */
[C---:B------:R-:W-:Y:S03]  /*116e0*/  HMMA.16816.F32.BF16 R80, R168.reuse, R22, R80 ;  /* 0x00000016a850723c */ /* 0x040fe60000041850 */
[----:B------:R-:W-:Y:S01]  /*116f0*/  FADD.FTZ R204, R204, R199 ;  /* 0x000000c7cccc7221 */ /* 0x000fe20000010000 */
[----:B------:R-:W-:Y:S03]  /*11700*/  FADD.FTZ R239, R208, R191 ;  /* 0x000000bfd0ef7221 */ /* 0x000fe60000010000 */
        /* <DEDUP_REMOVED lines=21> */
.L_x_2608:
        /* <DEDUP_REMOVED lines=31> */
[C---:B------:R-:W-:Y:S01]  /*11a50*/  IADD3 R13, PT, PT, R213.reuse, 0x8, RZ ;  /* 0x00000008d50d7810 */ /* 0x040fe20007ffe0ff */
[----:B----4-:R-:W-:Y:S01]  /*11a60*/  UIMAD UR10, UR9, UR10, UR11 ;  /* 0x0000000a090a72a4 */ /* 0x010fe2000f8e020b */
[----:B------:R-:W-:Y:S01]  /*11a70*/  BAR.SYNC.DEFER_BLOCKING 0x0 ;  /* 0x0000000000007b1d */ /* 0x000fe20000010000 */
[----:B------:R-:W-:Y:S02]  /*11a80*/  ISETP.GE.AND P1, PT, R12, UR16, PT ;  /* 0x000000100c007c0c */ /* 0x000fe4000bf26270 */
[----:B------:R-:W-:Y:S01]  /*11a90*/  UIMAD UR6, UR6, UR9, UR10 ;  /* 0x00000009060672a4 */ /* 0x000fe2000f8e020a */
[----:B------:R-:W-:Y:S02]  /*11aa0*/  IADD3 R12, PT, PT, R213, 0x18, RZ ;  /* 0x00000018d50c7810 */ /* 0x000fe40007ffe0ff */
[----:B------:R-:W-:Y:S01]  /*11ab0*/  ISETP.GE.AND P5, PT, R13, UR16, PT ;  /* 0x000000100d007c0c */ /* 0x000fe2000bfa6270 */
[----:B-----5:R-:W-:Y:S01]  /*11ac0*/  USHF.L.U32 UR8, UR8, 0x6, URZ ;  /* 0x0000000608087899 */ /* 0x020fe200080006ff */
[----:B------:R-:W-:-:S03]  /*11ad0*/  ISETP.GE.AND P0, PT, R12, UR16, PT ;  /* 0x000000100c007c0c */ /* 0x000fc6000bf06270 */
[----:B------:R-:W-:-:S04]  /*11ae0*/  UIMAD UR7, UR6, UR7, UR8 ;  /* 0x00000007060772a4 */ /* 0x000fc8000f8e0208 */
[----:B------:R-:W-:Y:S01]  /*11af0*/  UIMAD UR4, UR7, UR4, URZ ;  /* 0x00000004070472a4 */ /* 0x000fe2000f8e02ff */
[----:B-1----:R-:W-:Y:S01]  /*11b00*/  FADD.FTZ R6, R7, R6 ;  /* 0x0000000607067221 */ /* 0x002fe20000010000 */
[----:B------:R-:W-:Y:S01]  /*11b10*/  LOP3.LUT R7, R0, 0x1f8, RZ, 0xc0, !PT ;  /* 0x000001f800077812 */ /* 0x000fe200078ec0ff */
[----:B--2---:R-:W-:Y:S02]  /*11b20*/  FADD.FTZ R5, R8, R5 ;  /* 0x0000000508057221 */ /* 0x004fe40000010000 */
[----:B------:R-:W1:Y:S01]  /*11b30*/  MUFU.RCP R11, R6 ;  /* 0x00000006000b7308 */ /* 0x000e620000001000 */
[----:B------:R-:W-:Y:S02]  /*11b40*/  MOV R8, 0x40 ;  /* 0x0000004000087802 */ /* 0x000fe40000000f00 */
[----:B------:R-:W-:Y:S02]  /*11b50*/  LOP3.LUT R216, R7, 0x38, R216, 0x78, !PT ;  /* 0x0000003807d87812 */ /* 0x000fe400078e78d8 */
[----:B------:R-:W-:-:S02]  /*11b60*/  MOV R7, 0x20 ;  /* 0x0000002000077802 */ /* 0x000fc40000000f00 */
[----:B------:R-:W-:Y:S01]  /*11b70*/  SEL R8, R8, 0xffffffc0, !P3 ;  /* 0xffffffc008087807 */ /* 0x000fe20005800000 */
[----:B------:R-:W2:Y:S01]  /*11b80*/  MUFU.RCP R9, R5 ;  /* 0x0000000500097308 */ /* 0x000ea20000001000 */
[----:B------:R-:W-:Y:S02]  /*11b90*/  FSETP.NE.FTZ.AND P3, PT, R6, RZ, PT ;  /* 0x000000ff0600720b */ /* 0x000fe40003f75000 */
[----:B------:R-:W-:Y:S02]  /*11ba0*/  SEL R7, R7, 0xffffffe0, !P2 ;  /* 0xffffffe007077807 */ /* 0x000fe40005000000 */
[----:B------:R-:W-:Y:S02]  /*11bb0*/  FSETP.NE.FTZ.AND P2, PT, R5, RZ, PT ;  /* 0x000000ff0500720b */ /* 0x000fe40003f55000 */
[----:B------:R-:W-:Y:S02]  /*11bc0*/  IADD3 R12, PT, PT, R10, R8, RZ ;  /* 0x000000080a0c7210 */ /* 0x000fe40007ffe0ff */
[----:B-1----:R-:W-:-:S02]  /*11bd0*/  FSEL R11, R11, 1, P3 ;  /* 0x3f8000000b0b7808 */ /* 0x002fc40001800000 */
[----:B------:R-:W-:Y:S02]  /*11be0*/  IADD3 R13, PT, PT, R7, R12, RZ ;  /* 0x0000000c070d7210 */ /* 0x000fe40007ffe0ff */
[----:B------:R-:W-:Y:S01]  /*11bf0*/  LEA R165, R216, R165, 0x2 ;  /* 0x000000a5d8a57211 */ /* 0x000fe200078e10ff */
        /* <DEDUP_REMOVED lines=133> */
[-C--:B------:R-:W-:Y:S01]  /*12450*/  IADD3 R8, PT, PT, R8, R11.reuse, RZ ;  /* 0x0000000b08087210 */ /* 0x080fe20007ffe0ff */
[----:B------:R-:W1:Y:S01]  /*12460*/  @P2 LDC R16, c[0x0][0x458] ;  /* 0x00011600ff102b82 */ /* 0x000e620000000800 */
[C---:B------:R-:W-:Y:S01]  /*12470*/  IADD3 R14, PT, PT, R7.reuse, R11, RZ ;  /* 0x0000000b070e7210 */ /* 0x040fe20007ffe0ff */
[----:B------:R-:W-:Y:S01]  /*12480*/  STS.64 [R10+0x800], R162 ;  /* 0x000800a20a007388 */ /* 0x000fe20000000a00 */
[----:B------:R-:W-:Y:S01]  /*12490*/  IADD3 R7, PT, PT, R7, R8, RZ ;  /* 0x0000000807077210 */ /* 0x000fe20007ffe0ff */
[----:B------:R-:W2:Y:S02]  /*124a0*/  @P3 MUFU.LG2 R6, R6 ;  /* 0x0000000600063308 */ /* 0x000ea40000000c00 */
[----:B------:R-:W-:Y:S02]  /*124b0*/  STS.64 [R9], R156 ;  /* 0x0000009c09007388 */ /* 0x000fe40000000a00 */
[----:B------:R-:W3:Y:S02]  /*124c0*/  @P3 LDC R15, c[0x0][0x458] ;  /* 0x00011600ff0f3b82 */ /* 0x000ee40000000800 */
[----:B------:R-:W-:Y:S02]  /*124d0*/  STS.64 [R9+0x800], R158 ;  /* 0x0008009e09007388 */ /* 0x000fe40000000a00 */
[----:B------:R-:W4:Y:S02]  /*124e0*/  @P2 MUFU.LG2 R5, R5 ;  /* 0x0000000500052308 */ /* 0x000f240000000c00 */
        /* <DEDUP_REMOVED lines=18> */
[----:B--2---:R-:W-:-:S03]  /*12610*/  MOV R133, 0xff800000 ;  /* 0xff80000000857802 */ /* 0x004fc60000000f00 */
[----:B------:R-:W-:Y:S01]  /*12620*/  STS.64 [R12+0x4800], R46 ;  /* 0x0048002e0c007388 */ /* 0x000fe20000000a00 */
[----:B----4-:R-:W-:-:S03]  /*12630*/  MOV R134, 0xff800000 ;  /* 0xff80000000867802 */ /* 0x010fc60000000f00 */
        /* <DEDUP_REMOVED lines=37> */
[----:B--2---:R-:W-:-:S03]  /*12890*/  @P3 FMUL.FTZ R9, R6, 0.69314718246459960938 ;  /* 0x3f31721806093820 */ /* 0x004fc60000410000 */
[----:B------:R2:W-:Y:S01]  /*128a0*/  STS.64 [R14+0xc000], R120 ;  /* 0x00c000780e007388 */ /* 0x0005e20000000a00 */
[----:B---3--:R-:W-:-:S03]  /*128b0*/  @P3 FFMA.FTZ R134, R164, R15, R9 ;  /* 0x0000000fa4863223 */ /* 0x008fc60000010009 */
[----:B------:R2:W-:Y:S04]  /*128c0*/  STS.64 [R14+0xc800], R122 ;  /* 0x00c8007a0e007388 */ /* 0x0005e80000000a00 */
[----:B------:R2:W-:Y:S04]  /*128d0*/  STS.64 [R8+0xc000], R124 ;  /* 0x00c0007c08007388 */ /* 0x0005e80000000a00 */
[----:B------:R2:W-:Y:S04]  /*128e0*/  STS.64 [R8+0xc800], R126 ;  /* 0x00c8007e08007388 */ /* 0x0005e80000000a00 */
[----:B------:R2:W-:Y:S04]  /*128f0*/  STS.64 [R7+0xc000], R128 ;  /* 0x00c0008007007388 */ /* 0x0005e80000000a00 */
[----:B------:R2:W-:Y:S01]  /*12900*/  STS.64 [R7+0xc800], R130 ;  /* 0x00c8008207007388 */ /* 0x0005e20000000a00 */
[----:B----4-:R-:W-:Y:S01]  /*12910*/  LOP3.LUT R11, R4, 0x3f00, RZ, 0xc0, !PT ;  /* 0x00003f00040b7812 */ /* 0x010fe200078ec0ff */
[----:B------:R-:W-:Y:S01]  /*12920*/  BAR.SYNC.DEFER_BLOCKING 0x0 ;  /* 0x0000000000007b1d */ /* 0x000fe20000010000 */
[----:B------:R-:W-:-:S02]  /*12930*/  @P2 FMUL.FTZ R4, R5, 0.69314718246459960938 ;  /* 0x3f31721805042820 */ /* 0x000fc40000410000 */
[----:B------:R-:W-:Y:S02]  /*12940*/  LOP3.LUT R11, R11, 0x3c, R0, 0xf8, !PT ;  /* 0x0000003c0b0b7812 */ /* 0x000fe400078ef800 */
[----:B-1----:R-:W-:Y:S01]  /*12950*/  @P2 FFMA.FTZ R133, R3, R16, R4 ;  /* 0x0000001003852223 */ /* 0x002fe20000010004 */
[----:B------:R-:W-:Y:S02]  /*12960*/  IADD3 R3, PT, PT, R213, 0x28, RZ ;  /* 0x00000028d5037810 */ /* 0x000fe40007ffe0ff */
[----:B------:R-:W-:Y:S01]  /*12970*/  IADD3 R132, P2, PT, R11, UR4, RZ ;  /* 0x000000040b847c10 */ /* 0x000fe2000ff5e0ff */
        /* <DEDUP_REMOVED lines=35> */
[C---:B------:R-:W-:Y:S01]  /*12bb0*/  IADD3 R138, P3, PT, R2.reuse, UR7, RZ ;  /* 0x00000007028a7c10 */ /* 0x040fe2000ff7e0ff */
[----:B------:R-:W-:Y:S01]  /*12bc0*/  IMAD.U32 R136, RZ, RZ, UR7 ;  /* 0x00000007ff887e24 */ /* 0x000fe2000f8e00ff */
[----:B------:R-:W-:Y:S02]  /*12bd0*/  ISETP.GE.AND P6, PT, R2, UR16, PT ;  /* 0x0000001002007c0c */ /* 0x000fe4000bfc6270 */
[----:B------:R-:W-:Y:S02]  /*12be0*/  ISETP.GE.AND P4, PT, R139, UR16, PT ;  /* 0x000000108b007c0c */ /* 0x000fe4000bf86270 */
[----:B------:R-:W-:Y:S02]  /*12bf0*/  LEA.HI.X.SX32 R139, R136, RZ, 0x1, P3 ;  /* 0x000000ff888b7211 */ /* 0x000fe400018f0eff */
[----:B---3--:R-:W-:-:S04]  /*12c00*/  LEA R140, P3, R138, UR4, 0x2 ;  /* 0x000000048a8c7c11 */ /* 0x008fc8000f8610ff */
[----:B------:R-:W-:-:S05]  /*12c10*/  LEA.HI.X R141, R138, UR5, R139, 0x2, P3 ;  /* 0x000000058a8d7c11 */ /* 0x000fca00098f148b */
[----:B------:R3:W-:Y:S04]  /*12c20*/  @!P6 STG.E desc[UR24][R140.64], R134 ;  /* 0x000000868c00e986 */ /* 0x0007e8000c101918 */
[----:B------:R3:W-:Y:S02]  /*12c30*/  @!P4 STG.E desc[UR24][R140.64+0x20], R133 ;  /* 0x000020858c00c986 */ /* 0x0007e4000c101918 */
.L_x_2614:
[----:B------:R-:W-:Y:S05]  /*12c40*/  BSYNC.RECONVERGENT B0 ;  /* 0x0000000000007941 */ /* 0x000fea0003800200 */
.L_x_2613:
        /* <DEDUP_REMOVED lines=25> */
.L_x_2616:
[----:B------:R-:W-:Y:S05]  /*12de0*/  BSYNC.RECONVERGENT B0 ;  /* 0x0000000000007941 */ /* 0x000fea0003800200 */
.L_x_2615:
        /* <DEDUP_REMOVED lines=26> */
.L_x_2618:
[----:B------:R-:W-:Y:S05]  /*12f90*/  BSYNC.RECONVERGENT B0 ;  /* 0x0000000000007941 */ /* 0x000fea0003800200 */
.L_x_2617:
        /* <DEDUP_REMOVED lines=24> */
.L_x_2620:
[----:B------:R-:W-:Y:S05]  /*13120*/  BSYNC.RECONVERGENT B0 ;  /* 0x0000000000007941 */ /* 0x000fea0003800200 */
.L_x_2619:
        /* <DEDUP_REMOVED lines=23> */
.L_x_2622:
[----:B------:R-:W-:Y:S05]  /*132a0*/  BSYNC.RECONVERGENT B0 ;  /* 0x0000000000007941 */ /* 0x000fea0003800200 */
.L_x_2621:
        /* <DEDUP_REMOVED lines=24> */
.L_x_2624:
[----:B------:R-:W-:Y:S05]  /*13430*/  BSYNC.RECONVERGENT B0 ;  /* 0x0000000000007941 */ /* 0x000fea0003800200 */
.L_x_2623:
        /* <DEDUP_REMOVED lines=24> */
.L_x_2626:
[----:B------:R-:W-:Y:S05]  /*135c0*/  BSYNC.RECONVERGENT B0 ;  /* 0x0000000000007941 */ /* 0x000fea0003800200 */
.L_x_2625:
        /* <DEDUP_REMOVED lines=24> */
.L_x_2628:
[----:B------:R-:W-:Y:S05]  /*13750*/  BSYNC.RECONVERGENT B0 ;  /* 0x0000000000007941 */ /* 0x000fea0003800200 */
.L_x_2627:
[----:B------:R-:W-:Y:S05]  /*13760*/  @P6 EXIT ;  /* 0x000000000000694d */ /* 0x000fea0003800000 */
[----:B------:R-:W5:Y:S02]  /*13770*/  LDCU UR4, c[0x0][0x440] ;  /* 0x00008800ff0477ac */ /* 0x000f640008000800 */
[----:B-----5:R-:W-:Y:S02]  /*13780*/  ISETP.GE.AND P5, PT, R136, UR4, PT ;  /* 0x0000000488007c0c */ /* 0x020fe4000bfa6270 */
[----:B------:R-:W-:Y:S02]  /*13790*/  ISETP.GE.AND P4, PT, R135, UR4, PT ;  /* 0x0000000487007c0c */ /* 0x000fe4000bf86270 */
[----:B------:R-:W-:-:S09]  /*137a0*/  ISETP.GE.AND P2, PT, R134, UR4, PT ;  /* 0x0000000486007c0c */ /* 0x000fd2000bf46270 */
[----:B-1----:R-:W1:Y:S08]  /*137b0*/  @!P5 LDC.64 R10, c[0x0][0x3f8] ;  /* 0x0000fe00ff0adb82 */ /* 0x002e700000000a00 */
[----:B--2---:R-:W2:Y:S08]  /*137c0*/  @!P4 LDC.64 R8, c[0x0][0x3f8] ;  /* 0x0000fe00ff08cb82 */ /* 0x004eb00000000a00 */
        /* <DEDUP_REMOVED lines=17> */
.L_x_2629:
        /* <DEDUP_REMOVED lines=10> */
.L_x_7472:


//--------------------- .text._ZN5flash24flash_fwd_splitkv_kernelI23Flash_fwd_kernel_traitsILi256ELi64ELi64ELi4ELb0ELb0EN7cutlass10bfloat16_tE19Flash_kernel_traitsILi256ELi64ELi64ELi4ES3_EELb0ELb1ELb0ELb0ELb0ELb1ELb1ELb0EEEvNS_16Flash_fwd_paramsE --------------------------
	.section	.text._ZN5flash24flash_fwd_splitkv_kernelI23Flash_fwd_kernel_traitsILi256ELi64ELi64ELi4ELb0ELb0EN7cutlass10bfloat16_tE19Flash_kernel_traitsILi256ELi64ELi64ELi4ES3_EELb0ELb1ELb0ELb0ELb0ELb1ELb1ELb0EEEvNS_16Flash_fwd_paramsE,"ax",@progbits
	.align	128
        .global         _ZN5flash24flash_fwd_splitkv_kernelI23Flash_fwd_kernel_traitsILi256ELi64ELi64ELi4ELb0ELb0EN7cutlass10bfloat16_tE19Flash_kernel_traitsILi256ELi64ELi64ELi4ES3_EELb0ELb1ELb0ELb0ELb0ELb1ELb1ELb0EEEvNS_16Flash_fwd_paramsE
        .type           _ZN5flash24flash_fwd_splitkv_kernelI23Flash_fwd_kernel_traitsILi256ELi64ELi64ELi4ELb0ELb0EN7cutlass10bfloat16_tE19Flash_kernel_traitsILi256ELi64ELi64ELi4ES3_EELb0ELb1ELb0ELb0ELb0ELb1ELb1ELb0EEEvNS_16Flash_fwd_paramsE,@function
        .size           _ZN5flash24flash_fwd_splitkv_kernelI23Flash_fwd_kernel_traitsILi256ELi64ELi64ELi4ELb0ELb0EN7cutlass10bfloat16_tE19Flash_kernel_traitsILi256ELi64ELi64ELi4ES3_EELb0ELb1ELb0ELb0ELb0ELb1ELb1ELb0EEEvNS_16Flash_fwd_paramsE,(.L_x_7473 - _ZN5flash24flash_fwd_splitkv_kernelI23Flash_fwd_kernel_traitsILi256ELi64ELi64ELi4ELb0ELb0EN7cutlass10bfloat16_tE19Flash_kernel_traitsILi256ELi64ELi64ELi4ES3_EELb0ELb1ELb0ELb0ELb0ELb1ELb1ELb0EEEvNS_16Flash_fwd_paramsE)
        .other          _ZN5flash24flash_fwd_splitkv_kernelI23Flash_fwd_kernel_traitsILi256ELi64ELi64ELi4ELb0ELb0EN7cutlass10bfloat16_tE19Flash_kernel_traitsILi256ELi64ELi64ELi4ES3_EELb0ELb1ELb0ELb0ELb0ELb1ELb1ELb0EEEvNS_16Flash_fwd_paramsE,@"STO_CUDA_ENTRY STV_DEFAULT"
_ZN5flash24flash_fwd_splitkv_kernelI23Flash_fwd_kernel_traitsILi256ELi64ELi64ELi4ELb0ELb0EN7cutlass10bfloat16_tE19Flash_kernel_traitsILi256ELi64ELi64ELi4ES3_EELb0ELb1ELb0ELb0ELb0ELb1ELb1ELb0EEEvNS_16Flash_fwd_paramsE:
.text._ZN5flash24flash_fwd_splitkv_kernelI23Flash_fwd_kernel_traitsILi256ELi64ELi64ELi4ELb0ELb0EN7cutlass10bfloat16_tE19Flash_kernel_traitsILi256ELi64ELi64ELi4ES3_EELb0ELb1ELb0ELb0ELb0ELb1ELb1ELb0EEEvNS_16Flash_fwd_paramsE:
        /* <DEDUP_REMOVED lines=87> */
.L_x_2630:
        /* <DEDUP_REMOVED lines=122> */
.L_x_2633:
[----:B------:R-:W-:Y:S05]  /*0d10*/  BSYNC.RECONVERGENT B0 ;  /* 0x0000000000007941 */ /* 0x000fea0003800200 */
.L_x_2632:
        /* <DEDUP_REMOVED lines=31> */
.L_x_2635:
[----:B------:R-:W-:Y:S05]  /*0f10*/  BSYNC.RECONVERGENT B0 ;  /* 0x0000000000007941 */ /* 0x000fea0003800200 */
.L_x_2634:
        /* <DEDUP_REMOVED lines=24> */
.L_x_2637:
[----:B------:R-:W-:Y:S05]  /*10a0*/  BSYNC.RECONVERGENT B0 ;  /* 0x0000000000007941 */ /* 0x000fea0003800200 */
.L_x_2636:
        /* <DEDUP_REMOVED lines=24> */
.L_x_2639:
[----:B------:R-:W-:Y:S05]  /*1230*/  BSYNC.RECONVERGENT B0 ;  /* 0x0000000000007941 */ /* 0x000fea0003800200 */
.L_x_2638:
        /* <DEDUP_REMOVED lines=24> */
.L_x_2641:
[----:B------:R-:W-:Y:S05]  /*13c0*/  BSYNC.RECONVERGENT B0 ;  /* 0x0000000000007941 */ /* 0x000fea0003800200 */
.L_x_2640:
        /* <DEDUP_REMOVED lines=24> */
.L_x_2643:
[----:B------:R-:W-:Y:S05]  /*1550*/  BSYNC.RECONVERGENT B0 ;  /* 0x0000000000007941 */ /* 0x000fea0003800200 */
.L_x_2642:
        /* <DEDUP_REMOVED lines=23> */
.L_x_2645:
[----:B------:R-:W-:Y:S05]  /*16d0*/  BSYNC.RECONVERGENT B0 ;  /* 0x0000000000007941 */ /* 0x000fea0003800200 */
.L_x_2644:
        /* <DEDUP_REMOVED lines=23> */
.L_x_2647:
[----:B------:R-:W-:Y:S05]  /*1850*/  BSYNC.RECONVERGENT B0 ;  /* 0x0000000000007941 */ /* 0x000fea0003800200 */
.L_x_2646:
        /* <DEDUP_REMOVED lines=33> */
.L_x_2631:
        /* <DEDUP_REMOVED lines=14> */
.L_x_2648:
        /* <DEDUP_REMOVED lines=98> */
.L_x_2649:
        /* <DEDUP_REMOVED lines=15> */
.L_x_2651:
[----:B------:R-:W1:Y:S01]  /*2260*/  LDCU.64 UR10, c[0x0][0x3b8] ;  /* 0x00007700ff0a77ac */ /* 0x000e620008000a00 */
[----:B------:R-:W-:-:S04]  /*2270*/  UIADD3 UR15, UPT, UPT, UR7, UR16, URZ ;  /* 0x00000010070f7290 */ /* 0x000fc8000fffe0ff */
[----:B-1----:R-:W-:Y:S02]  /*2280*/  UIMAD.WIDE.U32 UR4, UR15, UR10, URZ ;  /* 0x0000000a0f0472a5 */ /* 0x002fe4000f8e00ff */
[----:B------:R-:W-:-:S04]  /*2290*/  UIMAD UR15, UR15, UR11, URZ ;  /* 0x0000000b0f0f72a4 */ /* 0x000fc8000f8e02ff */
[----:B------:R-:W-:Y:S01]  /*22a0*/  UIADD3 UR15, UPT, UPT, UR5, UR15, URZ ;  /* 0x0000000f050f7290 */ /* 0x000fe2000fffe0ff */
[----:B------:R-:W-:-:S11]  /*22b0*/  UMOV UR14, UR4 ;  /* 0x00000004000e7c82 */ /* 0x000fd60008000000 */
.L_x_2652:
        /* <DEDUP_REMOVED lines=15> */
.L_x_2653:
[----:B------:R-:W1:Y:S01]  /*23b0*/  LDCU.64 UR8, c[0x0][0x3c0] ;  /* 0x00007800ff0877ac */ /* 0x000e620008000a00 */
[----:B------:R-:W-:-:S04]  /*23c0*/  UIADD3 UR7, UPT, UPT, UR7, UR16, URZ ;  /* 0x0000001007077290 */ /* 0x000fc8000fffe0ff */
[----:B-1----:R-:W-:Y:S02]  /*23d0*/  UIMAD.WIDE.U32 UR16, UR7, UR8, URZ ;  /* 0x00000008071072a5 */ /* 0x002fe4000f8e00ff */
[----:B------:R-:W-:-:S04]  /*23e0*/  UIMAD UR5, UR7, UR9, URZ ;  /* 0x00000009070572a4 */ /* 0x000fc8000f8e02ff */
[----:B------:R-:W-:-:S12]  /*23f0*/  UIADD3 UR5, UPT, UPT, UR17, UR5, URZ ;  /* 0x0000000511057290 */ /* 0x000fd8000fffe0ff */
.L_x_2654:
        /* <DEDUP_REMOVED lines=55> */
.L_x_2650:
        /* <DEDUP_REMOVED lines=92> */
.L_x_2656:
[----:B------:R-:W-:Y:S05]  /*2d30*/  BSYNC.RECONVERGENT B0 ;  /* 0x0000000000007941 */ /* 0x000fea0003800200 */
.L_x_2655:
        /* <DEDUP_REMOVED lines=41> */
.L_x_2658:
[----:B------:R-:W-:Y:S05]  /*2fd0*/  BSYNC.RECONVERGENT B0 ;  /* 0x0000000000007941 */ /* 0x000fea0003800200 */
.L_x_2657:
        /* <DEDUP_REMOVED lines=41> */
.L_x_2660:
[----:B------:R-:W-:Y:S05]  /*3270*/  BSYNC.RECONVERGENT B0 ;  /* 0x0000000000007941 */ /* 0x000fea0003800200 */
.L_x_2659:
        /* <DEDUP_REMOVED lines=41> */
.L_x_2662:
[----:B------:R-:W-:Y:S05]  /*3510*/  BSYNC.RECONVERGENT B0 ;  /* 0x0000000000007941 */ /* 0x000fea0003800200 */
.L_x_2661:
        /* <DEDUP_REMOVED lines=31> */
.L_x_2664:
[----:B------:R-:W-:Y:S05]  /*3710*/  BSYNC.RECONVERGENT B0 ;  /* 0x0000000000007941 */ /* 0x000fea0003800200 */
.L_x_2663:
        /* <DEDUP_REMOVED lines=31> */
.L_x_2666:
[----:B------:R-:W-:Y:S05]  /*3910*/  BSYNC.RECONVERGENT B0 ;  /* 0x0000000000007941 */ /* 0x000fea0003800200 */
.L_x_2665:
        /* <DEDUP_REMOVED lines=33> */
.L_x_2668:
[----:B------:R-:W-:Y:S05]  /*3b30*/  BSYNC.RECONVERGENT B0 ;  /* 0x0000000000007941 */ /* 0x000fea0003800200 */
.L_x_2667:
        /* <DEDUP_REMOVED lines=31> */
.L_x_2670:
[----:B------:R-:W-:Y:S05]  /*3d30*/  BSYNC.RECONVERGENT B0 ;  /* 0x0000000000007941 */ /* 0x000fea0003800200 */
.L_x_2669:
        /* <DEDUP_REMOVED lines=45> */
.L_x_2672:
[----:B------:R1:W-:Y:S04]  /*4010*/  STS.128 [R166+0x10000], RZ ;  /* 0x010000ffa6007388 */ /* 0x0003e80000000c00 */
[----:B------:R1:W-:Y:S04]  /*4020*/  STS.128 [R166+0x12000], RZ ;  /* 0x012000ffa6007388 */ /* 0x0003e80000000c00 */
[----:B------:R1:W-:Y:S04]  /*4030*/  STS.128 [R166+0x14000], RZ ;  /* 0x014000ffa6007388 */ /* 0x0003e80000000c00 */
[----:B------:R1:W-:Y:S02]  /*4040*/  STS.128 [R166+0x16000], RZ ;  /* 0x016000ffa6007388 */ /* 0x0003e40000000c00 */
.L_x_2673:
[----:B------:R-:W-:Y:S05]  /*4050*/  BSYNC.RECONVERGENT B0 ;  /* 0x0000000000007941 */ /* 0x000fea0003800200 */
.L_x_2671:
        /* <DEDUP_REMOVED lines=47> */
.L_x_2675:
[----:B------:R-:W-:Y:S05]  /*4350*/  BSYNC.RECONVERGENT B0 ;  /* 0x0000000000007941 */ /* 0x000fea0003800200 */
.L_x_2674:
        /* <DEDUP_REMOVED lines=37> */
.L_x_2677:
[----:B------:R-:W-:Y:S05]  /*45b0*/  BSYNC.RECONVERGENT B0 ;  /* 0x0000000000007941 */ /* 0x000fea0003800200 */
.L_x_2676:
        /* <DEDUP_REMOVED lines=35> */
.L_x_2679:
[----:B------:R-:W-:Y:S05]  /*47f0*/  BSYNC.RECONVERGENT B0 ;  /* 0x0000000000007941 */ /* 0x000fea0003800200 */
.L_x_2678:
[----:B------:R-:W-:Y:S01]  /*4800*/  LDSM.16.M88.4 R48, [R82] ;  /* 0x000000005230783b */ /* 0x000fe20000000200 */
[----:B-1----:R-:W-:Y:S01]  /*4810*/  LOP3.LUT P0, R2, R213, 0x2, RZ, 0xc0, !PT ;  /* 0x00000002d5027812 */ /* 0x002fe2000780c0ff */
[----:B------:R-:W1:Y:S01]  /*4820*/  LDCU UR6, c[0x0][0x50c] ;  /* 0x0000a180ff0677ac */ /* 0x000e620008000800 */
[----:B------:R-:W-:Y:S01]  /*4830*/  MOV R76, 0x20 ;  /* 0x00000020004c7802 */ /* 0x000fe20000000f00 */
[----:B------:R-:W5:Y:S01]  /*4840*/  LDSM.16.M88.4 R20, [R81+UR5+0x8000] ;  /* 0x008000055114783b */ /* 0x000f620008000200 */
[----:B------:R-:W-:Y:S01]  /*4850*/  IADD3 R3, PT, PT, R81, UR5, RZ ;  /* 0x0000000551037c10 */ /* 0x000fe2000fffe0ff */
[----:B------:R-:W-:Y:S01]  /*4860*/  UISETP.GT.AND UP0, UPT, UR4, UR18, UPT ;  /* 0x000000120400728c */ /* 0x000fe2000bf04270 */
[----:B------:R-:W-:Y:S01]  /*4870*/  SEL R76, R76, 0xffffffe0, !P0 ;  /* 0xffffffe04c4c7807 */ /* 0x000fe20004000000 */
[----:B------:R-:W1:Y:S01]  /*4880*/  LDSM.16.M88.4 R12, [R81+UR5+0x8800] ;  /* 0x00880005510c783b */ /* 0x000e620008000200 */
[----:B------:R-:W-:Y:S02]  /*4890*/  LOP3.LUT R0, R213, 0x4, RZ, 0xc0, !PT ;  /* 0x00000004d5007812 */ /* 0x000fe400078ec0ff */
[-C--:B------:R-:W-:Y:S01]  /*48a0*/  IADD3 R80, PT, PT, R82, R76.reuse, RZ ;  /* 0x0000004c52507210 */ /* 0x080fe20007ffe0ff */
[----:B------:R-:W1:Y:S01]  /*48b0*/  LDSM.16.M88.4 R56, [R81+UR5+0x9000] ;  /* 0x009000055138783b */ /* 0x000e620008000200 */
[----:B------:R-:W-:-:S02]  /*48c0*/  IADD3 R77, PT, PT, R3, R76, RZ ;  /* 0x0000004c034d7210 */ /* 0x000fc40007ffe0ff */
[----:B------:R-:W-:Y:S01]  /*48d0*/  ISETP.NE.AND P0, PT, R0, RZ, PT ;  /* 0x000000ff0000720c */ /* 0x000fe20003f05270 */
[----:B------:R-:W1:Y:S01]  /*48e0*/  LDSM.16.M88.4 R28, [R81+UR5+0x9800] ;  /* 0x00980005511c783b */ /* 0x000e620008000200 */
[----:B------:R-:W-:Y:S02]  /*48f0*/  MOV R167, 0x40 ;  /* 0x0000004000a77802 */ /* 0x000fe40000000f00 */
[----:B------:R-:W-:Y:S01]  /*4900*/  MOV R227, UR21 ;  /* 0x0000001500e37c02 */ /* 0x000fe20008000f00 */
[----:B--234-:R-:W-:Y:S01]  /*4910*/  LDSM.16.M88.4 R4, [R80] ;  /* 0x000000005004783b */ /* 0x01cfe20000000200 */
[----:B------:R-:W-:-:S03]  /*4920*/  SEL R167, R167, 0xffffffc0, !P0 ;  /* 0xffffffc0a7a77807 */ /* 0x000fc60004000000 */
[----:B------:R-:W2:Y:S01]  /*4930*/  LDSM.16.M88.4 R32, [R77+0x8000] ;  /* 0x008000004d20783b */ /* 0x000ea20000000200 */
[-C--:B------:R-:W-:Y:S02]  /*4940*/  IADD3 R79, PT, PT, R82, R167.reuse, RZ ;  /* 0x000000a7524f7210 */ /* 0x080fe40007ffe0ff */
[----:B------:R-:W-:Y:S01]  /*4950*/  IADD3 R3, PT, PT, R3, R167, RZ ;  /* 0x000000a703037210 */ /* 0x000fe20007ffe0ff */
[----:B------:R-:W3:Y:S01]  /*4960*/  LDSM.16.M88.4 R8, [R77+0x8800] ;  /* 0x008800004d08783b */ /* 0x000ee20000000200 */
[C---:B------:R-:W-:Y:S02]  /*4970*/  IADD3 R78, PT, PT, R76.reuse, R79, RZ ;  /* 0x0000004f4c4e7210 */ /* 0x040fe40007ffe0ff */
[----:B------:R-:W-:Y:S01]  /*4980*/  IADD3 R0, PT, PT, R76, R3, RZ ;  /* 0x000000034c007210 */ /* 0x000fe20007ffe0ff */
[----:B------:R-:W4:Y:S04]  /*4990*/  LDSM.16.M88.4 R72, [R77+0x9000] ;  /* 0x009000004d48783b */ /* 0x000f280000000200 */
[----:B------:R-:W4:Y:S04]  /*49a0*/  LDSM.16.M88.4 R44, [R77+0x9800] ;  /* 0x009800004d2c783b */ /* 0x000f280000000200 */
[----:B------:R-:W-:Y:S01]  /*49b0*/  LDSM.16.M88.4 R36, [R3+0x8000] ;  /* 0x008000000324783b */ /* 0x000fe20000000200 */
[C---:B-----5:R-:W-:Y:S03]  /*49c0*/  HMMA.16816.F32.BF16 R24, R48.reuse, R20, RZ ;  /* 0x000000143018723c */ /* 0x060fe600000418ff */
[----:B------:R-:W-:Y:S04]  /*49d0*/  LDSM.16.M88.4 R68, [R3+0x8800] ;  /* 0x008800000344783b */ /* 0x000fe80000000200 */
[----:B------:R-:W-:Y:S01]  /*49e0*/  LDSM.16.M88.4 R64, [R3+0x9000] ;  /* 0x009000000340783b */ /* 0x000fe20000000200 */
[C---:B-1----:R-:W-:Y:S03]  /*49f0*/  HMMA.16816.F32.BF16 R16, R48.reuse, R12, RZ ;  /* 0x0000000c3010723c */ /* 0x042fe600000418ff */
[----:B------:R-:W-:Y:S04]  /*4a00*/  LDSM.16.M88.4 R40, [R3+0x9800] ;  /* 0x009800000328783b */ /* 0x000fe80000000200 */
[----:B------:R-:W0:Y:S01]  /*4a10*/  LDGDEPBAR ;  /* 0x00000000000079af */ /* 0x000e220000000000 */
[C---:B------:R-:W-:Y:S08]  /*4a20*/  HMMA.16816.F32.BF16 R60, R48.reuse, R56, RZ ;  /* 0x00000038303c723c */ /* 0x040ff000000418ff */
[C---:B------:R-:W-:Y:S08]  /*4a30*/  HMMA.16816.F32.BF16 R20, R48.reuse, R22, RZ ;  /* 0x000000163014723c */ /* 0x040ff000000418ff */
[C---:B------:R-:W-:Y:S08]  /*4a40*/  HMMA.16816.F32.BF16 R12, R48.reuse, R14, RZ ;  /* 0x0000000e300c723c */ /* 0x040ff000000418ff */
[C---:B------:R-:W-:Y:S08]  /*4a50*/  HMMA.16816.F32.BF16 R56, R48.reuse, R58, RZ ;  /* 0x0000003a3038723c */ /* 0x040ff000000418ff */
[C---:B------:R-:W-:Y:S08]  /*4a60*/  HMMA.16816.F32.BF16 R52, R48.reuse, R28, RZ ;  /* 0x0000001c3034723c */ /* 0x040ff000000418ff */
[----:B------:R-:W-:Y:S01]  /*4a70*/  HMMA.16816.F32.BF16 R48, R48, R30, RZ ;  /* 0x0000001e3030723c */ /* 0x000fe200000418ff */
[----:B------:R-:W1:Y:S07]  /*4a80*/  LDSM.16.M88.4 R28, [R79] ;  /* 0x000000004f1c783b */ /* 0x000e6e0000000200 */
[C---:B--2---:R-:W-:Y:S08]  /*4a90*/  HMMA.16816.F32.BF16 R24, R4.reuse, R32, R24 ;  /* 0x000000200418723c */ /* 0x044ff00000041818 */
[C---:B------:R-:W-:Y:S01]  /*4aa0*/  HMMA.16816.F32.BF16 R20, R4.reuse, R34, R20 ;  /* 0x000000220414723c */ /* 0x040fe20000041814 */
[----:B------:R-:W-:Y:S07]  /*4ab0*/  LDSM.16.M88.4 R32, [R78] ;  /* 0x000000004e20783b */ /* 0x000fee0000000200 */
[C---:B---3--:R-:W-:Y:S08]  /*4ac0*/  HMMA.16816.F32.BF16 R16, R4.reuse, R8, R16 ;  /* 0x000000080410723c */ /* 0x048ff00000041810 */
[C---:B------:R-:W-:Y:S01]  /*4ad0*/  HMMA.16816.F32.BF16 R12, R4.reuse, R10, R12 ;  /* 0x0000000a040c723c */ /* 0x040fe2000004180c */
[----:B------:R-:W2:Y:S07]  /*4ae0*/  LDSM.16.M88.4 R8, [R0+0x8000] ;  /* 0x008000000008783b */ /* 0x000eae0000000200 */
[C---:B----4-:R-:W-:Y:S08]  /*4af0*/  HMMA.16816.F32.BF16 R60, R4.reuse, R72, R60 ;  /* 0x00000048043c723c */ /* 0x050ff0000004183c */
        /* <DEDUP_REMOVED lines=18> */
[----:B------:R-:W-:Y:S03]  /*4c20*/  LDSM.16.M88.4 R40, [R81+UR5+0xb000] ;  /* 0x00b000055128783b */ /* 0x000fe60008000200 */
[C---:B--2---:R-:W-:Y:S08]  /*4c30*/  HMMA.16816.F32.BF16 R24, R32.reuse, R8, R24 ;  /* 0x000000082018723c */ /* 0x044ff00000041818 */
[C---:B------:R-:W-:Y:S01]  /*4c40*/  HMMA.16816.F32.BF16 R20, R32.reuse, R10, R20 ;  /* 0x0000000a2014723c */ /* 0x040fe20000041814 */
[----:B------:R-:W2:Y:S07]  /*4c50*/  LDSM.16.M88.4 R8, [R81+UR5+0xa000] ;  /* 0x00a000055108783b */ /* 0x000eae0008000200 */
[C---:B---3--:R-:W-:Y:S08]  /*4c60*/  HMMA.16816.F32.BF16 R16, R32.reuse, R4, R16 ;  /* 0x000000042010723c */ /* 0x048ff00000041810 */
[C---:B------:R-:W-:Y:S01]  /*4c70*/  HMMA.16816.F32.BF16 R12, R32.reuse, R6, R12 ;  /* 0x00000006200c723c */ /* 0x040fe2000004180c */
[----:B------:R-:W3:Y:S07]  /*4c80*/  LDSM.16.M88.4 R4, [R81+UR5+0xa800] ;  /* 0x00a800055104783b */ /* 0x000eee0008000200 */
[C---:B-1----:R-:W-:Y:S08]  /*4c90*/  HMMA.16816.F32.BF16 R60, R32.reuse, R36, R60 ;  /* 0x00000024203c723c */ /* 0x042ff0000004183c */
[C---:B------:R-:W-:Y:S01]  /*4ca0*/  HMMA.16816.F32.BF16 R56, R32.reuse, R38, R56 ;  /* 0x000000262038723c */ /* 0x040fe20000041838 */
[----:B------:R-:W1:Y:S07]  /*4cb0*/  LDSM.16.M88.4 R36, [R81+UR5+0xb800] ;  /* 0x00b800055124783b */ /* 0x000e6e0008000200 */
        /* <DEDUP_REMOVED lines=30> */
[C---:B-1----:R-:W-:Y:S08]  /*4ea0*/  HMMA.16816.F32.BF16 R24, R28.reuse, R44, R24 ;  /* 0x0000002c1c18723c */ /* 0x042ff00000041818 */
[C---:B------:R-:W-:Y:S01]  /*4eb0*/  HMMA.16816.F32.BF16 R20, R28.reuse, R46, R20 ;  /* 0x0000002e1c14723c */ /* 0x040fe20000041814 */
[----:B------:R-:W-:Y:S07]  /*4ec0*/  LDSM.16.M88.4 R44, [R82+0x4000] ;  /* 0x00400000522c783b */ /* 0x000fee0000000200 */
[C---:B------:R-:W-:Y:S08]  /*4ed0*/  HMMA.16816.F32.BF16 R16, R28.reuse, R40, R16 ;  /* 0x000000281c10723c */ /* 0x040ff00000041810 */
[C---:B------:R-:W-:Y:S01]  /*4ee0*/  HMMA.16816.F32.BF16 R12, R28.reuse, R42, R12 ;  /* 0x0000002a1c0c723c */ /* 0x040fe2000004180c */
[----:B------:R-:W1:Y:S07]  /*4ef0*/  LDSM.16.M88.4 R40, [R81+UR5+0xc000] ;  /* 0x00c000055128783b */ /* 0x000e6e0008000200 */
[C---:B-----5:R-:W-:Y:S08]  /*4f00*/  HMMA.16816.F32.BF16 R60, R28.reuse, R36, R60 ;  /* 0x000000241c3c723c */ /* 0x060ff0000004183c */
[C---:B------:R-:W-:Y:S01]  /*4f10*/  HMMA.16816.F32.BF16 R56, R28.reuse, R38, R56 ;  /* 0x000000261c38723c */ /* 0x040fe20000041838 */
[----:B------:R-:W-:Y:S07]  /*4f20*/  LDSM.16.M88.4 R36, [R81+UR5+0xc800] ;  /* 0x00c800055124783b */ /* 0x000fee0008000200 */
[C---:B----4-:R-:W-:Y:S08]  /*4f30*/  HMMA.16816.F32.BF16 R52, R28.reuse, R32, R52 ;  /* 0x000000201c34723c */ /* 0x050ff00000041834 */
[----:B------:R-:W-:Y:S01]  /*4f40*/  HMMA.16816.F32.BF16 R48, R28, R34, R48 ;  /* 0x000000221c30723c */ /* 0x000fe20000041830 */
[----:B------:R-:W4:Y:S04]  /*4f50*/  LDSM.16.M88.4 R32, [R81+UR5+0xd000] ;  /* 0x00d000055120783b */ /* 0x000f280008000200 */
[----:B------:R-:W5:Y:S03]  /*4f60*/  LDSM.16.M88.4 R28, [R81+UR5+0xd800] ;  /* 0x00d80005511c783b */ /* 0x000f660008000200 */
[C---:B--2---:R-:W-:Y:S08]  /*4f70*/  HMMA.16816.F32.BF16 R24, R72.reuse, R8, R24 ;  /* 0x000000084818723c */ /* 0x044ff00000041818 */
[C---:B------:R-:W-:Y:S01]  /*4f80*/  HMMA.16816.F32.BF16 R20, R72.reuse, R10, R20 ;  /* 0x0000000a4814723c */ /* 0x040fe20000041814 */
[----:B------:R-:W-:Y:S07]  /*4f90*/  LDSM.16.M88.4 R8, [R80+0x4000] ;  /* 0x004000005008783b */ /* 0x000fee0000000200 */
[C---:B---3--:R-:W-:Y:S08]  /*4fa0*/  HMMA.16816.F32.BF16 R16, R72.reuse, R4, R16 ;  /* 0x000000044810723c */ /* 0x048ff00000041810 */
[C---:B------:R-:W-:Y:S01]  /*4fb0*/  HMMA.16816.F32.BF16 R12, R72.reuse, R6, R12 ;  /* 0x00000006480c723c */ /* 0x040fe2000004180c */
[----:B------:R-:W2:Y:S07]  /*4fc0*/  LDSM.16.M88.4 R4, [R77+0xc000] ;  /* 0x00c000004d04783b */ /* 0x000eae0000000200 */
[C---:B------:R-:W-:Y:S08]  /*4fd0*/  HMMA.16816.F32.BF16 R52, R72.reuse, R64, R52 ;  /* 0x000000404834723c */ /* 0x040ff00000041834 */
[C---:B------:R-:W-:Y:S08]  /*4fe0*/  HMMA.16816.F32.BF16 R60, R72.reuse, R68, R60 ;  /* 0x00000044483c723c */ /* 0x040ff0000004183c */
[C---:B------:R-:W-:Y:S01]  /*4ff0*/  HMMA.16816.F32.BF16 R56, R72.reuse, R70, R56 ;  /* 0x000000464838723c */ /* 0x040fe20000041838 */
[----:B------:R-:W-:Y:S07]  /*5000*/  LDSM.16.M88.4 R68, [R77+0xd000] ;  /* 0x00d000004d44783b */ /* 0x000fee0000000200 */
[----:B------:R-:W-:Y:S01]  /*5010*/  HMMA.16816.F32.BF16 R64, R72, R66, R48 ;  /* 0x000000424840723c */ /* 0x000fe20000041830 */
[----:B------:R-:W3:Y:S04]  /*5020*/  LDSM.16.M88.4 R48, [R77+0xc800] ;  /* 0x00c800004d30783b */ /* 0x000ee80000000200 */
[----:B------:R-:W-:Y:S03]  /*5030*/  LDSM.16.M88.4 R72, [R79+0x6000] ;  /* 0x006000004f48783b */ /* 0x000fe60000000200 */
[C---:B-1----:R-:W-:Y:S08]  /*5040*/  HMMA.16816.F32.BF16 R24, R44.reuse, R40, R24 ;  /* 0x000000282c18723c */ /* 0x042ff00000041818 */
[C---:B------:R-:W-:Y:S01]  /*5050*/  HMMA.16816.F32.BF16 R20, R44.reuse, R42, R20 ;  /* 0x0000002a2c14723c */ /* 0x040fe20000041814 */
[----:B------:R-:W1:Y:S07]  /*5060*/  LDSM.16.M88.4 R40, [R77+0xd800] ;  /* 0x00d800004d28783b */ /* 0x000e6e0000000200 */
[C---:B----4-:R-:W-:Y:S08]  /*5070*/  HMMA.16816.F32.BF16 R60, R44.reuse, R32, R60 ;  /* 0x000000202c3c723c */ /* 0x050ff0000004183c */
[C---:B------:R-:W-:Y:S01]  /*5080*/  HMMA.16816.F32.BF16 R56, R44.reuse, R34, R56 ;  /* 0x000000222c38723c */ /* 0x040fe20000041838 */
[----:B------:R-:W-:Y:S07]  /*5090*/  LDSM.16.M88.4 R32, [R79+0x4000] ;  /* 0x004000004f20783b */ /* 0x000fee0000000200 */
[C---:B-----5:R-:W-:Y:S08]  /*50a0*/  HMMA.16816.F32.BF16 R52, R44.reuse, R28, R52 ;  /* 0x0000001c2c34723c */ /* 0x060ff00000041834 */
        /* <DEDUP_REMOVED lines=11> */
[----:B------:R-:W-:Y:S07]  /*5160*/  LDSM.16.M88.4 R48, [R81+UR5+0xe000] ;  /* 0x00e000055130783b */ /* 0x000fee0008000200 */
[C---:B------:R-:W-:Y:S08]  /*5170*/  HMMA.16816.F32.BF16 R60, R8.reuse, R68, R60 ;  /* 0x00000044083c723c */ /* 0x040ff0000004183c */
[C---:B------:R-:W-:Y:S01]  /*5180*/  HMMA.16816.F32.BF16 R56, R8.reuse, R70, R56 ;  /* 0x000000460838723c */ /* 0x040fe20000041838 */
[----:B------:R-:W-:Y:S07]  /*5190*/  LDSM.16.M88.4 R68, [R82+0x6000] ;  /* 0x006000005244783b */ /* 0x000fee0000000200 */
[C---:B-1----:R-:W-:Y:S08]  /*51a0*/  HMMA.16816.F32.BF16 R52, R8.reuse, R40, R52 ;  /* 0x000000280834723c */ /* 0x042ff00000041834 */
[----:B------:R-:W-:Y:S01]  /*51b0*/  HMMA.16816.F32.BF16 R64, R8, R42, R64 ;  /* 0x0000002a0840723c */ /* 0x000fe20000041840 */
[----:B------:R-:W-:Y:S04]  /*51c0*/  LDSM.16.M88.4 R40, [R78+0x4000] ;  /* 0x004000004e28783b */ /* 0x000fe80000000200 */
[----:B------:R-:W1:Y:S03]  /*51d0*/  LDSM.16.M88.4 R8, [R0+0xc000] ;  /* 0x00c000000008783b */ /* 0x000e660000000200 */
[C---:B----4-:R-:W-:Y:S08]  /*51e0*/  HMMA.16816.F32.BF16 R24, R32.reuse, R28, R24 ;  /* 0x0000001c2018723c */ /* 0x050ff00000041818 */
[C---:B------:R-:W-:Y:S01]  /*51f0*/  HMMA.16816.F32.BF16 R20, R32.reuse, R30, R20 ;  /* 0x0000001e2014723c */ /* 0x040fe20000041814 */
[----:B------:R-:W3:Y:S07]  /*5200*/  LDSM.16.M88.4 R28, [R0+0xc800] ;  /* 0x00c80000001c783b */ /* 0x000eee0000000200 */
[C---:B--2---:R-:W-:Y:S08]  /*5210*/  HMMA.16816.F32.BF16 R16, R32.reuse, R4, R16 ;  /* 0x000000042010723c */ /* 0x044ff00000041810 */
[C---:B------:R-:W-:Y:S01]  /*5220*/  HMMA.16816.F32.BF16 R12, R32.reuse, R6, R12 ;  /* 0x00000006200c723c */ /* 0x040fe2000004180c */
[----:B------:R-:W2:Y:S07]  /*5230*/  LDSM.16.M88.4 R4, [R0+0xd000] ;  /* 0x00d000000004783b */ /* 0x000eae0000000200 */
[C---:B------:R-:W-:Y:S08]  /*5240*/  HMMA.16816.F32.BF16 R60, R32.reuse, R36, R60 ;  /* 0x00000024203c723c */ /* 0x040ff0000004183c */
[C---:B------:R-:W-:Y:S01]  /*5250*/  HMMA.16816.F32.BF16 R56, R32.reuse, R38, R56 ;  /* 0x000000262038723c */ /* 0x040fe20000041838 */
[----:B------:R-:W-:Y:S07]  /*5260*/  LDSM.16.M88.4 R36, [R77+0xe000] ;  /* 0x00e000004d24783b */ /* 0x000fee0000000200 */
[C---:B------:R-:W-:Y:S08]  /*5270*/  HMMA.16816.F32.BF16 R52, R32.reuse, R44, R52 ;  /* 0x0000002c2034723c */ /* 0x040ff00000041834 */
[----:B------:R-:W-:Y:S01]  /*5280*/  HMMA.16816.F32.BF16 R64, R32, R46, R64 ;  /* 0x0000002e2040723c */ /* 0x000fe20000041840 */
[----:B------:R-:W4:Y:S04]  /*5290*/  LDSM.16.M88.4 R32, [R0+0xd800] ;  /* 0x00d800000020783b */ /* 0x000f280000000200 */
[----:B------:R-:W5:Y:S03]  /*52a0*/  LDSM.16.M88.4 R44, [R80+0x6000] ;  /* 0x00600000502c783b */ /* 0x000f660000000200 */
[C---:B-1----:R-:W-:Y:S08]  /*52b0*/  HMMA.16816.F32.BF16 R24, R40.reuse, R8, R24 ;  /* 0x000000082818723c */ /* 0x042ff00000041818 */
[C---:B------:R-:W-:Y:S01]  /*52c0*/  HMMA.16816.F32.BF16 R20, R40.reuse, R10, R20 ;  /* 0x0000000a2814723c */ /* 0x040fe20000041814 */
[----:B------:R-:W1:Y:S07]  /*52d0*/  LDSM.16.M88.4 R8, [R81+UR5+0xe800] ;  /* 0x00e800055108783b */ /* 0x000e6e0008000200 */
[C---:B---3--:R-:W-:Y:S08]  /*52e0*/  HMMA.16816.F32.BF16 R16, R40.reuse, R28, R16 ;  /* 0x0000001c2810723c */ /* 0x048ff00000041810 */
[----:B------:R-:W-:Y:S01]  /*52f0*/  HMMA.16816.F32.BF16 R12, R40, R30, R12 ;  /* 0x0000001e280c723c */ /* 0x000fe2000004180c */
[----:B------:R-:W3:Y:S07]  /*5300*/  LDSM.16.M88.4 R28, [R3+0xe000] ;  /* 0x00e00000031c783b */ /* 0x000eee0000000200 */
[----:B------:R-:W-:Y:S08]  /*5310*/  HMMA.16816.F32.BF16 R24, R68, R48, R24 ;  /* 0x000000304418723c */ /* 0x000ff00000041818 */
[C---:B--2---:R-:W-:Y:S08]  /*5320*/  HMMA.16816.F32.BF16 R60, R40.reuse, R4, R60 ;  /* 0x00000004283c723c */ /* 0x044ff0000004183c */
[----:B------:R-:W-:Y:S01]  /*5330*/  HMMA.16816.F32.BF16 R56, R40, R6, R56 ;  /* 0x000000062838723c */ /* 0x000fe20000041838 */
[----:B------:R-:W2:Y:S04]  /*5340*/  LDSM.16.M88.4 R4, [R81+UR5+0xf000] ;  /* 0x00f000055104783b */ /* 0x000ea80008000200 */
[----:B------:R-:W-:Y:S03]  /*5350*/  LDSM.16.M88.4 R80, [R81+UR5+0xf800] ;  /* 0x00f800055150783b */ /* 0x000fe60008000200 */
[----:B------:R-:W-:Y:S01]  /*5360*/  HMMA.16816.F32.BF16 R20, R68, R50, R20 ;  /* 0x000000324414723c */ /* 0x000fe20000041814 */
[----:B------:R-:W-:Y:S07]  /*5370*/  LDSM.16.M88.4 R48, [R77+0xe800] ;  /* 0x00e800004d30783b */ /* 0x000fee0000000200 */
[C---:B----4-:R-:W-:Y:S08]  /*5380*/  HMMA.16816.F32.BF16 R52, R40.reuse, R32, R52 ;  /* 0x000000202834723c */ /* 0x050ff00000041834 */
[----:B------:R-:W-:Y:S01]  /*5390*/  HMMA.16816.F32.BF16 R64, R40, R34, R64 ;  /* 0x000000222840723c */ /* 0x000fe20000041840 */
[----:B------:R-:W-:Y:S04]  /*53a0*/  LDSM.16.M88.4 R40, [R78+0x6000] ;  /* 0x006000004e28783b */ /* 0x000fe80000000200 */
[----:B------:R-:W4:Y:S03]  /*53b0*/  LDSM.16.M88.4 R32, [R0+0xe000] ;  /* 0x00e000000020783b */ /* 0x000f260000000200 */
[C---:B-----5:R-:W-:Y:S08]  /*53c0*/  HMMA.16816.F32.BF16 R24, R44.reuse, R36, R24 ;  /* 0x000000242c18723c */ /* 0x060ff00000041818 */
[----:B------:R-:W-:Y:S08]  /*53d0*/  HMMA.16816.F32.BF16 R20, R44, R38, R20 ;  /* 0x000000262c14723c */ /* 0x000ff00000041814 */
[----:B-1----:R-:W-:Y:S08]  /*53e0*/  HMMA.16816.F32.BF16 R16, R68, R8, R16 ;  /* 0x000000084410723c */ /* 0x002ff00000041810 */
[----:B---3--:R-:W-:Y:S08]  /*53f0*/  HMMA.16816.F32.BF16 R24, R72, R28, R24 ;  /* 0x0000001c4818723c */ /* 0x008ff00000041818 */
[C---:B------:R-:W-:Y:S01]  /*5400*/  HMMA.16816.F32.BF16 R12, R68.reuse, R10, R12 ;  /* 0x0000000a440c723c */ /* 0x040fe2000004180c */
[----:B------:R-:W1:Y:S07]  /*5410*/  LDSM.16.M88.4 R8, [R3+0xe800] ;  /* 0x00e800000308783b */ /* 0x000e6e0000000200 */
[C---:B--2---:R-:W-:Y:S08]  /*5420*/  HMMA.16816.F32.BF16 R60, R68.reuse, R4, R60 ;  /* 0x00000004443c723c */ /* 0x044ff0000004183c */
[----:B------:R-:W-:Y:S01]  /*5430*/  HMMA.16816.F32.BF16 R56, R68, R6, R56 ;  /* 0x000000064438723c */ /* 0x000fe20000041838 */
[----:B------:R-:W2:Y:S07]  /*5440*/  LDSM.16.M88.4 R4, [R77+0xf000] ;  /* 0x00f000004d04783b */ /* 0x000eae0000000200 */
[----:B------:R-:W-:Y:S08]  /*5450*/  HMMA.16816.F32.BF16 R20, R72, R30, R20 ;  /* 0x0000001e4814723c */ /* 0x000ff00000041814 */
[----:B----4-:R-:W-:Y:S08]  /*5460*/  HMMA.16816.F32.BF16 R24, R40, R32, R24 ;  /* 0x000000202818723c */ /* 0x010ff00000041818 */
[----:B------:R-:W-:Y:S01]  /*5470*/  HMMA.16816.F32.BF16 R28, R44, R48, R16 ;  /* 0x000000302c1c723c */ /* 0x000fe20000041810 */
[----:B------:R-:W3:Y:S07]  /*5480*/  LDSM.16.M88.4 R16, [R0+0xe800] ;  /* 0x00e800000010783b */ /* 0x000eee0000000200 */
[----:B------:R-:W-:Y:S01]  /*5490*/  HMMA.16816.F32.BF16 R20, R40, R34, R20 ;  /* 0x000000222814723c */ /* 0x000fe20000041814 */
[----:B------:R-:W4:Y:S02]  /*54a0*/  LDSM.16.M88.4 R32, [R77+0xf800] ;  /* 0x00f800004d20783b */ /* 0x000f240000000200 */
[----:B------:R-:W-:Y:S01]  /*54b0*/  FMUL.FTZ R24, R24, UR6 ;  /* 0x0000000618187c20 */ /* 0x000fe20008410000 */
[----:B------:R-:W-:Y:S01]  /*54c0*/  FMUL.FTZ R38, R25, UR6 ;  /* 0x0000000619267c20 */ /* 0x000fe20008410000 */
[----:B------:R-:W-:Y:S01]  /*54d0*/  FMUL.FTZ R37, R26, UR6 ;  /* 0x000000061a257c20 */ /* 0x000fe20008410000 */
[----:B------:R-:W-:Y:S01]  /*54e0*/  FMUL.FTZ R39, R27, UR6 ;  /* 0x000000061b277c20 */ /* 0x000fe20008410000 */
[----:B------:R5:W2:Y:S01]  /*54f0*/  MUFU.TANH R36, R24 ;  /* 0x0000001800247308 */ /* 0x000aa20000002400 */
[----:B------:R-:W-:Y:S07]  /*5500*/  HMMA.16816.F32.BF16 R12, R44, R50, R12 ;  /* 0x000000322c0c723c */ /* 0x000fee000004180c */
[----:B------:R-:W3:Y:S01]  /*5510*/  MUFU.TANH R38, R38 ;  /* 0x0000002600267308 */ /* 0x000ee20000002400 */
[----:B-1----:R-:W-:Y:S03]  /*5520*/  HMMA.16816.F32.BF16 R28, R72, R8, R28 ;  /* 0x00000008481c723c */ /* 0x002fe6000004181c */
[----:B------:R-:W-:Y:S01]  /*5530*/  FMUL.FTZ R48, R21, UR6 ;  /* 0x0000000615307c20 */ /* 0x000fe20008410000 */
[----:B------:R-:W-:Y:S01]  /*5540*/  FMUL.FTZ R21, R22, UR6 ;  /* 0x0000000616157c20 */ /* 0x000fe20008410000 */
[----:B------:R-:W-:Y:S01]  /*5550*/  FMUL.FTZ R22, R23, UR6 ;  /* 0x0000000617167c20 */ /* 0x000fe20008410000 */
[----:B------:R-:W-:Y:S01]  /*5560*/  FMUL.FTZ R20, R20, UR6 ;  /* 0x0000000614147c20 */ /* 0x000fe20008410000 */
[----:B------:R-:W1:Y:S01]  /*5570*/  MUFU.TANH R37, R37 ;  /* 0x0000002500257308 */ /* 0x000e620000002400 */
[----:B--2---:R-:W-:Y:S01]  /*5580*/  HMMA.16816.F32.BF16 R60, R44, R4, R60 ;  /* 0x000000042c3c723c */ /* 0x004fe2000004183c */
[----:B-----5:R-:W2:Y:S06]  /*5590*/  LDSM.16.M88.4 R24, [R3+0xf000] ;  /* 0x00f000000318783b */ /* 0x020eac0000000200 */
[----:B------:R-:W1:Y:S01]  /*55a0*/  MUFU.TANH R39, R39 ;  /* 0x0000002700277308 */ /* 0x000e620000002400 */
[----:B------:R-:W-:Y:S01]  /*55b0*/  HMMA.16816.F32.BF16 R12, R72, R10, R12 ;  /* 0x0000000a480c723c */ /* 0x000fe2000004180c */
[----:B------:R-:W-:Y:S06]  /*55c0*/  LDSM.16.M88.4 R8, [R0+0xf000] ;  /* 0x00f000000008783b */ /* 0x000fec0000000200 */
[----:B------:R-:W1:Y:S01]  /*55d0*/  MUFU.TANH R20, R20 ;  /* 0x0000001400147308 */ /* 0x000e620000002400 */
[----:B------:R-:W-:Y:S01]  /*55e0*/  HMMA.16816.F32.BF16 R56, R44, R6, R56 ;  /* 0x000000062c38723c */ /* 0x000fe20000041838 */
[----:B------:R5:W1:Y:S06]  /*55f0*/  LDSM.16.M88.4 R4, [R3+0xf800] ;  /* 0x00f800000304783b */ /* 0x000a6c0000000200 */
[----:B------:R-:W1:Y:S01]  /*5600*/  MUFU.TANH R48, R48 ;  /* 0x0000003000307308 */ /* 0x000e620000002400 */
[C---:B------:R-:W-:Y:S07]  /*5610*/  HMMA.16816.F32.BF16 R52, R68.reuse, R80, R52 ;  /* 0x000000504434723c */ /* 0x040fee0000041834 */
[----:B------:R-:W1:Y:S01]  /*5620*/  MUFU.TANH R21, R21 ;  /* 0x0000001500157308 */ /* 0x000e620000002400 */
[----:B------:R-:W-:Y:S07]  /*5630*/  HMMA.16816.F32.BF16 R64, R68, R82, R64 ;  /* 0x000000524440723c */ /* 0x000fee0000041840 */
[----:B------:R-:W1:Y:S01]  /*5640*/  MUFU.TANH R22, R22 ;  /* 0x0000001600167308 */ /* 0x000e620000002400 */
[C---:B---3--:R-:W-:Y:S08]  /*5650*/  HMMA.16816.F32.BF16 R28, R40.reuse, R16, R28 ;  /* 0x00000010281c723c */ /* 0x048ff0000004181c */
[----:B------:R-:W-:Y:S01]  /*5660*/  HMMA.16816.F32.BF16 R12, R40, R18, R12 ;  /* 0x00000012280c723c */ /* 0x000fe2000004180c */
[----:B------:R3:W1:Y:S01]  /*5670*/  LDSM.16.M88.4 R16, [R0+0xf800] ;  /* 0x00f800000010783b */ /* 0x0006620000000200 */
[----:B------:R-:W-:-:S06]  /*5680*/  DEPBAR.LE SB0, 0x0 ;  /* 0x000080000000791a */ /* 0x000fcc0000000000 */
[----:B----4-:R-:W-:Y:S03]  /*5690*/  HMMA.16816.F32.BF16 R52, R44, R32, R52 ;  /* 0x000000202c34723c */ /* 0x010fe60000041834 */
[----:B------:R-:W-:Y:S01]  /*56a0*/  FMUL.FTZ R23, R28, UR6 ;  /* 0x000000061c177c20 */ /* 0x000fe20008410000 */
[----:B------:R-:W-:-:S04]  /*56b0*/  FMUL.FTZ R28, R29, UR6 ;  /* 0x000000061d1c7c20 */ /* 0x000fc80008410000 */
[----:B------:R-:W-:Y:S01]  /*56c0*/  HMMA.16816.F32.BF16 R64, R44, R34, R64 ;  /* 0x000000222c40723c */ /* 0x000fe20000041840 */
[----:B------:R-:W4:Y:S02]  /*56d0*/  MUFU.TANH R23, R23 ;  /* 0x0000001700177308 */ /* 0x000f240000002400 */
[----:B------:R-:W-:-:S05]  /*56e0*/  FMUL.FTZ R12, R12, UR6 ;  /* 0x000000060c0c7c20 */ /* 0x000fca0008410000 */
[----:B--2---:R-:W-:Y:S01]  /*56f0*/  HMMA.16816.F32.BF16 R60, R72, R24, R60 ;  /* 0x00000018483c723c */ /* 0x004fe2000004183c */
[----:B------:R-:W-:Y:S01]  /*5700*/  FMUL.FTZ R24, R30, UR6 ;  /* 0x000000061e187c20 */ /* 0x000fe20008410000 */
[----:B-----5:R2:W2:Y:S01]  /*5710*/  MUFU.TANH R3, R12 ;  /* 0x0000000c00037308 */ /* 0x0204a20000002400 */
[----:B------:R-:W-:Y:S01]  /*5720*/  FMUL.FTZ R25, R31, UR6 ;  /* 0x000000061f197c20 */ /* 0x000fe20008410000 */
[----:B---3--:R-:W-:-:S04]  /*5730*/  LOP3.LUT R0, R216, 0x1f0, RZ, 0xc0, !PT ;  /* 0x000001f0d8007812 */ /* 0x008fc800078ec0ff */
[C---:B------:R-:W-:Y:S02]  /*5740*/  HMMA.16816.F32.BF16 R56, R72.reuse, R26, R56 ;  /* 0x0000001a4838723c */ /* 0x040fe40000041838 */
[----:B------:R-:W3:Y:S06]  /*5750*/  MUFU.TANH R28, R28 ;  /* 0x0000001c001c7308 */ /* 0x000eec0000002400 */
[----:B-1----:R-:W-:Y:S01]  /*5760*/  HMMA.16816.F32.BF16 R52, R72, R4, R52 ;  /* 0x000000044834723c */ /* 0x002fe20000041834 */
[----:B------:R-:W-:Y:S01]  /*5770*/  FMUL.FTZ R4, R15, UR6 ;  /* 0x000000060f047c20 */ /* 0x000fe20008410000 */
[----:B------:R-:W-:Y:S01]  /*5780*/  SHF.R.U32.HI R5, RZ, 0x2, R213 ;  /* 0x00000002ff057819 */ /* 0x000fe200000116d5 */
[----:B------:R-:W1:Y:S03]  /*5790*/  MUFU.TANH R24, R24 ;  /* 0x0000001800187308 */ /* 0x000e660000002400 */
[----:B------:R-:W-:-:S02]  /*57a0*/  LOP3.LUT R5, R5, 0x7, RZ, 0xc0, !PT ;  /* 0x0000000705057812 */ /* 0x000fc400078ec0ff */
[----:B------:R-:W-:Y:S01]  /*57b0*/  HMMA.16816.F32.BF16 R64, R72, R6, R64 ;  /* 0x000000064840723c */ /* 0x000fe20000041840 */
[----:B------:R-:W-:Y:S02]  /*57c0*/  MOV R7, UR22 ;  /* 0x0000001600077c02 */ /* 0x000fe40008000f00 */
[----:B------:R-:W1:Y:S01]  /*57d0*/  MUFU.TANH R25, R25 ;  /* 0x0000001900197308 */ /* 0x000e620000002400 */
[----:B------:R-:W-:Y:S02]  /*57e0*/  IADD3 R0, PT, PT, R5, UR23, R0 ;  /* 0x0000001705007c10 */ /* 0x000fe4000fffe000 */
[----:B------:R-:W-:Y:S02]  /*57f0*/  MOV R5, UR26 ;  /* 0x0000001a00057c02 */ /* 0x000fe40008000f00 */
[----:B------:R-:W-:Y:S01]  /*5800*/  HMMA.16816.F32.BF16 R60, R40, R8, R60 ;  /* 0x00000008283c723c */ /* 0x000fe2000004183c */
[----:B------:R-:W-:Y:S01]  /*5810*/  FMUL.FTZ R9, R13, UR6 ;  /* 0x000000060d097c20 */ /* 0x000fe20008410000 */
[----:B------:R-:W-:Y:S01]  /*5820*/  FMUL.FTZ R8, R14, UR6 ;  /* 0x000000060e087c20 */ /* 0x000fe20008410000 */
[----:B------:R-:W1:Y:S01]  /*5830*/  MUFU.TANH R4, R4 ;  /* 0x0000000400047308 */ /* 0x000e620000002400 */
[----:B------:R-:W-:-:S02]  /*5840*/  IADD3 R228, PT, PT, R0, 0x1, R7 ;  /* 0x0000000100e47810 */ /* 0x000fc40007ffe007 */
[----:B------:R-:W-:Y:S02]  /*5850*/  IADD3 R227, PT, PT, R0, UR26, -R227 ;  /* 0x0000001a00e37c10 */ /* 0x000fe4000fffe8e3 */
[C---:B------:R-:W-:Y:S01]  /*5860*/  HMMA.16816.F32.BF16 R56, R40.reuse, R10, R56 ;  /* 0x0000000a2838723c */ /* 0x040fe20000041838 */
[C---:B------:R-:W-:Y:S02]  /*5870*/  VIADDMNMX R226, R228.reuse, 0x8, R5, PT ;  /* 0x00000008e4e27846 */ /* 0x040fe40003800105 */
[----:B------:R-:W1:Y:S01]  /*5880*/  MUFU.TANH R9, R9 ;  /* 0x0000000900097308 */ /* 0x000e620000002400 */
[----:B------:R-:W-:Y:S02]  /*5890*/  VIMNMX R229, PT, PT, RZ, R227, !PT ;  /* 0x000000e3ffe57248 */ /* 0x000fe40007fe0100 */
[----:B------:R-:W-:Y:S02]  /*58a0*/  VIMNMX R228, PT, PT, R228, UR26, PT ;  /* 0x0000001ae4e47c48 */ /* 0x000fe4000bfe0100 */
[----:B------:R-:W-:Y:S01]  /*58b0*/  HMMA.16816.F32.BF16 R52, R40, R16, R52 ;  /* 0x000000102834723c */ /* 0x000fe20000041834 */
[----:B------:R-:W-:-:S02]  /*58c0*/  VIADDMNMX R227, R227, 0x8, RZ, !PT ;  /* 0x00000008e3e37846 */ /* 0x000fc400078001ff */
[----:B------:R-:W-:Y:S01]  /*58d0*/  FMUL.FTZ R11, R60, UR6 ;  /* 0x000000063c0b7c20 */ /* 0x000fe20008410000 */
[----:B------:R-:W-:Y:S01]  /*58e0*/  FMUL.FTZ R13, R61, UR6 ;  /* 0x000000063d0d7c20 */ /* 0x000fe20008410000 */
[----:B------:R-:W-:Y:S01]  /*58f0*/  FMUL.FTZ R10, R62, UR6 ;  /* 0x000000063e0a7c20 */ /* 0x000fe20008410000 */
[----:B--2---:R-:W-:Y:S01]  /*5900*/  FMUL.FTZ R12, R63, UR6 ;  /* 0x000000063f0c7c20 */ /* 0x004fe20008410000 */
[----:B------:R-:W2:Y:S01]  /*5910*/  MUFU.TANH R8, R8 ;  /* 0x0000000800087308 */ /* 0x000ea20000002400 */
        /* <DEDUP_REMOVED lines=42> */
.L_x_2681:
[----:B------:R-:W2:Y:S01]  /*5bc0*/  LDC R5, c[0x0][0x4f0] ;  /* 0x00013c00ff057b82 */ /* 0x000ea20000000800 */
[----:B------:R-:W-:Y:S01]  /*5bd0*/  UIADD3 UR6, UPT, UPT, UR28, -0x40, URZ ;  /* 0xffffffc01c067890 */ /* 0x000fe2000fffe0ff */
[----:B------:R-:W-:-:S05]  /*5be0*/  IMAD.U32 R27, RZ, RZ, UR28 ;  /* 0x0000001cff1b7e24 */ /* 0x000fca000f8e00ff */
[----:B------:R-:W-:Y:S02]  /*5bf0*/  MOV R17, UR6 ;  /* 0x0000000600117c02 */ /* 0x000fe40008000f00 */
[----:B------:R-:W-:Y:S02]  /*5c00*/  IABS R27, R27 ;  /* 0x0000001b001b7213 */ /* 0x000fe40000000000 */
        /* <DEDUP_REMOVED lines=56> */
.L_x_2682:
        /* <DEDUP_REMOVED lines=98> */
.L_x_2680:
[----:B------:R-:W-:Y:S01]  /*65b0*/  IMAD.SHL.U32 R0, R213, 0x2, RZ ;  /* 0x00000002d5007824 */ /* 0x000fe200078e00ff */
[----:B------:R-:W3:Y:S01]  /*65c0*/  LDCU UR6, c[0x0][0x45c] ;  /* 0x00008b80ff0677ac */ /* 0x000ee20008000800 */
[----:B------:R-:W-:-:S03]  /*65d0*/  LOP3.LUT R165, R177, 0x200, R182, 0xf8, !PT ;  /* 0x00000200b1a57812 */ /* 0x000fc600078ef8b6 */
[----:B------:R-:W-:Y:S01]  /*65e0*/  LOP3.LUT R0, R0, 0x6, RZ, 0xc0, !PT ;  /* 0x0000000600007812 */ /* 0x000fe200078ec0ff */
[----:B------:R-:W-:Y:S01]  /*65f0*/  UISETP.GT.AND UP0, UPT, UR4, UR18, UPT ;  /* 0x000000120400728c */ /* 0x000fe2000bf04270 */
[----:B------:R-:W-:Y:S02]  /*6600*/  LEA R214, R165, UR5, 0x1 ;  /* 0x00000005a5d67c11 */ /* 0x000fe4000f8e08ff */
[----:B--2---:R-:W-:-:S03]  /*6610*/  LOP3.LUT R51, R0, UR28, RZ, 0xfc, !PT ;  /* 0x0000001c00337c12 */ /* 0x004fc6000f8efcff */
[--C-:B------:R-:W-:Y:S01]  /*6620*/  IMAD.IADD R206, R76, 0x1, R214.reuse ;  /* 0x000000014cce7824 */ /* 0x100fe200078e02d6 */
[CC--:B------:R-:W-:Y:S01]  /*6630*/  ISETP.GE.AND P3, PT, R51.reuse, R229.reuse, PT ;  /* 0x000000e53300720c */ /* 0x0c0fe20003f66270 */
[C---:B------:R-:W-:Y:S01]  /*6640*/  VIADD R5, R51.reuse, 0x1 ;  /* 0x0000000133057836 */ /* 0x040fe20000000000 */
[CC--:B------:R-:W-:Y:S01]  /*6650*/  ISETP.GE.AND P6, PT, R51.reuse, R228.reuse, PT ;  /* 0x000000e43300720c */ /* 0x0c0fe20003fc6270 */
[C---:B------:R-:W-:Y:S01]  /*6660*/  VIADD R50, R51.reuse, 0x8 ;  /* 0x0000000833327836 */ /* 0x040fe20000000000 */
[----:B------:R-:W-:Y:S01]  /*6670*/  FSEL R33, R36, -INF , P3 ;  /* 0xff80000024217808 */ /* 0x000fe20001800000 */
[----:B------:R-:W-:Y:S01]  /*6680*/  VIADD R49, R51, 0x9 ;  /* 0x0000000933317836 */ /* 0x000fe20000000000 */
[-C--:B------:R-:W-:Y:S01]  /*6690*/  ISETP.GE.AND P0, PT, R5, R229.reuse, PT ;  /* 0x000000e50500720c */ /* 0x080fe20003f06270 */
[----:B------:R-:W-:Y:S01]  /*66a0*/  VIADD R46, R51, 0x10 ;  /* 0x00000010332e7836 */ /* 0x000fe20000000000 */
[-C--:B------:R-:W-:Y:S01]  /*66b0*/  ISETP.GE.AND P4, PT, R5, R228.reuse, PT ;  /* 0x000000e40500720c */ /* 0x080fe20003f86270 */
[C---:B------:R-:W-:Y:S01]  /*66c0*/  VIADD R43, R51.reuse, 0x11 ;  /* 0x00000011332b7836 */ /* 0x040fe20000000000 */
[----:B------:R-:W-:Y:S01]  /*66d0*/  FSEL R31, R38, -INF , P0 ;  /* 0xff800000261f7808 */ /* 0x000fe20000000000 */
[C---:B------:R-:W-:Y:S01]  /*66e0*/  VIADD R42, R51.reuse, 0x18 ;  /* 0x00000018332a7836 */ /* 0x040fe20000000000 */
[-C--:B------:R-:W-:Y:S01]  /*66f0*/  ISETP.GE.AND P0, PT, R50, R229.reuse, PT ;  /* 0x000000e53200720c */ /* 0x080fe20003f06270 */
[----:B------:R-:W-:Y:S01]  /*6700*/  VIADD R41, R51, 0x19 ;  /* 0x0000001933297836 */ /* 0x000fe20000000000 */
[----:B------:R-:W-:Y:S01]  /*6710*/  FSEL R31, R31, -INF , !P4 ;  /* 0xff8000001f1f7808 */ /* 0x000fe20006000000 */
[----:B------:R-:W-:Y:S01]  /*6720*/  VIADD R40, R51, 0x20 ;  /* 0x0000002033287836 */ /* 0x000fe20000000000 */
[-C--:B------:R-:W-:Y:S01]  /*6730*/  ISETP.GE.AND P4, PT, R49, R229.reuse, PT ;  /* 0x000000e53100720c */ /* 0x080fe20003f86270 */
[C---:B------:R-:W-:Y:S01]  /*6740*/  VIADD R36, R51.reuse, 0x21 ;  /* 0x0000002133247836 */ /* 0x040fe20000000000 */
[----:B------:R-:W-:Y:S01]  /*6750*/  FSEL R29, R20, -INF , P0 ;  /* 0xff800000141d7808 */ /* 0x000fe20000000000 */
[----:B------:R-:W-:Y:S01]  /*6760*/  VIADD R20, R51, 0x28 ;  /* 0x0000002833147836 */ /* 0x000fe20000000000 */
        /* <DEDUP_REMOVED lines=8> */
[-C--:B------:R-:W-:Y:S01]  /*67f0*/  ISETP.GE.AND P0, PT, R43, R229.reuse, PT ;  /* 0x000000e52b00720c */ /* 0x080fe20003f06270 */
[----:B------:R-:W-:Y:S01]  /*6800*/  LDSM.16.MT88.4 R148, [R206+0x10000] ;  /* 0x01000000ce94783b */ /* 0x000fe20000004200 */
[----:B------:R-:W-:Y:S01]  /*6810*/  FSEL R19, R23, -INF , P4 ;  /* 0xff80000017137808 */ /* 0x000fe20002000000 */
[----:B------:R-:W-:Y:S01]  /*6820*/  IMAD.IADD R200, R76, 0x1, R201 ;  /* 0x000000014cc87824 */ /* 0x000fe200078e02c9 */
[----:B------:R-:W-:Y:S01]  /*6830*/  ISETP.GE.AND P4, PT, R43, R228, PT ;  /* 0x000000e42b00720c */ /* 0x000fe20003f86270 */
[----:B------:R-:W-:Y:S01]  /*6840*/  LDSM.16.MT88.4 R112, [R206+0x16000] ;  /* 0x01600000ce70783b */ /* 0x000fe20000004200 */
[----:B------:R-:W-:Y:S01]  /*6850*/  FSEL R7, R28, -INF , P0 ;  /* 0xff8000001c077808 */ /* 0x000fe20000000000 */
[----:B------:R-:W-:Y:S01]  /*6860*/  VIADD R28, R51, 0x31 ;  /* 0x00000031331c7836 */ /* 0x000fe20000000000 */
[----:B------:R-:W-:Y:S01]  /*6870*/  ISETP.GE.AND P0, PT, R42, R229, PT ;  /* 0x000000e52a00720c */ /* 0x000fe20003f06270 */
[----:B------:R-:W-:Y:S01]  /*6880*/  LDSM.16.MT88.4 R156, [R214+0x10000] ;  /* 0x01000000d69c783b */ /* 0x000fe20000004200 */
[----:B------:R-:W-:-:S02]  /*6890*/  FSEL R7, R7, -INF , !P4 ;  /* 0xff80000007077808 */ /* 0x000fc40006000000 */
[----:B------:R-:W-:Y:S01]  /*68a0*/  FSEL R33, R33, -INF , !P6 ;  /* 0xff80000021217808 */ /* 0x000fe20007000000 */
[----:B------:R-:W-:Y:S01]  /*68b0*/  LDSM.16.MT88.4 R140, [R201+0x10000] ;  /* 0x01000000c98c783b */ /* 0x000fe20000004200 */
[----:B------:R-:W-:Y:S02]  /*68c0*/  ISETP.GE.AND P4, PT, R41, R229, PT ;  /* 0x000000e52900720c */ /* 0x000fe40003f86270 */
[----:B------:R-:W-:Y:S01]  /*68d0*/  ISETP.GE.AND P6, PT, R50, R228, PT ;  /* 0x000000e43200720c */ /* 0x000fe20003fc6270 */
[----:B------:R-:W-:Y:S01]  /*68e0*/  LDSM.16.MT88.4 R132, [R200+0x10000] ;  /* 0x01000000c884783b */ /* 0x000fe20000004200 */
[C---:B------:R-:W-:Y:S02]  /*68f0*/  ISETP.GE.AND P1, PT, R5.reuse, R227, PT ;  /* 0x000000e30500720c */ /* 0x040fe40003f26270 */
[----:B------:R-:W-:Y:S01]  /*6900*/  ISETP.GE.AND P5, PT, R5, R226, PT ;  /* 0x000000e20500720c */ /* 0x000fe20003fa6270 */
[----:B------:R-:W-:Y:S01]  /*6910*/  LDSM.16.MT88.4 R56, [R201+0x12000] ;  /* 0x01200000c938783b */ /* 0x000fe20000004200 */
[----:B------:R-:W-:Y:S01]  /*6920*/  FSEL R5, R3, -INF , P0 ;  /* 0xff80000003057808 */ /* 0x000fe20000000000 */
[----:B------:R-:W-:Y:S01]  /*6930*/  VIADD R3, R51, 0x30 ;  /* 0x0000003033037836 */ /* 0x000fe20000000000 */
[----:B------:R-:W-:Y:S01]  /*6940*/  ISETP.GE.AND P0, PT, R41, R228, PT ;  /* 0x000000e42900720c */ /* 0x000fe20003f06270 */
[----:B------:R-:W-:Y:S01]  /*6950*/  LDSM.16.MT88.4 R64, [R200+0x12000] ;  /* 0x01200000c840783b */ /* 0x000fe20000004200 */
[----:B-1----:R-:W-:-:S02]  /*6960*/  FSEL R9, R9, -INF , P4 ;  /* 0xff80000009097808 */ /* 0x002fc40002000000 */
        /* <DEDUP_REMOVED lines=18> */
[----:B------:R-:W-:Y:S01]  /*6a90*/  ISETP.GE.AND P0, PT, R20, R229, PT ;  /* 0x000000e51400720c */ /* 0x000fe20003f06270 */
[----:B------:R-:W-:Y:S01]  /*6aa0*/  LDSM.16.MT88.4 R168, [R214+0x10800] ;  /* 0x01080000d6a8783b */ /* 0x000fe20000004200 */
[----:B------:R-:W-:Y:S02]  /*6ab0*/  FSEL R203, R13, -INF , !P4 ;  /* 0xff8000000dcb7808 */ /* 0x000fe40006000000 */
[----:B------:R-:W-:Y:S02]  /*6ac0*/  ISETP.GE.AND P2, PT, R51, R227, PT ;  /* 0x000000e33300720c */ /* 0x000fe40003f46270 */
[----:B------:R-:W-:Y:S02]  /*6ad0*/  ISETP.GE.AND P4, PT, R38, R229, PT ;  /* 0x000000e52600720c */ /* 0x000fe40003f86270 */
[----:B------:R-:W-:Y:S02]  /*6ae0*/  FSEL R247, R11, -INF , !P6 ;  /* 0xff8000000bf77808 */ /* 0x000fe40007000000 */
[----:B------:R-:W-:-:S02]  /*6af0*/  ISETP.GE.AND P6, PT, R20, R228, PT ;  /* 0x000000e41400720c */ /* 0x000fc40003fc6270 */
[----:B------:R-:W-:Y:S02]  /*6b00*/  FSEL R15, R15, -INF , P0 ;  /* 0xff8000000f0f7808 */ /* 0x000fe40000000000 */
[----:B------:R-:W-:Y:S02]  /*6b10*/  ISETP.GE.AND P0, PT, R38, R228, PT ;  /* 0x000000e42600720c */ /* 0x000fe40003f06270 */
[----:B------:R-:W-:Y:S02]  /*6b20*/  FSEL R26, R26, -INF , P4 ;  /* 0xff8000001a1a7808 */ /* 0x000fe40002000000 */
[----:B------:R-:W-:Y:S02]  /*6b30*/  FSEL R37, R37, -INF , P2 ;  /* 0xff80000025257808 */ /* 0x000fe40001000000 */
[----:B------:R-:W-:Y:S02]  /*6b40*/  ISETP.GE.AND P2, PT, R49, R227, PT ;  /* 0x000000e33100720c */ /* 0x000fe40003f46270 */
[----:B------:R-:W-:-:S02]  /*6b50*/  FSEL R245, R15, -INF , !P6 ;  /* 0xff8000000ff57808 */ /* 0x000fc40007000000 */
[-C--:B------:R-:W-:Y:S02]  /*6b60*/  ISETP.GE.AND P6, PT, R3, R229.reuse, PT ;  /* 0x000000e50300720c */ /* 0x080fe40003fc6270 */
[----:B------:R-:W-:Y:S01]  /*6b70*/  FSEL R205, R26, -INF , !P0 ;  /* 0xff8000001acd7808 */ /* 0x000fe20004000000 */
[----:B------:R-:W-:Y:S01]  /*6b80*/  VIADD R26, R51, 0x39 ;  /* 0x00000039331a7836 */ /* 0x000fe20000000000 */
[----:B------:R-:W-:Y:S02]  /*6b90*/  ISETP.GE.AND P0, PT, R28, R229, PT ;  /* 0x000000e51c00720c */ /* 0x000fe40003f06270 */
[----:B------:R-:W-:Y:S02]  /*6ba0*/  FSEL R22, R22, -INF , P2 ;  /* 0xff80000016167808 */ /* 0x000fe40001000000 */
[----:B------:R-:W-:Y:S02]  /*6bb0*/  ISETP.GE.AND P2, PT, R42, R227, PT ;  /* 0x000000e32a00720c */ /* 0x000fe40003f46270 */
[----:B------:R-:W-:-:S02]  /*6bc0*/  FSEL R30, R30, -INF , P6 ;  /* 0xff8000001e1e7808 */ /* 0x000fc40003000000 */
[-C--:B------:R-:W-:Y:S02]  /*6bd0*/  ISETP.GE.AND P6, PT, R28, R228.reuse, PT ;  /* 0x000000e41c00720c */ /* 0x080fe40003fc6270 */
[----:B------:R-:W-:Y:S02]  /*6be0*/  FSEL R35, R35, -INF , P0 ;  /* 0xff80000023237808 */ /* 0x000fe40000000000 */
[----:B------:R-:W-:Y:S02]  /*6bf0*/  ISETP.GE.AND P4, PT, R3, R228, PT ;  /* 0x000000e40300720c */ /* 0x000fe40003f86270 */
[----:B------:R-:W-:Y:S02]  /*6c00*/  ISETP.GE.AND P0, PT, R45, R229, PT ;  /* 0x000000e52d00720c */ /* 0x000fe40003f06270 */
[----:B------:R-:W-:Y:S02]  /*6c10*/  FSEL R11, R8, -INF , P2 ;  /* 0xff800000080b7808 */ /* 0x000fe40001000000 */
[----:B------:R-:W-:-:S02]  /*6c20*/  FMNMX3.FTZ R8, R33, R31, R29, !PT ;  /* 0x0000001f21087276 */ /* 0x000fc4000781001d */
[----:B------:R-:W-:Y:S02]  /*6c30*/  FSEL R235, R35, -INF , !P6 ;  /* 0xff80000023eb7808 */ /* 0x000fe40007000000 */
[----:B------:R-:W-:Y:S02]  /*6c40*/  FSEL R239, R30, -INF , !P4 ;  /* 0xff8000001eef7808 */ /* 0x000fe40006000000 */
[----:B------:R-:W-:Y:S02]  /*6c50*/  ISETP.GE.AND P6, PT, R45, R228, PT ;  /* 0x000000e42d00720c */ /* 0x000fe40003fc6270 */
[----:B------:R-:W-:Y:S02]  /*6c60*/  FSEL R44, R44, -INF , P0 ;  /* 0xff8000002c2c7808 */ /* 0x000fe40000000000 */
[----:B------:R-:W-:Y:S02]  /*6c70*/  ISETP.GE.AND P4, PT, R26, R229, PT ;  /* 0x000000e51a00720c */ /* 0x000fe40003f86270 */
[----:B------:R-:W-:-:S02]  /*6c80*/  FMNMX3.FTZ R8, R8, R27, R19, !PT ;  /* 0x0000001b08087276 */ /* 0x000fc40007810013 */
[----:B------:R-:W-:Y:S02]  /*6c90*/  FSEL R225, R44, -INF , !P6 ;  /* 0xff8000002ce17808 */ /* 0x000fe40007000000 */
[----:B------:R-:W-:Y:S02]  /*6ca0*/  ISETP.GE.AND P3, PT, R51, R226, PT ;  /* 0x000000e23300720c */ /* 0x000fe40003f66270 */
[----:B------:R-:W-:Y:S02]  /*6cb0*/  ISETP.GE.AND P0, PT, R50, R227, PT ;  /* 0x000000e33200720c */ /* 0x000fe40003f06270 */
[----:B------:R-:W-:Y:S02]  /*6cc0*/  FSEL R47, R47, -INF , P4 ;  /* 0xff8000002f2f7808 */ /* 0x000fe40002000000 */
[----:B------:R-:W-:Y:S02]  /*6cd0*/  ISETP.GE.AND P6, PT, R26, R228, PT ;  /* 0x000000e41a00720c */ /* 0x000fe40003fc6270 */
[----:B------:R-:W-:-:S02]  /*6ce0*/  FSEL R35, R39, -INF , P1 ;  /* 0xff80000027237808 */ /* 0x000fc40000800000 */
[----:B------:R-:W-:Y:S02]  /*6cf0*/  FMNMX3.FTZ R8, R8, R7, R5, !PT ;  /* 0x0000000708087276 */ /* 0x000fe40007810005 */
[----:B------:R-:W-:Y:S02]  /*6d00*/  ISETP.GE.AND P1, PT, R46, R227, PT ;  /* 0x000000e32e00720c */ /* 0x000fe40003f26270 */
[----:B------:R-:W-:Y:S02]  /*6d10*/  ISETP.GE.AND P4, PT, R50, R226, PT ;  /* 0x000000e23200720c */ /* 0x000fe40003f86270 */
[----:B------:R-:W-:Y:S02]  /*6d20*/  FSEL R37, R37, -INF , !P3 ;  /* 0xff80000025257808 */ /* 0x000fe40005800000 */
[----:B------:R-:W-:Y:S02]  /*6d30*/  FSEL R223, R47, -INF , !P6 ;  /* 0xff8000002fdf7808 */ /* 0x000fe40007000000 */
[----:B------:R-:W-:-:S02]  /*6d40*/  FSEL R21, R21, -INF , P0 ;  /* 0xff80000015157808 */ /* 0x000fc40000000000 */
[----:B------:R-:W-:Y:S02]  /*6d50*/  FSEL R35, R35, -INF , !P5 ;  /* 0xff80000023237808 */ /* 0x000fe40006800000 */
[----:B------:R-:W-:Y:S02]  /*6d60*/  FMNMX3.FTZ R8, R8, R17, R247, !PT ;  /* 0x0000001108087276 */ /* 0x000fe400078100f7 */
[-C--:B------:R-:W-:Y:S02]  /*6d70*/  ISETP.GE.AND P3, PT, R49, R226.reuse, PT ;  /* 0x000000e23100720c */ /* 0x080fe40003f66270 */
[----:B------:R-:W-:Y:S01]  /*6d80*/  ISETP.GE.AND P6, PT, R46, R226, PT ;  /* 0x000000e22e00720c */ /* 0x000fe20003fc6270 */
[----:B------:R-:W-:Y:S01]  /*6d90*/  LDSM.16.MT88.4 R48, [R206+0x12000] ;  /* 0x01200000ce30783b */ /* 0x000fe20000004200 */
[----:B------:R-:W-:Y:S02]  /*6da0*/  ISETP.GE.AND P5, PT, R43, R227, PT ;  /* 0x000000e32b00720c */ /* 0x000fe40003fa6270 */
[----:B------:R-:W-:-:S02]  /*6db0*/  FSEL R15, R24, -INF , P1 ;  /* 0xff800000180f7808 */ /* 0x000fc40000800000 */
[----:B------:R-:W-:Y:S02]  /*6dc0*/  ISETP.GE.AND P1, PT, R41, R227, PT ;  /* 0x000000e32900720c */ /* 0x000fe40003f26270 */
[----:B------:R-:W-:Y:S02]  /*6dd0*/  FSEL R23, R21, -INF , !P4 ;  /* 0xff80000015177808 */ /* 0x000fe40006000000 */
[----:B------:R-:W-:Y:S02]  /*6de0*/  FMNMX3.FTZ R8, R8, R203, R245, !PT ;  /* 0x000000cb08087276 */ /* 0x000fe400078100f5 */
[----:B------:R-:W-:Y:S02]  /*6df0*/  ISETP.GE.AND P0, PT, R43, R226, PT ;  /* 0x000000e22b00720c */ /* 0x000fe40003f06270 */
[----:B------:R-:W-:Y:S02]  /*6e00*/  FSEL R21, R22, -INF , !P3 ;  /* 0xff80000016157808 */ /* 0x000fe40005800000 */
[----:B------:R-:W-:-:S02]  /*6e10*/  FSEL R13, R25, -INF , P5 ;  /* 0xff800000190d7808 */ /* 0x000fc40002800000 */
[----:B------:R-:W-:Y:S02]  /*6e20*/  FSEL R15, R15, -INF , !P6 ;  /* 0xff8000000f0f7808 */ /* 0x000fe40007000000 */
[----:B------:R-:W-:Y:S02]  /*6e30*/  ISETP.GE.AND P3, PT, R41, R226, PT ;  /* 0x000000e22900720c */ /* 0x000fe40003f66270 */
[----:B------:R-:W-:Y:S02]  /*6e40*/  ISETP.GE.AND P6, PT, R40, R227, PT ;  /* 0x000000e32800720c */ /* 0x000fe40003fc6270 */
[----:B------:R-:W-:Y:S02]  /*6e50*/  FSEL R4, R4, -INF , P1 ;  /* 0xff80000004047808 */ /* 0x000fe40000800000 */
[----:B------:R-:W-:Y:S02]  /*6e60*/  FMNMX3.FTZ R8, R8, R205, R239, !PT ;  /* 0x000000cd08087276 */ /* 0x000fe400078100ef */
[----:B------:R-:W-:-:S02]  /*6e70*/  FSEL R13, R13, -INF , !P0 ;  /* 0xff8000000d0d7808 */ /* 0x000fc40004000000 */
[-C--:B------:R-:W-:Y:S02]  /*6e80*/  ISETP.GE.AND P5, PT, R40, R226.reuse, PT ;  /* 0x000000e22800720c */ /* 0x080fe40003fa6270 */
[----:B------:R-:W-:Y:S02]  /*6e90*/  ISETP.GE.AND P0, PT, R36, R227, PT ;  /* 0x000000e32400720c */ /* 0x000fe40003f06270 */
[----:B------:R-:W-:Y:S02]  /*6ea0*/  FSEL R9, R4, -INF , !P3 ;  /* 0xff80000004097808 */ /* 0x000fe40005800000 */
[----:B------:R-:W-:Y:S02]  /*6eb0*/  FSEL R10, R10, -INF , P6 ;  /* 0xff8000000a0a7808 */ /* 0x000fe40003000000 */
[----:B------:R-:W-:Y:S02]  /*6ec0*/  ISETP.GE.AND P4, PT, R42, R226, PT ;  /* 0x000000e22a00720c */ /* 0x000fe40003f86270 */
[----:B------:R-:W-:Y:S01]  /*6ed0*/  FMNMX3.FTZ R4, R37, R35, R23, !PT ;  /* 0x0000002325047276 */ /* 0x000fe20007810017 */
[----:B------:R-:W-:Y:S01]  /*6ee0*/  LDSM.16.MT88.4 R40, [R214+0x12000] ;  /* 0x01200000d628783b */ /* 0x000fe20000004200 */
[----:B------:R-:W-:-:S02]  /*6ef0*/  FMNMX3.FTZ R8, R8, R235, R225, !PT ;  /* 0x000000eb08087276 */ /* 0x000fc400078100e1 */
[----:B------:R-:W-:Y:S02]  /*6f00*/  FSEL R12, R12, -INF , P0 ;  /* 0xff8000000c0c7808 */ /* 0x000fe40000000000 */
[----:B------:R-:W-:Y:S02]  /*6f10*/  FSEL R207, R10, -INF , !P5 ;  /* 0xff8000000acf7808 */ /* 0x000fe40006800000 */
[----:B------:R-:W-:Y:S02]  /*6f20*/  FSEL R11, R11, -INF , !P4 ;  /* 0xff8000000b0b7808 */ /* 0x000fe40006000000 */
[C---:B------:R-:W-:Y:S02]  /*6f30*/  ISETP.GE.AND P0, PT, R3.reuse, R227, PT ;  /* 0x000000e30300720c */ /* 0x040fe40003f06270 */
[----:B------:R-:W-:Y:S02]  /*6f40*/  ISETP.GE.AND P5, PT, R3, R226, PT ;  /* 0x000000e20300720c */ /* 0x000fe40003fa6270 */
[----:B------:R-:W-:-:S02]  /*6f50*/  FMNMX3.FTZ R4, R4, R21, R15, !PT ;  /* 0x0000001504047276 */ /* 0x000fc4000781000f */
[----:B------:R-:W-:Y:S02]  /*6f60*/  ISETP.GE.AND P4, PT, R20, R227, PT ;  /* 0x000000e31400720c */ /* 0x000fe40003f86270 */
[----:B------:R-:W-:Y:S02]  /*6f70*/  FMNMX.FTZ R3, R223, R8, !PT ;  /* 0x00000008df037209 */ /* 0x000fe40007810000 */
[-C--:B------:R-:W-:Y:S02]  /*6f80*/  ISETP.GE.AND P2, PT, R36, R226.reuse, PT ;  /* 0x000000e22400720c */ /* 0x080fe40003f46270 */
[----:B------:R-:W-:Y:S02]  /*6f90*/  ISETP.GE.AND P1, PT, R20, R226, PT ;  /* 0x000000e21400720c */ /* 0x000fe40003f26270 */
[----:B------:R-:W-:Y:S02]  /*6fa0*/  FSEL R14, R14, -INF , P4 ;  /* 0xff8000000e0e7808 */ /* 0x000fe40002000000 */
[----:B------:R-:W-:-:S02]  /*6fb0*/  FMNMX3.FTZ R8, R4, R13, R11, !PT ;  /* 0x0000000d04087276 */ /* 0x000fc4000781000b */
[-C--:B------:R-:W-:Y:S01]  /*6fc0*/  ISETP.GE.AND P3, PT, R38, R227.reuse, PT ;  /* 0x000000e32600720c */ /* 0x080fe20003f66270 */
[----:B------:R-:W1:Y:S01]  /*6fd0*/  SHFL.BFLY PT, R4, R3, 0x2, 0x1f ;  /* 0x0c401f0003047f89 */ /* 0x000e6200000e0000 */
[----:B------:R-:W-:Y:S02]  /*6fe0*/  FSEL R243, R12, -INF , !P2 ;  /* 0xff8000000cf37808 */ /* 0x000fe40005000000 */
[----:B------:R-:W-:Y:S02]  /*6ff0*/  FSEL R209, R14, -INF , !P1 ;  /* 0xff8000000ed17808 */ /* 0x000fe40004800000 */
[----:B------:R-:W-:Y:S02]  /*7000*/  ISETP.GE.AND P6, PT, R38, R226, PT ;  /* 0x000000e22600720c */ /* 0x000fe40003fc6270 */
[-C--:B------:R-:W-:Y:S02]  /*7010*/  ISETP.GE.AND P2, PT, R28, R227.reuse, PT ;  /* 0x000000e31c00720c */ /* 0x080fe40003f46270 */
[----:B------:R-:W-:-:S02]  /*7020*/  ISETP.GE.AND P1, PT, R45, R227, PT ;  /* 0x000000e32d00720c */ /* 0x000fc40003f26270 */
[----:B------:R-:W-:Y:S02]  /*7030*/  FSEL R6, R6, -INF , P3 ;  /* 0xff80000006067808 */ /* 0x000fe40001800000 */
[----:B------:R-:W-:Y:S02]  /*7040*/  FSEL R16, R16, -INF , P0 ;  /* 0xff80000010107808 */ /* 0x000fe40000000000 */
[----:B------:R-:W-:Y:S02]  /*7050*/  FMNMX3.FTZ R8, R8, R9, R207, !PT ;  /* 0x0000000908087276 */ /* 0x000fe400078100cf */
[-C--:B------:R-:W-:Y:S02]  /*7060*/  ISETP.GE.AND P4, PT, R28, R226.reuse, PT ;  /* 0x000000e21c00720c */ /* 0x080fe40003f86270 */
[----:B------:R-:W-:Y:S02]  /*7070*/  ISETP.GE.AND P3, PT, R45, R226, PT ;  /* 0x000000e22d00720c */ /* 0x000fe40003f66270 */
[----:B------:R-:W-:-:S02]  /*7080*/  ISETP.GE.AND P0, PT, R26, R227, PT ;  /* 0x000000e31a00720c */ /* 0x000fc40003f06270 */
[----:B------:R-:W-:Y:S02]  /*7090*/  FSEL R18, R18, -INF , P2 ;  /* 0xff80000012127808 */ /* 0x000fe40001000000 */
[----:B------:R-:W-:Y:S02]  /*70a0*/  FSEL R34, R34, -INF , P1 ;  /* 0xff80000022227808 */ /* 0x000fe40000800000 */
[----:B------:R-:W-:Y:S02]  /*70b0*/  FSEL R241, R6, -INF , !P6 ;  /* 0xff80000006f17808 */ /* 0x000fe40007000000 */
[----:B------:R-:W-:Y:S02]  /*70c0*/  FSEL R221, R16, -INF , !P5 ;  /* 0xff80000010dd7808 */ /* 0x000fe40006800000 */
[----:B------:R-:W-:Y:S02]  /*70d0*/  FMNMX3.FTZ R8, R8, R243, R209, !PT ;  /* 0x000000f308087276 */ /* 0x000fe400078100d1 */
[----:B------:R-:W-:-:S02]  /*70e0*/  ISETP.GE.AND P2, PT, R26, R226, PT ;  /* 0x000000e21a00720c */ /* 0x000fc40003f46270 */
[----:B------:R-:W-:Y:S02]  /*70f0*/  FSEL R32, R32, -INF , P0 ;  /* 0xff80000020207808 */ /* 0x000fe40000000000 */
[----:B------:R-:W-:Y:S02]  /*7100*/  FSEL R219, R18, -INF , !P4 ;  /* 0xff80000012db7808 */ /* 0x000fe40006000000 */
[----:B------:R-:W-:Y:S02]  /*7110*/  FSEL R217, R34, -INF , !P3 ;  /* 0xff80000022d97808 */ /* 0x000fe40005800000 */
[----:B------:R-:W-:Y:S02]  /*7120*/  FMNMX3.FTZ R8, R8, R241, R221, !PT ;  /* 0x000000f108087276 */ /* 0x000fe400078100dd */
[----:B------:R-:W-:Y:S02]  /*7130*/  FSEL R211, R32, -INF , !P2 ;  /* 0xff80000020d37808 */ /* 0x000fe40005000000 */
[----:B------:R-:W-:-:S02]  /*7140*/  FMNMX3.FTZ R6, R8, R219, R217, !PT ;  /* 0x000000db08067276 */ /* 0x000fc400078100d9 */
[----:B-1----:R-:W-:Y:S02]  /*7150*/  FMNMX.FTZ R25, R3, R4, !PT ;  /* 0x0000000403197209 */ /* 0x002fe40007810000 */
[----:B------:R-:W-:-:S03]  /*7160*/  FMNMX.FTZ R6, R211, R6, !PT ;  /* 0x00000006d3067209 */ /* 0x000fc60007810000 */
[----:B------:R-:W1:Y:S04]  /*7170*/  SHFL.BFLY PT, R164, R25, 0x1, 0x1f ;  /* 0x0c201f0019a47f89 */ /* 0x000e6800000e0000 */
[----:B------:R-:W2:Y:S01]  /*7180*/  SHFL.BFLY PT, R3, R6, 0x2, 0x1f ;  /* 0x0c401f0006037f89 */ /* 0x000ea200000e0000 */
[----:B-1----:R-:W-:Y:S02]  /*7190*/  FMNMX.FTZ R164, R25, R164, !PT ;  /* 0x000000a419a47209 */ /* 0x002fe40007810000 */
[----:B--2---:R-:W-:-:S03]  /*71a0*/  FMNMX.FTZ R4, R6, R3, !PT ;  /* 0x0000000306047209 */ /* 0x004fc60007810000 */
[C---:B---3--:R-:W-:Y:S01]  /*71b0*/  FMUL.FTZ R218, R164.reuse, UR6 ;  /* 0x00000006a4da7c20 */ /* 0x048fe20008410000 */
        /* <DEDUP_REMOVED lines=20> */
[----:B------:R-:W-:Y:S01]  /*7300*/  LDSM.16.MT88.4 R24, [R200+0x12800] ;  /* 0x01280000c818783b */ /* 0x000fe20000004200 */
[----:B-1----:R-:W-:Y:S01]  /*7310*/  FMNMX.FTZ R3, R4, R3, !PT ;  /* 0x0000000304037209 */ /* 0x002fe20007810000 */
[--C-:B------:R-:W-:Y:S01]  /*7320*/  FFMA.FTZ R235, R235, UR6, -R218.reuse ;  /* 0x00000006ebeb7c23 */ /* 0x100fe200080108da */
[--C-:B------:R-:W-:Y:S01]  /*7330*/  FFMA.FTZ R222, R225, UR6, -R218.reuse ;  /* 0x00000006e1de7c23 */ /* 0x100fe200080108da */
[----:B------:R-:W1:Y:S01]  /*7340*/  LDSM.16.MT88.4 R4, [R200+0x16000] ;  /* 0x01600000c804783b */ /* 0x000e620000004200 */
[C---:B------:R-:W-:Y:S01]  /*7350*/  FSETP.NEU.FTZ.AND P0, PT, R3.reuse, -INF , PT ;  /* 0xff8000000300780b */ /* 0x040fe20003f1d000 */
[----:B------:R-:W-:Y:S01]  /*7360*/  FMUL.FTZ R210, R3, UR6 ;  /* 0x0000000603d27c20 */ /* 0x000fe20008410000 */
[----:B------:R-:W-:Y:S01]  /*7370*/  MUFU.EX2 R195, R195 ;  /* 0x000000c300c37308 */ /* 0x000fe20000000800 */
[----:B------:R-:W-:-:S03]  /*7380*/  FFMA.FTZ R239, R223, UR6, -R218 ;  /* 0x00000006dfef7c23 */ /* 0x000fc600080108da */
[----:B------:R-:W-:Y:S02]  /*7390*/  FSEL R210, R210, RZ, P0 ;  /* 0x000000ffd2d27208 */ /* 0x000fe40000000000 */
        /* <DEDUP_REMOVED lines=26> */
[----:B------:R-:W-:-:S04]  /*7540*/  FADD.FTZ R198, R199, R198 ;  /* 0x000000c6c7c67221 */ /* 0x000fc80000010000 */
        /* <DEDUP_REMOVED lines=304> */
.L_x_2684:
[----:B------:R-:W-:Y:S01]  /*8850*/  UMOV UR7, URZ ;  /* 0x000000ff00077c82 */ /* 0x000fe20008000000 */
[----:B------:R-:W-:Y:S01]  /*8860*/  USHF.L.U32 UR6, UR8, 0x6, URZ ;  /* 0x0000000608067899 */ /* 0x000fe200080006ff */
[----:B------:R-:W-:-:S05]  /*8870*/  IADD3 R5, P0, PT, RZ, -UR7, RZ ;  /* 0x80000007ff057c10 */ /* 0x000fca000ff1e0ff */
[----:B------:R-:W-:-:S05]  /*8880*/  IMAD.X R4, RZ, RZ, ~UR6, P0 ;  /* 0x80000006ff047e24 */ /* 0x000fca00080e06ff */
[----:B------:R-:W-:-:S04]  /*8890*/  SHF.R.S64 R5, R5, 0x1f, R4 ;  /* 0x0000001f05057819 */ /* 0x000fc80000001004 */
[----:B------:R-:W-:-:S04]  /*88a0*/  IADD3 R232, P0, PT, R5, R232, RZ ;  /* 0x000000e805e87210 */ /* 0x000fc80007f1e0ff */
[----:B------:R-:W-:-:S09]  /*88b0*/  LEA.HI.X.SX32 R233, R4, R233, 0x1, P0 ;  /* 0x000000e904e97211 */ /* 0x000fd200000f0eff */
.L_x_2685:
[----:B------:R-:W1:Y:S01]  /*88c0*/  LDCU UR6, c[0x0][0x440] ;  /* 0x00008800ff0677ac */ /* 0x000e620008000800 */
[----:B------:R-:W-:Y:S02]  /*88d0*/  LOP3.LUT R218, R178, R177, RZ, 0xfc, !PT ;  /* 0x000000b1b2da7212 */ /* 0x000fe400078efcff */
[----:B------:R-:W-:Y:S01]  /*88e0*/  LOP3.LUT R210, R179, 0x400, R182, 0xf8, !PT ;  /* 0x00000400b3d27812 */ /* 0x000fe200078ef8b6 */
[----:B------:R-:W-:Y:S01]  /*88f0*/  UISETP.GT.AND UP0, UPT, UR12, UR18, UPT ;  /* 0x000000120c00728c */ /* 0x000fe2000bf04270 */
[----:B------:R-:W-:Y:S02]  /*8900*/  LEA R218, R218, UR5, 0x1 ;  /* 0x00000005dada7c11 */ /* 0x000fe4000f8e08ff */
[----:B------:R-:W-:Y:S02]  /*8910*/  IADD3 R208, PT, PT, R210, UR5, RZ ;  /* 0x00000005d2d07c10 */ /* 0x000fe4000fffe0ff */
[----:B------:R-:W-:Y:S02]  /*8920*/  IADD3 R211, PT, PT, R167, R218, RZ ;  /* 0x000000daa7d37210 */ /* 0x000fe40007ffe0ff */
[----:B-1----:R-:W-:-:S02]  /*8930*/  ISETP.GE.AND P4, PT, R183, UR6, PT ;  /* 0x00000006b7007c0c */ /* 0x002fc4000bf86270 */
[----:B------:R-:W-:Y:S02]  /*8940*/  ISETP.GE.AND P3, PT, R181, UR6, PT ;  /* 0x00000006b5007c0c */ /* 0x000fe4000bf66270 */
[----:B------:R-:W-:Y:S02]  /*8950*/  ISETP.GE.AND P2, PT, R180, UR6, PT ;  /* 0x00000006b4007c0c */ /* 0x000fe4000bf46270 */
[----:B------:R-:W-:Y:S01]  /*8960*/  ISETP.GE.AND P1, PT, R176, UR6, PT ;  /* 0x00000006b0007c0c */ /* 0x000fe2000bf26270 */
[----:B------:R-:W-:Y:S02]  /*8970*/  USHF.L.U32 UR6, UR8, 0x5, URZ ;  /* 0x0000000508067899 */ /* 0x000fe400080006ff */
        /* <DEDUP_REMOVED lines=15> */
[----:B------:R-:W-:Y:S01]  /*8a70*/  @P3 STS.128 [R166+0x12000], RZ ;  /* 0x012000ffa6003388 */ /* 0x000fe20000000c00 */
[----:B------:R-:W1:Y:S02]  /*8a80*/  LDCU UR6, c[0x0][0x50c] ;  /* 0x0000a180ff0677ac */ /* 0x000e640008000800 */
[----:B------:R-:W-:Y:S01]  /*8a90*/  IADD3.X R5, PT, PT, R7, UR8, RZ, P0, !PT ;  /* 0x0000000807057c10 */ /* 0x000fe200087fe4ff */
[----:B------:R-:W-:Y:S01]  /*8aa0*/  @!PT LDS RZ, [RZ] ;  /* 0x00000000fffff984 */ /* 0x000fe20000000800 */
[----:B------:R-:W-:Y:S01]  /*8ab0*/  @!PT LDS RZ, [RZ] ;  /* 0x00000000fffff984 */ /* 0x000fe20000000800 */
[----:B------:R-:W-:Y:S01]  /*8ac0*/  @!PT LDS RZ, [RZ] ;  /* 0x00000000fffff984 */ /* 0x000fe20000000800 */
[----:B------:R-:W-:Y:S01]  /*8ad0*/  @!P2 LDGSTS.E.BYPASS.LTC128B.128 [R166+0x14000], desc[UR24][R232.64+0x100] ;  /* 0x14000100e8a6afae */ /* 0x000fe2000b981a18 */
[----:B------:R-:W-:Y:S02]  /*8ae0*/  ISETP.NE.AND P0, PT, R2, RZ, PT ;  /* 0x000000ff0200720c */ /* 0x000fe40003f05270 */
        /* <DEDUP_REMOVED lines=77> */
[----:B------:R-:W1:Y:S04]  /*8fc0*/  LDSM.16.M88.4 R28, [R210+UR5+0x9800] ;  /* 0x00980005d21c783b */ /* 0x000e680008000200 */
        /* <DEDUP_REMOVED lines=92> */
[----:B------:R-:W5:Y:S07]  /*9590*/  LDSM.16.M88.4 R168, [R210+UR5+0xc800] ;  /* 0x00c80005d2a8783b */ /* 0x000f6e0008000200 */
[C---:B----4-:R-:W-:Y:S08]  /*95a0*/  HMMA.16816.F32.BF16 R184, R28.reuse, R32, R184 ;  /* 0x000000201cb8723c */ /* 0x050ff000000418b8 */
[----:B------:R-:W-:Y:S01]  /*95b0*/  HMMA.16816.F32.BF16 R180, R28, R34, R180 ;  /* 0x000000221cb4723c */ /* 0x000fe200000418b4 */
[----:B------:R-:W4:Y:S04]  /*95c0*/  LDSM.16.M88.4 R32, [R210+UR5+0xd000] ;  /* 0x00d00005d220783b */ /* 0x000f280008000200 */
        /* <DEDUP_REMOVED lines=12> */
[----:B------:R-:W3:Y:S07]  /*9690*/  LDSM.16.M88.4 R180, [R209+0xc800] ;  /* 0x00c80000d1b4783b */ /* 0x000eee0000000200 */
[C---:B-1----:R-:W-:Y:S08]  /*96a0*/  HMMA.16816.F32.BF16 R24, R176.reuse, R172, R24 ;  /* 0x000000acb018723c */ /* 0x042ff00000041818 */
[C---:B------:R-:W-:Y:S01]  /*96b0*/  HMMA.16816.F32.BF16 R20, R176.reuse, R174, R20 ;  /* 0x000000aeb014723c */ /* 0x040fe20000041814 */
[----:B------:R-:W1:Y:S07]  /*96c0*/  LDSM.16.M88.4 R172, [R209+0xd800] ;  /* 0x00d80000d1ac783b */ /* 0x000e6e0000000200 */
[C---:B-----5:R-:W-:Y:S08]  /*96d0*/  HMMA.16816.F32.BF16 R16, R176.reuse, R168, R16 ;  /* 0x000000a8b010723c */ /* 0x060ff00000041810 */
[C---:B------:R-:W-:Y:S01]  /*96e0*/  HMMA.16816.F32.BF16 R12, R176.reuse, R170, R12 ;  /* 0x000000aab00c723c */ /* 0x040fe2000004180c */
[----:B------:R-:W-:Y:S07]  /*96f0*/  LDSM.16.M88.4 R168, [R208+0xd000] ;  /* 0x00d00000d0a8783b */ /* 0x000fee0000000200 */
[C---:B----4-:R-:W-:Y:S08]  /*9700*/  HMMA.16816.F32.BF16 R192, R176.reuse, R32, R192 ;  /* 0x00000020b0c0723c */ /* 0x050ff000000418c0 */
        /* <DEDUP_REMOVED lines=13> */
[C---:B------:R-:W-:Y:S08]  /*97e0*/  HMMA.16816.F32.BF16 R188, R8.reuse, R202, R188 ;  /* 0x000000ca08bc723c */ /* 0x040ff000000418bc */
        /* <DEDUP_REMOVED lines=10> */
[C---:B------:R-:W-:Y:S01]  /*9890*/  HMMA.16816.F32.BF16 R200, R32.reuse, R168, R192 ;  /* 0x000000a820c8723c */ /* 0x040fe200000418c0 */
[----:B------:R-:W4:Y:S07]  /*98a0*/  LDSM.16.M88.4 R192, [R218+0x6000] ;  /* 0x00600000dac0783b */ /* 0x000f2e0000000200 */
[C---:B------:R-:W-:Y:S01]  /*98b0*/  HMMA.16816.F32.BF16 R188, R32.reuse, R170, R188 ;  /* 0x000000aa20bc723c */ /* 0x040fe200000418bc */
[----:B------:R-:W-:Y:S07]  /*98c0*/  LDSM.16.M88.4 R168, [R214+0x6000] ;  /* 0x00600000d6a8783b */ /* 0x000fee0000000200 */
[C---:B------:R-:W-:Y:S08]  /*98d0*/  HMMA.16816.F32.BF16 R184, R32.reuse, R176, R184 ;  /* 0x000000b020b8723c */ /* 0x040ff000000418b8 */
[----:B------:R-:W-:Y:S01]  /*98e0*/  HMMA.16816.F32.BF16 R196, R32, R178, R196 ;  /* 0x000000b220c4723c */ /* 0x000fe200000418c4 */
[----:B------:R-:W5:Y:S07]  /*98f0*/  LDSM.16.M88.4 R32, [R167+0xd800] ;  /* 0x00d80000a720783b */ /* 0x000f6e0000000200 */
[C---:B-1----:R-:W-:Y:S01]  /*9900*/  HMMA.16816.F32.BF16 R176, R172.reuse, R8, R24 ;  /* 0x00000008acb0723c */ /* 0x042fe20000041818 */
[----:B------:R-:W1:Y:S07]  /*9910*/  LDSM.16.M88.4 R24, [R209+0xe000] ;  /* 0x00e00000d118783b */ /* 0x000e6e0000000200 */
[C---:B------:R-:W-:Y:S01]  /*9920*/  HMMA.16816.F32.BF16 R20, R172.reuse, R10, R20 ;  /* 0x0000000aac14723c */ /* 0x040fe20000041814 */
[----:B------:R-:W1:Y:S07]  /*9930*/  LDSM.16.M88.4 R8, [R210+UR5+0xe800] ;  /* 0x00e80005d208783b */ /* 0x000e6e0008000200 */
[C---:B---3--:R-:W-:Y:S08]  /*9940*/  HMMA.16816.F32.BF16 R16, R172.reuse, R28, R16 ;  /* 0x0000001cac10723c */ /* 0x048ff00000041810 */
[C---:B------:R-:W-:Y:S01]  /*9950*/  HMMA.16816.F32.BF16 R12, R172.reuse, R30, R12 ;  /* 0x0000001eac0c723c */ /* 0x040fe2000004180c */
[----:B------:R-:W-:Y:S07]  /*9960*/  LDSM.16.M88.4 R28, [R208+0xe000] ;  /* 0x00e00000d01c783b */ /* 0x000fee0000000200 */
[----:B--2---:R-:W-:Y:S08]  /*9970*/  HMMA.16816.F32.BF16 R200, R172, R4, R200 ;  /* 0x00000004acc8723c */ /* 0x004ff000000418c8 */
[----:B----4-:R-:W-:Y:S01]  /*9980*/  HMMA.16816.F32.BF16 R204, R192, R180, R176 ;  /* 0x000000b4c0cc723c */ /* 0x010fe200000418b0 */
[----:B------:R-:W2:Y:S07]  /*9990*/  LDSM.16.M88.4 R176, [R211+0x6000] ;  /* 0x00600000d3b0783b */ /* 0x000eae0000000200 */
[----:B------:R-:W-:Y:S01]  /*99a0*/  HMMA.16816.F32.BF16 R188, R172, R6, R188 ;  /* 0x00000006acbc723c */ /* 0x000fe200000418bc */
[----:B------:R-:W3:Y:S07]  /*99b0*/  LDSM.16.M88.4 R4, [R210+UR5+0xf000] ;  /* 0x00f00005d204783b */ /* 0x000eee0008000200 */
[----:B------:R-:W-:Y:S01]  /*99c0*/  HMMA.16816.F32.BF16 R20, R192, R182, R20 ;  /* 0x000000b6c014723c */ /* 0x000fe20000041814 */
[----:B------:R-:W4:Y:S07]  /*99d0*/  LDSM.16.M88.4 R180, [R209+0xe800] ;  /* 0x00e80000d1b4783b */ /* 0x000f2e0000000200 */
[C---:B-----5:R-:W-:Y:S08]  /*99e0*/  HMMA.16816.F32.BF16 R184, R172.reuse, R32, R184 ;  /* 0x00000020acb8723c */ /* 0x060ff000000418b8 */
[----:B------:R-:W-:Y:S01]  /*99f0*/  HMMA.16816.F32.BF16 R196, R172, R34, R196 ;  /* 0x00000022acc4723c */ /* 0x000fe200000418c4 */
[----:B------:R-:W-:Y:S04]  /*9a00*/  LDSM.16.M88.4 R172, [R212+0x6000] ;  /* 0x00600000d4ac783b */ /* 0x000fe80000000200 */
[----:B------:R-:W5:Y:S03]  /*9a10*/  LDSM.16.M88.4 R32, [R167+0xe000] ;  /* 0x00e00000a720783b */ /* 0x000f660000000200 */
[C---:B-1----:R-:W-:Y:S08]  /*9a20*/  HMMA.16816.F32.BF16 R204, R168.reuse, R24, R204 ;  /* 0x00000018a8cc723c */ /* 0x042ff000000418cc */
[----:B------:R-:W-:Y:S01]  /*9a30*/  HMMA.16816.F32.BF16 R20, R168, R26, R20 ;  /* 0x0000001aa814723c */ /* 0x000fe20000041814 */
[----:B------:R-:W1:Y:S07]  /*9a40*/  LDSM.16.M88.4 R24, [R210+UR5+0xf800] ;  /* 0x00f80005d218783b */ /* 0x000e6e0008000200 */
[C---:B------:R-:W-:Y:S08]  /*9a50*/  HMMA.16816.F32.BF16 R16, R192.reuse, R8, R16 ;  /* 0x00000008c010723c */ /* 0x040ff00000041810 */
[----:B------:R-:W-:Y:S01]  /*9a60*/  HMMA.16816.F32.BF16 R12, R192, R10, R12 ;  /* 0x0000000ac00c723c */ /* 0x000fe2000004180c */
[----:B------:R-:W1:Y:S07]  /*9a70*/  LDSM.16.M88.4 R8, [R208+0xe800] ;  /* 0x00e80000d008783b */ /* 0x000e6e0000000200 */
[----:B--2---:R-:W-:Y:S08]  /*9a80*/  HMMA.16816.F32.BF16 R204, R176, R28, R204 ;  /* 0x0000001cb0cc723c */ /* 0x004ff000000418cc */
[----:B---3--:R-:W-:Y:S08]  /*9a90*/  HMMA.16816.F32.BF16 R200, R192, R4, R200 ;  /* 0x00000004c0c8723c */ /* 0x008ff000000418c8 */
[----:B------:R-:W-:Y:S08]  /*9aa0*/  HMMA.16816.F32.BF16 R20, R176, R30, R20 ;  /* 0x0000001eb014723c */ /* 0x000ff00000041814 */
[----:B------:R-:W-:Y:S01]  /*9ab0*/  HMMA.16816.F32.BF16 R188, R192, R6, R188 ;  /* 0x00000006c0bc723c */ /* 0x000fe200000418bc */
[----:B------:R-:W2:Y:S07]  /*9ac0*/  LDSM.16.M88.4 R4, [R209+0xf000] ;  /* 0x00f00000d104783b */ /* 0x000eae0000000200 */
[C---:B----4-:R-:W-:Y:S01]  /*9ad0*/  HMMA.16816.F32.BF16 R28, R168.reuse, R180, R16 ;  /* 0x000000b4a81c723c */ /* 0x050fe20000041810 */
[----:B------:R-:W-:Y:S07]  /*9ae0*/  LDSM.16.M88.4 R16, [R167+0xe800] ;  /* 0x00e80000a710783b */ /* 0x000fee0000000200 */
[----:B------:R-:W-:Y:S01]  /*9af0*/  HMMA.16816.F32.BF16 R12, R168, R182, R12 ;  /* 0x000000b6a80c723c */ /* 0x000fe2000004180c */
[----:B------:R-:W3:Y:S07]  /*9b00*/  LDSM.16.M88.4 R180, [R209+0xf800] ;  /* 0x00f80000d1b4783b */ /* 0x000eee0000000200 */
[C---:B-----5:R-:W-:Y:S08]  /*9b10*/  HMMA.16816.F32.BF16 R204, R172.reuse, R32, R204 ;  /* 0x00000020accc723c */ /* 0x060ff000000418cc */
[----:B------:R-:W-:Y:S01]  /*9b20*/  HMMA.16816.F32.BF16 R20, R172, R34, R20 ;  /* 0x00000022ac14723c */ /* 0x000fe20000041814 */
[----:B------:R-:W4:Y:S04]  /*9b30*/  LDSM.16.M88.4 R32, [R208+0xf000] ;  /* 0x00f00000d020783b */ /* 0x000f280000000200 */
[----:B------:R-:W5:Y:S03]  /*9b40*/  LDSM.16.M88.4 R208, [R208+0xf800] ;  /* 0x00f80000d0d0783b */ /* 0x000f660000000200 */
[----:B-1----:R-:W-:Y:S03]  /*9b50*/  HMMA.16816.F32.BF16 R184, R192, R24, R184 ;  /* 0x00000018c0b8723c */ /* 0x002fe600000418b8 */
[----:B------:R-:W-:Y:S01]  /*9b60*/  FMUL.FTZ R204, R204, UR6 ;  /* 0x00000006cccc7c20 */ /* 0x000fe20008410000 */
[----:B------:R-:W-:Y:S01]  /*9b70*/  FMUL.FTZ R205, R205, UR6 ;  /* 0x00000006cdcd7c20 */ /* 0x000fe20008410000 */
[----:B------:R-:W-:Y:S01]  /*9b80*/  FMUL.FTZ R206, R206, UR6 ;  /* 0x00000006cece7c20 */ /* 0x000fe20008410000 */
[----:B------:R-:W-:-:S02]  /*9b90*/  FMUL.FTZ R207, R207, UR6 ;  /* 0x00000006cfcf7c20 */ /* 0x000fc40008410000 */
[----:B------:R-:W-:Y:S01]  /*9ba0*/  HMMA.16816.F32.BF16 R196, R192, R26, R196 ;  /* 0x0000001ac0c4723c */ /* 0x000fe200000418c4 */
[----:B------:R-:W1:Y:S02]  /*9bb0*/  MUFU.TANH R204, R204 ;  /* 0x000000cc00cc7308 */ /* 0x000e640000002400 */
[----:B------:R-:W-:-:S05]  /*9bc0*/  FMUL.FTZ R20, R20, UR6 ;  /* 0x0000000614147c20 */ /* 0x000fca0008410000 */
[C---:B------:R-:W-:Y:S01]  /*9bd0*/  HMMA.16816.F32.BF16 R28, R176.reuse, R8, R28 ;  /* 0x00000008b01c723c */ /* 0x040fe2000004181c */
[----:B------:R-:W1:Y:S07]  /*9be0*/  MUFU.TANH R205, R205 ;  /* 0x000000cd00cd7308 */ /* 0x000e6e0000002400 */
[----:B------:R-:W-:Y:S01]  /*9bf0*/  HMMA.16816.F32.BF16 R12, R176, R10, R12 ;  /* 0x0000000ab00c723c */ /* 0x000fe2000004180c */
[----:B------:R-:W1:Y:S01]  /*9c00*/  LDSM.16.M88.4 R8, [R167+0xf000] ;  /* 0x00f00000a708783b */ /* 0x000e620000000200 */
[----:B------:R-:W1:Y:S06]  /*9c10*/  MUFU.TANH R206, R206 ;  /* 0x000000ce00ce7308 */ /* 0x000e6c0000002400 */
[C---:B--2---:R-:W-:Y:S02]  /*9c20*/  HMMA.16816.F32.BF16 R200, R168.reuse, R4, R200 ;  /* 0x00000004a8c8723c */ /* 0x044fe400000418c8 */
[----:B------:R-:W2:Y:S06]  /*9c30*/  MUFU.TANH R207, R207 ;  /* 0x000000cf00cf7308 */ /* 0x000eac0000002400 */
[----:B------:R-:W-:Y:S01]  /*9c40*/  HMMA.16816.F32.BF16 R188, R168, R6, R188 ;  /* 0x00000006a8bc723c */ /* 0x000fe200000418bc */
[----:B------:R-:W2:Y:S01]  /*9c50*/  LDSM.16.M88.4 R4, [R167+0xf800] ;  /* 0x00f80000a704783b */ /* 0x000ea20000000200 */
[----:B------:R-:W-:-:S04]  /*9c60*/  DEPBAR.LE SB0, 0x0 ;  /* 0x000080000000791a */ /* 0x000fc80000000000 */
[----:B------:R-:W1:Y:S02]  /*9c70*/  MUFU.TANH R20, R20 ;  /* 0x0000001400147308 */ /* 0x000e640000002400 */
[C---:B---3--:R-:W-:Y:S08]  /*9c80*/  HMMA.16816.F32.BF16 R184, R168.reuse, R180, R184 ;  /* 0x000000b4a8b8723c */ /* 0x048ff000000418b8 */
[----:B------:R-:W-:Y:S08]  /*9c90*/  HMMA.16816.F32.BF16 R196, R168, R182, R196 ;  /* 0x000000b6a8c4723c */ /* 0x000ff000000418c4 */
[C---:B----4-:R-:W-:Y:S08]  /*9ca0*/  HMMA.16816.F32.BF16 R200, R176.reuse, R32, R200 ;  /* 0x00000020b0c8723c */ /* 0x050ff000000418c8 */
[C---:B------:R-:W-:Y:S08]  /*9cb0*/  HMMA.16816.F32.BF16 R188, R176.reuse, R34, R188 ;  /* 0x00000022b0bc723c */ /* 0x040ff000000418bc */
[C---:B-----5:R-:W-:Y:S08]  /*9cc0*/  HMMA.16816.F32.BF16 R184, R176.reuse, R208, R184 ;  /* 0x000000d0b0b8723c */ /* 0x060ff000000418b8 */
[----:B------:R-:W-:Y:S08]  /*9cd0*/  HMMA.16816.F32.BF16 R196, R176, R210, R196 ;  /* 0x000000d2b0c4723c */ /* 0x000ff000000418c4 */
[C---:B------:R-:W-:Y:S08]  /*9ce0*/  HMMA.16816.F32.BF16 R12, R172.reuse, R18, R12 ;  /* 0x00000012ac0c723c */ /* 0x040ff0000004180c */
[----:B------:R-:W-:Y:S01]  /*9cf0*/  HMMA.16816.F32.BF16 R28, R172, R16, R28 ;  /* 0x00000010ac1c723c */ /* 0x000fe2000004181c */
[----:B------:R-:W-:Y:S01]  /*9d00*/  FMUL.FTZ R16, R21, UR6 ;  /* 0x0000000615107c20 */ /* 0x000fe20008410000 */
[----:B------:R-:W-:Y:S01]  /*9d10*/  FMUL.FTZ R21, R23, UR6 ;  /* 0x0000000617157c20 */ /* 0x000fe20008410000 */
[----:B------:R-:W-:-:S04]  /*9d20*/  FMUL.FTZ R17, R22, UR6 ;  /* 0x0000000616117c20 */ /* 0x000fc80008410000 */
[----:B------:R-:W3:Y:S01]  /*9d30*/  MUFU.TANH R16, R16 ;  /* 0x0000001000107308 */ /* 0x000ee20000002400 */
[C---:B-1----:R-:W-:Y:S03]  /*9d40*/  HMMA.16816.F32.BF16 R200, R172.reuse, R8, R200 ;  /* 0x00000008acc8723c */ /* 0x042fe600000418c8 */
[----:B------:R-:W-:Y:S01]  /*9d50*/  FMUL.FTZ R8, R13, UR6 ;  /* 0x000000060d087c20 */ /* 0x000fe20008410000 */
[----:B------:R-:W-:Y:S01]  /*9d60*/  FMUL.FTZ R9, R14, UR6 ;  /* 0x000000060e097c20 */ /* 0x000fe20008410000 */
[----:B------:R-:W-:Y:S01]  /*9d70*/  FMUL.FTZ R13, R15, UR6 ;  /* 0x000000060f0d7c20 */ /* 0x000fe20008410000 */
[----:B------:R-:W-:Y:S01]  /*9d80*/  FMUL.FTZ R12, R12, UR6 ;  /* 0x000000060c0c7c20 */ /* 0x000fe20008410000 */
[----:B------:R-:W1:Y:S01]  /*9d90*/  MUFU.TANH R17, R17 ;  /* 0x0000001100117308 */ /* 0x000e620000002400 */
[C---:B------:R-:W-:Y:S03]  /*9da0*/  HMMA.16816.F32.BF16 R188, R172.reuse, R10, R188 ;  /* 0x0000000aacbc723c */ /* 0x040fe600000418bc */
[----:B------:R-:W-:Y:S01]  /*9db0*/  FMUL.FTZ R18, R29, UR6 ;  /* 0x000000061d127c20 */ /* 0x000fe20008410000 */
[----:B------:R-:W-:Y:S01]  /*9dc0*/  FMUL.FTZ R23, R31, UR6 ;  /* 0x000000061f177c20 */ /* 0x000fe20008410000 */
[----:B------:R-:W-:Y:S01]  /*9dd0*/  FMUL.FTZ R22, R28, UR6 ;  /* 0x000000061c167c20 */ /* 0x000fe20008410000 */
[----:B------:R-:W-:Y:S01]  /*9de0*/  FMUL.FTZ R19, R30, UR6 ;  /* 0x000000061e137c20 */ /* 0x000fe20008410000 */
[----:B------:R-:W4:Y:S01]  /*9df0*/  MUFU.TANH R21, R21 ;  /* 0x0000001500157308 */ /* 0x000f220000002400 */
[C---:B--2---:R-:W-:Y:S03]  /*9e00*/  HMMA.16816.F32.BF16 R184, R172.reuse, R4, R184 ;  /* 0x00000004acb8723c */ /* 0x044fe600000418b8 */
[----:B------:R-:W-:Y:S01]  /*9e10*/  FMUL.FTZ R10, R200, UR6 ;  /* 0x00000006c80a7c20 */ /* 0x000fe20008410000 */
[----:B------:R-:W-:Y:S01]  /*9e20*/  FMUL.FTZ R11, R201, UR6 ;  /* 0x00000006c90b7c20 */ /* 0x000fe20008410000 */
[----:B------:R-:W-:Y:S01]  /*9e30*/  FMUL.FTZ R15, R202, UR6 ;  /* 0x00000006ca0f7c20 */ /* 0x000fe20008410000 */
[----:B------:R-:W-:Y:S01]  /*9e40*/  FMUL.FTZ R14, R203, UR6 ;  /* 0x00000006cb0e7c20 */ /* 0x000fe20008410000 */
        /* <DEDUP_REMOVED lines=62> */
[----:B------:R-:W-:Y:S02]  /*a230*/  LOP3.LUT R34, R30, UR5, RZ, 0x3c, !PT ;  /* 0x000000051e227c12 */ /* 0x000fe4000f8e3cff */
[C---:B------:R-:W-:Y:S02]  /*a240*/  ISETP.GT.U32.AND P0, PT, R28.reuse, R171, PT ;  /* 0x000000ab1c00720c */ /* 0x040fe40003f04070 */
[----:B------:R-:W-:-:S11]  /*a250*/  ISETP.GT.U32.AND P6, PT, R28, R169, PT ;  /* 0x000000a91c00720c */ /* 0x000fd60003fc4070 */
[-C--:B------:R-:W-:Y:S02]  /*a260*/  @!P0 IADD3 R171, PT, PT, R171, -R28.reuse, RZ ;  /* 0x8000001cabab8210 */ /* 0x080fe40007ffe0ff */
[----:B------:R-:W-:Y:S01]  /*a270*/  @!P6 IMAD.IADD R169, R169, 0x1, -R28 ;  /* 0x00000001a9a9e824 */ /* 0x000fe200078e0a1c */
[----:B------:R-:W-:Y:S02]  /*a280*/  @!P0 IADD3 R32, PT, PT, R32, 0x1, RZ ;  /* 0x0000000120208810 */ /* 0x000fe40007ffe0ff */
[-C--:B------:R-:W-:Y:S02]  /*a290*/  ISETP.GE.U32.AND P5, PT, R171, R28.reuse, PT ;  /* 0x0000001cab00720c */ /* 0x080fe40003fa6070 */
[----:B------:R-:W-:Y:S02]  /*a2a0*/  ISETP.GE.U32.AND P0, PT, R169, R28, PT ;  /* 0x0000001ca900720c */ /* 0x000fe40003f06070 */
[----:B------:R-:W-:Y:S01]  /*a2b0*/  LOP3.LUT R28, R30, UR4, RZ, 0x3c, !PT ;  /* 0x000000041e1c7c12 */ /* 0x000fe2000f8e3cff */
[----:B------:R-:W2:Y:S01]  /*a2c0*/  LDCU.64 UR4, c[0x0][0x3a0] ;  /* 0x00007400ff0477ac */ /* 0x000ea20008000a00 */
        /* <DEDUP_REMOVED lines=18> */
[----:B------:R-:W-:-:S04]  /*a3f0*/  IMAD R28, R28, UR10, RZ ;  /* 0x0000000a1c1c7c24 */ /* 0x000fc8000f8e02ff */
[C---:B------:R-:W-:Y:S02]  /*a400*/  IMAD R28, R169.reuse, UR11, R28 ;  /* 0x0000000ba91c7c24 */ /* 0x040fe4000f8e021c */
[----:B------:R-:W-:-:S04]  /*a410*/  IMAD.WIDE.U32 R168, R169, UR10, RZ ;  /* 0x0000000aa9a87c25 */ /* 0x000fc8000f8e00ff */
[----:B---3--:R-:W-:Y:S02]  /*a420*/  IMAD.MOV.U32 R170, RZ, RZ, R168 ;  /* 0x000000ffffaa7224 */ /* 0x008fe400078e00a8 */
[----:B----4-:R-:W-:Y:S01]  /*a430*/  IMAD.IADD R6, R171, 0x1, -R6 ;  /* 0x00000001ab067824 */ /* 0x010fe200078e0a06 */
[----:B------:R-:W-:-:S04]  /*a440*/  IADD3 R171, PT, PT, R169, R28, RZ ;  /* 0x0000001ca9ab7210 */ /* 0x000fc80007ffe0ff */
        /* <DEDUP_REMOVED lines=8> */
.L_x_2687:
[----:B------:R-:W-:Y:S01]  /*a4d0*/  UMOV UR5, URZ ;  /* 0x000000ff00057c82 */ /* 0x000fe20008000000 */
[----:B------:R-:W-:Y:S01]  /*a4e0*/  USHF.L.U32 UR4, UR10, 0x6, URZ ;  /* 0x000000060a047899 */ /* 0x000fe200080006ff */
[----:B------:R-:W-:-:S05]  /*a4f0*/  IADD3 R169, P0, PT, RZ, -UR5, RZ ;  /* 0x80000005ffa97c10 */ /* 0x000fca000ff1e0ff */
[----:B------:R-:W-:-:S05]  /*a500*/  IMAD.X R6, RZ, RZ, ~UR4, P0 ;  /* 0x80000004ff067e24 */ /* 0x000fca00080e06ff */
[----:B------:R-:W-:-:S04]  /*a510*/  SHF.R.S64 R169, R169, 0x1f, R6 ;  /* 0x0000001fa9a97819 */ /* 0x000fc80000001006 */
[----:B------:R-:W-:-:S04]  /*a520*/  IADD3 R230, P0, PT, R169, R230, RZ ;  /* 0x000000e6a9e67210 */ /* 0x000fc80007f1e0ff */
[----:B------:R-:W-:-:S09]  /*a530*/  LEA.HI.X.SX32 R231, R6, R231, 0x1, P0 ;  /* 0x000000e706e77211 */ /* 0x000fd200000f0eff */
.L_x_2688:
        /* <DEDUP_REMOVED lines=91> */
.L_x_2686:
[----:B--2---:R-:W-:Y:S01]  /*aaf0*/  MOV R169, UR20 ;  /* 0x0000001400a97c02 */ /* 0x004fe20008000f00 */
[----:B------:R-:W2:Y:S01]  /*ab00*/  LDCU UR4, c[0x0][0x45c] ;  /* 0x00008b80ff0477ac */ /* 0x000ea20008000800 */
[----:B------:R-:W3:Y:S02]  /*ab10*/  S2UR UR6, SR_CgaCtaId ;  /* 0x00000000000679c3 */ /* 0x000ee40000008800 */
[----:B------:R-:W-:Y:S01]  /*ab20*/  LEA R168, R169, R0, 0x6 ;  /* 0x00000000a9a87211 */ /* 0x000fe200078e30ff */
[----:B------:R-:W-:Y:S01]  /*ab30*/  UMOV UR5, 0x400 ;  /* 0x0000040000057882 */ /* 0x000fe20000000000 */
[----:B------:R-:W-:Y:S02]  /*ab40*/  UISETP.GT.AND UP0, UPT, UR12, UR18, UPT ;  /* 0x000000120c00728c */ /* 0x000fe4000bf04270 */
[C---:B------:R-:W-:Y:S02]  /*ab50*/  IADD3 R28, PT, PT, R168.reuse, -0x80, RZ ;  /* 0xffffff80a81c7810 */ /* 0x040fe40007ffe0ff */
[----:B------:R-:W-:-:S02]  /*ab60*/  IADD3 R6, PT, PT, R168, -0x7f, RZ ;  /* 0xffffff81a8067810 */ /* 0x000fc40007ffe0ff */
[C---:B------:R-:W-:Y:S02]  /*ab70*/  ISETP.GE.AND P1, PT, R28.reuse, R229, PT ;  /* 0x000000e51c00720c */ /* 0x040fe40003f26270 */
[----:B------:R-:W-:Y:S02]  /*ab80*/  ISETP.GE.AND P4, PT, R28, R227, PT ;  /* 0x000000e31c00720c */ /* 0x000fe40003f86270 */
[----:B------:R-:W-:Y:S01]  /*ab90*/  FSEL R30, R204, -INF , P1 ;  /* 0xff800000cc1e7808 */ /* 0x000fe20000800000 */
[----:B------:R-:W-:Y:S01]  /*aba0*/  @UP0 UIADD3 UR20, UPT, UPT, UR20, -0x3, URZ ;  /* 0xfffffffd14140890 */ /* 0x000fe2000fffe0ff */
[C---:B------:R-:W-:Y:S02]  /*abb0*/  ISETP.GE.AND P5, PT, R28.reuse, R228, PT ;  /* 0x000000e41c00720c */ /* 0x040fe40003fa6270 */
[----:B------:R-:W-:Y:S02]  /*abc0*/  ISETP.GE.AND P0, PT, R28, R226, PT ;  /* 0x000000e21c00720c */ /* 0x000fe40003f06270 */
[----:B------:R-:W-:-:S02]  /*abd0*/  ISETP.GE.AND P2, PT, R6, R229, PT ;  /* 0x000000e50600720c */ /* 0x000fc40003f46270 */
[C---:B------:R-:W-:Y:S02]  /*abe0*/  ISETP.GE.AND P6, PT, R6.reuse, R227, PT ;  /* 0x000000e30600720c */ /* 0x040fe40003fc6270 */
[C---:B------:R-:W-:Y:S01]  /*abf0*/  ISETP.GE.AND P3, PT, R6.reuse, R228, PT ;  /* 0x000000e40600720c */ /* 0x040fe20003f66270 */
[----:B---3--:R-:W-:Y:S01]  /*ac00*/  ULEA UR5, UR6, UR5, 0x18 ;  /* 0x0000000506057291 */ /* 0x008fe2000f8ec0ff */
[----:B------:R-:W-:Y:S02]  /*ac10*/  ISETP.GE.AND P1, PT, R6, R226, PT ;  /* 0x000000e20600720c */ /* 0x000fe40003f26270 */
[----:B------:R-:W-:Y:S02]  /*ac20*/  IADD3 R28, PT, PT, R168, -0x78, RZ ;  /* 0xffffff88a81c7810 */ /* 0x000fe40007ffe0ff */
[----:B------:R-:W-:Y:S02]  /*ac30*/  FSEL R6, R206, -INF , P4 ;  /* 0xff800000ce067808 */ /* 0x000fe40002000000 */
[----:B------:R-:W-:-:S02]  /*ac40*/  IADD3 R34, PT, PT, R168, -0x77, RZ ;  /* 0xffffff89a8227810 */ /* 0x000fc40007ffe0ff */
[----:B------:R-:W-:Y:S02]  /*ac50*/  FSEL R172, R205, -INF , P2 ;  /* 0xff800000cdac7808 */ /* 0x000fe40001000000 */
[----:B------:R-:W-:Y:S02]  /*ac60*/  FSEL R30, R30, -INF , !P5 ;  /* 0xff8000001e1e7808 */ /* 0x000fe40006800000 */
[----:B------:R-:W-:Y:S02]  /*ac70*/  ISETP.GE.AND P4, PT, R28, R229, PT ;  /* 0x000000e51c00720c */ /* 0x000fe40003f86270 */
[----:B------:R-:W-:Y:S02]  /*ac80*/  FSEL R6, R6, -INF , !P0 ;  /* 0xff80000006067808 */ /* 0x000fe40004000000 */
[C---:B------:R-:W-:Y:S02]  /*ac90*/  ISETP.GE.AND P5, PT, R28.reuse, R227, PT ;  /* 0x000000e31c00720c */ /* 0x040fe40003fa6270 */
[----:B------:R-:W-:-:S02]  /*aca0*/  ISETP.GE.AND P0, PT, R28, R228, PT ;  /* 0x000000e41c00720c */ /* 0x000fc40003f06270 */
[----:B------:R-:W-:Y:S02]  /*acb0*/  ISETP.GE.AND P2, PT, R28, R226, PT ;  /* 0x000000e21c00720c */ /* 0x000fe40003f46270 */
[----:B------:R-:W-:Y:S02]  /*acc0*/  FSEL R28, R207, -INF , P6 ;  /* 0xff800000cf1c7808 */ /* 0x000fe40003000000 */
[----:B------:R-:W-:Y:S02]  /*acd0*/  ISETP.GE.AND P6, PT, R34, R229, PT ;  /* 0x000000e52200720c */ /* 0x000fe40003fc6270 */
[----:B------:R-:W-:Y:S02]  /*ace0*/  FSEL R172, R172, -INF , !P3 ;  /* 0xff800000acac7808 */ /* 0x000fe40005800000 */
[----:B------:R-:W-:Y:S02]  /*acf0*/  ISETP.GE.AND P3, PT, R34, R227, PT ;  /* 0x000000e32200720c */ /* 0x000fe40003f66270 */
[----:B------:R-:W-:-:S02]  /*ad00*/  FSEL R20, R20, -INF , P4 ;  /* 0xff80000014147808 */ /* 0x000fc40002000000 */
[----:B-1----:R-:W-:Y:S02]  /*ad10*/  FSEL R17, R17, -INF , P5 ;  /* 0xff80000011117808 */ /* 0x002fe40002800000 */
[----:B------:R-:W-:Y:S02]  /*ad20*/  IADD3 R32, PT, PT, R168, -0x70, RZ ;  /* 0xffffff90a8207810 */ /* 0x000fe40007ffe0ff */
[----:B------:R-:W-:Y:S02]  /*ad30*/  FSEL R28, R28, -INF , !P1 ;  /* 0xff8000001c1c7808 */ /* 0x000fe40004800000 */
[C---:B------:R-:W-:Y:S02]  /*ad40*/  ISETP.GE.AND P1, PT, R34.reuse, R228, PT ;  /* 0x000000e42200720c */ /* 0x040fe40003f26270 */
[----:B------:R-:W-:Y:S02]  /*ad50*/  ISETP.GE.AND P4, PT, R34, R226, PT ;  /* 0x000000e22200720c */ /* 0x000fe40003f86270 */
[----:B------:R-:W-:-:S02]  /*ad60*/  FSEL R16, R16, -INF , P6 ;  /* 0xff80000010107808 */ /* 0x000fc40003000000 */
[----:B------:R-:W-:Y:S02]  /*ad70*/  IADD3 R166, PT, PT, R168, -0x6f, RZ ;  /* 0xffffff91a8a67810 */ /* 0x000fe40007ffe0ff */
[----:B------:R-:W-:Y:S02]  /*ad80*/  FSEL R34, R20, -INF , !P0 ;  /* 0xff80000014227808 */ /* 0x000fe40004000000 */
[----:B------:R-:W-:Y:S02]  /*ad90*/  FSEL R21, R21, -INF , P3 ;  /* 0xff80000015157808 */ /* 0x000fe40001800000 */
[----:B------:R-:W-:Y:S02]  /*ada0*/  FSEL R20, R17, -INF , !P2 ;  /* 0xff80000011147808 */ /* 0x000fe40005000000 */
[C---:B------:R-:W-:Y:S02]  /*adb0*/  ISETP.GE.AND P5, PT, R32.reuse, R229, PT ;  /* 0x000000e52000720c */ /* 0x040fe40003fa6270 */
[----:B------:R-:W-:-:S02]  /*adc0*/  ISETP.GE.AND P0, PT, R32, R227, PT ;  /* 0x000000e32000720c */ /* 0x000fc40003f06270 */
[C---:B------:R-:W-:Y:S02]  /*add0*/  ISETP.GE.AND P2, PT, R32.reuse, R228, PT ;  /* 0x000000e42000720c */ /* 0x040fe40003f46270 */
[----:B------:R-:W-:Y:S02]  /*ade0*/  ISETP.GE.AND P6, PT, R32, R226, PT ;  /* 0x000000e22000720c */ /* 0x000fe40003fc6270 */
[----:B------:R-:W-:Y:S02]  /*adf0*/  FSEL R32, R16, -INF , !P1 ;  /* 0xff80000010207808 */ /* 0x000fe40004800000 */
[----:B------:R-:W-:Y:S02]  /*ae00*/  IADD3 R17, PT, PT, R168, -0x68, RZ ;  /* 0xffffff98a8117810 */ /* 0x000fe40007ffe0ff */
[C---:B------:R-:W-:Y:S02]  /*ae10*/  ISETP.GE.AND P3, PT, R166.reuse, R229, PT ;  /* 0x000000e5a600720c */ /* 0x040fe40003f66270 */
[----:B------:R-:W-:-:S02]  /*ae20*/  ISETP.GE.AND P1, PT, R166, R227, PT ;  /* 0x000000e3a600720c */ /* 0x000fc40003f26270 */
[----:B------:R-:W-:Y:S02]  /*ae30*/  FSEL R16, R21, -INF , !P4 ;  /* 0xff80000015107808 */ /* 0x000fe40006000000 */
[----:B------:R-:W-:Y:S02]  /*ae40*/  IADD3 R21, PT, PT, R168, -0x67, RZ ;  /* 0xffffff99a8157810 */ /* 0x000fe40007ffe0ff */
[----:B------:R-:W-:Y:S02]  /*ae50*/  FSEL R22, R22, -INF , P5 ;  /* 0xff80000016167808 */ /* 0x000fe40002800000 */
[----:B------:R-:W-:Y:S02]  /*ae60*/  FSEL R19, R19, -INF , P0 ;  /* 0xff80000013137808 */ /* 0x000fe40000000000 */
[C---:B------:R-:W-:Y:S02]  /*ae70*/  ISETP.GE.AND P4, PT, R166.reuse, R228, PT ;  /* 0x000000e4a600720c */ /* 0x040fe40003f86270 */
[----:B------:R-:W-:-:S02]  /*ae80*/  ISETP.GE.AND P5, PT, R166, R226, PT ;  /* 0x000000e2a600720c */ /* 0x000fc40003fa6270 */
[-C--:B------:R-:W-:Y:S02]  /*ae90*/  ISETP.GE.AND P0, PT, R17, R229.reuse, PT ;  /* 0x000000e51100720c */ /* 0x080fe40003f06270 */
[----:B------:R-:W-:Y:S02]  /*aea0*/  FSEL R18, R18, -INF , P3 ;  /* 0xff80000012127808 */ /* 0x000fe40001800000 */
[----:B------:R-:W-:Y:S02]  /*aeb0*/  FSEL R23, R23, -INF , P1 ;  /* 0xff80000017177808 */ /* 0x000fe40000800000 */
[----:B------:R-:W-:Y:S02]  /*aec0*/  ISETP.GE.AND P1, PT, R21, R229, PT ;  /* 0x000000e51500720c */ /* 0x000fe40003f26270 */
[----:B------:R-:W-:Y:S02]  /*aed0*/  FSEL R240, R22, -INF , !P2 ;  /* 0xff80000016f07808 */ /* 0x000fe40005000000 */
[----:B------:R-:W-:-:S02]  /*aee0*/  FSEL R234, R19, -INF , !P6 ;  /* 0xff80000013ea7808 */ /* 0x000fc40007000000 */
[C---:B------:R-:W-:Y:S02]  /*aef0*/  ISETP.GE.AND P2, PT, R17.reuse, R227, PT ;  /* 0x000000e31100720c */ /* 0x040fe40003f46270 */
[C---:B------:R-:W-:Y:S02]  /*af00*/  ISETP.GE.AND P6, PT, R17.reuse, R228, PT ;  /* 0x000000e41100720c */ /* 0x040fe40003fc6270 */
[----:B------:R-:W-:Y:S02]  /*af10*/  ISETP.GE.AND P3, PT, R17, R226, PT ;  /* 0x000000e21100720c */ /* 0x000fe40003f66270 */
[----:B------:R-:W-:Y:S02]  /*af20*/  FSEL R192, R18, -INF , !P4 ;  /* 0xff80000012c07808 */ /* 0x000fe40006000000 */
[----:B------:R-:W-:Y:S02]  /*af30*/  FSEL R198, R23, -INF , !P5 ;  /* 0xff80000017c67808 */ /* 0x000fe40006800000 */
[----:B------:R-:W-:-:S02]  /*af40*/  FSEL R196, R12, -INF , P0 ;  /* 0xff8000000cc47808 */ /* 0x000fc40000000000 */
[----:B------:R-:W-:Y:S02]  /*af50*/  IADD3 R17, PT, PT, R168, -0x60, RZ ;  /* 0xffffffa0a8117810 */ /* 0x000fe40007ffe0ff */
[C---:B------:R-:W-:Y:S02]  /*af60*/  ISETP.GE.AND P4, PT, R21.reuse, R227, PT ;  /* 0x000000e31500720c */ /* 0x040fe40003f86270 */
[----:B------:R-:W-:Y:S02]  /*af70*/  ISETP.GE.AND P5, PT, R21, R228, PT ;  /* 0x000000e41500720c */ /* 0x000fe40003fa6270 */
[----:B------:R-:W-:Y:S02]  /*af80*/  FSEL R238, R8, -INF , P1 ;  /* 0xff80000008ee7808 */ /* 0x000fe40000800000 */
[----:B------:R-:W-:Y:S02]  /*af90*/  IADD3 R12, PT, PT, R168, -0x5f, RZ ;  /* 0xffffffa1a80c7810 */ /* 0x000fe40007ffe0ff */
[----:B------:R-:W-:-:S02]  /*afa0*/  FSEL R9, R9, -INF , P2 ;  /* 0xff80000009097808 */ /* 0x000fc40001000000 */
[----:B------:R-:W-:Y:S02]  /*afb0*/  FSEL R196, R196, -INF , !P6 ;  /* 0xff800000c4c47808 */ /* 0x000fe40007000000 */
[----:B------:R-:W-:Y:S02]  /*afc0*/  ISETP.GE.AND P0, PT, R21, R226, PT ;  /* 0x000000e21500720c */ /* 0x000fe40003f06270 */
[C---:B------:R-:W-:Y:S02]  /*afd0*/  ISETP.GE.AND P2, PT, R17.reuse, R229, PT ;  /* 0x000000e51100720c */ /* 0x040fe40003f46270 */
[----:B------:R-:W-:Y:S02]  /*afe0*/  ISETP.GE.AND P6, PT, R17, R227, PT ;  /* 0x000000e31100720c */ /* 0x000fe40003fc6270 */
[----:B------:R-:W-:Y:S02]  /*aff0*/  FSEL R13, R13, -INF , P4 ;  /* 0xff8000000d0d7808 */ /* 0x000fe40002000000 */
[----:B------:R-:W-:-:S02]  /*b000*/  FSEL R238, R238, -INF , !P5 ;  /* 0xff800000eeee7808 */ /* 0x000fc40006800000 */
[----:B------:R-:W-:Y:S02]  /*b010*/  IADD3 R8, PT, PT, R168, -0x58, RZ ;  /* 0xffffffa8a8087810 */ /* 0x000fe40007ffe0ff */
[C---:B------:R-:W-:Y:S02]  /*b020*/  ISETP.GE.AND P4, PT, R12.reuse, R229, PT ;  /* 0x000000e50c00720c */ /* 0x040fe40003f86270 */
[----:B------:R-:W-:Y:S02]  /*b030*/  ISETP.GE.AND P5, PT, R12, R227, PT ;  /* 0x000000e30c00720c */ /* 0x000fe40003fa6270 */
[----:B------:R-:W-:Y:S02]  /*b040*/  FSEL R166, R13, -INF , !P0 ;  /* 0xff8000000da67808 */ /* 0x000fe40004000000 */
[----:B------:R-:W-:Y:S02]  /*b050*/  FSEL R10, R10, -INF , P2 ;  /* 0xff8000000a0a7808 */ /* 0x000fe40001000000 */
[----:B------:R-:W-:-:S02]  /*b060*/  FSEL R15, R15, -INF , P6 ;  /* 0xff8000000f0f7808 */ /* 0x000fc40003000000 */
[----:B------:R-:W-:Y:S02]  /*b070*/  FSEL R190, R9, -INF , !P3 ;  /* 0xff80000009be7808 */ /* 0x000fe40005800000 */
[C---:B------:R-:W-:Y:S02]  /*b080*/  ISETP.GE.AND P0, PT, R12.reuse, R228, PT ;  /* 0x000000e40c00720c */ /* 0x040fe40003f06270 */
[----:B------:R-:W-:Y:S02]  /*b090*/  ISETP.GE.AND P2, PT, R12, R226, PT ;  /* 0x000000e20c00720c */ /* 0x000fe40003f46270 */
[----:B------:R-:W-:Y:S02]  /*b0a0*/  ISETP.GE.AND P6, PT, R8, R229, PT ;  /* 0x000000e50800720c */ /* 0x000fe40003fc6270 */
[----:B------:R-:W-:Y:S02]  /*b0b0*/  FSEL R11, R11, -INF , P4 ;  /* 0xff8000000b0b7808 */ /* 0x000fe40002000000 */
[----:B------:R-:W-:-:S02]  /*b0c0*/  FSEL R14, R14, -INF , P5 ;  /* 0xff8000000e0e7808 */ /* 0x000fc40002800000 */
[----:B------:R-:W-:Y:S02]  /*b0d0*/  IADD3 R9, PT, PT, R168, -0x57, RZ ;  /* 0xffffffa9a8097810 */ /* 0x000fe40007ffe0ff */
[----:B------:R-:W-:Y:S02]  /*b0e0*/  FSEL R222, R11, -INF , !P0 ;  /* 0xff8000000bde7808 */ /* 0x000fe40004000000 */
[----:B------:R-:W-:Y:S02]  /*b0f0*/  FSEL R210, R14, -INF , !P2 ;  /* 0xff8000000ed27808 */ /* 0x000fe40005000000 */
[----:B------:R-:W-:Y:S02]  /*b100*/  FSEL R4, R4, -INF , P6 ;  /* 0xff80000004047808 */ /* 0x000fe40003000000 */
[C---:B------:R-:W-:Y:S02]  /*b110*/  ISETP.GE.AND P3, PT, R17.reuse, R228, PT ;  /* 0x000000e41100720c */ /* 0x040fe40003f66270 */
[----:B------:R-:W-:-:S02]  /*b120*/  ISETP.GE.AND P1, PT, R17, R226, PT ;  /* 0x000000e21100720c */ /* 0x000fc40003f26270 */
[C---:B------:R-:W-:Y:S02]  /*b130*/  ISETP.GE.AND P5, PT, R9.reuse, R229, PT ;  /* 0x000000e50900720c */ /* 0x040fe40003fa6270 */
[C---:B------:R-:W-:Y:S02]  /*b140*/  ISETP.GE.AND P0, PT, R9.reuse, R227, PT ;  /* 0x000000e30900720c */ /* 0x040fe40003f06270 */
[C---:B------:R-:W-:Y:S02]  /*b150*/  ISETP.GE.AND P2, PT, R9.reuse, R228, PT ;  /* 0x000000e40900720c */ /* 0x040fe40003f46270 */
[----:B------:R-:W-:Y:S02]  /*b160*/  ISETP.GE.AND P6, PT, R9, R226, PT ;  /* 0x000000e20900720c */ /* 0x000fe40003fc6270 */
[----:B------:R-:W-:Y:S02]  /*b170*/  FMNMX3.FTZ R9, R164, R30, R172, !PT ;  /* 0x0000001ea4097276 */ /* 0x000fe400078100ac */
[----:B------:R-:W-:-:S02]  /*b180*/  FSEL R224, R10, -INF , !P3 ;  /* 0xff8000000ae07808 */ /* 0x000fc40005800000 */
[----:B------:R-:W-:Y:S02]  /*b190*/  FSEL R212, R15, -INF , !P1 ;  /* 0xff8000000fd47808 */ /* 0x000fe40004800000 */
[C---:B------:R-:W-:Y:S02]  /*b1a0*/  ISETP.GE.AND P3, PT, R8.reuse, R227, PT ;  /* 0x000000e30800720c */ /* 0x040fe40003f66270 */
[C---:B------:R-:W-:Y:S02]  /*b1b0*/  ISETP.GE.AND P1, PT, R8.reuse, R228, PT ;  /* 0x000000e40800720c */ /* 0x040fe40003f26270 */
[----:B------:R-:W-:Y:S02]  /*b1c0*/  ISETP.GE.AND P4, PT, R8, R226, PT ;  /* 0x000000e20800720c */ /* 0x000fe40003f86270 */
[----:B------:R-:W-:Y:S02]  /*b1d0*/  FMNMX3.FTZ R9, R9, R34, R32, !PT ;  /* 0x0000002209097276 */ /* 0x000fe40007810020 */
[----:B------:R-:W-:-:S02]  /*b1e0*/  IADD3 R8, PT, PT, R168, -0x50, RZ ;  /* 0xffffffb0a8087810 */ /* 0x000fc40007ffe0ff */
[----:B------:R-:W-:Y:S02]  /*b1f0*/  FSEL R218, R5, -INF , P5 ;  /* 0xff80000005da7808 */ /* 0x000fe40002800000 */
[----:B------:R-:W-:Y:S02]  /*b200*/  IADD3 R5, PT, PT, R168, -0x4f, RZ ;  /* 0xffffffb1a8057810 */ /* 0x000fe40007ffe0ff */
[----:B------:R-:W-:Y:S02]  /*b210*/  FSEL R26, R26, -INF , P3 ;  /* 0xff8000001a1a7808 */ /* 0x000fe40001800000 */
[----:B------:R-:W-:Y:S02]  /*b220*/  FMNMX3.FTZ R9, R9, R240, R192, !PT ;  /* 0x000000f009097276 */ /* 0x000fe400078100c0 */
[----:B------:R-:W-:Y:S02]  /*b230*/  ISETP.GE.AND P3, PT, R8, R229, PT ;  /* 0x000000e50800720c */ /* 0x000fe40003f66270 */
[----:B------:R-:W-:-:S02]  /*b240*/  FSEL R25, R25, -INF , P0 ;  /* 0xff80000019197808 */ /* 0x000fc40000000000 */
[----:B------:R-:W-:Y:S02]  /*b250*/  ISETP.GE.AND P0, PT, R5, R229, PT ;  /* 0x000000e50500720c */ /* 0x000fe40003f06270 */
[----:B------:R-:W-:Y:S02]  /*b260*/  FSEL R220, R4, -INF , !P1 ;  /* 0xff80000004dc7808 */ /* 0x000fe40004800000 */
[----:B------:R-:W-:Y:S02]  /*b270*/  FMNMX3.FTZ R11, R9, R196, R238, !PT ;  /* 0x000000c4090b7276 */ /* 0x000fe400078100ee */
[----:B------:R-:W-:Y:S02]  /*b280*/  IADD3 R4, PT, PT, R168, -0x48, RZ ;  /* 0xffffffb8a8047810 */ /* 0x000fe40007ffe0ff */
[----:B------:R-:W-:Y:S02]  /*b290*/  FSEL R24, R24, -INF , P3 ;  /* 0xff80000018187808 */ /* 0x000fe40001800000 */
[----:B------:R-:W-:-:S02]  /*b2a0*/  FMNMX3.FTZ R9, R3, R6, R28, !PT ;  /* 0x0000000603097276 */ /* 0x000fc4000781001c */
[----:B------:R-:W-:Y:S02]  /*b2b0*/  IADD3 R168, PT, PT, R168, -0x47, RZ ;  /* 0xffffffb9a8a87810 */ /* 0x000fe40007ffe0ff */
[----:B------:R-:W-:Y:S02]  /*b2c0*/  ISETP.GE.AND P3, PT, R5, R228, PT ;  /* 0x000000e40500720c */ /* 0x000fe40003f66270 */
[----:B------:R-:W-:Y:S02]  /*b2d0*/  FSEL R31, R31, -INF , P0 ;  /* 0xff8000001f1f7808 */ /* 0x000fe40000000000 */
[----:B------:R-:W-:Y:S02]  /*b2e0*/  FMNMX3.FTZ R9, R9, R20, R16, !PT ;  /* 0x0000001409097276 */ /* 0x000fe40007810010 */
[----:B------:R-:W-:Y:S02]  /*b2f0*/  FSEL R170, R26, -INF , !P4 ;  /* 0xff8000001aaa7808 */ /* 0x000fe40006000000 */
[----:B------:R-:W-:-:S02]  /*b300*/  ISETP.GE.AND P0, PT, R168, R229, PT ;  /* 0x000000e5a800720c */ /* 0x000fc40003f06270 */
[----:B------:R-:W-:Y:S02]  /*b310*/  FSEL R206, R31, -INF , !P3 ;  /* 0xff8000001fce7808 */ /* 0x000fe40005800000 */
[----:B------:R-:W-:Y:S02]  /*b320*/  ISETP.GE.AND P4, PT, R8, R228, PT ;  /* 0x000000e40800720c */ /* 0x000fe40003f86270 */
[----:B------:R-:W-:Y:S02]  /*b330*/  ISETP.GE.AND P3, PT, R4, R229, PT ;  /* 0x000000e50400720c */ /* 0x000fe40003f66270 */
[----:B------:R-:W-:Y:S02]  /*b340*/  FMNMX3.FTZ R9, R9, R234, R198, !PT ;  /* 0x000000ea09097276 */ /* 0x000fe400078100c6 */
[----:B------:R-:W-:Y:S02]  /*b350*/  FSEL R167, R167, -INF , P0 ;  /* 0xff800000a7a77808 */ /* 0x000fe40000000000 */
[----:B------:R-:W-:-:S02]  /*b360*/  FSEL R208, R24, -INF , !P4 ;  /* 0xff80000018d07808 */ /* 0x000fc40006000000 */
[-C--:B------:R-:W-:Y:S02]  /*b370*/  ISETP.GE.AND P0, PT, R4, R228.reuse, PT ;  /* 0x000000e40400720c */ /* 0x080fe40003f06270 */
[----:B------:R-:W-:Y:S02]  /*b380*/  FSEL R33, R33, -INF , P3 ;  /* 0xff80000021217808 */ /* 0x000fe40001800000 */
[-C--:B------:R-:W-:Y:S02]  /*b390*/  ISETP.GE.AND P1, PT, R8, R227.reuse, PT ;  /* 0x000000e30800720c */ /* 0x080fe40003f26270 */
[----:B------:R-:W-:Y:S02]  /*b3a0*/  FSEL R218, R218, -INF , !P2 ;  /* 0xff800000dada7808 */ /* 0x000fe40005000000 */
[----:B------:R-:W-:Y:S02]  /*b3b0*/  ISETP.GE.AND P4, PT, R168, R228, PT ;  /* 0x000000e4a800720c */ /* 0x000fe40003f86270 */
[----:B------:R-:W-:-:S02]  /*b3c0*/  ISETP.GE.AND P2, PT, R5, R227, PT ;  /* 0x000000e30500720c */ /* 0x000fc40003f46270 */
[----:B------:R-:W-:Y:S02]  /*b3d0*/  FMNMX3.FTZ R9, R9, R190, R166, !PT ;  /* 0x000000be09097276 */ /* 0x000fe400078100a6 */
[----:B------:R-:W-:Y:S02]  /*b3e0*/  FSEL R204, R33, -INF , !P0 ;  /* 0xff80000021cc7808 */ /* 0x000fe40004000000 */
[----:B------:R-:W-:Y:S02]  /*b3f0*/  FMNMX3.FTZ R11, R11, R224, R222, !PT ;  /* 0x000000e00b0b7276 */ /* 0x000fe400078100de */
[----:B------:R-:W-:Y:S02]  /*b400*/  FSEL R202, R167, -INF , !P4 ;  /* 0xff800000a7ca7808 */ /* 0x000fe40006000000 */
[C---:B------:R-:W-:Y:S02]  /*b410*/  ISETP.GE.AND P0, PT, R168.reuse, R227, PT ;  /* 0x000000e3a800720c */ /* 0x040fe40003f06270 */
[----:B------:R-:W-:-:S02]  /*b420*/  ISETP.GE.AND P3, PT, R168, R226, PT ;  /* 0x000000e2a800720c */ /* 0x000fc40003f66270 */
[----:B------:R-:W-:Y:S02]  /*b430*/  FSEL R7, R7, -INF , P1 ;  /* 0xff80000007077808 */ /* 0x000fe40000800000 */
[-C--:B------:R-:W-:Y:S02]  /*b440*/  ISETP.GE.AND P5, PT, R8, R226.reuse, PT ;  /* 0x000000e20800720c */ /* 0x080fe40003fa6270 */
[----:B------:R-:W-:Y:S02]  /*b450*/  ISETP.GE.AND P4, PT, R5, R226, PT ;  /* 0x000000e20500720c */ /* 0x000fe40003f86270 */
[----:B------:R-:W-:Y:S02]  /*b460*/  ISETP.GE.AND P1, PT, R4, R227, PT ;  /* 0x000000e30400720c */ /* 0x000fe40003f26270 */
[----:B------:R-:W-:Y:S02]  /*b470*/  FSEL R27, R27, -INF , P2 ;  /* 0xff8000001b1b7808 */ /* 0x000fe40001000000 */
[----:B------:R-:W-:-:S02]  /*b480*/  FSEL R168, R25, -INF , !P6 ;  /* 0xff80000019a87808 */ /* 0x000fc40007000000 */
[----:B------:R-:W-:Y:S02]  /*b490*/  FMNMX3.FTZ R9, R9, R212, R210, !PT ;  /* 0x000000d409097276 */ /* 0x000fe400078100d2 */
[----:B------:R-:W-:Y:S02]  /*b4a0*/  FMNMX3.FTZ R11, R11, R220, R218, !PT ;  /* 0x000000dc0b0b7276 */ /* 0x000fe400078100da */
[----:B------:R-:W-:Y:S02]  /*b4b0*/  ISETP.GE.AND P2, PT, R4, R226, PT ;  /* 0x000000e20400720c */ /* 0x000fe40003f46270 */
[----:B------:R-:W-:Y:S02]  /*b4c0*/  FSEL R35, R35, -INF , P0 ;  /* 0xff80000023237808 */ /* 0x000fe40000000000 */
[----:B------:R-:W-:Y:S02]  /*b4d0*/  FSEL R29, R29, -INF , P1 ;  /* 0xff8000001d1d7808 */ /* 0x000fe40000800000 */
        /* <DEDUP_REMOVED lines=8> */
[----:B------:R-:W-:Y:S02]  /*b560*/  FMNMX3.FTZ R7, R7, R176, R174, !PT ;  /* 0x000000b007077276 */ /* 0x000fe400078100ae */
[----:B------:R-:W-:Y:S01]  /*b570*/  LEA R214, R165, UR5, 0x1 ;  /* 0x00000005a5d67c11 */ /* 0x000fe2000f8e08ff */
[----:B------:R-:W1:Y:S03]  /*b580*/  SHFL.BFLY PT, R8, R5, 0x2, 0x1f ;  /* 0x0c401f0005087f89 */ /* 0x000e6600000e0000 */
[----:B------:R-:W-:Y:S01]  /*b590*/  IADD3 R199, PT, PT, R214, 0x10040, RZ ;  /* 0x00010040d6c77810 */ /* 0x000fe20007ffe0ff */
[----:B------:R-:W3:Y:S04]  /*b5a0*/  SHFL.BFLY PT, R4, R7, 0x2, 0x1f ;  /* 0x0c401f0007047f89 */ /* 0x000ee800000e0000 */
[----:B------:R-:W-:Y:S01]  /*b5b0*/  LDSM.16.MT88.4 R12, [R214+0x10000] ;  /* 0x01000000d60c783b */ /* 0x000fe20000004200 */
[----:B-1----:R-:W-:-:S02]  /*b5c0*/  FMNMX.FTZ R8, R5, R8, !PT ;  /* 0x0000000805087209 */ /* 0x002fc40007810000 */
        /* <DEDUP_REMOVED lines=16> */
[--C-:B------:R-:W-:Y:S01]  /*b6d0*/  FFMA.FTZ R189, R16, UR4, -R173.reuse ;  /* 0x0000000410bd7c23 */ /* 0x100fe200080108ad */
[----:B------:R-:W-:Y:S01]  /*b6e0*/  FSEL R16, R180, RZ, P0 ;  /* 0x000000ffb4107208 */ /* 0x000fe20000000000 */
[----:B------:R-:W-:Y:S01]  /*b6f0*/  FMUL.FTZ R8, R8, UR4 ;  /* 0x0000000408087c20 */ /* 0x000fe20008410000 */
[----:B------:R-:W-:Y:S01]  /*b700*/  SEL R194, R2, 0xffffffe0, !P1 ;  /* 0xffffffe002c27807 */ /* 0x000fe20004800000 */
[----:B------:R-:W-:Y:S01]  /*b710*/  FFMA.FTZ R183, R28, UR4, -R173 ;  /* 0x000000041cb77c23 */ /* 0x000fe200080108ad */
[--C-:B------:R-:W-:Y:S01]  /*b720*/  FFMA.FTZ R185, R32, UR4, -R175.reuse ;  /* 0x0000000420b97c23 */ /* 0x100fe200080108af */
[----:B------:R-:W-:Y:S01]  /*b730*/  FADD.FTZ R16, R3, -R16 ;  /* 0x8000001003107221 */ /* 0x000fe20000010000 */
[----:B------:R-:W-:Y:S01]  /*b740*/  FFMA.FTZ R187, R172, UR4, -R175 ;  /* 0x00000004acbb7c23 */ /* 0x000fe200080108af */
        /* <DEDUP_REMOVED lines=14> */
[--C-:B------:R-:W-:Y:S01]  /*b830*/  FFMA.FTZ R197, R166, UR4, -R173.reuse ;  /* 0x00000004a6c57c23 */ /* 0x100fe200080108ad */
        /* <DEDUP_REMOVED lines=8> */
[-C--:B------:R-:W-:Y:S01]  /*b8c0*/  FMUL.FTZ R40, R40, R3.reuse ;  /* 0x0000000328287220 */ /* 0x080fe20000410000 */
[----:B------:R-:W1:Y:S01]  /*b8d0*/  MUFU.EX2 R187, R187 ;  /* 0x000000bb00bb7308 */ /* 0x000e620000000800 */
[----:B--2---:R-:W-:Y:S01]  /*b8e0*/  IADD3 R16, PT, PT, R214, 0x10000, RZ ;  /* 0x00010000d6107810 */ /* 0x004fe20007ffe0ff */
[-C--:B---3--:R-:W-:Y:S01]  /*b8f0*/  FMUL.FTZ R34, R142, R2.reuse ;  /* 0x000000028e227220 */ /* 0x088fe20000410000 */
[-C--:B------:R-:W-:Y:S01]  /*b900*/  FMUL.FTZ R35, R143, R2.reuse ;  /* 0x000000028f237220 */ /* 0x080fe20000410000 */
[-C--:B------:R-:W-:Y:S01]  /*b910*/  FMUL.FTZ R26, R146, R2.reuse ;  /* 0x00000002921a7220 */ /* 0x080fe20000410000 */
[----:B------:R-:W-:Y:S01]  /*b920*/  @P2 IADD3 R199, PT, PT, R16, -0x40, RZ ;  /* 0xffffffc010c72810 */ /* 0x000fe20007ffe0ff */
[----:B------:R-:W-:Y:S01]  /*b930*/  LDSM.16.MT88.4 R140, [R214+0x12000] ;  /* 0x01200000d68c783b */ /* 0x000fe20000004200 */
[-C--:B------:R-:W-:Y:S01]  /*b940*/  FMUL.FTZ R27, R147, R2.reuse ;  /* 0x00000002931b7220 */ /* 0x080fe20000410000 */
[----:B------:R-:W-:Y:S01]  /*b950*/  MUFU.EX2 R186, R186 ;  /* 0x000000ba00ba7308 */ /* 0x000fe20000000800 */
[-C--:B------:R-:W-:Y:S01]  /*b960*/  FMUL.FTZ R38, R38, R2.reuse ;  /* 0x0000000226267220 */ /* 0x080fe20000410000 */
[----:B------:R-:W2:Y:S01]  /*b970*/  LDSM.16.MT88.4 R28, [R199] ;  /* 0x00000000c71c783b */ /* 0x000ea20000004200 */
[-C--:B------:R-:W-:Y:S01]  /*b980*/  FMUL.FTZ R39, R39, R2.reuse ;  /* 0x0000000227277220 */ /* 0x080fe20000410000 */
[----:B------:R-:W-:Y:S01]  /*b990*/  FMUL.FTZ R41, R41, R3 ;  /* 0x0000000329297220 */ /* 0x000fe20000410000 */
        /* <DEDUP_REMOVED lines=150> */
[----:B------:R-:W-:Y:S01]  /*c300*/  LDSM.16.MT88.4 R160, [R199+0x2800] ;  /* 0x00280000c7a0783b */ /* 0x000fe20000004200 */
        /* <DEDUP_REMOVED lines=252> */
.L_x_2683:
[----:B------:R-:W-:-:S12]  /*d2d0*/  UIADD3 UR20, UPT, UPT, UR4, -0x1, URZ ;  /* 0xffffffff04147890 */ /* 0x000fd8000fffe0ff */
.L_x_2689:
        /* <DEDUP_REMOVED lines=25> */
[----:B------:R-:W2:Y:S01]  /*d470*/  LDCU UR14, c[0x0][0x3bc] ;  /* 0x00007780ff0e77ac */ /* 0x000ea20008000800 */
[----:B------:R-:W2:Y:S01]  /*d480*/  LDCU.64 UR10, c[0x0][0x3a0] ;  /* 0x00007400ff0a77ac */ /* 0x000ea20008000a00 */
[----:B------:R-:W2:Y:S01]  /*d490*/  LDCU.64 UR8, c[0x0][0x3c0] ;  /* 0x00007800ff0877ac */ /* 0x000ea20008000a00 */
[----:B------:R-:W2:Y:S01]  /*d4a0*/  LDCU.64 UR12, c[0x0][0x3a8] ;  /* 0x00007500ff0c77ac */ /* 0x000ea20008000a00 */
[----:B------:R-:W2:Y:S01]  /*d4b0*/  LDCU.64 UR6, c[0x0][0x3b8] ;  /* 0x00007700ff0677ac */ /* 0x000ea20008000a00 */
[----:B------:R-:W-:-:S02]  /*d4c0*/  UIADD3 UR27, UPT, UPT, UR27, 0x40, URZ ;  /* 0x000000401b1b7890 */ /* 0x000fc4000fffe0ff */
[----:B-1--4-:R-:W-:-:S12]  /*d4d0*/  ULEA UR5, UR5, UR15, 0x18 ;  /* 0x0000000f05057291 */ /* 0x012fd8000f8ec0ff */
.L_x_2694:
        /* <DEDUP_REMOVED lines=104> */
.L_x_2691:
[----:B------:R-:W-:Y:S01]  /*db60*/  @!PT LDS RZ, [RZ] ;  /* 0x00000000fffff984 */ /* 0x000fe20000000800 */
[----:B------:R-:W-:Y:S01]  /*db70*/  @!PT LDS RZ, [RZ] ;  /* 0x00000000fffff984 */ /* 0x000fe20000000800 */
[----:B------:R-:W-:Y:S01]  /*db80*/  @!PT LDS RZ, [RZ] ;  /* 0x00000000fffff984 */ /* 0x000fe20000000800 */
[----:B------:R-:W-:Y:S01]  /*db90*/  @!P5 LDGSTS.E.BYPASS.LTC128B.128 [R241+0x10000], desc[UR24][R232.64] ;  /* 0x10000000e8f1dfae */ /* 0x000fe2000b981a18 */
[----:B------:R-:W-:Y:S01]  /*dba0*/  USHF.L.U32 UR15, UR17, 0x5, URZ ;  /* 0x00000005110f7899 */ /* 0x000fe200080006ff */
[----:B------:R-:W-:Y:S01]  /*dbb0*/  LEA R224, R224, UR5, 0x1 ;  /* 0x00000005e0e07c11 */ /* 0x000fe2000f8e08ff */
[----:B---3--:R-:W-:Y:S02]  /*dbc0*/  USHF.L.U64.HI UR17, UR17, 0x5, UR21 ;  /* 0x0000000511117899 */ /* 0x008fe40008010215 */
        /* <DEDUP_REMOVED lines=13> */
[----:B------:R-:W-:Y:S02]  /*dca0*/  MOV R3, 0x40 ;  /* 0x0000004000037802 */ /* 0x000fe40000000f00 */
[----:B------:R-:W-:Y:S01]  /*dcb0*/  @!PT LDS RZ, [RZ] ;  /* 0x00000000fffff984 */ /* 0x000fe20000000800 */
[----:B------:R-:W-:Y:S01]  /*dcc0*/  @!PT LDS RZ, [RZ] ;  /* 0x00000000fffff984 */ /* 0x000fe20000000800 */
[----:B------:R-:W-:Y:S01]  /*dcd0*/  @!PT LDS RZ, [RZ] ;  /* 0x00000000fffff984 */ /* 0x000fe20000000800 */
[----:B------:R-:W-:Y:S01]  /*dce0*/  @!P3 LDGSTS.E.BYPASS.LTC128B.128 [R241+0x14000], desc[UR24][R232.64+0x100] ;  /* 0x14000100e8f1bfae */ /* 0x000fe2000b981a18 */
[----:B------:R-:W-:Y:S02]  /*dcf0*/  IADD3.X R199, PT, PT, R201, UR17, RZ, P0, !PT ;  /* 0x00000011c9c77c10 */ /* 0x000fe400087fe4ff */
[----:B------:R-:W-:Y:S02]  /*dd00*/  IADD3 R196, P0, PT, R198, UR15, RZ ;  /* 0x0000000fc6c47c10 */ /* 0x000fe4000ff1e0ff */
[----:B------:R-:W-:Y:S01]  /*dd10*/  @P3 STS.128 [R241+0x14000], RZ ;  /* 0x014000fff1003388 */ /* 0x000fe20000000c00 */
[----:B------:R-:W-:Y:S02]  /*dd20*/  LOP3.LUT P2, RZ, R213, 0x4, RZ, 0xc0, !PT ;  /* 0x00000004d5ff7812 */ /* 0x000fe4000784c0ff */
[----:B------:R-:W-:Y:S02]  /*dd30*/  IADD3.X R197, PT, PT, R199, UR17, RZ, P0, !PT ;  /* 0x00000011c7c57c10 */ /* 0x000fe400087fe4ff */
[----:B------:R-:W-:Y:S01]  /*dd40*/  @!PT LDS RZ, [RZ] ;  /* 0x00000000fffff984 */ /* 0x000fe20000000800 */
[----:B------:R-:W-:Y:S01]  /*dd50*/  @!PT LDS RZ, [RZ] ;  /* 0x00000000fffff984 */ /* 0x000fe20000000800 */
[----:B------:R-:W-:Y:S01]  /*dd60*/  @!PT LDS RZ, [RZ] ;  /* 0x00000000fffff984 */ /* 0x000fe20000000800 */
[----:B------:R-:W-:Y:S01]  /*dd70*/  @!P1 LDGSTS.E.BYPASS.LTC128B.128 [R241+0x16000], desc[UR24][R232.64+0x180] ;  /* 0x16000180e8f19fae */ /* 0x000fe2000b981a18 */
[----:B------:R-:W-:Y:S02]  /*dd80*/  LOP3.LUT P0, RZ, R213, 0x2, RZ, 0xc0, !PT ;  /* 0x00000002d5ff7812 */ /* 0x000fe4000780c0ff */
[----:B------:R-:W-:Y:S02]  /*dd90*/  SEL R3, R3, 0xffffffc0, !P2 ;  /* 0xffffffc003037807 */ /* 0x000fe40005000000 */
[----:B------:R-:W-:Y:S01]  /*dda0*/  @P1 STS.128 [R241+0x16000], RZ ;  /* 0x016000fff1001388 */ /* 0x000fe20000000c00 */
[----:B------:R-:W-:Y:S02]  /*ddb0*/  SEL R217, R217, 0xffffffe0, !P0 ;  /* 0xffffffe0d9d97807 */ /* 0x000fe40004000000 */
[C---:B------:R-:W-:Y:S02]  /*ddc0*/  IADD3 R222, PT, PT, R224.reuse, R3, RZ ;  /* 0x00000003e0de7210 */ /* 0x040fe40007ffe0ff */
[----:B------:R-:W-:Y:S01]  /*ddd0*/  @!PT LDS RZ, [RZ] ;  /* 0x00000000fffff984 */ /* 0x000fe20000000800 */
[----:B------:R-:W-:Y:S01]  /*dde0*/  @!PT LDS RZ, [RZ] ;  /* 0x00000000fffff984 */ /* 0x000fe20000000800 */
[----:B------:R-:W-:Y:S01]  /*ddf0*/  @!PT LDS RZ, [RZ] ;  /* 0x00000000fffff984 */ /* 0x000fe20000000800 */
[----:B------:R-:W-:Y:S01]  /*de00*/  @!P5 LDGSTS.E.BYPASS.LTC128B.128 [R241+0x10800], desc[UR24][R200.64] ;  /* 0x10800000c8f1dfae */ /* 0x000fe2000b981a18 */
[----:B------:R-:W-:Y:S02]  /*de10*/  IADD3 R221, PT, PT, R224, R217, RZ ;  /* 0x000000d9e0dd7210 */ /* 0x000fe40007ffe0ff */
[-C--:B------:R-:W-:Y:S02]  /*de20*/  IADD3 R220, PT, PT, R217, R218.reuse, RZ ;  /* 0x000000dad9dc7210 */ /* 0x080fe40007ffe0ff */
        /* <DEDUP_REMOVED lines=68> */
[----:B-1----:R-:W-:Y:S01]  /*e270*/  LDSM.16.M88.4 R196, [R218+0x9800] ;  /* 0x00980000dac4783b */ /* 0x002fe20000000200 */
[C---:B---3--:R-:W-:Y:S04]  /*e280*/  HMMA.16816.F32.BF16 R4, R164.reuse, R168, RZ ;  /* 0x000000a8a404723c */ /* 0x048fe800000418ff */
[----:B------:R-:W-:Y:S04]  /*e290*/  LDSM.16.M88.4 R200, [R3+0x8000] ;  /* 0x0080000003c8783b */ /* 0x000fe80000000200 */
[C---:B------:R-:W-:Y:S01]  /*e2a0*/  HMMA.16816.F32.BF16 R8, R164.reuse, R170, RZ ;  /* 0x000000aaa408723c */ /* 0x040fe200000418ff */
[----:B------:R-:W-:Y:S05]  /*e2b0*/  LDSM.16.M88.4 R168, [R220+0x9800] ;  /* 0x00980000dca8783b */ /* 0x000fea0000000200 */
[----:B------:R-:W-:Y:S02]  /*e2c0*/  LDSM.16.M88.4 R204, [R218+0xa000] ;  /* 0x00a00000dacc783b */ /* 0x000fe40000000200 */
[C---:B----4-:R-:W-:Y:S03]  /*e2d0*/  HMMA.16816.F32.BF16 R12, R164.reuse, R172, RZ ;  /* 0x000000aca40c723c */ /* 0x050fe600000418ff */
[----:B------:R-:W-:Y:S05]  /*e2e0*/  LDSM.16.M88.4 R208, [R220+0xc000] ;  /* 0x00c00000dcd0783b */ /* 0x000fea0000000200 */
[C---:B------:R-:W-:Y:S01]  /*e2f0*/  HMMA.16816.F32.BF16 R16, R164.reuse, R174, RZ ;  /* 0x000000aea410723c */ /* 0x040fe200000418ff */
[----:B------:R-:W-:Y:S07]  /*e300*/  LDSM.16.M88.4 R172, [R222] ;  /* 0x00000000deac783b */ /* 0x000fee0000000200 */
[C---:B-----5:R-:W-:Y:S08]  /*e310*/  HMMA.16816.F32.BF16 R20, R164.reuse, R176, RZ ;  /* 0x000000b0a414723c */ /* 0x060ff000000418ff */
[C---:B------:R-:W-:Y:S01]  /*e320*/  HMMA.16816.F32.BF16 R24, R164.reuse, R178, RZ ;  /* 0x000000b2a418723c */ /* 0x040fe200000418ff */
[----:B------:R-:W-:Y:S07]  /*e330*/  LDSM.16.M88.4 R176, [R218+0x8000] ;  /* 0x00800000dab0783b */ /* 0x000fee0000000200 */
        /* <DEDUP_REMOVED lines=215> */
[----:B------:R-:W-:Y:S06]  /*f0b0*/  FMUL.FTZ R244, R26, UR20 ;  /* 0x000000141af47c20 */ /* 0x000fec0008410000 */
[----:B------:R-:W1:Y:S01]  /*f0c0*/  MUFU.TANH R22, R243 ;  /* 0x000000f300167308 */ /* 0x000e620000002400 */
[C---:B--2---:R-:W-:Y:S09]  /*f0d0*/  HMMA.16816.F32.BF16 R28, R192.reuse, R164, R28 ;  /* 0x000000a4c01c723c */ /* 0x044ff2000004181c */
[----:B------:R2:W1:Y:S01]  /*f0e0*/  MUFU.TANH R242, R246 ;  /* 0x000000f600f27308 */ /* 0x0004620000002400 */
[----:B------:R-:W-:Y:S09]  /*f0f0*/  HMMA.16816.F32.BF16 R32, R192, R166, R32 ;  /* 0x000000a6c020723c */ /* 0x000ff20000041820 */
[----:B------:R5:W1:Y:S01]  /*f100*/  MUFU.TANH R243, R248 ;  /* 0x000000f800f37308 */ /* 0x000a620000002400 */
[----:B------:R-:W-:Y:S01]  /*f110*/  FMUL.FTZ R245, R28, UR20 ;  /* 0x000000141cf57c20 */ /* 0x000fe20008410000 */
[----:B------:R-:W-:Y:S01]  /*f120*/  FMUL.FTZ R252, R29, UR20 ;  /* 0x000000141dfc7c20 */ /* 0x000fe20008410000 */
[----:B------:R-:W-:Y:S07]  /*f130*/  FMUL.FTZ R247, R30, UR20 ;  /* 0x000000141ef77c20 */ /* 0x000fee0008410000 */
[----:B------:R-:W1:Y:S01]  /*f140*/  MUFU.TANH R200, R200 ;  /* 0x000000c800c87308 */ /* 0x000e620000002400 */
[----:B--2---:R-:W-:Y:S01]  /*f150*/  FMUL.FTZ R246, R31, UR20 ;  /* 0x000000141ff67c20 */ /* 0x004fe20008410000 */
[----:B------:R-:W-:Y:S01]  /*f160*/  FMUL.FTZ R250, R32, UR20 ;  /* 0x0000001420fa7c20 */ /* 0x000fe20008410000 */
[----:B------:R-:W-:Y:S01]  /*f170*/  FMUL.FTZ R251, R33, UR20 ;  /* 0x0000001421fb7c20 */ /* 0x000fe20008410000 */
[----:B------:R-:W-:Y:S06]  /*f180*/  FMUL.FTZ R249, R35, UR20 ;  /* 0x0000001423f97c20 */ /* 0x000fec0008410000 */
[----:B------:R-:W2:Y:S01]  /*f190*/  MUFU.TANH R201, R201 ;  /* 0x000000c900c97308 */ /* 0x000ea20000002400 */
        /* <DEDUP_REMOVED lines=22> */
[----:B------:R-:W1:Y:S01]  /*f300*/  MUFU.TANH R249, R249 ;  /* 0x000000f900f97308 */ /* 0x000e620000002400 */
        /* <DEDUP_REMOVED lines=78> */
.L_x_2693:
        /* <DEDUP_REMOVED lines=91> */
.L_x_2692:
[CC--:B------:R-:W-:Y:S01]  /*fda0*/  ISETP.GE.AND P4, PT, R234.reuse, R229.reuse, PT ;  /* 0x000000e5ea00720c */ /* 0x0c0fe20003f86270 */
[----:B------:R-:W-:Y:S01]  /*fdb0*/  UISETP.GT.AND UP2, UPT, UR26, UR18, UPT ;  /* 0x000000121a00728c */ /* 0x000fe2000bf44270 */
[C---:B------:R-:W-:Y:S01]  /*fdc0*/  IADD3 R21, PT, PT, R234.reuse, -0x1f, RZ ;  /* 0xffffffe1ea157810 */ /* 0x040fe20007ffe0ff */
[----:B------:R-:W-:Y:S01]  /*fdd0*/  UIADD3 UR27, UPT, UPT, UR27, -0x40, URZ ;  /* 0xffffffc01b1b7890 */ /* 0x000fe2000fffe0ff */
[----:B-1----:R-:W-:Y:S02]  /*fde0*/  FSEL R23, R13, -INF , P4 ;  /* 0xff8000000d177808 */ /* 0x002fe40002000000 */
[-C--:B------:R-:W-:Y:S02]  /*fdf0*/  ISETP.GE.AND P4, PT, R21, R229.reuse, PT ;  /* 0x000000e51500720c */ /* 0x080fe40003f86270 */
[C---:B--2---:R-:W-:Y:S02]  /*fe00*/  IADD3 R5, PT, PT, R234.reuse, -0x17, RZ ;  /* 0xffffffe9ea057810 */ /* 0x044fe40007ffe0ff */
[C---:B------:R-:W-:Y:S02]  /*fe10*/  IADD3 R3, PT, PT, R234.reuse, -0x20, RZ ;  /* 0xffffffe0ea037810 */ /* 0x040fe40007ffe0ff */
[----:B------:R-:W-:Y:S02]  /*fe20*/  FSEL R12, R197, -INF , P4 ;  /* 0xff800000c50c7808 */ /* 0x000fe40002000000 */
[----:B------:R-:W-:Y:S02]  /*fe30*/  ISETP.GE.AND P4, PT, R5, R229, PT ;  /* 0x000000e50500720c */ /* 0x000fe40003f86270 */
[-C--:B------:R-:W-:Y:S02]  /*fe40*/  ISETP.GE.AND P3, PT, R3, R227.reuse, PT ;  /* 0x000000e30300720c */ /* 0x080fe40003f66270 */
[----:B------:R-:W-:Y:S02]  /*fe50*/  IADD3 R11, PT, PT, R234, -0x10, RZ ;  /* 0xfffffff0ea0b7810 */ /* 0x000fe40007ffe0ff */
[----:B------:R-:W-:Y:S02]  /*fe60*/  FSEL R20, R201, -INF , P4 ;  /* 0xff800000c9147808 */ /* 0x000fe40002000000 */
[----:B------:R-:W-:Y:S02]  /*fe70*/  ISETP.GE.AND P4, PT, R21, R227, PT ;  /* 0x000000e31500720c */ /* 0x000fe40003f86270 */
[----:B------:R-:W-:Y:S02]  /*fe80*/  FSEL R198, R198, -INF , P3 ;  /* 0xff800000c6c67808 */ /* 0x000fe40001800000 */
[C---:B------:R-:W-:Y:S02]  /*fe90*/  IADD3 R9, PT, PT, R234.reuse, -0xf, RZ ;  /* 0xfffffff1ea097810 */ /* 0x040fe40007ffe0ff */
[-C--:B------:R-:W-:Y:S02]  /*fea0*/  ISETP.GE.AND P3, PT, R11, R229.reuse, PT ;  /* 0x000000e50b00720c */ /* 0x080fe40003f66270 */
[----:B------:R-:W-:Y:S02]  /*feb0*/  IADD3 R8, PT, PT, R234, -0x18, RZ ;  /* 0xffffffe8ea087810 */ /* 0x000fe40007ffe0ff */
[----:B------:R-:W-:Y:S02]  /*fec0*/  FSEL R199, R199, -INF , P4 ;  /* 0xff800000c7c77808 */ /* 0x000fe40002000000 */
[----:B------:R-:W-:Y:S02]  /*fed0*/  ISETP.GE.AND P4, PT, R9, R229, PT ;  /* 0x000000e50900720c */ /* 0x000fe40003f86270 */
[----:B------:R-:W-:Y:S02]  /*fee0*/  FSEL R194, R204, -INF , P3 ;  /* 0xff800000ccc27808 */ /* 0x000fe40001800000 */
[-C--:B------:R-:W-:Y:S02]  /*fef0*/  ISETP.GE.AND P3, PT, R8, R227.reuse, PT ;  /* 0x000000e30800720c */ /* 0x080fe40003f66270 */
[C---:B------:R-:W-:Y:S02]  /*ff00*/  IADD3 R7, PT, PT, R234.reuse, -0x8, RZ ;  /* 0xfffffff8ea077810 */ /* 0x040fe40007ffe0ff */
[----:B------:R-:W-:Y:S02]  /*ff10*/  FSEL R192, R205, -INF , P4 ;  /* 0xff800000cdc07808 */ /* 0x000fe40002000000 */
[----:B------:R-:W-:Y:S02]  /*ff20*/  ISETP.GE.AND P4, PT, R5, R227, PT ;  /* 0x000000e30500720c */ /* 0x000fe40003f86270 */
[----:B------:R-:W-:Y:S02]  /*ff30*/  IADD3 R18, PT, PT, R234, -0x7, RZ ;  /* 0xfffffff9ea127810 */ /* 0x000fe40007ffe0ff */
[----:B------:R-:W-:Y:S02]  /*ff40*/  FSEL R202, R202, -INF , P3 ;  /* 0xff800000caca7808 */ /* 0x000fe40001800000 */
[-C--:B------:R-:W-:Y:S02]  /*ff50*/  ISETP.GE.AND P3, PT, R7, R229.reuse, PT ;  /* 0x000000e50700720c */ /* 0x080fe40003f66270 */
[----:B------:R-:W-:Y:S02]  /*ff60*/  FSEL R19, R203, -INF , P4 ;  /* 0xff800000cb137808 */ /* 0x000fe40002000000 */
[----:B------:R-:W-:Y:S02]  /*ff70*/  ISETP.GE.AND P4, PT, R18, R229, PT ;  /* 0x000000e51200720c */ /* 0x000fe40003f86270 */
[----:B------:R-:W-:Y:S02]  /*ff80*/  FSEL R174, R208, -INF , P3 ;  /* 0xff800000d0ae7808 */ /* 0x000fe40001800000 */
[-C--:B------:R-:W-:Y:S02]  /*ff90*/  ISETP.GE.AND P3, PT, R11, R227.reuse, PT ;  /* 0x000000e30b00720c */ /* 0x080fe40003f66270 */
[----:B------:R-:W-:Y:S02]  /*ffa0*/  IADD3 R16, PT, PT, R234, 0x1, RZ ;  /* 0x00000001ea107810 */ /* 0x000fe40007ffe0ff */
[----:B------:R-:W-:Y:S02]  /*ffb0*/  FSEL R172, R209, -INF , P4 ;  /* 0xff800000d1ac7808 */ /* 0x000fe40002000000 */
[----:B------:R-:W-:Y:S02]  /*ffc0*/  ISETP.GE.AND P4, PT, R9, R227, PT ;  /* 0x000000e30900720c */ /* 0x000fe40003f86270 */
[----:B------:R-:W-:Y:S02]  /*ffd0*/  FSEL R197, R206, -INF , P3 ;  /* 0xff800000cec57808 */ /* 0x000fe40001800000 */
[----:B------:R-:W-:Y:S02]  /*ffe0*/  ISETP.GE.AND P3, PT, R16, R229, PT ;  /* 0x000000e51000720c */ /* 0x000fe40003f66270 */
[----:B------:R-:W-:Y:S02]  /*fff0*/  FSEL R195, R207, -INF , P4 ;  /* 0xff800000cfc37808 */ /* 0x000fe40002000000 */
[-C--:B------:R-:W-:Y:S02]  /*10000*/  ISETP.GE.AND P4, PT, R7, R227.reuse, PT ;  /* 0x000000e30700720c */ /* 0x080fe40003f86270 */
[CC--:B------:R-:W-:Y:S02]  /*10010*/  ISETP.GE.AND P1, PT, R234.reuse, R227.reuse, PT ;  /* 0x000000e3ea00720c */ /* 0x0c0fe40003f26270 */
[----:B------:R-:W-:Y:S02]  /*10020*/  IADD3 R15, PT, PT, R234, 0x8, RZ ;  /* 0x00000008ea0f7810 */ /* 0x000fe40007ffe0ff */
[----:B------:R-:W-:Y:S02]  /*10030*/  FSEL R204, R219, -INF , P3 ;  /* 0xff800000dbcc7808 */ /* 0x000fe40001800000 */
[----:B------:R-:W-:Y:S02]  /*10040*/  ISETP.GE.AND P3, PT, R18, R227, PT ;  /* 0x000000e31200720c */ /* 0x000fe40003f66270 */
[----:B------:R-:W-:Y:S02]  /*10050*/  IADD3 R13, PT, PT, R234, 0x9, RZ ;  /* 0x00000009ea0d7810 */ /* 0x000fe40007ffe0ff */
[----:B------:R-:W-:Y:S02]  /*10060*/  FSEL R175, R210, -INF , P4 ;  /* 0xff800000d2af7808 */ /* 0x000fe40002000000 */
[-C--:B------:R-:W-:Y:S02]  /*10070*/  ISETP.GE.AND P0, PT, R3, R229.reuse, PT ;  /* 0x000000e50300720c */ /* 0x080fe40003f06270 */
[----:B------:R-:W-:Y:S02]  /*10080*/  FSEL R22, R22, -INF , P1 ;  /* 0xff80000016167808 */ /* 0x000fe40000800000 */
[-C--:B------:R-:W-:Y:S02]  /*10090*/  ISETP.GE.AND P4, PT, R15, R229.reuse, PT ;  /* 0x000000e50f00720c */ /* 0x080fe40003f86270 */
[-C--:B------:R-:W-:Y:S02]  /*100a0*/  ISETP.GE.AND P1, PT, R8, R229.reuse, PT ;  /* 0x000000e50800720c */ /* 0x080fe40003f26270 */
[----:B------:R-:W-:Y:S02]  /*100b0*/  FSEL R173, R211, -INF , P3 ;  /* 0xff800000d3ad7808 */ /* 0x000fe40001800000 */
[----:B------:R-:W-:Y:S02]  /*100c0*/  ISETP.GE.AND P3, PT, R13, R229, PT ;  /* 0x000000e50d00720c */ /* 0x000fe40003f66270 */
[----:B------:R-:W-:Y:S02]  /*100d0*/  FSEL R14, R196, -INF , P0 ;  /* 0xff800000c40e7808 */ /* 0x000fe40000000000 */
[C---:B------:R-:W-:Y:S02]  /*100e0*/  IADD3 R6, PT, PT, R234.reuse, 0x10, RZ ;  /* 0x00000010ea067810 */ /* 0x040fe40007ffe0ff */
[CC--:B------:R-:W-:Y:S02]  /*100f0*/  ISETP.GE.AND P6, PT, R3.reuse, R228.reuse, PT ;  /* 0x000000e40300720c */ /* 0x0c0fe40003fc6270 */
[----:B------:R-:W-:Y:S02]  /*10100*/  ISETP.GE.AND P0, PT, R234, R228, PT ;  /* 0x000000e4ea00720c */ /* 0x000fe40003f06270 */
[-C--:B------:R-:W-:Y:S02]  /*10110*/  ISETP.GE.AND P5, PT, R3, R226.reuse, PT ;  /* 0x000000e20300720c */ /* 0x080fe40003fa6270 */
[----:B------:R-:W-:Y:S02]  /*10120*/  FSEL R240, R240, -INF , P4 ;  /* 0xff800000f0f07808 */ /* 0x000fe40002000000 */
[----:B------:R-:W-:Y:S02]  /*10130*/  ISETP.GE.AND P4, PT, R16, R227, PT ;  /* 0x000000e31000720c */ /* 0x000fe40003f86270 */
[----:B------:R-:W-:Y:S02]  /*10140*/  FSEL R10, R200, -INF , P1 ;  /* 0xff800000c80a7808 */ /* 0x000fe40000800000 */
[C---:B------:R-:W-:Y:S02]  /*10150*/  IADD3 R3, PT, PT, R234.reuse, 0x18, RZ ;  /* 0x00000018ea037810 */ /* 0x040fe40007ffe0ff */
[----:B------:R-:W-:Y:S02]  /*10160*/  IADD3 R4, PT, PT, R234, 0x11, RZ ;  /* 0x00000011ea047810 */ /* 0x000fe40007ffe0ff */
[----:B------:R-:W-:Y:S02]  /*10170*/  FSEL R200, R242, -INF , P3 ;  /* 0xff800000f2c87808 */ /* 0x000fe40001800000 */
[-C--:B------:R-:W-:Y:S02]  /*10180*/  ISETP.GE.AND P3, PT, R6, R229.reuse, PT ;  /* 0x000000e50600720c */ /* 0x080fe40003f66270 */
[----:B------:R-:W-:Y:S02]  /*10190*/  FSEL R206, R23, -INF , !P0 ;  /* 0xff80000017ce7808 */ /* 0x000fe40004000000 */
[-C--:B------:R-:W-:Y:S02]  /*101a0*/  ISETP.GE.AND P0, PT, R3, R229.reuse, PT ;  /* 0x000000e50300720c */ /* 0x080fe40003f06270 */
[----:B------:R-:W-:Y:S02]  /*101b0*/  FSEL R205, R238, -INF , P4 ;  /* 0xff800000eecd7808 */ /* 0x000fe40002000000 */
[----:B------:R-:W-:Y:S02]  /*101c0*/  IADD3 R17, PT, PT, R234, 0x19, RZ ;  /* 0x00000019ea117810 */ /* 0x000fe40007ffe0ff */
[----:B------:R-:W-:Y:S02]  /*101d0*/  ISETP.GE.AND P4, PT, R4, R229, PT ;  /* 0x000000e50400720c */ /* 0x000fe40003f86270 */
[----:B------:R-:W-:Y:S02]  /*101e0*/  FSEL R190, R245, -INF , P3 ;  /* 0xff800000f5be7808 */ /* 0x000fe40001800000 */
[-C--:B------:R-:W-:Y:S02]  /*101f0*/  ISETP.GE.AND P3, PT, R15, R227.reuse, PT ;  /* 0x000000e30f00720c */ /* 0x080fe40003f66270 */
[----:B------:R-:W-:Y:S02]  /*10200*/  FSEL R178, R250, -INF , P0 ;  /* 0xff800000fab27808 */ /* 0x000fe40000000000 */
[-C--:B------:R-:W-:Y:S02]  /*10210*/  ISETP.GE.AND P0, PT, R17, R227.reuse, PT ;  /* 0x000000e31100720c */ /* 0x080fe40003f06270 */
[----:B------:R-:W-:Y:S02]  /*10220*/  FSEL R188, R252, -INF , P4 ;  /* 0xff800000fcbc7808 */ /* 0x000fe40002000000 */
[----:B------:R-:W-:Y:S02]  /*10230*/  ISETP.GE.AND P1, PT, R234, R226, PT ;  /* 0x000000e2ea00720c */ /* 0x000fe40003f26270 */
[----:B------:R-:W-:Y:S02]  /*10240*/  ISETP.GE.AND P4, PT, R13, R227, PT ;  /* 0x000000e30d00720c */ /* 0x000fe40003f86270 */
[----:B------:R-:W-:Y:S02]  /*10250*/  FSEL R203, R244, -INF , P3 ;  /* 0xff800000f4cb7808 */ /* 0x000fe40001800000 */
[----:B------:R-:W-:Y:S02]  /*10260*/  ISETP.GE.AND P3, PT, R17, R229, PT ;  /* 0x000000e51100720c */ /* 0x000fe40003f66270 */
[----:B------:R-:W-:Y:S02]  /*10270*/  FSEL R165, R249, -INF , P0 ;  /* 0xff800000f9a57808 */ /* 0x000fe40000000000 */
[----:B------:R-:W-:Y:S02]  /*10280*/  FSEL R207, R22, -INF , !P1 ;  /* 0xff80000016cf7808 */ /* 0x000fe40004800000 */
[-C--:B------:R-:W-:Y:S02]  /*10290*/  ISETP.GE.AND P0, PT, R8, R228.reuse, PT ;  /* 0x000000e40800720c */ /* 0x080fe40003f06270 */
[----:B------:R-:W-:Y:S02]  /*102a0*/  FSEL R201, R243, -INF , P4 ;  /* 0xff800000f3c97808 */ /* 0x000fe40002000000 */
[-C--:B------:R-:W-:Y:S02]  /*102b0*/  ISETP.GE.AND P4, PT, R6, R227.reuse, PT ;  /* 0x000000e30600720c */ /* 0x080fe40003f86270 */
[-C--:B------:R-:W-:Y:S02]  /*102c0*/  ISETP.GE.AND P1, PT, R3, R227.reuse, PT ;  /* 0x000000e30300720c */ /* 0x080fe40003f26270 */
[----:B------:R-:W-:Y:S02]  /*102d0*/  FSEL R14, R14, -INF , !P6 ;  /* 0xff8000000e0e7808 */ /* 0x000fe40007000000 */
[----:B------:R-:W-:Y:S02]  /*102e0*/  FSEL R177, R251, -INF , P3 ;  /* 0xff800000fbb17808 */ /* 0x000fe40001800000 */
[----:B------:R-:W-:Y:S02]  /*102f0*/  ISETP.GE.AND P3, PT, R4, R227, PT ;  /* 0x000000e30400720c */ /* 0x000fe40003f66270 */
[-C--:B------:R-:W-:Y:S02]  /*10300*/  ISETP.GE.AND P6, PT, R5, R228.reuse, PT ;  /* 0x000000e40500720c */ /* 0x080fe40003fc6270 */
[----:B------:R-:W-:Y:S02]  /*10310*/  FSEL R10, R10, -INF , !P0 ;  /* 0xff8000000a0a7808 */ /* 0x000fe40004000000 */
[----:B------:R-:W-:Y:S02]  /*10320*/  FSEL R191, R247, -INF , P4 ;  /* 0xff800000f7bf7808 */ /* 0x000fe40002000000 */
[----:B------:R-:W-:Y:S02]  /*10330*/  FSEL R166, R248, -INF , P1 ;  /* 0xff800000f8a67808 */ /* 0x000fe40000800000 */
[-C--:B------:R-:W-:Y:S02]  /*10340*/  ISETP.GE.AND P0, PT, R11, R228.reuse, PT ;  /* 0x000000e40b00720c */ /* 0x080fe40003f06270 */
[C---:B------:R-:W-:Y:S02]  /*10350*/  ISETP.GE.AND P4, PT, R21.reuse, R228, PT ;  /* 0x000000e41500720c */ /* 0x040fe40003f86270 */
[-C--:B------:R-:W-:Y:S02]  /*10360*/  ISETP.GE.AND P1, PT, R8, R226.reuse, PT ;  /* 0x000000e20800720c */ /* 0x080fe40003f26270 */
[----:B------:R-:W-:Y:S02]  /*10370*/  FSEL R8, R20, -INF , !P6 ;  /* 0xff80000014087808 */ /* 0x000fe40007000000 */
[----:B------:R-:W-:Y:S02]  /*10380*/  FSEL R189, R246, -INF , P3 ;  /* 0xff800000f6bd7808 */ /* 0x000fe40001800000 */
[-C--:B------:R-:W-:Y:S02]  /*10390*/  ISETP.GE.AND P3, PT, R21, R226.reuse, PT ;  /* 0x000000e21500720c */ /* 0x080fe40003f66270 */
[----:B------:R-:W-:Y:S01]  /*103a0*/  ISETP.GE.AND P6, PT, R11, R226, PT ;  /* 0x000000e20b00720c */ /* 0x000fe20003fc6270 */
[----:B------:R-:W-:Y:S01]  /*103b0*/  LDSM.16.MT88.4 R20, [R212+0x10000] ;  /* 0x01000000d414783b */ /* 0x000fe20000004200 */
[----:B------:R-:W-:Y:S02]  /*103c0*/  FSEL R11, R198, -INF , !P5 ;  /* 0xff800000c60b7808 */ /* 0x000fe40006800000 */
[----:B------:R-:W-:Y:S02]  /*103d0*/  FSEL R194, R194, -INF , !P0 ;  /* 0xff800000c2c27808 */ /* 0x000fe40004000000 */
[----:B------:R-:W-:Y:S02]  /*103e0*/  FSEL R12, R12, -INF , !P4 ;  /* 0xff8000000c0c7808 */ /* 0x000fe40006000000 */
[-C--:B------:R-:W-:Y:S02]  /*103f0*/  ISETP.GE.AND P0, PT, R7, R228.reuse, PT ;  /* 0x000000e40700720c */ /* 0x080fe40003f06270 */
[----:B------:R-:W-:Y:S02]  /*10400*/  ISETP.GE.AND P5, PT, R9, R228, PT ;  /* 0x000000e40900720c */ /* 0x000fe40003fa6270 */
[-C--:B------:R-:W-:Y:S02]  /*10410*/  ISETP.GE.AND P4, PT, R5, R226.reuse, PT ;  /* 0x000000e20500720c */ /* 0x080fe40003f86270 */
[----:B------:R-:W-:Y:S02]  /*10420*/  FSEL R5, R199, -INF , !P3 ;  /* 0xff800000c7057808 */ /* 0x000fe40005800000 */
[-C--:B------:R-:W-:Y:S02]  /*10430*/  ISETP.GE.AND P3, PT, R9, R226.reuse, PT ;  /* 0x000000e20900720c */ /* 0x080fe40003f66270 */
[----:B------:R-:W-:Y:S02]  /*10440*/  FSEL R174, R174, -INF , !P0 ;  /* 0xff800000aeae7808 */ /* 0x000fe40004000000 */
[----:B------:R-:W-:Y:S02]  /*10450*/  FSEL R192, R192, -INF , !P5 ;  /* 0xff800000c0c07808 */ /* 0x000fe40006800000 */
[----:B------:R-:W-:Y:S02]  /*10460*/  FSEL R9, R202, -INF , !P1 ;  /* 0xff800000ca097808 */ /* 0x000fe40004800000 */
[----:B------:R-:W-:Y:S02]  /*10470*/  ISETP.GE.AND P5, PT, R7, R226, PT ;  /* 0x000000e20700720c */ /* 0x000fe40003fa6270 */
[-C--:B------:R-:W-:Y:S02]  /*10480*/  ISETP.GE.AND P1, PT, R18, R228.reuse, PT ;  /* 0x000000e41200720c */ /* 0x080fe40003f26270 */
[----:B------:R-:W-:Y:S02]  /*10490*/  ISETP.GE.AND P0, PT, R16, R228, PT ;  /* 0x000000e41000720c */ /* 0x000fe40003f06270 */
[----:B------:R-:W-:Y:S02]  /*104a0*/  FSEL R172, R172, -INF , !P1 ;  /* 0xff800000acac7808 */ /* 0x000fe40004800000 */
[----:B------:R-:W-:Y:S02]  /*104b0*/  FSEL R175, R175, -INF , !P5 ;  /* 0xff800000afaf7808 */ /* 0x000fe40006800000 */
[----:B------:R-:W-:Y:S02]  /*104c0*/  FSEL R204, R204, -INF , !P0 ;  /* 0xff800000cccc7808 */ /* 0x000fe40004000000 */
[----:B------:R-:W-:Y:S02]  /*104d0*/  ISETP.GE.AND P1, PT, R16, R226, PT ;  /* 0x000000e21000720c */ /* 0x000fe40003f26270 */
[C---:B------:R-:W-:Y:S02]  /*104e0*/  ISETP.GE.AND P0, PT, R13.reuse, R228, PT ;  /* 0x000000e40d00720c */ /* 0x040fe40003f06270 */
[----:B------:R-:W-:Y:S02]  /*104f0*/  ISETP.GE.AND P5, PT, R13, R226, PT ;  /* 0x000000e20d00720c */ /* 0x000fe40003fa6270 */
[----:B------:R-:W-:Y:S02]  /*10500*/  FMNMX3.FTZ R13, R0, R14, R12, !PT ;  /* 0x0000000e000d7276 */ /* 0x000fe4000781000c */
[----:B------:R-:W-:Y:S02]  /*10510*/  FSEL R200, R200, -INF , !P0 ;  /* 0xff800000c8c87808 */ /* 0x000fe40004000000 */
[----:B------:R-:W-:Y:S02]  /*10520*/  FSEL R205, R205, -INF , !P1 ;  /* 0xff800000cdcd7808 */ /* 0x000fe40004800000 */
[----:B------:R-:W-:Y:S02]  /*10530*/  FMNMX3.FTZ R13, R13, R10, R8, !PT ;  /* 0x0000000a0d0d7276 */ /* 0x000fe40007810008 */
[C---:B------:R-:W-:Y:S02]  /*10540*/  ISETP.GE.AND P0, PT, R4.reuse, R228, PT ;  /* 0x000000e40400720c */ /* 0x040fe40003f06270 */
[----:B------:R-:W-:Y:S02]  /*10550*/  ISETP.GE.AND P1, PT, R4, R226, PT ;  /* 0x000000e20400720c */ /* 0x000fe40003f26270 */
[----:B------:R-:W-:Y:S02]  /*10560*/  FSEL R7, R19, -INF , !P4 ;  /* 0xff80000013077808 */ /* 0x000fe40006000000 */
[----:B------:R-:W-:Y:S02]  /*10570*/  FMNMX3.FTZ R4, R2, R11, R5, !PT ;  /* 0x0000000b02047276 */ /* 0x000fe40007810005 */
[----:B------:R-:W-:Y:S02]  /*10580*/  FMNMX3.FTZ R13, R13, R194, R192, !PT ;  /* 0x000000c20d0d7276 */ /* 0x000fe400078100c0 */
[----:B------:R-:W-:Y:S02]  /*10590*/  ISETP.GE.AND P4, PT, R18, R226, PT ;  /* 0x000000e21200720c */ /* 0x000fe40003f86270 */
[----:B------:R-:W-:Y:S02]  /*105a0*/  FSEL R197, R197, -INF , !P6 ;  /* 0xff800000c5c57808 */ /* 0x000fe40007000000 */
[----:B------:R-:W-:Y:S02]  /*105b0*/  FMNMX3.FTZ R4, R4, R9, R7, !PT ;  /* 0x0000000904047276 */ /* 0x000fe40007810007 */
[----:B------:R-:W-:Y:S02]  /*105c0*/  FSEL R195, R195, -INF , !P3 ;  /* 0xff800000c3c37808 */ /* 0x000fe40005800000 */
[----:B------:R-:W-:Y:S02]  /*105d0*/  FMNMX3.FTZ R13, R13, R174, R172, !PT ;  /* 0x000000ae0d0d7276 */ /* 0x000fe400078100ac */
[----:B------:R-:W-:Y:S02]  /*105e0*/  ISETP.GE.AND P6, PT, R15, R228, PT ;  /* 0x000000e40f00720c */ /* 0x000fe40003fc6270 */
[----:B------:R-:W-:Y:S02]  /*105f0*/  FSEL R173, R173, -INF , !P4 ;  /* 0xff800000adad7808 */ /* 0x000fe40006000000 */
[----:B------:R-:W-:Y:S02]  /*10600*/  FMNMX3.FTZ R4, R4, R197, R195, !PT ;  /* 0x000000c504047276 */ /* 0x000fe400078100c3 */
[----:B------:R-:W-:Y:S02]  /*10610*/  ISETP.GE.AND P3, PT, R15, R226, PT ;  /* 0x000000e20f00720c */ /* 0x000fe40003f66270 */
[----:B------:R-:W-:Y:S02]  /*10620*/  ISETP.GE.AND P4, PT, R6, R228, PT ;  /* 0x000000e40600720c */ /* 0x000fe40003f86270 */
[----:B------:R-:W-:Y:S02]  /*10630*/  FMNMX3.FTZ R13, R13, R206, R204, !PT ;  /* 0x000000ce0d0d7276 */ /* 0x000fe400078100cc */
[----:B------:R-:W-:Y:S02]  /*10640*/  FSEL R202, R240, -INF , !P6 ;  /* 0xff800000f0ca7808 */ /* 0x000fe40007000000 */
[----:B------:R-:W-:Y:S02]  /*10650*/  FMNMX3.FTZ R4, R4, R175, R173, !PT ;  /* 0x000000af04047276 */ /* 0x000fe400078100ad */
[----:B------:R-:W-:Y:S02]  /*10660*/  FSEL R203, R203, -INF , !P3 ;  /* 0xff800000cbcb7808 */ /* 0x000fe40005800000 */
[----:B------:R-:W-:Y:S02]  /*10670*/  FSEL R201, R201, -INF , !P5 ;  /* 0xff800000c9c97808 */ /* 0x000fe40006800000 */
[C---:B------:R-:W-:Y:S02]  /*10680*/  ISETP.GE.AND P3, PT, R3.reuse, R228, PT ;  /* 0x000000e40300720c */ /* 0x040fe40003f66270 */
[----:B------:R-:W-:Y:S02]  /*10690*/  FSEL R190, R190, -INF , !P4 ;  /* 0xff800000bebe7808 */ /* 0x000fe40006000000 */
[----:B------:R-:W-:Y:S02]  /*106a0*/  ISETP.GE.AND P5, PT, R3, R226, PT ;  /* 0x000000e20300720c */ /* 0x000fe40003fa6270 */
[----:B------:R-:W-:Y:S02]  /*106b0*/  ISETP.GE.AND P4, PT, R17, R228, PT ;  /* 0x000000e41100720c */ /* 0x000fe40003f86270 */
[----:B------:R-:W-:Y:S02]  /*106c0*/  FMNMX3.FTZ R3, R13, R202, R200, !PT ;  /* 0x000000ca0d037276 */ /* 0x000fe400078100c8 */
[----:B------:R-:W-:Y:S02]  /*106d0*/  FSEL R188, R188, -INF , !P0 ;  /* 0xff800000bcbc7808 */ /* 0x000fe40004000000 */
[----:B------:R-:W-:Y:S02]  /*106e0*/  ISETP.GE.AND P6, PT, R6, R226, PT ;  /* 0x000000e20600720c */ /* 0x000fe40003fc6270 */
[----:B------:R-:W-:Y:S02]  /*106f0*/  FMNMX3.FTZ R4, R4, R207, R205, !PT ;  /* 0x000000cf04047276 */ /* 0x000fe400078100cd */
[----:B------:R-:W-:Y:S02]  /*10700*/  FSEL R177, R177, -INF , !P4 ;  /* 0xff800000b1b17808 */ /* 0x000fe40006000000 */
[----:B------:R-:W-:Y:S02]  /*10710*/  FSEL R178, R178, -INF , !P3 ;  /* 0xff800000b2b27808 */ /* 0x000fe40005800000 */
[----:B------:R-:W-:Y:S02]  /*10720*/  FMNMX3.FTZ R3, R3, R190, R188, !PT ;  /* 0x000000be03037276 */ /* 0x000fe400078100bc */
[----:B------:R-:W-:Y:S02]  /*10730*/  ISETP.GE.AND P0, PT, R17, R226, PT ;  /* 0x000000e21100720c */ /* 0x000fe40003f06270 */
[----:B------:R-:W-:Y:S02]  /*10740*/  FSEL R191, R191, -INF , !P6 ;  /* 0xff800000bfbf7808 */ /* 0x000fe40007000000 */
        /* <DEDUP_REMOVED lines=468> */
.L_x_2690:
        /* <DEDUP_REMOVED lines=318> */
.L_x_2696:
[----:B------:R-:W-:Y:S05]  /*13870*/  BSYNC.RECONVERGENT B0 ;  /* 0x0000000000007941 */ /* 0x000fea0003800200 */
.L_x_2695:
        /* <DEDUP_REMOVED lines=25> */
.L_x_2698:
[----:B------:R-:W-:Y:S05]  /*13a10*/  BSYNC.RECONVERGENT B0 ;  /* 0x0000000000007941 */ /* 0x000fea0003800200 */
.L_x_2697:
        /* <DEDUP_REMOVED lines=26> */
.L_x_2700:
[----:B------:R-:W-:Y:S05]  /*13bc0*/  BSYNC.RECONVERGENT B0 ;  /* 0x0000000000007941 */ /* 0x000fea0003800200 */
.L_x_2699:
        /* <DEDUP_REMOVED lines=24> */
.L_x_2702:
[----:B------:R-:W-:Y:S05]  /*13d50*/  BSYNC.RECONVERGENT B0 ;  /* 0x0000000000007941 */ /* 0x000fea0003800200 */
.L_x_2701:
        /* <DEDUP_REMOVED lines=23> */
.L_x_2704:
[----:B------:R-:W-:Y:S05]  /*13ed0*/  BSYNC.RECONVERGENT B0 ;  /* 0x0000000000007941 */ /* 0x000fea0003800200 */
.L_x_2703:
        /* <DEDUP_REMOVED lines=24> */
.L_x_2706:
[----:B------:R-:W-:Y:S05]  /*14060*/  BSYNC.RECONVERGENT B0 ;  /* 0x0000000000007941 */ /* 0x000fea0003800200 */
.L_x_2705:
        /* <DEDUP_REMOVED lines=24> */
.L_x_2708:
[----:B------:R-:W-:Y:S05]  /*141f0*/  BSYNC.RECONVERGENT B0 ;  /* 0x0000000000007941 */ /* 0x000fea0003800200 */
.L_x_2707:
        /* <DEDUP_REMOVED lines=24> */
.L_x_2710:
[----:B------:R-:W-:Y:S05]  /*14380*/  BSYNC.RECONVERGENT B0 ;  /* 0x0000000000007941 */ /* 0x000fea0003800200 */
.L_x_2709:
        /* <DEDUP_REMOVED lines=24> */
.L_x_2711:
        /* <DEDUP_REMOVED lines=15> */
.L_x_7473:


//--------------------- .text._ZN5flash24flash_fwd_splitkv_kernelI23Flash_fwd_kernel_traitsILi256ELi64ELi64ELi4ELb0ELb0EN7cutlass10bfloat16_tE19Flash_kernel_traitsILi256ELi64ELi64ELi4ES3_EELb0ELb1ELb0ELb0ELb0ELb0ELb1ELb1EEEvNS_16Flash_fwd_paramsE --------------------------
	.section	.text._ZN5flash24flash_fwd_splitkv_kernelI23Flash_fwd_kernel_traitsILi256ELi64ELi64ELi4ELb0ELb0EN7cutlass10bfloat16_tE19Flash_kernel_traitsILi256ELi64ELi64ELi4ES3_EELb0ELb1ELb0ELb0ELb0ELb0ELb1ELb1EEEvNS_16Flash_fwd_paramsE,"ax",@progbits
	.align	128
        .global         _ZN5flash24flash_fwd_splitkv_kernelI23Flash_fwd_kernel_traitsILi256ELi64ELi64ELi4ELb0ELb0EN7cutlass10bfloat16_tE19Flash_kernel_traitsILi256ELi64ELi64ELi4ES3_EELb0ELb1ELb0ELb0ELb0ELb0ELb1ELb1EEEvNS_16Flash_fwd_paramsE
        .type           _ZN5flash24flash_fwd_splitkv_kernelI23Flash_fwd_kernel_traitsILi256ELi64ELi64ELi4ELb0ELb0EN7cutlass10bfloat16_tE19Flash_kernel_traitsILi256ELi64ELi64ELi4ES3_EELb0ELb1ELb0ELb0ELb0ELb0ELb1ELb1EEEvNS_16Flash_fwd_paramsE,@function
        .size           _ZN5flash24flash_fwd_splitkv_kernelI23Flash_fwd_kernel_traitsILi256ELi64ELi64ELi4ELb0ELb0EN7cutlass10bfloat16_tE19Flash_kernel_traitsILi256ELi64ELi64ELi4ES3_EELb0ELb1ELb0ELb0ELb0ELb0ELb1ELb1EEEvNS_16Flash_fwd_paramsE,(.L_x_7474 - _ZN5flash24flash_fwd_splitkv_kernelI23Flash_fwd_kernel_traitsILi256ELi64ELi64ELi4ELb0ELb0EN7cutlass10bfloat16_tE19Flash_kernel_traitsILi256ELi64ELi64ELi4ES3_EELb0ELb1ELb0ELb0ELb0ELb0ELb1ELb1EEEvNS_16Flash_fwd_paramsE)
        .other          _ZN5flash24flash_fwd_splitkv_kernelI23Flash_fwd_kernel_traitsILi256ELi64ELi64ELi4ELb0ELb0EN7cutlass10bfloat16_tE19Flash_kernel_traitsILi256ELi64ELi64ELi4ES3_EELb0ELb1ELb0ELb0ELb0ELb0ELb1ELb1EEEvNS_16Flash_fwd_paramsE,@"STO_CUDA_ENTRY STV_DEFAULT"
_ZN5flash24flash_fwd_splitkv_kernelI23Flash_fwd_kernel_traitsILi256ELi64ELi64ELi4ELb0ELb0EN7cutlass10bfloat16_tE19Flash_kernel_traitsILi256ELi64ELi64ELi4ES3_EELb0ELb1ELb0ELb0ELb0ELb0ELb1ELb1EEEvNS_16Flash_fwd_paramsE:
.text._ZN5flash24flash_fwd_splitkv_kernelI23Flash_fwd_kernel_traitsILi256ELi64ELi64ELi4ELb0ELb0EN7cutlass10bfloat16_tE19Flash_kernel_traitsILi256ELi64ELi64ELi4ES3_EELb0ELb1ELb0ELb0ELb0ELb0ELb1ELb1EEEvNS_16Flash_fwd_paramsE:
        /* <DEDUP_REMOVED lines=86> */
.L_x_2712:
[----:B------:R-:W-:Y:S05]  /*0560*/  @!P2 EXIT ;  /* 0x000000000000a94d */ /* 0x000fea0003800000 */
[----:B------:R-:W1:Y:S01]  /*0570*/  LDCU UR13, c[0x0][0x374] ;  /* 0x00006e80ff0d77ac */ /* 0x000e620008000800 */
[----:B------:R-:W2:Y:S01]  /*0580*/  LDC R2, c[0x0][0x374] ;  /* 0x0000dd00ff027b82 */ /* 0x000ea20000000800 */
[----:B------:R-:W3:Y:S01]  /*0590*/  S2R R64, SR_TID.X ;  /* 0x0000000000407919 */ /* 0x000ee20000002100 */
[----:B------:R-:W4:Y:S01]  /*05a0*/  LDCU UR7, c[0x0][0x438] ;  /* 0x00008700ff0777ac */ /* 0x000f220008000800 */
[----:B------:R-:W-:Y:S01]  /*05b0*/  UMOV UR26, URZ ;  /* 0x000000ff001a7c82 */ /* 0x000fe20008000000 */
[----:B------:R-:W3:Y:S01]  /*05c0*/  @!UP2 LDCU UR23, c[0x0][0x43c] ;  /* 0x00008780ff17a7ac */ /* 0x000ee20008000800 */
        /* <DEDUP_REMOVED lines=13> */
[----:B-1----:R-:W-:-:S04]  /*06a0*/  @!UP2 UISETP.NE.U32.AND UP1, UPT, UR6, URZ, UPT ;  /* 0x000000ff0600a28c */ /* 0x002fc8000bf25070 */
[----:B------:R-:W-:Y:S01]  /*06b0*/  @!UP2 UISETP.NE.AND.EX UP1, UPT, UR7, URZ, UPT, UP1 ;  /* 0x000000ff0700a28c */ /* 0x000fe2000bf25310 */
[----:B------:R-:W1:Y:S03]  /*06c0*/  LDCU UR7, c[0x0][0x508] ;  /* 0x0000a100ff0777ac */ /* 0x000e660008000800 */
        /* <DEDUP_REMOVED lines=11> */
[----:B------:R-:W-:Y:S01]  /*0780*/  UIMAD.WIDE.U32 UR28, UR27, UR10, UR26 ;  /* 0x0000000a1b1c72a5 */ /* 0x000fe2000f8e001a */
[----:B-----5:R-:W-:Y:S02]  /*0790*/  @P1 R2UR UR26, R0 ;  /* 0x00000000001a12ca */ /* 0x020fe400000e0000 */
[----:B------:R-:W-:Y:S01]  /*07a0*/  UMOV UR10, URZ ;  /* 0x000000ff000a7c82 */ /* 0x000fe20008000000 */
[----:B------:R-:W-:Y:S01]  /*07b0*/  UIMAD.WIDE.U32 UR28, UR29, UR22, URZ ;  /* 0x000000161d1c72a5 */ /* 0x000fe2000f8e00ff */
[----:B------:R-:W-:-:S06]  /*07c0*/  @P0 R2UR UR10, R3 ;  /* 0x00000000030a02ca */ /* 0x000fcc00000e0000 */
[----:B------:R-:W-:Y:S02]  /*07d0*/  UMOV UR17, UR29 ;  /* 0x0000001d00117c82 */ /* 0x000fe40008000000 */
[----:B------:R-:W-:-:S04]  /*07e0*/  UIMAD UR19, UR17, UR19, UR22 ;  /* 0x00000013111372a4 */ /* 0x000fc8000f8e0216 */
[----:B------:R-:W-:Y:S02]  /*07f0*/  UISETP.GT.U32.AND UP0, UPT, UR12, UR19, UPT ;  /* 0x000000130c00728c */ /* 0x000fe4000bf04070 */
[----:B------:R-:W-:Y:S02]  /*0800*/  UIADD3 UR24, UPT, UPT, UR24, -UR10, URZ ;  /* 0x8000000a18187290 */ /* 0x000fe4000fffe0ff */
[----:B------:R-:W-:Y:S02]  /*0810*/  @UP2 UIADD3 UR26, UPT, UPT, UR26, -UR10, URZ ;  /* 0x8000000a1a1a2290 */ /* 0x000fe4000fffe0ff */
[----:B------:R-:W-:Y:S01]  /*0820*/  @!UP2 UIADD3 UR26, UPT, UPT, UR24, UR23, URZ ;  /* 0x00000017181aa290 */ /* 0x000fe2000fffe0ff */
[----:B------:R-:W2:Y:S04]  /*0830*/  LDCU UR23, c[0x0][0x504] ;  /* 0x0000a080ff1777ac */ /* 0x000ea80008000800 */
[----:B------:R-:W-:-:S02]  /*0840*/  @!UP0 UIADD3 UR19, UPT, UPT, UR19, -UR12, URZ ;  /* 0x8000000c13138290 */ /* 0x000fc4000fffe0ff */
[----:B------:R-:W-:Y:S02]  /*0850*/  @!UP0 UIADD3 UR17, UPT, UPT, UR17, 0x1, URZ ;  /* 0x0000000111118890 */ /* 0x000fe4000fffe0ff */
[----:B------:R-:W-:Y:S01]  /*0860*/  UISETP.GE.U32.AND UP2, UPT, UR19, UR12, UPT ;  /* 0x0000000c1300728c */ /* 0x000fe2000bf46070 */
[----:B------:R-:W3:Y:S01]  /*0870*/  S2UR UR12, SR_CTAID.Y ;  /* 0x00000000000c79c3 */ /* 0x000ee20000002600 */
[----:B------:R-:W-:Y:S02]  /*0880*/  UIADD3 UR6, UPT, UPT, UR26, 0x3f, URZ ;  /* 0x0000003f1a067890 */ /* 0x000fe4000fffe0ff */
[----:B------:R-:W-:Y:S02]  /*0890*/  UISETP.GE.AND UP0, UPT, UR16, URZ, UPT ;  /* 0x000000ff1000728c */ /* 0x000fe4000bf06270 */
[----:B------:R-:W-:-:S04]  /*08a0*/  USHF.R.S32.HI UR16, URZ, 0x1f, UR6 ;  /* 0x0000001fff107899 */ /* 0x000fc80008011406 */
[----:B------:R-:W-:Y:S02]  /*08b0*/  ULEA.HI UR16, UR16, UR6, URZ, 0x6 ;  /* 0x0000000610107291 */ /* 0x000fe4000f8f30ff */
[----:B------:R-:W-:Y:S02]  /*08c0*/  @UP2 UIADD3 UR17, UPT, UPT, UR17, 0x1, URZ ;  /* 0x0000000111112890 */ /* 0x000fe4000fffe0ff */
[----:B------:R-:W-:Y:S02]  /*08d0*/  USHF.R.S32.HI UR16, URZ, 0x6, UR16 ;  /* 0x00000006ff107899 */ /* 0x000fe40008011410 */
[----:B------:R-:W-:Y:S02]  /*08e0*/  @!UP0 UIADD3 UR17, UPT, UPT, -UR17, URZ, URZ ;  /* 0x000000ff11118290 */ /* 0x000fe4000fffe1ff */
[----:B------:R-:W-:Y:S02]  /*08f0*/  @!UP1 ULOP3.LUT UR17, URZ, UR13, URZ, 0x33, !UPT ;  /* 0x0000000dff119292 */ /* 0x000fe4000f8e33ff */
[----:B------:R-:W-:Y:S01]  /*0900*/  IMAD.U32 R3, RZ, RZ, UR16 ;  /* 0x00000010ff037e24 */ /* 0x000fe2000f8e00ff */
[----:B--2---:R-:W-:-:S02]  /*0910*/  UIADD3 UR23, UPT, UPT, UR20, UR23, URZ ;  /* 0x0000001714177290 */ /* 0x004fc4000fffe0ff */
[----:B------:R-:W-:Y:S01]  /*0920*/  UIADD3 UR16, UPT, UPT, UR6, UR25, -UR20 ;  /* 0x0000001906107290 */ /* 0x000fe2000fffe814 */
[----:B------:R-:W-:Y:S01]  /*0930*/  IMAD.U32 R0, RZ, RZ, UR17 ;  /* 0x00000011ff007e24 */ /* 0x000fe2000f8e00ff */
[----:B---3--:R-:W-:Y:S02]  /*0940*/  UIMAD UR13, UR17, UR12, URZ ;  /* 0x0000000c110d72a4 */ /* 0x008fe4000f8e02ff */
[----:B------:R-:W-:Y:S02]  /*0950*/  UIADD3 UR6, UPT, UPT, -UR23, UR25, UR26 ;  /* 0x0000001917067290 */ /* 0x000fe4000fffe11a */
[----:B-1----:R-:W-:Y:S02]  /*0960*/  UIADD3 UR16, UPT, UPT, UR16, 0x40, UR7 ;  /* 0x0000004010107890 */ /* 0x002fe4000fffe007 */
[----:B------:R-:W-:Y:S01]  /*0970*/  VIADDMNMX R0, R0, UR13, R3, PT ;  /* 0x0000000d00007c46 */ /* 0x000fe2000b800103 */
[----:B------:R-:W-:Y:S02]  /*0980*/  USHF.R.S32.HI UR17, URZ, 0x1f, UR6 ;  /* 0x0000001fff117899 */ /* 0x000fe40008011406 */
[----:B------:R-:W-:Y:S01]  /*0990*/  USHF.R.S32.HI UR7, URZ, 0x1f, UR16 ;  /* 0x0000001fff077899 */ /* 0x000fe20008011410 */
[----:B------:R-:W-:Y:S01]  /*09a0*/  R2UR UR22, R0 ;  /* 0x00000000001672ca */ /* 0x000fe200000e0000 */
[----:B------:R-:W-:-:S02]  /*09b0*/  ULEA.HI UR17, UR17, UR6, URZ, 0x6 ;  /* 0x0000000611117291 */ /* 0x000fc4000f8f30ff */
[----:B------:R-:W-:Y:S02]  /*09c0*/  ULEA.HI UR16, UR7, UR16, URZ, 0x6 ;  /* 0x0000001007107291 */ /* 0x000fe4000f8f30ff */
[----:B------:R-:W-:Y:S02]  /*09d0*/  USHF.R.S32.HI UR7, URZ, 0x6, UR17 ;  /* 0x00000006ff077899 */ /* 0x000fe40008011411 */
[----:B------:R-:W-:Y:S02]  /*09e0*/  USHF.R.S32.HI UR16, URZ, 0x6, UR16 ;  /* 0x00000006ff107899 */ /* 0x000fe40008011410 */
[----:B------:R-:W-:Y:S02]  /*09f0*/  UISETP.LT.AND UP1, UPT, UR13, UR7, UPT ;  /* 0x000000070d00728c */ /* 0x000fe4000bf21270 */
[----:B------:R-:W-:Y:S02]  /*0a00*/  UIADD3 UR6, UPT, UPT, -UR21, URZ, URZ ;  /* 0x000000ff15067290 */ /* 0x000fe4000fffe1ff */
[----:B------:R-:W-:-:S02]  /*0a10*/  UISETP.LT.AND UP0, UPT, UR22, UR16, UPT ;  /* 0x000000101600728c */ /* 0x000fc4000bf01270 */
[----:B------:R-:W-:Y:S02]  /*0a20*/  USEL UR7, UR13, UR7, !UP1 ;  /* 0x000000070d077287 */ /* 0x000fe4000c800000 */
[----:B------:R-:W-:Y:S02]  /*0a30*/  USEL UR22, UR22, UR16, UP0 ;  /* 0x0000001016167287 */ /* 0x000fe40008000000 */
        /* <DEDUP_REMOVED lines=44> */
.L_x_2715:
[----:B------:R-:W-:Y:S05]  /*0d00*/  BSYNC.RECONVERGENT B0 ;  /* 0x0000000000007941 */ /* 0x000fea0003800200 */
.L_x_2714:
        /* <DEDUP_REMOVED lines=31> */
.L_x_2717:
[----:B------:R-:W-:Y:S05]  /*0f00*/  BSYNC.RECONVERGENT B0 ;  /* 0x0000000000007941 */ /* 0x000fea0003800200 */
.L_x_2716:
        /* <DEDUP_REMOVED lines=24> */
.L_x_2719:
[----:B------:R-:W-:Y:S05]  /*1090*/  BSYNC.RECONVERGENT B0 ;  /* 0x0000000000007941 */ /* 0x000fea0003800200 */
.L_x_2718:
        /* <DEDUP_REMOVED lines=24> */
.L_x_2721:
[----:B------:R-:W-:Y:S05]  /*1220*/  BSYNC.RECONVERGENT B0 ;  /* 0x0000000000007941 */ /* 0x000fea0003800200 */
.L_x_2720:
        /* <DEDUP_REMOVED lines=24> */
.L_x_2723:
[----:B------:R-:W-:Y:S05]  /*13b0*/  BSYNC.RECONVERGENT B0 ;  /* 0x0000000000007941 */ /* 0x000fea0003800200 */
.L_x_2722:
        /* <DEDUP_REMOVED lines=24> */
.L_x_2725:
[----:B------:R-:W-:Y:S05]  /*1540*/  BSYNC.RECONVERGENT B0 ;  /* 0x0000000000007941 */ /* 0x000fea0003800200 */
.L_x_2724:
        /* <DEDUP_REMOVED lines=23> */
.L_x_2727:
[----:B------:R-:W-:Y:S05]  /*16c0*/  BSYNC.RECONVERGENT B0 ;  /* 0x0000000000007941 */ /* 0x000fea0003800200 */
.L_x_2726:
        /* <DEDUP_REMOVED lines=23> */
.L_x_2729:
[----:B------:R-:W-:Y:S05]  /*1840*/  BSYNC.RECONVERGENT B0 ;  /* 0x0000000000007941 */ /* 0x000fea0003800200 */
.L_x_2728:
        /* <DEDUP_REMOVED lines=33> */
.L_x_2713:
        /* <DEDUP_REMOVED lines=13> */
.L_x_2730:
        /* <DEDUP_REMOVED lines=21> */
[----:B-----5:R-:W1:Y:S02]  /*1c80*/  F2I.FTZ.U32.TRUNC.NTZ R7, R6 ;  /* 0x0000000600077305 */ /* 0x020e64000021f000 */
        /* <DEDUP_REMOVED lines=25> */
[----:B------:R-:W-:Y:S01]  /*1e20*/  ISETP.NE.AND P4, PT, R13, RZ, PT ;  /* 0x000000ff0d00720c */ /* 0x000fe20003f85270 */
[----:B------:R-:W-:-:S02]  /*1e30*/  IMAD R0, R3, R0, UR19 ;  /* 0x0000001303007e24 */ /* 0x000fc4000f8e0200 */
[----:B----4-:R-:W-:Y:S01]  /*1e40*/  IMAD.U32 R3, RZ, RZ, UR15 ;  /* 0x0000000fff037e24 */ /* 0x010fe2000f8e00ff */
[----:B-1----:R-:W1:Y:S02]  /*1e50*/  MUFU.RCP R8, R10 ;  /* 0x0000000a00087308 */ /* 0x002e640000001000 */
[----:B-1----:R-:W-:-:S06]  /*1e60*/  IADD3 R8, PT, PT, R8, 0xffffffe, RZ ;  /* 0x0ffffffe08087810 */ /* 0x002fcc0007ffe0ff */
        /* <DEDUP_REMOVED lines=8> */
[----:B------:R-:W-:-:S05]  /*1ef0*/  IMAD R7, R2, R5, R6 ;  /* 0x0000000502077224 */ /* 0x000fca00078e0206 */
[----:B------:R-:W-:-:S13]  /*1f00*/  ISETP.GT.U32.AND P2, PT, R2, R7, PT ;  /* 0x000000070200720c */ /* 0x000fda0003f44070 */
[----:B------:R-:W-:Y:S01]  /*1f10*/  @!P2 IADD3 R7, PT, PT, R7, -R2, RZ ;  /* 0x800000020707a210 */ /* 0x000fe20007ffe0ff */
[----:B------:R-:W-:-:S03]  /*1f20*/  @!P2 VIADD R16, R16, 0x1 ;  /* 0x000000011010a836 */ /* 0x000fc60000000000 */
[----:B------:R-:W-:Y:S02]  /*1f30*/  ISETP.GE.U32.AND P1, PT, R7, R2, PT ;  /* 0x000000020700720c */ /* 0x000fe40003f26070 */
[----:B------:R-:W-:Y:S02]  /*1f40*/  LOP3.LUT R2, R13, UR6, RZ, 0x3c, !PT ;  /* 0x000000060d027c12 */ /* 0x000fe4000f8e3cff */
[----:B------:R-:W-:Y:S02]  /*1f50*/  LOP3.LUT R13, RZ, R13, RZ, 0x33, !PT ;  /* 0x0000000dff0d7212 */ /* 0x000fe400078e33ff */
[----:B------:R-:W-:Y:S02]  /*1f60*/  ISETP.GE.AND P3, PT, R2, RZ, PT ;  /* 0x000000ff0200720c */ /* 0x000fe40003f66270 */
[----:B------:R-:W-:-:S05]  /*1f70*/  MOV R2, UR14 ;  /* 0x0000000e00027c02 */ /* 0x000fca0008000f00 */
[----:B------:R-:W-:-:S05]  /*1f80*/  @P1 IADD3 R16, PT, PT, R16, 0x1, RZ ;  /* 0x0000000110101810 */ /* 0x000fca0007ffe0ff */
[----:B------:R-:W-:-:S05]  /*1f90*/  IMAD.MOV.U32 R8, RZ, RZ, R16 ;  /* 0x000000ffff087224 */ /* 0x000fca00078e0010 */
[----:B------:R-:W-:-:S04]  /*1fa0*/  @!P3 IADD3 R8, PT, PT, -R8, RZ, RZ ;  /* 0x000000ff0808b210 */ /* 0x000fc80007ffe1ff */
[----:B------:R-:W-:Y:S02]  /*1fb0*/  SEL R8, R13, R8, !P4 ;  /* 0x000000080d087207 */ /* 0x000fe40006000000 */
        /* <DEDUP_REMOVED lines=9> */
[----:B------:R-:W-:Y:S01]  /*2050*/  IMAD.IADD R11, R5, 0x1, R10 ;  /* 0x00000001050b7824 */ /* 0x000fe200078e020a */
[----:B------:R-:W-:Y:S01]  /*2060*/  SHF.R.S32.HI R7, RZ, 0x1f, R0 ;  /* 0x0000001fff077819 */ /* 0x000fe20000011400 */
[----:B------:R-:W-:Y:S01]  /*2070*/  IMAD.MOV.U32 R10, RZ, RZ, R4 ;  /* 0x000000ffff0a7224 */ /* 0x000fe200078e0004 */
[----:B------:R-:W-:Y:S02]  /*2080*/  MOV R4, UR16 ;  /* 0x0000001000047c02 */ /* 0x000fe40008000f00 */
[----:B------:R-:W-:Y:S01]  /*2090*/  MOV R14, R6 ;  /* 0x00000006000e7202 */ /* 0x000fe20000000f00 */
[----:B------:R-:W-:Y:S01]  /*20a0*/  IMAD.WIDE.U32 R10, R0, R2, R10 ;  /* 0x00000002000a7225 */ /* 0x000fe200078e000a */
[----:B------:R-:W-:-:S03]  /*20b0*/  MOV R5, UR17 ;  /* 0x0000001100057c02 */ /* 0x000fc60008000f00 */
[C---:B------:R-:W-:Y:S02]  /*20c0*/  IMAD R6, R7.reuse, R4, RZ ;  /* 0x0000000407067224 */ /* 0x040fe400078e02ff */
[----:B------:R-:W-:Y:S02]  /*20d0*/  IMAD R7, R7, R2, RZ ;  /* 0x0000000207077224 */ /* 0x000fe400078e02ff */
[C---:B------:R-:W-:Y:S02]  /*20e0*/  IMAD R6, R0.reuse, R5, R6 ;  /* 0x0000000500067224 */ /* 0x040fe400078e0206 */
[----:B------:R-:W-:-:S04]  /*20f0*/  IMAD.WIDE.U32 R14, R0, R4, R14 ;  /* 0x00000004000e7225 */ /* 0x000fc800078e000e */
[----:B------:R-:W-:Y:S01]  /*2100*/  IMAD R7, R0, R3, R7 ;  /* 0x0000000300077224 */ /* 0x000fe200078e0207 */
[----:B------:R-:W-:Y:S02]  /*2110*/  SHF.R.S32.HI R0, RZ, 0x1f, R8 ;  /* 0x0000001fff007819 */ /* 0x000fe40000011408 */
[----:B------:R-:W-:Y:S02]  /*2120*/  IADD3 R15, PT, PT, R15, R6, RZ ;  /* 0x000000060f0f7210 */ /* 0x000fe40007ffe0ff */
[----:B------:R-:W-:Y:S01]  /*2130*/  IADD3 R11, PT, PT, R11, R7, RZ ;  /* 0x000000070b0b7210 */ /* 0x000fe20007ffe0ff */
[C---:B-1----:R-:W-:Y:S02]  /*2140*/  IMAD R9, R0.reuse, UR10, RZ ;  /* 0x0000000a00097c24 */ /* 0x042fe4000f8e02ff */
[----:B------:R-:W-:Y:S02]  /*2150*/  IMAD R7, R0, UR8, RZ ;  /* 0x0000000800077c24 */ /* 0x000fe4000f8e02ff */
[----:B------:R-:W-:-:S04]  /*2160*/  IMAD.WIDE.U32 R14, R8, UR8, R14 ;  /* 0x00000008080e7c25 */ /* 0x000fc8000f8e000e */
[C---:B------:R-:W-:Y:S02]  /*2170*/  IMAD R9, R8.reuse, UR11, R9 ;  /* 0x0000000b08097c24 */ /* 0x040fe4000f8e0209 */
[----:B------:R-:W-:-:S04]  /*2180*/  IMAD.WIDE.U32 R10, R8, UR10, R10 ;  /* 0x0000000a080a7c25 */ /* 0x000fc8000f8e000a */
[----:B------:R-:W-:Y:S01]  /*2190*/  IMAD R7, R8, UR9, R7 ;  /* 0x0000000908077c24 */ /* 0x000fe2000f8e0207 */
[----:B------:R-:W-:Y:S02]  /*21a0*/  MOV R8, R14 ;  /* 0x0000000e00087202 */ /* 0x000fe40000000f00 */
[----:B------:R-:W-:Y:S01]  /*21b0*/  IADD3 R9, PT, PT, R11, R9, RZ ;  /* 0x000000090b097210 */ /* 0x000fe20007ffe0ff */
[----:B------:R-:W-:Y:S01]  /*21c0*/  IMAD.IADD R0, R15, 0x1, R7 ;  /* 0x000000010f007824 */ /* 0x000fe200078e0207 */
[----:B------:R-:W-:Y:S06]  /*21d0*/  BRA `(.L_x_2732) ;  /* 0x0000000400787947 */ /* 0x000fec0003800000 */
.L_x_2731:
[----:B------:R-:W-:-:S09]  /*21e0*/  UISETP.NE.AND UP0, UPT, UR11, -0x1, UPT ;  /* 0xffffffff0b00788c */ /* 0x000fd2000bf05270 */
        /* <DEDUP_REMOVED lines=14> */
.L_x_2733:
[----:B------:R-:W2:Y:S01]  /*22d0*/  LDC.64 R4, c[0x0][0x3b8] ;  /* 0x0000ee00ff047b82 */ /* 0x000ea20000000a00 */
[----:B------:R-:W-:-:S06]  /*22e0*/  UIADD3 UR8, UPT, UPT, UR10, UR11, URZ ;  /* 0x0000000b0a087290 */ /* 0x000fcc000fffe0ff */
[----:B--2---:R-:W-:Y:S02]  /*22f0*/  IMAD R15, R5, UR8, RZ ;  /* 0x00000008050f7c24 */ /* 0x004fe4000f8e02ff */
[----:B-1----:R-:W-:-:S05]  /*2300*/  IMAD.WIDE.U32 R2, R4, UR8, RZ ;  /* 0x0000000804027c25 */ /* 0x002fca000f8e00ff */
[----:B------:R-:W-:Y:S02]  /*2310*/  IADD3 R15, PT, PT, R3, R15, RZ ;  /* 0x0000000f030f7210 */ /* 0x000fe40007ffe0ff */
[----:B------:R-:W-:Y:S02]  /*2320*/  MOV R14, R2 ;  /* 0x00000002000e7202 */ /* 0x000fe40000000f00 */
.L_x_2734:
        /* <DEDUP_REMOVED lines=14> */
.L_x_2735:
[----:B------:R-:W1:Y:S01]  /*2410*/  LDC.64 R2, c[0x0][0x3c0] ;  /* 0x0000f000ff027b82 */ /* 0x000e620000000a00 */
[----:B------:R-:W-:-:S06]  /*2420*/  UIADD3 UR10, UPT, UPT, UR10, UR11, URZ ;  /* 0x0000000b0a0a7290 */ /* 0x000fcc000fffe0ff */
[----:B-1---5:R-:W-:Y:S02]  /*2430*/  IMAD R7, R3, UR10, RZ ;  /* 0x0000000a03077c24 */ /* 0x022fe4000f8e02ff */
[----:B------:R-:W-:-:S05]  /*2440*/  IMAD.WIDE.U32 R8, R2, UR10, RZ ;  /* 0x0000000a02087c25 */ /* 0x000fca000f8e00ff */
[----:B------:R-:W-:Y:S02]  /*2450*/  IADD3 R7, PT, PT, R9, R7, RZ ;  /* 0x0000000709077210 */ /* 0x000fe40007ffe0ff */
[----:B------:R-:W-:-:S07]  /*2460*/  MOV R6, R8 ;  /* 0x0000000800067202 */ /* 0x000fce0000000f00 */
.L_x_2736:
[----:B------:R-:W1:Y:S01]  /*2470*/  LDC R13, c[0x0][0x3e8] ;  /* 0x0000fa00ff0d7b82 */ /* 0x000e620000000800 */
[----:B------:R-:W-:Y:S01]  /*2480*/  IMAD.U32 R8, RZ, RZ, UR6 ;  /* 0x00000006ff087e24 */ /* 0x000fe2000f8e00ff */
[----:B------:R-:W-:Y:S01]  /*2490*/  MOV R18, R6 ;  /* 0x0000000600127202 */ /* 0x000fe20000000f00 */
[----:B------:R-:W-:Y:S01]  /*24a0*/  ULEA UR8, UR22, 0xffffffc0, 0x6 ;  /* 0xffffffc016087891 */ /* 0x000fe2000f8e30ff */
[----:B------:R-:W-:Y:S02]  /*24b0*/  MOV R19, R7 ;  /* 0x0000000700137202 */ /* 0x000fe40000000f00 */
[----:B------:R-:W-:Y:S02]  /*24c0*/  CS2R R230, SRZ ;  /* 0x0000000000e67805 */ /* 0x000fe4000001ff00 */
[----:B------:R-:W-:Y:S01]  /*24d0*/  IABS R8, R8 ;  /* 0x0000000800087213 */ /* 0x000fe20000000000 */
[----:B------:R-:W-:Y:S01]  /*24e0*/  USHF.R.S32.HI UR9, URZ, 0x1f, UR8 ;  /* 0x0000001fff097899 */ /* 0x000fe20008011408 */
[----:B------:R-:W2:Y:S01]  /*24f0*/  LDC.64 R6, c[0x0][0x3d0] ;  /* 0x0000f400ff067b82 */ /* 0x000ea20000000a00 */
[----:B------:R-:W-:-:S04]  /*2500*/  IMAD.WIDE.U32 R14, R4, UR8, R14 ;  /* 0x00000008040e7c25 */ /* 0x000fc8000f8e000e */
[----:B------:R-:W-:Y:S01]  /*2510*/  IMAD.WIDE.U32 R18, R2, UR8, R18 ;  /* 0x0000000802127c25 */ /* 0x000fe2000f8e0012 */
[----:B-1----:R-:W-:Y:S02]  /*2520*/  IABS R0, R13 ;  /* 0x0000000d00007213 */ /* 0x002fe40000000000 */
[----:B------:R-:W-:Y:S02]  /*2530*/  ISETP.NE.AND P4, PT, R13, RZ, PT ;  /* 0x000000ff0d00720c */ /* 0x000fe40003f85270 */
        /* <DEDUP_REMOVED lines=10> */
[----:B------:R-:W-:Y:S02]  /*25e0*/  IMAD.MOV R9, RZ, RZ, -R16 ;  /* 0x000000ffff097224 */ /* 0x000fe400078e0a10 */
[----:B------:R-:W-:Y:S02]  /*25f0*/  IMAD R10, R3, UR8, R10 ;  /* 0x00000008030a7c24 */ /* 0x000fe4000f8e020a */
[----:B------:R-:W-:Y:S02]  /*2600*/  IMAD R9, R0, R9, R8 ;  /* 0x0000000900097224 */ /* 0x000fe400078e0208 */
[----:B------:R-:W-:-:S03]  /*2610*/  IMAD.IADD R19, R19, 0x1, R10 ;  /* 0x0000000113137824 */ /* 0x000fc600078e020a */
[----:B------:R-:W-:-:S13]  /*2620*/  ISETP.GT.U32.AND P2, PT, R0, R9, PT ;  /* 0x000000090000720c */ /* 0x000fda0003f44070 */
[----:B------:R-:W-:Y:S01]  /*2630*/  @!P2 IADD3 R9, PT, PT, R9, -R0, RZ ;  /* 0x800000000909a210 */ /* 0x000fe20007ffe0ff */
[----:B------:R-:W-:-:S03]  /*2640*/  @!P2 VIADD R16, R16, 0x1 ;  /* 0x000000011010a836 */ /* 0x000fc60000000000 */
[----:B------:R-:W-:Y:S02]  /*2650*/  ISETP.GE.U32.AND P1, PT, R9, R0, PT ;  /* 0x000000000900720c */ /* 0x000fe40003f26070 */
[----:B------:R-:W-:Y:S01]  /*2660*/  LOP3.LUT R0, R13, UR6, RZ, 0x3c, !PT ;  /* 0x000000060d007c12 */ /* 0x000fe2000f8e3cff */
[----:B------:R-:W1:Y:S01]  /*2670*/  LDC.64 R8, c[0x0][0x3d8] ;  /* 0x0000f600ff087b82 */ /* 0x000e620000000a00 */
[----:B------:R-:W-:Y:S02]  /*2680*/  LOP3.LUT R13, RZ, R13, RZ, 0x33, !PT ;  /* 0x0000000dff0d7212 */ /* 0x000fe400078e33ff */
[----:B------:R-:W-:Y:S01]  /*2690*/  ISETP.GE.AND P3, PT, R0, RZ, PT ;  /* 0x000000ff0000720c */ /* 0x000fe20003f66270 */
[----:B------:R-:W-:-:S04]  /*26a0*/  IMAD R0, R4, UR9, RZ ;  /* 0x0000000904007c24 */ /* 0x000fc8000f8e02ff */
[----:B------:R-:W-:Y:S02]  /*26b0*/  IMAD R0, R5, UR8, R0 ;  /* 0x0000000805007c24 */ /* 0x000fe4000f8e0200 */
[----:B------:R-:W-:-:S03]  /*26c0*/  @P1 VIADD R16, R16, 0x1 ;  /* 0x0000000110101836 */ /* 0x000fc60000000000 */
[----:B------:R-:W-:Y:S02]  /*26d0*/  IADD3 R15, PT, PT, R15, R0, RZ ;  /* 0x000000000f0f7210 */ /* 0x000fe40007ffe0ff */
[----:B------:R-:W-:-:S04]  /*26e0*/  MOV R12, R16 ;  /* 0x00000010000c7202 */ /* 0x000fc80000000f00 */
[----:B------:R-:W-:-:S04]  /*26f0*/  @!P3 IADD3 R12, PT, PT, -R12, RZ, RZ ;  /* 0x000000ff0c0cb210 */ /* 0x000fc80007ffe1ff */
[----:B------:R-:W-:-:S04]  /*2700*/  SEL R11, R13, R12, !P4 ;  /* 0x0000000c0d0b7207 */ /* 0x000fc80006000000 */
[----:B------:R-:W-:Y:S01]  /*2710*/  SHF.R.S32.HI R17, RZ, 0x1f, R11 ;  /* 0x0000001fff117819 */ /* 0x000fe2000001140b */
[----:B-1----:R-:W-:-:S04]  /*2720*/  IMAD.WIDE.U32 R18, R11, R8, R18 ;  /* 0x000000080b127225 */ /* 0x002fc800078e0012 */
[C---:B--2---:R-:W-:Y:S02]  /*2730*/  IMAD R10, R17.reuse, R6, RZ ;  /* 0x00000006110a7224 */ /* 0x044fe400078e02ff */
[----:B------:R-:W-:Y:S02]  /*2740*/  IMAD R0, R17, R8, RZ ;  /* 0x0000000811007224 */ /* 0x000fe400078e02ff */
[----:B------:R-:W-:-:S04]  /*2750*/  IMAD.WIDE.U32 R14, R11, R6, R14 ;  /* 0x000000060b0e7225 */ /* 0x000fc800078e000e */
[C---:B------:R-:W-:Y:S01]  /*2760*/  IMAD R7, R11.reuse, R7, R10 ;  /* 0x000000070b077224 */ /* 0x040fe200078e020a */
[----:B------:R-:W-:Y:S01]  /*2770*/  MOV R10, R18 ;  /* 0x00000012000a7202 */ /* 0x000fe20000000f00 */
[----:B------:R-:W-:Y:S01]  /*2780*/  IMAD R9, R11, R9, R0 ;  /* 0x000000090b097224 */ /* 0x000fe200078e0200 */
[----:B------:R-:W-:Y:S02]  /*2790*/  MOV R8, R14 ;  /* 0x0000000e00087202 */ /* 0x000fe40000000f00 */
[----:B------:R-:W-:Y:S01]  /*27a0*/  IADD3 R0, PT, PT, R15, R7, RZ ;  /* 0x000000070f007210 */ /* 0x000fe20007ffe0ff */
[----:B------:R-:W-:-:S07]  /*27b0*/  IMAD.IADD R9, R19, 0x1, R9 ;  /* 0x0000000113097824 */ /* 0x000fce00078e0209 */
.L_x_2732:
[----:B------:R-:W-:Y:S01]  /*27c0*/  UISETP.NE.AND UP0, UPT, UR18, -0x1, UPT ;  /* 0xffffffff1200788c */ /* 0x000fe2000bf05270 */
[----:B------:R-:W-:Y:S01]  /*27d0*/  IMAD.MOV.U32 R76, RZ, RZ, RZ ;  /* 0x000000ffff4c7224 */ /* 0x000fe200078e00ff */
[----:B------:R-:W1:Y:S01]  /*27e0*/  LDCU.64 UR14, c[0x0][0x3b0] ;  /* 0x00007600ff0e77ac */ /* 0x000e620008000a00 */
[----:B------:R-:W-:Y:S01]  /*27f0*/  IMAD.SHL.U32 R100, R64, 0x8, RZ ;  /* 0x0000000840647824 */ /* 0x000fe200078e00ff */
[----:B------:R-:W2:Y:S01]  /*2800*/  LDCU.64 UR8, c[0x0][0x3c8] ;  /* 0x00007900ff0877ac */ /* 0x000ea20008000a00 */
[----:B------:R-:W3:Y:S06]  /*2810*/  S2R R7, SR_CTAID.X ;  /* 0x0000000000077919 */ /* 0x000eec0000002500 */
[----:B------:R-:W4:Y:S01]  /*2820*/  @!UP0 LDCU.64 UR10, c[0x0][0x398] ;  /* 0x00007300ff0a87ac */ /* 0x000f220008000a00 */
[----:B------:R-:W-:Y:S01]  /*2830*/  LOP3.LUT R14, R100, 0x38, RZ, 0xc0, !PT ;  /* 0x00000038640e7812 */ /* 0x000fe200078ec0ff */
[----:B------:R3:W5:Y:S01]  /*2840*/  @P0 LDG.E R76, desc[UR4][R108.64] ;  /* 0x000000046c4c0981 */ /* 0x000762000c1e1900 */
[----:B------:R-:W-:Y:S01]  /*2850*/  SHF.R.U32.HI R106, RZ, 0x3, R64 ;  /* 0x00000003ff6a7819 */ /* 0x000fe20000011640 */
[----:B------:R-:W-:Y:S01]  /*2860*/  USHF.R.S32.HI UR16, URZ, 0x1f, UR6 ;  /* 0x0000001fff107899 */ /* 0x000fe20008011406 */
[----:B------:R-:W-:Y:S01]  /*2870*/  IADD3 R18, P1, PT, R14, R8, RZ ;  /* 0x000000080e127210 */ /* 0x000fe20007f3e0ff */
[----:B------:R-:W-:Y:S01]  /*2880*/  IMAD.SHL.U32 R98, R64, 0x4, RZ ;  /* 0x0000000440627824 */ /* 0x000fe200078e00ff */
[----:B------:R-:W-:Y:S01]  /*2890*/  IADD3 R8, P0, PT, R14, R10, RZ ;  /* 0x0000000a0e087210 */ /* 0x000fe20007f1e0ff */
[----:B------:R-:W-:Y:S01]  /*28a0*/  IMAD.MOV.U32 R107, RZ, RZ, RZ ;  /* 0x000000ffff6b7224 */ /* 0x000fe200078e00ff */
[----:B-1----:R-:W-:Y:S01]  /*28b0*/  @UP0 UIMAD.WIDE.U32 UR28, UR18, UR14, URZ ;  /* 0x0000000e121c02a5 */ /* 0x002fe2000f8e00ff */
[----:B------:R-:W-:Y:S01]  /*28c0*/  IMAD.X R19, RZ, RZ, R0, P1 ;  /* 0x000000ffff137224 */ /* 0x000fe200008e0600 */
[----:B------:R-:W-:Y:S01]  /*28d0*/  IADD3.X R9, PT, PT, RZ, R9, RZ, P0, !PT ;  /* 0x00000009ff097210 */ /* 0x000fe200007fe4ff */
[----:B------:R-:W1:Y:S01]  /*28e0*/  LDC R0, c[0x0][0x450] ;  /* 0x00011400ff007b82 */ /* 0x000e620000000800 */
[----:B--2---:R-:W-:Y:S01]  /*28f0*/  UIMAD UR16, UR16, UR8, URZ ;  /* 0x00000008101072a4 */ /* 0x004fe2000f8e02ff */
[----:B------:R-:W-:Y:S01]  /*2900*/  IMAD.U32 R104, RZ, RZ, UR8 ;  /* 0x00000008ff687e24 */ /* 0x000fe2000f8e00ff */
[----:B------:R-:W-:Y:S01]  /*2910*/  LOP3.LUT R98, R98, 0x1c, RZ, 0xc0, !PT ;  /* 0x0000001c62627812 */ /* 0x000fe200078ec0ff */
[C---:B------:R-:W-:Y:S01]  /*2920*/  IMAD.WIDE.U32 R10, R106.reuse, R4, R18 ;  /* 0x000000046a0a7225 */ /* 0x040fe200078e0012 */
[----:B------:R-:W-:Y:S01]  /*2930*/  UIMAD UR16, UR6, UR9, UR16 ;  /* 0x00000009061072a4 */ /* 0x000fe2000f8e0210 */
[----:B------:R-:W-:Y:S01]  /*2940*/  SHF.R.U32.HI R68, RZ, 0x1, R64 ;  /* 0x00000001ff447819 */ /* 0x000fe20000011640 */
[----:B----4-:R-:W-:Y:S01]  /*2950*/  @!UP0 UIMAD.WIDE.U32 UR30, UR21, UR10, URZ ;  /* 0x0000000a151e82a5 */ /* 0x010fe2000f8e00ff */
[----:B------:R-:W-:Y:S01]  /*2960*/  IMAD.WIDE.U32 R8, R106, R2, R8 ;  /* 0x000000026a087225 */ /* 0x000fe200078e0008 */
[----:B------:R-:W2:Y:S01]  /*2970*/  LDCU.64 UR8, c[0x0][0x390] ;  /* 0x00007200ff0877ac */ /* 0x000ea20008000a00 */
[----:B------:R-:W-:-:S02]  /*2980*/  SHF.L.U64.HI R62, R4, 0x4, R5 ;  /* 0x00000004043e7819 */ /* 0x000fc40000010205 */
[----:B------:R-:W-:Y:S01]  /*2990*/  IMAD R73, R106, R5, R11 ;  /* 0x000000056a497224 */ /* 0x000fe200078e020b */
[----:B------:R-:W-:Y:S01]  /*29a0*/  @!UP0 UIMAD UR11, UR21, UR11, UR31 ;  /* 0x0000000b150b82a4 */ /* 0x000fe2000f8e021f */
[----:B------:R-:W-:Y:S01]  /*29b0*/  IMAD.SHL.U32 R72, R10, 0x2, RZ ;  /* 0x000000020a487824 */ /* 0x000fe200078e00ff */
[----:B------:R-:W-:Y:S01]  /*29c0*/  @!UP0 UMOV UR10, UR30 ;  /* 0x0000001e000a8c82 */ /* 0x000fe20008000000 */
[----:B------:R-:W-:Y:S01]  /*29d0*/  @UP0 UMOV UR10, UR28 ;  /* 0x0000001c000a0c82 */ /* 0x000fe20008000000 */
[----:B------:R-:W-:Y:S01]  /*29e0*/  @UP0 UIMAD UR11, UR18, UR15, UR29 ;  /* 0x0000000f120b02a4 */ /* 0x000fe2000f8e021d */
[----:B------:R-:W-:Y:S01]  /*29f0*/  IADD3 R20, P2, PT, R14, UR10, RZ ;  /* 0x0000000a0e147c10 */ /* 0x000fe2000ff5e0ff */
[----:B------:R-:W-:Y:S01]  /*2a00*/  IMAD R71, R106, R3, R9 ;  /* 0x000000036a477224 */ /* 0x000fe200078e0209 */
[----:B------:R-:W-:Y:S01]  /*2a10*/  SHF.L.U64.HI R73, R10, 0x1, R73 ;  /* 0x000000010a497819 */ /* 0x000fe20000010249 */
[----:B------:R-:W-:Y:S01]  /*2a20*/  IMAD.SHL.U32 R70, R8, 0x2, RZ ;  /* 0x0000000208467824 */ /* 0x000fe200078e00ff */
[----:B------:R-:W-:Y:S01]  /*2a30*/  UIADD3 UR28, UPT, UPT, UR22, -0x1, URZ ;  /* 0xffffffff161c7890 */ /* 0x000fe2000fffe0ff */
[----:B------:R-:W-:Y:S01]  /*2a40*/  IMAD.X R21, RZ, RZ, UR11, P2 ;  /* 0x0000000bff157e24 */ /* 0x000fe200090e06ff */
[----:B-1----:R-:W-:Y:S01]  /*2a50*/  LEA.HI R101, R0, R0, RZ, 0x1 ;  /* 0x0000000000657211 */ /* 0x002fe200078f08ff */
[----:B------:R-:W-:Y:S01]  /*2a60*/  IMAD.SHL.U32 R61, R64, 0x40, RZ ;  /* 0x00000040403d7824 */ /* 0x000fe200078e00ff */
[----:B------:R-:W-:Y:S01]  /*2a70*/  SHF.L.U64.HI R71, R8, 0x1, R71 ;  /* 0x0000000108477819 */ /* 0x000fe20000010247 */
[----:B------:R-:W-:Y:S01]  /*2a80*/  IMAD.WIDE.U32 R104, R104, UR6, R20 ;  /* 0x0000000668687c25 */ /* 0x000fe2000f8e0014 */
[----:B------:R-:W-:Y:S01]  /*2a90*/  USHF.R.S32.HI UR6, URZ, 0x1f, UR24 ;  /* 0x0000001fff067899 */ /* 0x000fe20008011418 */
[----:B------:R-:W-:Y:S01]  /*2aa0*/  SHF.R.S32.HI R101, RZ, 0x1, R101 ;  /* 0x00000001ff657819 */ /* 0x000fe20000011465 */
[----:B------:R-:W1:Y:S01]  /*2ab0*/  LDCU.64 UR10, c[0x0][0x388] ;  /* 0x00007100ff0a77ac */ /* 0x000e620008000a00 */
[----:B---3--:R-:W-:Y:S01]  /*2ac0*/  IMAD.WIDE.U32 R6, R7, 0x40, R106 ;  /* 0x0000004007067825 */ /* 0x008fe200078e006a */
[----:B--2---:R-:W-:Y:S01]  /*2ad0*/  IADD3 R70, P0, PT, R70, UR8, RZ ;  /* 0x0000000846467c10 */ /* 0x004fe2000ff1e0ff */
[----:B------:R-:W-:-:S02]  /*2ae0*/  ULEA.HI UR6, UR6, UR24, URZ, 0x6 ;  /* 0x0000001806067291 */ /* 0x000fc4000f8f30ff */
[----:B------:R-:W-:Y:S01]  /*2af0*/  IMAD R99, R106, R101, R98 ;  /* 0x000000656a637224 */ /* 0x000fe200078e0262 */
[----:B------:R-:W-:Y:S01]  /*2b00*/  LOP3.LUT R103, R61, 0x1c0, RZ, 0xc0, !PT ;  /* 0x000001c03d677812 */ /* 0x000fe200078ec0ff */
[----:B------:R-:W-:Y:S01]  /*2b10*/  VIADD R105, R105, UR16 ;  /* 0x0000001069697c36 */ /* 0x000fe20008000000 */
[----:B------:R-:W-:Y:S01]  /*2b20*/  USHF.R.S32.HI UR6, URZ, 0x6, UR6 ;  /* 0x00000006ff067899 */ /* 0x000fe20008011406 */
[----:B------:R-:W-:Y:S01]  /*2b30*/  IMAD R69, R7, UR14, RZ ;  /* 0x0000000e07457c24 */ /* 0x000fe2000f8e02ff */
[----:B------:R-:W-:Y:S01]  /*2b40*/  IADD3.X R71, PT, PT, R71, UR9, RZ, P0, !PT ;  /* 0x0000000947477c10 */ /* 0x000fe200087fe4ff */
[----:B------:R-:W-:Y:S01]  /*2b50*/  IMAD.IADD R98, R98, 0x1, R99 ;  /* 0x0000000162627824 */ /* 0x000fe200078e0263 */
[----:B------:R-:W-:Y:S01]  /*2b60*/  UISETP.LT.AND UP0, UPT, UR7, UR6, UPT ;  /* 0x000000060700728c */ /* 0x000fe2000bf01270 */
[C---:B------:R-:W-:Y:S01]  /*2b70*/  IMAD R69, R6.reuse, UR15, R69 ;  /* 0x0000000f06457c24 */ /* 0x040fe2000f8e0245 */
[----:B------:R-:W-:Y:S01]  /*2b80*/  LOP3.LUT R103, R103, 0x38, R100, 0xf8, !PT ;  /* 0x0000003867677812 */ /* 0x000fe200078ef864 */
[----:B------:R-:W-:Y:S01]  /*2b90*/  IMAD.WIDE.U32 R104, R6, UR14, R104 ;  /* 0x0000000e06687c25 */ /* 0x000fe2000f8e0068 */
[----:B------:R-:W-:Y:S01]  /*2ba0*/  USEL UR6, UR7, UR6, !UP0 ;  /* 0x0000000607067287 */ /* 0x000fe2000c000000 */
[----:B------:R-:W-:Y:S01]  /*2bb0*/  SHF.L.U64.HI R66, R2, 0x4, R3 ;  /* 0x0000000402427819 */ /* 0x000fe20000010203 */
[----:B------:R-:W-:Y:S01]  /*2bc0*/  USHF.L.U32 UR29, UR22, 0x6, URZ ;  /* 0x00000006161d7899 */ /* 0x000fe200080006ff */
[----:B-1----:R-:W-:Y:S01]  /*2bd0*/  IADD3 R72, P1, PT, R72, UR10, RZ ;  /* 0x0000000a48487c10 */ /* 0x002fe2000ff3e0ff */
[----:B------:R-:W-:Y:S01]  /*2be0*/  UISETP.GT.AND UP0, UPT, UR22, UR6, UPT ;  /* 0x000000061600728c */ /* 0x000fe2000bf04270 */
[----:B------:R-:W-:Y:S01]  /*2bf0*/  IMAD.SHL.U32 R63, R4, 0x10, RZ ;  /* 0x00000010043f7824 */ /* 0x000fe200078e00ff */
[----:B------:R-:W-:Y:S01]  /*2c00*/  SHF.L.U32 R65, R2, 0x4, RZ ;  /* 0x0000000402417819 */ /* 0x000fe200000006ff */
[----:B------:R-:W-:Y:S01]  /*2c10*/  IMAD.MOV.U32 R229, RZ, RZ, R71 ;  /* 0x000000ffffe57224 */ /* 0x000fe200078e0047 */
[----:B------:R-:W-:Y:S01]  /*2c20*/  IADD3.X R73, PT, PT, R73, UR11, RZ, P1, !PT ;  /* 0x0000000b49497c10 */ /* 0x000fe20008ffe4ff */
[----:B------:R-:W-:Y:S01]  /*2c30*/  IMAD.MOV.U32 R226, RZ, RZ, R72 ;  /* 0x000000ffffe27224 */ /* 0x000fe200078e0048 */
[----:B------:R-:W-:Y:S01]  /*2c40*/  LOP3.LUT R67, R64, 0x4, RZ, 0xc0, !PT ;  /* 0x0000000440437812 */ /* 0x000fe200078ec0ff */
[----:B------:R-:W-:Y:S01]  /*2c50*/  IMAD.IADD R69, R105, 0x1, R69 ;  /* 0x0000000169457824 */ /* 0x000fe200078e0245 */
[C---:B------:R-:W-:Y:S01]  /*2c60*/  LOP3.LUT R11, R14.reuse, 0x40, RZ, 0xfc, !PT ;  /* 0x000000400e0b7812 */ /* 0x040fe200078efcff */
[----:B------:R-:W-:Y:S01]  /*2c70*/  IMAD.MOV.U32 R227, RZ, RZ, R73 ;  /* 0x000000ffffe37224 */ /* 0x000fe200078e0049 */
[C---:B------:R-:W-:Y:S01]  /*2c80*/  LOP3.LUT R10, R14.reuse, 0x80, RZ, 0xfc, !PT ;  /* 0x000000800e0a7812 */ /* 0x040fe200078efcff */
[----:B------:R-:W-:Y:S01]  /*2c90*/  USHF.L.U32 UR27, UR28, 0x6, URZ ;  /* 0x000000061c1b7899 */ /* 0x000fe200080006ff */
[----:B------:R-:W-:-:S02]  /*2ca0*/  LOP3.LUT R9, R14, 0xc0, RZ, 0xfc, !PT ;  /* 0x000000c00e097812 */ /* 0x000fc400078efcff */
[----:B------:R-:W-:Y:S02]  /*2cb0*/  LOP3.LUT R60, R103, 0x8, R68, 0x78, !PT ;  /* 0x00000008673c7812 */ /* 0x000fe400078e7844 */
[----:B------:R-:W-:Y:S02]  /*2cc0*/  SHF.R.S32.HI R90, RZ, 0x1f, R99 ;  /* 0x0000001fff5a7819 */ /* 0x000fe40000011463 */
[----:B------:R-:W-:Y:S02]  /*2cd0*/  SHF.R.S32.HI R88, RZ, 0x1f, R98 ;  /* 0x0000001fff587819 */ /* 0x000fe40000011462 */
[----:B------:R-:W-:Y:S01]  /*2ce0*/  MOV R228, R70 ;  /* 0x0000004600e47202 */ /* 0x000fe20000000f00 */
[----:B------:R-:W-:Y:S06]  /*2cf0*/  BRA.U !UP0, `(.L_x_2737) ;  /* 0x000000a9080c7547 */ /* 0x000fec000b800000 */
[----:B------:R-:W1:Y:S01]  /*2d00*/  LDC.64 R2, c[0x0][0x4a0] ;  /* 0x00012800ff027b82 */ /* 0x000e620000000a00 */
[----:B------:R-:W2:Y:S01]  /*2d10*/  LDCU.128 UR16, c[0x0][0x4b0] ;  /* 0x00009600ff1077ac */ /* 0x000ea20008000c00 */
[----:B------:R-:W-:Y:S01]  /*2d20*/  IMAD.U32 R96, RZ, RZ, UR27 ;  /* 0x0000001bff607e24 */ /* 0x000fe2000f8e00ff */
[----:B------:R-:W-:Y:S01]  /*2d30*/  @!P3 IADD3 R16, PT, PT, -R16, RZ, RZ ;  /* 0x000000ff1010b210 */ /* 0x000fe20007ffe1ff */
[----:B------:R-:W-:Y:S01]  /*2d40*/  IMAD.MOV.U32 R15, RZ, RZ, RZ ;  /* 0x000000ffff0f7224 */ /* 0x000fe200078e00ff */
[----:B------:R-:W3:Y:S01]  /*2d50*/  LDCU.128 UR8, c[0x0][0x490] ;  /* 0x00009200ff0877ac */ /* 0x000ee20008000c00 */
[----:B-----5:R-:W-:Y:S01]  /*2d60*/  IADD3 R76, PT, PT, R76, UR27, RZ ;  /* 0x0000001b4c4c7c10 */ /* 0x020fe2000fffe0ff */
[----:B------:R-:W-:Y:S01]  /*2d70*/  IMAD.SHL.U32 R97, R101, 0x10, RZ ;  /* 0x0000001065617824 */ /* 0x000fe200078e00ff */
[----:B------:R-:W4:Y:S01]  /*2d80*/  LDC.64 R86, c[0x0][0x4a8] ;  /* 0x00012a00ff567b82 */ /* 0x000f220000000a00 */
[----:B------:R-:W4:Y:S01]  /*2d90*/  LDCU.128 UR12, c[0x0][0x4c0] ;  /* 0x00009800ff0c77ac */ /* 0x000f220008000c00 */
[----:B------:R-:W-:Y:S01]  /*2da0*/  SHF.R.S32.HI R5, RZ, 0x1f, R96 ;  /* 0x0000001fff057819 */ /* 0x000fe20000011460 */
[----:B------:R-:W-:Y:S01]  /*2db0*/  IMAD R76, R76, R101, RZ ;  /* 0x000000654c4c7224 */ /* 0x000fe200078e02ff */
[----:B------:R-:W-:Y:S01]  /*2dc0*/  SEL R16, R13, R16, !P4 ;  /* 0x000000100d107207 */ /* 0x000fe20006000000 */
[----:B------:R-:W4:Y:S01]  /*2dd0*/  LDCU UR31, c[0x0][0x450] ;  /* 0x00008a00ff1f77ac */ /* 0x000f220008000800 */
[C---:B------:R-:W-:Y:S01]  /*2de0*/  IMAD R92, R101.reuse, 0x30, RZ ;  /* 0x00000030655c7824 */ /* 0x040fe200078e02ff */
[----:B------:R-:W-:Y:S01]  /*2df0*/  IADD3 R95, PT, PT, R106, 0x10, RZ ;  /* 0x000000106a5f7810 */ /* 0x000fe20007ffe0ff */
[----:B------:R-:W-:Y:S01]  /*2e00*/  IMAD.SHL.U32 R91, R101, 0x20, RZ ;  /* 0x00000020655b7824 */ /* 0x000fe200078e00ff */
[----:B------:R-:W-:Y:S01]  /*2e10*/  SHF.R.S32.HI R77, RZ, 0x1f, R76 ;  /* 0x0000001fff4d7819 */ /* 0x000fe2000001144c */
[----:B------:R-:W4:Y:S01]  /*2e20*/  LDCU.U8 UR33, c[0x0][0x533] ;  /* 0x0000a660ff2177ac */ /* 0x000f220008000000 */
[----:B------:R-:W-:Y:S01]  /*2e30*/  IADD3 R50, P1, PT, R76, R99, RZ ;  /* 0x000000634c327210 */ /* 0x000fe20007f3e0ff */
[C---:B------:R-:W-:Y:S01]  /*2e40*/  VIADD R94, R106.reuse, 0x20 ;  /* 0x000000206a5e7836 */ /* 0x040fe20000000000 */
[----:B------:R-:W-:Y:S01]  /*2e50*/  IADD3 R93, PT, PT, R106, 0x30, RZ ;  /* 0x000000306a5d7810 */ /* 0x000fe20007ffe0ff */
[----:B------:R-:W-:Y:S01]  /*2e60*/  UMOV UR32, URZ ;  /* 0x000000ff00207c82 */ /* 0x000fe20008000000 */
[----:B---3--:R-:W-:Y:S01]  /*2e70*/  IMAD.U32 R7, RZ, RZ, UR10 ;  /* 0x0000000aff077e24 */ /* 0x008fe2000f8e00ff */
[----:B------:R-:W-:Y:S01]  /*2e80*/  USHF.R.S32.HI UR10, URZ, 0x1f, UR24 ;  /* 0x0000001fff0a7899 */ /* 0x000fe20008011418 */
[----:B-1----:R-:W-:Y:S01]  /*2e90*/  IMAD.WIDE.U32 R18, R2, UR21, R14 ;  /* 0x0000001502127c25 */ /* 0x002fe2000f8e000e */
[----:B------:R-:W-:Y:S01]  /*2ea0*/  SHF.R.S32.HI R84, RZ, 0x1f, R91 ;  /* 0x0000001fff547819 */ /* 0x000fe2000001145b */
[----:B------:R-:W1:Y:S01]  /*2eb0*/  LDCU UR30, c[0x0][0x440] ;  /* 0x00008800ff1e77ac */ /* 0x000e620008000800 */
[----:B------:R-:W-:Y:S01]  /*2ec0*/  SHF.R.S32.HI R82, RZ, 0x1f, R92 ;  /* 0x0000001fff527819 */ /* 0x000fe2000001145c */
[----:B------:R-:W-:-:S02]  /*2ed0*/  IMAD R19, R3, UR21, R19 ;  /* 0x0000001503137c24 */ /* 0x000fc4000f8e0213 */
[----:B--2---:R-:W-:Y:S01]  /*2ee0*/  IMAD R3, R5, UR16, RZ ;  /* 0x0000001005037c24 */ /* 0x004fe2000f8e02ff */
[----:B----4-:R-:W-:Y:S01]  /*2ef0*/  SHF.L.U32 R83, R86, 0x6, RZ ;  /* 0x0000000656537819 */ /* 0x010fe200000006ff */
[----:B------:R-:W-:Y:S01]  /*2f00*/  IMAD.WIDE.U32 R6, R7, UR21, R14 ;  /* 0x0000001507067c25 */ /* 0x000fe2000f8e000e */
[----:B------:R-:W-:-:S03]  /*2f10*/  UISETP.NE.AND UP1, UPT, UR33, URZ, UPT ;  /* 0x000000ff2100728c */ /* 0x000fc6000bf25270 */
[C---:B------:R-:W-:Y:S01]  /*2f20*/  IMAD R2, R96.reuse, UR17, R3 ;  /* 0x0000001160027c24 */ /* 0x040fe2000f8e0203 */
[----:B------:R-:W-:Y:S01]  /*2f30*/  SHF.R.S32.HI R3, RZ, 0x1f, R16 ;  /* 0x0000001fff037819 */ /* 0x000fe20000011410 */
[----:B------:R-:W-:Y:S02]  /*2f40*/  IMAD.U32 R0, RZ, RZ, UR11 ;  /* 0x0000000bff007e24 */ /* 0x000fe4000f8e00ff */
[----:B------:R-:W-:-:S04]  /*2f50*/  IMAD.WIDE.U32 R12, R96, UR16, R18 ;  /* 0x00000010600c7c25 */ /* 0x000fc8000f8e0012 */
[----:B------:R-:W-:Y:S01]  /*2f60*/  IMAD R19, R0, UR21, R7 ;  /* 0x0000001500137c24 */ /* 0x000fe2000f8e0207 */
[----:B------:R-:W-:Y:S01]  /*2f70*/  IADD3 R13, PT, PT, R13, R2, RZ ;  /* 0x000000020d0d7210 */ /* 0x000fe20007ffe0ff */
[----:B------:R-:W-:Y:S01]  /*2f80*/  IMAD R7, R3, UR12, RZ ;  /* 0x0000000c03077c24 */ /* 0x000fe2000f8e02ff */
[----:B------:R-:W-:Y:S01]  /*2f90*/  IADD3 R2, P0, PT, R106, -UR24, RZ ;  /* 0x800000186a027c10 */ /* 0x000fe2000ff1e0ff */
[----:B------:R-:W-:Y:S02]  /*2fa0*/  IMAD.MOV.U32 R18, RZ, RZ, R6 ;  /* 0x000000ffff127224 */ /* 0x000fe400078e0006 */
[----:B------:R-:W-:Y:S02]  /*2fb0*/  IMAD R0, R5, R86, RZ ;  /* 0x0000005605007224 */ /* 0x000fe400078e02ff */
[C---:B------:R-:W-:Y:S02]  /*2fc0*/  IMAD R4, R16.reuse, UR13, R7 ;  /* 0x0000000d10047c24 */ /* 0x040fe4000f8e0207 */
[----:B------:R-:W-:Y:S01]  /*2fd0*/  IMAD.WIDE.U32 R6, R16, UR12, R12 ;  /* 0x0000000c10067c25 */ /* 0x000fe2000f8e000c */
[----:B------:R-:W2:Y:S03]  /*2fe0*/  LDCU.64 UR12, c[0x0][0x4d0] ;  /* 0x00009a00ff0c77ac */ /* 0x000ea60008000a00 */
[----:B------:R-:W-:-:S02]  /*2ff0*/  IMAD R0, R96, R87, R0 ;  /* 0x0000005760007224 */ /* 0x000fc400078e0200 */
[----:B------:R-:W-:-:S04]  /*3000*/  IMAD.WIDE.U32 R18, R96, R86, R18 ;  /* 0x0000005660127225 */ /* 0x000fc800078e0012 */
[----:B------:R-:W-:Y:S01]  /*3010*/  IMAD R3, R3, UR18, RZ ;  /* 0x0000001203037c24 */ /* 0x000fe2000f8e02ff */
[----:B------:R-:W-:Y:S01]  /*3020*/  IADD3 R19, PT, PT, R19, R0, RZ ;  /* 0x0000000013137210 */ /* 0x000fe20007ffe0ff */
[----:B------:R-:W-:Y:S02]  /*3030*/  IMAD.IADD R5, R7, 0x1, R4 ;  /* 0x0000000107057824 */ /* 0x000fe400078e0204 */
[----:B------:R-:W-:Y:S02]  /*3040*/  IMAD.MOV.U32 R4, RZ, RZ, R6 ;  /* 0x000000ffff047224 */ /* 0x000fe400078e0006 */
[----:B------:R-:W-:Y:S01]  /*3050*/  IMAD R6, R16, UR19, R3 ;  /* 0x0000001310067c24 */ /* 0x000fe2000f8e0203 */
[----:B------:R-:W-:Y:S01]  /*3060*/  UIADD3 UR19, UPT, UPT, UR24, -UR29, URZ ;  /* 0x8000001d18137290 */ /* 0x000fe2000fffe0ff */
[C---:B------:R-:W-:Y:S01]  /*3070*/  IMAD.X R3, R77.reuse, 0x1, R90, P1 ;  /* 0x000000014d037824 */ /* 0x040fe200008e065a */
[----:B------:R-:W-:Y:S01]  /*3080*/  UIADD3 UR29, UPT, UPT, -UR29, UR26, URZ ;  /* 0x0000001a1d1d7290 */ /* 0x000fe2000fffe1ff */
[----:B------:R-:W-:Y:S01]  /*3090*/  IMAD.X R13, RZ, RZ, ~UR10, P0 ;  /* 0x8000000aff0d7e24 */ /* 0x000fe200080e06ff */
[----:B------:R-:W-:Y:S01]  /*30a0*/  IADD3 R76, P0, PT, R76, R98, RZ ;  /* 0x000000624c4c7210 */ /* 0x000fe20007f1e0ff */
[----:B------:R-:W-:Y:S01]  /*30b0*/  IMAD.WIDE.U32 R16, R16, UR18, R18 ;  /* 0x0000001210107c25 */ /* 0x000fe2000f8e0012 */
[C---:B------:R-:W-:Y:S01]  /*30c0*/  SHF.L.U64.HI R0, R50.reuse, 0x1, R3 ;  /* 0x0000000132007819 */ /* 0x040fe20000010203 */
[----:B------:R-:W3:Y:S01]  /*30d0*/  LDCU.64 UR10, c[0x0][0x488] ;  /* 0x00009100ff0a77ac */ /* 0x000ee20008000a00 */
[----:B------:R-:W-:Y:S01]  /*30e0*/  IADD3.X R77, PT, PT, R77, R88, RZ, P0, !PT ;  /* 0x000000584d4d7210 */ /* 0x000fe200007fe4ff */
[----:B------:R-:W-:Y:S01]  /*30f0*/  IMAD.SHL.U32 R50, R50, 0x2, RZ ;  /* 0x0000000232327824 */ /* 0x000fe200078e00ff */
[----:B------:R-:W-:Y:S01]  /*3100*/  MOV R18, UR31 ;  /* 0x0000001f00127c02 */ /* 0x000fe20008000f00 */
[----:B------:R-:W-:Y:S01]  /*3110*/  IMAD.IADD R7, R17, 0x1, R6 ;  /* 0x0000000111077824 */ /* 0x000fe200078e0206 */
[----:B------:R-:W-:Y:S01]  /*3120*/  MOV R6, R16 ;  /* 0x0000001000067202 */ /* 0x000fe20000000f00 */
[C---:B------:R-:W-:Y:S01]  /*3130*/  IMAD R75, R13.reuse, UR16, RZ ;  /* 0x000000100d4b7c24 */ /* 0x040fe2000f8e02ff */
[----:B------:R-:W-:Y:S01]  /*3140*/  IADD3 R16, P0, PT, R50, UR14, RZ ;  /* 0x0000000e32107c10 */ /* 0x000fe2000ff1e0ff */
[-C--:B------:R-:W-:Y:S01]  /*3150*/  IMAD R13, R13, R86.reuse, RZ ;  /* 0x000000560d0d7224 */ /* 0x080fe200078e02ff */
[----:B------:R-:W-:Y:S01]  /*3160*/  SHF.L.U64.HI R77, R76, 0x1, R77 ;  /* 0x000000014c4d7819 */ /* 0x000fe2000001024d */
[----:B------:R-:W-:Y:S01]  /*3170*/  IMAD R75, R2, UR17, R75 ;  /* 0x00000011024b7c24 */ /* 0x000fe2000f8e024b */
[----:B------:R-:W-:Y:S01]  /*3180*/  IADD3.X R17, PT, PT, R0, UR15, RZ, P0, !PT ;  /* 0x0000000f00117c10 */ /* 0x000fe200087fe4ff */
[----:B------:R-:W-:Y:S01]  /*3190*/  IMAD.WIDE.U32 R4, R2, UR16, R4 ;  /* 0x0000001002047c25 */ /* 0x000fe2000f8e0004 */
[----:B--2---:R-:W-:Y:S01]  /*31a0*/  IADD3 R50, P0, PT, R50, UR12, RZ ;  /* 0x0000000c32327c10 */ /* 0x004fe2000ff1e0ff */
[----:B------:R-:W-:Y:S01]  /*31b0*/  USHF.L.U32 UR18, UR16, 0x6, URZ ;  /* 0x0000000610127899 */ /* 0x000fe200080006ff */
[----:B------:R-:W-:Y:S01]  /*31c0*/  SHF.L.U32 R76, R76, 0x1, RZ ;  /* 0x000000014c4c7819 */ /* 0x000fe200000006ff */
[----:B------:R-:W-:Y:S01]  /*31d0*/  IMAD R13, R2, R87, R13 ;  /* 0x00000057020d7224 */ /* 0x000fe200078e020d */
[----:B------:R-:W-:Y:S01]  /*31e0*/  IADD3.X R51, PT, PT, R0, UR13, RZ, P0, !PT ;  /* 0x0000000d00337c10 */ /* 0x000fe200087fe4ff */
[----:B------:R-:W-:Y:S01]  /*31f0*/  IMAD.WIDE.U32 R2, R2, R86, R6 ;  /* 0x0000005602027225 */ /* 0x000fe200078e0006 */
[----:B------:R-:W-:Y:S01]  /*3200*/  IADD3 R0, P0, PT, RZ, -UR32, RZ ;  /* 0x80000020ff007c10 */ /* 0x000fe2000ff1e0ff */
[----:B------:R-:W2:Y:S01]  /*3210*/  LDCU.64 UR16, c[0x0][0x3c0] ;  /* 0x00007800ff1077ac */ /* 0x000ea20008000a00 */
[----:B------:R-:W-:Y:S01]  /*3220*/  IADD3 R78, P1, PT, R76, UR14, RZ ;  /* 0x0000000e4c4e7c10 */ /* 0x000fe2000ff3e0ff */
[----:B------:R-:W-:Y:S01]  /*3230*/  IMAD.IADD R75, R5, 0x1, R75 ;  /* 0x00000001054b7824 */ /* 0x000fe200078e024b */
[----:B------:R-:W-:Y:S01]  /*3240*/  LEA R74, P2, R4, UR8, 0x1 ;  /* 0x00000008044a7c11 */ /* 0x000fe2000f8408ff */
[----:B------:R-:W-:Y:S01]  /*3250*/  IMAD.X R83, RZ, RZ, ~R83, P0 ;  /* 0x000000ffff537224 */ /* 0x000fe200000e0e53 */
[----:B------:R-:W-:Y:S01]  /*3260*/  IADD3 R13, PT, PT, R3, R13, RZ ;  /* 0x0000000d030d7210 */ /* 0x000fe20007ffe0ff */
[----:B------:R-:W-:Y:S01]  /*3270*/  IMAD.SHL.U32 R89, R86, 0x10, RZ ;  /* 0x0000001056597824 */ /* 0x000fe200078e00ff */
[----:B------:R-:W-:Y:S01]  /*3280*/  IADD3.X R3, PT, PT, RZ, ~UR18, RZ, P0, !PT ;  /* 0x80000012ff037c10 */ /* 0x000fe200087fe4ff */
[----:B------:R-:W-:Y:S01]  /*3290*/  UMOV UR18, UR22 ;  /* 0x0000001600127c82 */ /* 0x000fe20008000000 */
[----:B------:R-:W-:Y:S01]  /*32a0*/  IADD3.X R79, PT, PT, R77, UR15, RZ, P1, !PT ;  /* 0x0000000f4d4f7c10 */ /* 0x000fe20008ffe4ff */
[----:B------:R-:W4:Y:S01]  /*32b0*/  LDCU.64 UR14, c[0x0][0x3b8] ;  /* 0x00007700ff0e77ac */ /* 0x000f220008000a00 */
[----:B------:R-:W-:-:S02]  /*32c0*/  LEA.HI.X R75, R4, UR9, R75, 0x1, P2 ;  /* 0x00000009044b7c11 */ /* 0x000fc400090f0c4b */
[----:B---3--:R-:W-:Y:S02]  /*32d0*/  LEA R12, P2, R2, UR10, 0x1 ;  /* 0x0000000a020c7c11 */ /* 0x008fe4000f8408ff */
        /* <DEDUP_REMOVED lines=11> */
.L_x_2821:
[----:B------:R-:W-:Y:S01]  /*3390*/  UIADD3 UR29, UPT, UPT, UR29, 0x40, URZ ;  /* 0x000000401d1d7890 */ /* 0x000fe2000fffe0ff */
[----:B------:R-:W-:Y:S01]  /*33a0*/  BSSY.RECONVERGENT B0, `(.L_x_2738) ;  /* 0x0000013000007945 */ /* 0x000fe20003800200 */
[----:B------:R-:W-:Y:S04]  /*33b0*/  UIADD3 UR19, UPT, UPT, UR19, 0x40, URZ ;  /* 0x0000004013137890 */ /* 0x000fe8000fffe0ff */
[C---:B------:R-:W-:Y:S02]  /*33c0*/  ISETP.GE.AND P5, PT, R106.reuse, UR29, PT ;  /* 0x0000001d6a007c0c */ /* 0x040fe4000bfa6270 */
[C---:B------:R-:W-:Y:S02]  /*33d0*/  ISETP.GE.AND P4, PT, R95.reuse, UR29, PT ;  /* 0x0000001d5f007c0c */ /* 0x040fe4000bf86270 */
        /* <DEDUP_REMOVED lines=15> */
.L_x_2739:
[----:B-1-3--:R-:W-:Y:S05]  /*34d0*/  BSYNC.RECONVERGENT B0 ;  /* 0x0000000000007941 */ /* 0x00afea0003800200 */
.L_x_2738:
        /* <DEDUP_REMOVED lines=12> */
[----:B--2---:R-:W2:Y:S04]  /*35a0*/  @!P0 LDG.E.128 R24, desc[UR4][R34.64+0x80] ;  /* 0x0000800422188981 */ /* 0x004ea8000c1e1d00 */
[----:B--2---:R1:W-:Y:S01]  /*35b0*/  @!P0 STG.E.128 desc[UR4][R32.64+0x80], R24 ;  /* 0x0000801820008986 */ /* 0x0043e2000c101d04 */
[----:B------:R-:W-:Y:S03]  /*35c0*/  ISETP.GE.AND P0, PT, R9, UR30, PT ;  /* 0x0000001e09007c0c */ /* 0x000fe6000bf06270 */
[----:B------:R-:W2:Y:S04]  /*35d0*/  @!P1 LDG.E.128 R20, desc[UR4][R34.64+0x100] ;  /* 0x0001000422149981 */ /* 0x000ea8000c1e1d00 */
[----:B--2---:R1:W-:Y:S06]  /*35e0*/  @!P1 STG.E.128 desc[UR4][R32.64+0x100], R20 ;  /* 0x0001001420009986 */ /* 0x0043ec000c101d04 */
[----:B------:R-:W2:Y:S04]  /*35f0*/  @!P0 LDG.E.128 R4, desc[UR4][R34.64+0x180] ;  /* 0x0001800422048981 */ /* 0x000ea8000c1e1d00 */
[----:B--2---:R1:W-:Y:S02]  /*3600*/  @!P0 STG.E.128 desc[UR4][R32.64+0x180], R4 ;  /* 0x0001800420008986 */ /* 0x0043e4000c101d04 */
.L_x_2741:
[----:B------:R-:W-:Y:S05]  /*3610*/  BSYNC.RECONVERGENT B0 ;  /* 0x0000000000007941 */ /* 0x000fea0003800200 */
.L_x_2740:
        /* <DEDUP_REMOVED lines=23> */
.L_x_2743:
[----:B------:R-:W-:Y:S05]  /*3790*/  BSYNC.RECONVERGENT B0 ;  /* 0x0000000000007941 */ /* 0x000fea0003800200 */
.L_x_2742:
        /* <DEDUP_REMOVED lines=25> */
.L_x_2745:
[----:B------:R-:W-:Y:S05]  /*3930*/  BSYNC.RECONVERGENT B0 ;  /* 0x0000000000007941 */ /* 0x000fea0003800200 */
.L_x_2744:
        /* <DEDUP_REMOVED lines=20> */
.L_x_2749:
[----:B------:R-:W-:Y:S05]  /*3a80*/  BSYNC.RECONVERGENT B0 ;  /* 0x0000000000007941 */ /* 0x000fea0003800200 */
.L_x_2748:
        /* <DEDUP_REMOVED lines=18> */
.L_x_2751:
[----:B------:R-:W-:Y:S05]  /*3bb0*/  BSYNC.RECONVERGENT B0 ;  /* 0x0000000000007941 */ /* 0x000fea0003800200 */
.L_x_2750:
        /* <DEDUP_REMOVED lines=20> */
.L_x_2753:
[----:B------:R-:W-:Y:S05]  /*3d00*/  BSYNC.RECONVERGENT B0 ;  /* 0x0000000000007941 */ /* 0x000fea0003800200 */
.L_x_2752:
        /* <DEDUP_REMOVED lines=25> */
.L_x_2747:
        /* <DEDUP_REMOVED lines=56> */
.L_x_2759:
[----:B------:R-:W-:Y:S05]  /*4220*/  BSYNC.RECONVERGENT B0 ;  /* 0x0000000000007941 */ /* 0x000fea0003800200 */
.L_x_2758:
        /* <DEDUP_REMOVED lines=48> */
.L_x_2761:
[----:B------:R-:W-:Y:S05]  /*4530*/  BSYNC.RECONVERGENT B0 ;  /* 0x0000000000007941 */ /* 0x000fea0003800200 */
.L_x_2760:
        /* <DEDUP_REMOVED lines=48> */
.L_x_2763:
[----:B------:R-:W-:Y:S05]  /*4840*/  BSYNC.RECONVERGENT B0 ;  /* 0x0000000000007941 */ /* 0x000fea0003800200 */
.L_x_2762:
        /* <DEDUP_REMOVED lines=47> */
.L_x_2757:
[----:B------:R-:W-:Y:S05]  /*4b40*/  BSYNC.RECONVERGENT B1 ;  /* 0x0000000000017941 */ /* 0x000fea0003800200 */
.L_x_2756:
        /* <DEDUP_REMOVED lines=65> */
.L_x_2767:
[----:B------:R-:W-:Y:S05]  /*4f60*/  BSYNC.RECONVERGENT B0 ;  /* 0x0000000000007941 */ /* 0x000fea0003800200 */
.L_x_2766:
        /* <DEDUP_REMOVED lines=48> */
.L_x_2769:
[----:B------:R-:W-:Y:S05]  /*5270*/  BSYNC.RECONVERGENT B0 ;  /* 0x0000000000007941 */ /* 0x000fea0003800200 */
.L_x_2768:
        /* <DEDUP_REMOVED lines=48> */
.L_x_2771:
[----:B------:R-:W-:Y:S05]  /*5580*/  BSYNC.RECONVERGENT B0 ;  /* 0x0000000000007941 */ /* 0x000fea0003800200 */
.L_x_2770:
        /* <DEDUP_REMOVED lines=47> */
.L_x_2765:
[----:B------:R-:W-:Y:S05]  /*5880*/  BSYNC.RECONVERGENT B1 ;  /* 0x0000000000017941 */ /* 0x000fea0003800200 */
.L_x_2764:
        /* <DEDUP_REMOVED lines=65> */
.L_x_2775:
[----:B------:R-:W-:Y:S05]  /*5ca0*/  BSYNC.RECONVERGENT B0 ;  /* 0x0000000000007941 */ /* 0x000fea0003800200 */
.L_x_2774:
        /* <DEDUP_REMOVED lines=48> */
.L_x_2777:
[----:B------:R-:W-:Y:S05]  /*5fb0*/  BSYNC.RECONVERGENT B0 ;  /* 0x0000000000007941 */ /* 0x000fea0003800200 */
.L_x_2776:
        /* <DEDUP_REMOVED lines=48> */
.L_x_2779:
[----:B------:R-:W-:Y:S05]  /*62c0*/  BSYNC.RECONVERGENT B0 ;  /* 0x0000000000007941 */ /* 0x000fea0003800200 */
.L_x_2778:
        /* <DEDUP_REMOVED lines=47> */
.L_x_2773:
[----:B------:R-:W-:Y:S05]  /*65c0*/  BSYNC.RECONVERGENT B1 ;  /* 0x0000000000017941 */ /* 0x000fea0003800200 */
.L_x_2772:
        /* <DEDUP_REMOVED lines=67> */
.L_x_2783:
[----:B------:R-:W-:Y:S05]  /*6a00*/  BSYNC.RECONVERGENT B0 ;  /* 0x0000000000007941 */ /* 0x000fea0003800200 */
.L_x_2782:
        /* <DEDUP_REMOVED lines=48> */
.L_x_2785:
[----:B------:R-:W-:Y:S05]  /*6d10*/  BSYNC.RECONVERGENT B0 ;  /* 0x0000000000007941 */ /* 0x000fea0003800200 */
.L_x_2784:
        /* <DEDUP_REMOVED lines=48> */
.L_x_2787:
[----:B------:R-:W-:Y:S05]  /*7020*/  BSYNC.RECONVERGENT B0 ;  /* 0x0000000000007941 */ /* 0x000fea0003800200 */
.L_x_2786:
        /* <DEDUP_REMOVED lines=47> */
.L_x_2781:
[----:B------:R-:W-:Y:S05]  /*7320*/  BSYNC.RECONVERGENT B1 ;  /* 0x0000000000017941 */ /* 0x000fea0003800200 */
.L_x_2780:
        /* <DEDUP_REMOVED lines=8> */
.L_x_2755:
        /* <DEDUP_REMOVED lines=95> */
.L_x_2791:
[----:B------:R-:W-:Y:S05]  /*79a0*/  BSYNC.RECONVERGENT B0 ;  /* 0x0000000000007941 */ /* 0x000fea0003800200 */
.L_x_2790:
        /* <DEDUP_REMOVED lines=89> */
.L_x_2793:
[----:B------:R-:W-:Y:S05]  /*7f40*/  BSYNC.RECONVERGENT B0 ;  /* 0x0000000000007941 */ /* 0x000fea0003800200 */
.L_x_2792:
        /* <DEDUP_REMOVED lines=89> */
.L_x_2795:
[----:B------:R-:W-:Y:S05]  /*84e0*/  BSYNC.RECONVERGENT B0 ;  /* 0x0000000000007941 */ /* 0x000fea0003800200 */
.L_x_2794:
        /* <DEDUP_REMOVED lines=88> */
.L_x_2789:
[----:B------:R-:W-:Y:S05]  /*8a70*/  BSYNC.RECONVERGENT B1 ;  /* 0x0000000000017941 */ /* 0x000fea0003800200 */
.L_x_2788:
        /* <DEDUP_REMOVED lines=96> */
.L_x_2799:
[----:B------:R-:W-:Y:S05]  /*9080*/  BSYNC.RECONVERGENT B0 ;  /* 0x0000000000007941 */ /* 0x000fea0003800200 */
.L_x_2798:
        /* <DEDUP_REMOVED lines=88> */
.L_x_2801:
[----:B------:R-:W-:Y:S05]  /*9610*/  BSYNC.RECONVERGENT B0 ;  /* 0x0000000000007941 */ /* 0x000fea0003800200 */
.L_x_2800:
        /* <DEDUP_REMOVED lines=88> */
.L_x_2803:
[----:B------:R-:W-:Y:S05]  /*9ba0*/  BSYNC.RECONVERGENT B0 ;  /* 0x0000000000007941 */ /* 0x000fea0003800200 */
.L_x_2802:
        /* <DEDUP_REMOVED lines=86> */
.L_x_2797:
[----:B------:R-:W-:Y:S05]  /*a110*/  BSYNC.RECONVERGENT B1 ;  /* 0x0000000000017941 */ /* 0x000fea0003800200 */
.L_x_2796:
        /* <DEDUP_REMOVED lines=99> */
.L_x_2807:
[----:B------:R-:W-:Y:S05]  /*a750*/  BSYNC.RECONVERGENT B0 ;  /* 0x0000000000007941 */ /* 0x000fea0003800200 */
.L_x_2806:
        /* <DEDUP_REMOVED lines=88> */
.L_x_2809:
[----:B------:R-:W-:Y:S05]  /*ace0*/  BSYNC.RECONVERGENT B0 ;  /* 0x0000000000007941 */ /* 0x000fea0003800200 */
.L_x_2808:
        /* <DEDUP_REMOVED lines=87> */
.L_x_2811:
[----:B------:R-:W-:Y:S05]  /*b260*/  BSYNC.RECONVERGENT B0 ;  /* 0x0000000000007941 */ /* 0x000fea0003800200 */
.L_x_2810:
        /* <DEDUP_REMOVED lines=86> */
.L_x_2805:
[----:B------:R-:W-:Y:S05]  /*b7d0*/  BSYNC.RECONVERGENT B1 ;  /* 0x0000000000017941 */ /* 0x000fea0003800200 */
.L_x_2804:
        /* <DEDUP_REMOVED lines=102> */
.L_x_2815:
[----:B------:R-:W-:Y:S05]  /*be40*/  BSYNC.RECONVERGENT B0 ;  /* 0x0000000000007941 */ /* 0x000fea0003800200 */
.L_x_2814:
        /* <DEDUP_REMOVED lines=87> */
.L_x_2817:
[----:B------:R-:W-:Y:S05]  /*c3c0*/  BSYNC.RECONVERGENT B0 ;  /* 0x0000000000007941 */ /* 0x000fea0003800200 */
.L_x_2816:
        /* <DEDUP_REMOVED lines=87> */
.L_x_2819:
[----:B------:R-:W-:Y:S05]  /*c940*/  BSYNC.RECONVERGENT B0 ;  /* 0x0000000000007941 */ /* 0x000fea0003800200 */
.L_x_2818:
        /* <DEDUP_REMOVED lines=86> */
.L_x_2813:
[----:B------:R-:W-:Y:S05]  /*ceb0*/  BSYNC.RECONVERGENT B1 ;  /* 0x0000000000017941 */ /* 0x000fea0003800200 */
.L_x_2812:
[----:B------:R-:W5:Y:S08]  /*cec0*/  LDC R3, c[0x0][0x450] ;  /* 0x00011400ff037b82 */ /* 0x000f700000000800 */
[----:B------:R-:W1:Y:S01]  /*ced0*/  LDC R18, c[0x0][0x450] ;  /* 0x00011400ff127b82 */ /* 0x000e620000000800 */
[----:B-----5:R-:W-:Y:S05]  /*cee0*/  IMAD.U32 R3, R3, -0x20, RZ ;  /* 0xffffffe003037824 */ /* 0x020fea00078e00ff */
[C---:B------:R-:W-:Y:S02]  /*cef0*/  LEA R78, P1, R3.reuse, R78, 0x1 ;  /* 0x0000004e034e7211 */ /* 0x040fe400078208ff */
[C---:B------:R-:W-:Y:S02]  /*cf00*/  LEA R76, P0, R3.reuse, R76, 0x1 ;  /* 0x0000004c034c7211 */ /* 0x040fe400078008ff */
[C---:B------:R-:W-:Y:S02]  /*cf10*/  LEA.HI.X.SX32 R79, R3.reuse, R79, 0x1, P1 ;  /* 0x0000004f034f7211 */ /* 0x040fe400008f0eff */
[----:B-1----:R-:W-:Y:S09]  /*cf20*/  LEA.HI.X.SX32 R77, R3, R77, 0x1, P0 ;  /* 0x0000004d034d7211 */ /* 0x002ff200000f0eff */
.L_x_2754:
[----:B------:R-:W-:Y:S05]  /*cf30*/  BSYNC.RECONVERGENT B2 ;  /* 0x0000000000027941 */ /* 0x000fea0003800200 */
.L_x_2746:
        /* <DEDUP_REMOVED lines=89> */
.L_x_2820:
[----:B------:R-:W-:Y:S01]  /*d4d0*/  UISETP.GT.AND UP0, UPT, UR18, UR6, UPT ;  /* 0x000000061200728c */ /* 0x000fe2000bf04270 */
[----:B------:R-:W-:Y:S02]  /*d4e0*/  IADD3 R74, P1, PT, R74, R81, RZ ;  /* 0x000000514a4a7210 */ /* 0x000fe40007f3e0ff */
[----:B------:R-:W-:Y:S03]  /*d4f0*/  IADD3 R12, P0, PT, R12, R85, RZ ;  /* 0x000000550c0c7210 */ /* 0x000fe60007f1e0ff */
[----:B------:R-:W-:Y:S02]  /*d500*/  IMAD.X R75, R75, 0x1, R80, P1 ;  /* 0x000000014b4b7824 */ /* 0x000fe400008e0650 */
[----:B------:R-:W-:Y:S01]  /*d510*/  IMAD.X R13, R13, 0x1, R83, P0 ;  /* 0x000000010d0d7824 */ /* 0x000fe200000e0653 */
[----:B------:R-:W-:Y:S07]  /*d520*/  BRA.U UP0, `(.L_x_2821) ;  /* 0xffffff5d00987547 */ /* 0x000fee000b83ffff */
.L_x_2737:
        /* <DEDUP_REMOVED lines=57> */
.L_x_2825:
[----:B------:R-:W-:Y:S05]  /*d8c0*/  BSYNC.RECONVERGENT B0 ;  /* 0x0000000000007941 */ /* 0x000fea0003800200 */
.L_x_2824:
        /* <DEDUP_REMOVED lines=29> */
.L_x_2827:
[----:B------:R-:W-:Y:S05]  /*daa0*/  BSYNC.RECONVERGENT B0 ;  /* 0x0000000000007941 */ /* 0x000fea0003800200 */
.L_x_2826:
        /* <DEDUP_REMOVED lines=29> */
.L_x_2829:
[----:B------:R-:W-:Y:S05]  /*dc80*/  BSYNC.RECONVERGENT B0 ;  /* 0x0000000000007941 */ /* 0x000fea0003800200 */
.L_x_2828:
        /* <DEDUP_REMOVED lines=30> */
.L_x_2823:
        /* <DEDUP_REMOVED lines=15> */
[----:B------:R-:W-:Y:S02]  /*df60*/  SHF.R.S32.HI R13, RZ, 0x1f, R4 ;  /* 0x0000001fff0d7819 */ /* 0x000fe40000011404 */
[----:B------:R-:W-:-:S03]  /*df70*/  IADD3 R12, P1, PT, R98, R4, RZ ;  /* 0x00000004620c7210 */ /* 0x000fc60007f3e0ff */
[--C-:B------:R-:W-:Y:S02]  /*df80*/  IMAD.X R22, R90, 0x1, R13.reuse, P2 ;  /* 0x000000015a167824 */ /* 0x100fe400010e060d */
[----:B------:R-:W-:Y:S01]  /*df90*/  IMAD.X R13, R88, 0x1, R13, P1 ;  /* 0x00000001580d7824 */ /* 0x000fe200008e060d */
[----:B------:R-:W-:Y:S07]  /*dfa0*/  BRA.U !UP0, `(.L_x_2831) ;  /* 0x0000003908c07547 */ /* 0x000fee000b800000 */
        /* <DEDUP_REMOVED lines=34> */
[C---:B---3--:R-:W-:Y:S01]  /*e1d0*/  LOP3.LUT R30, R6.reuse, 0xffff0000, RZ, 0xc0, !PT ;  /* 0xffff0000061e7812 */ /* 0x048fe200078ec0ff */
[----:B------:R-:W-:Y:S01]  /*e1e0*/  FMUL.FTZ R16, R13, R28 ;  /* 0x0000001c0d107220 */ /* 0x000fe20000410000 */
[----:B------:R-:W-:Y:S01]  /*e1f0*/  LOP3.LUT R23, R7, 0xffff0000, RZ, 0xc0, !PT ;  /* 0xffff000007177812 */ /* 0x000fe200078ec0ff */
[----:B------:R-:W-:Y:S01]  /*e200*/  IMAD.U32 R6, R6, 0x10000, RZ ;  /* 0x0001000006067824 */ /* 0x000fe200078e00ff */
[----:B------:R-:W-:Y:S01]  /*e210*/  SHF.L.U32 R4, R4, 0x10, RZ ;  /* 0x0000001004047819 */ /* 0x000fe200000006ff */
[-C--:B------:R-:W-:Y:S01]  /*e220*/  FMUL.FTZ R13, R13, R30.reuse ;  /* 0x0000001e0d0d7220 */ /* 0x080fe20000410000 */
[----:B------:R-:W-:Y:S01]  /*e230*/  SHF.L.U32 R5, R5, 0x10, RZ ;  /* 0x0000001005057819 */ /* 0x000fe200000006ff */
[----:B------:R-:W-:Y:S01]  /*e240*/  FFMA.FTZ R16, R21, R30, -R16 ;  /* 0x0000001e15107223 */ /* 0x000fe20000010810 */
[----:B------:R-:W-:Y:S01]  /*e250*/  SHF.L.U32 R7, R7, 0x10, RZ ;  /* 0x0000001007077819 */ /* 0x000fe200000006ff */
        /* <DEDUP_REMOVED lines=17> */
.L_x_2837:
[----:B------:R-:W-:Y:S05]  /*e370*/  BSYNC.RECONVERGENT B0 ;  /* 0x0000000000007941 */ /* 0x000fea0003800200 */
.L_x_2836:
[----:B-----5:R-:W-:Y:S01]  /*e380*/  IMAD.MOV.U32 R6, RZ, RZ, R18 ;  /* 0x000000ffff067224 */ /* 0x020fe200078e0012 */
[----:B------:R-:W-:Y:S01]  /*e390*/  MOV R4, R16 ;  /* 0x0000001000047202 */ /* 0x000fe20000000f00 */
[----:B------:R-:W-:Y:S01]  /*e3a0*/  IMAD.MOV.U32 R7, RZ, RZ, R19 ;  /* 0x000000ffff077224 */ /* 0x000fe200078e0013 */
[----:B------:R-:W-:Y:S02]  /*e3b0*/  MOV R5, R17 ;  /* 0x0000001100057202 */ /* 0x000fe40000000f00 */
.L_x_2835:
[----:B------:R-:W-:Y:S05]  /*e3c0*/  BSYNC.RECONVERGENT B1 ;  /* 0x0000000000017941 */ /* 0x000fea0003800200 */
.L_x_2834:
        /* <DEDUP_REMOVED lines=21> */
[C---:B----4-:R-:W-:Y:S01]  /*e520*/  LOP3.LUT R30, R6.reuse, 0xffff0000, RZ, 0xc0, !PT ;  /* 0xffff0000061e7812 */ /* 0x050fe200078ec0ff */
        /* <DEDUP_REMOVED lines=25> */
.L_x_2841:
[----:B------:R-:W-:Y:S05]  /*e6c0*/  BSYNC.RECONVERGENT B0 ;  /* 0x0000000000007941 */ /* 0x000fea0003800200 */
.L_x_2840:
[----:B-----5:R4:W-:Y:S02]  /*e6d0*/  STS.128 [R0+0x2000], R16 ;  /* 0x0020001000007388 */ /* 0x0209e40000000c00 */
.L_x_2839:
[----:B------:R-:W-:Y:S05]  /*e6e0*/  BSYNC.RECONVERGENT B1 ;  /* 0x0000000000017941 */ /* 0x000fea0003800200 */
.L_x_2838:
        /* <DEDUP_REMOVED lines=46> */
.L_x_2845:
[----:B------:R-:W-:Y:S05]  /*e9d0*/  BSYNC.RECONVERGENT B0 ;  /* 0x0000000000007941 */ /* 0x000fea0003800200 */
.L_x_2844:
[----:B-----5:R1:W-:Y:S02]  /*e9e0*/  STS.128 [R0+0x4000], R16 ;  /* 0x0040001000007388 */ /* 0x0203e40000000c00 */
.L_x_2843:
[----:B------:R-:W-:Y:S05]  /*e9f0*/  BSYNC.RECONVERGENT B1 ;  /* 0x0000000000017941 */ /* 0x000fea0003800200 */
.L_x_2842:
        /* <DEDUP_REMOVED lines=28> */
[----:B------:R-:W-:Y:S01]  /*ebc0*/  FFMA.FTZ R25, R30, R23, -R25 ;  /* 0x000000171e197223 */ /* 0x000fe20000010819 */
        /* <DEDUP_REMOVED lines=17> */
.L_x_2847:
[----:B------:R-:W-:Y:S05]  /*ece0*/  BSYNC.RECONVERGENT B0 ;  /* 0x0000000000007941 */ /* 0x000fea0003800200 */
.L_x_2846:
[----:B-----5:R4:W-:Y:S02]  /*ecf0*/  STS.128 [R0+0x6000], R16 ;  /* 0x0060001000007388 */ /* 0x0209e40000000c00 */
.L_x_2833:
[----:B------:R-:W-:Y:S05]  /*ed00*/  BSYNC.RECONVERGENT B2 ;  /* 0x0000000000027941 */ /* 0x000fea0003800200 */
.L_x_2832:
        /* <DEDUP_REMOVED lines=63> */
.L_x_2853:
[----:B------:R-:W-:Y:S05]  /*f100*/  BSYNC.RECONVERGENT B0 ;  /* 0x0000000000007941 */ /* 0x000fea0003800200 */
.L_x_2852:
[----:B-----5:R1:W-:Y:S02]  /*f110*/  STS.128 [R0+0x800], R16 ;  /* 0x0008001000007388 */ /* 0x0203e40000000c00 */
.L_x_2851:
[----:B------:R-:W-:Y:S05]  /*f120*/  BSYNC.RECONVERGENT B1 ;  /* 0x0000000000017941 */ /* 0x000fea0003800200 */
.L_x_2850:
        /* <DEDUP_REMOVED lines=56> */
.L_x_2857:
[----:B------:R-:W-:Y:S05]  /*f4b0*/  BSYNC.RECONVERGENT B0 ;  /* 0x0000000000007941 */ /* 0x000fea0003800200 */
.L_x_2856:
[----:B-----5:R4:W-:Y:S02]  /*f4c0*/  STS.128 [R0+0x2800], R16 ;  /* 0x0028001000007388 */ /* 0x0209e40000000c00 */
.L_x_2855:
[----:B------:R-:W-:Y:S05]  /*f4d0*/  BSYNC.RECONVERGENT B1 ;  /* 0x0000000000017941 */ /* 0x000fea0003800200 */
.L_x_2854:
        /* <DEDUP_REMOVED lines=56> */
.L_x_2861:
[----:B------:R-:W-:Y:S05]  /*f860*/  BSYNC.RECONVERGENT B0 ;  /* 0x0000000000007941 */ /* 0x000fea0003800200 */
.L_x_2860:
[----:B-----5:R4:W-:Y:S02]  /*f870*/  STS.128 [R0+0x4800], R16 ;  /* 0x0048001000007388 */ /* 0x0209e40000000c00 */
.L_x_2859:
[----:B------:R-:W-:Y:S05]  /*f880*/  BSYNC.RECONVERGENT B1 ;  /* 0x0000000000017941 */ /* 0x000fea0003800200 */
.L_x_2858:
        /* <DEDUP_REMOVED lines=24> */
[----:B-1----:R-:W-:-:S02]  /*fa10*/  LOP3.LUT R24, R19, 0xffff0000, RZ, 0xc0, !PT ;  /* 0xffff000013187812 */ /* 0x002fc400078ec0ff */
        /* <DEDUP_REMOVED lines=12> */
[----:B------:R-:W-:Y:S01]  /*fae0*/  FFMA.FTZ R16, R13, R25, -R16 ;  /* 0x000000190d107223 */ /* 0x000fe20000010810 */
[----:B------:R-:W-:Y:S01]  /*faf0*/  SHF.L.U32 R7, R7, 0x10, RZ ;  /* 0x0000001007077819 */ /* 0x000fe200000006ff */
[----:B------:R-:W-:Y:S01]  /*fb00*/  FFMA.FTZ R29, R26, R23, -R29 ;  /* 0x000000171a1d7223 */ /* 0x000fe2000001081d */
[----:B------:R-:W-:Y:S01]  /*fb10*/  FFMA.FTZ R13, R13, R21, R12 ;  /* 0x000000150d0d7223 */ /* 0x000fe2000001000c */
[----:B------:R-:W-:Y:S01]  /*fb20*/  FMUL.FTZ R21, R24, R23 ;  /* 0x0000001718157220 */ /* 0x000fe20000410000 */
[----:B------:R-:W-:Y:S01]  /*fb30*/  FMUL.FTZ R12, R28, R4 ;  /* 0x000000041c0c7220 */ /* 0x000fe20000410000 */
[C---:B------:R-:W-:Y:S01]  /*fb40*/  FMUL.FTZ R24, R18.reuse, R5 ;  /* 0x0000000512187220 */ /* 0x040fe20000410000 */
[----:B------:R-:W-:Y:S01]  /*fb50*/  FMUL.FTZ R18, R18, R7 ;  /* 0x0000000712127220 */ /* 0x000fe20000410000 */
        /* <DEDUP_REMOVED lines=8> */
[----:B------:R-:W-:Y:S01]  /*fbe0*/  F2FP.BF16.F32.PACK_AB R16, R19, R12 ;  /* 0x0000000c1310723e */ /* 0x000fe200000010ff */
[----:B------:R-:W-:Y:S01]  /*fbf0*/  IMAD.MOV.U32 R19, RZ, RZ, R26 ;  /* 0x000000ffff137224 */ /* 0x000fe200078e001a */
[----:B------:R-:W-:Y:S02]  /*fc00*/  F2FP.BF16.F32.PACK_AB R18, R5, R24 ;  /* 0x000000180512723e */ /* 0x000fe400000010ff */
.L_x_2863:
[----:B------:R-:W-:Y:S05]  /*fc10*/  BSYNC.RECONVERGENT B0 ;  /* 0x0000000000007941 */ /* 0x000fea0003800200 */
.L_x_2862:
[----:B-----5:R4:W-:Y:S02]  /*fc20*/  STS.128 [R0+0x6800], R16 ;  /* 0x0068001000007388 */ /* 0x0209e40000000c00 */
.L_x_2849:
[----:B------:R-:W-:Y:S05]  /*fc30*/  BSYNC.RECONVERGENT B2 ;  /* 0x0000000000027941 */ /* 0x000fea0003800200 */
.L_x_2848:
        /* <DEDUP_REMOVED lines=64> */
.L_x_2869:
[----:B------:R-:W-:Y:S05]  /*10040*/  BSYNC.RECONVERGENT B0 ;  /* 0x0000000000007941 */ /* 0x000fea0003800200 */
.L_x_2868:
[----:B-----5:R4:W-:Y:S02]  /*10050*/  STS.128 [R0+0x1000], R16 ;  /* 0x0010001000007388 */ /* 0x0209e40000000c00 */
.L_x_2867:
[----:B------:R-:W-:Y:S05]  /*10060*/  BSYNC.RECONVERGENT B1 ;  /* 0x0000000000017941 */ /* 0x000fea0003800200 */
.L_x_2866:
        /* <DEDUP_REMOVED lines=56> */
.L_x_2873:
[----:B------:R-:W-:Y:S05]  /*103f0*/  BSYNC.RECONVERGENT B0 ;  /* 0x0000000000007941 */ /* 0x000fea0003800200 */
.L_x_2872:
[----:B-----5:R1:W-:Y:S02]  /*10400*/  STS.128 [R0+0x3000], R16 ;  /* 0x0030001000007388 */ /* 0x0203e40000000c00 */
.L_x_2871:
[----:B------:R-:W-:Y:S05]  /*10410*/  BSYNC.RECONVERGENT B1 ;  /* 0x0000000000017941 */ /* 0x000fea0003800200 */
.L_x_2870:
        /* <DEDUP_REMOVED lines=56> */
.L_x_2877:
[----:B------:R-:W-:Y:S05]  /*107a0*/  BSYNC.RECONVERGENT B0 ;  /* 0x0000000000007941 */ /* 0x000fea0003800200 */
.L_x_2876:
[----:B-----5:R4:W-:Y:S02]  /*107b0*/  STS.128 [R0+0x5000], R16 ;  /* 0x0050001000007388 */ /* 0x0209e40000000c00 */
.L_x_2875:
[----:B------:R-:W-:Y:S05]  /*107c0*/  BSYNC.RECONVERGENT B1 ;  /* 0x0000000000017941 */ /* 0x000fea0003800200 */
.L_x_2874:
        /* <DEDUP_REMOVED lines=56> */
.L_x_2879:
[----:B------:R-:W-:Y:S05]  /*10b50*/  BSYNC.RECONVERGENT B0 ;  /* 0x0000000000007941 */ /* 0x000fea0003800200 */
.L_x_2878:
[----:B-----5:R4:W-:Y:S02]  /*10b60*/  STS.128 [R0+0x7000], R16 ;  /* 0x0070001000007388 */ /* 0x0209e40000000c00 */
.L_x_2865:
[----:B------:R-:W-:Y:S05]  /*10b70*/  BSYNC.RECONVERGENT B2 ;  /* 0x0000000000027941 */ /* 0x000fea0003800200 */
.L_x_2864:
[----:B------:R-:W-:-:S04]  /*10b80*/  IADD3 R34, PT, PT, R106, 0x30, RZ ;  /* 0x000000306a227810 */ /* 0x000fc80007ffe0ff */
[----:B------:R-:W-:-:S13]  /*10b90*/  ISETP.GE.AND P0, PT, R34, UR14, PT ;  /* 0x0000000e22007c0c */ /* 0x000fda000bf06270 */
[----:B------:R-:W-:Y:S05]  /*10ba0*/  @P0 BRA `(.L_x_2830) ;  /* 0x0000006800d40947 */ /* 0x000fea0003800000 */
[----:B--2---:R-:W2:Y:S01]  /*10bb0*/  LDC R6, c[0x0][0x440] ;  /* 0x00011000ff067b82 */ /* 0x004ea20000000800 */
[----:B------:R-:W-:Y:S01]  /*10bc0*/  IMAD.WIDE.U32 R12, R2, 0x60, R36 ;  /* 0x00000060020c7825 */ /* 0x000fe200078e0024 */
[----:B------:R-:W-:Y:S03]  /*10bd0*/  BSSY.RECONVERGENT B1, `(.L_x_2880) ;  /* 0x000003d000017945 */ /* 0x000fe60003800200 */
[----:B------:R-:W-:Y:S02]  /*10be0*/  IMAD R3, R3, 0x60, RZ ;  /* 0x0000006003037824 */ /* 0x000fe400078e02ff */
[----:B------:R-:W-:-:S03]  /*10bf0*/  IMAD R101, R101, 0x30, RZ ;  /* 0x0000003065657824 */ /* 0x000fc600078e02ff */
        /* <DEDUP_REMOVED lines=17> */
[----:B------:R-:W-:-:S03]  /*10d10*/  IADD3.X R39, PT, PT, R2, UR11, RZ, P1, !PT ;  /* 0x0000000b02277c10 */ /* 0x000fc60008ffe4ff */
[----:B------:R-:W2:Y:S04]  /*10d20*/  LDG.E.64 R2, desc[UR4][R40.64] ;  /* 0x0000000428027981 */ /* 0x000ea8000c1e1b00 */
[----:B------:R-:W4:Y:S01]  /*10d30*/  LDG.E.64 R4, desc[UR4][R38.64] ;  /* 0x0000000426047981 */ /* 0x000f22000c1e1b00 */
[C---:B-----5:R-:W-:Y:S01]  /*10d40*/  LOP3.LUT R7, R17.reuse, 0xffff0000, RZ, 0xc0, !PT ;  /* 0xffff000011077812 */ /* 0x060fe200078ec0ff */
[----:B------:R-:W-:Y:S01]  /*10d50*/  IMAD.U32 R21, R17, 0x10000, RZ ;  /* 0x0001000011157824 */ /* 0x000fe200078e00ff */
[C---:B------:R-:W-:Y:S01]  /*10d60*/  SHF.L.U32 R17, R16.reuse, 0x10, RZ ;  /* 0x0000001010117819 */ /* 0x040fe200000006ff */
[C---:B---3--:R-:W-:Y:S01]  /*10d70*/  IMAD.U32 R36, R19.reuse, 0x10000, RZ ;  /* 0x0001000013247824 */ /* 0x048fe200078e00ff */
        /* <DEDUP_REMOVED lines=32> */
.L_x_2883:
[----:B------:R-:W-:Y:S05]  /*10f80*/  BSYNC.RECONVERGENT B0 ;  /* 0x0000000000007941 */ /* 0x000fea0003800200 */
.L_x_2882:
[----:B-----5:R4:W-:Y:S02]  /*10f90*/  STS.128 [R0+0x1800], R16 ;  /* 0x0018001000007388 */ /* 0x0209e40000000c00 */
.L_x_2881:
[----:B------:R-:W-:Y:S05]  /*10fa0*/  BSYNC.RECONVERGENT B1 ;  /* 0x0000000000017941 */ /* 0x000fea0003800200 */
.L_x_2880:
        /* <DEDUP_REMOVED lines=56> */
.L_x_2887:
[----:B------:R-:W-:Y:S05]  /*11330*/  BSYNC.RECONVERGENT B0 ;  /* 0x0000000000007941 */ /* 0x000fea0003800200 */
.L_x_2886:
[----:B-----5:R4:W-:Y:S02]  /*11340*/  STS.128 [R0+0x3800], R16 ;  /* 0x0038001000007388 */ /* 0x0209e40000000c00 */
.L_x_2885:
[----:B------:R-:W-:Y:S05]  /*11350*/  BSYNC.RECONVERGENT B1 ;  /* 0x0000000000017941 */ /* 0x000fea0003800200 */
.L_x_2884:
        /* <DEDUP_REMOVED lines=56> */
.L_x_2891:
[----:B------:R-:W-:Y:S05]  /*116e0*/  BSYNC.RECONVERGENT B0 ;  /* 0x0000000000007941 */ /* 0x000fea0003800200 */
.L_x_2890:
[----:B-----5:R4:W-:Y:S02]  /*116f0*/  STS.128 [R0+0x5800], R16 ;  /* 0x0058001000007388 */ /* 0x0209e40000000c00 */
.L_x_2889:
[----:B------:R-:W-:Y:S05]  /*11700*/  BSYNC.RECONVERGENT B1 ;  /* 0x0000000000017941 */ /* 0x000fea0003800200 */
.L_x_2888:
        /* <DEDUP_REMOVED lines=19> */
[C---:B-----5:R-:W-:Y:S01]  /*11840*/  SHF.L.U32 R8, R16.reuse, 0x10, RZ ;  /* 0x0000001010087819 */ /* 0x060fe200000006ff */
[C---:B------:R-:W-:Y:S01]  /*11850*/  IMAD.U32 R22, R19.reuse, 0x10000, RZ ;  /* 0x0001000013167824 */ /* 0x040fe200078e00ff */
[----:B------:R-:W-:Y:S02]  /*11860*/  LOP3.LUT R23, R16, 0xffff0000, RZ, 0xc0, !PT ;  /* 0xffff000010177812 */ /* 0x000fe400078ec0ff */
[----:B------:R-:W-:Y:S02]  /*11870*/  LOP3.LUT R20, R19, 0xffff0000, RZ, 0xc0, !PT ;  /* 0xffff000013147812 */ /* 0x000fe400078ec0ff */
[C---:B------:R-:W-:Y:S01]  /*11880*/  LOP3.LUT R6, R17.reuse, 0xffff0000, RZ, 0xc0, !PT ;  /* 0xffff000011067812 */ /* 0x040fe200078ec0ff */
[----:B------:R-:W-:Y:S01]  /*11890*/  IMAD.U32 R7, R17, 0x10000, RZ ;  /* 0x0001000011077824 */ /* 0x000fe200078e00ff */
[----:B------:R-:W-:-:S02]  /*118a0*/  SHF.L.U32 R21, R18, 0x10, RZ ;  /* 0x0000001012157819 */ /* 0x000fc400000006ff */
[----:B------:R-:W-:Y:S02]  /*118b0*/  LOP3.LUT R18, R18, 0xffff0000, RZ, 0xc0, !PT ;  /* 0xffff000012127812 */ /* 0x000fe400078ec0ff */
[----:B--2---:R-:W-:Y:S02]  /*118c0*/  LOP3.LUT R19, R4, 0xffff0000, RZ, 0xc0, !PT ;  /* 0xffff000004137812 */ /* 0x004fe400078ec0ff */
[----:B----4-:R-:W-:-:S03]  /*118d0*/  LOP3.LUT R16, R2, 0xffff0000, RZ, 0xc0, !PT ;  /* 0xffff000002107812 */ /* 0x010fc600078ec0ff */
[C---:B------:R-:W-:Y:S01]  /*118e0*/  FMUL.FTZ R25, R6.reuse, R19 ;  /* 0x0000001306197220 */ /* 0x040fe20000410000 */
[----:B-1----:R-:W-:Y:S02]  /*118f0*/  LOP3.LUT R13, R3, 0xffff0000, RZ, 0xc0, !PT ;  /* 0xffff0000030d7812 */ /* 0x002fe400078ec0ff */
[----:B------:R-:W-:Y:S01]  /*11900*/  LOP3.LUT R17, R5, 0xffff0000, RZ, 0xc0, !PT ;  /* 0xffff000005117812 */ /* 0x000fe200078ec0ff */
[-C--:B------:R-:W-:Y:S01]  /*11910*/  FMUL.FTZ R12, R6, R16.reuse ;  /* 0x00000010060c7220 */ /* 0x080fe20000410000 */
[C---:B------:R-:W-:Y:S01]  /*11920*/  FFMA.FTZ R25, R7.reuse, R16, R25 ;  /* 0x0000001007197223 */ /* 0x040fe20000010019 */
[C---:B------:R-:W-:Y:S02]  /*11930*/  FMUL.FTZ R27, R20.reuse, R13 ;  /* 0x0000000d141b7220 */ /* 0x040fe40000410000 */
[----:B------:R-:W-:Y:S01]  /*11940*/  FFMA.FTZ R12, R7, R19, -R12 ;  /* 0x00000013070c7223 */ /* 0x000fe2000001080c */
        /* <DEDUP_REMOVED lines=19> */
.L_x_2893:
[----:B------:R-:W-:Y:S05]  /*11a80*/  BSYNC.RECONVERGENT B0 ;  /* 0x0000000000007941 */ /* 0x000fea0003800200 */
.L_x_2892:
[----:B-----5:R4:W-:Y:S01]  /*11a90*/  STS.128 [R0+0x7800], R16 ;  /* 0x0078001000007388 */ /* 0x0209e20000000c00 */
[----:B------:R-:W-:Y:S05]  /*11aa0*/  BRA `(.L_x_2830) ;  /* 0x0000005c00147947 */ /* 0x000fea0003800000 */
.L_x_2831:
        /* <DEDUP_REMOVED lines=54> */
[C---:B----4-:R-:W-:Y:S01]  /*11e10*/  SHF.L.U32 R46, R24.reuse, 0x10, RZ ;  /* 0x00000010182e7819 */ /* 0x050fe200000006ff */
        /* <DEDUP_REMOVED lines=13> */
[----:B--2---:R-:W-:Y:S01]  /*11ef0*/  SHF.L.U32 R19, R20, 0x10, RZ ;  /* 0x0000001014137819 */ /* 0x004fe200000006ff */
        /* <DEDUP_REMOVED lines=27> */
.L_x_2898:
[----:B------:R-:W-:Y:S05]  /*120b0*/  BSYNC.RECONVERGENT B0 ;  /* 0x0000000000007941 */ /* 0x000fea0003800200 */
.L_x_2897:
[----:B------:R-:W-:Y:S05]  /*120c0*/  BSYNC.RECONVERGENT B1 ;  /* 0x0000000000017941 */ /* 0x000fea0003800200 */
.L_x_2896:
        /* <DEDUP_REMOVED lines=87> */
.L_x_2902:
[----:B------:R-:W-:Y:S05]  /*12640*/  BSYNC.RECONVERGENT B0 ;  /* 0x0000000000007941 */ /* 0x000fea0003800200 */
.L_x_2901:
[----:B-----5:R4:W-:Y:S02]  /*12650*/  STS.128 [R0+0x2000], R24 ;  /* 0x0020001800007388 */ /* 0x0209e40000000c00 */
.L_x_2900:
[----:B------:R-:W-:Y:S05]  /*12660*/  BSYNC.RECONVERGENT B1 ;  /* 0x0000000000017941 */ /* 0x000fea0003800200 */
.L_x_2899:
        /* <DEDUP_REMOVED lines=86> */
.L_x_2906:
[----:B------:R-:W-:Y:S05]  /*12bd0*/  BSYNC.RECONVERGENT B0 ;  /* 0x0000000000007941 */ /* 0x000fea0003800200 */
.L_x_2905:
[----:B-----5:R1:W-:Y:S02]  /*12be0*/  STS.128 [R0+0x4000], R24 ;  /* 0x0040001800007388 */ /* 0x0203e40000000c00 */
.L_x_2904:
[----:B------:R-:W-:Y:S05]  /*12bf0*/  BSYNC.RECONVERGENT B1 ;  /* 0x0000000000017941 */ /* 0x000fea0003800200 */
.L_x_2903:
        /* <DEDUP_REMOVED lines=54> */
[----:B------:R-:W-:Y:S01]  /*12f60*/  SHF.L.U32 R22, R23, 0x10, RZ ;  /* 0x0000001017167819 */ /* 0x000fe200000006ff */
[----:B------:R-:W-:Y:S01]  /*12f70*/  FMUL.FTZ R45, R45, R4 ;  /* 0x000000042d2d7220 */ /* 0x000fe20000410000 */
[----:B------:R-:W-:Y:S01]  /*12f80*/  LOP3.LUT R46, R23, 0xffff0000, RZ, 0xc0, !PT ;  /* 0xffff0000172e7812 */ /* 0x000fe200078ec0ff */
[----:B------:R-:W-:Y:S01]  /*12f90*/  FMUL.FTZ R27, R20, R27 ;  /* 0x0000001b141b7220 */ /* 0x000fe20000410000 */
[----:B------:R-:W-:Y:S01]  /*12fa0*/  @!P1 FADD.FTZ R42, -R42, -RZ ;  /* 0x800000ff2a2a9221 */ /* 0x000fe20000010100 */
        /* <DEDUP_REMOVED lines=26> */
.L_x_2908:
[----:B------:R-:W-:Y:S05]  /*13150*/  BSYNC.RECONVERGENT B0 ;  /* 0x0000000000007941 */ /* 0x000fea0003800200 */
.L_x_2907:
[----:B-----5:R4:W-:Y:S02]  /*13160*/  STS.128 [R0+0x6000], R24 ;  /* 0x0060001800007388 */ /* 0x0209e40000000c00 */
.L_x_2895:
[----:B------:R-:W-:Y:S05]  /*13170*/  BSYNC.RECONVERGENT B2 ;  /* 0x0000000000027941 */ /* 0x000fea0003800200 */
.L_x_2894:
        /* <DEDUP_REMOVED lines=61> */
[C---:B------:R-:W-:Y:S01]  /*13550*/  IMAD.U32 R22, R23.reuse, 0x10000, RZ ;  /* 0x0001000017167824 */ /* 0x040fe200078e00ff */
[----:B------:R-:W-:Y:S01]  /*13560*/  LOP3.LUT R48, R23, 0xffff0000, RZ, 0xc0, !PT ;  /* 0xffff000017307812 */ /* 0x000fe200078ec0ff */
[----:B------:R-:W-:Y:S01]  /*13570*/  @!P0 FADD.FTZ R45, -R45, -RZ ;  /* 0x800000ff2d2d8221 */ /* 0x000fe20000010100 */
[----:B------:R-:W-:Y:S01]  /*13580*/  FMUL.FTZ R20, R20, R27 ;  /* 0x0000001b14147220 */ /* 0x000fe20000410000 */
[----:B------:R-:W-:Y:S01]  /*13590*/  FMUL.FTZ R22, R22, R5 ;  /* 0x0000000516167220 */ /* 0x000fe20000410000 */
[----:B------:R-:W-:Y:S01]  /*135a0*/  FMUL.FTZ R21, R21, R6 ;  /* 0x0000000615157220 */ /* 0x000fe20000410000 */
[----:B------:R-:W-:Y:S01]  /*135b0*/  FMUL.FTZ R48, R48, R7 ;  /* 0x0000000730307220 */ /* 0x000fe20000410000 */
[----:B----4-:R-:W-:Y:S01]  /*135c0*/  SHF.L.U32 R5, R17, 0x10, RZ ;  /* 0x0000001011057819 */ /* 0x010fe200000006ff */
[----:B------:R-:W-:Y:S01]  /*135d0*/  FMUL.FTZ R4, R47, R4 ;  /* 0x000000042f047220 */ /* 0x000fe20000410000 */
[----:B------:R-:W-:Y:S01]  /*135e0*/  LOP3.LUT R27, R17, 0xffff0000, RZ, 0xc0, !PT ;  /* 0xffff0000111b7812 */ /* 0x000fe200078ec0ff */
[----:B------:R-:W-:Y:S01]  /*135f0*/  FMUL.FTZ R45, R46, R45 ;  /* 0x0000002d2e2d7220 */ /* 0x000fe20000410000 */
[C---:B------:R-:W-:Y:S01]  /*13600*/  IMAD.U32 R7, R16.reuse, 0x10000, RZ ;  /* 0x0001000010077824 */ /* 0x040fe200078e00ff */
[----:B------:R-:W-:Y:S01]  /*13610*/  LOP3.LUT R6, R16, 0xffff0000, RZ, 0xc0, !PT ;  /* 0xffff000010067812 */ /* 0x000fe200078ec0ff */
[C---:B------:R-:W-:Y:S01]  /*13620*/  IMAD.U32 R23, R18.reuse, 0x10000, RZ ;  /* 0x0001000012177824 */ /* 0x040fe200078e00ff */
[----:B------:R-:W-:Y:S01]  /*13630*/  LOP3.LUT R17, R18, 0xffff0000, RZ, 0xc0, !PT ;  /* 0xffff000012117812 */ /* 0x000fe200078ec0ff */
[----:B------:R-:W-:Y:S01]  /*13640*/  @!P0 FADD.FTZ R42, -R42, -RZ ;  /* 0x800000ff2a2a8221 */ /* 0x000fe20000010100 */
[C---:B------:R-:W-:Y:S01]  /*13650*/  SHF.L.U32 R16, R19.reuse, 0x10, RZ ;  /* 0x0000001013107819 */ /* 0x040fe200000006ff */
[----:B------:R-:W-:Y:S01]  /*13660*/  @!P0 FADD.FTZ R44, -R44, -RZ ;  /* 0x800000ff2c2c8221 */ /* 0x000fe20000010100 */
[----:B------:R-:W-:Y:S01]  /*13670*/  LOP3.LUT R18, R19, 0xffff0000, RZ, 0xc0, !PT ;  /* 0xffff000013127812 */ /* 0x000fe200078ec0ff */
[----:B------:R-:W-:Y:S01]  /*13680*/  FFMA.FTZ R4, R41, R5, R4 ;  /* 0x0000000529047223 */ /* 0x000fe20000010004 */
[----:B------:R-:W-:Y:S01]  /*13690*/  FFMA.FTZ R27, R24, R27, R45 ;  /* 0x0000001b181b7223 */ /* 0x000fe2000001002d */
[----:B------:R-:W-:Y:S01]  /*136a0*/  FMUL.FTZ R49, R49, R42 ;  /* 0x0000002a31317220 */ /* 0x000fe20000410000 */
[----:B------:R-:W-:Y:S01]  /*136b0*/  FMUL.FTZ R51, R51, R44 ;  /* 0x0000002c33337220 */ /* 0x000fe20000410000 */
[----:B------:R-:W-:Y:S01]  /*136c0*/  FFMA.FTZ R16, R43, R16, R22 ;  /* 0x000000102b107223 */ /* 0x000fe20000010016 */
[----:B------:R-:W-:Y:S01]  /*136d0*/  FFMA.FTZ R25, R25, R18, R48 ;  /* 0x0000001219197223 */ /* 0x000fe20000010030 */
[----:B------:R-:W-:Y:S01]  /*136e0*/  F2FP.BF16.F32.PACK_AB R27, R27, R4 ;  /* 0x000000041b1b723e */ /* 0x000fe200000010ff */
[----:B------:R-:W-:Y:S01]  /*136f0*/  FFMA.FTZ R7, R38, R7, R49 ;  /* 0x0000000726077223 */ /* 0x000fe20000010031 */
[----:B------:R-:W-:Y:S01]  /*13700*/  FFMA.FTZ R6, R33, R6, R20 ;  /* 0x0000000621067223 */ /* 0x000fe20000010014 */
[----:B------:R-:W-:Y:S01]  /*13710*/  FFMA.FTZ R23, R40, R23, R51 ;  /* 0x0000001728177223 */ /* 0x000fe20000010033 */
[----:B------:R-:W-:Y:S01]  /*13720*/  FFMA.FTZ R26, R26, R17, R21 ;  /* 0x000000111a1a7223 */ /* 0x000fe20000010015 */
[----:B------:R-:W-:Y:S01]  /*13730*/  F2FP.BF16.F32.PACK_AB R5, R25, R16 ;  /* 0x000000101905723e */ /* 0x000fe200000010ff */
[----:B------:R-:W-:Y:S01]  /*13740*/  IMAD.MOV.U32 R25, RZ, RZ, R27 ;  /* 0x000000ffff197224 */ /* 0x000fe200078e001b */
[----:B------:R-:W-:-:S02]  /*13750*/  F2FP.BF16.F32.PACK_AB R24, R6, R7 ;  /* 0x000000070618723e */ /* 0x000fc400000010ff */
[----:B------:R-:W-:Y:S02]  /*13760*/  F2FP.BF16.F32.PACK_AB R26, R26, R23 ;  /* 0x000000171a1a723e */ /* 0x000fe400000010ff */
[----:B------:R-:W-:Y:S02]  /*13770*/  MOV R27, R5 ;  /* 0x00000005001b7202 */ /* 0x000fe40000000f00 */
.L_x_2914:
[----:B------:R-:W-:Y:S05]  /*13780*/  BSYNC.RECONVERGENT B0 ;  /* 0x0000000000007941 */ /* 0x000fea0003800200 */
.L_x_2913:
[----:B-----5:R1:W-:Y:S02]  /*13790*/  STS.128 [R0+0x800], R24 ;  /* 0x0008001800007388 */ /* 0x0203e40000000c00 */
.L_x_2912:
[----:B------:R-:W-:Y:S05]  /*137a0*/  BSYNC.RECONVERGENT B1 ;  /* 0x0000000000017941 */ /* 0x000fea0003800200 */
.L_x_2911:
        /* <DEDUP_REMOVED lines=61> */
[----:B--2---:R-:W-:Y:S01]  /*13b80*/  SHF.L.U32 R5, R17, 0x10, RZ ;  /* 0x0000001011057819 */ /* 0x004fe200000006ff */
        /* <DEDUP_REMOVED lines=27> */
.L_x_2918:
[----:B------:R-:W-:Y:S05]  /*13d40*/  BSYNC.RECONVERGENT B0 ;  /* 0x0000000000007941 */ /* 0x000fea0003800200 */
.L_x_2917:
[----:B-----5:R4:W-:Y:S02]  /*13d50*/  STS.128 [R0+0x2800], R24 ;  /* 0x0028001800007388 */ /* 0x0209e40000000c00 */
.L_x_2916:
[----:B------:R-:W-:Y:S05]  /*13d60*/  BSYNC.RECONVERGENT B1 ;  /* 0x0000000000017941 */ /* 0x000fea0003800200 */
.L_x_2915:
        /* <DEDUP_REMOVED lines=89> */
.L_x_2922:
[----:B------:R-:W-:Y:S05]  /*14300*/  BSYNC.RECONVERGENT B0 ;  /* 0x0000000000007941 */ /* 0x000fea0003800200 */
.L_x_2921:
[----:B-----5:R4:W-:Y:S02]  /*14310*/  STS.128 [R0+0x4800], R24 ;  /* 0x0048001800007388 */ /* 0x0209e40000000c00 */
.L_x_2920:
[----:B------:R-:W-:Y:S05]  /*14320*/  BSYNC.RECONVERGENT B1 ;  /* 0x0000000000017941 */ /* 0x000fea0003800200 */
.L_x_2919:
        /* <DEDUP_REMOVED lines=28> */
[----:B------:R-:W-:Y:S01]  /*144f0*/  IMAD.U32 R39, R7, 0x10000, RZ ;  /* 0x0001000007277824 */ /* 0x000fe200078e00ff */
[C---:B------:R-:W-:Y:S01]  /*14500*/  LOP3.LUT R4, R5.reuse, 0xffff0000, RZ, 0xc0, !PT ;  /* 0xffff000005047812 */ /* 0x040fe200078ec0ff */
[C---:B--2---:R-:W-:Y:S01]  /*14510*/  IMAD.U32 R34, R6.reuse, 0x10000, RZ ;  /* 0x0001000006227824 */ /* 0x044fe200078e00ff */
[----:B------:R-:W-:Y:S02]  /*14520*/  SHF.L.U32 R35, R5, 0x10, RZ ;  /* 0x0000001005237819 */ /* 0x000fe400000006ff */
[----:B------:R-:W-:Y:S02]  /*14530*/  LOP3.LUT R5, R7, 0xffff0000, RZ, 0xc0, !PT ;  /* 0xffff000007057812 */ /* 0x000fe400078ec0ff */
[----:B------:R-:W-:-:S02]  /*14540*/  LOP3.LUT R6, R6, 0xffff0000, RZ, 0xc0, !PT ;  /* 0xffff000006067812 */ /* 0x000fc400078ec0ff */
[C---:B----4-:R-:W-:Y:S01]  /*14550*/  SHF.L.U32 R38, R16.reuse, 0x10, RZ ;  /* 0x0000001010267819 */ /* 0x050fe200000006ff */
[C---:B------:R-:W-:Y:S01]  /*14560*/  IMAD.U32 R7, R17.reuse, 0x10000, RZ ;  /* 0x0001000011077824 */ /* 0x040fe200078e00ff */
[----:B------:R-:W-:Y:S01]  /*14570*/  LOP3.LUT R16, R16, 0xffff0000, RZ, 0xc0, !PT ;  /* 0xffff000010107812 */ /* 0x000fe200078ec0ff */
[----:B------:R-:W-:Y:S01]  /*14580*/  IMAD.U32 R40, R18, 0x10000, RZ ;  /* 0x0001000012287824 */ /* 0x000fe200078e00ff */
[----:B------:R-:W-:Y:S01]  /*14590*/  LOP3.LUT R41, R17, 0xffff0000, RZ, 0xc0, !PT ;  /* 0xffff000011297812 */ /* 0x000fe200078ec0ff */
[----:B---3--:R-:W-:Y:S01]  /*145a0*/  IMAD.U32 R45, R24, 0x10000, RZ ;  /* 0x00010000182d7824 */ /* 0x008fe200078e00ff */
[C---:B------:R-:W-:Y:S01]  /*145b0*/  SHF.L.U32 R17, R19.reuse, 0x10, RZ ;  /* 0x0000001013117819 */ /* 0x040fe200000006ff */
[----:B------:R-:W-:Y:S01]  /*145c0*/  @!P0 FADD.FTZ R16, -R16, -RZ ;  /* 0x800000ff10108221 */ /* 0x000fe20000010100 */
[----:B------:R-:W-:Y:S01]  /*145d0*/  LOP3.LUT R19, R19, 0xffff0000, RZ, 0xc0, !PT ;  /* 0xffff000013137812 */ /* 0x000fe200078ec0ff */
        /* <DEDUP_REMOVED lines=13> */
[----:B------:R-:W-:Y:S01]  /*146b0*/  FMUL.FTZ R43, R43, R16 ;  /* 0x000000102b2b7220 */ /* 0x000fe20000410000 */
[----:B------:R-:W-:Y:S01]  /*146c0*/  FMUL.FTZ R24, R24, R7 ;  /* 0x0000000718187220 */ /* 0x000fe20000410000 */
[----:B------:R-:W-:Y:S01]  /*146d0*/  @!P0 FADD.FTZ R18, -R18, -RZ ;  /* 0x800000ff12128221 */ /* 0x000fe20000010100 */
[----:B------:R-:W-:Y:S01]  /*146e0*/  FMUL.FTZ R26, R26, R17 ;  /* 0x000000111a1a7220 */ /* 0x000fe20000410000 */
[C---:B------:R-:W-:Y:S01]  /*146f0*/  LOP3.LUT R16, R20.reuse, 0xffff0000, RZ, 0xc0, !PT ;  /* 0xffff000014107812 */ /* 0x040fe200078ec0ff */
[----:B------:R-:W-:Y:S01]  /*14700*/  FMUL.FTZ R38, R45, R38 ;  /* 0x000000262d267220 */ /* 0x000fe20000410000 */
[C---:B------:R-:W-:Y:S01]  /*14710*/  SHF.L.U32 R7, R21.reuse, 0x10, RZ ;  /* 0x0000001015077819 */ /* 0x040fe200000006ff */
        /* <DEDUP_REMOVED lines=25> */
.L_x_2924:
[----:B------:R-:W-:Y:S05]  /*148b0*/  BSYNC.RECONVERGENT B0 ;  /* 0x0000000000007941 */ /* 0x000fea0003800200 */
.L_x_2923:
[----:B-----5:R1:W-:Y:S02]  /*148c0*/  STS.128 [R0+0x6800], R4 ;  /* 0x0068000400007388 */ /* 0x0203e40000000c00 */
.L_x_2910:
[----:B------:R-:W-:Y:S05]  /*148d0*/  BSYNC.RECONVERGENT B2 ;  /* 0x0000000000027941 */ /* 0x000fea0003800200 */
.L_x_2909:
[----:B------:R-:W-:Y:S01]  /*148e0*/  IADD3 R30, PT, PT, R106, 0x20, RZ ;  /* 0x000000206a1e7810 */ /* 0x000fe20007ffe0ff */
[----:B------:R-:W-:Y:S03]  /*148f0*/  BSSY.RECONVERGENT B2, `(.L_x_2925) ;  /* 0x000016e000027945 */ /* 0x000fe60003800200 */
[----:B------:R-:W-:-:S13]  /*14900*/  ISETP.GE.AND P0, PT, R30, UR10, PT ;  /* 0x0000000a1e007c0c */ /* 0x000fda000bf06270 */
[----:B------:R-:W-:Y:S05]  /*14910*/  @P0 BRA `(.L_x_2926) ;  /* 0x0000001400ac0947 */ /* 0x000fea0003800000 */
[----:B-12-4-:R-:W1:Y:S01]  /*14920*/  LDC R34, c[0x0][0x440] ;  /* 0x00011000ff227b82 */ /* 0x016e620000000800 */
        /* <DEDUP_REMOVED lines=25> */
[----:B------:R-:W3:Y:S04]  /*14ac0*/  LDG.E.128 R4, desc[UR4][R4.64] ;  /* 0x0000000404047981 */ /* 0x000ee8000c1e1d00 */
[----:B------:R-:W2:Y:S01]  /*14ad0*/  LDG.E.128 R20, desc[UR4][R20.64] ;  /* 0x0000000414147981 */ /* 0x000ea2000c1e1d00 */
        /* <DEDUP_REMOVED lines=11> */
[----:B---3--:R-:W-:Y:S01]  /*14b90*/  SHF.L.U32 R43, R4, 0x10, RZ ;  /* 0x00000010042b7819 */ /* 0x008fe200000006ff */
[----:B------:R-:W-:Y:S01]  /*14ba0*/  IMAD.U32 R45, R6, 0x10000, RZ ;  /* 0x00010000062d7824 */ /* 0x000fe200078e00ff */
[----:B------:R-:W-:Y:S01]  /*14bb0*/  LOP3.LUT R27, R4, 0xffff0000, RZ, 0xc0, !PT ;  /* 0xffff0000041b7812 */ /* 0x000fe200078ec0ff */
[C---:B------:R-:W-:Y:S01]  /*14bc0*/  IMAD.U32 R4, R5.reuse, 0x10000, RZ ;  /* 0x0001000005047824 */ /* 0x040fe200078e00ff */
[----:B------:R-:W-:Y:S01]  /*14bd0*/  LOP3.LUT R46, R5, 0xffff0000, RZ, 0xc0, !PT ;  /* 0xffff0000052e7812 */ /* 0x000fe200078ec0ff */
[----:B--2---:R-:W-:Y:S01]  /*14be0*/  IMAD.U32 R47, R21, 0x10000, RZ ;  /* 0x00010000152f7824 */ /* 0x004fe200078e00ff */
        /* <DEDUP_REMOVED lines=46> */
.L_x_2930:
[----:B------:R-:W-:Y:S05]  /*14ed0*/  BSYNC.RECONVERGENT B0 ;  /* 0x0000000000007941 */ /* 0x000fea0003800200 */
.L_x_2929:
[----:B-----5:R4:W-:Y:S02]  /*14ee0*/  STS.128 [R0+0x1000], R24 ;  /* 0x0010001800007388 */ /* 0x0209e40000000c00 */
.L_x_2928:
[----:B------:R-:W-:Y:S05]  /*14ef0*/  BSYNC.RECONVERGENT B1 ;  /* 0x0000000000017941 */ /* 0x000fea0003800200 */
.L_x_2927:
        /* <DEDUP_REMOVED lines=87> */
.L_x_2934:
[----:B------:R-:W-:Y:S05]  /*15470*/  BSYNC.RECONVERGENT B0 ;  /* 0x0000000000007941 */ /* 0x000fea0003800200 */
.L_x_2933:
[----:B-----5:R1:W-:Y:S02]  /*15480*/  STS.128 [R0+0x3000], R24 ;  /* 0x0030001800007388 */ /* 0x0203e40000000c00 */
.L_x_2932:
[----:B------:R-:W-:Y:S05]  /*15490*/  BSYNC.RECONVERGENT B1 ;  /* 0x0000000000017941 */ /* 0x000fea0003800200 */
.L_x_2931:
        /* <DEDUP_REMOVED lines=87> */
.L_x_2938:
[----:B------:R-:W-:Y:S05]  /*15a10*/  BSYNC.RECONVERGENT B0 ;  /* 0x0000000000007941 */ /* 0x000fea0003800200 */
.L_x_2937:
[----:B-----5:R4:W-:Y:S02]  /*15a20*/  STS.128 [R0+0x5000], R24 ;  /* 0x0050001800007388 */ /* 0x0209e40000000c00 */
.L_x_2936:
[----:B------:R-:W-:Y:S05]  /*15a30*/  BSYNC.RECONVERGENT B1 ;  /* 0x0000000000017941 */ /* 0x000fea0003800200 */
.L_x_2935:
[----:B------:R-:W-:-:S13]  /*15a40*/  ISETP.GE.AND P0, PT, R9, R34, PT ;  /* 0x000000220900720c */ /* 0x000fda0003f06270 */
[----:B------:R1:W-:Y:S01]  /*15a50*/  @P0 STS.128 [R0+0x7000], RZ ;  /* 0x007000ff00000388 */ /* 0x0003e20000000c00 */
[----:B------:R-:W-:Y:S05]  /*15a60*/  @P0 BRA `(.L_x_2926) ;  /* 0x0000000400580947 */ /* 0x000fea0003800000 */
[----:B------:R1:W5:Y:S01]  /*15a70*/  LDG.E.128 R4, desc[UR4][R38.64+0x180] ;  /* 0x0001800426047981 */ /* 0x000362000c1e1d00 */
        /* <DEDUP_REMOVED lines=16> */
[----:B-1--4-:R-:W-:-:S04]  /*15b80*/  IMAD.WIDE R24, R23, 0x2, R38 ;  /* 0x0000000217187825 */ /* 0x012fc800078e0226 */
        /* <DEDUP_REMOVED lines=32> */
[----:B------:R-:W-:Y:S01]  /*15d90*/  LOP3.LUT R25, R26, 0xffff0000, RZ, 0xc0, !PT ;  /* 0xffff00001a197812 */ /* 0x000fe200078ec0ff */
[----:B------:R-:W-:Y:S01]  /*15da0*/  FMUL.FTZ R7, R24, R7 ;  /* 0x0000000718077220 */ /* 0x000fe20000410000 */
[----:B------:R-:W-:Y:S01]  /*15db0*/  SHF.L.U32 R46, R26, 0x10, RZ ;  /* 0x000000101a2e7819 */ /* 0x000fe200000006ff */
[----:B------:R-:W-:-:S02]  /*15dc0*/  IMAD.U32 R26, R27, 0x10000, RZ ;  /* 0x000100001b1a7824 */ /* 0x000fc400078e00ff */
[----:B------:R-:W-:Y:S01]  /*15dd0*/  FMUL.FTZ R48, R48, R19 ;  /* 0x0000001330307220 */ /* 0x000fe20000410000 */
[----:B------:R-:W-:Y:S01]  /*15de0*/  @!P0 FADD.FTZ R42, -R42, -RZ ;  /* 0x800000ff2a2a8221 */ /* 0x000fe20000010100 */
        /* <DEDUP_REMOVED lines=28> */
.L_x_2940:
[----:B------:R-:W-:Y:S05]  /*15fb0*/  BSYNC.RECONVERGENT B0 ;  /* 0x0000000000007941 */ /* 0x000fea0003800200 */
.L_x_2939:
[----:B-----5:R1:W-:Y:S02]  /*15fc0*/  STS.128 [R0+0x7000], R4 ;  /* 0x0070000400007388 */ /* 0x0203e40000000c00 */
.L_x_2926:
[----:B------:R-:W-:Y:S05]  /*15fd0*/  BSYNC.RECONVERGENT B2 ;  /* 0x0000000000027941 */ /* 0x000fea0003800200 */
.L_x_2925:
[----:B-12-4-:R-:W-:-:S04]  /*15fe0*/  IADD3 R34, PT, PT, R106, 0x30, RZ ;  /* 0x000000306a227810 */ /* 0x016fc80007ffe0ff */
[----:B------:R-:W-:-:S13]  /*15ff0*/  ISETP.GE.AND P0, PT, R34, UR10, PT ;  /* 0x0000000a22007c0c */ /* 0x000fda000bf06270 */
[----:B------:R-:W-:Y:S05]  /*16000*/  @P0 BRA `(.L_x_2830) ;  /* 0x0000001400bc0947 */ /* 0x000fea0003800000 */
[----:B------:R-:W1:Y:S01]  /*16010*/  LDC R33, c[0x0][0x440] ;  /* 0x00011000ff217b82 */ /* 0x000e620000000800 */
[----:B---3--:R-:W-:Y:S01]  /*16020*/  IMAD.WIDE.U32 R36, R2, 0x60, R36 ;  /* 0x0000006002247825 */ /* 0x008fe200078e0024 */
        /* <DEDUP_REMOVED lines=11> */
[----:B------:R-:W3:Y:S01]  /*160e0*/  LDCU.64 UR8, c[0x0][0x4d0] ;  /* 0x00009a00ff0877ac */ /* 0x000ee20008000a00 */
        /* <DEDUP_REMOVED lines=9> */
[----:B---3--:R-:W-:-:S04]  /*16180*/  IADD3 R4, P1, PT, R16, UR8, RZ ;  /* 0x0000000810047c10 */ /* 0x008fc8000ff3e0ff */
[----:B------:R-:W-:Y:S01]  /*16190*/  IADD3.X R5, PT, PT, R2, UR9, RZ, P1, !PT ;  /* 0x0000000902057c10 */ /* 0x000fe20008ffe4ff */
[----:B------:R-:W3:Y:S01]  /*161a0*/  LDCU.64 UR8, c[0x0][0x4c8] ;  /* 0x00009900ff0877ac */ /* 0x000ee20008000a00 */
[----:B------:R-:W-:-:S04]  /*161b0*/  IMAD.WIDE R20, R17, 0x2, R36 ;  /* 0x0000000211147825 */ /* 0x000fc800078e0224 */
[----:B------:R-:W4:Y:S04]  /*161c0*/  LDG.E.128 R4, desc[UR4][R4.64] ;  /* 0x0000000404047981 */ /* 0x000f28000c1e1d00 */
[----:B------:R-:W2:Y:S01]  /*161d0*/  LDG.E.128 R20, desc[UR4][R20.64] ;  /* 0x0000000414147981 */ /* 0x000ea2000c1e1d00 */
[----:B---3--:R-:W-:-:S04]  /*161e0*/  IADD3 R16, P1, PT, R16, UR8, RZ ;  /* 0x0000000810107c10 */ /* 0x008fc8000ff3e0ff */
[----:B------:R-:W-:-:S06]  /*161f0*/  IADD3.X R17, PT, PT, R2, UR9, RZ, P1, !PT ;  /* 0x0000000902117c10 */ /* 0x000fcc0008ffe4ff */
[----:B------:R-:W3:Y:S01]  /*16200*/  LDG.E.128 R16, desc[UR4][R16.64] ;  /* 0x0000000410107981 */ /* 0x000ee2000c1e1d00 */
        /* <DEDUP_REMOVED lines=13> */
[----:B--2---:R-:W-:Y:S01]  /*162e0*/  IMAD.U32 R45, R21, 0x10000, RZ ;  /* 0x00010000152d7824 */ /* 0x004fe200078e00ff */
        /* <DEDUP_REMOVED lines=17> */
[----:B---3--:R-:W-:Y:S01]  /*16400*/  LOP3.LUT R23, R17, 0xffff0000, RZ, 0xc0, !PT ;  /* 0xffff000011177812 */ /* 0x008fe200078ec0ff */
        /* <DEDUP_REMOVED lines=29> */
.L_x_2944:
[----:B------:R-:W-:Y:S05]  /*165e0*/  BSYNC.RECONVERGENT B0 ;  /* 0x0000000000007941 */ /* 0x000fea0003800200 */
.L_x_2943:
[----:B-----5:R3:W-:Y:S02]  /*165f0*/  STS.128 [R0+0x1800], R24 ;  /* 0x0018001800007388 */ /* 0x0207e40000000c00 */
.L_x_2942:
[----:B------:R-:W-:Y:S05]  /*16600*/  BSYNC.RECONVERGENT B1 ;  /* 0x0000000000017941 */ /* 0x000fea0003800200 */
.L_x_2941:
[----:B------:R-:W-:Y:S01]  /*16610*/  ISETP.GE.AND P0, PT, R11, R33, PT ;  /* 0x000000210b00720c */ /* 0x000fe20003f06270 */
[----:B------:R-:W-:-:S12]  /*16620*/  BSSY.RECONVERGENT B1, `(.L_x_2945) ;  /* 0x0000059000017945 */ /* 0x000fd80003800200 */
[----:B------:R4:W-:Y:S01]  /*16630*/  @P0 STS.128 [R0+0x3800], RZ ;  /* 0x003800ff00000388 */ /* 0x0009e20000000c00 */
[----:B------:R-:W-:Y:S05]  /*16640*/  @P0 BRA `(.L_x_2946) ;  /* 0x0000000400580947 */ /* 0x000fea0003800000 */
[----:B---3--:R3:W5:Y:S01]  /*16650*/  LDG.E.128 R24, desc[UR4][R36.64+0x80] ;  /* 0x0000800424187981 */ /* 0x008762000c1e1d00 */
        /* <DEDUP_REMOVED lines=18> */
[----:B------:R-:W4:Y:S01]  /*16780*/  LDG.E.128 R20, desc[UR4][R20.64+0x80] ;  /* 0x0000800414147981 */ /* 0x000f22000c1e1d00 */
[----:B-1----:R-:W-:-:S04]  /*16790*/  IADD3 R16, P1, PT, R16, UR8, RZ ;  /* 0x0000000810107c10 */ /* 0x002fc8000ff3e0ff */
        /* <DEDUP_REMOVED lines=15> */
[----:B----4-:R-:W-:Y:S01]  /*16890*/  IMAD.U32 R45, R21, 0x10000, RZ ;  /* 0x00010000152d7824 */ /* 0x010fe200078e00ff */
        /* <DEDUP_REMOVED lines=47> */
.L_x_2948:
[----:B------:R-:W-:Y:S05]  /*16b90*/  BSYNC.RECONVERGENT B0 ;  /* 0x0000000000007941 */ /* 0x000fea0003800200 */
.L_x_2947:
[----:B-----5:R1:W-:Y:S02]  /*16ba0*/  STS.128 [R0+0x3800], R24 ;  /* 0x0038001800007388 */ /* 0x0203e40000000c00 */
.L_x_2946:
[----:B------:R-:W-:Y:S05]  /*16bb0*/  BSYNC.RECONVERGENT B1 ;  /* 0x0000000000017941 */ /* 0x000fea0003800200 */
.L_x_2945:
[----:B------:R-:W-:Y:S01]  /*16bc0*/  ISETP.GE.AND P0, PT, R10, R33, PT ;  /* 0x000000210a00720c */ /* 0x000fe20003f06270 */
[----:B------:R-:W-:-:S12]  /*16bd0*/  BSSY.RECONVERGENT B1, `(.L_x_2949) ;  /* 0x0000059000017945 */ /* 0x000fd80003800200 */
[----:B------:R1:W-:Y:S01]  /*16be0*/  @P0 STS.128 [R0+0x5800], RZ ;  /* 0x005800ff00000388 */ /* 0x0003e20000000c00 */
[----:B------:R-:W-:Y:S05]  /*16bf0*/  @P0 BRA `(.L_x_2950) ;  /* 0x0000000400580947 */ /* 0x000fea0003800000 */
[----:B-1-3--:R1:W5:Y:S01]  /*16c00*/  LDG.E.128 R24, desc[UR4][R36.64+0x100] ;  /* 0x0001000424187981 */ /* 0x00a362000c1e1d00 */
        /* <DEDUP_REMOVED lines=17> */
[----:B------:R-:W2:Y:S04]  /*16d20*/  LDG.E.128 R4, desc[UR4][R4.64+0x100] ;  /* 0x0001000404047981 */ /* 0x000ea8000c1e1d00 */
[----:B------:R-:W4:Y:S01]  /*16d30*/  LDG.E.128 R20, desc[UR4][R20.64+0x100] ;  /* 0x0001000414147981 */ /* 0x000f22000c1e1d00 */
        /* <DEDUP_REMOVED lines=64> */
.L_x_2952:
[----:B------:R-:W-:Y:S05]  /*17140*/  BSYNC.RECONVERGENT B0 ;  /* 0x0000000000007941 */ /* 0x000fea0003800200 */
.L_x_2951:
[----:B-----5:R3:W-:Y:S02]  /*17150*/  STS.128 [R0+0x5800], R24 ;  /* 0x0058001800007388 */ /* 0x0207e40000000c00 */
.L_x_2950:
[----:B------:R-:W-:Y:S05]  /*17160*/  BSYNC.RECONVERGENT B1 ;  /* 0x0000000000017941 */ /* 0x000fea0003800200 */
.L_x_2949:
        /* <DEDUP_REMOVED lines=15> */
[----:B------:R-:W-:Y:S02]  /*17260*/  IMAD.SHL.U32 R2, R3, 0x2, RZ ;  /* 0x0000000203027824 */ /* 0x000fe400078e00ff */
[----:B-1-3--:R-:W-:Y:S01]  /*17270*/  IMAD.WIDE R24, R31, 0x2, R36 ;  /* 0x000000021f187825 */ /* 0x00afe200078e0224 */
[----:B------:R-:W-:Y:S02]  /*17280*/  SHF.L.U64.HI R3, R3, 0x1, R8 ;  /* 0x0000000103037819 */ /* 0x000fe40000010208 */
[----:B--2---:R-:W-:-:S03]  /*17290*/  IADD3 R16, P1, PT, R2, UR8, RZ ;  /* 0x0000000802107c10 */ /* 0x004fc6000ff3e0ff */
        /* <DEDUP_REMOVED lines=15> */
[C---:B--2---:R-:W-:Y:S01]  /*17390*/  IMAD.U32 R6, R25.reuse, 0x10000, RZ ;  /* 0x0001000019067824 */ /* 0x044fe200078e00ff */
[----:B------:R-:W-:Y:S01]  /*173a0*/  LOP3.LUT R33, R25, 0xffff0000, RZ, 0xc0, !PT ;  /* 0xffff000019217812 */ /* 0x000fe200078ec0ff */
[----:B------:R-:W-:Y:S01]  /*173b0*/  IMAD.U32 R31, R26, 0x10000, RZ ;  /* 0x000100001a1f7824 */ /* 0x000fe200078e00ff */
[----:B------:R-:W-:-:S02]  /*173c0*/  SHF.L.U32 R28, R24, 0x10, RZ ;  /* 0x00000010181c7819 */ /* 0x000fc400000006ff */
[----:B------:R-:W-:Y:S02]  /*173d0*/  LOP3.LUT R7, R24, 0xffff0000, RZ, 0xc0, !PT ;  /* 0xffff000018077812 */ /* 0x000fe400078ec0ff */
[----:B------:R-:W-:Y:S01]  /*173e0*/  LOP3.LUT R25, R26, 0xffff0000, RZ, 0xc0, !PT ;  /* 0xffff00001a197812 */ /* 0x000fe200078ec0ff */
[C---:B---3--:R-:W-:Y:S01]  /*173f0*/  IMAD.U32 R35, R16.reuse, 0x10000, RZ ;  /* 0x0001000010237824 */ /* 0x048fe200078e00ff */
[C---:B------:R-:W-:Y:S02]  /*17400*/  SHF.L.U32 R24, R27.reuse, 0x10, RZ ;  /* 0x000000101b187819 */ /* 0x040fe400000006ff */
[----:B------:R-:W-:Y:S01]  /*17410*/  LOP3.LUT R26, R27, 0xffff0000, RZ, 0xc0, !PT ;  /* 0xffff00001b1a7812 */ /* 0x000fe200078ec0ff */
[----:B------:R-:W-:Y:S01]  /*17420*/  IMAD.U32 R27, R17, 0x10000, RZ ;  /* 0x00010000111b7824 */ /* 0x000fe200078e00ff */
[----:B------:R-:W-:Y:S01]  /*17430*/  LOP3.LUT R16, R16, 0xffff0000, RZ, 0xc0, !PT ;  /* 0xffff000010107812 */ /* 0x000fe200078ec0ff */
[----:B------:R-:W-:Y:S01]  /*17440*/  @!P0 FADD.FTZ R35, -R35, -RZ ;  /* 0x800000ff23238221 */ /* 0x000fe20000010100 */
        /* <DEDUP_REMOVED lines=10> */
[----:B------:R-:W-:Y:S01]  /*174f0*/  @!P0 FADD.FTZ R17, -R17, -RZ ;  /* 0x800000ff11118221 */ /* 0x000fe20000010100 */
[----:B------:R-:W-:Y:S01]  /*17500*/  @!P0 FADD.FTZ R18, -R18, -RZ ;  /* 0x800000ff12128221 */ /* 0x000fe20000010100 */
[----:B------:R-:W-:Y:S01]  /*17510*/  FMUL.FTZ R16, R7, R16 ;  /* 0x0000001007107220 */ /* 0x000fe20000410000 */
[----:B------:R-:W-:Y:S01]  /*17520*/  @!P0 FADD.FTZ R36, -R36, -RZ ;  /* 0x800000ff24248221 */ /* 0x000fe20000010100 */
[----:B------:R-:W-:Y:S01]  /*17530*/  FMUL.FTZ R33, R33, R38 ;  /* 0x0000002621217220 */ /* 0x000fe20000410000 */
[----:B------:R-:W-:Y:S01]  /*17540*/  FMUL.FTZ R19, R26, R19 ;  /* 0x000000131a137220 */ /* 0x000fe20000410000 */
[C---:B----4-:R-:W-:Y:S01]  /*17550*/  LOP3.LUT R27, R21.reuse, 0xffff0000, RZ, 0xc0, !PT ;  /* 0xffff0000151b7812 */ /* 0x050fe200078ec0ff */
        /* <DEDUP_REMOVED lines=24> */
.L_x_2954:
[----:B------:R-:W-:Y:S05]  /*176e0*/  BSYNC.RECONVERGENT B0 ;  /* 0x0000000000007941 */ /* 0x000fea0003800200 */
.L_x_2953:
[----:B-----5:R1:W-:Y:S02]  /*176f0*/  STS.128 [R0+0x7800], R4 ;  /* 0x0078000400007388 */ /* 0x0203e40000000c00 */
.L_x_2830:
[----:B------:R-:W-:Y:S05]  /*17700*/  BSYNC.RECONVERGENT B3 ;  /* 0x0000000000037941 */ /* 0x000fea0003800200 */
.L_x_2822:
        /* <DEDUP_REMOVED lines=11> */
[--C-:B-1----:R-:W-:Y:S02]  /*177c0*/  @!P3 IMAD.MOV.U32 R4, RZ, RZ, R226.reuse ;  /* 0x000000ffff04b224 */ /* 0x102fe400078e00e2 */
        /* <DEDUP_REMOVED lines=23> */
.L_x_2956:
[----:B------:R-:W-:Y:S05]  /*17940*/  BSYNC.RECONVERGENT B0 ;  /* 0x0000000000007941 */ /* 0x000fea0003800200 */
.L_x_2955:
        /* <DEDUP_REMOVED lines=29> */
.L_x_2958:
[----:B------:R-:W-:Y:S05]  /*17b20*/  BSYNC.RECONVERGENT B0 ;  /* 0x0000000000007941 */ /* 0x000fea0003800200 */
.L_x_2957:
        /* <DEDUP_REMOVED lines=31> */
.L_x_2960:
[----:B------:R-:W-:Y:S05]  /*17d20*/  BSYNC.RECONVERGENT B0 ;  /* 0x0000000000007941 */ /* 0x000fea0003800200 */
.L_x_2959:
[----:B------:R-:W-:Y:S04]  /*17d30*/  BSSY.RECONVERGENT B0, `(.L_x_2961) ;  /* 0x000001f000007945 */ /* 0x000fe80003800200 */
[----:B------:R-:W-:Y:S05]  /*17d40*/  @P5 BRA `(.L_x_2962) ;  /* 0x0000000000745947 */ /* 0x000fea0003800000 */
[----:B-1----:R-:W2:Y:S01]  /*17d50*/  LDC.64 R2, c[0x0][0x3b8] ;  /* 0x0000ee00ff027b82 */ /* 0x002ea20000000a00 */
[----:B------:R-:W1:Y:S02]  /*17d60*/  LDCU UR8, c[0x0][0x440] ;  /* 0x00008800ff0877ac */ /* 0x000e640008000800 */
[----:B-1----:R-:W-:Y:S02]  /*17d70*/  ISETP.GE.AND P3, PT, R14, UR8, PT ;  /* 0x000000080e007c0c */ /* 0x002fe4000bf66270 */
[----:B------:R-:W-:Y:S02]  /*17d80*/  ISETP.GE.AND P2, PT, R11, UR8, PT ;  /* 0x000000080b007c0c */ /* 0x000fe4000bf46270 */
[----:B------:R-:W-:Y:S01]  /*17d90*/  ISETP.GE.AND P1, PT, R10, UR8, PT ;  /* 0x000000080a007c0c */ /* 0x000fe2000bf26270 */
[----:B--2---:R-:W-:Y:S01]  /*17da0*/  IMAD.WIDE.U32 R4, R2, 0x60, R226 ;  /* 0x0000006002047825 */ /* 0x004fe200078e00e2 */
        /* <DEDUP_REMOVED lines=23> */
.L_x_2962:
[----:B------:R-:W-:Y:S05]  /*17f20*/  BSYNC.RECONVERGENT B0 ;  /* 0x0000000000007941 */ /* 0x000fea0003800200 */
.L_x_2961:
[----:B------:R-:W0:Y:S01]  /*17f30*/  LDGDEPBAR ;  /* 0x00000000000079af */ /* 0x000e220000000000 */
[----:B------:R-:W-:Y:S01]  /*17f40*/  BSSY.RECONVERGENT B0, `(.L_x_2963) ;  /* 0x0000026000007945 */ /* 0x000fe20003800200 */
        /* <DEDUP_REMOVED lines=8> */
[--C-:B--2---:R-:W-:Y:S02]  /*17fd0*/  @!P2 IMAD.MOV.U32 R4, RZ, RZ, R228.reuse ;  /* 0x000000ffff04a224 */ /* 0x104fe400078e00e4 */
        /* <DEDUP_REMOVED lines=24> */
.L_x_2964:
[----:B------:R1:W-:Y:S04]  /*18160*/  STS.128 [R0+0x10000], RZ ;  /* 0x010000ff00007388 */ /* 0x0003e80000000c00 */
[----:B------:R1:W-:Y:S04]  /*18170*/  STS.128 [R0+0x12000], RZ ;  /* 0x012000ff00007388 */ /* 0x0003e80000000c00 */
[----:B------:R1:W-:Y:S04]  /*18180*/  STS.128 [R0+0x14000], RZ ;  /* 0x014000ff00007388 */ /* 0x0003e80000000c00 */
[----:B------:R1:W-:Y:S02]  /*18190*/  STS.128 [R0+0x16000], RZ ;  /* 0x016000ff00007388 */ /* 0x0003e40000000c00 */
.L_x_2965:
[----:B------:R-:W-:Y:S05]  /*181a0*/  BSYNC.RECONVERGENT B0 ;  /* 0x0000000000007941 */ /* 0x000fea0003800200 */
.L_x_2963:
[----:B------:R-:W-:Y:S01]  /*181b0*/  ISETP.GE.AND P0, PT, R32, UR9, PT ;  /* 0x0000000920007c0c */ /* 0x000fe2000bf06270 */
[----:B------:R-:W-:Y:S01]  /*181c0*/  IMAD.SHL.U32 R212, R64, 0x20, RZ ;  /* 0x0000002040d47824 */ /* 0x000fe200078e00ff */
[--C-:B-1----:R-:W-:Y:S01]  /*181d0*/  LOP3.LUT R2, R103, 0x8, R64.reuse, 0x78, !PT ;  /* 0x0000000867027812 */ /* 0x102fe200078e7840 */
[----:B------:R-:W-:Y:S01]  /*181e0*/  BSSY.RECONVERGENT B0, `(.L_x_2966) ;  /* 0x0000029000007945 */ /* 0x000fe20003800200 */
[----:B------:R-:W-:Y:S02]  /*181f0*/  SHF.R.U32.HI R3, RZ, 0x4, R64 ;  /* 0x00000004ff037819 */ /* 0x000fe40000011640 */
[----:B------:R-:W-:Y:S01]  /*18200*/  LOP3.LUT R212, R212, 0x7c00, RZ, 0xc0, !PT ;  /* 0x00007c00d4d47812 */ /* 0x000fe200078ec0ff */
[----:B------:R-:W-:Y:S01]  /*18210*/  IMAD.SHL.U32 R2, R2, 0x2, RZ ;  /* 0x0000000202027824 */ /* 0x000fe200078e00ff */
[----:B------:R-:W-:Y:S01]  /*18220*/  ISETP.GE.AND P6, PT, R30, UR9, PT ;  /* 0x000000091e007c0c */ /* 0x000fe2000bfc6270 */
[----:B------:R-:W-:Y:S01]  /*18230*/  IMAD.SHL.U32 R3, R3, 0x400, RZ ;  /* 0x0000040003037824 */ /* 0x000fe200078e00ff */
[----:B------:R-:W-:-:S02]  /*18240*/  ISETP.GE.AND P5, PT, R34, UR9, PT ;  /* 0x0000000922007c0c */ /* 0x000fc4000bfa6270 */
[----:B------:R-:W-:Y:S01]  /*18250*/  LOP3.LUT R167, R212, 0x200, R61, 0xf8, !PT ;  /* 0x00000200d4a77812 */ /* 0x000fe200078ef83d */
[----:B------:R1:W-:Y:S01]  /*18260*/  @P0 STS.128 [R0+0x10800], RZ ;  /* 0x010800ff00000388 */ /* 0x0003e20000000c00 */
[----:B------:R-:W-:-:S03]  /*18270*/  LOP3.LUT R3, R2, 0x400, R3, 0xf8, !PT ;  /* 0x0000040002037812 */ /* 0x000fc600078ef803 */
[----:B------:R1:W-:Y:S04]  /*18280*/  @P0 STS.128 [R0+0x12800], RZ ;  /* 0x012800ff00000388 */ /* 0x0003e80000000c00 */
[----:B------:R1:W-:Y:S04]  /*18290*/  @P0 STS.128 [R0+0x14800], RZ ;  /* 0x014800ff00000388 */ /* 0x0003e80000000c00 */
[----:B------:R1:W-:Y:S01]  /*182a0*/  @P0 STS.128 [R0+0x16800], RZ ;  /* 0x016800ff00000388 */ /* 0x0003e20000000c00 */
[----:B------:R-:W-:Y:S05]  /*182b0*/  @P0 BRA `(.L_x_2967) ;  /* 0x00000000006c0947 */ /* 0x000fea0003800000 */
[----:B------:R-:W3:Y:S01]  /*182c0*/  LDCU UR8, c[0x0][0x440] ;  /* 0x00008800ff0877ac */ /* 0x000ee20008000800 */
[----:B--2---:R-:W-:-:S04]  /*182d0*/  LEA R4, P4, R65, R228, 0x1 ;  /* 0x000000e441047211 */ /* 0x004fc800078808ff */
        /* <DEDUP_REMOVED lines=25> */
.L_x_2967:
[----:B------:R-:W-:Y:S05]  /*18470*/  BSYNC.RECONVERGENT B0 ;  /* 0x0000000000007941 */ /* 0x000fea0003800200 */
.L_x_2966:
        /* <DEDUP_REMOVED lines=8> */
[----:B--2---:R-:W3:Y:S01]  /*18500*/  LDC.64 R4, c[0x0][0x3c0] ;  /* 0x0000f000ff047b82 */ /* 0x004ee20000000a00 */
[----:B------:R-:W2:Y:S02]  /*18510*/  LDCU UR8, c[0x0][0x440] ;  /* 0x00008800ff0877ac */ /* 0x000ea40008000800 */
[----:B--2---:R-:W-:Y:S02]  /*18520*/  ISETP.GE.AND P3, PT, R14, UR8, PT ;  /* 0x000000080e007c0c */ /* 0x004fe4000bf66270 */
        /* <DEDUP_REMOVED lines=25> */
.L_x_2969:
[----:B------:R-:W-:Y:S05]  /*186c0*/  BSYNC.RECONVERGENT B0 ;  /* 0x0000000000007941 */ /* 0x000fea0003800200 */
.L_x_2968:
[----:B------:R1:W-:Y:S01]  /*186d0*/  @P5 STS.128 [R0+0x11800], RZ ;  /* 0x011800ff00005388 */ /* 0x0003e20000000c00 */
[----:B------:R-:W-:Y:S03]  /*186e0*/  BSSY.RECONVERGENT B0, `(.L_x_2970) ;  /* 0x0000022000007945 */ /* 0x000fe60003800200 */
[----:B------:R1:W-:Y:S04]  /*186f0*/  @P5 STS.128 [R0+0x13800], RZ ;  /* 0x013800ff00005388 */ /* 0x0003e80000000c00 */
[----:B------:R1:W-:Y:S04]  /*18700*/  @P5 STS.128 [R0+0x15800], RZ ;  /* 0x015800ff00005388 */ /* 0x0003e80000000c00 */
[----:B------:R1:W-:Y:S01]  /*18710*/  @P5 STS.128 [R0+0x17800], RZ ;  /* 0x017800ff00005388 */ /* 0x0003e20000000c00 */
[----:B------:R-:W-:Y:S05]  /*18720*/  @P5 BRA `(.L_x_2971) ;  /* 0x0000000000745947 */ /* 0x000fea0003800000 */
[----:B--2---:R-:W3:Y:S01]  /*18730*/  LDC.64 R4, c[0x0][0x3c0] ;  /* 0x0000f000ff047b82 */ /* 0x004ee20000000a00 */
[----:B------:R-:W2:Y:S02]  /*18740*/  LDCU UR8, c[0x0][0x440] ;  /* 0x00008800ff0877ac */ /* 0x000ea40008000800 */
[----:B--2---:R-:W-:Y:S02]  /*18750*/  ISETP.GE.AND P3, PT, R14, UR8, PT ;  /* 0x000000080e007c0c */ /* 0x004fe4000bf66270 */
        /* <DEDUP_REMOVED lines=26> */
.L_x_2971:
[----:B------:R-:W-:Y:S05]  /*18900*/  BSYNC.RECONVERGENT B0 ;  /* 0x0000000000007941 */ /* 0x000fea0003800200 */
.L_x_2970:
[----:B------:R-:W-:Y:S01]  /*18910*/  LDSM.16.M88.4 R56, [R97] ;  /* 0x000000006138783b */ /* 0x000fe20000000200 */
[----:B------:R-:W-:Y:S01]  /*18920*/  IMAD.MOV.U32 R2, RZ, RZ, 0x20 ;  /* 0x00000020ff027424 */ /* 0x000fe200078e00ff */
[----:B------:R-:W-:Y:S01]  /*18930*/  LOP3.LUT P0, RZ, R64, 0x2, RZ, 0xc0, !PT ;  /* 0x0000000240ff7812 */ /* 0x000fe2000780c0ff */
[----:B------:R-:W-:Y:S01]  /*18940*/  VIADD R45, R3, UR6 ;  /* 0x00000006032d7c36 */ /* 0x000fe20008000000 */
[----:B------:R-:W1:Y:S01]  /*18950*/  LDSM.16.M88.4 R28, [R3+UR6+0x8000] ;  /* 0x00800006031c783b */ /* 0x000e620008000200 */
[----:B------:R-:W-:Y:S01]  /*18960*/  IMAD.MOV.U32 R12, RZ, RZ, 0x40 ;  /* 0x00000040ff0c7424 */ /* 0x000fe200078e00ff */
[----:B------:R-:W-:Y:S01]  /*18970*/  SEL R8, R2, 0xffffffe0, !P0 ;  /* 0xffffffe002087807 */ /* 0x000fe20004000000 */
[----:B------:R-:W2:Y:S01]  /*18980*/  LDCU UR8, c[0x0][0x508] ;  /* 0x0000a100ff0877ac */ /* 0x000ea20008000800 */
[----:B------:R-:W1:Y:S01]  /*18990*/  LDSM.16.M88.4 R20, [R3+UR6+0x8800] ;  /* 0x008800060314783b */ /* 0x000e620008000200 */
[----:B------:R-:W-:Y:S01]  /*189a0*/  ISETP.NE.AND P0, PT, R67, RZ, PT ;  /* 0x000000ff4300720c */ /* 0x000fe20003f05270 */
[----:B------:R-:W-:Y:S01]  /*189b0*/  IMAD.U32 R232, RZ, RZ, UR23 ;  /* 0x00000017ffe87e24 */ /* 0x000fe2000f8e00ff */
[----:B------:R-:W-:Y:S01]  /*189c0*/  LOP3.LUT R68, R68, 0x1f0, RZ, 0xc0, !PT ;  /* 0x000001f044447812 */ /* 0x000fe200078ec0ff */
[--C-:B------:R-:W-:Y:S01]  /*189d0*/  IMAD.IADD R65, R97, 0x1, R8.reuse ;  /* 0x0000000161417824 */ /* 0x100fe200078e0208 */
[----:B-----5:R-:W1:Y:S01]  /*189e0*/  LDSM.16.M88.4 R76, [R3+UR6+0x9000] ;  /* 0x00900006034c783b */ /* 0x020e620008000200 */
[----:B------:R-:W-:Y:S01]  /*189f0*/  IMAD.IADD R13, R45, 0x1, R8 ;  /* 0x000000012d0d7824 */ /* 0x000fe200078e0208 */
[----:B------:R-:W-:Y:S01]  /*18a00*/  SEL R12, R12, 0xffffffc0, !P0 ;  /* 0xffffffc00c0c7807 */ /* 0x000fe20004000000 */
[----:B------:R-:W-:Y:S01]  /*18a10*/  UISETP.GT.AND UP0, UPT, UR28, UR7, UPT ;  /* 0x000000071c00728c */ /* 0x000fe2000bf04270 */
[----:B--234-:R-:W2:Y:S01]  /*18a20*/  LDSM.16.M88.4 R36, [R3+UR6+0x9800] ;  /* 0x009800060324783b */ /* 0x01cea20008000200 */
[----:B------:R-:W-:-:S02]  /*18a30*/  IMAD.U32 R224, RZ, RZ, UR26 ;  /* 0x0000001affe07e24 */ /* 0x000fc4000f8e00ff */
[--C-:B------:R-:W-:Y:S01]  /*18a40*/  IMAD.IADD R71, R97, 0x1, R12.reuse ;  /* 0x0000000161477824 */ /* 0x100fe200078e020c */
[----:B------:R-:W-:Y:S01]  /*18a50*/  LDSM.16.M88.4 R88, [R65] ;  /* 0x000000004158783b */ /* 0x000fe20000000200 */
[----:B------:R-:W-:Y:S02]  /*18a60*/  IMAD.IADD R67, R45, 0x1, R12 ;  /* 0x000000012d437824 */ /* 0x000fe400078e020c */
[C---:B------:R-:W-:Y:S01]  /*18a70*/  IMAD.IADD R69, R8.reuse, 0x1, R71 ;  /* 0x0000000108457824 */ /* 0x040fe200078e0247 */
[----:B------:R-:W3:Y:S01]  /*18a80*/  LDSM.16.M88.4 R4, [R13+0x8000] ;  /* 0x008000000d04783b */ /* 0x000ee20000000200 */
[----:B------:R-:W-:Y:S01]  /*18a90*/  IMAD.IADD R66, R8, 0x1, R67 ;  /* 0x0000000108427824 */ /* 0x000fe200078e0243 */
[----:B------:R-:W-:Y:S02]  /*18aa0*/  UIADD3 UR8, UPT, UPT, UR26, UR8, -UR20 ;  /* 0x000000081a087290 */ /* 0x000fe4000fffe814 */
[----:B------:R-:W4:Y:S04]  /*18ab0*/  LDSM.16.M88.4 R16, [R13+0x8800] ;  /* 0x008800000d10783b */ /* 0x000f280000000200 */
[----:B------:R-:W4:Y:S04]  /*18ac0*/  LDSM.16.M88.4 R40, [R13+0x9000] ;  /* 0x009000000d28783b */ /* 0x000f280000000200 */
[----:B------:R-:W4:Y:S04]  /*18ad0*/  LDSM.16.M88.4 R92, [R13+0x9800] ;  /* 0x009800000d5c783b */ /* 0x000f280000000200 */
[----:B------:R-:W-:Y:S01]  /*18ae0*/  LDSM.16.M88.4 R84, [R67+0x8000] ;  /* 0x008000004354783b */ /* 0x000fe20000000200 */
[C---:B-1----:R-:W-:Y:S03]  /*18af0*/  HMMA.16816.F32.BF16 R32, R56.reuse, R28, RZ ;  /* 0x0000001c3820723c */ /* 0x042fe600000418ff */
[----:B------:R-:W-:Y:S04]  /*18b00*/  LDSM.16.M88.4 R52, [R67+0x8800] ;  /* 0x008800004334783b */ /* 0x000fe80000000200 */
[----:B------:R-:W-:Y:S01]  /*18b10*/  LDSM.16.M88.4 R48, [R67+0x9000] ;  /* 0x009000004330783b */ /* 0x000fe20000000200 */
[C---:B------:R-:W-:Y:S03]  /*18b20*/  HMMA.16816.F32.BF16 R28, R56.reuse, R30, RZ ;  /* 0x0000001e381c723c */ /* 0x040fe600000418ff */
[----:B------:R-:W-:Y:S04]  /*18b30*/  LDSM.16.M88.4 R44, [R66+0x8000] ;  /* 0x00800000422c783b */ /* 0x000fe80000000200 */
[----:B------:R-:W0:Y:S01]  /*18b40*/  LDGDEPBAR ;  /* 0x00000000000079af */ /* 0x000e220000000000 */
[C---:B------:R-:W-:Y:S08]  /*18b50*/  HMMA.16816.F32.BF16 R24, R56.reuse, R20, RZ ;  /* 0x000000143818723c */ /* 0x040ff000000418ff */
[C---:B------:R-:W-:Y:S08]  /*18b60*/  HMMA.16816.F32.BF16 R80, R56.reuse, R76, RZ ;  /* 0x0000004c3850723c */ /* 0x040ff000000418ff */
[C---:B------:R-:W-:Y:S08]  /*18b70*/  HMMA.16816.F32.BF16 R20, R56.reuse, R22, RZ ;  /* 0x000000163814723c */ /* 0x040ff000000418ff */
[C---:B------:R-:W-:Y:S08]  /*18b80*/  HMMA.16816.F32.BF16 R76, R56.reuse, R78, RZ ;  /* 0x0000004e384c723c */ /* 0x040ff000000418ff */
[C---:B--2---:R-:W-:Y:S08]  /*18b90*/  HMMA.16816.F32.BF16 R72, R56.reuse, R36, RZ ;  /* 0x000000243848723c */ /* 0x044ff000000418ff */
[----:B------:R-:W-:Y:S01]  /*18ba0*/  HMMA.16816.F32.BF16 R56, R56, R38, RZ ;  /* 0x000000263838723c */ /* 0x000fe200000418ff */
[----:B------:R-:W-:Y:S07]  /*18bb0*/  LDSM.16.M88.4 R36, [R67+0x9800] ;  /* 0x009800004324783b */ /* 0x000fee0000000200 */
[C---:B---3--:R-:W-:Y:S08]  /*18bc0*/  HMMA.16816.F32.BF16 R32, R88.reuse, R4, R32 ;  /* 0x000000045820723c */ /* 0x048ff00000041820 */
[C---:B------:R-:W-:Y:S01]  /*18bd0*/  HMMA.16816.F32.BF16 R28, R88.reuse, R6, R28 ;  /* 0x00000006581c723c */ /* 0x040fe2000004181c */
[----:B------:R-:W1:Y:S07]  /*18be0*/  LDSM.16.M88.4 R4, [R71] ;  /* 0x000000004704783b */ /* 0x000e6e0000000200 */
[C---:B----4-:R-:W-:Y:S08]  /*18bf0*/  HMMA.16816.F32.BF16 R24, R88.reuse, R16, R24 ;  /* 0x000000105818723c */ /* 0x050ff00000041818 */
[C---:B------:R-:W-:Y:S01]  /*18c00*/  HMMA.16816.F32.BF16 R20, R88.reuse, R18, R20 ;  /* 0x000000125814723c */ /* 0x040fe20000041814 */
[----:B------:R-:W2:Y:S07]  /*18c10*/  LDSM.16.M88.4 R16, [R69] ;  /* 0x000000004510783b */ /* 0x000eae0000000200 */
        /* <DEDUP_REMOVED lines=12> */
[----:B------:R-:W4:Y:S07]  /*18ce0*/  LDSM.16.M88.4 R52, [R66+0x9800] ;  /* 0x009800004234783b */ /* 0x000f2e0000000200 */
[C---:B------:R-:W-:Y:S08]  /*18cf0*/  HMMA.16816.F32.BF16 R80, R4.reuse, R48, R80 ;  /* 0x000000300450723c */ /* 0x040ff00000041850 */
[C---:B------:R-:W-:Y:S01]  /*18d00*/  HMMA.16816.F32.BF16 R76, R4.reuse, R50, R76 ;  /* 0x00000032044c723c */ /* 0x040fe2000004184c */
[----:B------:R-:W-:Y:S07]  /*18d10*/  LDSM.16.M88.4 R48, [R3+UR6+0xa800] ;  /* 0x00a800060330783b */ /* 0x000fee0008000200 */
[C---:B------:R-:W-:Y:S08]  /*18d20*/  HMMA.16816.F32.BF16 R72, R4.reuse, R36, R72 ;  /* 0x000000240448723c */ /* 0x040ff00000041848 */
[----:B------:R-:W-:Y:S01]  /*18d30*/  HMMA.16816.F32.BF16 R56, R4, R38, R56 ;  /* 0x000000260438723c */ /* 0x000fe20000041838 */
[----:B------:R-:W-:Y:S04]  /*18d40*/  LDSM.16.M88.4 R36, [R97+0x2000] ;  /* 0x002000006124783b */ /* 0x000fe80000000200 */
[----:B------:R-:W4:Y:S03]  /*18d50*/  LDSM.16.M88.4 R4, [R3+UR6+0xa000] ;  /* 0x00a000060304783b */ /* 0x000f260008000200 */
        /* <DEDUP_REMOVED lines=8> */
[----:B------:R-:W-:Y:S07]  /*18de0*/  LDSM.16.M88.4 R84, [R13+0xb800] ;  /* 0x00b800000d54783b */ /* 0x000fee0000000200 */
[C---:B----4-:R-:W-:Y:S08]  /*18df0*/  HMMA.16816.F32.BF16 R72, R16.reuse, R52, R72 ;  /* 0x000000341048723c */ /* 0x050ff00000041848 */
[----:B------:R-:W-:Y:S01]  /*18e00*/  HMMA.16816.F32.BF16 R56, R16, R54, R56 ;  /* 0x000000361038723c */ /* 0x000fe20000041838 */
[----:B------:R-:W1:Y:S04]  /*18e10*/  LDSM.16.M88.4 R16, [R13+0xa000] ;  /* 0x00a000000d10783b */ /* 0x000e680000000200 */
[----:B------:R-:W-:Y:S03]  /*18e20*/  LDSM.16.M88.4 R52, [R71+0x2000] ;  /* 0x002000004734783b */ /* 0x000fe60000000200 */
[C---:B------:R-:W-:Y:S08]  /*18e30*/  HMMA.16816.F32.BF16 R32, R36.reuse, R4, R32 ;  /* 0x000000042420723c */ /* 0x040ff00000041820 */
        /* <DEDUP_REMOVED lines=15> */
[C---:B----4-:R-:W-:Y:S08]  /*18f30*/  HMMA.16816.F32.BF16 R24, R92.reuse, R4, R24 ;  /* 0x000000045c18723c */ /* 0x050ff00000041818 */
[C---:B------:R-:W-:Y:S01]  /*18f40*/  HMMA.16816.F32.BF16 R20, R92.reuse, R6, R20 ;  /* 0x000000065c14723c */ /* 0x040fe20000041814 */
[----:B------:R-:W1:Y:S07]  /*18f50*/  LDSM.16.M88.4 R4, [R66+0xa000] ;  /* 0x00a000004204783b */ /* 0x000e6e0000000200 */
[C---:B------:R-:W-:Y:S08]  /*18f60*/  HMMA.16816.F32.BF16 R80, R92.reuse, R88, R80 ;  /* 0x000000585c50723c */ /* 0x040ff00000041850 */
[C---:B------:R-:W-:Y:S08]  /*18f70*/  HMMA.16816.F32.BF16 R76, R92.reuse, R90, R76 ;  /* 0x0000005a5c4c723c */ /* 0x040ff0000004184c */
        /* <DEDUP_REMOVED lines=12> */
[----:B------:R-:W-:Y:S07]  /*19040*/  LDSM.16.M88.4 R48, [R3+UR6+0xc000] ;  /* 0x00c000060330783b */ /* 0x000fee0008000200 */
[C---:B------:R-:W-:Y:S08]  /*19050*/  HMMA.16816.F32.BF16 R72, R52.reuse, R36, R72 ;  /* 0x000000243448723c */ /* 0x040ff00000041848 */
[----:B------:R-:W-:Y:S01]  /*19060*/  HMMA.16816.F32.BF16 R56, R52, R38, R56 ;  /* 0x000000263438723c */ /* 0x000fe20000041838 */
[----:B------:R-:W-:Y:S04]  /*19070*/  LDSM.16.M88.4 R52, [R97+0x4000] ;  /* 0x004000006134783b */ /* 0x000fe80000000200 */
[----:B------:R-:W4:Y:S03]  /*19080*/  LDSM.16.M88.4 R36, [R3+UR6+0xc800] ;  /* 0x00c800060324783b */ /* 0x000f260008000200 */
[C---:B-1----:R-:W-:Y:S08]  /*19090*/  HMMA.16816.F32.BF16 R32, R16.reuse, R4, R32 ;  /* 0x000000041020723c */ /* 0x042ff00000041820 */
[C---:B------:R-:W-:Y:S01]  /*190a0*/  HMMA.16816.F32.BF16 R28, R16.reuse, R6, R28 ;  /* 0x00000006101c723c */ /* 0x040fe2000004181c */
[----:B------:R-:W1:Y:S07]  /*190b0*/  LDSM.16.M88.4 R4, [R3+UR6+0xd000] ;  /* 0x00d000060304783b */ /* 0x000e6e0008000200 */
[C---:B--2---:R-:W-:Y:S08]  /*190c0*/  HMMA.16816.F32.BF16 R24, R16.reuse, R44, R24 ;  /* 0x0000002c1018723c */ /* 0x044ff00000041818 */
[C---:B------:R-:W-:Y:S01]  /*190d0*/  HMMA.16816.F32.BF16 R20, R16.reuse, R46, R20 ;  /* 0x0000002e1014723c */ /* 0x040fe20000041814 */
[----:B------:R-:W2:Y:S07]  /*190e0*/  LDSM.16.M88.4 R44, [R3+UR6+0xd800] ;  /* 0x00d80006032c783b */ /* 0x000eae0008000200 */
[C---:B---3--:R-:W-:Y:S08]  /*190f0*/  HMMA.16816.F32.BF16 R80, R16.reuse, R40, R80 ;  /* 0x000000281050723c */ /* 0x048ff00000041850 */
[C---:B------:R-:W-:Y:S01]  /*19100*/  HMMA.16816.F32.BF16 R88, R16.reuse, R42, R76 ;  /* 0x0000002a1058723c */ /* 0x040fe2000004184c */
[----:B------:R-:W-:Y:S04]  /*19110*/  LDSM.16.M88.4 R76, [R65+0x4000] ;  /* 0x00400000414c783b */ /* 0x000fe80000000200 */
[----:B------:R-:W-:Y:S03]  /*19120*/  LDSM.16.M88.4 R40, [R13+0xc000] ;  /* 0x00c000000d28783b */ /* 0x000fe60000000200 */
[C---:B------:R-:W-:Y:S08]  /*19130*/  HMMA.16816.F32.BF16 R72, R16.reuse, R84, R72 ;  /* 0x000000541048723c */ /* 0x040ff00000041848 */
[----:B------:R-:W-:Y:S01]  /*19140*/  HMMA.16816.F32.BF16 R56, R16, R86, R56 ;  /* 0x000000561038723c */ /* 0x000fe20000041838 */
[----:B------:R-:W3:Y:S07]  /*19150*/  LDSM.16.M88.4 R16, [R13+0xd000] ;  /* 0x00d000000d10783b */ /* 0x000eee0000000200 */
[C---:B----4-:R-:W-:Y:S08]  /*19160*/  HMMA.16816.F32.BF16 R24, R52.reuse, R36, R24 ;  /* 0x000000243418723c */ /* 0x050ff00000041818 */
[C---:B------:R-:W-:Y:S01]  /*19170*/  HMMA.16816.F32.BF16 R20, R52.reuse, R38, R20 ;  /* 0x000000263414723c */ /* 0x040fe20000041814 */
[----:B------:R-:W4:Y:S07]  /*19180*/  LDSM.16.M88.4 R36, [R13+0xc800] ;  /* 0x00c800000d24783b */ /* 0x000f2e0000000200 */
[C---:B------:R-:W-:Y:S08]  /*19190*/  HMMA.16816.F32.BF16 R32, R52.reuse, R48, R32 ;  /* 0x000000303420723c */ /* 0x040ff00000041820 */
[C---:B------:R-:W-:Y:S01]  /*191a0*/  HMMA.16816.F32.BF16 R28, R52.reuse, R50, R28 ;  /* 0x00000032341c723c */ /* 0x040fe2000004181c */
[----:B------:R-:W4:Y:S07]  /*191b0*/  LDSM.16.M88.4 R48, [R13+0xd800] ;  /* 0x00d800000d30783b */ /* 0x000f2e0000000200 */
[C---:B-1----:R-:W-:Y:S08]  /*191c0*/  HMMA.16816.F32.BF16 R80, R52.reuse, R4, R80 ;  /* 0x000000043450723c */ /* 0x042ff00000041850 */
[C---:B------:R-:W-:Y:S01]  /*191d0*/  HMMA.16816.F32.BF16 R88, R52.reuse, R6, R88 ;  /* 0x000000063458723c */ /* 0x040fe20000041858 */
[----:B------:R-:W-:Y:S07]  /*191e0*/  LDSM.16.M88.4 R4, [R67+0xc000] ;  /* 0x00c000004304783b */ /* 0x000fee0000000200 */
[C---:B--2---:R-:W-:Y:S01]  /*191f0*/  HMMA.16816.F32.BF16 R84, R52.reuse, R44, R72 ;  /* 0x0000002c3454723c */ /* 0x044fe20000041848 */
[----:B------:R-:W1:Y:S07]  /*19200*/  LDSM.16.M88.4 R72, [R71+0x4000] ;  /* 0x004000004748783b */ /* 0x000e6e0000000200 */
[----:B------:R-:W-:Y:S01]  /*19210*/  HMMA.16816.F32.BF16 R56, R52, R46, R56 ;  /* 0x0000002e3438723c */ /* 0x000fe20000041838 */
[----:B------:R-:W2:Y:S04]  /*19220*/  LDSM.16.M88.4 R44, [R67+0xc800] ;  /* 0x00c80000432c783b */ /* 0x000ea80000000200 */
[----:B------:R-:W-:Y:S03]  /*19230*/  LDSM.16.M88.4 R52, [R69+0x4000] ;  /* 0x004000004534783b */ /* 0x000fe60000000200 */
[C---:B---3--:R-:W-:Y:S08]  /*19240*/  HMMA.16816.F32.BF16 R80, R76.reuse, R16, R80 ;  /* 0x000000104c50723c */ /* 0x048ff00000041850 */
[C---:B------:R-:W-:Y:S01]  /*19250*/  HMMA.16816.F32.BF16 R88, R76.reuse, R18, R88 ;  /* 0x000000124c58723c */ /* 0x040fe20000041858 */
[----:B------:R-:W3:Y:S07]  /*19260*/  LDSM.16.M88.4 R16, [R67+0xd800] ;  /* 0x00d800004310783b */ /* 0x000eee0000000200 */
        /* <DEDUP_REMOVED lines=8> */
[----:B------:R-:W4:Y:S04]  /*192f0*/  LDSM.16.M88.4 R48, [R66+0xc800] ;  /* 0x00c800004230783b */ /* 0x000f280000000200 */
[----:B------:R-:W-:Y:S03]  /*19300*/  LDSM.16.M88.4 R76, [R97+0x6000] ;  /* 0x00600000614c783b */ /* 0x000fe60000000200 */
        /* <DEDUP_REMOVED lines=15> */
[----:B------:R4:W3:Y:S07]  /*19400*/  LDSM.16.M88.4 R36, [R3+UR6+0xf800] ;  /* 0x00f800060324783b */ /* 0x0008ee0008000200 */
[C---:B------:R-:W-:Y:S08]  /*19410*/  HMMA.16816.F32.BF16 R24, R52.reuse, R48, R24 ;  /* 0x000000303418723c */ /* 0x040ff00000041818 */
[C---:B------:R-:W-:Y:S01]  /*19420*/  HMMA.16816.F32.BF16 R20, R52.reuse, R50, R20 ;  /* 0x000000323414723c */ /* 0x040fe20000041814 */
[----:B------:R-:W-:Y:S07]  /*19430*/  LDSM.16.M88.4 R48, [R13+0xf000] ;  /* 0x00f000000d30783b */ /* 0x000fee0000000200 */
[----:B-1----:R-:W-:Y:S01]  /*19440*/  HMMA.16816.F32.BF16 R80, R52, R4, R80 ;  /* 0x000000043450723c */ /* 0x002fe20000041850 */
[----:B----4-:R-:W-:-:S04]  /*19450*/  SHF.R.U32.HI R3, RZ, 0x2, R64 ;  /* 0x00000002ff037819 */ /* 0x010fc80000011640 */
[----:B------:R-:W-:-:S03]  /*19460*/  LOP3.LUT R3, R3, 0x7, RZ, 0xc0, !PT ;  /* 0x0000000703037812 */ /* 0x000fc600078ec0ff */
[C---:B------:R-:W-:Y:S01]  /*19470*/  HMMA.16816.F32.BF16 R88, R52.reuse, R6, R88 ;  /* 0x000000063458723c */ /* 0x040fe20000041858 */
[----:B------:R-:W-:Y:S07]  /*19480*/  LDSM.16.M88.4 R4, [R13+0xe000] ;  /* 0x00e000000d04783b */ /* 0x000fee0000000200 */
[C---:B------:R-:W-:Y:S08]  /*19490*/  HMMA.16816.F32.BF16 R84, R52.reuse, R92, R84 ;  /* 0x0000005c3454723c */ /* 0x040ff00000041854 */
[----:B------:R-:W-:Y:S01]  /*194a0*/  HMMA.16816.F32.BF16 R56, R52, R94, R56 ;  /* 0x0000005e3438723c */ /* 0x000fe20000041838 */
[----:B------:R-:W-:Y:S07]  /*194b0*/  LDSM.16.M88.4 R52, [R71+0x6000] ;  /* 0x006000004734783b */ /* 0x000fee0000000200 */
        /* <DEDUP_REMOVED lines=21> */
[----:B------:R-:W2:Y:S07]  /*19610*/  LDSM.16.M88.4 R48, [R67+0xf800] ;  /* 0x00f800004330783b */ /* 0x000eae0000000200 */
[C---:B---3--:R-:W-:Y:S01]  /*19620*/  HMMA.16816.F32.BF16 R92, R44.reuse, R40, R84 ;  /* 0x000000282c5c723c */ /* 0x048fe20000041854 */
[----:B------:R-:W3:Y:S07]  /*19630*/  LDSM.16.M88.4 R84, [R66+0xe800] ;  /* 0x00e800004254783b */ /* 0x000eee0000000200 */
[----:B------:R-:W-:Y:S01]  /*19640*/  HMMA.16816.F32.BF16 R56, R44, R42, R56 ;  /* 0x0000002a2c38723c */ /* 0x000fe20000041838 */
[----:B------:R-:W3:Y:S07]  /*19650*/  LDSM.16.M88.4 R40, [R66+0xf000] ;  /* 0x00f000004228783b */ /* 0x000eee0000000200 */
[C---:B----4-:R-:W-:Y:S08]  /*19660*/  HMMA.16816.F32.BF16 R32, R52.reuse, R36, R32 ;  /* 0x000000243420723c */ /* 0x050ff00000041820 */
[----:B------:R-:W-:Y:S01]  /*19670*/  HMMA.16816.F32.BF16 R28, R52, R38, R28 ;  /* 0x00000026341c723c */ /* 0x000fe2000004181c */
[----:B------:R-:W4:Y:S01]  /*19680*/  LDSM.16.M88.4 R36, [R66+0xf800] ;  /* 0x00f800004224783b */ /* 0x000f220000000200 */
[----:B------:R-:W-:-:S06]  /*19690*/  DEPBAR.LE SB0, 0x0 ;  /* 0x000080000000791a */ /* 0x000fcc0000000000 */
[----:B-1----:R-:W-:Y:S01]  /*196a0*/  HMMA.16816.F32.BF16 R24, R52, R4, R24 ;  /* 0x000000043418723c */ /* 0x002fe20000041818 */
[----:B------:R-:W-:-:S04]  /*196b0*/  IADD3 R5, PT, PT, R3, UR25, R68 ;  /* 0x0000001903057c10 */ /* 0x000fc8000fffe044 */
[C---:B------:R-:W-:Y:S01]  /*196c0*/  IADD3 R232, PT, PT, R5.reuse, UR26, -R232 ;  /* 0x0000001a05e87c10 */ /* 0x040fe2000fffe8e8 */
[----:B------:R-:W-:Y:S02]  /*196d0*/  VIADD R3, R5, UR8 ;  /* 0x0000000805037c36 */ /* 0x000fe40008000000 */
[C---:B------:R-:W-:Y:S01]  /*196e0*/  HMMA.16816.F32.BF16 R20, R52.reuse, R6, R20 ;  /* 0x000000063414723c */ /* 0x040fe20000041814 */
[----:B------:R-:W-:Y:S02]  /*196f0*/  VIMNMX R234, PT, PT, RZ, R232, !PT ;  /* 0x000000e8ffea7248 */ /* 0x000fe40007fe0100 */
[C-C-:B------:R-:W-:Y:S02]  /*19700*/  VIADDMNMX R233, R3.reuse, 0x1, R224.reuse, PT ;  /* 0x0000000103e97846 */ /* 0x140fe400038001e0 */
[----:B------:R-:W-:Y:S02]  /*19710*/  VIADDMNMX R224, R3, 0x9, R224, PT ;  /* 0x0000000903e07846 */ /* 0x000fe400038001e0 */
[----:B------:R-:W-:Y:S01]  /*19720*/  VIADDMNMX R232, R232, 0x8, RZ, !PT ;  /* 0x00000008e8e87846 */ /* 0x000fe200078001ff */
[C---:B--2---:R-:W-:Y:S08]  /*19730*/  HMMA.16816.F32.BF16 R80, R52.reuse, R16, R80 ;  /* 0x000000103450723c */ /* 0x044ff00000041850 */
[C---:B------:R-:W-:Y:S08]  /*19740*/  HMMA.16816.F32.BF16 R88, R52.reuse, R18, R88 ;  /* 0x000000123458723c */ /* 0x040ff00000041858 */
[C---:B------:R-:W-:Y:S08]  /*19750*/  HMMA.16816.F32.BF16 R92, R52.reuse, R48, R92 ;  /* 0x00000030345c723c */ /* 0x040ff0000004185c */
[----:B------:R-:W-:Y:S08]  /*19760*/  HMMA.16816.F32.BF16 R56, R52, R50, R56 ;  /* 0x000000323438723c */ /* 0x000ff00000041838 */
[C---:B------:R-:W-:Y:S08]  /*19770*/  HMMA.16816.F32.BF16 R32, R76.reuse, R72, R32 ;  /* 0x000000484c20723c */ /* 0x040ff00000041820 */
[C---:B------:R-:W-:Y:S08]  /*19780*/  HMMA.16816.F32.BF16 R28, R76.reuse, R74, R28 ;  /* 0x0000004a4c1c723c */ /* 0x040ff0000004181c */
[C---:B---3--:R-:W-:Y:S08]  /*19790*/  HMMA.16816.F32.BF16 R24, R76.reuse, R84, R24 ;  /* 0x000000544c18723c */ /* 0x048ff00000041818 */
[C---:B------:R-:W-:Y:S08]  /*197a0*/  HMMA.16816.F32.BF16 R20, R76.reuse, R86, R20 ;  /* 0x000000564c14723c */ /* 0x040ff00000041814 */
[C---:B------:R-:W-:Y:S08]  /*197b0*/  HMMA.16816.F32.BF16 R80, R76.reuse, R40, R80 ;  /* 0x000000284c50723c */ /* 0x040ff00000041850 */
[C---:B------:R-:W-:Y:S08]  /*197c0*/  HMMA.16816.F32.BF16 R88, R76.reuse, R42, R88 ;  /* 0x0000002a4c58723c */ /* 0x040ff00000041858 */
[C---:B----4-:R-:W-:Y:S08]  /*197d0*/  HMMA.16816.F32.BF16 R92, R76.reuse, R36, R92 ;  /* 0x000000244c5c723c */ /* 0x050ff0000004185c */
        /* <DEDUP_REMOVED lines=15> */
.L_x_2973:
        /* <DEDUP_REMOVED lines=62> */
.L_x_2974:
[----:B------:R-:W1:Y:S01]  /*19cb0*/  LDCU UR9, c[0x0][0x440] ;  /* 0x00008800ff0977ac */ /* 0x000e620008000800 */
[C---:B------:R-:W-:Y:S01]  /*19cc0*/  LEA R4, P0, R63.reuse, R226, 0x1 ;  /* 0x000000e23f047211 */ /* 0x040fe200078008ff */
[----:B------:R-:W2:Y:S03]  /*19cd0*/  LDCU UR8, c[0x0][0x3bc] ;  /* 0x00007780ff0877ac */ /* 0x000ea60008000800 */
[----:B------:R-:W-:Y:S01]  /*19ce0*/  LEA.HI.X R5, R63, R227, R62, 0x1, P0 ;  /* 0x000000e33f057211 */ /* 0x000fe200000f0c3e */
[----:B------:R-:W-:Y:S01]  /*19cf0*/  USHF.L.U32 UR11, UR10, 0x5, URZ ;  /* 0x000000050a0b7899 */ /* 0x000fe200080006ff */
[----:B-1----:R-:W-:Y:S02]  /*19d00*/  ISETP.GE.AND P4, PT, R14, UR9, PT ;  /* 0x000000090e007c0c */ /* 0x002fe4000bf86270 */
[----:B------:R-:W-:Y:S02]  /*19d10*/  ISETP.GE.AND P3, PT, R11, UR9, PT ;  /* 0x000000090b007c0c */ /* 0x000fe4000bf66270 */
[----:B------:R-:W-:Y:S01]  /*19d20*/  ISETP.GE.AND P2, PT, R10, UR9, PT ;  /* 0x000000090a007c0c */ /* 0x000fe2000bf46270 */
[----:B--2---:R-:W-:Y:S01]  /*19d30*/  USHF.L.U64.HI UR8, UR10, 0x5, UR8 ;  /* 0x000000050a087899 */ /* 0x004fe20008010208 */
[----:B------:R-:W-:-:S02]  /*19d40*/  ISETP.GE.AND P1, PT, R9, UR9, PT ;  /* 0x0000000909007c0c */ /* 0x000fc4000bf26270 */
[----:B------:R-:W-:-:S04]  /*19d50*/  IADD3 R10, P0, PT, R4, UR11, RZ ;  /* 0x0000000b040a7c10 */ /* 0x000fc8000ff1e0ff */
[----:B------:R-:W-:Y:S01]  /*19d60*/  IADD3.X R11, PT, PT, R5, UR8, RZ, P0, !PT ;  /* 0x00000008050b7c10 */ /* 0x000fe200087fe4ff */
        /* <DEDUP_REMOVED lines=83> */
.L_x_2972:
        /* <DEDUP_REMOVED lines=8> */
[----:B------:R-:W-:Y:S01]  /*1a320*/  LDSM.16.MT88.4 R156, [R215+0x10000] ;  /* 0x01000000d79c783b */ /* 0x000fe20000004200 */
[C---:B-1----:R-:W-:Y:S02]  /*1a330*/  VIADD R5, R3.reuse, 0x1 ;  /* 0x0000000103057836 */ /* 0x042fe40000000000 */
[C---:B------:R-:W-:Y:S01]  /*1a340*/  VIADD R7, R3.reuse, 0x8 ;  /* 0x0000000803077836 */ /* 0x040fe20000000000 */
[----:B------:R-:W-:Y:S01]  /*1a350*/  LDSM.16.MT88.4 R148, [R196+0x10000] ;  /* 0x01000000c494783b */ /* 0x000fe20000004200 */
[----:B------:R-:W-:Y:S01]  /*1a360*/  VIADD R11, R3, 0x20 ;  /* 0x00000020030b7836 */ /* 0x000fe20000000000 */
[C---:B------:R-:W-:Y:S01]  /*1a370*/  ISETP.GE.AND P3, PT, R5.reuse, R234, PT ;  /* 0x000000ea0500720c */ /* 0x040fe20003f66270 */
[----:B------:R-:W-:Y:S01]  /*1a380*/  IMAD.IADD R191, R12, 0x1, R215 ;  /* 0x000000010cbf7824 */ /* 0x000fe200078e02d7 */
[C---:B------:R-:W-:Y:S01]  /*1a390*/  ISETP.GE.AND P2, PT, R5.reuse, R232, PT ;  /* 0x000000e80500720c */ /* 0x040fe20003f46270 */
[----:B------:R-:W-:Y:S01]  /*1a3a0*/  LDSM.16.MT88.4 R40, [R215+0x12000] ;  /* 0x01200000d728783b */ /* 0x000fe20000004200 */
[C---:B------:R-:W-:Y:S01]  /*1a3b0*/  ISETP.GE.AND P6, PT, R5.reuse, R233, PT ;  /* 0x000000e90500720c */ /* 0x040fe20003fc6270 */
[----:B------:R-:W-:Y:S01]  /*1a3c0*/  IMAD.IADD R190, R8, 0x1, R191 ;  /* 0x0000000108be7824 */ /* 0x000fe200078e02bf */
[----:B------:R-:W-:Y:S01]  /*1a3d0*/  ISETP.GE.AND P1, PT, R5, R224, PT ;  /* 0x000000e00500720c */ /* 0x000fe20003f26270 */
[----:B------:R-:W-:Y:S01]  /*1a3e0*/  VIADD R5, R3, 0x9 ;  /* 0x0000000903057836 */ /* 0x000fe20000000000 */
[----:B------:R-:W-:Y:S01]  /*1a3f0*/  ISETP.GE.AND P0, PT, R7, R234, PT ;  /* 0x000000ea0700720c */ /* 0x000fe20003f06270 */
[----:B------:R-:W-:Y:S01]  /*1a400*/  LDSM.16.MT88.4 R140, [R191+0x10000] ;  /* 0x01000000bf8c783b */ /* 0x000fe20000004200 */
[----:B------:R-:W-:-:S02]  /*1a410*/  FSEL R33, R33, -INF , P3 ;  /* 0xff80000021217808 */ /* 0x000fc40001800000 */
[----:B------:R-:W-:Y:S01]  /*1a420*/  FSEL R35, R35, -INF , P2 ;  /* 0xff80000023237808 */ /* 0x000fe20001000000 */
[----:B------:R-:W-:Y:S01]  /*1a430*/  LDSM.16.MT88.4 R132, [R190+0x10000] ;  /* 0x01000000be84783b */ /* 0x000fe20000004200 */
[C---:B------:R-:W-:Y:S02]  /*1a440*/  ISETP.GE.AND P4, PT, R7.reuse, R232, PT ;  /* 0x000000e80700720c */ /* 0x040fe40003f86270 */
[C---:B------:R-:W-:Y:S01]  /*1a450*/  ISETP.GE.AND P5, PT, R7.reuse, R233, PT ;  /* 0x000000e90700720c */ /* 0x040fe20003fa6270 */
[----:B------:R-:W-:Y:S01]  /*1a460*/  LDSM.16.MT88.4 R48, [R196+0x12000] ;  /* 0x01200000c430783b */ /* 0x000fe20000004200 */
[----:B------:R-:W-:Y:S01]  /*1a470*/  ISETP.GE.AND P3, PT, R7, R224, PT ;  /* 0x000000e00700720c */ /* 0x000fe20003f66270 */
[----:B------:R-:W-:Y:S01]  /*1a480*/  VIADD R7, R3, 0x10 ;  /* 0x0000001003077836 */ /* 0x000fe20000000000 */
[----:B------:R-:W-:Y:S01]  /*1a490*/  FSEL R37, R33, -INF , !P6 ;  /* 0xff80000021257808 */ /* 0x000fe20007000000 */
[----:B------:R-:W-:Y:S01]  /*1a4a0*/  LDSM.16.MT88.4 R64, [R190+0x12000] ;  /* 0x01200000be40783b */ /* 0x000fe20000004200 */
[----:B------:R-:W-:-:S02]  /*1a4b0*/  FSEL R35, R35, -INF , !P1 ;  /* 0xff80000023237808 */ /* 0x000fc40004800000 */
[----:B------:R-:W-:Y:S01]  /*1a4c0*/  FSEL R28, R28, -INF , P0 ;  /* 0xff8000001c1c7808 */ /* 0x000fe20000000000 */
[----:B------:R-:W-:Y:S01]  /*1a4d0*/  LDSM.16.MT88.4 R72, [R215+0x14000] ;  /* 0x01400000d748783b */ /* 0x000fe20000004200 */
[C---:B------:R-:W-:Y:S02]  /*1a4e0*/  ISETP.GE.AND P2, PT, R5.reuse, R234, PT ;  /* 0x000000ea0500720c */ /* 0x040fe40003f46270 */
[C---:B------:R-:W-:Y:S01]  /*1a4f0*/  ISETP.GE.AND P6, PT, R5.reuse, R233, PT ;  /* 0x000000e90500720c */ /* 0x040fe20003fc6270 */
[----:B------:R-:W-:Y:S01]  /*1a500*/  LDSM.16.MT88.4 R96, [R190+0x14000] ;  /* 0x01400000be60783b */ /* 0x000fe20000004200 */
[C---:B------:R-:W-:Y:S02]  /*1a510*/  ISETP.GE.AND P1, PT, R5.reuse, R232, PT ;  /* 0x000000e80500720c */ /* 0x040fe40003f26270 */
[----:B------:R-:W-:Y:S01]  /*1a520*/  ISETP.GE.AND P0, PT, R5, R224, PT ;  /* 0x000000e00500720c */ /* 0x000fe20003f06270 */
[----:B------:R-:W-:Y:S01]  /*1a530*/  VIADD R5, R3, 0x11 ;  /* 0x0000001103057836 */ /* 0x000fe20000000000 */
[----:B------:R-:W-:Y:S01]  /*1a540*/  FSEL R30, R30, -INF , P4 ;  /* 0xff8000001e1e7808 */ /* 0x000fe20002000000 */
[----:B------:R-:W-:Y:S01]  /*1a550*/  LDSM.16.MT88.4 R104, [R215+0x16000] ;  /* 0x01600000d768783b */ /* 0x000fe20000004200 */
[----:B------:R-:W-:-:S02]  /*1a560*/  FSEL R39, R28, -INF , !P5 ;  /* 0xff8000001c277808 */ /* 0x000fc40006800000 */
[----:B------:R-:W-:Y:S01]  /*1a570*/  FSEL R29, R29, -INF , P2 ;  /* 0xff8000001d1d7808 */ /* 0x000fe20001000000 */
[----:B------:R-:W-:Y:S01]  /*1a580*/  LDSM.16.MT88.4 R112, [R196+0x16000] ;  /* 0x01600000c470783b */ /* 0x000fe20000004200 */
[----:B------:R-:W-:Y:S02]  /*1a590*/  FSEL R33, R30, -INF , !P3 ;  /* 0xff8000001e217808 */ /* 0x000fe40005800000 */
[C---:B------:R-:W-:Y:S01]  /*1a5a0*/  ISETP.GE.AND P4, PT, R7.reuse, R234, PT ;  /* 0x000000ea0700720c */ /* 0x040fe20003f86270 */
[----:B------:R-:W-:Y:S01]  /*1a5b0*/  LDSM.16.MT88.4 R120, [R191+0x16000] ;  /* 0x01600000bf78783b */ /* 0x000fe20000004200 */
[C---:B------:R-:W-:Y:S02]  /*1a5c0*/  ISETP.GE.AND P5, PT, R7.reuse, R233, PT ;  /* 0x000000e90700720c */ /* 0x040fe40003fa6270 */
[C---:B------:R-:W-:Y:S01]  /*1a5d0*/  ISETP.GE.AND P3, PT, R7.reuse, R232, PT ;  /* 0x000000e80700720c */ /* 0x040fe20003f66270 */
[----:B------:R-:W-:Y:S01]  /*1a5e0*/  LDSM.16.MT88.4 R172, [R190+0x10800] ;  /* 0x01080000beac783b */ /* 0x000fe20000004200 */
[----:B------:R-:W-:Y:S01]  /*1a5f0*/  ISETP.GE.AND P2, PT, R7, R224, PT ;  /* 0x000000e00700720c */ /* 0x000fe20003f46270 */
[----:B------:R-:W-:Y:S01]  /*1a600*/  VIADD R7, R3, 0x18 ;  /* 0x0000001803077836 */ /* 0x000fe20000000000 */
[----:B------:R-:W-:Y:S01]  /*1a610*/  FSEL R4, R31, -INF , P1 ;  /* 0xff8000001f047808 */ /* 0x000fe20000800000 */
[----:B------:R-:W-:Y:S01]  /*1a620*/  LDSM.16.MT88.4 R168, [R215+0x12800] ;  /* 0x01280000d7a8783b */ /* 0x000fe20000004200 */
[----:B------:R-:W-:-:S02]  /*1a630*/  ISETP.GE.AND P1, PT, R5, R234, PT ;  /* 0x000000ea0500720c */ /* 0x000fc40003f26270 */
[----:B------:R-:W-:Y:S02]  /*1a640*/  FSEL R31, R29, -INF , !P6 ;  /* 0xff8000001d1f7808 */ /* 0x000fe40007000000 */
[----:B------:R-:W-:Y:S02]  /*1a650*/  FSEL R29, R4, -INF , !P0 ;  /* 0xff800000041d7808 */ /* 0x000fe40004000000 */
[----:B------:R-:W-:Y:S02]  /*1a660*/  ISETP.GE.AND P0, PT, R5, R232, PT ;  /* 0x000000e80500720c */ /* 0x000fe40003f06270 */
[----:B------:R-:W-:Y:S02]  /*1a670*/  FSEL R19, R24, -INF , P4 ;  /* 0xff80000018137808 */ /* 0x000fe40002000000 */
[----:B------:R-:W-:Y:S02]  /*1a680*/  FSEL R15, R26, -INF , P3 ;  /* 0xff8000001a0f7808 */ /* 0x000fe40001800000 */
[----:B------:R-:W-:-:S02]  /*1a690*/  FSEL R25, R25, -INF , P1 ;  /* 0xff80000019197808 */ /* 0x000fc40000800000 */
[C---:B------:R-:W-:Y:S02]  /*1a6a0*/  ISETP.GE.AND P6, PT, R5.reuse, R233, PT ;  /* 0x000000e90500720c */ /* 0x040fe40003fc6270 */
[----:B------:R-:W-:Y:S01]  /*1a6b0*/  ISETP.GE.AND P4, PT, R5, R224, PT ;  /* 0x000000e00500720c */ /* 0x000fe20003f86270 */
[----:B------:R-:W-:Y:S01]  /*1a6c0*/  VIADD R5, R3, 0x19 ;  /* 0x0000001903057836 */ /* 0x000fe20000000000 */
[C---:B------:R-:W-:Y:S02]  /*1a6d0*/  ISETP.GE.AND P1, PT, R7.reuse, R232, PT ;  /* 0x000000e80700720c */ /* 0x040fe40003f26270 */
[----:B------:R-:W-:Y:S02]  /*1a6e0*/  ISETP.GE.AND P3, PT, R7, R234, PT ;  /* 0x000000ea0700720c */ /* 0x000fe40003f66270 */
[----:B------:R-:W-:Y:S02]  /*1a6f0*/  FSEL R15, R15, -INF , !P2 ;  /* 0xff8000000f0f7808 */ /* 0x000fe40005000000 */
[----:B------:R-:W-:Y:S01]  /*1a700*/  FSEL R13, R27, -INF , P0 ;  /* 0xff8000001b0d7808 */ /* 0x000fe20000000000 */
[----:B------:R-:W-:Y:S01]  /*1a710*/  VIADD R27, R3, 0x30 ;  /* 0x00000030031b7836 */ /* 0x000fe20000000000 */
[----:B------:R-:W-:-:S02]  /*1a720*/  ISETP.GE.AND P2, PT, R7, R224, PT ;  /* 0x000000e00700720c */ /* 0x000fc40003f46270 */
[----:B------:R-:W-:Y:S02]  /*1a730*/  FSEL R9, R22, -INF , P1 ;  /* 0xff80000016097808 */ /* 0x000fe40000800000 */
[----:B------:R-:W-:Y:S02]  /*1a740*/  FSEL R19, R19, -INF , !P5 ;  /* 0xff80000013137808 */ /* 0x000fe40006800000 */
[----:B------:R-:W-:Y:S02]  /*1a750*/  ISETP.GE.AND P5, PT, R7, R233, PT ;  /* 0x000000e90700720c */ /* 0x000fe40003fa6270 */
[----:B------:R-:W-:Y:S02]  /*1a760*/  ISETP.GE.AND P0, PT, R5, R234, PT ;  /* 0x000000ea0500720c */ /* 0x000fe40003f06270 */
[----:B------:R-:W-:Y:S02]  /*1a770*/  FSEL R20, R20, -INF , P3 ;  /* 0xff80000014147808 */ /* 0x000fe40001800000 */
[----:B------:R-:W-:-:S02]  /*1a780*/  FSEL R13, R13, -INF , !P4 ;  /* 0xff8000000d0d7808 */ /* 0x000fc40006000000 */
[----:B------:R-:W-:Y:S01]  /*1a790*/  FSEL R7, R25, -INF , !P6 ;  /* 0xff80000019077808 */ /* 0x000fe20007000000 */
[----:B------:R-:W-:Y:S01]  /*1a7a0*/  VIADD R25, R3, 0x21 ;  /* 0x0000002103197836 */ /* 0x000fe20000000000 */
[----:B------:R-:W-:Y:S02]  /*1a7b0*/  ISETP.GE.AND P4, PT, R5, R232, PT ;  /* 0x000000e80500720c */ /* 0x000fe40003f86270 */
[----:B------:R-:W-:Y:S02]  /*1a7c0*/  FSEL R9, R9, -INF , !P2 ;  /* 0xff80000009097808 */ /* 0x000fe40005000000 */
[C---:B------:R-:W-:Y:S02]  /*1a7d0*/  ISETP.GE.AND P6, PT, R5.reuse, R233, PT ;  /* 0x000000e90500720c */ /* 0x040fe40003fc6270 */
[----:B------:R-:W-:Y:S02]  /*1a7e0*/  ISETP.GE.AND P3, PT, R5, R224, PT ;  /* 0x000000e00500720c */ /* 0x000fe40003f66270 */
[----:B------:R-:W-:-:S02]  /*1a7f0*/  ISETP.GE.AND P2, PT, R11, R232, PT ;  /* 0x000000e80b00720c */ /* 0x000fc40003f46270 */
[----:B------:R-:W-:Y:S02]  /*1a800*/  FSEL R5, R20, -INF , !P5 ;  /* 0xff80000014057808 */ /* 0x000fe40006800000 */
[----:B------:R-:W-:Y:S01]  /*1a810*/  FSEL R17, R21, -INF , P0 ;  /* 0xff80000015117808 */ /* 0x000fe20000000000 */
[----:B------:R-:W-:Y:S01]  /*1a820*/  VIADD R21, R3, 0x28 ;  /* 0x0000002803157836 */ /* 0x000fe20000000000 */
[C---:B------:R-:W-:Y:S02]  /*1a830*/  ISETP.GE.AND P1, PT, R11.reuse, R234, PT ;  /* 0x000000ea0b00720c */ /* 0x040fe40003f26270 */
[C---:B------:R-:W-:Y:S02]  /*1a840*/  ISETP.GE.AND P5, PT, R11.reuse, R233, PT ;  /* 0x000000e90b00720c */ /* 0x040fe40003fa6270 */
[----:B------:R-:W-:Y:S02]  /*1a850*/  ISETP.GE.AND P0, PT, R11, R224, PT ;  /* 0x000000e00b00720c */ /* 0x000fe40003f06270 */
[----:B------:R-:W-:Y:S01]  /*1a860*/  FSEL R11, R23, -INF , P4 ;  /* 0xff800000170b7808 */ /* 0x000fe20002000000 */
[----:B------:R-:W-:Y:S01]  /*1a870*/  VIADD R23, R3, 0x29 ;  /* 0x0000002903177836 */ /* 0x000fe20000000000 */
[----:B------:R-:W-:-:S02]  /*1a880*/  FSEL R82, R82, -INF , P2 ;  /* 0xff80000052527808 */ /* 0x000fc40001000000 */
[-C--:B------:R-:W-:Y:S02]  /*1a890*/  ISETP.GE.AND P2, PT, R25, R232.reuse, PT ;  /* 0x000000e81900720c */ /* 0x080fe40003f46270 */
[----:B------:R-:W-:Y:S02]  /*1a8a0*/  FSEL R17, R17, -INF , !P6 ;  /* 0xff80000011117808 */ /* 0x000fe40007000000 */
[----:B------:R-:W-:Y:S02]  /*1a8b0*/  FSEL R11, R11, -INF , !P3 ;  /* 0xff8000000b0b7808 */ /* 0x000fe40005800000 */
[----:B------:R-:W-:Y:S02]  /*1a8c0*/  FSEL R83, R83, -INF , P2 ;  /* 0xff80000053537808 */ /* 0x000fe40001000000 */
[----:B------:R-:W-:Y:S02]  /*1a8d0*/  ISETP.GE.AND P6, PT, R21, R232, PT ;  /* 0x000000e81500720c */ /* 0x000fe40003fc6270 */
[----:B------:R-:W-:-:S02]  /*1a8e0*/  ISETP.GE.AND P3, PT, R23, R234, PT ;  /* 0x000000ea1700720c */ /* 0x000fc40003f66270 */
[-C--:B------:R-:W-:Y:S02]  /*1a8f0*/  ISETP.GE.AND P2, PT, R21, R234.reuse, PT ;  /* 0x000000ea1500720c */ /* 0x080fe40003f46270 */
[----:B------:R-:W-:Y:S02]  /*1a900*/  FSEL R90, R90, -INF , P6 ;  /* 0xff8000005a5a7808 */ /* 0x000fe40003000000 */
[----:B------:R-:W-:Y:S02]  /*1a910*/  FSEL R89, R89, -INF , P3 ;  /* 0xff80000059597808 */ /* 0x000fe40001800000 */
[----:B------:R-:W-:Y:S02]  /*1a920*/  ISETP.GE.AND P4, PT, R25, R234, PT ;  /* 0x000000ea1900720c */ /* 0x000fe40003f86270 */
[----:B------:R-:W-:Y:S02]  /*1a930*/  FSEL R88, R88, -INF , P2 ;  /* 0xff80000058587808 */ /* 0x000fe40001000000 */
[----:B------:R-:W-:-:S02]  /*1a940*/  ISETP.GE.AND P6, PT, R21, R233, PT ;  /* 0x000000e91500720c */ /* 0x000fc40003fc6270 */
[----:B------:R-:W-:Y:S01]  /*1a950*/  ISETP.GE.AND P3, PT, R21, R224, PT ;  /* 0x000000e01500720c */ /* 0x000fe20003f66270 */
[----:B------:R-:W-:Y:S01]  /*1a960*/  VIADD R21, R3, 0x31 ;  /* 0x0000003103157836 */ /* 0x000fe20000000000 */
[----:B------:R-:W-:Y:S02]  /*1a970*/  ISETP.GE.AND P2, PT, R23, R232, PT ;  /* 0x000000e81700720c */ /* 0x000fe40003f46270 */
[----:B------:R-:W-:Y:S02]  /*1a980*/  FSEL R80, R80, -INF , P1 ;  /* 0xff80000050507808 */ /* 0x000fe40000800000 */
[----:B------:R-:W-:Y:S02]  /*1a990*/  ISETP.GE.AND P1, PT, R25, R233, PT ;  /* 0x000000e91900720c */ /* 0x000fe40003f26270 */
[----:B------:R-:W-:Y:S02]  /*1a9a0*/  FSEL R81, R81, -INF , P4 ;  /* 0xff80000051517808 */ /* 0x000fe40002000000 */
[----:B------:R-:W-:-:S02]  /*1a9b0*/  FSEL R197, R82, -INF , !P0 ;  /* 0xff80000052c57808 */ /* 0x000fc40004000000 */
[----:B------:R-:W-:Y:S02]  /*1a9c0*/  FSEL R91, R91, -INF , P2 ;  /* 0xff8000005b5b7808 */ /* 0x000fe40001000000 */
[-C--:B------:R-:W-:Y:S02]  /*1a9d0*/  ISETP.GE.AND P0, PT, R27, R234.reuse, PT ;  /* 0x000000ea1b00720c */ /* 0x080fe40003f06270 */
[----:B------:R-:W-:Y:S02]  /*1a9e0*/  ISETP.GE.AND P2, PT, R21, R234, PT ;  /* 0x000000ea1500720c */ /* 0x000fe40003f46270 */
[----:B------:R-:W-:Y:S02]  /*1a9f0*/  FSEL R193, R81, -INF , !P1 ;  /* 0xff80000051c17808 */ /* 0x000fe40004800000 */
[----:B------:R-:W-:Y:S02]  /*1aa00*/  ISETP.GE.AND P1, PT, R27, R232, PT ;  /* 0x000000e81b00720c */ /* 0x000fe40003f26270 */
[----:B------:R-:W-:-:S02]  /*1aa10*/  FSEL R92, R92, -INF , P0 ;  /* 0xff8000005c5c7808 */ /* 0x000fc40000000000 */
[----:B------:R-:W-:Y:S02]  /*1aa20*/  ISETP.GE.AND P0, PT, R21, R232, PT ;  /* 0x000000e81500720c */ /* 0x000fe40003f06270 */
[----:B------:R-:W-:Y:S02]  /*1aa30*/  FSEL R93, R93, -INF , P2 ;  /* 0xff8000005d5d7808 */ /* 0x000fe40001000000 */
[----:B------:R-:W-:Y:S02]  /*1aa40*/  ISETP.GE.AND P2, PT, R3, R234, PT ;  /* 0x000000ea0300720c */ /* 0x000fe40003f46270 */
[----:B------:R-:W-:Y:S02]  /*1aa50*/  FSEL R225, R80, -INF , !P5 ;  /* 0xff80000050e17808 */ /* 0x000fe40006800000 */
[----:B------:R-:W-:Y:S02]  /*1aa60*/  FSEL R94, R94, -INF , P1 ;  /* 0xff8000005e5e7808 */ /* 0x000fe40000800000 */
[----:B------:R-:W-:Y:S01]  /*1aa70*/  ISETP.GE.AND P4, PT, R25, R224, PT ;  /* 0x000000e01900720c */ /* 0x000fe20003f86270 */
[----:B------:R-:W-:Y:S01]  /*1aa80*/  VIADD R25, R3, 0x38 ;  /* 0x0000003803197836 */ /* 0x000fe20000000000 */
[----:B------:R-:W-:-:S02]  /*1aa90*/  ISETP.GE.AND P5, PT, R23, R233, PT ;  /* 0x000000e91700720c */ /* 0x000fc40003fa6270 */
[----:B------:R-:W-:Y:S02]  /*1aaa0*/  ISETP.GE.AND P1, PT, R23, R224, PT ;  /* 0x000000e01700720c */ /* 0x000fe40003f26270 */
[----:B------:R-:W-:Y:S02]  /*1aab0*/  FSEL R95, R95, -INF , P0 ;  /* 0xff8000005f5f7808 */ /* 0x000fe40000000000 */
[----:B------:R-:W-:Y:S02]  /*1aac0*/  ISETP.GE.AND P0, PT, R3, R233, PT ;  /* 0x000000e90300720c */ /* 0x000fe40003f06270 */
[----:B------:R-:W-:Y:S02]  /*1aad0*/  FSEL R23, R32, -INF , P2 ;  /* 0xff80000020177808 */ /* 0x000fe40001000000 */
[----:B------:R-:W-:Y:S02]  /*1aae0*/  FSEL R221, R83, -INF , !P4 ;  /* 0xff80000053dd7808 */ /* 0x000fe40006000000 */
[----:B------:R-:W-:Y:S01]  /*1aaf0*/  FSEL R23, R23, -INF , !P0 ;  /* 0xff80000017177808 */ /* 0x000fe20004000000 */
[----:B------:R-:W-:Y:S01]  /*1ab00*/  LDSM.16.MT88.4 R80, [R196+0x14000] ;  /* 0x01400000c450783b */ /* 0x000fe20000004200 */
[----:B------:R-:W-:-:S02]  /*1ab10*/  ISETP.GE.AND P0, PT, R25, R234, PT ;  /* 0x000000ea1900720c */ /* 0x000fc40003f06270 */
[-C--:B------:R-:W-:Y:S02]  /*1ab20*/  ISETP.GE.AND P4, PT, R27, R233.reuse, PT ;  /* 0x000000e91b00720c */ /* 0x080fe40003f86270 */
[----:B------:R-:W-:Y:S02]  /*1ab30*/  FSEL R195, R89, -INF , !P5 ;  /* 0xff80000059c37808 */ /* 0x000fe40006800000 */
[----:B------:R-:W-:Y:S02]  /*1ab40*/  ISETP.GE.AND P5, PT, R3, R232, PT ;  /* 0x000000e80300720c */ /* 0x000fe40003fa6270 */
[----:B------:R-:W-:Y:S02]  /*1ab50*/  FSEL R223, R88, -INF , !P6 ;  /* 0xff80000058df7808 */ /* 0x000fe40007000000 */
[----:B------:R-:W-:Y:S02]  /*1ab60*/  FSEL R56, R56, -INF , P0 ;  /* 0xff80000038387808 */ /* 0x000fe40000000000 */
[----:B------:R-:W-:-:S02]  /*1ab70*/  ISETP.GE.AND P6, PT, R21, R233, PT ;  /* 0x000000e91500720c */ /* 0x000fc40003fc6270 */
[-C--:B------:R-:W-:Y:S02]  /*1ab80*/  ISETP.GE.AND P0, PT, R21, R224.reuse, PT ;  /* 0x000000e01500720c */ /* 0x080fe40003f06270 */
[----:B------:R-:W-:Y:S02]  /*1ab90*/  FSEL R217, R92, -INF , !P4 ;  /* 0xff8000005cd97808 */ /* 0x000fe40006000000 */
[----:B------:R-:W-:Y:S02]  /*1aba0*/  FSEL R21, R34, -INF , P5 ;  /* 0xff80000022157808 */ /* 0x000fe40002800000 */
[----:B------:R-:W-:Y:S02]  /*1abb0*/  ISETP.GE.AND P4, PT, R3, R224, PT ;  /* 0x000000e00300720c */ /* 0x000fe40003f86270 */
[----:B------:R-:W-:Y:S02]  /*1abc0*/  FMNMX3.FTZ R4, R23, R37, R39, !PT ;  /* 0x0000002517047276 */ /* 0x000fe40007810027 */
[----:B------:R-:W-:-:S02]  /*1abd0*/  FSEL R21, R21, -INF , !P4 ;  /* 0xff80000015157808 */ /* 0x000fc40006000000 */
[----:B------:R-:W-:Y:S02]  /*1abe0*/  FMNMX3.FTZ R4, R4, R31, R19, !PT ;  /* 0x0000001f04047276 */ /* 0x000fe40007810013 */
[----:B------:R-:W-:Y:S02]  /*1abf0*/  FMNMX3.FTZ R6, R21, R35, R33, !PT ;  /* 0x0000002315067276 */ /* 0x000fe40007810021 */
[----:B------:R-:W-:Y:S01]  /*1ac00*/  ISETP.GE.AND P2, PT, R27, R224, PT ;  /* 0x000000e01b00720c */ /* 0x000fe20003f46270 */
[----:B------:R-:W-:Y:S01]  /*1ac10*/  VIADD R27, R3, 0x39 ;  /* 0x00000039031b7836 */ /* 0x000fe20000000000 */
[----:B------:R-:W-:Y:S02]  /*1ac20*/  FMNMX3.FTZ R4, R4, R7, R5, !PT ;  /* 0x0000000704047276 */ /* 0x000fe40007810005 */
[----:B------:R-:W-:Y:S02]  /*1ac30*/  FMNMX3.FTZ R6, R6, R29, R15, !PT ;  /* 0x0000001d06067276 */ /* 0x000fe4000781000f */
[----:B------:R-:W-:-:S02]  /*1ac40*/  FMNMX3.FTZ R4, R4, R17, R225, !PT ;  /* 0x0000001104047276 */ /* 0x000fc400078100e1 */
[----:B------:R-:W-:Y:S02]  /*1ac50*/  ISETP.GE.AND P5, PT, R27, R234, PT ;  /* 0x000000ea1b00720c */ /* 0x000fe40003fa6270 */
[----:B------:R-:W-:Y:S02]  /*1ac60*/  FMNMX3.FTZ R6, R6, R13, R9, !PT ;  /* 0x0000000d06067276 */ /* 0x000fe40007810009 */
[----:B------:R-:W-:Y:S02]  /*1ac70*/  FSEL R213, R93, -INF , !P6 ;  /* 0xff8000005dd57808 */ /* 0x000fe40007000000 */
[-C--:B------:R-:W-:Y:S02]  /*1ac80*/  ISETP.GE.AND P6, PT, R25, R233.reuse, PT ;  /* 0x000000e91900720c */ /* 0x080fe40003fc6270 */
[----:B------:R-:W-:Y:S02]  /*1ac90*/  ISETP.GE.AND P4, PT, R27, R233, PT ;  /* 0x000000e91b00720c */ /* 0x000fe40003f86270 */
[----:B------:R-:W-:-:S02]  /*1aca0*/  FMNMX3.FTZ R4, R4, R193, R223, !PT ;  /* 0x000000c104047276 */ /* 0x000fc400078100df */
[----:B------:R-:W-:Y:S02]  /*1acb0*/  FSEL R57, R57, -INF , P5 ;  /* 0xff80000039397808 */ /* 0x000fe40002800000 */
[----:B------:R-:W-:Y:S02]  /*1acc0*/  ISETP.GE.AND P5, PT, R25, R232, PT ;  /* 0x000000e81900720c */ /* 0x000fe40003fa6270 */
[----:B------:R-:W-:Y:S02]  /*1acd0*/  FSEL R199, R90, -INF , !P3 ;  /* 0xff8000005ac77808 */ /* 0x000fe40005800000 */
[----:B------:R-:W-:Y:S02]  /*1ace0*/  FMNMX3.FTZ R6, R6, R11, R197, !PT ;  /* 0x0000000b06067276 */ /* 0x000fe400078100c5 */
[----:B------:R-:W-:Y:S02]  /*1acf0*/  FSEL R211, R56, -INF , !P6 ;  /* 0xff80000038d37808 */ /* 0x000fe40007000000 */
[----:B------:R-:W-:-:S02]  /*1ad00*/  FMNMX3.FTZ R4, R4, R195, R217, !PT ;  /* 0x000000c304047276 */ /* 0x000fc400078100d9 */
[----:B------:R-:W-:Y:S02]  /*1ad10*/  FSEL R209, R57, -INF , !P4 ;  /* 0xff80000039d17808 */ /* 0x000fe40006000000 */
[----:B------:R-:W-:Y:S02]  /*1ad20*/  ISETP.GE.AND P4, PT, R25, R224, PT ;  /* 0x000000e01900720c */ /* 0x000fe40003f86270 */
[----:B------:R-:W-:Y:S02]  /*1ad30*/  ISETP.GE.AND P3, PT, R27, R232, PT ;  /* 0x000000e81b00720c */ /* 0x000fe40003f66270 */
[----:B------:R-:W-:Y:S02]  /*1ad40*/  FSEL R58, R58, -INF , P5 ;  /* 0xff8000003a3a7808 */ /* 0x000fe40002800000 */
[----:B------:R-:W-:Y:S02]  /*1ad50*/  FSEL R219, R91, -INF , !P1 ;  /* 0xff8000005bdb7808 */ /* 0x000fe40004800000 */
[----:B------:R-:W-:Y:S01]  /*1ad60*/  FSEL R207, R94, -INF , !P2 ;  /* 0xff8000005ecf7808 */ /* 0x000fe20005000000 */
[----:B------:R-:W-:Y:S01]  /*1ad70*/  LDSM.16.MT88.4 R88, [R191+0x14000] ;  /* 0x01400000bf58783b */ /* 0x000fe20000004200 */
[----:B------:R-:W-:-:S02]  /*1ad80*/  FMNMX3.FTZ R6, R6, R221, R199, !PT ;  /* 0x000000dd06067276 */ /* 0x000fc400078100c7 */
[----:B------:R-:W-:Y:S02]  /*1ad90*/  FMNMX3.FTZ R4, R4, R213, R211, !PT ;  /* 0x000000d504047276 */ /* 0x000fe400078100d3 */
[----:B------:R-:W-:Y:S02]  /*1ada0*/  ISETP.GE.AND P6, PT, R27, R224, PT ;  /* 0x000000e01b00720c */ /* 0x000fe40003fc6270 */
[----:B------:R-:W-:Y:S02]  /*1adb0*/  FSEL R59, R59, -INF , P3 ;  /* 0xff8000003b3b7808 */ /* 0x000fe40001800000 */
[----:B------:R-:W-:Y:S02]  /*1adc0*/  FSEL R205, R95, -INF , !P0 ;  /* 0xff8000005fcd7808 */ /* 0x000fe40004000000 */
[----:B------:R-:W-:Y:S02]  /*1add0*/  FSEL R203, R58, -INF , !P4 ;  /* 0xff8000003acb7808 */ /* 0x000fe40006000000 */
[----:B------:R-:W-:-:S02]  /*1ade0*/  FMNMX3.FTZ R6, R6, R219, R207, !PT ;  /* 0x000000db06067276 */ /* 0x000fc400078100cf */
        /* <DEDUP_REMOVED lines=11> */
[----:B-1----:R-:W-:-:S03]  /*1aea0*/  FMNMX.FTZ R164, R25, R164, !PT ;  /* 0x000000a419a47209 */ /* 0x002fc60007810000 */
[----:B------:R-:W-:Y:S01]  /*1aeb0*/  LDSM.16.MT88.4 R24, [R196+0x14800] ;  /* 0x01480000c418783b */ /* 0x000fe20000004200 */
        /* <DEDUP_REMOVED lines=20> */
[--C-:B------:R-:W-:Y:S01]  /*1b000*/  FFMA.FTZ R178, R13, UR8, -R200.reuse ;  /* 0x000000080db27c23 */ /* 0x100fe200080108c8 */
[----:B------:R-:W2:Y:S01]  /*1b010*/  MUFU.EX2 R186, R186 ;  /* 0x000000ba00ba7308 */ /* 0x000ea20000000800 */
[----:B------:R-:W3:Y:S01]  /*1b020*/  LDSM.16.MT88.4 R12, [R196+0x10800] ;  /* 0x01080000c40c783b */ /* 0x000ee20000004200 */
[--C-:B------:R-:W-:Y:S01]  /*1b030*/  FFMA.FTZ R166, R9, UR8, -R200.reuse ;  /* 0x0000000809a67c23 */ /* 0x100fe200080108c8 */
[----:B------:R-:W-:Y:S01]  /*1b040*/  FFMA.FTZ R165, R11, UR8, -R200 ;  /* 0x000000080ba57c23 */ /* 0x000fe200080108c8 */
[--C-:B------:R-:W-:Y:S01]  /*1b050*/  FFMA.FTZ R181, R19, UR8, -R204.reuse ;  /* 0x0000000813b57c23 */ /* 0x100fe200080108cc */
[----:B------:R-:W4:Y:S01]  /*1b060*/  LDSM.16.MT88.4 R8, [R191+0x10800] ;  /* 0x01080000bf08783b */ /* 0x000f220000004200 */
[--C-:B------:R-:W-:Y:S01]  /*1b070*/  FFMA.FTZ R176, R17, UR8, -R204.reuse ;  /* 0x0000000811b07c23 */ /* 0x100fe200080108cc */
[--C-:B------:R-:W-:Y:S01]  /*1b080*/  FFMA.FTZ R192, R225, UR8, -R204.reuse ;  /* 0x00000008e1c07c23 */ /* 0x100fe200080108cc */
[----:B------:R-:W-:Y:S01]  /*1b090*/  MUFU.EX2 R183, R183 ;  /* 0x000000b700b77308 */ /* 0x000fe20000000800 */
[----:B------:R-:W5:Y:S01]  /*1b0a0*/  LDSM.16.MT88.4 R16, [R215+0x10800] ;  /* 0x01080000d710783b */ /* 0x000f620000004200 */
[--C-:B------:R-:W-:Y:S01]  /*1b0b0*/  FFMA.FTZ R193, R193, UR8, -R204.reuse ;  /* 0x00000008c1c17c23 */ /* 0x100fe200080108cc */
[--C-:B------:R-:W-:Y:S01]  /*1b0c0*/  FFMA.FTZ R194, R223, UR8, -R204.reuse ;  /* 0x00000008dfc27c23 */ /* 0x100fe200080108cc */
[----:B------:R-:W-:Y:S01]  /*1b0d0*/  FFMA.FTZ R195, R195, UR8, -R204 ;  /* 0x00000008c3c37c23 */ /* 0x000fe200080108cc */
[----:B------:R-:W5:Y:S01]  /*1b0e0*/  LDSM.16.MT88.4 R20, [R196+0x12800] ;  /* 0x01280000c414783b */ /* 0x000f620000004200 */
[--C-:B------:R-:W-:Y:S01]  /*1b0f0*/  FFMA.FTZ R197, R197, UR8, -R200.reuse ;  /* 0x00000008c5c57c23 */ /* 0x100fe200080108c8 */
        /* <DEDUP_REMOVED lines=85> */
[----:B-1----:R-:W-:-:S03]  /*1b650*/  F2FP.BF16.F32.PACK_AB R5, R178, R179 ;  /* 0x000000b3b205723e */ /* 0x002fc600000010ff */
[----:B------:R-:W-:Y:S02]  /*1b660*/  FADD.FTZ R180, R180, R181 ;  /* 0x000000b5b4b47221 */ /* 0x000fe40000010000 */
[----:B------:R-:W-:Y:S01]  /*1b670*/  HMMA.16816.F32.BF16 R128, R128, R6, RZ ;  /* 0x000000068080723c */ /* 0x000fe200000418ff */
[----:B------:R-:W-:Y:S02]  /*1b680*/  F2FP.BF16.F32.PACK_AB R6, R176, R177 ;  /* 0x000000b1b006723e */ /* 0x000fe400000010ff */
[----:B---3--:R-:W-:-:S07]  /*1b690*/  F2FP.BF16.F32.PACK_AB R7, R165, R166 ;  /* 0x000000a6a507723e */ /* 0x008fce00000010ff */
        /* <DEDUP_REMOVED lines=122> */
[C---:B---3--:R-:W-:Y:S08]  /*1be40*/  HMMA.16816.F32.BF16 R68, R4.reuse, R16, R68 ;  /* 0x000000100444723c */ /* 0x048ff00000041844 */
[C---:B------:R-:W-:Y:S01]  /*1be50*/  HMMA.16816.F32.BF16 R72, R4.reuse, R18, R72 ;  /* 0x000000120448723c */ /* 0x040fe20000041848 */
[----:B------:R-:W3:Y:S07]  /*1be60*/  LDSM.16.MT88.4 R16, [R190+0x17800] ;  /* 0x01780000be10783b */ /* 0x000eee0000004200 */
[----:B-1----:R-:W-:Y:S01]  /*1be70*/  HMMA.16816.F32.BF16 R92, R4, R12, R92 ;  /* 0x0000000c045c723c */ /* 0x002fe2000004185c */
[----:B------:R-:W-:-:S04]  /*1be80*/  FADD.FTZ R13, R179, R184 ;  /* 0x000000b8b30d7221 */ /* 0x000fc80000010000 */
[----:B------:R-:W-:-:S03]  /*1be90*/  FADD.FTZ R13, R178, R13 ;  /* 0x0000000db20d7221 */ /* 0x000fc60000010000 */
[C---:B------:R-:W-:Y:S08]  /*1bea0*/  HMMA.16816.F32.BF16 R52, R4.reuse, R172, R52 ;  /* 0x000000ac0434723c */ /* 0x040ff00000041834 */
[----:B--2---:R-:W-:Y:S01]  /*1beb0*/  HMMA.16816.F32.BF16 R100, R4, R8, R100 ;  /* 0x000000080464723c */ /* 0x004fe20000041864 */
        /* <DEDUP_REMOVED lines=24> */
[C---:B------:R-:W-:Y:S08]  /*1c040*/  HMMA.16816.F32.BF16 R120, R4.reuse, R34, R120 ;  /* 0x000000220478723c */ /* 0x040ff00000041878 */
[C---:B------:R-:W-:Y:S08]  /*1c050*/  HMMA.16816.F32.BF16 R136, R4.reuse, R28, R136 ;  /* 0x0000001c0488723c */ /* 0x040ff00000041888 */
[C---:B------:R-:W-:Y:S08]  /*1c060*/  HMMA.16816.F32.BF16 R132, R4.reuse, R30, R132 ;  /* 0x0000001e0484723c */ /* 0x040ff00000041884 */
[C---:B------:R-:W-:Y:S08]  /*1c070*/  HMMA.16816.F32.BF16 R36, R4.reuse, R24, R36 ;  /* 0x000000180424723c */ /* 0x040ff00000041824 */
[C---:B------:R-:W-:Y:S08]  /*1c080*/  HMMA.16816.F32.BF16 R40, R4.reuse, R26, R40 ;  /* 0x0000001a0428723c */ /* 0x040ff00000041828 */
[C---:B----4-:R-:W-:Y:S08]  /*1c090*/  HMMA.16816.F32.BF16 R60, R4.reuse, R20, R60 ;  /* 0x00000014043c723c */ /* 0x050ff0000004183c */
[C---:B------:R-:W-:Y:S08]  /*1c0a0*/  HMMA.16816.F32.BF16 R64, R4.reuse, R22, R64 ;  /* 0x000000160440723c */ /* 0x040ff00000041840 */
        /* <DEDUP_REMOVED lines=76> */
.L_x_2976:
        /* <DEDUP_REMOVED lines=8> */
.L_x_2977:
[----:B------:R-:W1:Y:S01]  /*1c5f0*/  S2R R165, SR_TID.X ;  /* 0x0000000000a57919 */ /* 0x000e620000002100 */
[----:B------:R-:W2:Y:S01]  /*1c600*/  LDCU UR9, c[0x0][0x440] ;  /* 0x00008800ff0977ac */ /* 0x000ea20008000800 */
[----:B------:R-:W3:Y:S01]  /*1c610*/  LDCU UR8, c[0x0][0x3c4] ;  /* 0x00007880ff0877ac */ /* 0x000ee20008000800 */
[----:B------:R-:W-:Y:S02]  /*1c620*/  UISETP.GT.AND UP1, UPT, UR28, UR7, UPT ;  /* 0x000000071c00728c */ /* 0x000fe4000bf24270 */
[----:B---3--:R-:W-:Y:S01]  /*1c630*/  USHF.L.U64.HI UR8, UR10, 0x5, UR8 ;  /* 0x000000050a087899 */ /* 0x008fe20008010208 */
[C---:B-1----:R-:W-:Y:S02]  /*1c640*/  IMAD.SHL.U32 R7, R165.reuse, 0x8, RZ ;  /* 0x00000008a5077824 */ /* 0x042fe400078e00ff */
[----:B------:R-:W-:-:S03]  /*1c650*/  IMAD.SHL.U32 R222, R165, 0x40, RZ ;  /* 0x00000040a5de7824 */ /* 0x000fc600078e00ff */
[----:B------:R-:W-:Y:S02]  /*1c660*/  LOP3.LUT R5, R7, 0x38, RZ, 0xc0, !PT ;  /* 0x0000003807057812 */ /* 0x000fe400078ec0ff */
[----:B------:R-:W-:Y:S02]  /*1c670*/  LOP3.LUT R4, R222, 0x1c0, RZ, 0xc0, !PT ;  /* 0x000001c0de047812 */ /* 0x000fe400078ec0ff */
[C---:B------:R-:W-:Y:S02]  /*1c680*/  LOP3.LUT R6, R5.reuse, 0x40, RZ, 0xfc, !PT ;  /* 0x0000004005067812 */ /* 0x040fe400078efcff */
[C---:B--2---:R-:W-:Y:S02]  /*1c690*/  ISETP.GE.AND P4, PT, R5.reuse, UR9, PT ;  /* 0x0000000905007c0c */ /* 0x044fe4000bf86270 */
[----:B------:R-:W-:Y:S02]  /*1c6a0*/  ISETP.GE.AND P3, PT, R6, UR9, PT ;  /* 0x0000000906007c0c */ /* 0x000fe4000bf66270 */
[----:B------:R-:W-:-:S02]  /*1c6b0*/  LOP3.LUT R6, R5, 0x80, RZ, 0xfc, !PT ;  /* 0x0000008005067812 */ /* 0x000fc400078efcff */
[----:B------:R-:W-:Y:S02]  /*1c6c0*/  LOP3.LUT R5, R5, 0xc0, RZ, 0xfc, !PT ;  /* 0x000000c005057812 */ /* 0x000fe400078efcff */
[----:B------:R-:W-:Y:S02]  /*1c6d0*/  ISETP.GE.AND P2, PT, R6, UR9, PT ;  /* 0x0000000906007c0c */ /* 0x000fe4000bf46270 */
[----:B------:R-:W-:Y:S01]  /*1c6e0*/  ISETP.GE.AND P1, PT, R5, UR9, PT ;  /* 0x0000000905007c0c */ /* 0x000fe2000bf26270 */
[----:B------:R-:W-:Y:S01]  /*1c6f0*/  USHF.L.U32 UR9, UR10, 0x5, URZ ;  /* 0x000000050a097899 */ /* 0x000fe200080006ff */
[----:B------:R-:W-:Y:S01]  /*1c700*/  LOP3.LUT R4, R4, 0x38, R7, 0xf8, !PT ;  /* 0x0000003804047812 */ /* 0x000fe200078ef807 */
[----:B------:R-:W-:Y:S01]  /*1c710*/  @!PT LDS RZ, [RZ] ;  /* 0x00000000fffff984 */ /* 0x000fe20000000800 */
[----:B------:R-:W-:Y:S01]  /*1c720*/  @!PT LDS RZ, [RZ] ;  /* 0x00000000fffff984 */ /* 0x000fe20000000800 */
[----:B------:R-:W-:Y:S01]  /*1c730*/  @!PT LDS RZ, [RZ] ;  /* 0x00000000fffff984 */ /* 0x000fe20000000800 */
[----:B------:R-:W-:Y:S01]  /*1c740*/  @!P4 LDGSTS.E.BYPASS.LTC128B.128 [R0+0x10000], desc[UR4][R228.64] ;  /* 0x10000000e400cfae */ /* 0x000fe2000b981a04 */
[----:B------:R-:W-:-:S03]  /*1c750*/  SHF.R.U32.HI R7, RZ, 0x1, R165 ;  /* 0x00000001ff077819 */ /* 0x000fc600000116a5 */
[----:B------:R-:W-:Y:S01]  /*1c760*/  IADD3 R10, P0, PT, R228, UR9, RZ ;  /* 0x00000009e40a7c10 */ /* 0x000fe2000ff1e0ff */
[----:B------:R-:W-:Y:S01]  /*1c770*/  @P4 STS.128 [R0+0x10000], RZ ;  /* 0x010000ff00004388 */ /* 0x000fe20000000c00 */
[C---:B------:R-:W-:Y:S02]  /*1c780*/  LOP3.LUT R8, R4.reuse, 0x8, R7, 0x78, !PT ;  /* 0x0000000804087812 */ /* 0x040fe400078e7807 */
[----:B------:R-:W-:Y:S01]  /*1c790*/  LOP3.LUT R4, R4, 0x8, R165, 0x78, !PT ;  /* 0x0000000804047812 */ /* 0x000fe200078e78a5 */
[----:B------:R-:W-:Y:S01]  /*1c7a0*/  @!PT LDS RZ, [RZ] ;  /* 0x00000000fffff984 */ /* 0x000fe20000000800 */
[----:B------:R-:W-:Y:S01]  /*1c7b0*/  @!PT LDS RZ, [RZ] ;  /* 0x00000000fffff984 */ /* 0x000fe20000000800 */
[----:B------:R-:W-:Y:S01]  /*1c7c0*/  @!PT LDS RZ, [RZ] ;  /* 0x00000000fffff984 */ /* 0x000fe20000000800 */
[----:B------:R-:W-:Y:S01]  /*1c7d0*/  @!P3 LDGSTS.E.BYPASS.LTC128B.128 [R0+0x12000], desc[UR4][R228.64+0x80] ;  /* 0x12000080e400bfae */ /* 0x000fe2000b981a04 */
[----:B------:R-:W-:Y:S02]  /*1c7e0*/  IADD3.X R11, PT, PT, R229, UR8, RZ, P0, !PT ;  /* 0x00000008e50b7c10 */ /* 0x000fe400087fe4ff */
[----:B------:R-:W-:Y:S01]  /*1c7f0*/  LOP3.LUT R8, R167, R8, RZ, 0xfc, !PT ;  /* 0x00000008a7087212 */ /* 0x000fe200078efcff */
[----:B------:R-:W-:Y:S01]  /*1c800*/  @P3 STS.128 [R0+0x12000], RZ ;  /* 0x012000ff00003388 */ /* 0x000fe20000000c00 */
[----:B------:R-:W-:Y:S01]  /*1c810*/  IMAD.SHL.U32 R5, R4, 0x2, RZ ;  /* 0x0000000204057824 */ /* 0x000fe200078e00ff */
[----:B------:R-:W-:-:S02]  /*1c820*/  IADD3 R4, P0, PT, R10, UR9, RZ ;  /* 0x000000090a047c10 */ /* 0x000fc4000ff1e0ff */
[----:B------:R-:W-:Y:S01]  /*1c830*/  @!PT LDS RZ, [RZ] ;  /* 0x00000000fffff984 */ /* 0x000fe20000000800 */
[----:B------:R-:W-:Y:S01]  /*1c840*/  @!PT LDS RZ, [RZ] ;  /* 0x00000000fffff984 */ /* 0x000fe20000000800 */
[----:B------:R-:W-:Y:S01]  /*1c850*/  @!PT LDS RZ, [RZ] ;  /* 0x00000000fffff984 */ /* 0x000fe20000000800 */
[----:B------:R-:W-:Y:S01]  /*1c860*/  @!P2 LDGSTS.E.BYPASS.LTC128B.128 [R0+0x14000], desc[UR4][R228.64+0x100] ;  /* 0x14000100e400afae */ /* 0x000fe2000b981a04 */
[----:B------:R-:W-:Y:S02]  /*1c870*/  LEA R223, R8, UR6, 0x1 ;  /* 0x0000000608df7c11 */ /* 0x000fe4000f8e08ff */
[----:B------:R-:W-:Y:S01]  /*1c880*/  LOP3.LUT R222, R5, 0x400, R222, 0xf8, !PT ;  /* 0x0000040005de7812 */ /* 0x000fe200078ef8de */
[----:B------:R-:W-:Y:S01]  /*1c890*/  @P2 STS.128 [R0+0x14000], RZ ;  /* 0x014000ff00002388 */ /* 0x000fe20000000c00 */
[----:B------:R-:W-:Y:S02]  /*1c8a0*/  IADD3.X R5, PT, PT, R11, UR8, RZ, P0, !PT ;  /* 0x000000080b057c10 */ /* 0x000fe400087fe4ff */
[----:B------:R-:W-:Y:S01]  /*1c8b0*/  IADD3 R6, P0, PT, R4, UR9, RZ ;  /* 0x0000000904067c10 */ /* 0x000fe2000ff1e0ff */
[----:B------:R-:W-:Y:S01]  /*1c8c0*/  @!PT LDS RZ, [RZ] ;  /* 0x00000000fffff984 */ /* 0x000fe20000000800 */
[----:B------:R-:W-:Y:S01]  /*1c8d0*/  @!PT LDS RZ, [RZ] ;  /* 0x00000000fffff984 */ /* 0x000fe20000000800 */
[----:B------:R-:W-:Y:S01]  /*1c8e0*/  @!PT LDS RZ, [RZ] ;  /* 0x00000000fffff984 */ /* 0x000fe20000000800 */
[----:B------:R-:W-:Y:S01]  /*1c8f0*/  @!P1 LDGSTS.E.BYPASS.LTC128B.128 [R0+0x16000], desc[UR4][R228.64+0x180] ;  /* 0x16000180e4009fae */ /* 0x000fe2000b981a04 */
[----:B------:R-:W-:Y:S02]  /*1c900*/  VIADD R213, R222, UR6 ;  /* 0x00000006ded57c36 */ /* 0x000fe40008000000 */
[----:B------:R-:W-:Y:S01]  /*1c910*/  IADD3.X R7, PT, PT, R5, UR8, RZ, P0, !PT ;  /* 0x0000000805077c10 */ /* 0x000fe200087fe4ff */
        /* <DEDUP_REMOVED lines=54> */
[----:B------:R-:W-:Y:S01]  /*1cc80*/  @!P2 LDGSTS.E.BYPASS.LTC128B.128 [R0+0x15800], desc[UR4][R6.64+0x100] ;  /* 0x158001000600afae */ /* 0x000fe2000b981a04 */
[----:B-1----:R-:W-:-:S03]  /*1cc90*/  LOP3.LUT R4, R165, 0x2, RZ, 0xc0, !PT ;  /* 0x00000002a5047812 */ /* 0x002fc600078ec0ff */
[----:B------:R-:W-:Y:S01]  /*1cca0*/  @P2 STS.128 [R0+0x15800], RZ ;  /* 0x015800ff00002388 */ /* 0x000fe20000000c00 */
[----:B------:R-:W-:-:S03]  /*1ccb0*/  ISETP.NE.AND P0, PT, R4, RZ, PT ;  /* 0x000000ff0400720c */ /* 0x000fc60003f05270 */
[----:B------:R-:W-:Y:S01]  /*1ccc0*/  @!PT LDS RZ, [RZ] ;  /* 0x00000000fffff984 */ /* 0x000fe20000000800 */
[----:B------:R-:W-:Y:S01]  /*1ccd0*/  @!PT LDS RZ, [RZ] ;  /* 0x00000000fffff984 */ /* 0x000fe20000000800 */
[----:B------:R-:W-:Y:S01]  /*1cce0*/  @!PT LDS RZ, [RZ] ;  /* 0x00000000fffff984 */ /* 0x000fe20000000800 */
[----:B------:R1:W-:Y:S01]  /*1ccf0*/  @!P1 LDGSTS.E.BYPASS.LTC128B.128 [R0+0x17800], desc[UR4][R6.64+0x180] ;  /* 0x1780018006009fae */ /* 0x0003e2000b981a04 */
[----:B------:R-:W-:Y:S02]  /*1cd00*/  LOP3.LUT R4, R165, 0x4, RZ, 0xc0, !PT ;  /* 0x00000004a5047812 */ /* 0x000fe400078ec0ff */
[----:B------:R-:W-:Y:S01]  /*1cd10*/  SEL R166, R2, 0xffffffe0, !P0 ;  /* 0xffffffe002a67807 */ /* 0x000fe20004000000 */
[----:B------:R-:W-:Y:S01]  /*1cd20*/  @P1 STS.128 [R0+0x17800], RZ ;  /* 0x017800ff00001388 */ /* 0x000fe20000000c00 */
[----:B------:R-:W-:Y:S01]  /*1cd30*/  ISETP.NE.AND P0, PT, R4, RZ, PT ;  /* 0x000000ff0400720c */ /* 0x000fe20003f05270 */
[----:B------:R-:W-:Y:S02]  /*1cd40*/  IMAD.MOV.U32 R4, RZ, RZ, 0x40 ;  /* 0x00000040ff047424 */ /* 0x000fe400078e00ff */
[----:B------:R-:W-:Y:S01]  /*1cd50*/  LDSM.16.M88.4 R204, [R223] ;  /* 0x00000000dfcc783b */ /* 0x000fe20000000200 */
[----:B------:R-:W-:Y:S02]  /*1cd60*/  IMAD.IADD R221, R166, 0x1, R223 ;  /* 0x00000001a6dd7824 */ /* 0x000fe400078e02df */
[----:B------:R-:W-:Y:S01]  /*1cd70*/  IMAD.IADD R220, R213, 0x1, R166 ;  /* 0x00000001d5dc7824 */ /* 0x000fe200078e02a6 */
[----:B------:R-:W2:Y:S01]  /*1cd80*/  LDSM.16.M88.4 R176, [R222+UR6+0x8000] ;  /* 0x00800006deb0783b */ /* 0x000ea20008000200 */
[----:B------:R-:W-:-:S03]  /*1cd90*/  SEL R4, R4, 0xffffffc0, !P0 ;  /* 0xffffffc004047807 */ /* 0x000fc60004000000 */
[----:B------:R-:W3:Y:S02]  /*1cda0*/  LDSM.16.M88.4 R168, [R222+UR6+0x8800] ;  /* 0x00880006dea8783b */ /* 0x000ee40008000200 */
[C---:B------:R-:W-:Y:S02]  /*1cdb0*/  IMAD.IADD R214, R4.reuse, 0x1, R223 ;  /* 0x0000000104d67824 */ /* 0x040fe400078e02df */
[----:B------:R-:W4:Y:S01]  /*1cdc0*/  LDSM.16.M88.4 R28, [R222+UR6+0x9000] ;  /* 0x00900006de1c783b */ /* 0x000f220008000200 */
[----:B------:R-:W-:Y:S02]  /*1cdd0*/  IMAD.IADD R213, R4, 0x1, R213 ;  /* 0x0000000104d57824 */ /* 0x000fe400078e02d5 */
[C---:B------:R-:W-:Y:S01]  /*1cde0*/  IMAD.IADD R167, R166.reuse, 0x1, R214 ;  /* 0x00000001a6a77824 */ /* 0x040fe200078e02d6 */
[----:B------:R-:W5:Y:S01]  /*1cdf0*/  LDSM.16.M88.4 R184, [R222+UR6+0x9800] ;  /* 0x00980006deb8783b */ /* 0x000f620008000200 */
[----:B------:R-:W-:-:S03]  /*1ce00*/  IMAD.IADD R166, R166, 0x1, R213 ;  /* 0x00000001a6a67824 */ /* 0x000fc600078e02d5 */
[----:B------:R-:W-:Y:S04]  /*1ce10*/  LDSM.16.M88.4 R192, [R221] ;  /* 0x00000000ddc0783b */ /* 0x000fe80000000200 */
[----:B------:R-:W5:Y:S04]  /*1ce20*/  LDSM.16.M88.4 R12, [R220+0x8000] ;  /* 0x00800000dc0c783b */ /* 0x000f680000000200 */
[----:B------:R-:W5:Y:S04]  /*1ce30*/  LDSM.16.M88.4 R8, [R220+0x8800] ;  /* 0x00880000dc08783b */ /* 0x000f680000000200 */
[----:B------:R-:W-:Y:S04]  /*1ce40*/  LDSM.16.M88.4 R16, [R214] ;  /* 0x00000000d610783b */ /* 0x000fe80000000200 */
[----:B------:R-:W5:Y:S04]  /*1ce50*/  LDSM.16.M88.4 R20, [R213+0x8000] ;  /* 0x00800000d514783b */ /* 0x000f680000000200 */
[----:B-1----:R-:W1:Y:S01]  /*1ce60*/  LDSM.16.M88.4 R4, [R213+0x8800] ;  /* 0x00880000d504783b */ /* 0x002e620000000200 */
[C---:B--2---:R-:W-:Y:S03]  /*1ce70*/  HMMA.16816.F32.BF16 R180, R204.reuse, R176, RZ ;  /* 0x000000b0ccb4723c */ /* 0x044fe600000418ff */
[----:B------:R-:W2:Y:S04]  /*1ce80*/  LDSM.16.M88.4 R208, [R220+0x9000] ;  /* 0x00900000dcd0783b */ /* 0x000ea80000000200 */
[----:B------:R-:W2:Y:S01]  /*1ce90*/  LDSM.16.M88.4 R200, [R220+0x9800] ;  /* 0x00980000dcc8783b */ /* 0x000ea20000000200 */
[C---:B---3--:R-:W-:Y:S03]  /*1cea0*/  HMMA.16816.F32.BF16 R172, R204.reuse, R168, RZ ;  /* 0x000000a8ccac723c */ /* 0x048fe600000418ff */
[----:B------:R-:W3:Y:S04]  /*1ceb0*/  LDSM.16.M88.4 R188, [R213+0x9000] ;  /* 0x00900000d5bc783b */ /* 0x000ee80000000200 */
[----:B------:R-:W-:Y:S01]  /*1cec0*/  LDSM.16.M88.4 R196, [R167] ;  /* 0x00000000a7c4783b */ /* 0x000fe20000000200 */
[C---:B------:R-:W-:Y:S03]  /*1ced0*/  HMMA.16816.F32.BF16 R176, R204.reuse, R178, RZ ;  /* 0x000000b2ccb0723c */ /* 0x040fe600000418ff */
[----:B------:R-:W-:Y:S04]  /*1cee0*/  LDSM.16.M88.4 R216, [R213+0xc000] ;  /* 0x00c00000d5d8783b */ /* 0x000fe80000000200 */
[----:B------:R-:W0:Y:S01]  /*1cef0*/  LDGDEPBAR ;  /* 0x00000000000079af */ /* 0x000e220000000000 */
[C---:B------:R-:W-:Y:S08]  /*1cf00*/  HMMA.16816.F32.BF16 R168, R204.reuse, R170, RZ ;  /* 0x000000aacca8723c */ /* 0x040ff000000418ff */
[C---:B----4-:R-:W-:Y:S08]  /*1cf10*/  HMMA.16816.F32.BF16 R32, R204.reuse, R28, RZ ;  /* 0x0000001ccc20723c */ /* 0x050ff000000418ff */
[C---:B------:R-:W-:Y:S08]  /*1cf20*/  HMMA.16816.F32.BF16 R28, R204.reuse, R30, RZ ;  /* 0x0000001ecc1c723c */ /* 0x040ff000000418ff */
[C---:B-----5:R-:W-:Y:S08]  /*1cf30*/  HMMA.16816.F32.BF16 R24, R204.reuse, R184, RZ ;  /* 0x000000b8cc18723c */ /* 0x060ff000000418ff */
[----:B------:R-:W-:Y:S01]  /*1cf40*/  HMMA.16816.F32.BF16 R204, R204, R186, RZ ;  /* 0x000000bacccc723c */ /* 0x000fe200000418ff */
[----:B------:R-:W4:Y:S07]  /*1cf50*/  LDSM.16.M88.4 R184, [R213+0x9800] ;  /* 0x00980000d5b8783b */ /* 0x000f2e0000000200 */
[C---:B------:R-:W-:Y:S08]  /*1cf60*/  HMMA.16816.F32.BF16 R180, R192.reuse, R12, R180 ;  /* 0x0000000cc0b4723c */ /* 0x040ff000000418b4 */
[C---:B------:R-:W-:Y:S01]  /*1cf70*/  HMMA.16816.F32.BF16 R176, R192.reuse, R14, R176 ;  /* 0x0000000ec0b0723c */ /* 0x040fe200000418b0 */
[----:B------:R-:W-:Y:S07]  /*1cf80*/  LDSM.16.M88.4 R12, [R166+0x8800] ;  /* 0x00880000a60c783b */ /* 0x000fee0000000200 */
[C---:B------:R-:W-:Y:S08]  /*1cf90*/  HMMA.16816.F32.BF16 R172, R192.reuse, R8, R172 ;  /* 0x00000008c0ac723c */ /* 0x040ff000000418ac */
[----:B------:R-:W-:Y:S01]  /*1cfa0*/  HMMA.16816.F32.BF16 R168, R192, R10, R168 ;  /* 0x0000000ac0a8723c */ /* 0x000fe200000418a8 */
[----:B------:R-:W5:Y:S07]  /*1cfb0*/  LDSM.16.M88.4 R8, [R166+0x8000] ;  /* 0x00800000a608783b */ /* 0x000f6e0000000200 */
[C---:B------:R-:W-:Y:S08]  /*1cfc0*/  HMMA.16816.F32.BF16 R180, R16.reuse, R20, R180 ;  /* 0x0000001410b4723c */ /* 0x040ff000000418b4 */
[C---:B------:R-:W-:Y:S01]  /*1cfd0*/  HMMA.16816.F32.BF16 R176, R16.reuse, R22, R176 ;  /* 0x0000001610b0723c */ /* 0x040fe200000418b0 */
[----:B------:R-:W-:Y:S07]  /*1cfe0*/  LDSM.16.M88.4 R20, [R223+0x2000] ;  /* 0x00200000df14783b */ /* 0x000fee0000000200 */
[C---:B-1----:R-:W-:Y:S08]  /*1cff0*/  HMMA.16816.F32.BF16 R172, R16.reuse, R4, R172 ;  /* 0x0000000410ac723c */ /* 0x042ff000000418ac */
[----:B------:R-:W-:Y:S01]  /*1d000*/  HMMA.16816.F32.BF16 R168, R16, R6, R168 ;  /* 0x0000000610a8723c */ /* 0x000fe200000418a8 */
[----:B------:R-:W1:Y:S07]  /*1d010*/  LDSM.16.M88.4 R4, [R222+UR6+0xa000] ;  /* 0x00a00006de04783b */ /* 0x000e6e0008000200 */
[C---:B--2---:R-:W-:Y:S08]  /*1d020*/  HMMA.16816.F32.BF16 R32, R192.reuse, R208, R32 ;  /* 0x000000d0c020723c */ /* 0x044ff00000041820 */
[C---:B------:R-:W-:Y:S01]  /*1d030*/  HMMA.16816.F32.BF16 R28, R192.reuse, R210, R28 ;  /* 0x000000d2c01c723c */ /* 0x040fe2000004181c */
[----:B------:R-:W2:Y:S07]  /*1d040*/  LDSM.16.M88.4 R208, [R166+0x9000] ;  /* 0x00900000a6d0783b */ /* 0x000eae0000000200 */
[C---:B------:R-:W-:Y:S08]  /*1d050*/  HMMA.16816.F32.BF16 R24, R192.reuse, R200, R24 ;  /* 0x000000c8c018723c */ /* 0x040ff00000041818 */
[----:B------:R-:W-:Y:S01]  /*1d060*/  HMMA.16816.F32.BF16 R204, R192, R202, R204 ;  /* 0x000000cac0cc723c */ /* 0x000fe200000418cc */
[----:B------:R-:W2:Y:S04]  /*1d070*/  LDSM.16.M88.4 R200, [R166+0x9800] ;  /* 0x00980000a6c8783b */ /* 0x000ea80000000200 */
[----:B------:R-:W2:Y:S03]  /*1d080*/  LDSM.16.M88.4 R192, [R222+UR6+0xa800] ;  /* 0x00a80006dec0783b */ /* 0x000ea60008000200 */
[C---:B---3--:R-:W-:Y:S08]  /*1d090*/  HMMA.16816.F32.BF16 R32, R16.reuse, R188, R32 ;  /* 0x000000bc1020723c */ /* 0x048ff00000041820 */
[C---:B------:R-:W-:Y:S01]  /*1d0a0*/  HMMA.16816.F32.BF16 R28, R16.reuse, R190, R28 ;  /* 0x000000be101c723c */ /* 0x040fe2000004181c */
[----:B------:R-:W3:Y:S07]  /*1d0b0*/  LDSM.16.M88.4 R188, [R222+UR6+0xb000] ;  /* 0x00b00006debc783b */ /* 0x000eee0008000200 */
[C---:B----4-:R-:W-:Y:S08]  /*1d0c0*/  HMMA.16816.F32.BF16 R24, R16.reuse, R184, R24 ;  /* 0x000000b81018723c */ /* 0x050ff00000041818 */
[----:B------:R-:W-:Y:S01]  /*1d0d0*/  HMMA.16816.F32.BF16 R204, R16, R186, R204 ;  /* 0x000000ba10cc723c */ /* 0x000fe200000418cc */
[----:B------:R-:W4:Y:S04]  /*1d0e0*/  LDSM.16.M88.4 R184, [R222+UR6+0xb800] ;  /* 0x00b80006deb8783b */ /* 0x000f280008000200 */
[----:B------:R-:W-:Y:S03]  /*1d0f0*/  LDSM.16.M88.4 R16, [R220+0xa000] ;  /* 0x00a00000dc10783b */ /* 0x000fe60000000200 */
[C---:B-----5:R-:W-:Y:S08]  /*1d100*/  HMMA.16816.F32.BF16 R180, R196.reuse, R8, R180 ;  /* 0x00000008c4b4723c */ /* 0x060ff000000418b4 */
[C---:B------:R-:W-:Y:S01]  /*1d110*/  HMMA.16816.F32.BF16 R176, R196.reuse, R10, R176 ;  /* 0x0000000ac4b0723c */ /* 0x040fe200000418b0 */
[----:B------:R-:W5:Y:S07]  /*1d120*/  LDSM.16.M88.4 R8, [R221+0x2000] ;  /* 0x00200000dd08783b */ /* 0x000f6e0000000200 */
[C---:B------:R-:W-:Y:S08]  /*1d130*/  HMMA.16816.F32.BF16 R172, R196.reuse, R12, R172 ;  /* 0x0000000cc4ac723c */ /* 0x040ff000000418ac */
[----:B------:R-:W-:Y:S01]  /*1d140*/  HMMA.16816.F32.BF16 R168, R196, R14, R168 ;  /* 0x0000000ec4a8723c */ /* 0x000fe200000418a8 */
[----:B------:R-:W5:Y:S07]  /*1d150*/  LDSM.16.M88.4 R12, [R220+0xa800] ;  /* 0x00a80000dc0c783b */ /* 0x000f6e0000000200 */
[C---:B-1----:R-:W-:Y:S08]  /*1d160*/  HMMA.16816.F32.BF16 R180, R20.reuse, R4, R180 ;  /* 0x0000000414b4723c */ /* 0x042ff000000418b4 */
[----:B------:R-:W-:Y:S01]  /*1d170*/  HMMA.16816.F32.BF16 R176, R20, R6, R176 ;  /* 0x0000000614b0723c */ /* 0x000fe200000418b0 */
[----:B------:R-:W1:Y:S07]  /*1d180*/  LDSM.16.M88.4 R4, [R220+0xb000] ;  /* 0x00b00000dc04783b */ /* 0x000e6e0000000200 */
[C---:B--2---:R-:W-:Y:S08]  /*1d190*/  HMMA.16816.F32.BF16 R32, R196.reuse, R208, R32 ;  /* 0x000000d0c420723c */ /* 0x044ff00000041820 */
        /* <DEDUP_REMOVED lines=9> */
[C---:B---3--:R-:W-:Y:S08]  /*1d230*/  HMMA.16816.F32.BF16 R32, R20.reuse, R188, R32 ;  /* 0x000000bc1420723c */ /* 0x048ff00000041820 */
[C---:B------:R-:W-:Y:S01]  /*1d240*/  HMMA.16816.F32.BF16 R28, R20.reuse, R190, R28 ;  /* 0x000000be141c723c */ /* 0x040fe2000004181c */
[----:B------:R-:W-:Y:S07]  /*1d250*/  LDSM.16.M88.4 R188, [R213+0xa800] ;  /* 0x00a80000d5bc783b */ /* 0x000fee0000000200 */
[C---:B----4-:R-:W-:Y:S08]  /*1d260*/  HMMA.16816.F32.BF16 R24, R20.reuse, R184, R24 ;  /* 0x000000b81418723c */ /* 0x050ff00000041818 */
        /* <DEDUP_REMOVED lines=27> */
[----:B------:R-:W3:Y:S04]  /*1d420*/  LDSM.16.M88.4 R16, [R166+0xb800] ;  /* 0x00b80000a610783b */ /* 0x000ee80000000200 */
[----:B------:R-:W-:Y:S03]  /*1d430*/  LDSM.16.M88.4 R20, [R222+UR6+0xd800] ;  /* 0x00d80006de14783b */ /* 0x000fe60008000200 */
        /* <DEDUP_REMOVED lines=11> */
[----:B------:R-:W3:Y:S04]  /*1d4f0*/  LDSM.16.M88.4 R16, [R220+0xc800] ;  /* 0x00c80000dc10783b */ /* 0x000ee80000000200 */
[----:B------:R-:W4:Y:S03]  /*1d500*/  LDSM.16.M88.4 R4, [R220+0xd000] ;  /* 0x00d00000dc04783b */ /* 0x000f260000000200 */
[C---:B-1----:R-:W-:Y:S08]  /*1d510*/  HMMA.16816.F32.BF16 R180, R12.reuse, R196, R180 ;  /* 0x000000c40cb4723c */ /* 0x042ff000000418b4 */
        /* <DEDUP_REMOVED lines=11> */
[----:B------:R-:W5:Y:S03]  /*1d5d0*/  LDSM.16.M88.4 R20, [R214+0x4000] ;  /* 0x00400000d614783b */ /* 0x000f660000000200 */
[C---:B--2---:R-:W-:Y:S08]  /*1d5e0*/  HMMA.16816.F32.BF16 R180, R8.reuse, R184, R180 ;  /* 0x000000b808b4723c */ /* 0x044ff000000418b4 */
[C---:B------:R-:W-:Y:S01]  /*1d5f0*/  HMMA.16816.F32.BF16 R176, R8.reuse, R186, R176 ;  /* 0x000000ba08b0723c */ /* 0x040fe200000418b0 */
[----:B------:R-:W2:Y:S07]  /*1d600*/  LDSM.16.M88.4 R184, [R213+0xd800] ;  /* 0x00d80000d5b8783b */ /* 0x000eae0000000200 */
[C---:B---3--:R-:W-:Y:S08]  /*1d610*/  HMMA.16816.F32.BF16 R172, R8.reuse, R16, R172 ;  /* 0x0000001008ac723c */ /* 0x048ff000000418ac */
[C---:B------:R-:W-:Y:S01]  /*1d620*/  HMMA.16816.F32.BF16 R168, R8.reuse, R18, R168 ;  /* 0x0000001208a8723c */ /* 0x040fe200000418a8 */
[----:B------:R-:W-:Y:S07]  /*1d630*/  LDSM.16.M88.4 R16, [R223+0x6000] ;  /* 0x00600000df10783b */ /* 0x000fee0000000200 */
[C---:B----4-:R-:W-:Y:S08]  /*1d640*/  HMMA.16816.F32.BF16 R32, R8.reuse, R4, R32 ;  /* 0x000000040820723c */ /* 0x050ff00000041820 */
[C---:B------:R-:W-:Y:S01]  /*1d650*/  HMMA.16816.F32.BF16 R28, R8.reuse, R6, R28 ;  /* 0x00000006081c723c */ /* 0x040fe2000004181c */
[----:B------:R-:W3:Y:S07]  /*1d660*/  LDSM.16.M88.4 R4, [R167+0x4000] ;  /* 0x00400000a704783b */ /* 0x000eee0000000200 */
[C---:B-1----:R-:W-:Y:S08]  /*1d670*/  HMMA.16816.F32.BF16 R24, R8.reuse, R12, R24 ;  /* 0x0000000c0818723c */ /* 0x042ff00000041818 */
[----:B------:R-:W-:Y:S01]  /*1d680*/  HMMA.16816.F32.BF16 R204, R8, R14, R204 ;  /* 0x0000000e08cc723c */ /* 0x000fe200000418cc */
[----:B------:R-:W1:Y:S04]  /*1d690*/  LDSM.16.M88.4 R12, [R166+0xd000] ;  /* 0x00d00000a60c783b */ /* 0x000e680000000200 */
        /* <DEDUP_REMOVED lines=10> */
[C---:B--2---:R-:W-:Y:S08]  /*1d740*/  HMMA.16816.F32.BF16 R24, R20.reuse, R184, R24 ;  /* 0x000000b81418723c */ /* 0x044ff00000041818 */
[----:B------:R-:W-:Y:S01]  /*1d750*/  HMMA.16816.F32.BF16 R204, R20, R186, R204 ;  /* 0x000000ba14cc723c */ /* 0x000fe200000418cc */
[----:B------:R-:W2:Y:S04]  /*1d760*/  LDSM.16.M88.4 R184, [R222+UR6+0xf000] ;  /* 0x00f00006deb8783b */ /* 0x000ea80008000200 */
[----:B------:R-:W2:Y:S03]  /*1d770*/  LDSM.16.M88.4 R20, [R222+UR6+0xf800] ;  /* 0x00f80006de14783b */ /* 0x000ea60008000200 */
        /* <DEDUP_REMOVED lines=9> */
[C---:B----4-:R-:W-:Y:S08]  /*1d810*/  HMMA.16816.F32.BF16 R24, R4.reuse, R8, R24 ;  /* 0x000000080418723c */ /* 0x050ff00000041818 */
[----:B------:R-:W-:Y:S01]  /*1d820*/  HMMA.16816.F32.BF16 R204, R4, R10, R204 ;  /* 0x0000000a04cc723c */ /* 0x000fe200000418cc */
[----:B------:R-:W3:Y:S04]  /*1d830*/  LDSM.16.M88.4 R8, [R220+0xe800] ;  /* 0x00e80000dc08783b */ /* 0x000ee80000000200 */
[----:B------:R-:W4:Y:S03]  /*1d840*/  LDSM.16.M88.4 R4, [R220+0xf000] ;  /* 0x00f00000dc04783b */ /* 0x000f260000000200 */
[C---:B------:R-:W-:Y:S08]  /*1d850*/  HMMA.16816.F32.BF16 R180, R16.reuse, R192, R180 ;  /* 0x000000c010b4723c */ /* 0x040ff000000418b4 */
[C---:B------:R-:W-:Y:S01]  /*1d860*/  HMMA.16816.F32.BF16 R176, R16.reuse, R194, R176 ;  /* 0x000000c210b0723c */ /* 0x040fe200000418b0 */
[----:B------:R-:W4:Y:S07]  /*1d870*/  LDSM.16.M88.4 R192, [R213+0xe800] ;  /* 0x00e80000d5c0783b */ /* 0x000f2e0000000200 */
[C---:B-----5:R-:W-:Y:S08]  /*1d880*/  HMMA.16816.F32.BF16 R172, R16.reuse, R188, R172 ;  /* 0x000000bc10ac723c */ /* 0x060ff000000418ac */
[C---:B------:R-:W-:Y:S01]  /*1d890*/  HMMA.16816.F32.BF16 R168, R16.reuse, R190, R168 ;  /* 0x000000be10a8723c */ /* 0x040fe200000418a8 */
[----:B------:R-:W5:Y:S07]  /*1d8a0*/  LDSM.16.M88.4 R188, [R213+0xf000] ;  /* 0x00f00000d5bc783b */ /* 0x000f6e0000000200 */
[C---:B--2---:R-:W-:Y:S08]  /*1d8b0*/  HMMA.16816.F32.BF16 R32, R16.reuse, R184, R32 ;  /* 0x000000b81020723c */ /* 0x044ff00000041820 */
[C---:B------:R-:W-:Y:S01]  /*1d8c0*/  HMMA.16816.F32.BF16 R28, R16.reuse, R186, R28 ;  /* 0x000000ba101c723c */ /* 0x040fe2000004181c */
[----:B------:R-:W2:Y:S07]  /*1d8d0*/  LDSM.16.M88.4 R184, [R213+0xf800] ;  /* 0x00f80000d5b8783b */ /* 0x000eae0000000200 */
[C---:B------:R-:W-:Y:S08]  /*1d8e0*/  HMMA.16816.F32.BF16 R24, R16.reuse, R20, R24 ;  /* 0x000000141018723c */ /* 0x040ff00000041818 */
[----:B------:R-:W-:Y:S01]  /*1d8f0*/  HMMA.16816.F32.BF16 R204, R16, R22, R204 ;  /* 0x0000001610cc723c */ /* 0x000fe200000418cc */
[----:B------:R-:W-:Y:S04]  /*1d900*/  LDSM.16.M88.4 R20, [R167+0x6000] ;  /* 0x00600000a714783b */ /* 0x000fe80000000200 */
[----:B------:R-:W2:Y:S03]  /*1d910*/  LDSM.16.M88.4 R16, [R166+0xe000] ;  /* 0x00e00000a610783b */ /* 0x000ea60000000200 */
        /* <DEDUP_REMOVED lines=18> */
[C---:B--2---:R-:W-:Y:S08]  /*1da40*/  HMMA.16816.F32.BF16 R24, R200.reuse, R184, R24 ;  /* 0x000000b8c818723c */ /* 0x044ff00000041818 */
[----:B------:R-:W-:Y:S08]  /*1da50*/  HMMA.16816.F32.BF16 R204, R200, R186, R204 ;  /* 0x000000bac8cc723c */ /* 0x000ff000000418cc */
[C---:B------:R-:W-:Y:S08]  /*1da60*/  HMMA.16816.F32.BF16 R180, R20.reuse, R16, R180 ;  /* 0x0000001014b4723c */ /* 0x040ff000000418b4 */
[C---:B------:R-:W-:Y:S08]  /*1da70*/  HMMA.16816.F32.BF16 R176, R20.reuse, R18, R176 ;  /* 0x0000001214b0723c */ /* 0x040ff000000418b0 */
[C---:B-1----:R-:W-:Y:S08]  /*1da80*/  HMMA.16816.F32.BF16 R172, R20.reuse, R12, R172 ;  /* 0x0000000c14ac723c */ /* 0x042ff000000418ac */
[C---:B------:R-:W-:Y:S08]  /*1da90*/  HMMA.16816.F32.BF16 R168, R20.reuse, R14, R168 ;  /* 0x0000000e14a8723c */ /* 0x040ff000000418a8 */
[C---:B---3--:R-:W-:Y:S08]  /*1daa0*/  HMMA.16816.F32.BF16 R32, R20.reuse, R8, R32 ;  /* 0x000000081420723c */ /* 0x048ff00000041820 */
        /* <DEDUP_REMOVED lines=70> */
.L_x_2979:
        /* <DEDUP_REMOVED lines=8> */
.L_x_2980:
        /* <DEDUP_REMOVED lines=92> */
.L_x_2978:
[----:B--2---:R-:W-:Y:S01]  /*1e550*/  SHF.L.U32 R0, R165, 0x1, RZ ;  /* 0x00000001a5007819 */ /* 0x004fe200000006ff */
[----:B------:R-:W-:Y:S01]  /*1e560*/  USHF.L.U32 UR4, UR22, 0x6, URZ ;  /* 0x0000000616047899 */ /* 0x000fe200080006ff */
[----:B------:R-:W-:Y:S01]  /*1e570*/  IADD3 R197, PT, PT, R215, 0x10040, RZ ;  /* 0x00010040d7c57810 */ /* 0x000fe20007ffe0ff */
[----:B------:R-:W-:Y:S01]  /*1e580*/  UISETP.GT.AND UP0, UPT, UR28, UR7, UPT ;  /* 0x000000071c00728c */ /* 0x000fe2000bf04270 */
[----:B------:R-:W-:-:S04]  /*1e590*/  LOP3.LUT R0, R0, 0x6, RZ, 0xc0, !PT ;  /* 0x0000000600007812 */ /* 0x000fc800078ec0ff */
[----:B------:R-:W-:-:S04]  /*1e5a0*/  LOP3.LUT R0, R0, UR4, RZ, 0xfc, !PT ;  /* 0x0000000400007c12 */ /* 0x000fc8000f8efcff */
[C---:B------:R-:W-:Y:S01]  /*1e5b0*/  IADD3 R5, PT, PT, R0.reuse, -0x80, RZ ;  /* 0xffffff8000057810 */ /* 0x040fe20007ffe0ff */
[----:B------:R-:W1:Y:S01]  /*1e5c0*/  LDCU UR4, c[0x0][0x45c] ;  /* 0x00008b80ff0477ac */ /* 0x000e620008000800 */
[----:B------:R-:W-:Y:S02]  /*1e5d0*/  IADD3 R7, PT, PT, R0, -0x7f, RZ ;  /* 0xffffff8100077810 */ /* 0x000fe40007ffe0ff */
[----:B------:R-:W-:Y:S01]  /*1e5e0*/  ISETP.GE.AND P1, PT, R5, R234, PT ;  /* 0x000000ea0500720c */ /* 0x000fe20003f26270 */
[----:B------:R-:W-:Y:S01]  /*1e5f0*/  @UP0 UIADD3 UR22, UPT, UPT, UR22, -0x3, URZ ;  /* 0xfffffffd16160890 */ /* 0x000fe2000fffe0ff */
[-C--:B------:R-:W-:Y:S02]  /*1e600*/  ISETP.GE.AND P2, PT, R7, R232.reuse, PT ;  /* 0x000000e80700720c */ /* 0x080fe40003f46270 */
[C---:B------:R-:W-:Y:S02]  /*1e610*/  ISETP.GE.AND P5, PT, R5.reuse, R233, PT ;  /* 0x000000e90500720c */ /* 0x040fe40003fa6270 */
[----:B------:R-:W-:-:S02]  /*1e620*/  ISETP.GE.AND P0, PT, R5, R232, PT ;  /* 0x000000e80500720c */ /* 0x000fc40003f06270 */
[----:B------:R-:W-:Y:S02]  /*1e630*/  ISETP.GE.AND P4, PT, R5, R224, PT ;  /* 0x000000e00500720c */ /* 0x000fe40003f86270 */
[----:B------:R-:W-:Y:S02]  /*1e640*/  FSEL R5, R180, -INF , P1 ;  /* 0xff800000b4057808 */ /* 0x000fe40000800000 */
[C---:B------:R-:W-:Y:S02]  /*1e650*/  ISETP.GE.AND P3, PT, R7.reuse, R234, PT ;  /* 0x000000ea0700720c */ /* 0x040fe40003f66270 */
[C---:B------:R-:W-:Y:S02]  /*1e660*/  ISETP.GE.AND P6, PT, R7.reuse, R233, PT ;  /* 0x000000e90700720c */ /* 0x040fe40003fc6270 */
[----:B------:R-:W-:Y:S02]  /*1e670*/  ISETP.GE.AND P1, PT, R7, R224, PT ;  /* 0x000000e00700720c */ /* 0x000fe40003f26270 */
[----:B------:R-:W-:-:S02]  /*1e680*/  IADD3 R9, PT, PT, R0, -0x78, RZ ;  /* 0xffffff8800097810 */ /* 0x000fc40007ffe0ff */
[----:B------:R-:W-:Y:S02]  /*1e690*/  FSEL R4, R183, -INF , P2 ;  /* 0xff800000b7047808 */ /* 0x000fe40001000000 */
[----:B------:R-:W-:Y:S02]  /*1e6a0*/  IADD3 R7, PT, PT, R0, -0x77, RZ ;  /* 0xffffff8900077810 */ /* 0x000fe40007ffe0ff */
[----:B------:R-:W-:Y:S02]  /*1e6b0*/  FSEL R6, R182, -INF , P0 ;  /* 0xff800000b6067808 */ /* 0x000fe40000000000 */
[----:B------:R-:W-:Y:S02]  /*1e6c0*/  ISETP.GE.AND P0, PT, R9, R234, PT ;  /* 0x000000ea0900720c */ /* 0x000fe40003f06270 */
[----:B------:R-:W-:Y:S02]  /*1e6d0*/  FSEL R4, R4, -INF , !P1 ;  /* 0xff80000004047808 */ /* 0x000fe40004800000 */
[----:B------:R-:W-:-:S02]  /*1e6e0*/  ISETP.GE.AND P1, PT, R7, R232, PT ;  /* 0x000000e80700720c */ /* 0x000fc40003f26270 */
[----:B------:R-:W-:Y:S02]  /*1e6f0*/  FSEL R181, R181, -INF , P3 ;  /* 0xff800000b5b57808 */ /* 0x000fe40001800000 */
[----:B------:R-:W-:Y:S02]  /*1e700*/  ISETP.GE.AND P3, PT, R9, R232, PT ;  /* 0x000000e80900720c */ /* 0x000fe40003f66270 */
[C---:B------:R-:W-:Y:S02]  /*1e710*/  ISETP.GE.AND P2, PT, R7.reuse, R234, PT ;  /* 0x000000ea0700720c */ /* 0x040fe40003f46270 */
[----:B------:R-:W-:Y:S02]  /*1e720*/  FSEL R176, R176, -INF , P0 ;  /* 0xff800000b0b07808 */ /* 0x000fe40000000000 */
[----:B------:R-:W-:Y:S02]  /*1e730*/  ISETP.GE.AND P0, PT, R7, R224, PT ;  /* 0x000000e00700720c */ /* 0x000fe40003f06270 */
[----:B------:R-:W-:-:S02]  /*1e740*/  IADD3 R11, PT, PT, R0, -0x70, RZ ;  /* 0xffffff90000b7810 */ /* 0x000fc40007ffe0ff */
[----:B------:R-:W-:Y:S02]  /*1e750*/  FSEL R8, R179, -INF , P1 ;  /* 0xff800000b3087808 */ /* 0x000fe40000800000 */
[----:B------:R-:W-:Y:S02]  /*1e760*/  FSEL R5, R5, -INF , !P5 ;  /* 0xff80000005057808 */ /* 0x000fe40006800000 */
[----:B------:R-:W-:Y:S02]  /*1e770*/  FSEL R6, R6, -INF , !P4 ;  /* 0xff80000006067808 */ /* 0x000fe40006000000 */
[----:B------:R-:W-:Y:S02]  /*1e780*/  IADD3 R13, PT, PT, R0, -0x6f, RZ ;  /* 0xffffff91000d7810 */ /* 0x000fe40007ffe0ff */
[C---:B------:R-:W-:Y:S02]  /*1e790*/  ISETP.GE.AND P5, PT, R9.reuse, R233, PT ;  /* 0x000000e90900720c */ /* 0x040fe40003fa6270 */
[----:B------:R-:W-:-:S02]  /*1e7a0*/  ISETP.GE.AND P4, PT, R9, R224, PT ;  /* 0x000000e00900720c */ /* 0x000fc40003f86270 */
[----:B------:R-:W-:Y:S02]  /*1e7b0*/  FSEL R10, R178, -INF , P3 ;  /* 0xff800000b20a7808 */ /* 0x000fe40001800000 */
[----:B------:R-:W-:Y:S02]  /*1e7c0*/  FSEL R9, R181, -INF , !P6 ;  /* 0xff800000b5097808 */ /* 0x000fe40007000000 */
[----:B------:R-:W-:Y:S02]  /*1e7d0*/  FSEL R177, R177, -INF , P2 ;  /* 0xff800000b1b17808 */ /* 0x000fe40001000000 */
[----:B------:R-:W-:Y:S02]  /*1e7e0*/  ISETP.GE.AND P6, PT, R7, R233, PT ;  /* 0x000000e90700720c */ /* 0x000fe40003fc6270 */
[C---:B------:R-:W-:Y:S02]  /*1e7f0*/  ISETP.GE.AND P3, PT, R11.reuse, R234, PT ;  /* 0x000000ea0b00720c */ /* 0x040fe40003f66270 */
[----:B------:R-:W-:-:S02]  /*1e800*/  ISETP.GE.AND P2, PT, R11, R232, PT ;  /* 0x000000e80b00720c */ /* 0x000fc40003f46270 */
[----:B------:R-:W-:Y:S02]  /*1e810*/  FSEL R8, R8, -INF , !P0 ;  /* 0xff80000008087808 */ /* 0x000fe40004000000 */
[----:B------:R-:W-:Y:S02]  /*1e820*/  ISETP.GE.AND P0, PT, R13, R232, PT ;  /* 0x000000e80d00720c */ /* 0x000fe40003f06270 */
[----:B------:R-:W-:Y:S02]  /*1e830*/  FSEL R7, R176, -INF , !P5 ;  /* 0xff800000b0077808 */ /* 0x000fe40006800000 */
[----:B------:R-:W-:Y:S02]  /*1e840*/  FSEL R10, R10, -INF , !P4 ;  /* 0xff8000000a0a7808 */ /* 0x000fe40006000000 */
[C---:B------:R-:W-:Y:S02]  /*1e850*/  ISETP.GE.AND P5, PT, R11.reuse, R233, PT ;  /* 0x000000e90b00720c */ /* 0x040fe40003fa6270 */
[----:B------:R-:W-:-:S02]  /*1e860*/  ISETP.GE.AND P4, PT, R11, R224, PT ;  /* 0x000000e00b00720c */ /* 0x000fc40003f86270 */
[----:B------:R-:W-:Y:S02]  /*1e870*/  FSEL R11, R177, -INF , !P6 ;  /* 0xff800000b10b7808 */ /* 0x000fe40007000000 */
[C---:B------:R-:W-:Y:S02]  /*1e880*/  ISETP.GE.AND P1, PT, R13.reuse, R234, PT ;  /* 0x000000ea0d00720c */ /* 0x040fe40003f26270 */
[----:B------:R-:W-:Y:S02]  /*1e890*/  FSEL R172, R172, -INF , P3 ;  /* 0xff800000acac7808 */ /* 0x000fe40001800000 */
[----:B------:R-:W-:Y:S02]  /*1e8a0*/  FSEL R174, R174, -INF , P2 ;  /* 0xff800000aeae7808 */ /* 0x000fe40001000000 */
[C---:B------:R-:W-:Y:S02]  /*1e8b0*/  ISETP.GE.AND P6, PT, R13.reuse, R233, PT ;  /* 0x000000e90d00720c */ /* 0x040fe40003fc6270 */
[----:B------:R-:W-:-:S02]  /*1e8c0*/  ISETP.GE.AND P3, PT, R13, R224, PT ;  /* 0x000000e00d00720c */ /* 0x000fc40003f66270 */
[C---:B------:R-:W-:Y:S02]  /*1e8d0*/  IADD3 R15, PT, PT, R0.reuse, -0x68, RZ ;  /* 0xffffff98000f7810 */ /* 0x040fe40007ffe0ff */
[----:B------:R-:W-:Y:S02]  /*1e8e0*/  FSEL R175, R175, -INF , P0 ;  /* 0xff800000afaf7808 */ /* 0x000fe40000000000 */
[----:B------:R-:W-:Y:S02]  /*1e8f0*/  IADD3 R13, PT, PT, R0, -0x67, RZ ;  /* 0xffffff99000d7810 */ /* 0x000fe40007ffe0ff */
[----:B------:R-:W-:Y:S02]  /*1e900*/  FSEL R189, R172, -INF , !P5 ;  /* 0xff800000acbd7808 */ /* 0x000fe40006800000 */
[----:B------:R-:W-:Y:S02]  /*1e910*/  FSEL R173, R173, -INF , P1 ;  /* 0xff800000adad7808 */ /* 0x000fe40000800000 */
[----:B------:R-:W-:-:S02]  /*1e920*/  FSEL R196, R174, -INF , !P4 ;  /* 0xff800000aec47808 */ /* 0x000fc40006000000 */
[C---:B------:R-:W-:Y:S02]  /*1e930*/  ISETP.GE.AND P2, PT, R15.reuse, R234, PT ;  /* 0x000000ea0f00720c */ /* 0x040fe40003f46270 */
[C---:B------:R-:W-:Y:S02]  /*1e940*/  ISETP.GE.AND P5, PT, R15.reuse, R233, PT ;  /* 0x000000e90f00720c */ /* 0x040fe40003fa6270 */
[C---:B------:R-:W-:Y:S02]  /*1e950*/  ISETP.GE.AND P4, PT, R15.reuse, R232, PT ;  /* 0x000000e80f00720c */ /* 0x040fe40003f86270 */
[----:B------:R-:W-:Y:S02]  /*1e960*/  ISETP.GE.AND P1, PT, R15, R224, PT ;  /* 0x000000e00f00720c */ /* 0x000fe40003f26270 */
[----:B------:R-:W-:Y:S02]  /*1e970*/  FSEL R210, R175, -INF , !P3 ;  /* 0xff800000afd27808 */ /* 0x000fe40005800000 */
[----:B------:R-:W-:-:S02]  /*1e980*/  ISETP.GE.AND P0, PT, R13, R234, PT ;  /* 0x000000ea0d00720c */ /* 0x000fc40003f06270 */
[----:B------:R-:W-:Y:S02]  /*1e990*/  ISETP.GE.AND P3, PT, R13, R232, PT ;  /* 0x000000e80d00720c */ /* 0x000fe40003f66270 */
[----:B------:R-:W-:Y:S02]  /*1e9a0*/  IADD3 R15, PT, PT, R0, -0x60, RZ ;  /* 0xffffffa0000f7810 */ /* 0x000fe40007ffe0ff */
[----:B------:R-:W-:Y:S02]  /*1e9b0*/  FSEL R187, R173, -INF , !P6 ;  /* 0xff800000adbb7808 */ /* 0x000fe40007000000 */
[----:B------:R-:W-:Y:S02]  /*1e9c0*/  FSEL R167, R168, -INF , P2 ;  /* 0xff800000a8a77808 */ /* 0x000fe40001000000 */
[----:B------:R-:W-:Y:S02]  /*1e9d0*/  FSEL R170, R170, -INF , P4 ;  /* 0xff800000aaaa7808 */ /* 0x000fe40002000000 */
[----:B------:R-:W-:-:S02]  /*1e9e0*/  ISETP.GE.AND P6, PT, R13, R233, PT ;  /* 0x000000e90d00720c */ /* 0x000fc40003fc6270 */
[----:B------:R-:W-:Y:S02]  /*1e9f0*/  ISETP.GE.AND P2, PT, R13, R224, PT ;  /* 0x000000e00d00720c */ /* 0x000fe40003f46270 */
[----:B------:R-:W-:Y:S02]  /*1ea00*/  ISETP.GE.AND P4, PT, R15, R234, PT ;  /* 0x000000ea0f00720c */ /* 0x000fe40003f86270 */
[----:B------:R-:W-:Y:S02]  /*1ea10*/  FSEL R165, R169, -INF , P0 ;  /* 0xff800000a9a57808 */ /* 0x000fe40000000000 */
[----:B------:R-:W-:Y:S02]  /*1ea20*/  FSEL R166, R171, -INF , P3 ;  /* 0xff800000aba67808 */ /* 0x000fe40001800000 */
[----:B------:R-:W-:Y:S02]  /*1ea30*/  IADD3 R13, PT, PT, R0, -0x5f, RZ ;  /* 0xffffffa1000d7810 */ /* 0x000fe40007ffe0ff */
[----:B------:R-:W-:-:S02]  /*1ea40*/  ISETP.GE.AND P0, PT, R15, R232, PT ;  /* 0x000000e80f00720c */ /* 0x000fc40003f06270 */
[----:B------:R-:W-:Y:S02]  /*1ea50*/  FSEL R167, R167, -INF , !P5 ;  /* 0xff800000a7a77808 */ /* 0x000fe40006800000 */
[----:B------:R-:W-:Y:S02]  /*1ea60*/  FSEL R194, R170, -INF , !P1 ;  /* 0xff800000aac27808 */ /* 0x000fe40004800000 */
[----:B------:R-:W-:Y:S02]  /*1ea70*/  FSEL R165, R165, -INF , !P6 ;  /* 0xff800000a5a57808 */ /* 0x000fe40007000000 */
[----:B------:R-:W-:Y:S02]  /*1ea80*/  FSEL R166, R166, -INF , !P2 ;  /* 0xff800000a6a67808 */ /* 0x000fe40005000000 */
[----:B------:R-:W-:Y:S02]  /*1ea90*/  FSEL R32, R32, -INF , P4 ;  /* 0xff80000020207808 */ /* 0x000fe40002000000 */
[----:B------:R-:W-:-:S02]  /*1eaa0*/  ISETP.GE.AND P5, PT, R15, R233, PT ;  /* 0x000000e90f00720c */ /* 0x000fc40003fa6270 */
[----:B------:R-:W-:Y:S02]  /*1eab0*/  ISETP.GE.AND P1, PT, R15, R224, PT ;  /* 0x000000e00f00720c */ /* 0x000fe40003f26270 */
[C---:B------:R-:W-:Y:S02]  /*1eac0*/  ISETP.GE.AND P3, PT, R13.reuse, R234, PT ;  /* 0x000000ea0d00720c */ /* 0x040fe40003f66270 */
[C---:B------:R-:W-:Y:S02]  /*1ead0*/  ISETP.GE.AND P6, PT, R13.reuse, R233, PT ;  /* 0x000000e90d00720c */ /* 0x040fe40003fc6270 */
[C---:B------:R-:W-:Y:S02]  /*1eae0*/  ISETP.GE.AND P2, PT, R13.reuse, R232, PT ;  /* 0x000000e80d00720c */ /* 0x040fe40003f46270 */
[----:B------:R-:W-:Y:S02]  /*1eaf0*/  ISETP.GE.AND P4, PT, R13, R224, PT ;  /* 0x000000e00d00720c */ /* 0x000fe40003f86270 */
[----:B------:R-:W-:-:S02]  /*1eb00*/  FSEL R34, R34, -INF , P0 ;  /* 0xff80000022227808 */ /* 0x000fc40000000000 */
[C---:B------:R-:W-:Y:S02]  /*1eb10*/  IADD3 R15, PT, PT, R0.reuse, -0x58, RZ ;  /* 0xffffffa8000f7810 */ /* 0x040fe40007ffe0ff */
[----:B------:R-:W-:Y:S02]  /*1eb20*/  IADD3 R13, PT, PT, R0, -0x57, RZ ;  /* 0xffffffa9000d7810 */ /* 0x000fe40007ffe0ff */
[----:B------:R-:W-:Y:S02]  /*1eb30*/  FSEL R208, R34, -INF , !P1 ;  /* 0xff80000022d07808 */ /* 0x000fe40004800000 */
[----:B------:R-:W-:Y:S02]  /*1eb40*/  FSEL R35, R35, -INF , P2 ;  /* 0xff80000023237808 */ /* 0x000fe40001000000 */
[C---:B------:R-:W-:Y:S02]  /*1eb50*/  ISETP.GE.AND P0, PT, R15.reuse, R234, PT ;  /* 0x000000ea0f00720c */ /* 0x040fe40003f06270 */
[----:B------:R-:W-:-:S02]  /*1eb60*/  ISETP.GE.AND P1, PT, R15, R232, PT ;  /* 0x000000e80f00720c */ /* 0x000fc40003f26270 */
[----:B------:R-:W-:Y:S02]  /*1eb70*/  ISETP.GE.AND P2, PT, R13, R234, PT ;  /* 0x000000ea0d00720c */ /* 0x000fe40003f46270 */
[----:B------:R-:W-:Y:S02]  /*1eb80*/  FSEL R201, R32, -INF , !P5 ;  /* 0xff80000020c97808 */ /* 0x000fe40006800000 */
[----:B------:R-:W-:Y:S02]  /*1eb90*/  FSEL R33, R33, -INF , P3 ;  /* 0xff80000021217808 */ /* 0x000fe40001800000 */
[----:B------:R-:W-:Y:S02]  /*1eba0*/  FSEL R28, R28, -INF , P0 ;  /* 0xff8000001c1c7808 */ /* 0x000fe40000000000 */
[----:B------:R-:W-:Y:S02]  /*1ebb0*/  FSEL R30, R30, -INF , P1 ;  /* 0xff8000001e1e7808 */ /* 0x000fe40000800000 */
[----:B------:R-:W-:-:S02]  /*1ebc0*/  FSEL R29, R29, -INF , P2 ;  /* 0xff8000001d1d7808 */ /* 0x000fc40001000000 */
[CC--:B------:R-:W-:Y:S02]  /*1ebd0*/  ISETP.GE.AND P5, PT, R15.reuse, R233.reuse, PT ;  /* 0x000000e90f00720c */ /* 0x0c0fe40003fa6270 */
[----:B------:R-:W-:Y:S02]  /*1ebe0*/  ISETP.GE.AND P3, PT, R15, R224, PT ;  /* 0x000000e00f00720c */ /* 0x000fe40003f66270 */
[C---:B------:R-:W-:Y:S02]  /*1ebf0*/  ISETP.GE.AND P0, PT, R13.reuse, R232, PT ;  /* 0x000000e80d00720c */ /* 0x040fe40003f06270 */
[C---:B------:R-:W-:Y:S02]  /*1ec00*/  ISETP.GE.AND P1, PT, R13.reuse, R233, PT ;  /* 0x000000e90d00720c */ /* 0x040fe40003f26270 */
[----:B------:R-:W-:Y:S02]  /*1ec10*/  ISETP.GE.AND P2, PT, R13, R224, PT ;  /* 0x000000e00d00720c */ /* 0x000fe40003f46270 */
[----:B------:R-:W-:-:S02]  /*1ec20*/  IADD3 R19, PT, PT, R0, -0x50, RZ ;  /* 0xffffffb000137810 */ /* 0x000fc40007ffe0ff */
[C---:B------:R-:W-:Y:S02]  /*1ec30*/  IADD3 R17, PT, PT, R0.reuse, -0x4f, RZ ;  /* 0xffffffb100117810 */ /* 0x040fe40007ffe0ff */
[C---:B------:R-:W-:Y:S02]  /*1ec40*/  IADD3 R15, PT, PT, R0.reuse, -0x48, RZ ;  /* 0xffffffb8000f7810 */ /* 0x040fe40007ffe0ff */
[----:B------:R-:W-:Y:S02]  /*1ec50*/  IADD3 R13, PT, PT, R0, -0x47, RZ ;  /* 0xffffffb9000d7810 */ /* 0x000fe40007ffe0ff */
[----:B------:R-:W-:Y:S02]  /*1ec60*/  FMNMX3.FTZ R0, R164, R5, R9, !PT ;  /* 0x00000005a4007276 */ /* 0x000fe40007810009 */
[----:B------:R-:W-:Y:S02]  /*1ec70*/  FSEL R31, R31, -INF , P0 ;  /* 0xff8000001f1f7808 */ /* 0x000fe40000000000 */
[----:B------:R-:W-:-:S02]  /*1ec80*/  FMNMX3.FTZ R0, R0, R7, R11, !PT ;  /* 0x0000000700007276 */ /* 0x000fc4000781000b */
[----:B------:R-:W-:Y:S02]  /*1ec90*/  FSEL R203, R33, -INF , !P6 ;  /* 0xff80000021cb7808 */ /* 0x000fe40007000000 */
[-C--:B------:R-:W-:Y:S02]  /*1eca0*/  ISETP.GE.AND P0, PT, R19, R234.reuse, PT ;  /* 0x000000ea1300720c */ /* 0x080fe40003f06270 */
[----:B------:R-:W-:Y:S02]  /*1ecb0*/  ISETP.GE.AND P6, PT, R17, R234, PT ;  /* 0x000000ea1100720c */ /* 0x000fe40003fc6270 */
[----:B------:R-:W-:Y:S02]  /*1ecc0*/  FMNMX3.FTZ R0, R0, R189, R187, !PT ;  /* 0x000000bd00007276 */ /* 0x000fe400078100bb */
[----:B------:R-:W-:Y:S02]  /*1ecd0*/  FSEL R171, R28, -INF , !P5 ;  /* 0xff8000001cab7808 */ /* 0x000fe40006800000 */
[----:B------:R-:W-:-:S02]  /*1ece0*/  ISETP.GE.AND P5, PT, R19, R233, PT ;  /* 0x000000e91300720c */ /* 0x000fc40003fa6270 */
[----:B------:R-:W-:Y:S02]  /*1ecf0*/  FSEL R24, R24, -INF , P0 ;  /* 0xff80000018187808 */ /* 0x000fe40000000000 */
[----:B------:R-:W-:Y:S02]  /*1ed00*/  ISETP.GE.AND P0, PT, R17, R233, PT ;  /* 0x000000e91100720c */ /* 0x000fe40003f06270 */
[----:B------:R-:W-:Y:S02]  /*1ed10*/  FSEL R25, R25, -INF , P6 ;  /* 0xff80000019197808 */ /* 0x000fe40003000000 */
[----:B------:R-:W-:Y:S02]  /*1ed20*/  FMNMX3.FTZ R0, R0, R167, R165, !PT ;  /* 0x000000a700007276 */ /* 0x000fe400078100a5 */
[----:B------:R-:W-:Y:S02]  /*1ed30*/  FSEL R199, R24, -INF , !P5 ;  /* 0xff80000018c77808 */ /* 0x000fe40006800000 */
[----:B------:R-:W-:-:S02]  /*1ed40*/  ISETP.GE.AND P5, PT, R15, R234, PT ;  /* 0x000000ea0f00720c */ /* 0x000fc40003fa6270 */
[----:B------:R-:W-:Y:S02]  /*1ed50*/  FSEL R179, R25, -INF , !P0 ;  /* 0xff80000019b37808 */ /* 0x000fe40004000000 */
[----:B------:R-:W-:Y:S02]  /*1ed60*/  FSEL R169, R29, -INF , !P1 ;  /* 0xff8000001da97808 */ /* 0x000fe40004800000 */
[----:B------:R-:W-:Y:S02]  /*1ed70*/  ISETP.GE.AND P0, PT, R13, R234, PT ;  /* 0x000000ea0d00720c */ /* 0x000fe40003f06270 */
[----:B------:R-:W-:Y:S02]  /*1ed80*/  FMNMX3.FTZ R0, R0, R201, R203, !PT ;  /* 0x000000c900007276 */ /* 0x000fe400078100cb */
[----:B------:R-:W-:Y:S02]  /*1ed90*/  FSEL R177, R204, -INF , P5 ;  /* 0xff800000ccb17808 */ /* 0x000fe40002800000 */
[----:B------:R-:W-:-:S02]  /*1eda0*/  ISETP.GE.AND P6, PT, R15, R233, PT ;  /* 0x000000e90f00720c */ /* 0x000fc40003fc6270 */
[----:B------:R-:W-:Y:S02]  /*1edb0*/  ISETP.GE.AND P5, PT, R13, R233, PT ;  /* 0x000000e90d00720c */ /* 0x000fe40003fa6270 */
[----:B------:R-:W-:Y:S02]  /*1edc0*/  FSEL R175, R205, -INF , P0 ;  /* 0xff800000cdaf7808 */ /* 0x000fe40000000000 */
[----:B------:R-:W-:Y:S02]  /*1edd0*/  FMNMX3.FTZ R0, R0, R171, R169, !PT ;  /* 0x000000ab00007276 */ /* 0x000fe400078100a9 */
[----:B------:R-:W-:Y:S02]  /*1ede0*/  FSEL R177, R177, -INF , !P6 ;  /* 0xff800000b1b17808 */ /* 0x000fe40007000000 */
[----:B------:R-:W-:Y:S02]  /*1edf0*/  FSEL R175, R175, -INF , !P5 ;  /* 0xff800000afaf7808 */ /* 0x000fe40006800000 */
[----:B------:R-:W-:-:S02]  /*1ee00*/  FMNMX3.FTZ R0, R0, R199, R179, !PT ;  /* 0x000000c700007276 */ /* 0x000fc400078100b3 */
[C---:B------:R-:W-:Y:S02]  /*1ee10*/  ISETP.GE.AND P1, PT, R19.reuse, R232, PT ;  /* 0x000000e81300720c */ /* 0x040fe40003f26270 */
[----:B------:R-:W-:Y:S02]  /*1ee20*/  ISETP.GE.AND P6, PT, R19, R224, PT ;  /* 0x000000e01300720c */ /* 0x000fe40003fc6270 */
[----:B------:R-:W-:Y:S02]  /*1ee30*/  FMNMX3.FTZ R19, R3, R6, R4, !PT ;  /* 0x0000000603137276 */ /* 0x000fe40007810004 */
[----:B------:R-:W-:Y:S02]  /*1ee40*/  FMNMX3.FTZ R0, R0, R177, R175, !PT ;  /* 0x000000b100007276 */ /* 0x000fe400078100af */
[C---:B------:R-:W-:Y:S02]  /*1ee50*/  ISETP.GE.AND P0, PT, R17.reuse, R232, PT ;  /* 0x000000e81100720c */ /* 0x040fe40003f06270 */
[----:B------:R-:W-:-:S02]  /*1ee60*/  ISETP.GE.AND P5, PT, R17, R224, PT ;  /* 0x000000e01100720c */ /* 0x000fc40003fa6270 */
[----:B------:R-:W-:Y:S02]  /*1ee70*/  FSEL R204, R35, -INF , !P4 ;  /* 0xff80000023cc7808 */ /* 0x000fe40006000000 */
[----:B------:R-:W-:Y:S02]  /*1ee80*/  FMNMX3.FTZ R17, R19, R10, R8, !PT ;  /* 0x0000000a13117276 */ /* 0x000fe40007810008 */
[----:B------:R-:W-:Y:S02]  /*1ee90*/  FSEL R26, R26, -INF , P1 ;  /* 0xff8000001a1a7808 */ /* 0x000fe40000800000 */
[C---:B------:R-:W-:Y:S02]  /*1eea0*/  ISETP.GE.AND P4, PT, R15.reuse, R232, PT ;  /* 0x000000e80f00720c */ /* 0x040fe40003f86270 */
[----:B------:R-:W-:Y:S02]  /*1eeb0*/  ISETP.GE.AND P1, PT, R15, R224, PT ;  /* 0x000000e00f00720c */ /* 0x000fe40003f26270 */
[----:B------:R-:W2:Y:S01]  /*1eec0*/  SHFL.BFLY PT, R15, R0, 0x2, 0x1f ;  /* 0x0c401f00000f7f89 */ /* 0x000ea200000e0000 */
[----:B------:R-:W-:-:S02]  /*1eed0*/  FMNMX3.FTZ R17, R17, R196, R210, !PT ;  /* 0x000000c411117276 */ /* 0x000fc400078100d2 */
[----:B------:R-:W-:Y:S02]  /*1eee0*/  FSEL R27, R27, -INF , P0 ;  /* 0xff8000001b1b7808 */ /* 0x000fe40000000000 */
[----:B------:R-:W-:Y:S02]  /*1eef0*/  FMNMX3.FTZ R17, R17, R194, R166, !PT ;  /* 0x000000c211117276 */ /* 0x000fe400078100a6 */
[----:B------:R-:W-:Y:S02]  /*1ef00*/  FSEL R170, R30, -INF , !P3 ;  /* 0xff8000001eaa7808 */ /* 0x000fe40005800000 */
[----:B------:R-:W-:Y:S02]  /*1ef10*/  ISETP.GE.AND P0, PT, R13, R232, PT ;  /* 0x000000e80d00720c */ /* 0x000fe40003f06270 */
[----:B------:R-:W-:Y:S02]  /*1ef20*/  FSEL R168, R31, -INF , !P2 ;  /* 0xff8000001fa87808 */ /* 0x000fe40005000000 */
[----:B------:R-:W-:-:S02]  /*1ef30*/  FMNMX3.FTZ R17, R17, R208, R204, !PT ;  /* 0x000000d011117276 */ /* 0x000fc400078100cc */
[----:B------:R-:W-:Y:S02]  /*1ef40*/  ISETP.GE.AND P3, PT, R13, R224, PT ;  /* 0x000000e00d00720c */ /* 0x000fe40003f66270 */
[----:B------:R-:W-:Y:S02]  /*1ef50*/  FSEL R176, R206, -INF , P4 ;  /* 0xff800000ceb07808 */ /* 0x000fe40002000000 */
[----:B------:R-:W-:Y:S02]  /*1ef60*/  FSEL R174, R207, -INF , P0 ;  /* 0xff800000cfae7808 */ /* 0x000fe40000000000 */
[----:B------:R-:W-:Y:S02]  /*1ef70*/  FSEL R200, R26, -INF , !P6 ;  /* 0xff8000001ac87808 */ /* 0x000fe40007000000 */
[----:B------:R-:W-:Y:S02]  /*1ef80*/  FSEL R178, R27, -INF , !P5 ;  /* 0xff8000001bb27808 */ /* 0x000fe40006800000 */
[----:B------:R-:W-:-:S02]  /*1ef90*/  FMNMX3.FTZ R17, R17, R170, R168, !PT ;  /* 0x000000aa11117276 */ /* 0x000fc400078100a8 */
[----:B------:R-:W-:Y:S02]  /*1efa0*/  FSEL R176, R176, -INF , !P1 ;  /* 0xff800000b0b07808 */ /* 0x000fe40004800000 */
[----:B------:R-:W-:Y:S02]  /*1efb0*/  FSEL R174, R174, -INF , !P3 ;  /* 0xff800000aeae7808 */ /* 0x000fe40005800000 */
[----:B------:R-:W-:Y:S02]  /*1efc0*/  FMNMX3.FTZ R17, R17, R200, R178, !PT ;  /* 0x000000c811117276 */ /* 0x000fe400078100b2 */
[----:B--2---:R-:W-:Y:S02]  /*1efd0*/  FMNMX.FTZ R15, R0, R15, !PT ;  /* 0x0000000f000f7209 */ /* 0x004fe40007810000 */
[----:B------:R-:W-:-:S03]  /*1efe0*/  FMNMX3.FTZ R12, R17, R176, R174, !PT ;  /* 0x000000b0110c7276 */ /* 0x000fc600078100ae */
        /* <DEDUP_REMOVED lines=10> */
[----:B------:R-:W2:Y:S01]  /*1f090*/  S2R R5, SR_TID.X ;  /* 0x0000000000057919 */ /* 0x000ea20000002100 */
[----:B------:R-:W-:Y:S01]  /*1f0a0*/  FSEL R7, R180, RZ, P1 ;  /* 0x000000ffb4077208 */ /* 0x000fe20000800000 */
        /* <DEDUP_REMOVED lines=13> */
[----:B------:R-:W-:Y:S01]  /*1f180*/  FFMA.FTZ R209, R177, UR4, -R202 ;  /* 0x00000004b1d17c23 */ /* 0x000fe200080108ca */
[----:B-1----:R-:W-:-:S02]  /*1f190*/  FMNMX.FTZ R0, R13, R0, !PT ;  /* 0x000000000d007209 */ /* 0x002fc40007810000 */
[----:B------:R-:W-:Y:S02]  /*1f1a0*/  LDSM.16.MT88.4 R12, [R215+0x10000] ;  /* 0x01000000d70c783b */ /* 0x000fe40000004200 */
[C---:B------:R-:W-:Y:S01]  /*1f1b0*/  FSETP.NEU.FTZ.AND P0, PT, R0.reuse, -INF , PT ;  /* 0xff8000000000780b */ /* 0x040fe20003f1d000 */
[----:B------:R-:W-:Y:S01]  /*1f1c0*/  FMUL.FTZ R173, R0, UR4 ;  /* 0x0000000400ad7c20 */ /* 0x000fe20008410000 */
[----:B------:R-:W-:Y:S04]  /*1f1d0*/  MUFU.EX2 R186, R186 ;  /* 0x000000ba00ba7308 */ /* 0x000fe80000000800 */
[----:B------:R-:W-:-:S04]  /*1f1e0*/  FSEL R173, R173, RZ, P0 ;  /* 0x000000ffadad7208 */ /* 0x000fc80000000000 */
[----:B------:R-:W1:Y:S01]  /*1f1f0*/  MUFU.EX2 R183, R183 ;  /* 0x000000b700b77308 */ /* 0x000e620000000800 */
[--C-:B------:R-:W-:Y:S01]  /*1f200*/  FFMA.FTZ R182, R4, UR4, -R173.reuse ;  /* 0x0000000404b67c23 */ /* 0x100fe200080108ad */
[----:B------:R-:W-:Y:S01]  /*1f210*/  FSEL R4, R0, RZ, P0 ;  /* 0x000000ff00047208 */ /* 0x000fe20000000000 */
[----:B------:R-:W-:Y:S01]  /*1f220*/  FFMA.FTZ R190, R8, UR4, -R173 ;  /* 0x0000000408be7c23 */ /* 0x000fe200080108ad */
[----:B--2---:R-:W-:Y:S01]  /*1f230*/  R2P PR, R5, 0x6 ;  /* 0x0000000605007804 */ /* 0x004fe20000000000 */
[----:B------:R-:W-:Y:S01]  /*1f240*/  FADD.FTZ R8, R164, -R7 ;  /* 0x80000007a4087221 */ /* 0x000fe20000010000 */
[--C-:B------:R-:W-:Y:S01]  /*1f250*/  FFMA.FTZ R184, R6, UR4, -R173.reuse ;  /* 0x0000000406b87c23 */ /* 0x100fe200080108ad */
[----:B------:R-:W-:Y:S01]  /*1f260*/  FADD.FTZ R4, R3, -R4 ;  /* 0x8000000403047221 */ /* 0x000fe20000010000 */
[--C-:B------:R-:W-:Y:S01]  /*1f270*/  FFMA.FTZ R181, R10, UR4, -R173.reuse ;  /* 0x000000040ab57c23 */ /* 0x100fe200080108ad */
[----:B------:R-:W-:Y:S01]  /*1f280*/  FMUL.FTZ R8, R8, UR4 ;  /* 0x0000000408087c20 */ /* 0x000fe20008410000 */
[----:B------:R-:W-:Y:S01]  /*1f290*/  SEL R24, R2, 0xffffffe0, !P1 ;  /* 0xffffffe002187807 */ /* 0x000fe20004800000 */
[----:B------:R-:W-:Y:S01]  /*1f2a0*/  FMUL.FTZ R16, R4, UR4 ;  /* 0x0000000404107c20 */ /* 0x000fe20008410000 */
[----:B------:R-:W-:Y:S01]  /*1f2b0*/  MUFU.EX2 R184, R184 ;  /* 0x000000b800b87308 */ /* 0x000fe20000000800 */
[----:B---3--:R-:W-:Y:S01]  /*1f2c0*/  F2FP.BF16.F32.PACK_AB R4, R185, R188 ;  /* 0x000000bcb904723e */ /* 0x008fe200000010ff */
[--C-:B------:R-:W-:Y:S01]  /*1f2d0*/  FFMA.FTZ R187, R194, UR4, -R173.reuse ;  /* 0x00000004c2bb7c23 */ /* 0x100fe200080108ad */
[----:B------:R-:W-:Y:S01]  /*1f2e0*/  IADD3 R172, PT, PT, R215, R24, RZ ;  /* 0x00000018d7ac7210 */ /* 0x000fe20007ffe0ff */
[--C-:B------:R-:W-:Y:S01]  /*1f2f0*/  FFMA.FTZ R196, R196, UR4, -R173.reuse ;  /* 0x00000004c4c47c23 */ /* 0x100fe200080108ad */
[----:B-1----:R-:W-:Y:S01]  /*1f300*/  F2FP.BF16.F32.PACK_AB R6, R183, R186 ;  /* 0x000000bab706723e */ /* 0x002fe200000010ff */
[--C-:B------:R-:W-:Y:S01]  /*1f310*/  FFMA.FTZ R195, R210, UR4, -R173.reuse ;  /* 0x00000004d2c37c23 */ /* 0x100fe200080108ad */
[--C-:B------:R-:W-:Y:S01]  /*1f320*/  FFMA.FTZ R194, R166, UR4, -R173.reuse ;  /* 0x00000004a6c27c23 */ /* 0x100fe200080108ad */
[----:B------:R1:W2:Y:S01]  /*1f330*/  MUFU.EX2 R2, R16 ;  /* 0x0000001000027308 */ /* 0x0002a20000000800 */
[----:B------:R-:W-:Y:S01]  /*1f340*/  LDSM.16.MT88.4 R20, [R172+0x10000] ;  /* 0x01000000ac14783b */ /* 0x000fe20000004200 */
[--C-:B------:R-:W-:Y:S01]  /*1f350*/  FFMA.FTZ R205, R208, UR4, -R173.reuse ;  /* 0x00000004d0cd7c23 */ /* 0x100fe200080108ad */
[--C-:B------:R-:W-:Y:S01]  /*1f360*/  FFMA.FTZ R210, R169, UR4, -R202.reuse ;  /* 0x00000004a9d27c23 */ /* 0x100fe200080108ca */
[--C-:B------:R-:W-:Y:S01]  /*1f370*/  FFMA.FTZ R204, R204, UR4, -R173.reuse ;  /* 0x00000004cccc7c23 */ /* 0x100fe200080108ad */
[----:B------:R-:W-:Y:S01]  /*1f380*/  LDSM.16.MT88.4 R164, [R215+0x12800] ;  /* 0x01280000d7a4783b */ /* 0x000fe20000004200 */
[--C-:B------:R-:W-:Y:S01]  /*1f390*/  FFMA.FTZ R207, R170, UR4, -R173.reuse ;  /* 0x00000004aacf7c23 */ /* 0x100fe200080108ad */
[--C-:B------:R-:W-:Y:S01]  /*1f3a0*/  FFMA.FTZ R208, R168, UR4, -R173.reuse ;  /* 0x00000004a8d07c23 */ /* 0x100fe200080108ad */
[----:B------:R-:W3:Y:S01]  /*1f3b0*/  MUFU.EX2 R3, R8 ;  /* 0x0000000800037308 */ /* 0x000ee20000000800 */
[----:B------:R-:W-:Y:S01]  /*1f3c0*/  FFMA.FTZ R202, R175, UR4, -R202 ;  /* 0x00000004afca7c23 */ /* 0x000fe200080108ca */
[--C-:B------:R-:W-:Y:S01]  /*1f3d0*/  FFMA.FTZ R200, R200, UR4, -R173.reuse ;  /* 0x00000004c8c87c23 */ /* 0x100fe200080108ad */
[--C-:B------:R-:W-:Y:S01]  /*1f3e0*/  FFMA.FTZ R211, R178, UR4, -R173.reuse ;  /* 0x00000004b2d37c23 */ /* 0x100fe200080108ad */
[--C-:B------:R-:W-:Y:S01]  /*1f3f0*/  FFMA.FTZ R213, R176, UR4, -R173.reuse ;  /* 0x00000004b0d57c23 */ /* 0x100fe200080108ad */
[----:B------:R-:W-:Y:S01]  /*1f400*/  FFMA.FTZ R216, R174, UR4, -R173 ;  /* 0x00000004aed87c23 */ /* 0x000fe200080108ad */
[----:B------:R-:W-:-:S02]  /*1f410*/  PLOP3.LUT P0, PT, PT, PT, UP0, 0x80, 0x8 ;  /* 0x000000000008781c */ /* 0x000fc40003f0f008 */
[----:B------:R-:W4:Y:S01]  /*1f420*/  MUFU.EX2 R182, R182 ;  /* 0x000000b600b67308 */ /* 0x000f220000000800 */
[----:B-1----:R-:W-:Y:S01]  /*1f430*/  IADD3 R16, PT, PT, R215, 0x10000, RZ ;  /* 0x00010000d7107810 */ /* 0x002fe20007ffe0ff */
[-C--:B--2---:R-:W-:Y:S01]  /*1f440*/  FMUL.FTZ R34, R142, R2.reuse ;  /* 0x000000028e227220 */ /* 0x084fe20000410000 */
[-C--:B------:R-:W-:Y:S01]  /*1f450*/  FMUL.FTZ R35, R143, R2.reuse ;  /* 0x000000028f237220 */ /* 0x080fe20000410000 */
[-C--:B------:R-:W-:Y:S01]  /*1f460*/  FMUL.FTZ R26, R146, R2.reuse ;  /* 0x00000002921a7220 */ /* 0x080fe20000410000 */
[----:B------:R-:W-:Y:S01]  /*1f470*/  @P2 IADD3 R197, PT, PT, R16, -0x40, RZ ;  /* 0xffffffc010c52810 */ /* 0x000fe20007ffe0ff */
[-C--:B------:R-:W-:Y:S01]  /*1f480*/  FMUL.FTZ R27, R147, R2.reuse ;  /* 0x00000002931b7220 */ /* 0x080fe20000410000 */
[----:B------:R-:W-:Y:S01]  /*1f490*/  FMUL.FTZ R38, R38, R2 ;  /* 0x0000000226267220 */ /* 0x000fe20000410000 */
[----:B------:R-:W-:Y:S01]  /*1f4a0*/  MUFU.EX2 R181, R181 ;  /* 0x000000b500b57308 */ /* 0x000fe20000000800 */
[-C--:B---3--:R-:W-:Y:S01]  /*1f4b0*/  FMUL.FTZ R32, R140, R3.reuse ;  /* 0x000000038c207220 */ /* 0x088fe20000410000 */
[----:B------:R-:W1:Y:S01]  /*1f4c0*/  LDSM.16.MT88.4 R28, [R197] ;  /* 0x00000000c51c783b */ /* 0x000e620000004200 */
[----:B------:R-:W-:Y:S01]  /*1f4d0*/  FMUL.FTZ R33, R141, R3 ;  /* 0x000000038d217220 */ /* 0x000fe20000410000 */
[----:B------:R-:W-:Y:S01]  /*1f4e0*/  IADD3 R193, PT, PT, R24, R197, RZ ;  /* 0x000000c518c17210 */ /* 0x000fe20007ffe0ff */
[-C--:B------:R-:W-:Y:S01]  /*1f4f0*/  FMUL.FTZ R24, R144, R3.reuse ;  /* 0x0000000390187220 */ /* 0x080fe20000410000 */
[----:B------:R-:W2:Y:S01]  /*1f500*/  LDSM.16.MT88.4 R140, [R215+0x12000] ;  /* 0x01200000d78c783b */ /* 0x000ea20000004200 */
        /* <DEDUP_REMOVED lines=10> */
[----:B------:R-:W4:Y:S01]  /*1f5b0*/  LDSM.16.MT88.4 R144, [R197+0x2000] ;  /* 0x00200000c590783b */ /* 0x000f220000004200 */
[-C--:B------:R-:W-:Y:S01]  /*1f5c0*/  FMUL.FTZ R44, R44, R3.reuse ;  /* 0x000000032c2c7220 */ /* 0x080fe20000410000 */
[-C--:B------:R-:W-:Y:S01]  /*1f5d0*/  FMUL.FTZ R45, R45, R3.reuse ;  /* 0x000000032d2d7220 */ /* 0x080fe20000410000 */
[-C--:B------:R-:W-:Y:S01]  /*1f5e0*/  FMUL.FTZ R46, R46, R2.reuse ;  /* 0x000000022e2e7220 */ /* 0x080fe20000410000 */
[-C--:B------:R-:W-:Y:S01]  /*1f5f0*/  FMUL.FTZ R47, R47, R2.reuse ;  /* 0x000000022f2f7220 */ /* 0x080fe20000410000 */
[-C--:B------:R-:W-:Y:S01]  /*1f600*/  FMUL.FTZ R48, R48, R3.reuse ;  /* 0x0000000330307220 */ /* 0x080fe20000410000 */
        /* <DEDUP_REMOVED lines=33> */
[----:B------:R-:W1:Y:S01]  /*1f820*/  LDSM.16.MT88.4 R136, [R172+0x12000] ;  /* 0x01200000ac88783b */ /* 0x000e620000004200 */
[-C--:B------:R-:W-:Y:S01]  /*1f830*/  FMUL.FTZ R75, R75, R2.reuse ;  /* 0x000000024b4b7220 */ /* 0x080fe20000410000 */
[C---:B--2---:R-:W-:Y:S01]  /*1f840*/  HMMA.16816.F32.BF16 R36, R4.reuse, R140, R36 ;  /* 0x0000008c0424723c */ /* 0x044fe20000041824 */
[-C--:B------:R-:W-:Y:S01]  /*1f850*/  FMUL.FTZ R16, R152, R3.reuse ;  /* 0x0000000398107220 */ /* 0x080fe20000410000 */
[-C--:B------:R-:W-:Y:S01]  /*1f860*/  FMUL.FTZ R17, R153, R3.reuse ;  /* 0x0000000399117220 */ /* 0x080fe20000410000 */
[-C--:B------:R-:W-:Y:S01]  /*1f870*/  FMUL.FTZ R18, R154, R2.reuse ;  /* 0x000000029a127220 */ /* 0x080fe20000410000 */
[-C--:B------:R-:W-:Y:S01]  /*1f880*/  FMUL.FTZ R19, R155, R2.reuse ;  /* 0x000000029b137220 */ /* 0x080fe20000410000 */
[-C--:B------:R-:W-:Y:S01]  /*1f890*/  FMUL.FTZ R76, R76, R3.reuse ;  /* 0x000000034c4c7220 */ /* 0x080fe20000410000 */
[----:B------:R-:W-:Y:S01]  /*1f8a0*/  LDSM.16.MT88.4 R152, [R193] ;  /* 0x00000000c198783b */ /* 0x000fe20000004200 */
[-C--:B------:R-:W-:Y:S01]  /*1f8b0*/  FMUL.FTZ R77, R77, R3.reuse ;  /* 0x000000034d4d7220 */ /* 0x080fe20000410000 */
[C---:B------:R-:W-:Y:S01]  /*1f8c0*/  HMMA.16816.F32.BF16 R40, R4.reuse, R142, R40 ;  /* 0x0000008e0428723c */ /* 0x040fe20000041828 */
[-C--:B------:R-:W-:Y:S01]  /*1f8d0*/  FMUL.FTZ R78, R78, R2.reuse ;  /* 0x000000024e4e7220 */ /* 0x080fe20000410000 */
[----:B------:R-:W2:Y:S01]  /*1f8e0*/  LDSM.16.MT88.4 R140, [R193+0x2000] ;  /* 0x00200000c18c783b */ /* 0x000ea20000004200 */
        /* <DEDUP_REMOVED lines=54> */
[-C--:B------:R-:W-:Y:S01]  /*1fc50*/  FMUL.FTZ R8, R160, R3.reuse ;  /* 0x00000003a0087220 */ /* 0x080fe20000410000 */
[-C--:B------:R-:W-:Y:S01]  /*1fc60*/  FMUL.FTZ R9, R161, R3.reuse ;  /* 0x00000003a1097220 */ /* 0x080fe20000410000 */
[-C--:B------:R-:W-:Y:S01]  /*1fc70*/  FMUL.FTZ R10, R162, R2.reuse ;  /* 0x00000002a20a7220 */ /* 0x080fe20000410000 */
[-C--:B------:R-:W-:Y:S01]  /*1fc80*/  FMUL.FTZ R11, R163, R2.reuse ;  /* 0x00000002a30b7220 */ /* 0x080fe20000410000 */
[-C--:B------:R-:W-:Y:S01]  /*1fc90*/  FMUL.FTZ R156, R156, R3.reuse ;  /* 0x000000039c9c7220 */ /* 0x080fe20000410000 */
[C---:B---3--:R-:W-:Y:S01]  /*1fca0*/  HMMA.16816.F32.BF16 R76, R4.reuse, R144, R76 ;  /* 0x00000090044c723c */ /* 0x048fe2000004184c */
[-C--:B------:R-:W-:Y:S01]  /*1fcb0*/  FMUL.FTZ R157, R157, R3.reuse ;  /* 0x000000039d9d7220 */ /* 0x080fe20000410000 */
[-C--:B------:R-:W-:Y:S01]  /*1fcc0*/  FMUL.FTZ R158, R158, R2.reuse ;  /* 0x000000029e9e7220 */ /* 0x080fe20000410000 */
[-C--:B------:R-:W-:Y:S01]  /*1fcd0*/  FMUL.FTZ R159, R159, R2.reuse ;  /* 0x000000029f9f7220 */ /* 0x080fe20000410000 */
[----:B------:R-:W-:Y:S01]  /*1fce0*/  MUFU.EX2 R192, R192 ;  /* 0x000000c000c07308 */ /* 0x000fe20000000800 */
[-C--:B------:R-:W-:Y:S01]  /*1fcf0*/  FMUL.FTZ R116, R116, R3.reuse ;  /* 0x0000000374747220 */ /* 0x080fe20000410000 */
[-C--:B------:R-:W-:Y:S01]  /*1fd00*/  FMUL.FTZ R117, R117, R3.reuse ;  /* 0x0000000375757220 */ /* 0x080fe20000410000 */
[-C--:B------:R-:W-:Y:S01]  /*1fd10*/  FMUL.FTZ R118, R118, R2.reuse ;  /* 0x0000000276767220 */ /* 0x080fe20000410000 */
[C---:B------:R-:W-:Y:S01]  /*1fd20*/  HMMA.16816.F32.BF16 R80, R4.reuse, R146, R80 ;  /* 0x000000920450723c */ /* 0x040fe20000041850 */
[----:B------:R-:W-:Y:S01]  /*1fd30*/  LDSM.16.MT88.4 R144, [R215+0x16000] ;  /* 0x01600000d790783b */ /* 0x000fe20000004200 */
[-C--:B------:R-:W-:Y:S01]  /*1fd40*/  FMUL.FTZ R119, R119, R2.reuse ;  /* 0x0000000277777220 */ /* 0x080fe20000410000 */
[-C--:B------:R-:W-:Y:S01]  /*1fd50*/  FMUL.FTZ R120, R120, R3.reuse ;  /* 0x0000000378787220 */ /* 0x080fe20000410000 */
[----:B------:R-:W-:Y:S01]  /*1fd60*/  MUFU.EX2 R191, R191 ;  /* 0x000000bf00bf7308 */ /* 0x000fe20000000800 */
[-C--:B------:R-:W-:Y:S01]  /*1fd70*/  FMUL.FTZ R121, R121, R3.reuse ;  /* 0x0000000379797220 */ /* 0x080fe20000410000 */
[-C--:B------:R-:W-:Y:S01]  /*1fd80*/  FMUL.FTZ R122, R122, R2.reuse ;  /* 0x000000027a7a7220 */ /* 0x080fe20000410000 */
[-C--:B------:R-:W-:Y:S01]  /*1fd90*/  FMUL.FTZ R123, R123, R2.reuse ;  /* 0x000000027b7b7220 */ /* 0x080fe20000410000 */
[C---:B------:R-:W-:Y:S01]  /*1fda0*/  HMMA.16816.F32.BF16 R32, R4.reuse, R152, R32 ;  /* 0x000000980420723c */ /* 0x040fe20000041820 */
[-C--:B------:R-:W-:Y:S01]  /*1fdb0*/  FMUL.FTZ R124, R124, R3.reuse ;  /* 0x000000037c7c7220 */ /* 0x080fe20000410000 */
[-C--:B------:R-:W-:Y:S01]  /*1fdc0*/  FMUL.FTZ R125, R125, R3.reuse ;  /* 0x000000037d7d7220 */ /* 0x080fe20000410000 */
[-C--:B------:R-:W-:Y:S01]  /*1fdd0*/  FMUL.FTZ R126, R126, R2.reuse ;  /* 0x000000027e7e7220 */ /* 0x080fe20000410000 */
[----:B------:R-:W-:Y:S01]  /*1fde0*/  MUFU.EX2 R198, R198 ;  /* 0x000000c600c67308 */ /* 0x000fe20000000800 */
[-C--:B------:R-:W-:Y:S01]  /*1fdf0*/  FMUL.FTZ R127, R127, R2.reuse ;  /* 0x000000027f7f7220 */ /* 0x080fe20000410000 */
[-C--:B------:R-:W-:Y:S01]  /*1fe00*/  FMUL.FTZ R128, R128, R3.reuse ;  /* 0x0000000380807220 */ /* 0x080fe20000410000 */
[-C--:B------:R-:W-:Y:S01]  /*1fe10*/  FMUL.FTZ R129, R129, R3.reuse ;  /* 0x0000000381817220 */ /* 0x080fe20000410000 */
[C---:B-1----:R-:W-:Y:S01]  /*1fe20*/  HMMA.16816.F32.BF16 R68, R4.reuse, R136, R68 ;  /* 0x000000880444723c */ /* 0x042fe20000041844 */
[-C--:B------:R-:W-:Y:S01]  /*1fe30*/  FMUL.FTZ R130, R130, R2.reuse ;  /* 0x0000000282827220 */ /* 0x080fe20000410000 */
[-C--:B------:R-:W-:Y:S01]  /*1fe40*/  FMUL.FTZ R131, R131, R2.reuse ;  /* 0x0000000283837220 */ /* 0x080fe20000410000 */
[----:B------:R-:W-:Y:S01]  /*1fe50*/  LDSM.16.MT88.4 R160, [R197+0x2800] ;  /* 0x00280000c5a0783b */ /* 0x000fe20000004200 */
[----:B------:R-:W-:Y:S01]  /*1fe60*/  MUFU.EX2 R189, R189 ;  /* 0x000000bd00bd7308 */ /* 0x000fe20000000800 */
[----:B------:R-:W-:Y:S01]  /*1fe70*/  FFMA.FTZ R188, R241, R3, R188 ;  /* 0x00000003f1bc7223 */ /* 0x000fe200000100bc */
[----:B------:R-:W-:Y:S01]  /*1fe80*/  FFMA.FTZ R239, R239, R2, R184 ;  /* 0x00000002efef7223 */ /* 0x000fe200000100b8 */
[----:B------:R-:W-:Y:S01]  /*1fe90*/  LDSM.16.MT88.4 R168, [R193+0x1000] ;  /* 0x00100000c1a8783b */ /* 0x000fe20000004200 */
[C---:B------:R-:W-:Y:S01]  /*1fea0*/  HMMA.16816.F32.BF16 R72, R4.reuse, R138, R72 ;  /* 0x0000008a0448723c */ /* 0x040fe20000041848 */
[----:B------:R-:W-:Y:S01]  /*1feb0*/  FADD.FTZ R185, R185, R188 ;  /* 0x000000bcb9b97221 */ /* 0x000fe20000010000 */
[----:B------:R-:W-:Y:S01]  /*1fec0*/  FADD.FTZ R182, R182, R239 ;  /* 0x000000efb6b67221 */ /* 0x000fe20000010000 */
[----:B------:R-:W1:Y:S01]  /*1fed0*/  LDSM.16.MT88.4 R136, [R193+0x4000] ;  /* 0x00400000c188783b */ /* 0x000e620000004200 */
[----:B------:R-:W3:Y:S01]  /*1fee0*/  MUFU.EX2 R196, R196 ;  /* 0x000000c400c47308 */ /* 0x000ee20000000800 */
[----:B------:R-:W-:Y:S01]  /*1fef0*/  FADD.FTZ R186, R186, R185 ;  /* 0x000000b9baba7221 */ /* 0x000fe20000010000 */
[----:B------:R-:W-:Y:S01]  /*1ff00*/  FADD.FTZ R3, R181, R182 ;  /* 0x000000b6b5037221 */ /* 0x000fe20000010000 */
[----:B------:R-:W-:Y:S01]  /*1ff10*/  LDSM.16.MT88.4 R176, [R197+0x3800] ;  /* 0x00380000c5b0783b */ /* 0x000fe20000004200 */
[----:B--2---:R-:W-:Y:S01]  /*1ff20*/  HMMA.16816.F32.BF16 R84, R4, R140, R84 ;  /* 0x0000008c0454723c */ /* 0x004fe20000041854 */
[----:B------:R-:W-:Y:S01]  /*1ff30*/  FADD.FTZ R183, R183, R186 ;  /* 0x000000bab7b77221 */ /* 0x000fe20000010000 */
[----:B------:R-:W-:-:S02]  /*1ff40*/  FADD.FTZ R3, R190, R3 ;  /* 0x00000003be037221 */ /* 0x000fc40000010000 */
[----:B------:R-:W2:Y:S04]  /*1ff50*/  MUFU.EX2 R195, R195 ;  /* 0x000000c300c37308 */ /* 0x000ea80000000800 */
[----:B------:R-:W-:Y:S01]  /*1ff60*/  HMMA.16816.F32.BF16 R88, R4, R142, R88 ;  /* 0x0000008e0458723c */ /* 0x000fe20000041858 */
[----:B------:R-:W4:Y:S03]  /*1ff70*/  LDSM.16.MT88.4 R140, [R172+0x16000] ;  /* 0x01600000ac8c783b */ /* 0x000f260000004200 */
[----:B------:R-:W-:Y:S01]  /*1ff80*/  MUFU.EX2 R187, R187 ;  /* 0x000000bb00bb7308 */ /* 0x000fe20000000800 */
[----:B---3--:R-:W-:-:S03]  /*1ff90*/  FADD.FTZ R2, R196, R3 ;  /* 0x00000003c4027221 */ /* 0x008fc60000010000 */
[----:B------:R-:W-:Y:S01]  /*1ffa0*/  HMMA.16816.F32.BF16 R132, R4, R154, R132 ;  /* 0x0000009a0484723c */ /* 0x000fe20000041884 */
[----:B------:R-:W-:Y:S03]  /*1ffb0*/  LDSM.16.MT88.4 R152, [R193+0x6000] ;  /* 0x00600000c198783b */ /* 0x000fe60000004200 */
[----:B------:R-:W3:Y:S01]  /*1ffc0*/  MUFU.EX2 R194, R194 ;  /* 0x000000c200c27308 */ /* 0x000ee20000000800 */
[----:B--2---:R-:W-:-:S03]  /*1ffd0*/  FADD.FTZ R2, R195, R2 ;  /* 0x00000002c3027221 */ /* 0x004fc60000010000 */
[C---:B------:R-:W-:Y:S04]  /*1ffe0*/  HMMA.16816.F32.BF16 R16, R4.reuse, R20, R16 ;  /* 0x000000140410723c */ /* 0x040fe80000041810 */
[----:B------:R-:W-:Y:S04]  /*1fff0*/  MUFU.EX2 R201, R201 ;  /* 0x000000c900c97308 */ /* 0x000fe80000000800 */
[C---:B------:R-:W-:Y:S01]  /*20000*/  HMMA.16816.F32.BF16 R20, R4.reuse, R22, R148 ;  /* 0x000000160414723c */ /* 0x040fe20000041894 */
[----:B------:R-:W-:Y:S03]  /*20010*/  LDSM.16.MT88.4 R148, [R172+0x10800] ;  /* 0x01080000ac94783b */ /* 0x000fe60000004200 */
[----:B------:R-:W2:Y:S04]  /*20020*/  MUFU.EX2 R206, R206 ;  /* 0x000000ce00ce7308 */ /* 0x000ea80000000800 */
[C---:B-1----:R-:W-:Y:S04]  /*20030*/  HMMA.16816.F32.BF16 R92, R4.reuse, R136, R92 ;  /* 0x00000088045c723c */ /* 0x042fe8000004185c */
[----:B------:R-:W-:Y:S04]  /*20040*/  MUFU.EX2 R203, R203 ;  /* 0x000000cb00cb7308 */ /* 0x000fe80000000800 */
[C---:B------:R-:W-:Y:S01]  /*20050*/  HMMA.16816.F32.BF16 R96, R4.reuse, R138, R96 ;  /* 0x0000008a0460723c */ /* 0x040fe20000041860 */
[----:B------:R-:W1:Y:S03]  /*20060*/  LDSM.16.MT88.4 R136, [R197+0x6000] ;  /* 0x00600000c588783b */ /* 0x000e660000004200 */
[----:B------:R-:W-:Y:S04]  /*20070*/  MUFU.EX2 R210, R210 ;  /* 0x000000d200d27308 */ /* 0x000fe80000000800 */
[C---:B------:R-:W-:Y:S04]  /*20080*/  HMMA.16816.F32.BF16 R100, R4.reuse, R144, R100 ;  /* 0x000000900464723c */ /* 0x040fe80000041864 */
[----:B------:R-:W-:Y:S04]  /*20090*/  MUFU.EX2 R205, R205 ;  /* 0x000000cd00cd7308 */ /* 0x000fe80000000800 */
[C---:B------:R-:W-:Y:S01]  /*200a0*/  HMMA.16816.F32.BF16 R104, R4.reuse, R146, R104 ;  /* 0x000000920468723c */ /* 0x040fe20000041868 */
[----:B------:R-:W5:Y:S03]  /*200b0*/  LDSM.16.MT88.4 R144, [R215+0x10800] ;  /* 0x01080000d790783b */ /* 0x000f660000004200 */
[----:B------:R-:W2:Y:S04]  /*200c0*/  MUFU.EX2 R204, R204 ;  /* 0x000000cc00cc7308 */ /* 0x000ea80000000800 */
[C---:B----4-:R-:W-:Y:S04]  /*200d0*/  HMMA.16816.F32.BF16 R108, R4.reuse, R140, R108 ;  /* 0x0000008c046c723c */ /* 0x050fe8000004186c */
[----:B------:R-:W-:Y:S04]  /*200e0*/  MUFU.EX2 R207, R207 ;  /* 0x000000cf00cf7308 */ /* 0x000fe80000000800 */
[C---:B------:R-:W-:Y:S01]  /*200f0*/  HMMA.16816.F32.BF16 R112, R4.reuse, R142, R112 ;  /* 0x0000008e0470723c */ /* 0x040fe20000041870 */
[----:B------:R-:W4:Y:S03]  /*20100*/  LDSM.16.MT88.4 R140, [R197+0x800] ;  /* 0x00080000c58c783b */ /* 0x000f260000004200 */
[----:B------:R-:W2:Y:S04]  /*20110*/  MUFU.EX2 R208, R208 ;  /* 0x000000d000d07308 */ /* 0x000ea80000000800 */
        /* <DEDUP_REMOVED lines=12> */
[----:B------:R-:W-:Y:S01]  /*201e0*/  HMMA.16816.F32.BF16 R4, R4, R154, R128 ;  /* 0x0000009a0404723c */ /* 0x000fe20000041880 */
[----:B------:R-:W-:Y:S01]  /*201f0*/  F2FP.BF16.F32.PACK_AB R128, R191, R192 ;  /* 0x000000c0bf80723e */ /* 0x000fe200000010ff */
[----:B------:R-:W-:Y:S01]  /*20200*/  LDSM.16.MT88.4 R152, [R215+0x14800] ;  /* 0x01480000d798783b */ /* 0x000fe20000004200 */
[----:B------:R-:W-:Y:S01]  /*20210*/  F2FP.BF16.F32.PACK_AB R129, R195, R196 ;  /* 0x000000c4c381723e */ /* 0x000fe200000010ff */
[----:B------:R-:W2:Y:S01]  /*20220*/  MUFU.EX2 R211, R211 ;  /* 0x000000d300d37308 */ /* 0x000ea20000000800 */
[----:B------:R-:W-:Y:S01]  /*20230*/  F2FP.BF16.F32.PACK_AB R130, R189, R198 ;  /* 0x000000c6bd82723e */ /* 0x000fe200000010ff */
[----:B------:R-:W-:Y:S01]  /*20240*/  FADD.FTZ R192, R192, R183 ;  /* 0x000000b7c0c07221 */ /* 0x000fe20000010000 */
[----:B---3--:R-:W-:Y:S01]  /*20250*/  F2FP.BF16.F32.PACK_AB R131, R194, R187 ;  /* 0x000000bbc283723e */ /* 0x008fe200000010ff */
[----:B------:R-:W-:-:S02]  /*20260*/  FADD.FTZ R187, R187, R2 ;  /* 0x00000002bbbb7221 */ /* 0x000fc40000010000 */
[----:B------:R-:W-:Y:S02]  /*20270*/  FADD.FTZ R191, R191, R192 ;  /* 0x000000c0bfbf7221 */ /* 0x000fe40000010000 */
[----:B------:R-:W-:Y:S01]  /*20280*/  MUFU.EX2 R213, R213 ;  /* 0x000000d500d57308 */ /* 0x000fe20000000800 */
[----:B------:R-:W-:Y:S01]  /*20290*/  FADD.FTZ R194, R194, R187 ;  /* 0x000000bbc2c27221 */ /* 0x000fe20000010000 */
[----:B-----5:R-:W-:Y:S01]  /*202a0*/  HMMA.16816.F32.BF16 R8, R128, R144, R8 ;  /* 0x000000908008723c */ /* 0x020fe20000041808 */
[----:B------:R-:W-:-:S04]  /*202b0*/  FADD.FTZ R198, R198, R191 ;  /* 0x000000bfc6c67221 */ /* 0x000fc80000010000 */
[----:B------:R-:W-:Y:S01]  /*202c0*/  FADD.FTZ R198, R189, R198 ;  /* 0x000000c6bdc67221 */ /* 0x000fe20000010000 */
[----:B------:R-:W3:Y:S02]  /*202d0*/  MUFU.EX2 R216, R216 ;  /* 0x000000d800d87308 */ /* 0x000ee40000000800 */
        /* <DEDUP_REMOVED lines=11> */
[C---:B-----5:R-:W-:Y:S08]  /*20390*/  HMMA.16816.F32.BF16 R44, R128.reuse, R144, R44 ;  /* 0x00000090802c723c */ /* 0x060ff0000004182c */
[C---:B------:R-:W-:Y:S01]  /*203a0*/  HMMA.16816.F32.BF16 R48, R128.reuse, R146, R48 ;  /* 0x000000928030723c */ /* 0x040fe20000041830 */
[----:B------:R-:W5:Y:S07]  /*203b0*/  LDSM.16.MT88.4 R144, [R215+0x16800] ;  /* 0x01680000d790783b */ /* 0x000f6e0000004200 */
[C---:B------:R-:W-:Y:S08]  /*203c0*/  HMMA.16816.F32.BF16 R68, R128.reuse, R152, R68 ;  /* 0x000000988044723c */ /* 0x040ff00000041844 */
[C---:B------:R-:W-:Y:S01]  /*203d0*/  HMMA.16816.F32.BF16 R72, R128.reuse, R154, R72 ;  /* 0x0000009a8048723c */ /* 0x040fe20000041848 */
[----:B------:R-:W3:Y:S07]  /*203e0*/  LDSM.16.MT88.4 R152, [R172+0x16800] ;  /* 0x01680000ac98783b */ /* 0x000eee0000004200 */
        /* <DEDUP_REMOVED lines=14> */
[C---:B-1----:R-:W-:Y:S08]  /*204d0*/  HMMA.16816.F32.BF16 R92, R128.reuse, R136, R92 ;  /* 0x00000088805c723c */ /* 0x042ff0000004185c */
[C---:B------:R-:W-:Y:S01]  /*204e0*/  HMMA.16816.F32.BF16 R96, R128.reuse, R138, R96 ;  /* 0x0000008a8060723c */ /* 0x040fe20000041860 */
[----:B------:R-:W-:Y:S07]  /*204f0*/  LDSM.16.MT88.4 R136, [R197+0x1000] ;  /* 0x00100000c588783b */ /* 0x000fee0000004200 */
[C---:B-----5:R-:W-:Y:S08]  /*20500*/  HMMA.16816.F32.BF16 R100, R128.reuse, R144, R100 ;  /* 0x000000908064723c */ /* 0x060ff00000041864 */
[C---:B------:R-:W-:Y:S01]  /*20510*/  HMMA.16816.F32.BF16 R104, R128.reuse, R146, R104 ;  /* 0x000000928068723c */ /* 0x040fe20000041868 */
[----:B------:R-:W1:Y:S07]  /*20520*/  LDSM.16.MT88.4 R144, [R172+0x11000] ;  /* 0x01100000ac90783b */ /* 0x000e6e0000004200 */
[C---:B---3--:R-:W-:Y:S08]  /*20530*/  HMMA.16816.F32.BF16 R108, R128.reuse, R152, R108 ;  /* 0x00000098806c723c */ /* 0x048ff0000004186c */
        /* <DEDUP_REMOVED lines=70> */
[C---:B------:R-:W-:Y:S01]  /*209a0*/  F2FP.BF16.F32.PACK_AB R5, R211.reuse, R200 ;  /* 0x000000c8d305723e */ /* 0x040fe200000010ff */
        /* <DEDUP_REMOVED lines=54> */
.L_x_2975:
[----:B------:R-:W-:-:S12]  /*20d10*/  UIADD3 UR22, UPT, UPT, UR28, -0x1, URZ ;  /* 0xffffffff1c167890 */ /* 0x000fd8000fffe0ff */
.L_x_2981:
[----:B------:R-:W-:-:S09]  /*20d20*/  UISETP.GE.AND UP0, UPT, UR22, UR7, UPT ;  /* 0x000000071600728c */ /* 0x000fd2000bf06270 */
[----:B------:R-:W-:Y:S05]  /*20d30*/  BRA.U !UP0, `(.L_x_2982) ;  /* 0x0000004d08a07547 */ /* 0x000fea000b800000 */
[----:B------:R-:W1:Y:S01]  /*20d40*/  S2R R4, SR_TID.X ;  /* 0x0000000000047919 */ /* 0x000e620000002100 */
[----:B------:R-:W-:Y:S01]  /*20d50*/  USHF.L.U32 UR24, UR22, 0x6, URZ ;  /* 0x0000000616187899 */ /* 0x000fe200080006ff */
[----:B------:R-:W2:Y:S01]  /*20d60*/  S2UR UR6, SR_CgaCtaId ;  /* 0x00000000000679c3 */ /* 0x000ea20000008800 */
[----:B------:R-:W3:Y:S01]  /*20d70*/  LDCU.64 UR4, c[0x0][0x4e0] ;  /* 0x00009c00ff0477ac */ /* 0x000ee20008000a00 */
[----:B------:R-:W4:Y:S01]  /*20d80*/  S2R R2, SR_TID.X ;  /* 0x0000000000027919 */ /* 0x000f220000002100 */
[----:B------:R-:W-:Y:S02]  /*20d90*/  IADD3 R235, PT, PT, R215, 0x10000, RZ ;  /* 0x00010000d7eb7810 */ /* 0x000fe40007ffe0ff */
[----:B------:R-:W-:Y:S01]  /*20da0*/  IMAD.U32 R237, RZ, RZ, UR24 ;  /* 0x00000018ffed7e24 */ /* 0x000fe2000f8e00ff */
[----:B------:R-:W5:Y:S01]  /*20db0*/  S2R R0, SR_TID.X ;  /* 0x0000000000007919 */ /* 0x000f620000002100 */
[----:B------:R-:W-:Y:S01]  /*20dc0*/  UISETP.NE.U32.AND UP1, UPT, UR12, URZ, UPT ;  /* 0x000000ff0c00728c */ /* 0x000fe2000bf25070 */
[----:B------:R-:W-:Y:S01]  /*20dd0*/  UMOV UR16, 0x400 ;  /* 0x0000040000107882 */ /* 0x000fe20000000000 */
[----:B------:R-:W-:-:S02]  /*20de0*/  UIADD3 UR23, UPT, UPT, UR22, 0x1, URZ ;  /* 0x0000000116177890 */ /* 0x000fc4000fffe0ff */
[----:B------:R-:W-:Y:S01]  /*20df0*/  UISETP.NE.AND.EX UP1, UPT, UR13, URZ, UPT, UP1 ;  /* 0x000000ff0d00728c */ /* 0x000fe2000bf25310 */
[----:B------:R-:W1:Y:S01]  /*20e00*/  LDCU UR19, c[0x0][0x440] ;  /* 0x00008800ff1377ac */ /* 0x000e620008000800 */
[----:B------:R-:W2:Y:S01]  /*20e10*/  LDCU UR18, c[0x0][0x3c4] ;  /* 0x00007880ff1277ac */ /* 0x000ea20008000800 */
[----:B---3--:R-:W-:Y:S01]  /*20e20*/  UISETP.NE.U32.AND UP0, UPT, UR4, URZ, UPT ;  /* 0x000000ff0400728c */ /* 0x008fe2000bf05070 */
[----:B------:R-:W3:Y:S03]  /*20e30*/  LDCU UR4, c[0x0][0x45c] ;  /* 0x00008b80ff0477ac */ /* 0x000ee60008000800 */
[----:B------:R-:W-:Y:S01]  /*20e40*/  UISETP.NE.AND.EX UP0, UPT, UR5, URZ, UPT, UP0 ;  /* 0x000000ff0500728c */ /* 0x000fe2000bf05300 */
[----:B-1----:R-:W-:Y:S01]  /*20e50*/  IMAD.SHL.U32 R4, R4, 0x2, RZ ;  /* 0x0000000204047824 */ /* 0x002fe200078e00ff */
[----:B------:R-:W1:Y:S01]  /*20e60*/  LDCU UR5, c[0x0][0x3bc] ;  /* 0x00007780ff0577ac */ /* 0x000e620008000800 */
[----:B----4-:R-:W-:Y:S01]  /*20e70*/  LOP3.LUT P0, RZ, R2, 0x2, RZ, 0xc0, !PT ;  /* 0x0000000202ff7812 */ /* 0x010fe2000780c0ff */
[----:B------:R-:W-:-:S02]  /*20e80*/  IMAD.MOV.U32 R2, RZ, RZ, R3 ;  /* 0x000000ffff027224 */ /* 0x000fc400078e0003 */
[----:B------:R-:W-:Y:S01]  /*20e90*/  LOP3.LUT R4, R4, 0x6, RZ, 0xc0, !PT ;  /* 0x0000000604047812 */ /* 0x000fe200078ec0ff */
[----:B------:R-:W4:Y:S01]  /*20ea0*/  LDCU.64 UR26, c[0x0][0x358] ;  /* 0x00006b00ff1a77ac */ /* 0x000f220008000a00 */
[----:B-----5:R-:W-:Y:S01]  /*20eb0*/  LOP3.LUT P2, RZ, R0, 0x2, RZ, 0xc0, !PT ;  /* 0x0000000200ff7812 */ /* 0x020fe2000784c0ff */
[----:B------:R-:W-:Y:S01]  /*20ec0*/  IMAD.MOV.U32 R0, RZ, RZ, R164 ;  /* 0x000000ffff007224 */ /* 0x000fe200078e00a4 */
[----:B------:R-:W-:Y:S01]  /*20ed0*/  LOP3.LUT R237, R237, 0x20, R4, 0xfe, !PT ;  /* 0x00000020eded7812 */ /* 0x000fe200078efe04 */
[----:B------:R-:W1:Y:S01]  /*20ee0*/  LDCU.64 UR8, c[0x0][0x3b8] ;  /* 0x00007700ff0877ac */ /* 0x000e620008000a00 */
[----:B------:R-:W-:Y:S01]  /*20ef0*/  MOV R4, 0x20 ;  /* 0x0000002000047802 */ /* 0x000fe20000000f00 */
[----:B------:R-:W1:Y:S03]  /*20f00*/  LDCU.64 UR10, c[0x0][0x3c0] ;  /* 0x00007800ff0a77ac */ /* 0x000e660008000a00 */
[----:B------:R-:W-:Y:S01]  /*20f10*/  SEL R4, R4, 0xffffffe0, !P0 ;  /* 0xffffffe004047807 */ /* 0x000fe20004000000 */
[----:B------:R-:W1:Y:S03]  /*20f20*/  LDCU.64 UR12, c[0x0][0x3a0] ;  /* 0x00007400ff0c77ac */ /* 0x000e660008000a00 */
[C---:B------:R-:W-:Y:S01]  /*20f30*/  IADD3 R213, PT, PT, R215.reuse, R4, RZ ;  /* 0x00000004d7d57210 */ /* 0x040fe20007ffe0ff */
[----:B------:R-:W-:Y:S01]  /*20f40*/  IMAD.IADD R214, R215, 0x1, R4 ;  /* 0x00000001d7d67824 */ /* 0x000fe200078e0204 */
[----:B------:R-:W1:Y:S01]  /*20f50*/  LDCU.64 UR14, c[0x0][0x3a8] ;  /* 0x00007500ff0e77ac */ /* 0x000e620008000a00 */
[----:B------:R-:W-:-:S02]  /*20f60*/  UIADD3 UR24, UPT, UPT, UR24, 0x40, URZ ;  /* 0x0000004018187890 */ /* 0x000fc4000fffe0ff */
[----:B--234-:R-:W-:-:S12]  /*20f70*/  ULEA UR6, UR6, UR16, 0x18 ;  /* 0x0000001006067291 */ /* 0x01cfd8000f8ec0ff */
.L_x_2986:
        /* <DEDUP_REMOVED lines=104> */
.L_x_2983:
[----:B------:R-:W-:Y:S01]  /*21600*/  @!PT LDS RZ, [RZ] ;  /* 0x00000000fffff984 */ /* 0x000fe20000000800 */
[----:B------:R-:W-:Y:S01]  /*21610*/  @!PT LDS RZ, [RZ] ;  /* 0x00000000fffff984 */ /* 0x000fe20000000800 */
[----:B------:R-:W-:Y:S01]  /*21620*/  @!PT LDS RZ, [RZ] ;  /* 0x00000000fffff984 */ /* 0x000fe20000000800 */
[----:B------:R-:W-:Y:S01]  /*21630*/  @!P6 LDGSTS.E.BYPASS.LTC128B.128 [R243+0x10000], desc[UR26][R228.64] ;  /* 0x10000000e4f3efae */ /* 0x000fe2000b981a1a */
[----:B------:R-:W-:Y:S01]  /*21640*/  USHF.L.U32 UR16, UR17, 0x5, URZ ;  /* 0x0000000511107899 */ /* 0x000fe200080006ff */
[----:B------:R-:W-:Y:S01]  /*21650*/  LEA R225, R225, UR6, 0x1 ;  /* 0x00000006e1e17c11 */ /* 0x000fe2000f8e08ff */
[----:B------:R-:W-:Y:S01]  /*21660*/  USHF.L.U64.HI UR17, UR17, 0x5, UR18 ;  /* 0x0000000511117899 */ /* 0x000fe20008010212 */
        /* <DEDUP_REMOVED lines=100> */
[----:B------:R-:W4:Y:S04]  /*21cb0*/  LDSM.16.M88.4 R24, [R223+UR6+0x9000] ;  /* 0x00900006df18783b */ /* 0x000f280008000200 */
[----:B------:R-:W0:Y:S04]  /*21cc0*/  LDGDEPBAR ;  /* 0x00000000000079af */ /* 0x000e280000000000 */
[----:B------:R-:W5:Y:S04]  /*21cd0*/  LDSM.16.M88.4 R164, [R223+UR6+0x9800] ;  /* 0x00980006dfa4783b */ /* 0x000f680008000200 */
[----:B------:R-:W-:Y:S04]  /*21ce0*/  LDSM.16.M88.4 R168, [R222] ;  /* 0x00000000dea8783b */ /* 0x000fe80000000200 */
[----:B------:R-:W1:Y:S04]  /*21cf0*/  LDSM.16.M88.4 R172, [R220+0x8000] ;  /* 0x00800000dcac783b */ /* 0x000e680000000200 */
[----:B------:R-:W1:Y:S04]  /*21d00*/  LDSM.16.M88.4 R176, [R220+0x8800] ;  /* 0x00880000dcb0783b */ /* 0x000e680000000200 */
[----:B------:R-:W1:Y:S04]  /*21d10*/  LDSM.16.M88.4 R180, [R220+0x9000] ;  /* 0x00900000dcb4783b */ /* 0x000e680000000200 */
[----:B------:R-:W1:Y:S01]  /*21d20*/  LDSM.16.M88.4 R184, [R220+0x9800] ;  /* 0x00980000dcb8783b */ /* 0x000e620000000200 */
        /* <DEDUP_REMOVED lines=10> */
[C---:B----4-:R-:W-:Y:S08]  /*21dd0*/  HMMA.16816.F32.BF16 R20, R32.reuse, R24, RZ ;  /* 0x000000182014723c */ /* 0x050ff000000418ff */
[C---:B------:R-:W-:Y:S08]  /*21de0*/  HMMA.16816.F32.BF16 R24, R32.reuse, R26, RZ ;  /* 0x0000001a2018723c */ /* 0x040ff000000418ff */
[C---:B-----5:R-:W-:Y:S08]  /*21df0*/  HMMA.16816.F32.BF16 R28, R32.reuse, R164, RZ ;  /* 0x000000a4201c723c */ /* 0x060ff000000418ff */
[----:B------:R-:W-:Y:S01]  /*21e00*/  HMMA.16816.F32.BF16 R32, R32, R166, RZ ;  /* 0x000000a62020723c */ /* 0x000fe200000418ff */
[----:B------:R-:W2:Y:S07]  /*21e10*/  LDSM.16.M88.4 R164, [R219+0x9000] ;  /* 0x00900000dba4783b */ /* 0x000eae0000000200 */
[C---:B-1----:R-:W-:Y:S08]  /*21e20*/  HMMA.16816.F32.BF16 R4, R168.reuse, R172, R4 ;  /* 0x000000aca804723c */ /* 0x042ff00000041804 */
[C---:B------:R-:W-:Y:S01]  /*21e30*/  HMMA.16816.F32.BF16 R8, R168.reuse, R174, R8 ;  /* 0x000000aea808723c */ /* 0x040fe20000041808 */
[----:B------:R-:W1:Y:S07]  /*21e40*/  LDSM.16.M88.4 R172, [R219+0x9800] ;  /* 0x00980000dbac783b */ /* 0x000e6e0000000200 */
        /* <DEDUP_REMOVED lines=16> */
[C---:B--2---:R-:W-:Y:S08]  /*21f50*/  HMMA.16816.F32.BF16 R20, R188.reuse, R164, R20 ;  /* 0x000000a4bc14723c */ /* 0x044ff00000041814 */
[C---:B------:R-:W-:Y:S01]  /*21f60*/  HMMA.16816.F32.BF16 R24, R188.reuse, R166, R24 ;  /* 0x000000a6bc18723c */ /* 0x040fe20000041818 */
[----:B------:R-:W2:Y:S07]  /*21f70*/  LDSM.16.M88.4 R164, [R223+UR6+0xb000] ;  /* 0x00b00006dfa4783b */ /* 0x000eae0008000200 */
[C---:B-1----:R-:W-:Y:S08]  /*21f80*/  HMMA.16816.F32.BF16 R28, R188.reuse, R172, R28 ;  /* 0x000000acbc1c723c */ /* 0x042ff0000004181c */
[----:B------:R-:W-:Y:S01]  /*21f90*/  HMMA.16816.F32.BF16 R32, R188, R174, R32 ;  /* 0x000000aebc20723c */ /* 0x000fe20000041820 */
[----:B------:R-:W1:Y:S04]  /*21fa0*/  LDSM.16.M88.4 R172, [R223+UR6+0xb800] ;  /* 0x00b80006dfac783b */ /* 0x000e680008000200 */
        /* <DEDUP_REMOVED lines=23> */
[C---:B-1----:R-:W-:Y:S08]  /*22120*/  HMMA.16816.F32.BF16 R28, R184.reuse, R172, R28 ;  /* 0x000000acb81c723c */ /* 0x042ff0000004181c */
        /* <DEDUP_REMOVED lines=221> */
.L_x_2985:
        /* <DEDUP_REMOVED lines=91> */
.L_x_2984:
[C---:B-1----:R-:W-:Y:S01]  /*234b0*/  IADD3 R171, PT, PT, R237.reuse, -0x20, RZ ;  /* 0xffffffe0edab7810 */ /* 0x042fe20007ffe0ff */
[----:B------:R-:W-:Y:S01]  /*234c0*/  UISETP.GT.AND UP2, UPT, UR23, UR7, UPT ;  /* 0x000000071700728c */ /* 0x000fe2000bf44270 */
[----:B------:R-:W-:Y:S01]  /*234d0*/  IADD3 R175, PT, PT, R237, -0x1f, RZ ;  /* 0xffffffe1edaf7810 */ /* 0x000fe20007ffe0ff */
[----:B------:R-:W-:Y:S01]  /*234e0*/  UIADD3 UR24, UPT, UPT, UR24, -0x40, URZ ;  /* 0xffffffc018187890 */ /* 0x000fe2000fffe0ff */
[----:B------:R-:W-:Y:S02]  /*234f0*/  ISETP.GE.AND P5, PT, R171, R234, PT ;  /* 0x000000eaab00720c */ /* 0x000fe40003fa6270 */
[----:B------:R-:W-:Y:S02]  /*23500*/  IADD3 R169, PT, PT, R237, -0x18, RZ ;  /* 0xffffffe8eda97810 */ /* 0x000fe40007ffe0ff */
[-C--:B------:R-:W-:Y:S02]  /*23510*/  ISETP.GE.AND P0, PT, R175, R232.reuse, PT ;  /* 0x000000e8af00720c */ /* 0x080fe40003f06270 */
[----:B------:R-:W-:Y:S02]  /*23520*/  IADD3 R165, PT, PT, R237, -0x17, RZ ;  /* 0xffffffe9eda57810 */ /* 0x000fe40007ffe0ff */
[----:B------:R-:W-:Y:S02]  /*23530*/  FSEL R164, R4, -INF , P5 ;  /* 0xff80000004a47808 */ /* 0x000fe40002800000 */
[----:B------:R-:W-:Y:S02]  /*23540*/  ISETP.GE.AND P1, PT, R171, R232, PT ;  /* 0x000000e8ab00720c */ /* 0x000fe40003f26270 */
[-C--:B------:R-:W-:Y:S02]  /*23550*/  ISETP.GE.AND P4, PT, R175, R234.reuse, PT ;  /* 0x000000eaaf00720c */ /* 0x080fe40003f86270 */
[----:B------:R-:W-:Y:S02]  /*23560*/  FSEL R4, R7, -INF , P0 ;  /* 0xff80000007047808 */ /* 0x000fe40000000000 */
[----:B------:R-:W-:Y:S02]  /*23570*/  ISETP.GE.AND P5, PT, R169, R234, PT ;  /* 0x000000eaa900720c */ /* 0x000fe40003fa6270 */
[-C--:B------:R-:W-:Y:S02]  /*23580*/  ISETP.GE.AND P0, PT, R165, R232.reuse, PT ;  /* 0x000000e8a500720c */ /* 0x080fe40003f06270 */
[C---:B------:R-:W-:Y:S02]  /*23590*/  IADD3 R179, PT, PT, R237.reuse, -0x10, RZ ;  /* 0xfffffff0edb37810 */ /* 0x040fe40007ffe0ff */
[----:B------:R-:W-:Y:S02]  /*235a0*/  IADD3 R173, PT, PT, R237, -0xf, RZ ;  /* 0xfffffff1edad7810 */ /* 0x000fe40007ffe0ff */
[----:B------:R-:W-:Y:S02]  /*235b0*/  FSEL R6, R6, -INF , P1 ;  /* 0xff80000006067808 */ /* 0x000fe40000800000 */
[----:B------:R-:W-:Y:S02]  /*235c0*/  ISETP.GE.AND P1, PT, R169, R232, PT ;  /* 0x000000e8a900720c */ /* 0x000fe40003f26270 */
[----:B------:R-:W-:Y:S02]  /*235d0*/  FSEL R5, R5, -INF , P4 ;  /* 0xff80000005057808 */ /* 0x000fe40002000000 */
[----:B------:R-:W-:Y:S02]  /*235e0*/  FSEL R7, R8, -INF , P5 ;  /* 0xff80000008077808 */ /* 0x000fe40002800000 */
[-C--:B------:R-:W-:Y:S02]  /*235f0*/  ISETP.GE.AND P4, PT, R165, R234.reuse, PT ;  /* 0x000000eaa500720c */ /* 0x080fe40003f86270 */
[----:B------:R-:W-:Y:S02]  /*23600*/  FSEL R8, R11, -INF , P0 ;  /* 0xff8000000b087808 */ /* 0x000fe40000000000 */
[----:B------:R-:W-:Y:S02]  /*23610*/  ISETP.GE.AND P5, PT, R179, R234, PT ;  /* 0x000000eab300720c */ /* 0x000fe40003fa6270 */
[-C--:B------:R-:W-:Y:S02]  /*23620*/  ISETP.GE.AND P0, PT, R173, R232.reuse, PT ;  /* 0x000000e8ad00720c */ /* 0x080fe40003f06270 */
[C---:B------:R-:W-:Y:S02]  /*23630*/  IADD3 R3, PT, PT, R237.reuse, -0x7, RZ ;  /* 0xfffffff9ed037810 */ /* 0x040fe40007ffe0ff */
[----:B------:R-:W-:Y:S02]  /*23640*/  IADD3 R167, PT, PT, R237, -0x8, RZ ;  /* 0xfffffff8eda77810 */ /* 0x000fe40007ffe0ff */
[----:B------:R-:W-:Y:S02]  /*23650*/  FSEL R10, R10, -INF , P1 ;  /* 0xff8000000a0a7808 */ /* 0x000fe40000800000 */
[----:B------:R-:W-:Y:S02]  /*23660*/  FSEL R168, R9, -INF , P4 ;  /* 0xff80000009a87808 */ /* 0x000fe40002000000 */
[----:B------:R-:W-:Y:S02]  /*23670*/  ISETP.GE.AND P1, PT, R179, R232, PT ;  /* 0x000000e8b300720c */ /* 0x000fe40003f26270 */
[----:B------:R-:W-:Y:S02]  /*23680*/  ISETP.GE.AND P4, PT, R173, R234, PT ;  /* 0x000000eaad00720c */ /* 0x000fe40003f86270 */
        /* <DEDUP_REMOVED lines=12> */
[-C--:B------:R-:W-:Y:S02]  /*23750*/  ISETP.GE.AND P6, PT, R171, R233.reuse, PT ;  /* 0x000000e9ab00720c */ /* 0x080fe40003fc6270 */
[C---:B------:R-:W-:Y:S02]  /*23760*/  IADD3 R181, PT, PT, R237.reuse, 0x1, RZ ;  /* 0x00000001edb57810 */ /* 0x040fe40007ffe0ff */
[----:B------:R-:W-:Y:S02]  /*23770*/  IADD3 R171, PT, PT, R237, 0x8, RZ ;  /* 0x00000008edab7810 */ /* 0x000fe40007ffe0ff */
[----:B------:R-:W-:Y:S02]  /*23780*/  FSEL R18, R18, -INF , P1 ;  /* 0xff80000012127808 */ /* 0x000fe40000800000 */
[----:B------:R-:W-:Y:S02]  /*23790*/  FSEL R16, R17, -INF , P4 ;  /* 0xff80000011107808 */ /* 0x000fe40002000000 */
[-C--:B------:R-:W-:Y:S02]  /*237a0*/  ISETP.GE.AND P1, PT, R237, R234.reuse, PT ;  /* 0x000000eaed00720c */ /* 0x080fe40003f26270 */
[----:B------:R-:W-:Y:S02]  /*237b0*/  FSEL R22, R22, -INF , P0 ;  /* 0xff80000016167808 */ /* 0x000fe40000000000 */
[-C--:B------:R-:W-:Y:S02]  /*237c0*/  ISETP.GE.AND P4, PT, R181, R234.reuse, PT ;  /* 0x000000eab500720c */ /* 0x080fe40003f86270 */
[----:B------:R-:W-:Y:S02]  /*237d0*/  IADD3 R17, PT, PT, R237, 0x9, RZ ;  /* 0x00000009ed117810 */ /* 0x000fe40007ffe0ff */
[----:B------:R-:W-:Y:S02]  /*237e0*/  ISETP.GE.AND P0, PT, R171, R234, PT ;  /* 0x000000eaab00720c */ /* 0x000fe40003f06270 */
[----:B------:R-:W-:Y:S02]  /*237f0*/  FSEL R20, R20, -INF , P1 ;  /* 0xff80000014147808 */ /* 0x000fe40000800000 */
[----:B------:R-:W-:Y:S02]  /*23800*/  ISETP.GE.AND P1, PT, R181, R232, PT ;  /* 0x000000e8b500720c */ /* 0x000fe40003f26270 */
[----:B------:R-:W-:Y:S02]  /*23810*/  FSEL R205, R21, -INF , P4 ;  /* 0xff80000015cd7808 */ /* 0x000fe40002000000 */
[C---:B------:R-:W-:Y:S02]  /*23820*/  ISETP.GE.AND P4, PT, R17.reuse, R234, PT ;  /* 0x000000ea1100720c */ /* 0x040fe40003f86270 */
[----:B------:R-:W-:Y:S02]  /*23830*/  FSEL R24, R24, -INF , P0 ;  /* 0xff80000018187808 */ /* 0x000fe40000000000 */
[-C--:B------:R-:W-:Y:S02]  /*23840*/  ISETP.GE.AND P0, PT, R17, R232.reuse, PT ;  /* 0x000000e81100720c */ /* 0x080fe40003f06270 */
[----:B------:R-:W-:Y:S02]  /*23850*/  IADD3 R177, PT, PT, R237, 0x10, RZ ;  /* 0x00000010edb17810 */ /* 0x000fe40007ffe0ff */
[----:B------:R-:W-:Y:S02]  /*23860*/  FSEL R23, R23, -INF , P1 ;  /* 0xff80000017177808 */ /* 0x000fe40000800000 */
[----:B------:R-:W-:Y:S02]  /*23870*/  ISETP.GE.AND P1, PT, R171, R232, PT ;  /* 0x000000e8ab00720c */ /* 0x000fe40003f26270 */
[----:B------:R-:W-:Y:S02]  /*23880*/  FSEL R201, R25, -INF , P4 ;  /* 0xff80000019c97808 */ /* 0x000fe40002000000 */
[----:B------:R-:W-:Y:S02]  /*23890*/  FSEL R27, R27, -INF , P0 ;  /* 0xff8000001b1b7808 */ /* 0x000fe40000000000 */
[----:B------:R-:W-:Y:S02]  /*238a0*/  IADD3 R25, PT, PT, R237, 0x11, RZ ;  /* 0x00000011ed197810 */ /* 0x000fe40007ffe0ff */
[-C--:B------:R-:W-:Y:S02]  /*238b0*/  ISETP.GE.AND P0, PT, R177, R234.reuse, PT ;  /* 0x000000eab100720c */ /* 0x080fe40003f06270 */
[----:B------:R-:W-:Y:S02]  /*238c0*/  FSEL R26, R26, -INF , P1 ;  /* 0xff8000001a1a7808 */ /* 0x000fe40000800000 */
[----:B------:R-:W-:Y:S02]  /*238d0*/  ISETP.GE.AND P1, PT, R25, R234, PT ;  /* 0x000000ea1900720c */ /* 0x000fe40003f26270 */
[----:B------:R-:W-:Y:S02]  /*238e0*/  IADD3 R21, PT, PT, R237, 0x19, RZ ;  /* 0x00000019ed157810 */ /* 0x000fe40007ffe0ff */
[----:B------:R-:W-:Y:S02]  /*238f0*/  FSEL R28, R28, -INF , P0 ;  /* 0xff8000001c1c7808 */ /* 0x000fe40000000000 */
[-C--:B------:R-:W-:Y:S02]  /*23900*/  ISETP.GE.AND P0, PT, R25, R232.reuse, PT ;  /* 0x000000e81900720c */ /* 0x080fe40003f06270 */
[----:B------:R-:W-:Y:S02]  /*23910*/  ISETP.GE.AND P4, PT, R177, R232, PT ;  /* 0x000000e8b100720c */ /* 0x000fe40003f86270 */
[----:B------:R-:W-:Y:S02]  /*23920*/  FSEL R29, R29, -INF , P1 ;  /* 0xff8000001d1d7808 */ /* 0x000fe40000800000 */
[----:B------:R-:W-:Y:S02]  /*23930*/  IADD3 R13, PT, PT, R237, 0x18, RZ ;  /* 0x00000018ed0d7810 */ /* 0x000fe40007ffe0ff */
[----:B------:R-:W-:Y:S02]  /*23940*/  ISETP.GE.AND P1, PT, R21, R234, PT ;  /* 0x000000ea1500720c */ /* 0x000fe40003f26270 */
[----:B------:R-:W-:Y:S02]  /*23950*/  FSEL R31, R31, -INF , P0 ;  /* 0xff8000001f1f7808 */ /* 0x000fe40000000000 */
[----:B------:R-:W-:Y:S02]  /*23960*/  FSEL R30, R30, -INF , P4 ;  /* 0xff8000001e1e7808 */ /* 0x000fe40002000000 */
[----:B------:R-:W-:Y:S02]  /*23970*/  ISETP.GE.AND P0, PT, R21, R232, PT ;  /* 0x000000e81500720c */ /* 0x000fe40003f06270 */
[----:B------:R-:W-:Y:S02]  /*23980*/  ISETP.GE.AND P4, PT, R13, R234, PT ;  /* 0x000000ea0d00720c */ /* 0x000fe40003f86270 */
[----:B------:R-:W-:Y:S02]  /*23990*/  FSEL R33, R33, -INF , P1 ;  /* 0xff80000021217808 */ /* 0x000fe40000800000 */
[----:B------:R-:W-:Y:S02]  /*239a0*/  ISETP.GE.AND P1, PT, R13, R232, PT ;  /* 0x000000e80d00720c */ /* 0x000fe40003f26270 */
[----:B------:R-:W-:Y:S02]  /*239b0*/  FSEL R35, R35, -INF , P0 ;  /* 0xff80000023237808 */ /* 0x000fe40000000000 */
[----:B------:R-:W-:Y:S02]  /*239c0*/  FSEL R32, R32, -INF , P4 ;  /* 0xff80000020207808 */ /* 0x000fe40002000000 */
[CC--:B------:R-:W-:Y:S02]  /*239d0*/  ISETP.GE.AND P0, PT, R237.reuse, R224.reuse, PT ;  /* 0x000000e0ed00720c */ /* 0x0c0fe40003f06270 */
[-C--:B------:R-:W-:Y:S02]  /*239e0*/  ISETP.GE.AND P4, PT, R237, R233.reuse, PT ;  /* 0x000000e9ed00720c */ /* 0x080fe40003f86270 */
[----:B------:R-:W-:Y:S02]  /*239f0*/  FSEL R14, R6, -INF , !P5 ;  /* 0xff800000060e7808 */ /* 0x000fe40006800000 */
[----:B------:R-:W-:Y:S02]  /*23a00*/  FSEL R34, R34, -INF , P1 ;  /* 0xff80000022227808 */ /* 0x000fe40000800000 */
[-C--:B------:R-:W-:Y:S02]  /*23a10*/  ISETP.GE.AND P1, PT, R175, R233.reuse, PT ;  /* 0x000000e9af00720c */ /* 0x080fe40003f26270 */
        /* <DEDUP_REMOVED lines=24> */
[-C--:B------:R-:W-:Y:S02]  /*23ba0*/  ISETP.GE.AND P6, PT, R173, R224.reuse, PT ;  /* 0x000000e0ad00720c */ /* 0x080fe40003fc6270 */
[----:B------:R-:W-:Y:S02]  /*23bb0*/  FSEL R8, R8, -INF , !P0 ;  /* 0xff80000008087808 */ /* 0x000fe40004000000 */
[----:B------:R-:W-:Y:S02]  /*23bc0*/  FMNMX3.FTZ R4, R4, R7, R5, !PT ;  /* 0x0000000704047276 */ /* 0x000fe40007810005 */
[----:B------:R-:W-:Y:S02]  /*23bd0*/  ISETP.GE.AND P0, PT, R167, R224, PT ;  /* 0x000000e0a700720c */ /* 0x000fe40003f06270 */
[----:B------:R-:W-:Y:S02]  /*23be0*/  FSEL R198, R198, -INF , !P4 ;  /* 0xff800000c6c67808 */ /* 0x000fe40006000000 */
[----:B------:R-:W-:Y:S02]  /*23bf0*/  FSEL R196, R15, -INF , !P6 ;  /* 0xff8000000fc47808 */ /* 0x000fe40007000000 */
[----:B------:R-:W-:Y:S02]  /*23c00*/  FMNMX3.FTZ R3, R3, R10, R8, !PT ;  /* 0x0000000a03037276 */ /* 0x000fe40007810008 */
[----:B------:R-:W-:Y:S02]  /*23c10*/  FSEL R173, R16, -INF , !P1 ;  /* 0xff80000010ad7808 */ /* 0x000fe40004800000 */
[----:B------:R-:W-:Y:S02]  /*23c20*/  ISETP.GE.AND P4, PT, R181, R224, PT ;  /* 0x000000e0b500720c */ /* 0x000fe40003f86270 */
[----:B------:R-:W-:Y:S02]  /*23c30*/  ISETP.GE.AND P6, PT, R171, R233, PT ;  /* 0x000000e9ab00720c */ /* 0x000fe40003fc6270 */
[----:B------:R-:W-:Y:S02]  /*23c40*/  FMNMX3.FTZ R4, R4, R195, R193, !PT ;  /* 0x000000c304047276 */ /* 0x000fe400078100c1 */
[----:B------:R-:W-:Y:S02]  /*23c50*/  ISETP.GE.AND P1, PT, R181, R233, PT ;  /* 0x000000e9b500720c */ /* 0x000fe40003f26270 */
[----:B------:R-:W-:Y:S02]  /*23c60*/  FSEL R174, R18, -INF , !P0 ;  /* 0xff80000012ae7808 */ /* 0x000fe40004000000 */
[----:B------:R-:W-:Y:S02]  /*23c70*/  FSEL R172, R19, -INF , !P5 ;  /* 0xff80000013ac7808 */ /* 0x000fe40006800000 */
[----:B------:R-:W-:Y:S02]  /*23c80*/  FMNMX3.FTZ R3, R3, R198, R196, !PT ;  /* 0x000000c603037276 */ /* 0x000fe400078100c4 */
[----:B------:R-:W-:Y:S02]  /*23c90*/  FSEL R206, R23, -INF , !P4 ;  /* 0xff80000017ce7808 */ /* 0x000fe40006000000 */
[----:B------:R-:W-:Y:S02]  /*23ca0*/  FMNMX3.FTZ R4, R4, R175, R173, !PT ;  /* 0x000000af04047276 */ /* 0x000fe400078100ad */
[-C--:B------:R-:W-:Y:S02]  /*23cb0*/  ISETP.GE.AND P0, PT, R17, R233.reuse, PT ;  /* 0x000000e91100720c */ /* 0x080fe40003f06270 */
[----:B------:R-:W-:Y:S02]  /*23cc0*/  FSEL R203, R24, -INF , !P6 ;  /* 0xff80000018cb7808 */ /* 0x000fe40007000000 */
[-C--:B------:R-:W-:Y:S02]  /*23cd0*/  ISETP.GE.AND P4, PT, R25, R233.reuse, PT ;  /* 0x000000e91900720c */ /* 0x080fe40003f86270 */
[----:B------:R-:W-:Y:S02]  /*23ce0*/  FSEL R205, R205, -INF , !P1 ;  /* 0xff800000cdcd7808 */ /* 0x000fe40004800000 */
[----:B------:R-:W-:Y:S02]  /*23cf0*/  ISETP.GE.AND P6, PT, R177, R233, PT ;  /* 0x000000e9b100720c */ /* 0x000fe40003fc6270 */
[----:B------:R-:W-:Y:S02]  /*23d00*/  FMNMX3.FTZ R3, R3, R174, R172, !PT ;  /* 0x000000ae03037276 */ /* 0x000fe400078100ac */
[-C--:B------:R-:W-:Y:S02]  /*23d10*/  ISETP.GE.AND P1, PT, R171, R224.reuse, PT ;  /* 0x000000e0ab00720c */ /* 0x080fe40003f26270 */
[-C--:B------:R-:W-:Y:S02]  /*23d20*/  ISETP.GE.AND P5, PT, R17, R224.reuse, PT ;  /* 0x000000e01100720c */ /* 0x080fe40003fa6270 */
[----:B------:R-:W-:Y:S02]  /*23d30*/  FSEL R189, R29, -INF , !P4 ;  /* 0xff8000001dbd7808 */ /* 0x000fe40006000000 */
[----:B------:R-:W-:Y:S02]  /*23d40*/  FSEL R201, R201, -INF , !P0 ;  /* 0xff800000c9c97808 */ /* 0x000fe40004000000 */
[----:B------:R-:W-:Y:S02]  /*23d50*/  FMNMX3.FTZ R4, R4, R207, R205, !PT ;  /* 0x000000cf04047276 */ /* 0x000fe400078100cd */
[----:B------:R-:W-:Y:S02]  /*23d60*/  FSEL R191, R28, -INF , !P6 ;  /* 0xff8000001cbf7808 */ /* 0x000fe40007000000 */
[-C--:B------:R-:W-:Y:S02]  /*23d70*/  ISETP.GE.AND P4, PT, R21, R233.reuse, PT ;  /* 0x000000e91500720c */ /* 0x080fe40003f86270 */
        /* <DEDUP_REMOVED lines=484> */
.L_x_2982:
[----:B------:R-:W1:Y:S01]  /*25bc0*/  SHFL.BFLY PT, R8, R241, 0x2, 0x1f ;  /* 0x0c401f00f1087f89 */ /* 0x000e6200000e0000 */
[----:B------:R-:W2:Y:S01]  /*25bd0*/  S2UR UR9, SR_CTAID.X ;  /* 0x00000000000979c3 */ /* 0x000ea20000002500 */
[----:B------:R-:W3:Y:S01]  /*25be0*/  LDCU.64 UR4, c[0x0][0x430] ;  /* 0x00008600ff0477ac */ /* 0x000ee20008000a00 */
[----:B------:R-:W-:Y:S01]  /*25bf0*/  BSSY.RECONVERGENT B0, `(.L_x_2987) ;  /* 0x0000140000007945 */ /* 0x000fe20003800200 */
[----:B------:R-:W4:Y:S01]  /*25c00*/  SHFL.BFLY PT, R10, R239, 0x2, 0x1f ;  /* 0x0c401f00ef0a7f89 */ /* 0x000f2200000e0000 */
[----:B------:R-:W5:Y:S01]  /*25c10*/  LDCU UR10, c[0x0][0x3e0] ;  /* 0x00007c00ff0a77ac */ /* 0x000f620008000800 */
[----:B------:R-:W5:Y:S03]  /*25c20*/  S2R R2, SR_TID.X ;  /* 0x0000000000027919 */ /* 0x000f660000002100 */
[----:B------:R-:W3:Y:S01]  /*25c30*/  S2UR UR13, SR_CTAID.Y ;  /* 0x00000000000d79c3 */ /* 0x000ee20000002600 */
[----:B------:R-:W5:Y:S01]  /*25c40*/  LDCU UR8, c[0x0][0x44c] ;  /* 0x00008980ff0877ac */ /* 0x000f620008000800 */
[----:B------:R-:W-:-:S06]  /*25c50*/  UIADD3 UR11, UPT, UPT, -UR21, URZ, URZ ;  /* 0x000000ff150b7290 */ /* 0x000fcc000fffe1ff */
[----:B------:R-:W5:Y:S01]  /*25c60*/  S2UR UR12, SR_CTAID.Z ;  /* 0x00000000000c79c3 */ /* 0x000f620000002700 */
[----:B-1----:R-:W-:Y:S01]  /*25c70*/  FADD.FTZ R8, R8, R241 ;  /* 0x000000f108087221 */ /* 0x002fe20000010000 */
[----:B--2---:R-:W-:Y:S01]  /*25c80*/  USHF.L.U32 UR9, UR9, 0x6, URZ ;  /* 0x0000000609097899 */ /* 0x004fe200080006ff */
[----:B----4-:R-:W-:-:S03]  /*25c90*/  FADD.FTZ R10, R10, R239 ;  /* 0x000000ef0a0a7221 */ /* 0x010fc60000010000 */
[----:B------:R-:W1:Y:S01]  /*25ca0*/  SHFL.BFLY PT, R7, R8, 0x1, 0x1f ;  /* 0x0c201f0008077f89 */ /* 0x000e6200000e0000 */
[----:B------:R-:W-:-:S03]  /*25cb0*/  UIADD3 UR7, UPT, UPT, -UR9, UR20, URZ ;  /* 0x0000001409077290 */ /* 0x000fc6000fffe1ff */
[----:B------:R-:W2:Y:S01]  /*25cc0*/  SHFL.BFLY PT, R5, R10, 0x1, 0x1f ;  /* 0x0c201f000a057f89 */ /* 0x000ea200000e0000 */
[----:B---3--:R-:W-:Y:S01]  /*25cd0*/  UIMAD UR4, UR13, UR4, UR21 ;  /* 0x000000040d0472a4 */ /* 0x008fe2000f8e0215 */
[C---:B-----5:R-:W-:Y:S01]  /*25ce0*/  SHF.L.U32 R0, R2.reuse, 0x2, RZ ;  /* 0x0000000202007819 */ /* 0x060fe200000006ff */
[----:B------:R-:W-:Y:S01]  /*25cf0*/  UIMAD UR11, UR10, UR11, UR12 ;  /* 0x0000000b0a0b72a4 */ /* 0x000fe2000f8e020c */
[----:B------:R-:W-:Y:S01]  /*25d00*/  R2P PR, R2, 0x1c ;  /* 0x0000001c02007804 */ /* 0x000fe20000000000 */
[----:B------:R-:W3:Y:S01]  /*25d10*/  LDCU.64 UR12, c[0x0][0x358] ;  /* 0x00006b00ff0c77ac */ /* 0x000ee20008000a00 */
[----:B------:R-:W-:Y:S02]  /*25d20*/  LOP3.LUT R13, R0, 0x1f8, RZ, 0xc0, !PT ;  /* 0x000001f8000d7812 */ /* 0x000fe400078ec0ff */
[C---:B------:R-:W-:Y:S01]  /*25d30*/  SHF.L.U32 R4, R2.reuse, 0x4, RZ ;  /* 0x0000000402047819 */ /* 0x040fe200000006ff */
[----:B------:R-:W-:Y:S01]  /*25d40*/  UIMAD UR10, UR4, UR10, UR11 ;  /* 0x0000000a040a72a4 */ /* 0x000fe2000f8e020b */
[--C-:B------:R-:W-:Y:S01]  /*25d50*/  SHF.R.U32.HI R165, RZ, 0x2, R2.reuse ;  /* 0x00000002ffa57819 */ /* 0x100fe20000011602 */
[----:B------:R-:W-:Y:S01]  /*25d60*/  BAR.SYNC.DEFER_BLOCKING 0x0 ;  /* 0x0000000000007b1d */ /* 0x000fe20000010000 */
[----:B------:R-:W-:Y:S01]  /*25d70*/  LOP3.LUT P6, RZ, R2, 0x3, RZ, 0xc0, !PT ;  /* 0x0000000302ff7812 */ /* 0x000fe200078cc0ff */
[----:B------:R-:W-:Y:S01]  /*25d80*/  UIMAD UR10, UR10, UR5, UR9 ;  /* 0x000000050a0a72a4 */ /* 0x000fe2000f8e0209 */
[----:B------:R-:W-:Y:S01]  /*25d90*/  LOP3.LUT R12, R4, 0x1c0, RZ, 0xc0, !PT ;  /* 0x000001c0040c7812 */ /* 0x000fe200078ec0ff */
[----:B-1----:R-:W-:Y:S01]  /*25da0*/  FADD.FTZ R6, R8, R7 ;  /* 0x0000000708067221 */ /* 0x002fe20000010000 */
[--C-:B------:R-:W-:Y:S01]  /*25db0*/  SHF.R.U32.HI R8, RZ, 0x1, R2.reuse ;  /* 0x00000001ff087819 */ /* 0x100fe20000011602 */
[----:B------:R-:W-:Y:S01]  /*25dc0*/  UIMAD UR8, UR10, UR8, URZ ;  /* 0x000000080a0872a4 */ /* 0x000fe2000f8e02ff */
[----:B------:R-:W-:Y:S01]  /*25dd0*/  SHF.L.U32 R7, R2, 0x1, RZ ;  /* 0x0000000102077819 */ /* 0x000fe200000006ff */
[----:B--2---:R-:W-:Y:S01]  /*25de0*/  FADD.FTZ R5, R10, R5 ;  /* 0x000000050a057221 */ /* 0x004fe20000010000 */
[----:B------:R-:W1:Y:S01]  /*25df0*/  MUFU.RCP R11, R6 ;  /* 0x00000006000b7308 */ /* 0x000e620000001000 */
[----:B------:R-:W-:-:S02]  /*25e00*/  SHF.R.U32.HI R2, RZ, 0x4, R2 ;  /* 0x00000004ff027819 */ /* 0x000fc40000011602 */
[----:B------:R-:W-:Y:S02]  /*25e10*/  LOP3.LUT R13, R13, 0x38, R8, 0x78, !PT ;  /* 0x000000380d0d7812 */ /* 0x000fe400078e7808 */
[----:B------:R-:W-:Y:S02]  /*25e20*/  LOP3.LUT R8, R8, 0x30, RZ, 0xc0, !PT ;  /* 0x0000003008087812 */ /* 0x000fe400078ec0ff */
[----:B------:R-:W-:Y:S01]  /*25e30*/  IADD3 R10, PT, PT, R2, 0x10, RZ ;  /* 0x00000010020a7810 */ /* 0x000fe20007ffe0ff */
[----:B------:R-:W2:Y:S01]  /*25e40*/  MUFU.RCP R9, R5 ;  /* 0x0000000500097308 */ /* 0x000ea20000001000 */
[----:B------:R-:W-:Y:S02]  /*25e50*/  LOP3.LUT R165, R8, 0x7, R165, 0xf8, !PT ;  /* 0x0000000708a57812 */ /* 0x000fe400078ef8a5 */
[----:B------:R-:W-:Y:S02]  /*25e60*/  MOV R8, 0x40 ;  /* 0x0000004000087802 */ /* 0x000fe40000000f00 */
[----:B------:R-:W-:-:S02]  /*25e70*/  ISETP.GE.AND P1, PT, R10, UR7, PT ;  /* 0x000000070a007c0c */ /* 0x000fc4000bf26270 */
[--C-:B------:R-:W-:Y:S02]  /*25e80*/  LOP3.LUT R15, R212, 0x6, R7.reuse, 0xf8, !PT ;  /* 0x00000006d40f7812 */ /* 0x100fe400078ef807 */
[----:B------:R-:W-:Y:S02]  /*25e90*/  LOP3.LUT R12, R12, 0x38, R7, 0xf8, !PT ;  /* 0x000000380c0c7812 */ /* 0x000fe400078ef807 */
[----:B------:R-:W-:Y:S02]  /*25ea0*/  IADD3 R10, PT, PT, R2, 0x18, RZ ;  /* 0x00000018020a7810 */ /* 0x000fe40007ffe0ff */
[----:B------:R-:W-:Y:S02]  /*25eb0*/  MOV R7, 0x20 ;  /* 0x0000002000077802 */ /* 0x000fe40000000f00 */
[----:B------:R-:W-:Y:S02]  /*25ec0*/  SEL R8, R8, 0xffffffc0, !P3 ;  /* 0xffffffc008087807 */ /* 0x000fe40005800000 */
[----:B------:R-:W-:-:S02]  /*25ed0*/  FSETP.NE.FTZ.AND P3, PT, R6, RZ, PT ;  /* 0x000000ff0600720b */ /* 0x000fc40003f75000 */
[----:B------:R-:W-:Y:S02]  /*25ee0*/  ISETP.GE.AND P0, PT, R10, UR7, PT ;  /* 0x000000070a007c0c */ /* 0x000fe4000bf06270 */
[----:B------:R-:W-:Y:S02]  /*25ef0*/  SEL R7, R7, 0xffffffe0, !P2 ;  /* 0xffffffe007077807 */ /* 0x000fe40005000000 */
[----:B------:R-:W-:Y:S02]  /*25f00*/  LOP3.LUT R10, R15, R12, RZ, 0xfc, !PT ;  /* 0x0000000c0f0a7212 */ /* 0x000fe400078efcff */
[----:B------:R-:W-:Y:S02]  /*25f10*/  FSETP.NE.FTZ.AND P2, PT, R5, RZ, PT ;  /* 0x000000ff0500720b */ /* 0x000fe40003f55000 */
[----:B-1----:R-:W-:Y:S02]  /*25f20*/  FSEL R11, R11, 1, P3 ;  /* 0x3f8000000b0b7808 */ /* 0x002fe40001800000 */
[----:B------:R-:W-:Y:S01]  /*25f30*/  LEA R10, R10, UR6, 0x2 ;  /* 0x000000060a0a7c11 */ /* 0x000fe2000f8e10ff */
[----:B------:R-:W1:Y:S01]  /*25f40*/  @P3 MUFU.LG2 R6, R6 ;  /* 0x0000000600063308 */ /* 0x000e620000000c00 */
        /* <DEDUP_REMOVED lines=65> */
[----:B------:R-:W-:Y:S01]  /*26360*/  LOP3.LUT R166, R4, 0x10, RZ, 0xc0, !PT ;  /* 0x0000001004a67812 */ /* 0x000fe200078ec0ff */
[C---:B------:R-:W-:Y:S01]  /*26370*/  FMUL.FTZ R162, R9.reuse, R162 ;  /* 0x000000a209a27220 */ /* 0x040fe20000410000 */
[C---:B------:R-:W-:Y:S01]  /*26380*/  IADD3 R11, PT, PT, R10.reuse, 0x80, RZ ;  /* 0x000000800a0b7810 */ /* 0x040fe20007ffe0ff */
[C---:B------:R-:W-:Y:S01]  /*26390*/  FMUL.FTZ R163, R9.reuse, R163 ;  /* 0x000000a309a37220 */ /* 0x040fe20000410000 */
[C---:B------:R-:W-:Y:S01]  /*263a0*/  IADD3 R12, PT, PT, R10.reuse, R8, RZ ;  /* 0x000000080a0c7210 */ /* 0x040fe20007ffe0ff */
[C---:B------:R-:W-:Y:S01]  /*263b0*/  FMUL.FTZ R158, R9.reuse, R158 ;  /* 0x0000009e099e7220 */ /* 0x040fe20000410000 */
[----:B------:R-:W-:Y:S01]  /*263c0*/  @P4 IADD3 R11, PT, PT, R10, -0x80, RZ ;  /* 0xffffff800a0b4810 */ /* 0x000fe20007ffe0ff */
[C---:B------:R-:W-:Y:S01]  /*263d0*/  FMUL.FTZ R159, R9.reuse, R159 ;  /* 0x0000009f099f7220 */ /* 0x040fe20000410000 */
[----:B------:R-:W-:Y:S01]  /*263e0*/  IADD3 R14, PT, PT, R2, 0x8, RZ ;  /* 0x00000008020e7810 */ /* 0x000fe20007ffe0ff */
        /* <DEDUP_REMOVED lines=62> */
[----:B------:R-:W-:Y:S01]  /*267d0*/  LEA R166, R13, R166, 0x2 ;  /* 0x000000a60da67211 */ /* 0x000fe200078e10ff */
[----:B------:R-:W2:Y:S01]  /*267e0*/  @P2 MUFU.LG2 R5, R5 ;  /* 0x0000000500052308 */ /* 0x000ea20000000c00 */
[C---:B------:R-:W-:Y:S01]  /*267f0*/  IADD3 R13, PT, PT, R7.reuse, R12, RZ ;  /* 0x0000000c070d7210 */ /* 0x040fe20007ffe0ff */
[----:B------:R-:W-:Y:S01]  /*26800*/  STS.64 [R10+0x800], R162 ;  /* 0x000800a20a007388 */ /* 0x000fe20000000a00 */
[-C--:B------:R-:W-:Y:S01]  /*26810*/  IADD3 R8, PT, PT, R8, R11.reuse, RZ ;  /* 0x0000000b08087210 */ /* 0x080fe20007ffe0ff */
[----:B------:R-:W4:Y:S01]  /*26820*/  @P2 LDC R16, c[0x0][0x458] ;  /* 0x00011600ff102b82 */ /* 0x000f220000000800 */
[----:B------:R-:W-:Y:S01]  /*26830*/  ISETP.GE.AND P5, PT, R14, UR7, PT ;  /* 0x000000070e007c0c */ /* 0x000fe2000bfa6270 */
[----:B------:R-:W-:Y:S01]  /*26840*/  STS.64 [R9], R156 ;  /* 0x0000009c09007388 */ /* 0x000fe20000000a00 */
[----:B------:R-:W-:-:S02]  /*26850*/  IADD3 R14, PT, PT, R7, R11, RZ ;  /* 0x0000000b070e7210 */ /* 0x000fc40007ffe0ff */
[----:B------:R-:W-:Y:S01]  /*26860*/  IADD3 R7, PT, PT, R7, R8, RZ ;  /* 0x0000000807077210 */ /* 0x000fe20007ffe0ff */
[----:B------:R-:W-:Y:S02]  /*26870*/  STS.64 [R9+0x800], R158 ;  /* 0x0008009e09007388 */ /* 0x000fe40000000a00 */
[----:B------:R-:W5:Y:S02]  /*26880*/  @P3 LDC R15, c[0x0][0x458] ;  /* 0x00011600ff0f3b82 */ /* 0x000f640000000800 */
        /* <DEDUP_REMOVED lines=15> */
[----:B---3--:R-:W-:-:S03]  /*26980*/  MOV R137, UR8 ;  /* 0x0000000800897c02 */ /* 0x008fc60008000f00 */
[----:B------:R-:W-:Y:S04]  /*26990*/  STS.64 [R9+0x4800], R42 ;  /* 0x0048002a09007388 */ /* 0x000fe80000000a00 */
[----:B------:R-:W-:Y:S01]  /*269a0*/  STS.64 [R12+0x4000], R44 ;  /* 0x0040002c0c007388 */ /* 0x000fe20000000a00 */
[----:B-1----:R-:W-:-:S03]  /*269b0*/  MOV R133, 0xff800000 ;  /* 0xff80000000857802 */ /* 0x002fc60000000f00 */
[----:B------:R-:W-:Y:S01]  /*269c0*/  STS.64 [R12+0x4800], R46 ;  /* 0x0048002e0c007388 */ /* 0x000fe20000000a00 */
[----:B--2---:R-:W-:-:S03]  /*269d0*/  MOV R134, 0xff800000 ;  /* 0xff80000000867802 */ /* 0x004fc60000000f00 */
        /* <DEDUP_REMOVED lines=37> */
[----:B-1----:R-:W-:-:S03]  /*26c30*/  @P3 FMUL.FTZ R9, R6, 0.69314718246459960938 ;  /* 0x3f31721806093820 */ /* 0x002fc60000410000 */
[----:B------:R2:W-:Y:S01]  /*26c40*/  STS.64 [R14+0xc000], R120 ;  /* 0x00c000780e007388 */ /* 0x0005e20000000a00 */
[----:B------:R-:W-:Y:S01]  /*26c50*/  @P2 FMUL.FTZ R6, R5, 0.69314718246459960938 ;  /* 0x3f31721805062820 */ /* 0x000fe20000410000 */
[----:B------:R-:W-:Y:S01]  /*26c60*/  LOP3.LUT R5, R4, 0x3f00, RZ, 0xc0, !PT ;  /* 0x00003f0004057812 */ /* 0x000fe200078ec0ff */
[----:B-----5:R-:W-:Y:S01]  /*26c70*/  @P3 FFMA.FTZ R134, R164, R15, R9 ;  /* 0x0000000fa4863223 */ /* 0x020fe20000010009 */
[----:B------:R2:W-:Y:S01]  /*26c80*/  STS.64 [R14+0xc800], R122 ;  /* 0x00c8007a0e007388 */ /* 0x0005e20000000a00 */
[----:B----4-:R-:W-:Y:S01]  /*26c90*/  @P2 FFMA.FTZ R133, R3, R16, R6 ;  /* 0x0000001003852223 */ /* 0x010fe20000010006 */
[----:B------:R-:W-:Y:S02]  /*26ca0*/  LOP3.LUT R5, R5, 0x3c, R0, 0xf8, !PT ;  /* 0x0000003c05057812 */ /* 0x000fe400078ef800 */
[----:B------:R2:W-:Y:S01]  /*26cb0*/  STS.64 [R8+0xc000], R124 ;  /* 0x00c0007c08007388 */ /* 0x0005e20000000a00 */
[----:B------:R-:W-:Y:S02]  /*26cc0*/  IADD3 R3, PT, PT, R2, 0x28, RZ ;  /* 0x0000002802037810 */ /* 0x000fe40007ffe0ff */
[----:B------:R-:W-:Y:S01]  /*26cd0*/  IADD3 R132, P2, PT, R5, UR8, RZ ;  /* 0x0000000805847c10 */ /* 0x000fe2000ff5e0ff */
        /* <DEDUP_REMOVED lines=49> */
.L_x_2988:
[----:B------:R-:W-:Y:S05]  /*26ff0*/  BSYNC.RECONVERGENT B0 ;  /* 0x0000000000007941 */ /* 0x000fea0003800200 */
.L_x_2987:
[C---:B------:R-:W-:Y:S01]  /*27000*/  ISETP.GE.AND P3, PT, R2.reuse, UR7, PT ;  /* 0x0000000702007c0c */ /* 0x040fe2000bf66270 */
[----:B------:R-:W-:Y:S01]  /*27010*/  BSSY.RECONVERGENT B0, `(.L_x_2989) ;  /* 0x0000018000007945 */ /* 0x000fe20003800200 */
[----:B------:R-:W-:Y:S02]  /*27020*/  ISETP.GE.AND P6, PT, R135, UR7, PT ;  /* 0x0000000787007c0c */ /* 0x000fe4000bfc6270 */
[----:B------:R-:W-:Y:S01]  /*27030*/  ISETP.GE.AND P4, PT, R3, UR7, PT ;  /* 0x0000000703007c0c */ /* 0x000fe2000bf86270 */
[----:B------:R-:W-:Y:S01]  /*27040*/  VIADD R3, R2, 0x30 ;  /* 0x0000003002037836 */ /* 0x000fe20000000000 */
        /* <DEDUP_REMOVED lines=20> */
.L_x_2990:
[----:B------:R-:W-:Y:S05]  /*27190*/  BSYNC.RECONVERGENT B0 ;  /* 0x0000000000007941 */ /* 0x000fea0003800200 */
.L_x_2989:
[----:B------:R-:W-:Y:S01]  /*271a0*/  ISETP.GE.AND P2, PT, R3, UR7, PT ;  /* 0x0000000703007c0c */ /* 0x000fe2000bf46270 */
[----:B------:R-:W-:Y:S01]  /*271b0*/  BSSY.RECONVERGENT B0, `(.L_x_2991) ;  /* 0x0000019000007945 */ /* 0x000fe20003800200 */
[----:B-1-3--:R-:W-:Y:S02]  /*271c0*/  VIADD R33, R2, 0x38 ;  /* 0x0000003802217836 */ /* 0x00afe40000000000 */
[----:B------:R-:W-:Y:S01]  /*271d0*/  P2R R32, PR, RZ, 0x4 ;  /* 0x00000004ff207803 */ /* 0x000fe20000000000 */
        /* <DEDUP_REMOVED lines=22> */
.L_x_2992:
[----:B------:R-:W-:Y:S05]  /*27340*/  BSYNC.RECONVERGENT B0 ;  /* 0x0000000000007941 */ /* 0x000fea0003800200 */
.L_x_2991:
        /* <DEDUP_REMOVED lines=24> */
.L_x_2994:
[----:B------:R-:W-:Y:S05]  /*274d0*/  BSYNC.RECONVERGENT B0 ;  /* 0x0000000000007941 */ /* 0x000fea0003800200 */
.L_x_2993:
        /* <DEDUP_REMOVED lines=23> */
.L_x_2996:
[----:B------:R-:W-:Y:S05]  /*27650*/  BSYNC.RECONVERGENT B0 ;  /* 0x0000000000007941 */ /* 0x000fea0003800200 */
.L_x_2995:
        /* <DEDUP_REMOVED lines=24> */
.L_x_2998:
[----:B------:R-:W-:Y:S05]  /*277e0*/  BSYNC.RECONVERGENT B0 ;  /* 0x0000000000007941 */ /* 0x000fea0003800200 */
.L_x_2997:
        /* <DEDUP_REMOVED lines=24> */
.L_x_3000:
[----:B------:R-:W-:Y:S05]  /*27970*/  BSYNC.RECONVERGENT B0 ;  /* 0x0000000000007941 */ /* 0x000fea0003800200 */
.L_x_2999:
        /* <DEDUP_REMOVED lines=24> */
.L_x_3002:
[----:B------:R-:W-:Y:S05]  /*27b00*/  BSYNC.RECONVERGENT B0 ;  /* 0x0000000000007941 */ /* 0x000fea0003800200 */
.L_x_3001:
        /* <DEDUP_REMOVED lines=24> */
.L_x_3003:
        /* <DEDUP_REMOVED lines=15> */
.L_x_7474:


//--------------------- .text._ZN5flash24flash_fwd_splitkv_kernelI23Flash_fwd_kernel_traitsILi256ELi64ELi64ELi4ELb0ELb0EN7cutlass10bfloat16_tE19Flash_kernel_traitsILi256ELi64ELi64ELi4ES3_EELb0ELb1ELb0ELb0ELb0ELb1ELb1ELb1EEEvNS_16Flash_fwd_paramsE --------------------------
	.section	.text._ZN5flash24flash_fwd_splitkv_kernelI23Flash_fwd_kernel_traitsILi256ELi64ELi64ELi4ELb0ELb0EN7cutlass10bfloat16_tE19Flash_kernel_traitsILi256ELi64ELi64ELi4ES3_EELb0ELb1ELb0ELb0ELb0ELb1ELb1ELb1EEEvNS_16Flash_fwd_paramsE,"ax",@progbits
	.align	128
        .global         _ZN5flash24flash_fwd_splitkv_kernelI23Flash_fwd_kernel_traitsILi256ELi64ELi64ELi4ELb0ELb0EN7cutlass10bfloat16_tE19Flash_kernel_traitsILi256ELi64ELi64ELi4ES3_EELb0ELb1ELb0ELb0ELb0ELb1ELb1ELb1EEEvNS_16Flash_fwd_paramsE
        .type           _ZN5flash24flash_fwd_splitkv_kernelI23Flash_fwd_kernel_traitsILi256ELi64ELi64ELi4ELb0ELb0EN7cutlass10bfloat16_tE19Flash_kernel_traitsILi256ELi64ELi64ELi4ES3_EELb0ELb1ELb0ELb0ELb0ELb1ELb1ELb1EEEvNS_16Flash_fwd_paramsE,@function
        .size           _ZN5flash24flash_fwd_splitkv_kernelI23Flash_fwd_kernel_traitsILi256ELi64ELi64ELi4ELb0ELb0EN7cutlass10bfloat16_tE19Flash_kernel_traitsILi256ELi64ELi64ELi4ES3_EELb0ELb1ELb0ELb0ELb0ELb1ELb1ELb1EEEvNS_16Flash_fwd_paramsE,(.L_x_7475 - _ZN5flash24flash_fwd_splitkv_kernelI23Flash_fwd_kernel_traitsILi256ELi64ELi64ELi4ELb0ELb0EN7cutlass10bfloat16_tE19Flash_kernel_traitsILi256ELi64ELi64ELi4ES3_EELb0ELb1ELb0ELb0ELb0ELb1ELb1ELb1EEEvNS_16Flash_fwd_paramsE)
        .other          _ZN5flash24flash_fwd_splitkv_kernelI23Flash_fwd_kernel_traitsILi256ELi64ELi64ELi4ELb0ELb0EN7cutlass10bfloat16_tE19Flash_kernel_traitsILi256ELi64ELi64ELi4ES3_EELb0ELb1ELb0ELb0ELb0ELb1ELb1ELb1EEEvNS_16Flash_fwd_paramsE,@"STO_CUDA_ENTRY STV_DEFAULT"
_ZN5flash24flash_fwd_splitkv_kernelI23Flash_fwd_kernel_traitsILi256ELi64ELi64ELi4ELb0ELb0EN7cutlass10bfloat16_tE19Flash_kernel_traitsILi256ELi64ELi64ELi4ES3_EELb0ELb1ELb0ELb0ELb0ELb1ELb1ELb1EEEvNS_16Flash_fwd_paramsE:
.text._ZN5flash24flash_fwd_splitkv_kernelI23Flash_fwd_kernel_traitsILi256ELi64ELi64ELi4ELb0ELb0EN7cutlass10bfloat16_tE19Flash_kernel_traitsILi256ELi64ELi64ELi4ES3_EELb0ELb1ELb0ELb0ELb0ELb1ELb1ELb1EEEvNS_16Flash_fwd_paramsE:
        /* <DEDUP_REMOVED lines=86> */
.L_x_3004:
        /* <DEDUP_REMOVED lines=122> */
.L_x_3007:
[----:B------:R-:W-:Y:S05]  /*0d00*/  BSYNC.RECONVERGENT B0 ;  /* 0x0000000000007941 */ /* 0x000fea0003800200 */
.L_x_3006:
        /* <DEDUP_REMOVED lines=31> */
.L_x_3009:
[----:B------:R-:W-:Y:S05]  /*0f00*/  BSYNC.RECONVERGENT B0 ;  /* 0x0000000000007941 */ /* 0x000fea0003800200 */
.L_x_3008:
        /* <DEDUP_REMOVED lines=24> */
.L_x_3011:
[----:B------:R-:W-:Y:S05]  /*1090*/  BSYNC.RECONVERGENT B0 ;  /* 0x0000000000007941 */ /* 0x000fea0003800200 */
.L_x_3010:
        /* <DEDUP_REMOVED lines=24> */
.L_x_3013:
[----:B------:R-:W-:Y:S05]  /*1220*/  BSYNC.RECONVERGENT B0 ;  /* 0x0000000000007941 */ /* 0x000fea0003800200 */
.L_x_3012:
        /* <DEDUP_REMOVED lines=24> */
.L_x_3015:
[----:B------:R-:W-:Y:S05]  /*13b0*/  BSYNC.RECONVERGENT B0 ;  /* 0x0000000000007941 */ /* 0x000fea0003800200 */
.L_x_3014:
        /* <DEDUP_REMOVED lines=24> */
.L_x_3017:
[----:B------:R-:W-:Y:S05]  /*1540*/  BSYNC.RECONVERGENT B0 ;  /* 0x0000000000007941 */ /* 0x000fea0003800200 */
.L_x_3016:
        /* <DEDUP_REMOVED lines=23> */
.L_x_3019:
[----:B------:R-:W-:Y:S05]  /*16c0*/  BSYNC.RECONVERGENT B0 ;  /* 0x0000000000007941 */ /* 0x000fea0003800200 */
.L_x_3018:
        /* <DEDUP_REMOVED lines=23> */
.L_x_3021:
[----:B------:R-:W-:Y:S05]  /*1840*/  BSYNC.RECONVERGENT B0 ;  /* 0x0000000000007941 */ /* 0x000fea0003800200 */
.L_x_3020:
        /* <DEDUP_REMOVED lines=33> */
.L_x_3005:
        /* <DEDUP_REMOVED lines=13> */
.L_x_3022:
        /* <DEDUP_REMOVED lines=107> */
.L_x_3023:
        /* <DEDUP_REMOVED lines=15> */
.L_x_3025:
[----:B------:R-:W2:Y:S01]  /*22d0*/  LDC.64 R4, c[0x0][0x3b8] ;  /* 0x0000ee00ff047b82 */ /* 0x000ea20000000a00 */
[----:B------:R-:W-:-:S06]  /*22e0*/  UIADD3 UR8, UPT, UPT, UR10, UR11, URZ ;  /* 0x0000000b0a087290 */ /* 0x000fcc000fffe0ff */
[----:B--2---:R-:W-:Y:S02]  /*22f0*/  IMAD R15, R5, UR8, RZ ;  /* 0x00000008050f7c24 */ /* 0x004fe4000f8e02ff */
[----:B-1----:R-:W-:-:S05]  /*2300*/  IMAD.WIDE.U32 R2, R4, UR8, RZ ;  /* 0x0000000804027c25 */ /* 0x002fca000f8e00ff */
[----:B------:R-:W-:Y:S02]  /*2310*/  IADD3 R15, PT, PT, R3, R15, RZ ;  /* 0x0000000f030f7210 */ /* 0x000fe40007ffe0ff */
[----:B------:R-:W-:Y:S02]  /*2320*/  MOV R14, R2 ;  /* 0x00000002000e7202 */ /* 0x000fe40000000f00 */
.L_x_3026:
        /* <DEDUP_REMOVED lines=14> */
.L_x_3027:
[----:B------:R-:W1:Y:S01]  /*2410*/  LDC.64 R2, c[0x0][0x3c0] ;  /* 0x0000f000ff027b82 */ /* 0x000e620000000a00 */
[----:B------:R-:W-:-:S06]  /*2420*/  UIADD3 UR10, UPT, UPT, UR10, UR11, URZ ;  /* 0x0000000b0a0a7290 */ /* 0x000fcc000fffe0ff */
[----:B-1---5:R-:W-:Y:S02]  /*2430*/  IMAD R7, R3, UR10, RZ ;  /* 0x0000000a03077c24 */ /* 0x022fe4000f8e02ff */
[----:B------:R-:W-:-:S05]  /*2440*/  IMAD.WIDE.U32 R8, R2, UR10, RZ ;  /* 0x0000000a02087c25 */ /* 0x000fca000f8e00ff */
[----:B------:R-:W-:Y:S02]  /*2450*/  IADD3 R7, PT, PT, R9, R7, RZ ;  /* 0x0000000709077210 */ /* 0x000fe40007ffe0ff */
[----:B------:R-:W-:-:S07]  /*2460*/  MOV R6, R8 ;  /* 0x0000000800067202 */ /* 0x000fce0000000f00 */
.L_x_3028:
        /* <DEDUP_REMOVED lines=53> */
.L_x_3024:
        /* <DEDUP_REMOVED lines=189> */
.L_x_3113:
        /* <DEDUP_REMOVED lines=20> */
.L_x_3031:
[----:B-1-3--:R-:W-:Y:S05]  /*34d0*/  BSYNC.RECONVERGENT B0 ;  /* 0x0000000000007941 */ /* 0x00afea0003800200 */
.L_x_3030:
        /* <DEDUP_REMOVED lines=19> */
.L_x_3033:
[----:B------:R-:W-:Y:S05]  /*3610*/  BSYNC.RECONVERGENT B0 ;  /* 0x0000000000007941 */ /* 0x000fea0003800200 */
.L_x_3032:
        /* <DEDUP_REMOVED lines=23> */
.L_x_3035:
[----:B------:R-:W-:Y:S05]  /*3790*/  BSYNC.RECONVERGENT B0 ;  /* 0x0000000000007941 */ /* 0x000fea0003800200 */
.L_x_3034:
        /* <DEDUP_REMOVED lines=25> */
.L_x_3037:
[----:B------:R-:W-:Y:S05]  /*3930*/  BSYNC.RECONVERGENT B0 ;  /* 0x0000000000007941 */ /* 0x000fea0003800200 */
.L_x_3036:
        /* <DEDUP_REMOVED lines=20> */
.L_x_3041:
[----:B------:R-:W-:Y:S05]  /*3a80*/  BSYNC.RECONVERGENT B0 ;  /* 0x0000000000007941 */ /* 0x000fea0003800200 */
.L_x_3040:
        /* <DEDUP_REMOVED lines=18> */
.L_x_3043:
[----:B------:R-:W-:Y:S05]  /*3bb0*/  BSYNC.RECONVERGENT B0 ;  /* 0x0000000000007941 */ /* 0x000fea0003800200 */
.L_x_3042:
        /* <DEDUP_REMOVED lines=20> */
.L_x_3045:
[----:B------:R-:W-:Y:S05]  /*3d00*/  BSYNC.RECONVERGENT B0 ;  /* 0x0000000000007941 */ /* 0x000fea0003800200 */
.L_x_3044:
        /* <DEDUP_REMOVED lines=25> */
.L_x_3039:
        /* <DEDUP_REMOVED lines=56> */
.L_x_3051:
[----:B------:R-:W-:Y:S05]  /*4220*/  BSYNC.RECONVERGENT B0 ;  /* 0x0000000000007941 */ /* 0x000fea0003800200 */
.L_x_3050:
        /* <DEDUP_REMOVED lines=48> */
.L_x_3053:
[----:B------:R-:W-:Y:S05]  /*4530*/  BSYNC.RECONVERGENT B0 ;  /* 0x0000000000007941 */ /* 0x000fea0003800200 */
.L_x_3052:
        /* <DEDUP_REMOVED lines=48> */
.L_x_3055:
[----:B------:R-:W-:Y:S05]  /*4840*/  BSYNC.RECONVERGENT B0 ;  /* 0x0000000000007941 */ /* 0x000fea0003800200 */
.L_x_3054:
        /* <DEDUP_REMOVED lines=47> */
.L_x_3049:
[----:B------:R-:W-:Y:S05]  /*4b40*/  BSYNC.RECONVERGENT B1 ;  /* 0x0000000000017941 */ /* 0x000fea0003800200 */
.L_x_3048:
        /* <DEDUP_REMOVED lines=65> */
.L_x_3059:
[----:B------:R-:W-:Y:S05]  /*4f60*/  BSYNC.RECONVERGENT B0 ;  /* 0x0000000000007941 */ /* 0x000fea0003800200 */
.L_x_3058:
        /* <DEDUP_REMOVED lines=48> */
.L_x_3061:
[----:B------:R-:W-:Y:S05]  /*5270*/  BSYNC.RECONVERGENT B0 ;  /* 0x0000000000007941 */ /* 0x000fea0003800200 */
.L_x_3060:
        /* <DEDUP_REMOVED lines=48> */
.L_x_3063:
[----:B------:R-:W-:Y:S05]  /*5580*/  BSYNC.RECONVERGENT B0 ;  /* 0x0000000000007941 */ /* 0x000fea0003800200 */
.L_x_3062:
        /* <DEDUP_REMOVED lines=47> */
.L_x_3057:
[----:B------:R-:W-:Y:S05]  /*5880*/  BSYNC.RECONVERGENT B1 ;  /* 0x0000000000017941 */ /* 0x000fea0003800200 */
.L_x_3056:
        /* <DEDUP_REMOVED lines=65> */
.L_x_3067:
[----:B------:R-:W-:Y:S05]  /*5ca0*/  BSYNC.RECONVERGENT B0 ;  /* 0x0000000000007941 */ /* 0x000fea0003800200 */
.L_x_3066:
        /* <DEDUP_REMOVED lines=48> */
.L_x_3069:
[----:B------:R-:W-:Y:S05]  /*5fb0*/  BSYNC.RECONVERGENT B0 ;  /* 0x0000000000007941 */ /* 0x000fea0003800200 */
.L_x_3068:
        /* <DEDUP_REMOVED lines=48> */
.L_x_3071:
[----:B------:R-:W-:Y:S05]  /*62c0*/  BSYNC.RECONVERGENT B0 ;  /* 0x0000000000007941 */ /* 0x000fea0003800200 */
.L_x_3070:
        /* <DEDUP_REMOVED lines=47> */
.L_x_3065:
[----:B------:R-:W-:Y:S05]  /*65c0*/  BSYNC.RECONVERGENT B1 ;  /* 0x0000000000017941 */ /* 0x000fea0003800200 */
.L_x_3064:
        /* <DEDUP_REMOVED lines=67> */
.L_x_3075:
[----:B------:R-:W-:Y:S05]  /*6a00*/  BSYNC.RECONVERGENT B0 ;  /* 0x0000000000007941 */ /* 0x000fea0003800200 */
.L_x_3074:
        /* <DEDUP_REMOVED lines=48> */
.L_x_3077:
[----:B------:R-:W-:Y:S05]  /*6d10*/  BSYNC.RECONVERGENT B0 ;  /* 0x0000000000007941 */ /* 0x000fea0003800200 */
.L_x_3076:
        /* <DEDUP_REMOVED lines=48> */
.L_x_3079:
[----:B------:R-:W-:Y:S05]  /*7020*/  BSYNC.RECONVERGENT B0 ;  /* 0x0000000000007941 */ /* 0x000fea0003800200 */
.L_x_3078:
        /* <DEDUP_REMOVED lines=47> */
.L_x_3073:
[----:B------:R-:W-:Y:S05]  /*7320*/  BSYNC.RECONVERGENT B1 ;  /* 0x0000000000017941 */ /* 0x000fea0003800200 */
.L_x_3072:
        /* <DEDUP_REMOVED lines=8> */
.L_x_3047:
        /* <DEDUP_REMOVED lines=95> */
.L_x_3083:
[----:B------:R-:W-:Y:S05]  /*79a0*/  BSYNC.RECONVERGENT B0 ;  /* 0x0000000000007941 */ /* 0x000fea0003800200 */
.L_x_3082:
        /* <DEDUP_REMOVED lines=89> */
.L_x_3085:
[----:B------:R-:W-:Y:S05]  /*7f40*/  BSYNC.RECONVERGENT B0 ;  /* 0x0000000000007941 */ /* 0x000fea0003800200 */
.L_x_3084:
        /* <DEDUP_REMOVED lines=89> */
.L_x_3087:
[----:B------:R-:W-:Y:S05]  /*84e0*/  BSYNC.RECONVERGENT B0 ;  /* 0x0000000000007941 */ /* 0x000fea0003800200 */
.L_x_3086:
        /* <DEDUP_REMOVED lines=88> */
.L_x_3081:
[----:B------:R-:W-:Y:S05]  /*8a70*/  BSYNC.RECONVERGENT B1 ;  /* 0x0000000000017941 */ /* 0x000fea0003800200 */
.L_x_3080:
        /* <DEDUP_REMOVED lines=96> */
.L_x_3091:
[----:B------:R-:W-:Y:S05]  /*9080*/  BSYNC.RECONVERGENT B0 ;  /* 0x0000000000007941 */ /* 0x000fea0003800200 */
.L_x_3090:
        /* <DEDUP_REMOVED lines=88> */
.L_x_3093:
[----:B------:R-:W-:Y:S05]  /*9610*/  BSYNC.RECONVERGENT B0 ;  /* 0x0000000000007941 */ /* 0x000fea0003800200 */
.L_x_3092:
        /* <DEDUP_REMOVED lines=88> */
.L_x_3095:
[----:B------:R-:W-:Y:S05]  /*9ba0*/  BSYNC.RECONVERGENT B0 ;  /* 0x0000000000007941 */ /* 0x000fea0003800200 */
.L_x_3094:
        /* <DEDUP_REMOVED lines=86> */
.L_x_3089:
[----:B------:R-:W-:Y:S05]  /*a110*/  BSYNC.RECONVERGENT B1 ;  /* 0x0000000000017941 */ /* 0x000fea0003800200 */
.L_x_3088:
        /* <DEDUP_REMOVED lines=99> */
.L_x_3099:
[----:B------:R-:W-:Y:S05]  /*a750*/  BSYNC.RECONVERGENT B0 ;  /* 0x0000000000007941 */ /* 0x000fea0003800200 */
.L_x_3098:
        /* <DEDUP_REMOVED lines=88> */
.L_x_3101:
[----:B------:R-:W-:Y:S05]  /*ace0*/  BSYNC.RECONVERGENT B0 ;  /* 0x0000000000007941 */ /* 0x000fea0003800200 */
.L_x_3100:
        /* <DEDUP_REMOVED lines=87> */
.L_x_3103:
[----:B------:R-:W-:Y:S05]  /*b260*/  BSYNC.RECONVERGENT B0 ;  /* 0x0000000000007941 */ /* 0x000fea0003800200 */
.L_x_3102:
        /* <DEDUP_REMOVED lines=86> */
.L_x_3097:
[----:B------:R-:W-:Y:S05]  /*b7d0*/  BSYNC.RECONVERGENT B1 ;  /* 0x0000000000017941 */ /* 0x000fea0003800200 */
.L_x_3096:
        /* <DEDUP_REMOVED lines=102> */
.L_x_3107:
[----:B------:R-:W-:Y:S05]  /*be40*/  BSYNC.RECONVERGENT B0 ;  /* 0x0000000000007941 */ /* 0x000fea0003800200 */
.L_x_3106:
        /* <DEDUP_REMOVED lines=87> */
.L_x_3109:
[----:B------:R-:W-:Y:S05]  /*c3c0*/  BSYNC.RECONVERGENT B0 ;  /* 0x0000000000007941 */ /* 0x000fea0003800200 */
.L_x_3108:
        /* <DEDUP_REMOVED lines=87> */
.L_x_3111:
[----:B------:R-:W-:Y:S05]  /*c940*/  BSYNC.RECONVERGENT B0 ;  /* 0x0000000000007941 */ /* 0x000fea0003800200 */
.L_x_3110:
        /* <DEDUP_REMOVED lines=86> */
.L_x_3105:
[----:B------:R-:W-:Y:S05]  /*ceb0*/  BSYNC.RECONVERGENT B1 ;  /* 0x0000000000017941 */ /* 0x000fea0003800200 */
.L_x_3104:
[----:B------:R-:W5:Y:S08]  /*cec0*/  LDC R3, c[0x0][0x450] ;  /* 0x00011400ff037b82 */ /* 0x000f700000000800 */
[----:B------:R-:W1:Y:S01]  /*ced0*/  LDC R18, c[0x0][0x450] ;  /* 0x00011400ff127b82 */ /* 0x000e620000000800 */
[----:B-----5:R-:W-:Y:S05]  /*cee0*/  IMAD.U32 R3, R3, -0x20, RZ ;  /* 0xffffffe003037824 */ /* 0x020fea00078e00ff */
[C---:B------:R-:W-:Y:S02]  /*cef0*/  LEA R78, P1, R3.reuse, R78, 0x1 ;  /* 0x0000004e034e7211 */ /* 0x040fe400078208ff */
[C---:B------:R-:W-:Y:S02]  /*cf00*/  LEA R76, P0, R3.reuse, R76, 0x1 ;  /* 0x0000004c034c7211 */ /* 0x040fe400078008ff */
[C---:B------:R-:W-:Y:S02]  /*cf10*/  LEA.HI.X.SX32 R79, R3.reuse, R79, 0x1, P1 ;  /* 0x0000004f034f7211 */ /* 0x040fe400008f0eff */
[----:B-1----:R-:W-:Y:S09]  /*cf20*/  LEA.HI.X.SX32 R77, R3, R77, 0x1, P0 ;  /* 0x0000004d034d7211 */ /* 0x002ff200000f0eff */
.L_x_3046:
[----:B------:R-:W-:Y:S05]  /*cf30*/  BSYNC.RECONVERGENT B2 ;  /* 0x0000000000027941 */ /* 0x000fea0003800200 */
.L_x_3038:
        /* <DEDUP_REMOVED lines=89> */
.L_x_3112:
[----:B------:R-:W-:Y:S01]  /*d4d0*/  UISETP.GT.AND UP0, UPT, UR18, UR6, UPT ;  /* 0x000000061200728c */ /* 0x000fe2000bf04270 */
[----:B------:R-:W-:Y:S02]  /*d4e0*/  IADD3 R74, P1, PT, R74, R81, RZ ;  /* 0x000000514a4a7210 */ /* 0x000fe40007f3e0ff */
[----:B------:R-:W-:Y:S03]  /*d4f0*/  IADD3 R12, P0, PT, R12, R85, RZ ;  /* 0x000000550c0c7210 */ /* 0x000fe60007f1e0ff */
[----:B------:R-:W-:Y:S02]  /*d500*/  IMAD.X R75, R75, 0x1, R80, P1 ;  /* 0x000000014b4b7824 */ /* 0x000fe400008e0650 */
[----:B------:R-:W-:Y:S01]  /*d510*/  IMAD.X R13, R13, 0x1, R83, P0 ;  /* 0x000000010d0d7824 */ /* 0x000fe200000e0653 */
[----:B------:R-:W-:Y:S07]  /*d520*/  BRA.U UP0, `(.L_x_3113) ;  /* 0xffffff5d00987547 */ /* 0x000fee000b83ffff */
.L_x_3029:
        /* <DEDUP_REMOVED lines=57> */
.L_x_3117:
[----:B------:R-:W-:Y:S05]  /*d8c0*/  BSYNC.RECONVERGENT B0 ;  /* 0x0000000000007941 */ /* 0x000fea0003800200 */
.L_x_3116:
        /* <DEDUP_REMOVED lines=29> */
.L_x_3119:
[----:B------:R-:W-:Y:S05]  /*daa0*/  BSYNC.RECONVERGENT B0 ;  /* 0x0000000000007941 */ /* 0x000fea0003800200 */
.L_x_3118:
        /* <DEDUP_REMOVED lines=29> */
.L_x_3121:
[----:B------:R-:W-:Y:S05]  /*dc80*/  BSYNC.RECONVERGENT B0 ;  /* 0x0000000000007941 */ /* 0x000fea0003800200 */
.L_x_3120:
        /* <DEDUP_REMOVED lines=30> */
.L_x_3115:
        /* <DEDUP_REMOVED lines=80> */
.L_x_3129:
[----:B------:R-:W-:Y:S05]  /*e370*/  BSYNC.RECONVERGENT B0 ;  /* 0x0000000000007941 */ /* 0x000fea0003800200 */
.L_x_3128:
[----:B-----5:R-:W-:Y:S01]  /*e380*/  IMAD.MOV.U32 R6, RZ, RZ, R18 ;  /* 0x000000ffff067224 */ /* 0x020fe200078e0012 */
[----:B------:R-:W-:Y:S01]  /*e390*/  MOV R4, R16 ;  /* 0x0000001000047202 */ /* 0x000fe20000000f00 */
[----:B------:R-:W-:Y:S01]  /*e3a0*/  IMAD.MOV.U32 R7, RZ, RZ, R19 ;  /* 0x000000ffff077224 */ /* 0x000fe200078e0013 */
[----:B------:R-:W-:Y:S02]  /*e3b0*/  MOV R5, R17 ;  /* 0x0000001100057202 */ /* 0x000fe40000000f00 */
.L_x_3127:
[----:B------:R-:W-:Y:S05]  /*e3c0*/  BSYNC.RECONVERGENT B1 ;  /* 0x0000000000017941 */ /* 0x000fea0003800200 */
.L_x_3126:
        /* <DEDUP_REMOVED lines=47> */
.L_x_3133:
[----:B------:R-:W-:Y:S05]  /*e6c0*/  BSYNC.RECONVERGENT B0 ;  /* 0x0000000000007941 */ /* 0x000fea0003800200 */
.L_x_3132:
[----:B-----5:R4:W-:Y:S02]  /*e6d0*/  STS.128 [R0+0x2000], R16 ;  /* 0x0020001000007388 */ /* 0x0209e40000000c00 */
.L_x_3131:
[----:B------:R-:W-:Y:S05]  /*e6e0*/  BSYNC.RECONVERGENT B1 ;  /* 0x0000000000017941 */ /* 0x000fea0003800200 */
.L_x_3130:
        /* <DEDUP_REMOVED lines=46> */
.L_x_3137:
[----:B------:R-:W-:Y:S05]  /*e9d0*/  BSYNC.RECONVERGENT B0 ;  /* 0x0000000000007941 */ /* 0x000fea0003800200 */
.L_x_3136:
[----:B-----5:R1:W-:Y:S02]  /*e9e0*/  STS.128 [R0+0x4000], R16 ;  /* 0x0040001000007388 */ /* 0x0203e40000000c00 */
.L_x_3135:
[----:B------:R-:W-:Y:S05]  /*e9f0*/  BSYNC.RECONVERGENT B1 ;  /* 0x0000000000017941 */ /* 0x000fea0003800200 */
.L_x_3134:
        /* <DEDUP_REMOVED lines=46> */
.L_x_3139:
[----:B------:R-:W-:Y:S05]  /*ece0*/  BSYNC.RECONVERGENT B0 ;  /* 0x0000000000007941 */ /* 0x000fea0003800200 */
.L_x_3138:
[----:B-----5:R4:W-:Y:S02]  /*ecf0*/  STS.128 [R0+0x6000], R16 ;  /* 0x0060001000007388 */ /* 0x0209e40000000c00 */
.L_x_3125:
[----:B------:R-:W-:Y:S05]  /*ed00*/  BSYNC.RECONVERGENT B2 ;  /* 0x0000000000027941 */ /* 0x000fea0003800200 */
.L_x_3124:
        /* <DEDUP_REMOVED lines=63> */
.L_x_3145:
[----:B------:R-:W-:Y:S05]  /*f100*/  BSYNC.RECONVERGENT B0 ;  /* 0x0000000000007941 */ /* 0x000fea0003800200 */
.L_x_3144:
[----:B-----5:R1:W-:Y:S02]  /*f110*/  STS.128 [R0+0x800], R16 ;  /* 0x0008001000007388 */ /* 0x0203e40000000c00 */
.L_x_3143:
[----:B------:R-:W-:Y:S05]  /*f120*/  BSYNC.RECONVERGENT B1 ;  /* 0x0000000000017941 */ /* 0x000fea0003800200 */
.L_x_3142:
        /* <DEDUP_REMOVED lines=56> */
.L_x_3149:
[----:B------:R-:W-:Y:S05]  /*f4b0*/  BSYNC.RECONVERGENT B0 ;  /* 0x0000000000007941 */ /* 0x000fea0003800200 */
.L_x_3148:
[----:B-----5:R4:W-:Y:S02]  /*f4c0*/  STS.128 [R0+0x2800], R16 ;  /* 0x0028001000007388 */ /* 0x0209e40000000c00 */
.L_x_3147:
[----:B------:R-:W-:Y:S05]  /*f4d0*/  BSYNC.RECONVERGENT B1 ;  /* 0x0000000000017941 */ /* 0x000fea0003800200 */
.L_x_3146:
        /* <DEDUP_REMOVED lines=56> */
.L_x_3153:
[----:B------:R-:W-:Y:S05]  /*f860*/  BSYNC.RECONVERGENT B0 ;  /* 0x0000000000007941 */ /* 0x000fea0003800200 */
.L_x_3152:
[----:B-----5:R4:W-:Y:S02]  /*f870*/  STS.128 [R0+0x4800], R16 ;  /* 0x0048001000007388 */ /* 0x0209e40000000c00 */
.L_x_3151:
[----:B------:R-:W-:Y:S05]  /*f880*/  BSYNC.RECONVERGENT B1 ;  /* 0x0000000000017941 */ /* 0x000fea0003800200 */
.L_x_3150:
        /* <DEDUP_REMOVED lines=56> */
.L_x_3155:
[----:B------:R-:W-:Y:S05]  /*fc10*/  BSYNC.RECONVERGENT B0 ;  /* 0x0000000000007941 */ /* 0x000fea0003800200 */
.L_x_3154:
[----:B-----5:R4:W-:Y:S02]  /*fc20*/  STS.128 [R0+0x6800], R16 ;  /* 0x0068001000007388 */ /* 0x0209e40000000c00 */
.L_x_3141:
[----:B------:R-:W-:Y:S05]  /*fc30*/  BSYNC.RECONVERGENT B2 ;  /* 0x0000000000027941 */ /* 0x000fea0003800200 */
.L_x_3140:
        /* <DEDUP_REMOVED lines=64> */
.L_x_3161:
[----:B------:R-:W-:Y:S05]  /*10040*/  BSYNC.RECONVERGENT B0 ;  /* 0x0000000000007941 */ /* 0x000fea0003800200 */
.L_x_3160:
[----:B-----5:R4:W-:Y:S02]  /*10050*/  STS.128 [R0+0x1000], R16 ;  /* 0x0010001000007388 */ /* 0x0209e40000000c00 */
.L_x_3159:
[----:B------:R-:W-:Y:S05]  /*10060*/  BSYNC.RECONVERGENT B1 ;  /* 0x0000000000017941 */ /* 0x000fea0003800200 */
.L_x_3158:
        /* <DEDUP_REMOVED lines=56> */
.L_x_3165:
[----:B------:R-:W-:Y:S05]  /*103f0*/  BSYNC.RECONVERGENT B0 ;  /* 0x0000000000007941 */ /* 0x000fea0003800200 */
.L_x_3164:
[----:B-----5:R1:W-:Y:S02]  /*10400*/  STS.128 [R0+0x3000], R16 ;  /* 0x0030001000007388 */ /* 0x0203e40000000c00 */
.L_x_3163:
[----:B------:R-:W-:Y:S05]  /*10410*/  BSYNC.RECONVERGENT B1 ;  /* 0x0000000000017941 */ /* 0x000fea0003800200 */
.L_x_3162:
        /* <DEDUP_REMOVED lines=56> */
.L_x_3169:
[----:B------:R-:W-:Y:S05]  /*107a0*/  BSYNC.RECONVERGENT B0 ;  /* 0x0000000000007941 */ /* 0x000fea0003800200 */
.L_x_3168:
[----:B-----5:R4:W-:Y:S02]  /*107b0*/  STS.128 [R0+0x5000], R16 ;  /* 0x0050001000007388 */ /* 0x0209e40000000c00 */
.L_x_3167:
[----:B------:R-:W-:Y:S05]  /*107c0*/  BSYNC.RECONVERGENT B1 ;  /* 0x0000000000017941 */ /* 0x000fea0003800200 */
.L_x_3166:
        /* <DEDUP_REMOVED lines=56> */
.L_x_3171:
[----:B------:R-:W-:Y:S05]  /*10b50*/  BSYNC.RECONVERGENT B0 ;  /* 0x0000000000007941 */ /* 0x000fea0003800200 */
.L_x_3170:
[----:B-----5:R4:W-:Y:S02]  /*10b60*/  STS.128 [R0+0x7000], R16 ;  /* 0x0070001000007388 */ /* 0x0209e40000000c00 */
.L_x_3157:
[----:B------:R-:W-:Y:S05]  /*10b70*/  BSYNC.RECONVERGENT B2 ;  /* 0x0000000000027941 */ /* 0x000fea0003800200 */
.L_x_3156:
        /* <DEDUP_REMOVED lines=64> */
.L_x_3175:
[----:B------:R-:W-:Y:S05]  /*10f80*/  BSYNC.RECONVERGENT B0 ;  /* 0x0000000000007941 */ /* 0x000fea0003800200 */
.L_x_3174:
[----:B-----5:R4:W-:Y:S02]  /*10f90*/  STS.128 [R0+0x1800], R16 ;  /* 0x0018001000007388 */ /* 0x0209e40000000c00 */
.L_x_3173:
[----:B------:R-:W-:Y:S05]  /*10fa0*/  BSYNC.RECONVERGENT B1 ;  /* 0x0000000000017941 */ /* 0x000fea0003800200 */
.L_x_3172:
        /* <DEDUP_REMOVED lines=56> */
.L_x_3179:
[----:B------:R-:W-:Y:S05]  /*11330*/  BSYNC.RECONVERGENT B0 ;  /* 0x0000000000007941 */ /* 0x000fea0003800200 */
.L_x_3178:
[----:B-----5:R4:W-:Y:S02]  /*11340*/  STS.128 [R0+0x3800], R16 ;  /* 0x0038001000007388 */ /* 0x0209e40000000c00 */
.L_x_3177:
[----:B------:R-:W-:Y:S05]  /*11350*/  BSYNC.RECONVERGENT B1 ;  /* 0x0000000000017941 */ /* 0x000fea0003800200 */
.L_x_3176:
        /* <DEDUP_REMOVED lines=56> */
.L_x_3183:
[----:B------:R-:W-:Y:S05]  /*116e0*/  BSYNC.RECONVERGENT B0 ;  /* 0x0000000000007941 */ /* 0x000fea0003800200 */
.L_x_3182:
[----:B-----5:R4:W-:Y:S02]  /*116f0*/  STS.128 [R0+0x5800], R16 ;  /* 0x0058001000007388 */ /* 0x0209e40000000c00 */
.L_x_3181:
[----:B------:R-:W-:Y:S05]  /*11700*/  BSYNC.RECONVERGENT B1 ;  /* 0x0000000000017941 */ /* 0x000fea0003800200 */
.L_x_3180:
        /* <DEDUP_REMOVED lines=55> */
.L_x_3185:
[----:B------:R-:W-:Y:S05]  /*11a80*/  BSYNC.RECONVERGENT B0 ;  /* 0x0000000000007941 */ /* 0x000fea0003800200 */
.L_x_3184:
[----:B-----5:R4:W-:Y:S01]  /*11a90*/  STS.128 [R0+0x7800], R16 ;  /* 0x0078001000007388 */ /* 0x0209e20000000c00 */
[----:B------:R-:W-:Y:S05]  /*11aa0*/  BRA `(.L_x_3122) ;  /* 0x0000005c00147947 */ /* 0x000fea0003800000 */
.L_x_3123:
        /* <DEDUP_REMOVED lines=96> */
.L_x_3190:
[----:B------:R-:W-:Y:S05]  /*120b0*/  BSYNC.RECONVERGENT B0 ;  /* 0x0000000000007941 */ /* 0x000fea0003800200 */
.L_x_3189:
[----:B------:R-:W-:Y:S05]  /*120c0*/  BSYNC.RECONVERGENT B1 ;  /* 0x0000000000017941 */ /* 0x000fea0003800200 */
.L_x_3188:
        /* <DEDUP_REMOVED lines=87> */
.L_x_3194:
[----:B------:R-:W-:Y:S05]  /*12640*/  BSYNC.RECONVERGENT B0 ;  /* 0x0000000000007941 */ /* 0x000fea0003800200 */
.L_x_3193:
[----:B-----5:R4:W-:Y:S02]  /*12650*/  STS.128 [R0+0x2000], R24 ;  /* 0x0020001800007388 */ /* 0x0209e40000000c00 */
.L_x_3192:
[----:B------:R-:W-:Y:S05]  /*12660*/  BSYNC.RECONVERGENT B1 ;  /* 0x0000000000017941 */ /* 0x000fea0003800200 */
.L_x_3191:
        /* <DEDUP_REMOVED lines=86> */
.L_x_3198:
[----:B------:R-:W-:Y:S05]  /*12bd0*/  BSYNC.RECONVERGENT B0 ;  /* 0x0000000000007941 */ /* 0x000fea0003800200 */
.L_x_3197:
[----:B-----5:R1:W-:Y:S02]  /*12be0*/  STS.128 [R0+0x4000], R24 ;  /* 0x0040001800007388 */ /* 0x0203e40000000c00 */
.L_x_3196:
[----:B------:R-:W-:Y:S05]  /*12bf0*/  BSYNC.RECONVERGENT B1 ;  /* 0x0000000000017941 */ /* 0x000fea0003800200 */
.L_x_3195:
        /* <DEDUP_REMOVED lines=85> */
.L_x_3200:
[----:B------:R-:W-:Y:S05]  /*13150*/  BSYNC.RECONVERGENT B0 ;  /* 0x0000000000007941 */ /* 0x000fea0003800200 */
.L_x_3199:
[----:B-----5:R4:W-:Y:S02]  /*13160*/  STS.128 [R0+0x6000], R24 ;  /* 0x0060001800007388 */ /* 0x0209e40000000c00 */
.L_x_3187:
[----:B------:R-:W-:Y:S05]  /*13170*/  BSYNC.RECONVERGENT B2 ;  /* 0x0000000000027941 */ /* 0x000fea0003800200 */
.L_x_3186:
        /* <DEDUP_REMOVED lines=96> */
.L_x_3206:
[----:B------:R-:W-:Y:S05]  /*13780*/  BSYNC.RECONVERGENT B0 ;  /* 0x0000000000007941 */ /* 0x000fea0003800200 */
.L_x_3205:
[----:B-----5:R1:W-:Y:S02]  /*13790*/  STS.128 [R0+0x800], R24 ;  /* 0x0008001800007388 */ /* 0x0203e40000000c00 */
.L_x_3204:
[----:B------:R-:W-:Y:S05]  /*137a0*/  BSYNC.RECONVERGENT B1 ;  /* 0x0000000000017941 */ /* 0x000fea0003800200 */
.L_x_3203:
        /* <DEDUP_REMOVED lines=89> */
.L_x_3210:
[----:B------:R-:W-:Y:S05]  /*13d40*/  BSYNC.RECONVERGENT B0 ;  /* 0x0000000000007941 */ /* 0x000fea0003800200 */
.L_x_3209:
[----:B-----5:R4:W-:Y:S02]  /*13d50*/  STS.128 [R0+0x2800], R24 ;  /* 0x0028001800007388 */ /* 0x0209e40000000c00 */
.L_x_3208:
[----:B------:R-:W-:Y:S05]  /*13d60*/  BSYNC.RECONVERGENT B1 ;  /* 0x0000000000017941 */ /* 0x000fea0003800200 */
.L_x_3207:
        /* <DEDUP_REMOVED lines=89> */
.L_x_3214:
[----:B------:R-:W-:Y:S05]  /*14300*/  BSYNC.RECONVERGENT B0 ;  /* 0x0000000000007941 */ /* 0x000fea0003800200 */
.L_x_3213:
[----:B-----5:R4:W-:Y:S02]  /*14310*/  STS.128 [R0+0x4800], R24 ;  /* 0x0048001800007388 */ /* 0x0209e40000000c00 */
.L_x_3212:
[----:B------:R-:W-:Y:S05]  /*14320*/  BSYNC.RECONVERGENT B1 ;  /* 0x0000000000017941 */ /* 0x000fea0003800200 */
.L_x_3211:
        /* <DEDUP_REMOVED lines=88> */
.L_x_3216:
[----:B------:R-:W-:Y:S05]  /*148b0*/  BSYNC.RECONVERGENT B0 ;  /* 0x0000000000007941 */ /* 0x000fea0003800200 */
.L_x_3215:
[----:B-----5:R1:W-:Y:S02]  /*148c0*/  STS.128 [R0+0x6800], R4 ;  /* 0x0068000400007388 */ /* 0x0203e40000000c00 */
.L_x_3202:
[----:B------:R-:W-:Y:S05]  /*148d0*/  BSYNC.RECONVERGENT B2 ;  /* 0x0000000000027941 */ /* 0x000fea0003800200 */
.L_x_3201:
        /* <DEDUP_REMOVED lines=95> */
.L_x_3222:
[----:B------:R-:W-:Y:S05]  /*14ed0*/  BSYNC.RECONVERGENT B0 ;  /* 0x0000000000007941 */ /* 0x000fea0003800200 */
.L_x_3221:
[----:B-----5:R4:W-:Y:S02]  /*14ee0*/  STS.128 [R0+0x1000], R24 ;  /* 0x0010001800007388 */ /* 0x0209e40000000c00 */
.L_x_3220:
[----:B------:R-:W-:Y:S05]  /*14ef0*/  BSYNC.RECONVERGENT B1 ;  /* 0x0000000000017941 */ /* 0x000fea0003800200 */
.L_x_3219:
        /* <DEDUP_REMOVED lines=87> */
.L_x_3226:
[----:B------:R-:W-:Y:S05]  /*15470*/  BSYNC.RECONVERGENT B0 ;  /* 0x0000000000007941 */ /* 0x000fea0003800200 */
.L_x_3225:
[----:B-----5:R1:W-:Y:S02]  /*15480*/  STS.128 [R0+0x3000], R24 ;  /* 0x0030001800007388 */ /* 0x0203e40000000c00 */
.L_x_3224:
[----:B------:R-:W-:Y:S05]  /*15490*/  BSYNC.RECONVERGENT B1 ;  /* 0x0000000000017941 */ /* 0x000fea0003800200 */
.L_x_3223:
        /* <DEDUP_REMOVED lines=87> */
.L_x_3230:
[----:B------:R-:W-:Y:S05]  /*15a10*/  BSYNC.RECONVERGENT B0 ;  /* 0x0000000000007941 */ /* 0x000fea0003800200 */
.L_x_3229:
[----:B-----5:R4:W-:Y:S02]  /*15a20*/  STS.128 [R0+0x5000], R24 ;  /* 0x0050001800007388 */ /* 0x0209e40000000c00 */
.L_x_3228:
[----:B------:R-:W-:Y:S05]  /*15a30*/  BSYNC.RECONVERGENT B1 ;  /* 0x0000000000017941 */ /* 0x000fea0003800200 */
.L_x_3227:
        /* <DEDUP_REMOVED lines=87> */
.L_x_3232:
[----:B------:R-:W-:Y:S05]  /*15fb0*/  BSYNC.RECONVERGENT B0 ;  /* 0x0000000000007941 */ /* 0x000fea0003800200 */
.L_x_3231:
[----:B-----5:R1:W-:Y:S02]  /*15fc0*/  STS.128 [R0+0x7000], R4 ;  /* 0x0070000400007388 */ /* 0x0203e40000000c00 */
.L_x_3218:
[----:B------:R-:W-:Y:S05]  /*15fd0*/  BSYNC.RECONVERGENT B2 ;  /* 0x0000000000027941 */ /* 0x000fea0003800200 */
.L_x_3217:
        /* <DEDUP_REMOVED lines=96> */
.L_x_3236:
[----:B------:R-:W-:Y:S05]  /*165e0*/  BSYNC.RECONVERGENT B0 ;  /* 0x0000000000007941 */ /* 0x000fea0003800200 */
.L_x_3235:
[----:B-----5:R3:W-:Y:S02]  /*165f0*/  STS.128 [R0+0x1800], R24 ;  /* 0x0018001800007388 */ /* 0x0207e40000000c00 */
.L_x_3234:
[----:B------:R-:W-:Y:S05]  /*16600*/  BSYNC.RECONVERGENT B1 ;  /* 0x0000000000017941 */ /* 0x000fea0003800200 */
.L_x_3233:
        /* <DEDUP_REMOVED lines=88> */
.L_x_3240:
[----:B------:R-:W-:Y:S05]  /*16b90*/  BSYNC.RECONVERGENT B0 ;  /* 0x0000000000007941 */ /* 0x000fea0003800200 */
.L_x_3239:
[----:B-----5:R1:W-:Y:S02]  /*16ba0*/  STS.128 [R0+0x3800], R24 ;  /* 0x0038001800007388 */ /* 0x0203e40000000c00 */
.L_x_3238:
[----:B------:R-:W-:Y:S05]  /*16bb0*/  BSYNC.RECONVERGENT B1 ;  /* 0x0000000000017941 */ /* 0x000fea0003800200 */
.L_x_3237:
        /* <DEDUP_REMOVED lines=88> */
.L_x_3244:
[----:B------:R-:W-:Y:S05]  /*17140*/  BSYNC.RECONVERGENT B0 ;  /* 0x0000000000007941 */ /* 0x000fea0003800200 */
.L_x_3243:
[----:B-----5:R3:W-:Y:S02]  /*17150*/  STS.128 [R0+0x5800], R24 ;  /* 0x0058001800007388 */ /* 0x0207e40000000c00 */
.L_x_3242:
[----:B------:R-:W-:Y:S05]  /*17160*/  BSYNC.RECONVERGENT B1 ;  /* 0x0000000000017941 */ /* 0x000fea0003800200 */
.L_x_3241:
        /* <DEDUP_REMOVED lines=87> */
.L_x_3246:
[----:B------:R-:W-:Y:S05]  /*176e0*/  BSYNC.RECONVERGENT B0 ;  /* 0x0000000000007941 */ /* 0x000fea0003800200 */
.L_x_3245:
[----:B-----5:R1:W-:Y:S02]  /*176f0*/  STS.128 [R0+0x7800], R4 ;  /* 0x0078000400007388 */ /* 0x0203e40000000c00 */
.L_x_3122:
[----:B------:R-:W-:Y:S05]  /*17700*/  BSYNC.RECONVERGENT B3 ;  /* 0x0000000000037941 */ /* 0x000fea0003800200 */
.L_x_3114:
        /* <DEDUP_REMOVED lines=35> */
.L_x_3248:
[----:B------:R-:W-:Y:S05]  /*17940*/  BSYNC.RECONVERGENT B0 ;  /* 0x0000000000007941 */ /* 0x000fea0003800200 */
.L_x_3247:
        /* <DEDUP_REMOVED lines=29> */
.L_x_3250:
[----:B------:R-:W-:Y:S05]  /*17b20*/  BSYNC.RECONVERGENT B0 ;  /* 0x0000000000007941 */ /* 0x000fea0003800200 */
.L_x_3249:
        /* <DEDUP_REMOVED lines=31> */
.L_x_3252:
[----:B------:R-:W-:Y:S05]  /*17d20*/  BSYNC.RECONVERGENT B0 ;  /* 0x0000000000007941 */ /* 0x000fea0003800200 */
.L_x_3251:
        /* <DEDUP_REMOVED lines=31> */
.L_x_3254:
[----:B------:R-:W-:Y:S05]  /*17f20*/  BSYNC.RECONVERGENT B0 ;  /* 0x0000000000007941 */ /* 0x000fea0003800200 */
.L_x_3253:
        /* <DEDUP_REMOVED lines=35> */
.L_x_3256:
[----:B------:R1:W-:Y:S04]  /*18160*/  STS.128 [R0+0x10000], RZ ;  /* 0x010000ff00007388 */ /* 0x0003e80000000c00 */
[----:B------:R1:W-:Y:S04]  /*18170*/  STS.128 [R0+0x12000], RZ ;  /* 0x012000ff00007388 */ /* 0x0003e80000000c00 */
[----:B------:R1:W-:Y:S04]  /*18180*/  STS.128 [R0+0x14000], RZ ;  /* 0x014000ff00007388 */ /* 0x0003e80000000c00 */
[----:B------:R1:W-:Y:S02]  /*18190*/  STS.128 [R0+0x16000], RZ ;  /* 0x016000ff00007388 */ /* 0x0003e40000000c00 */
.L_x_3257:
[----:B------:R-:W-:Y:S05]  /*181a0*/  BSYNC.RECONVERGENT B0 ;  /* 0x0000000000007941 */ /* 0x000fea0003800200 */
.L_x_3255:
        /* <DEDUP_REMOVED lines=44> */
.L_x_3259:
[----:B------:R-:W-:Y:S05]  /*18470*/  BSYNC.RECONVERGENT B0 ;  /* 0x0000000000007941 */ /* 0x000fea0003800200 */
.L_x_3258:
        /* <DEDUP_REMOVED lines=9> */
[----:B------:R-:W3:Y:S02]  /*18510*/  LDCU UR8, c[0x0][0x440] ;  /* 0x00008800ff0877ac */ /* 0x000ee40008000800 */
[----:B---3--:R-:W-:Y:S02]  /*18520*/  ISETP.GE.AND P3, PT, R14, UR8, PT ;  /* 0x000000080e007c0c */ /* 0x008fe4000bf66270 */
        /* <DEDUP_REMOVED lines=25> */
.L_x_3261:
[----:B------:R-:W-:Y:S05]  /*186c0*/  BSYNC.RECONVERGENT B0 ;  /* 0x0000000000007941 */ /* 0x000fea0003800200 */
.L_x_3260:
[----:B------:R1:W-:Y:S01]  /*186d0*/  @P5 STS.128 [R0+0x11800], RZ ;  /* 0x011800ff00005388 */ /* 0x0003e20000000c00 */
[----:B------:R-:W-:Y:S03]  /*186e0*/  BSSY.RECONVERGENT B0, `(.L_x_3262) ;  /* 0x0000022000007945 */ /* 0x000fe60003800200 */
[----:B------:R1:W-:Y:S04]  /*186f0*/  @P5 STS.128 [R0+0x13800], RZ ;  /* 0x013800ff00005388 */ /* 0x0003e80000000c00 */
[----:B------:R1:W-:Y:S04]  /*18700*/  @P5 STS.128 [R0+0x15800], RZ ;  /* 0x015800ff00005388 */ /* 0x0003e80000000c00 */
[----:B------:R1:W-:Y:S01]  /*18710*/  @P5 STS.128 [R0+0x17800], RZ ;  /* 0x017800ff00005388 */ /* 0x0003e20000000c00 */
[----:B------:R-:W-:Y:S05]  /*18720*/  @P5 BRA `(.L_x_3263) ;  /* 0x0000000000745947 */ /* 0x000fea0003800000 */
[----:B--2---:R-:W2:Y:S01]  /*18730*/  LDC.64 R2, c[0x0][0x3c0] ;  /* 0x0000f000ff027b82 */ /* 0x004ea20000000a00 */
[----:B------:R-:W3:Y:S02]  /*18740*/  LDCU UR8, c[0x0][0x440] ;  /* 0x00008800ff0877ac */ /* 0x000ee40008000800 */
[----:B---3--:R-:W-:Y:S02]  /*18750*/  ISETP.GE.AND P3, PT, R14, UR8, PT ;  /* 0x000000080e007c0c */ /* 0x008fe4000bf66270 */
        /* <DEDUP_REMOVED lines=26> */
.L_x_3263:
[----:B------:R-:W-:Y:S05]  /*18900*/  BSYNC.RECONVERGENT B0 ;  /* 0x0000000000007941 */ /* 0x000fea0003800200 */
.L_x_3262:
[----:B----4-:R-:W-:Y:S01]  /*18910*/  LDSM.16.M88.4 R16, [R71] ;  /* 0x000000004710783b */ /* 0x010fe20000000200 */
[----:B------:R-:W-:Y:S01]  /*18920*/  LOP3.LUT P0, RZ, R64, 0x2, RZ, 0xc0, !PT ;  /* 0x0000000240ff7812 */ /* 0x000fe2000780c0ff */
[----:B------:R-:W4:Y:S01]  /*18930*/  LDCU.64 UR8, c[0x0][0x508] ;  /* 0x0000a100ff0877ac */ /* 0x000f220008000a00 */
[----:B--2---:R-:W-:Y:S01]  /*18940*/  MOV R2, 0x20 ;  /* 0x0000002000027802 */ /* 0x004fe20000000f00 */
[----:B------:R-:W2:Y:S01]  /*18950*/  LDSM.16.M88.4 R32, [R69+UR6+0x8000] ;  /* 0x008000064520783b */ /* 0x000ea20008000200 */
[----:B------:R-:W-:Y:S01]  /*18960*/  IADD3 R65, PT, PT, R69, UR6, RZ ;  /* 0x0000000645417c10 */ /* 0x000fe2000fffe0ff */
[----:B------:R-:W-:Y:S01]  /*18970*/  UISETP.GT.AND UP0, UPT, UR28, UR7, UPT ;  /* 0x000000071c00728c */ /* 0x000fe2000bf04270 */
[----:B------:R-:W-:Y:S01]  /*18980*/  SEL R8, R2, 0xffffffe0, !P0 ;  /* 0xffffffe002087807 */ /* 0x000fe20004000000 */
[----:B------:R-:W1:Y:S01]  /*18990*/  LDSM.16.M88.4 R56, [R69+UR6+0x8800] ;  /* 0x008800064538783b */ /* 0x000e620008000200 */
[----:B------:R-:W-:Y:S02]  /*189a0*/  ISETP.NE.AND P0, PT, R67, RZ, PT ;  /* 0x000000ff4300720c */ /* 0x000fe40003f05270 */
[-C--:B------:R-:W-:Y:S01]  /*189b0*/  IADD3 R70, PT, PT, R71, R8.reuse, RZ ;  /* 0x0000000847467210 */ /* 0x080fe20007ffe0ff */
[----:B------:R-:W1:Y:S01]  /*189c0*/  LDSM.16.M88.4 R92, [R69+UR6+0x9000] ;  /* 0x00900006455c783b */ /* 0x000e620008000200 */
[----:B------:R-:W-:-:S02]  /*189d0*/  IADD3 R3, PT, PT, R65, R8, RZ ;  /* 0x0000000841037210 */ /* 0x000fc40007ffe0ff */
[----:B------:R-:W-:Y:S01]  /*189e0*/  MOV R12, 0x40 ;  /* 0x00000040000c7802 */ /* 0x000fe20000000f00 */
[----:B------:R-:W1:Y:S01]  /*189f0*/  LDSM.16.M88.4 R72, [R69+UR6+0x9800] ;  /* 0x009800064548783b */ /* 0x000e620008000200 */
[----:B------:R-:W-:Y:S02]  /*18a00*/  MOV R232, UR23 ;  /* 0x0000001700e87c02 */ /* 0x000fe40008000f00 */
[----:B------:R-:W-:Y:S01]  /*18a10*/  SEL R12, R12, 0xffffffc0, !P0 ;  /* 0xffffffc00c0c7807 */ /* 0x000fe20004000000 */
[----:B------:R-:W-:Y:S01]  /*18a20*/  LDSM.16.M88.4 R84, [R70] ;  /* 0x000000004654783b */ /* 0x000fe20000000200 */
[----:B----4-:R-:W-:Y:S01]  /*18a30*/  UIADD3 UR8, UPT, UPT, UR26, UR8, -UR20 ;  /* 0x000000081a087290 */ /* 0x010fe2000fffe814 */
[----:B------:R-:W-:Y:S02]  /*18a40*/  MOV R224, UR26 ;  /* 0x0000001a00e07c02 */ /* 0x000fe40008000f00 */
[----:B------:R-:W4:Y:S01]  /*18a50*/  LDSM.16.M88.4 R52, [R3+0x8000] ;  /* 0x008000000334783b */ /* 0x000f220000000200 */
[----:B------:R-:W-:-:S02]  /*18a60*/  IADD3 R67, PT, PT, R71, R12, RZ ;  /* 0x0000000c47437210 */ /* 0x000fc40007ffe0ff */
[----:B------:R-:W-:Y:S01]  /*18a70*/  IADD3 R65, PT, PT, R65, R12, RZ ;  /* 0x0000000c41417210 */ /* 0x000fe20007ffe0ff */
[----:B------:R-:W4:Y:S01]  /*18a80*/  LDSM.16.M88.4 R28, [R3+0x8800] ;  /* 0x00880000031c783b */ /* 0x000f220000000200 */
[C---:B------:R-:W-:Y:S02]  /*18a90*/  IADD3 R66, PT, PT, R8.reuse, R67, RZ ;  /* 0x0000004308427210 */ /* 0x040fe40007ffe0ff */
[----:B------:R-:W-:Y:S01]  /*18aa0*/  IADD3 R13, PT, PT, R8, R65, RZ ;  /* 0x00000041080d7210 */ /* 0x000fe20007ffe0ff */
[----:B---3--:R-:W3:Y:S04]  /*18ab0*/  LDSM.16.M88.4 R24, [R3+0x9000] ;  /* 0x009000000318783b */ /* 0x008ee80000000200 */
[----:B------:R-:W3:Y:S04]  /*18ac0*/  LDSM.16.M88.4 R40, [R3+0x9800] ;  /* 0x009800000328783b */ /* 0x000ee80000000200 */
[----:B------:R-:W-:Y:S01]  /*18ad0*/  LDSM.16.M88.4 R48, [R67] ;  /* 0x000000004330783b */ /* 0x000fe20000000200 */
[C---:B--2---:R-:W-:Y:S03]  /*18ae0*/  HMMA.16816.F32.BF16 R20, R16.reuse, R32, RZ ;  /* 0x000000201014723c */ /* 0x044fe600000418ff */
[----:B------:R-:W2:Y:S04]  /*18af0*/  LDSM.16.M88.4 R36, [R65+0x8000] ;  /* 0x008000004124783b */ /* 0x000ea80000000200 */
[----:B------:R-:W2:Y:S01]  /*18b00*/  LDSM.16.M88.4 R4, [R65+0x8800] ;  /* 0x008800004104783b */ /* 0x000ea20000000200 */
[C---:B-1----:R-:W-:Y:S03]  /*18b10*/  HMMA.16816.F32.BF16 R44, R16.reuse, R56, RZ ;  /* 0x00000038102c723c */ /* 0x042fe600000418ff */
[----:B-----5:R-:W1:Y:S04]  /*18b20*/  LDSM.16.M88.4 R76, [R65+0x9000] ;  /* 0x00900000414c783b */ /* 0x020e680000000200 */
[----:B------:R-:W-:Y:S01]  /*18b30*/  LDSM.16.M88.4 R108, [R71+0x4000] ;  /* 0x00400000476c783b */ /* 0x000fe20000000200 */
[C---:B------:R-:W-:Y:S03]  /*18b40*/  HMMA.16816.F32.BF16 R96, R16.reuse, R92, RZ ;  /* 0x0000005c1060723c */ /* 0x040fe600000418ff */
        /* <DEDUP_REMOVED lines=10> */
[C---:B------:R-:W-:Y:S08]  /*18bf0*/  HMMA.16816.F32.BF16 R88, R16.reuse, R72, RZ ;  /* 0x000000481058723c */ /* 0x040ff000000418ff */
[----:B------:R-:W-:Y:S01]  /*18c00*/  HMMA.16816.F32.BF16 R16, R16, R74, RZ ;  /* 0x0000004a1010723c */ /* 0x000fe200000418ff */
[----:B------:R-:W1:Y:S07]  /*18c10*/  LDSM.16.M88.4 R72, [R65+0x9800] ;  /* 0x009800004148783b */ /* 0x000e6e0000000200 */
[C---:B----4-:R-:W-:Y:S08]  /*18c20*/  HMMA.16816.F32.BF16 R20, R84.reuse, R52, R20 ;  /* 0x000000345414723c */ /* 0x050ff00000041814 */
[C---:B------:R-:W-:Y:S01]  /*18c30*/  HMMA.16816.F32.BF16 R32, R84.reuse, R54, R32 ;  /* 0x000000365420723c */ /* 0x040fe20000041820 */
[----:B------:R-:W-:Y:S07]  /*18c40*/  LDSM.16.M88.4 R52, [R71+0x2000] ;  /* 0x002000004734783b */ /* 0x000fee0000000200 */
[C---:B------:R-:W-:Y:S08]  /*18c50*/  HMMA.16816.F32.BF16 R44, R84.reuse, R28, R44 ;  /* 0x0000001c542c723c */ /* 0x040ff0000004182c */
[C---:B------:R-:W-:Y:S01]  /*18c60*/  HMMA.16816.F32.BF16 R56, R84.reuse, R30, R56 ;  /* 0x0000001e5438723c */ /* 0x040fe20000041838 */
[----:B------:R-:W-:Y:S07]  /*18c70*/  LDSM.16.M88.4 R28, [R13+0x8000] ;  /* 0x008000000d1c783b */ /* 0x000fee0000000200 */
[C---:B---3--:R-:W-:Y:S08]  /*18c80*/  HMMA.16816.F32.BF16 R96, R84.reuse, R24, R96 ;  /* 0x000000185460723c */ /* 0x048ff00000041860 */
[C---:B------:R-:W-:Y:S01]  /*18c90*/  HMMA.16816.F32.BF16 R92, R84.reuse, R26, R92 ;  /* 0x0000001a545c723c */ /* 0x040fe2000004185c */
[----:B------:R-:W3:Y:S07]  /*18ca0*/  LDSM.16.M88.4 R24, [R66] ;  /* 0x000000004218783b */ /* 0x000eee0000000200 */
        /* <DEDUP_REMOVED lines=8> */
[C---:B------:R-:W-:Y:S01]  /*18d30*/  HMMA.16816.F32.BF16 R56, R48.reuse, R6, R56 ;  /* 0x000000063038723c */ /* 0x040fe20000041838 */
[----:B------:R-:W2:Y:S07]  /*18d40*/  LDSM.16.M88.4 R4, [R69+UR6+0xa000] ;  /* 0x00a000064504783b */ /* 0x000eae0008000200 */
[C---:B-1----:R-:W-:Y:S08]  /*18d50*/  HMMA.16816.F32.BF16 R96, R48.reuse, R76, R96 ;  /* 0x0000004c3060723c */ /* 0x042ff00000041860 */
[C---:B------:R-:W-:Y:S01]  /*18d60*/  HMMA.16816.F32.BF16 R92, R48.reuse, R78, R92 ;  /* 0x0000004e305c723c */ /* 0x040fe2000004185c */
[----:B------:R-:W-:Y:S07]  /*18d70*/  LDSM.16.M88.4 R76, [R69+UR6+0xb800] ;  /* 0x00b80006454c783b */ /* 0x000fee0008000200 */
[C---:B------:R-:W-:Y:S08]  /*18d80*/  HMMA.16816.F32.BF16 R88, R48.reuse, R72, R88 ;  /* 0x000000483058723c */ /* 0x040ff00000041858 */
[----:B------:R-:W-:Y:S01]  /*18d90*/  HMMA.16816.F32.BF16 R84, R48, R74, R84 ;  /* 0x0000004a3054723c */ /* 0x000fe20000041854 */
[----:B------:R-:W-:Y:S04]  /*18da0*/  LDSM.16.M88.4 R48, [R70+0x2000] ;  /* 0x002000004630783b */ /* 0x000fe80000000200 */
[----:B------:R-:W-:Y:S03]  /*18db0*/  LDSM.16.M88.4 R72, [R3+0xb800] ;  /* 0x00b800000348783b */ /* 0x000fe60000000200 */
[C---:B---3--:R-:W-:Y:S08]  /*18dc0*/  HMMA.16816.F32.BF16 R20, R24.reuse, R28, R20 ;  /* 0x0000001c1814723c */ /* 0x048ff00000041814 */
[C---:B------:R-:W-:Y:S01]  /*18dd0*/  HMMA.16816.F32.BF16 R32, R24.reuse, R30, R32 ;  /* 0x0000001e1820723c */ /* 0x040fe20000041820 */
[----:B------:R-:W1:Y:S07]  /*18de0*/  LDSM.16.M88.4 R28, [R69+UR6+0xa800] ;  /* 0x00a80006451c783b */ /* 0x000e6e0008000200 */
[C---:B----4-:R-:W-:Y:S08]  /*18df0*/  HMMA.16816.F32.BF16 R44, R24.reuse, R16, R44 ;  /* 0x00000010182c723c */ /* 0x050ff0000004182c */
        /* <DEDUP_REMOVED lines=134> */
[----:B------:R-:W-:Y:S01]  /*19660*/  FMUL.FTZ R22, R46, UR9 ;  /* 0x000000092e167c20 */ /* 0x000fe20008410000 */
[----:B------:R-:W-:-:S03]  /*19670*/  FMUL.FTZ R23, R47, UR9 ;  /* 0x000000092f177c20 */ /* 0x000fc60008410000 */
        /* <DEDUP_REMOVED lines=16> */
[----:B------:R-:W-:-:S05]  /*19780*/  FMUL.FTZ R16, R59, UR9 ;  /* 0x000000093b107c20 */ /* 0x000fca0008410000 */
[----:B------:R-:W2:Y:S02]  /*19790*/  MUFU.TANH R31, R31 ;  /* 0x0000001f001f7308 */ /* 0x000ea40000002400 */
[----:B------:R-:W-:Y:S06]  /*197a0*/  HMMA.16816.F32.BF16 R32, R80, R78, R32 ;  /* 0x0000004e5020723c */ /* 0x000fec0000041820 */
[----:B------:R-:W2:Y:S02]  /*197b0*/  MUFU.TANH R16, R16 ;  /* 0x0000001000107308 */ /* 0x000ea40000002400 */
        /* <DEDUP_REMOVED lines=8> */
[----:B------:R-:W1:Y:S07]  /*19840*/  MUFU.TANH R21, R21 ;  /* 0x0000001500157308 */ /* 0x000e6e0000002400 */
[C---:B------:R-:W-:Y:S01]  /*19850*/  HMMA.16816.F32.BF16 R96, R80.reuse, R40, R96 ;  /* 0x000000285060723c */ /* 0x040fe20000041860 */
[----:B------:R-:W1:Y:S07]  /*19860*/  MUFU.TANH R32, R32 ;  /* 0x0000002000207308 */ /* 0x000e6e0000002400 */
[----:B------:R-:W-:Y:S01]  /*19870*/  HMMA.16816.F32.BF16 R92, R80, R42, R92 ;  /* 0x0000002a505c723c */ /* 0x000fe2000004185c */
[----:B------:R-:W1:Y:S02]  /*19880*/  MUFU.TANH R33, R33 ;  /* 0x0000002100217308 */ /* 0x000e640000002400 */
        /* <DEDUP_REMOVED lines=12> */
[----:B------:R-:W-:Y:S01]  /*19950*/  HMMA.16816.F32.BF16 R84, R80, R6, R84 ;  /* 0x000000065054723c */ /* 0x000fe20000041854 */
[----:B------:R-:W-:Y:S01]  /*19960*/  LOP3.LUT R7, R68, 0x1f0, RZ, 0xc0, !PT ;  /* 0x000001f044077812 */ /* 0x000fe200078ec0ff */
        /* <DEDUP_REMOVED lines=19> */
[----:B------:R-:W-:Y:S01]  /*19aa0*/  VIMNMX R234, PT, PT, RZ, R232, !PT ;  /* 0x000000e8ffea7248 */ /* 0x000fe20007fe0100 */
[----:B------:R-:W1:Y:S01]  /*19ab0*/  MUFU.TANH R28, R28 ;  /* 0x0000001c001c7308 */ /* 0x000e620000002400 */
[----:B------:R-:W-:Y:S02]  /*19ac0*/  VIADDMNMX R224, R5, 0x9, R224, PT ;  /* 0x0000000905e07846 */ /* 0x000fe400038001e0 */
[----:B------:R-:W-:-:S05]  /*19ad0*/  VIADDMNMX R232, R232, 0x8, RZ, !PT ;  /* 0x00000008e8e87846 */ /* 0x000fca00078001ff */
        /* <DEDUP_REMOVED lines=31> */
.L_x_3265:
        /* <DEDUP_REMOVED lines=44> */
[C---:B------:R-:W-:Y:S02]  /*19f90*/  IMAD.WIDE R54, R5.reuse, 0x4, R230 ;  /* 0x0000000405367825 */ /* 0x040fe400078e02e6 */
[----:B------:R-:W4:Y:S04]  /*19fa0*/  LDG.E R46, desc[UR4][R46.64] ;  /* 0x000000042e2e7981 */ /* 0x000f28000c1e1900 */
[----:B------:R-:W4:Y:S01]  /*19fb0*/  LDG.E R13, desc[UR4][R54.64] ;  /* 0x00000004360d7981 */ /* 0x000f22000c1e1900 */
[----:B------:R-:W-:-:S04]  /*19fc0*/  IMAD.IADD R50, R5, 0x1, -R17 ;  /* 0x0000000105327824 */ /* 0x000fc800078e0a11 */
[----:B------:R-:W-:-:S05]  /*19fd0*/  IMAD R50, R50, R7, -0x40 ;  /* 0xffffffc032327424 */ /* 0x000fca00078e0207 */
[----:B------:R-:W-:-:S05]  /*19fe0*/  SHF.R.S32.HI R5, RZ, 0x1f, R50 ;  /* 0x0000001fff057819 */ /* 0x000fca0000011432 */
[----:B---3--:R-:W-:-:S04]  /*19ff0*/  IMAD R5, R5, UR10, RZ ;  /* 0x0000000a05057c24 */ /* 0x008fc8000f8e02ff */
[C---:B------:R-:W-:Y:S02]  /*1a000*/  IMAD R5, R50.reuse, UR11, R5 ;  /* 0x0000000b32057c24 */ /* 0x040fe4000f8e0205 */
[----:B------:R-:W-:-:S04]  /*1a010*/  IMAD.WIDE.U32 R50, R50, UR10, RZ ;  /* 0x0000000a32327c25 */ /* 0x000fc8000f8e00ff */
[----:B------:R-:W-:Y:S01]  /*1a020*/  IMAD.IADD R51, R51, 0x1, R5 ;  /* 0x0000000133337824 */ /* 0x000fe200078e0205 */
[----:B----4-:R-:W-:-:S04]  /*1a030*/  IADD3 R13, PT, PT, R46, -R13, RZ ;  /* 0x8000000d2e0d7210 */ /* 0x010fc80007ffe0ff */
[----:B------:R-:W-:Y:S01]  /*1a040*/  SHF.R.S32.HI R7, RZ, 0x1f, R13 ;  /* 0x0000001fff077819 */ /* 0x000fe2000001140d */
[----:B--2---:R-:W-:-:S04]  /*1a050*/  IMAD.WIDE.U32 R50, R13, UR8, R50 ;  /* 0x000000080d327c25 */ /* 0x004fc8000f8e0032 */
[----:B------:R-:W-:Y:S01]  /*1a060*/  IMAD R46, R7, UR8, RZ ;  /* 0x00000008072e7c24 */ /* 0x000fe2000f8e02ff */
[----:B------:R-:W-:-:S03]  /*1a070*/  LEA R226, P0, R50, R226, 0x1 ;  /* 0x000000e232e27211 */ /* 0x000fc600078008ff */
[----:B------:R-:W-:-:S05]  /*1a080*/  IMAD R46, R13, UR9, R46 ;  /* 0x000000090d2e7c24 */ /* 0x000fca000f8e022e */
[----:B------:R-:W-:-:S04]  /*1a090*/  IADD3 R46, PT, PT, R51, R46, RZ ;  /* 0x0000002e332e7210 */ /* 0x000fc80007ffe0ff */
[----:B------:R-:W-:-:S07]  /*1a0a0*/  LEA.HI.X R227, R50, R227, R46, 0x1, P0 ;  /* 0x000000e332e37211 */ /* 0x000fce00000f0c2e */
.L_x_3266:
[----:B------:R-:W2:Y:S01]  /*1a0b0*/  LDCU UR9, c[0x0][0x440] ;  /* 0x00008800ff0977ac */ /* 0x000ea20008000800 */
[----:B------:R-:W3:Y:S01]  /*1a0c0*/  LDCU UR8, c[0x0][0x3bc] ;  /* 0x00007780ff0877ac */ /* 0x000ee20008000800 */
[----:B------:R-:W-:Y:S01]  /*1a0d0*/  USHF.L.U32 UR11, UR10, 0x5, URZ ;  /* 0x000000050a0b7899 */ /* 0x000fe200080006ff */
[----:B--2---:R-:W-:Y:S02]  /*1a0e0*/  ISETP.GE.AND P4, PT, R14, UR9, PT ;  /* 0x000000090e007c0c */ /* 0x004fe4000bf86270 */
[----:B------:R-:W-:Y:S02]  /*1a0f0*/  ISETP.GE.AND P3, PT, R11, UR9, PT ;  /* 0x000000090b007c0c */ /* 0x000fe4000bf66270 */
[----:B------:R-:W-:Y:S01]  /*1a100*/  ISETP.GE.AND P2, PT, R10, UR9, PT ;  /* 0x000000090a007c0c */ /* 0x000fe2000bf46270 */
[----:B---3--:R-:W-:Y:S01]  /*1a110*/  USHF.L.U64.HI UR8, UR10, 0x5, UR8 ;  /* 0x000000050a087899 */ /* 0x008fe20008010208 */
        /* <DEDUP_REMOVED lines=88> */
.L_x_3264:
[----:B------:R-:W-:Y:S01]  /*1a6a0*/  IMAD.SHL.U32 R53, R64, 0x2, RZ ;  /* 0x0000000240357824 */ /* 0x000fe200078e00ff */
[----:B------:R-:W3:Y:S01]  /*1a6b0*/  LDCU UR8, c[0x0][0x45c] ;  /* 0x00008b80ff0877ac */ /* 0x000ee20008000800 */
[----:B------:R-:W-:-:S03]  /*1a6c0*/  LOP3.LUT R215, R60, 0x200, R61, 0xf8, !PT ;  /* 0x000002003cd77812 */ /* 0x000fc600078ef83d */
[----:B------:R-:W-:Y:S01]  /*1a6d0*/  LOP3.LUT R53, R53, 0x6, RZ, 0xc0, !PT ;  /* 0x0000000635357812 */ /* 0x000fe200078ec0ff */
[----:B------:R-:W-:Y:S01]  /*1a6e0*/  UISETP.GT.AND UP0, UPT, UR28, UR7, UPT ;  /* 0x000000071c00728c */ /* 0x000fe2000bf04270 */
        /* <DEDUP_REMOVED lines=8> */
[C---:B------:R-:W-:Y:S02]  /*1a770*/  ISETP.GE.AND P2, PT, R7.reuse, R234, PT ;  /* 0x000000ea0700720c */ /* 0x040fe40003f46270 */
[----:B------:R-:W-:Y:S01]  /*1a780*/  ISETP.GE.AND P0, PT, R7, R232, PT ;  /* 0x000000e80700720c */ /* 0x000fe20003f06270 */
[----:B------:R-:W-:Y:S01]  /*1a790*/  IMAD.IADD R190, R8, 0x1, R191 ;  /* 0x0000000108be7824 */ /* 0x000fe200078e02bf */
[C---:B------:R-:W-:Y:S01]  /*1a7a0*/  ISETP.GE.AND P1, PT, R5.reuse, R234, PT ;  /* 0x000000ea0500720c */ /* 0x040fe20003f26270 */
[----:B------:R-:W-:Y:S01]  /*1a7b0*/  LDSM.16.MT88.4 R140, [R191+0x10000] ;  /* 0x01000000bf8c783b */ /* 0x000fe20000004200 */
[----:B------:R-:W-:-:S02]  /*1a7c0*/  ISETP.GE.AND P3, PT, R5, R232, PT ;  /* 0x000000e80500720c */ /* 0x000fc40003f66270 */
[CC--:B------:R-:W-:Y:S01]  /*1a7d0*/  ISETP.GE.AND P6, PT, R7.reuse, R233.reuse, PT ;  /* 0x000000e90700720c */ /* 0x0c0fe20003fc6270 */
[----:B------:R-:W-:Y:S01]  /*1a7e0*/  LDSM.16.MT88.4 R132, [R190+0x10000] ;  /* 0x01000000be84783b */ /* 0x000fe20000004200 */
[-C--:B------:R-:W-:Y:S01]  /*1a7f0*/  ISETP.GE.AND P5, PT, R7, R224.reuse, PT ;  /* 0x000000e00700720c */ /* 0x080fe20003fa6270 */
[----:B------:R-:W-:Y:S01]  /*1a800*/  VIADD R7, R53, 0x9 ;  /* 0x0000000935077836 */ /* 0x000fe20000000000 */
[----:B-1----:R-:W-:Y:S01]  /*1a810*/  FSEL R45, R52, -INF , P2 ;  /* 0xff800000342d7808 */ /* 0x002fe20001000000 */
[----:B------:R-:W-:Y:S01]  /*1a820*/  LDSM.16.MT88.4 R56, [R191+0x12000] ;  /* 0x01200000bf38783b */ /* 0x000fe20000004200 */
[----:B------:R-:W-:Y:S02]  /*1a830*/  FSEL R20, R20, -INF , P0 ;  /* 0xff80000014147808 */ /* 0x000fe40000000000 */
[C---:B------:R-:W-:Y:S01]  /*1a840*/  ISETP.GE.AND P4, PT, R5.reuse, R233, PT ;  /* 0x000000e90500720c */ /* 0x040fe20003f86270 */
[----:B------:R-:W-:Y:S01]  /*1a850*/  LDSM.16.MT88.4 R64, [R190+0x12000] ;  /* 0x01200000be40783b */ /* 0x000fe20000004200 */
[----:B------:R-:W-:Y:S01]  /*1a860*/  ISETP.GE.AND P2, PT, R5, R224, PT ;  /* 0x000000e00500720c */ /* 0x000fe20003f46270 */
[----:B------:R-:W-:Y:S01]  /*1a870*/  VIADD R5, R53, 0x10 ;  /* 0x0000001035057836 */ /* 0x000fe20000000000 */
[----:B------:R-:W-:Y:S01]  /*1a880*/  FSEL R21, R21, -INF , P1 ;  /* 0xff80000015157808 */ /* 0x000fe20000800000 */
[----:B------:R-:W-:Y:S01]  /*1a890*/  LDSM.16.MT88.4 R72, [R215+0x14000] ;  /* 0x01400000d748783b */ /* 0x000fe20000004200 */
[----:B------:R-:W-:-:S02]  /*1a8a0*/  FSEL R33, R33, -INF , P3 ;  /* 0xff80000021217808 */ /* 0x000fc40001800000 */
[----:B------:R-:W-:Y:S01]  /*1a8b0*/  FSEL R45, R45, -INF , !P6 ;  /* 0xff8000002d2d7808 */ /* 0x000fe20007000000 */
        /* <DEDUP_REMOVED lines=12> */
[C---:B------:R-:W-:Y:S01]  /*1a980*/  ISETP.GE.AND P4, PT, R5.reuse, R234, PT ;  /* 0x000000ea0500720c */ /* 0x040fe20003f86270 */
[----:B------:R-:W-:Y:S01]  /*1a990*/  LDSM.16.MT88.4 R112, [R196+0x16000] ;  /* 0x01600000c470783b */ /* 0x000fe20000004200 */
[C---:B------:R-:W-:Y:S02]  /*1a9a0*/  ISETP.GE.AND P2, PT, R5.reuse, R232, PT ;  /* 0x000000e80500720c */ /* 0x040fe40003f46270 */
[----:B------:R-:W-:Y:S01]  /*1a9b0*/  FSEL R32, R32, -INF , P0 ;  /* 0xff80000020207808 */ /* 0x000fe20000000000 */
[----:B------:R-:W-:Y:S01]  /*1a9c0*/  LDSM.16.MT88.4 R120, [R191+0x16000] ;  /* 0x01600000bf78783b */ /* 0x000fe20000004200 */
[----:B------:R-:W-:Y:S02]  /*1a9d0*/  FSEL R21, R28, -INF , P1 ;  /* 0xff8000001c157808 */ /* 0x000fe40000800000 */
[C---:B------:R-:W-:Y:S01]  /*1a9e0*/  ISETP.GE.AND P3, PT, R5.reuse, R233, PT ;  /* 0x000000e90500720c */ /* 0x040fe20003f66270 */
[----:B------:R-:W-:Y:S01]  /*1a9f0*/  LDSM.16.MT88.4 R172, [R190+0x10800] ;  /* 0x01080000beac783b */ /* 0x000fe20000004200 */
[----:B------:R-:W-:Y:S01]  /*1aa00*/  ISETP.GE.AND P0, PT, R5, R224, PT ;  /* 0x000000e00500720c */ /* 0x000fe20003f06270 */
[----:B------:R-:W-:Y:S01]  /*1aa10*/  VIADD R5, R53, 0x18 ;  /* 0x0000001835057836 */ /* 0x000fe20000000000 */
[----:B------:R-:W-:Y:S01]  /*1aa20*/  ISETP.GE.AND P1, PT, R7, R234, PT ;  /* 0x000000ea0700720c */ /* 0x000fe20003f26270 */
[----:B------:R-:W-:Y:S01]  /*1aa30*/  LDSM.16.MT88.4 R168, [R215+0x12800] ;  /* 0x01280000d7a8783b */ /* 0x000fe20000004200 */
[----:B------:R-:W-:-:S02]  /*1aa40*/  FSEL R3, R3, -INF , P4 ;  /* 0xff80000003037808 */ /* 0x000fc40002000000 */
[----:B--2---:R-:W-:Y:S02]  /*1aa50*/  FSEL R15, R22, -INF , P2 ;  /* 0xff800000160f7808 */ /* 0x004fe40001000000 */
[----:B------:R-:W-:Y:S02]  /*1aa60*/  FSEL R47, R32, -INF , !P6 ;  /* 0xff800000202f7808 */ /* 0x000fe40007000000 */
[----:B------:R-:W-:Y:S02]  /*1aa70*/  FSEL R21, R21, -INF , !P5 ;  /* 0xff80000015157808 */ /* 0x000fe40006800000 */
[C---:B------:R-:W-:Y:S02]  /*1aa80*/  ISETP.GE.AND P6, PT, R7.reuse, R233, PT ;  /* 0x000000e90700720c */ /* 0x040fe40003fc6270 */
[C---:B------:R-:W-:Y:S02]  /*1aa90*/  ISETP.GE.AND P5, PT, R7.reuse, R232, PT ;  /* 0x000000e80700720c */ /* 0x040fe40003fa6270 */
[----:B------:R-:W-:-:S02]  /*1aaa0*/  ISETP.GE.AND P4, PT, R7, R224, PT ;  /* 0x000000e00700720c */ /* 0x000fc40003f86270 */
[----:B------:R-:W-:Y:S01]  /*1aab0*/  FSEL R19, R3, -INF , !P3 ;  /* 0xff80000003137808 */ /* 0x000fe20005800000 */
[----:B------:R-:W-:Y:S01]  /*1aac0*/  VIADD R3, R53, 0x20 ;  /* 0x0000002035037836 */ /* 0x000fe20000000000 */
[----:B------:R-:W-:Y:S02]  /*1aad0*/  FSEL R15, R15, -INF , !P0 ;  /* 0xff8000000f0f7808 */ /* 0x000fe40004000000 */
[----:B------:R-:W-:Y:S02]  /*1aae0*/  FSEL R7, R29, -INF , P1 ;  /* 0xff8000001d077808 */ /* 0x000fe40000800000 */
[C---:B------:R-:W-:Y:S02]  /*1aaf0*/  ISETP.GE.AND P3, PT, R5.reuse, R234, PT ;  /* 0x000000ea0500720c */ /* 0x040fe40003f66270 */
[C---:B------:R-:W-:Y:S02]  /*1ab00*/  ISETP.GE.AND P2, PT, R5.reuse, R233, PT ;  /* 0x000000e90500720c */ /* 0x040fe40003f46270 */
[----:B------:R-:W-:-:S02]  /*1ab10*/  ISETP.GE.AND P0, PT, R5, R232, PT ;  /* 0x000000e80500720c */ /* 0x000fc40003f06270 */
[----:B------:R-:W-:Y:S01]  /*1ab20*/  ISETP.GE.AND P1, PT, R5, R224, PT ;  /* 0x000000e00500720c */ /* 0x000fe20003f26270 */
[----:B------:R-:W-:Y:S01]  /*1ab30*/  VIADD R5, R53, 0x19 ;  /* 0x0000001935057836 */ /* 0x000fe20000000000 */
[----:B------:R-:W-:Y:S01]  /*1ab40*/  FSEL R13, R23, -INF , P5 ;  /* 0xff800000170d7808 */ /* 0x000fe20002800000 */
[----:B------:R-:W-:Y:S01]  /*1ab50*/  VIADD R23, R53, 0x21 ;  /* 0x0000002135177836 */ /* 0x000fe20000000000 */
[----:B------:R-:W-:Y:S02]  /*1ab60*/  FSEL R30, R30, -INF , P3 ;  /* 0xff8000001e1e7808 */ /* 0x000fe40001800000 */
[----:B------:R-:W-:Y:S02]  /*1ab70*/  ISETP.GE.AND P5, PT, R5, R234, PT ;  /* 0x000000ea0500720c */ /* 0x000fe40003fa6270 */
[----:B------:R-:W-:Y:S02]  /*1ab80*/  FSEL R11, R34, -INF , P0 ;  /* 0xff800000220b7808 */ /* 0x000fe40000000000 */
[----:B------:R-:W-:-:S02]  /*1ab90*/  FSEL R7, R7, -INF , !P6 ;  /* 0xff80000007077808 */ /* 0x000fc40007000000 */
[----:B------:R-:W-:Y:S02]  /*1aba0*/  FSEL R13, R13, -INF , !P4 ;  /* 0xff8000000d0d7808 */ /* 0x000fe40006000000 */
[C---:B------:R-:W-:Y:S02]  /*1abb0*/  ISETP.GE.AND P6, PT, R5.reuse, R233, PT ;  /* 0x000000e90500720c */ /* 0x040fe40003fc6270 */
[C---:B------:R-:W-:Y:S02]  /*1abc0*/  ISETP.GE.AND P4, PT, R5.reuse, R232, PT ;  /* 0x000000e80500720c */ /* 0x040fe40003f86270 */
[----:B------:R-:W-:Y:S02]  /*1abd0*/  ISETP.GE.AND P3, PT, R5, R224, PT ;  /* 0x000000e00500720c */ /* 0x000fe40003f66270 */
[----:B------:R-:W-:Y:S02]  /*1abe0*/  FSEL R5, R30, -INF , !P2 ;  /* 0xff8000001e057808 */ /* 0x000fe40005000000 */
[----:B------:R-:W-:-:S02]  /*1abf0*/  FSEL R11, R11, -INF , !P1 ;  /* 0xff8000000b0b7808 */ /* 0x000fc40004800000 */
[----:B------:R-:W-:Y:S02]  /*1ac00*/  FSEL R17, R31, -INF , P5 ;  /* 0xff8000001f117808 */ /* 0x000fe40002800000 */
[C---:B------:R-:W-:Y:S02]  /*1ac10*/  ISETP.GE.AND P0, PT, R3.reuse, R234, PT ;  /* 0x000000ea0300720c */ /* 0x040fe40003f06270 */
[C---:B------:R-:W-:Y:S02]  /*1ac20*/  ISETP.GE.AND P2, PT, R3.reuse, R233, PT ;  /* 0x000000e90300720c */ /* 0x040fe40003f46270 */
[C---:B------:R-:W-:Y:S02]  /*1ac30*/  ISETP.GE.AND P1, PT, R3.reuse, R232, PT ;  /* 0x000000e80300720c */ /* 0x040fe40003f26270 */
[----:B------:R-:W-:Y:S01]  /*1ac40*/  ISETP.GE.AND P5, PT, R3, R224, PT ;  /* 0x000000e00300720c */ /* 0x000fe20003fa6270 */
[----:B------:R-:W-:Y:S01]  /*1ac50*/  VIADD R3, R53, 0x28 ;  /* 0x0000002835037836 */ /* 0x000fe20000000000 */
[----:B------:R-:W-:-:S02]  /*1ac60*/  FSEL R9, R16, -INF , P4 ;  /* 0xff80000010097808 */ /* 0x000fc40002000000 */
        /* <DEDUP_REMOVED lines=8> */
[----:B------:R-:W-:Y:S01]  /*1acf0*/  ISETP.GE.AND P3, PT, R23, R224, PT ;  /* 0x000000e01700720c */ /* 0x000fe20003f66270 */
[----:B------:R-:W-:Y:S01]  /*1ad00*/  VIADD R23, R53, 0x29 ;  /* 0x0000002935177836 */ /* 0x000fe20000000000 */
[----:B------:R-:W-:Y:S02]  /*1ad10*/  FSEL R225, R18, -INF , !P2 ;  /* 0xff80000012e17808 */ /* 0x000fe40005000000 */
[----:B------:R-:W-:Y:S01]  /*1ad20*/  FSEL R197, R25, -INF , !P5 ;  /* 0xff80000019c57808 */ /* 0x000fe20006800000 */
[----:B------:R-:W-:Y:S01]  /*1ad30*/  VIADD R25, R53, 0x38 ;  /* 0x0000003835197836 */ /* 0x000fe20000000000 */
[----:B------:R-:W-:-:S02]  /*1ad40*/  FSEL R24, R24, -INF , P4 ;  /* 0xff80000018187808 */ /* 0x000fc40002000000 */
[C---:B------:R-:W-:Y:S02]  /*1ad50*/  ISETP.GE.AND P2, PT, R3.reuse, R233, PT ;  /* 0x000000e90300720c */ /* 0x040fe40003f46270 */
[C---:B------:R-:W-:Y:S02]  /*1ad60*/  ISETP.GE.AND P5, PT, R3.reuse, R232, PT ;  /* 0x000000e80300720c */ /* 0x040fe40003fa6270 */
[----:B------:R-:W-:Y:S01]  /*1ad70*/  ISETP.GE.AND P4, PT, R3, R224, PT ;  /* 0x000000e00300720c */ /* 0x000fe20003f86270 */
[----:B------:R-:W-:Y:S01]  /*1ad80*/  VIADD R3, R53, 0x30 ;  /* 0x0000003035037836 */ /* 0x000fe20000000000 */
[----:B------:R-:W-:Y:S02]  /*1ad90*/  FSEL R35, R35, -INF , P1 ;  /* 0xff80000023237808 */ /* 0x000fe40000800000 */
[----:B------:R-:W-:Y:S02]  /*1ada0*/  FSEL R26, R26, -INF , P0 ;  /* 0xff8000001a1a7808 */ /* 0x000fe40000000000 */
[----:B------:R-:W-:-:S02]  /*1adb0*/  ISETP.GE.AND P0, PT, R23, R234, PT ;  /* 0x000000ea1700720c */ /* 0x000fc40003f06270 */
[----:B------:R-:W-:Y:S02]  /*1adc0*/  FSEL R223, R35, -INF , !P2 ;  /* 0xff80000023df7808 */ /* 0x000fe40005000000 */
[----:B------:R-:W-:Y:S02]  /*1add0*/  ISETP.GE.AND P2, PT, R3, R234, PT ;  /* 0x000000ea0300720c */ /* 0x000fe40003f46270 */
[-C--:B------:R-:W-:Y:S02]  /*1ade0*/  ISETP.GE.AND P1, PT, R23, R232.reuse, PT ;  /* 0x000000e81700720c */ /* 0x080fe40003f26270 */
[----:B------:R-:W-:Y:S02]  /*1adf0*/  FSEL R4, R4, -INF , P0 ;  /* 0xff80000004047808 */ /* 0x000fe40000000000 */
[----:B------:R-:W-:Y:S02]  /*1ae00*/  ISETP.GE.AND P0, PT, R3, R232, PT ;  /* 0x000000e80300720c */ /* 0x000fe40003f06270 */
[----:B------:R-:W-:-:S02]  /*1ae10*/  FSEL R41, R41, -INF , P2 ;  /* 0xff80000029297808 */ /* 0x000fc40001000000 */
[----:B------:R-:W-:Y:S02]  /*1ae20*/  ISETP.GE.AND P2, PT, R53, R234, PT ;  /* 0x000000ea3500720c */ /* 0x000fe40003f46270 */
[----:B------:R-:W-:Y:S02]  /*1ae30*/  FSEL R27, R27, -INF , P5 ;  /* 0xff8000001b1b7808 */ /* 0x000fe40002800000 */
[----:B------:R-:W-:Y:S02]  /*1ae40*/  FSEL R36, R36, -INF , P1 ;  /* 0xff80000024247808 */ /* 0x000fe40000800000 */
[C---:B------:R-:W-:Y:S02]  /*1ae50*/  ISETP.GE.AND P5, PT, R3.reuse, R233, PT ;  /* 0x000000e90300720c */ /* 0x040fe40003fa6270 */
[----:B------:R-:W-:Y:S02]  /*1ae60*/  ISETP.GE.AND P1, PT, R3, R224, PT ;  /* 0x000000e00300720c */ /* 0x000fe40003f26270 */
[----:B------:R-:W-:-:S02]  /*1ae70*/  FSEL R44, R44, -INF , P0 ;  /* 0xff8000002c2c7808 */ /* 0x000fc40000000000 */
[----:B------:R-:W-:Y:S02]  /*1ae80*/  FSEL R193, R24, -INF , !P6 ;  /* 0xff80000018c17808 */ /* 0x000fe40007000000 */
[----:B------:R-:W-:Y:S02]  /*1ae90*/  FSEL R221, R26, -INF , !P3 ;  /* 0xff8000001add7808 */ /* 0x000fe40005800000 */
[-C--:B------:R-:W-:Y:S02]  /*1aea0*/  ISETP.GE.AND P0, PT, R53, R233.reuse, PT ;  /* 0x000000e93500720c */ /* 0x080fe40003f06270 */
[----:B------:R-:W-:Y:S02]  /*1aeb0*/  FSEL R3, R48, -INF , P2 ;  /* 0xff80000030037808 */ /* 0x000fe40001000000 */
[C---:B------:R-:W-:Y:S02]  /*1aec0*/  ISETP.GE.AND P6, PT, R23.reuse, R233, PT ;  /* 0x000000e91700720c */ /* 0x040fe40003fc6270 */
[----:B------:R-:W-:Y:S01]  /*1aed0*/  ISETP.GE.AND P3, PT, R23, R224, PT ;  /* 0x000000e01700720c */ /* 0x000fe20003f66270 */
[----:B------:R-:W-:Y:S01]  /*1aee0*/  VIADD R23, R53, 0x31 ;  /* 0x0000003135177836 */ /* 0x000fe20000000000 */
[----:B------:R-:W-:-:S02]  /*1aef0*/  FSEL R3, R3, -INF , !P0 ;  /* 0xff80000003037808 */ /* 0x000fc40004000000 */
[----:B------:R-:W-:Y:S02]  /*1af00*/  FSEL R195, R4, -INF , !P6 ;  /* 0xff80000004c37808 */ /* 0x000fe40007000000 */
[-C--:B------:R-:W-:Y:S02]  /*1af10*/  ISETP.GE.AND P2, PT, R23, R234.reuse, PT ;  /* 0x000000ea1700720c */ /* 0x080fe40003f46270 */
[----:B------:R-:W-:Y:S02]  /*1af20*/  FMNMX3.FTZ R4, R3, R45, R51, !PT ;  /* 0x0000002d03047276 */ /* 0x000fe40007810033 */
[----:B------:R-:W-:Y:S02]  /*1af30*/  FSEL R217, R41, -INF , !P5 ;  /* 0xff80000029d97808 */ /* 0x000fe40006800000 */
[----:B------:R-:W-:Y:S02]  /*1af40*/  ISETP.GE.AND P5, PT, R25, R234, PT ;  /* 0x000000ea1900720c */ /* 0x000fe40003fa6270 */
[----:B------:R-:W-:-:S02]  /*1af50*/  FSEL R38, R38, -INF , P2 ;  /* 0xff80000026267808 */ /* 0x000fc40001000000 */
[-C--:B------:R-:W-:Y:S02]  /*1af60*/  ISETP.GE.AND P2, PT, R53, R232.reuse, PT ;  /* 0x000000e83500720c */ /* 0x080fe40003f46270 */
[----:B------:R-:W-:Y:S02]  /*1af70*/  FMNMX3.FTZ R4, R4, R47, R19, !PT ;  /* 0x0000002f04047276 */ /* 0x000fe40007810013 */
[----:B------:R-:W-:Y:S02]  /*1af80*/  FSEL R199, R27, -INF , !P4 ;  /* 0xff8000001bc77808 */ /* 0x000fe40006000000 */
[C---:B------:R-:W-:Y:S02]  /*1af90*/  ISETP.GE.AND P4, PT, R23.reuse, R233, PT ;  /* 0x000000e91700720c */ /* 0x040fe40003f86270 */
[C---:B------:R-:W-:Y:S02]  /*1afa0*/  ISETP.GE.AND P0, PT, R23.reuse, R232, PT ;  /* 0x000000e81700720c */ /* 0x040fe40003f06270 */
[----:B------:R-:W-:-:S02]  /*1afb0*/  ISETP.GE.AND P6, PT, R23, R224, PT ;  /* 0x000000e01700720c */ /* 0x000fc40003fc6270 */
[----:B------:R-:W-:Y:S02]  /*1afc0*/  FSEL R43, R43, -INF , P5 ;  /* 0xff8000002b2b7808 */ /* 0x000fe40002800000 */
[C---:B------:R-:W-:Y:S01]  /*1afd0*/  ISETP.GE.AND P5, PT, R53.reuse, R224, PT ;  /* 0x000000e03500720c */ /* 0x040fe20003fa6270 */
[----:B------:R-:W-:Y:S01]  /*1afe0*/  VIADD R53, R53, 0x39 ;  /* 0x0000003935357836 */ /* 0x000fe20000000000 */
[----:B------:R-:W-:Y:S02]  /*1aff0*/  FMNMX3.FTZ R4, R4, R7, R5, !PT ;  /* 0x0000000704047276 */ /* 0x000fe40007810005 */
[----:B------:R-:W-:Y:S02]  /*1b000*/  FSEL R23, R49, -INF , P2 ;  /* 0xff80000031177808 */ /* 0x000fe40001000000 */
[----:B------:R-:W-:Y:S02]  /*1b010*/  FMNMX3.FTZ R4, R4, R17, R225, !PT ;  /* 0x0000001104047276 */ /* 0x000fe400078100e1 */
[----:B------:R-:W-:-:S02]  /*1b020*/  FSEL R23, R23, -INF , !P5 ;  /* 0xff80000017177808 */ /* 0x000fc40006800000 */
[----:B------:R-:W-:Y:S02]  /*1b030*/  FSEL R213, R38, -INF , !P4 ;  /* 0xff80000026d57808 */ /* 0x000fe40006000000 */
[----:B------:R-:W-:Y:S02]  /*1b040*/  ISETP.GE.AND P4, PT, R25, R233, PT ;  /* 0x000000e91900720c */ /* 0x000fe40003f86270 */
[----:B------:R-:W-:Y:S02]  /*1b050*/  ISETP.GE.AND P2, PT, R53, R234, PT ;  /* 0x000000ea3500720c */ /* 0x000fe40003f46270 */
[----:B------:R-:W-:Y:S02]  /*1b060*/  FMNMX3.FTZ R4, R4, R193, R223, !PT ;  /* 0x000000c104047276 */ /* 0x000fe400078100df */
[----:B------:R-:W-:Y:S02]  /*1b070*/  FMNMX3.FTZ R10, R23, R37, R33, !PT ;  /* 0x00000025170a7276 */ /* 0x000fe40007810021 */
[----:B------:R-:W-:-:S02]  /*1b080*/  ISETP.GE.AND P5, PT, R53, R233, PT ;  /* 0x000000e93500720c */ /* 0x000fc40003fa6270 */
[----:B------:R-:W-:Y:S02]  /*1b090*/  FSEL R42, R42, -INF , P2 ;  /* 0xff8000002a2a7808 */ /* 0x000fe40001000000 */
[----:B------:R-:W-:Y:S02]  /*1b0a0*/  FSEL R211, R43, -INF , !P4 ;  /* 0xff8000002bd37808 */ /* 0x000fe40006000000 */
[----:B------:R-:W-:Y:S02]  /*1b0b0*/  FMNMX3.FTZ R4, R4, R195, R217, !PT ;  /* 0x000000c304047276 */ /* 0x000fe400078100d9 */
[----:B------:R-:W-:Y:S02]  /*1b0c0*/  FMNMX3.FTZ R10, R10, R21, R15, !PT ;  /* 0x000000150a0a7276 */ /* 0x000fe4000781000f */
[----:B------:R-:W-:Y:S02]  /*1b0d0*/  FSEL R209, R42, -INF , !P5 ;  /* 0xff8000002ad17808 */ /* 0x000fe40006800000 */
[----:B------:R-:W-:-:S02]  /*1b0e0*/  FMNMX3.FTZ R4, R4, R213, R211, !PT ;  /* 0x000000d504047276 */ /* 0x000fc400078100d3 */
[----:B------:R-:W-:Y:S02]  /*1b0f0*/  FMNMX3.FTZ R10, R10, R13, R11, !PT ;  /* 0x0000000d0a0a7276 */ /* 0x000fe4000781000b */
[----:B------:R-:W-:Y:S02]  /*1b100*/  ISETP.GE.AND P2, PT, R25, R232, PT ;  /* 0x000000e81900720c */ /* 0x000fe40003f46270 */
[----:B------:R-:W-:Y:S02]  /*1b110*/  FMNMX.FTZ R4, R209, R4, !PT ;  /* 0x00000004d1047209 */ /* 0x000fe40007810000 */
[----:B------:R-:W-:Y:S02]  /*1b120*/  FMNMX3.FTZ R10, R10, R9, R197, !PT ;  /* 0x000000090a0a7276 */ /* 0x000fe400078100c5 */
[----:B------:R-:W-:Y:S02]  /*1b130*/  ISETP.GE.AND P5, PT, R25, R224, PT ;  /* 0x000000e01900720c */ /* 0x000fe40003fa6270 */
[----:B------:R-:W-:Y:S01]  /*1b140*/  ISETP.GE.AND P4, PT, R53, R232, PT ;  /* 0x000000e83500720c */ /* 0x000fe20003f86270 */
[----:B------:R-:W1:Y:S01]  /*1b150*/  SHFL.BFLY PT, R25, R4, 0x2, 0x1f ;  /* 0x0c401f0004197f89 */ /* 0x000e6200000e0000 */
[----:B------:R-:W-:-:S02]  /*1b160*/  FSEL R6, R6, -INF , P0 ;  /* 0xff80000006067808 */ /* 0x000fc40000000000 */
[----:B------:R-:W-:Y:S02]  /*1b170*/  FSEL R40, R40, -INF , P2 ;  /* 0xff80000028287808 */ /* 0x000fe40001000000 */
[----:B------:R-:W-:Y:S02]  /*1b180*/  FSEL R219, R36, -INF , !P3 ;  /* 0xff80000024db7808 */ /* 0x000fe40005800000 */
[----:B------:R-:W-:Y:S02]  /*1b190*/  FSEL R207, R44, -INF , !P1 ;  /* 0xff8000002ccf7808 */ /* 0x000fe40004800000 */
[----:B------:R-:W-:Y:S02]  /*1b1a0*/  FMNMX3.FTZ R10, R10, R221, R199, !PT ;  /* 0x000000dd0a0a7276 */ /* 0x000fe400078100c7 */
[----:B------:R-:W-:Y:S02]  /*1b1b0*/  ISETP.GE.AND P0, PT, R53, R224, PT ;  /* 0x000000e03500720c */ /* 0x000fe40003f06270 */
[----:B------:R-:W-:-:S02]  /*1b1c0*/  FSEL R39, R39, -INF , P4 ;  /* 0xff80000027277808 */ /* 0x000fc40002000000 */
[----:B------:R-:W-:Y:S02]  /*1b1d0*/  FSEL R205, R6, -INF , !P6 ;  /* 0xff80000006cd7808 */ /* 0x000fe40007000000 */
[----:B------:R-:W-:Y:S02]  /*1b1e0*/  FSEL R203, R40, -INF , !P5 ;  /* 0xff80000028cb7808 */ /* 0x000fe40006800000 */
[----:B------:R-:W-:Y:S01]  /*1b1f0*/  FMNMX3.FTZ R10, R10, R219, R207, !PT ;  /* 0x000000db0a0a7276 */ /* 0x000fe200078100cf */
[----:B------:R-:W-:Y:S01]  /*1b200*/  LDSM.16.MT88.4 R40, [R215+0x12000] ;  /* 0x01200000d728783b */ /* 0x000fe20000004200 */
[----:B------:R-:W-:Y:S02]  /*1b210*/  FSEL R201, R39, -INF , !P0 ;  /* 0xff80000027c97808 */ /* 0x000fe40004000000 */
[----:B------:R-:W-:Y:S02]  /*1b220*/  FMNMX3.FTZ R10, R10, R205, R203, !PT ;  /* 0x000000cd0a0a7276 */ /* 0x000fe400078100cb */
[----:B-1----:R-:W-:-:S02]  /*1b230*/  FMNMX.FTZ R27, R4, R25, !PT ;  /* 0x00000019041b7209 */ /* 0x002fc40007810000 */
[----:B------:R-:W-:-:S03]  /*1b240*/  FMNMX.FTZ R29, R201, R10, !PT ;  /* 0x0000000ac91d7209 */ /* 0x000fc60007810000 */
[----:B------:R-:W1:Y:S04]  /*1b250*/  SHFL.BFLY PT, R164, R27, 0x1, 0x1f ;  /* 0x0c201f001ba47f89 */ /* 0x000e6800000e0000 */
[----:B------:R-:W2:Y:S01]  /*1b260*/  SHFL.BFLY PT, R6, R29, 0x2, 0x1f ;  /* 0x0c401f001d067f89 */ /* 0x000ea200000e0000 */
[----:B-1----:R-:W-:Y:S02]  /*1b270*/  FMNMX.FTZ R164, R27, R164, !PT ;  /* 0x000000a41ba47209 */ /* 0x002fe40007810000 */
[----:B--2---:R-:W-:-:S03]  /*1b280*/  FMNMX.FTZ R25, R29, R6, !PT ;  /* 0x000000061d197209 */ /* 0x004fc60007810000 */
[C---:B---3--:R-:W-:Y:S01]  /*1b290*/  FMUL.FTZ R204, R164.reuse, UR8 ;  /* 0x00000008a4cc7c20 */ /* 0x048fe20008410000 */
[----:B------:R-:W-:Y:S01]  /*1b2a0*/  FSETP.NEU.FTZ.AND P0, PT, R164, -INF , PT ;  /* 0xff800000a400780b */ /* 0x000fe20003f1d000 */
[----:B------:R-:W-:Y:S03]  /*1b2b0*/  LDSM.16.MT88.4 R28, [R190+0x12800] ;  /* 0x01280000be1c783b */ /* 0x000fe60000004200 */
[----:B------:R-:W-:Y:S01]  /*1b2c0*/  FSEL R204, R204, RZ, P0 ;  /* 0x000000ffcccc7208 */ /* 0x000fe20000000000 */
[----:B------:R-:W1:Y:S04]  /*1b2d0*/  SHFL.BFLY PT, R4, R25, 0x1, 0x1f ;  /* 0x0c201f0019047f89 */ /* 0x000e6800000e0000 */
        /* <DEDUP_REMOVED lines=15> */
[----:B------:R-:W3:Y:S01]  /*1b3d0*/  MUFU.EX2 R186, R186 ;  /* 0x000000ba00ba7308 */ /* 0x000ee20000000800 */
[--C-:B------:R-:W-:Y:S01]  /*1b3e0*/  FFMA.FTZ R206, R217, UR8, -R204.reuse ;  /* 0x00000008d9ce7c23 */ /* 0x100fe200080108cc */
[--C-:B------:R-:W-:Y:S01]  /*1b3f0*/  FFMA.FTZ R213, R213, UR8, -R204.reuse ;  /* 0x00000008d5d57c23 */ /* 0x100fe200080108cc */
[--C-:B------:R-:W-:Y:S01]  /*1b400*/  FFMA.FTZ R208, R211, UR8, -R204.reuse ;  /* 0x00000008d3d07c23 */ /* 0x100fe200080108cc */
[----:B------:R-:W-:Y:S01]  /*1b410*/  FFMA.FTZ R241, R209, UR8, -R204 ;  /* 0x00000008d1f17c23 */ /* 0x000fe200080108cc */
[----:B-1----:R-:W-:-:S02]  /*1b420*/  FMNMX.FTZ R3, R25, R4, !PT ;  /* 0x0000000419037209 */ /* 0x002fc40007810000 */
[----:B------:R-:W1:Y:S01]  /*1b430*/  LDSM.16.MT88.4 R4, [R190+0x16000] ;  /* 0x01600000be04783b */ /* 0x000e620000004200 */
[----:B------:R-:W-:Y:S01]  /*1b440*/  MUFU.EX2 R183, R183 ;  /* 0x000000b700b77308 */ /* 0x000fe20000000800 */
[C---:B------:R-:W-:Y:S01]  /*1b450*/  FSETP.NEU.FTZ.AND P0, PT, R3.reuse, -INF , PT ;  /* 0xff8000000300780b */ /* 0x040fe20003f1d000 */
[----:B------:R-:W-:Y:S01]  /*1b460*/  FMUL.FTZ R200, R3, UR8 ;  /* 0x0000000803c87c20 */ /* 0x000fe20008410000 */
[----:B------:R-:W-:Y:S04]  /*1b470*/  LDSM.16.MT88.4 R24, [R196+0x14800] ;  /* 0x01480000c418783b */ /* 0x000fe80000004200 */
[----:B------:R-:W-:Y:S01]  /*1b480*/  FSEL R200, R200, RZ, P0 ;  /* 0x000000ffc8c87208 */ /* 0x000fe20000000000 */
[----:B------:R-:W4:Y:S01]  /*1b490*/  MUFU.EX2 R182, R182 ;  /* 0x000000b600b67308 */ /* 0x000f220000000800 */
[----:B---3--:R-:W-:Y:S01]  /*1b4a0*/  F2FP.BF16.F32.PACK_AB R128, R186, R187 ;  /* 0x000000bbba80723e */ /* 0x008fe200000010ff */
[----:B------:R-:W-:-:S02]  /*1b4b0*/  FADD.FTZ R186, R187, R186 ;  /* 0x000000babbba7221 */ /* 0x000fc40000010000 */
        /* <DEDUP_REMOVED lines=11> */
[----:B------:R-:W5:Y:S01]  /*1b570*/  LDSM.16.MT88.4 R8, [R191+0x10800] ;  /* 0x01080000bf08783b */ /* 0x000f620000004200 */
[--C-:B------:R-:W-:Y:S01]  /*1b580*/  FFMA.FTZ R198, R221, UR8, -R200.reuse ;  /* 0x00000008ddc67c23 */ /* 0x100fe200080108c8 */
[----:B----4-:R-:W-:Y:S01]  /*1b590*/  F2FP.BF16.F32.PACK_AB R130, R182, R183 ;  /* 0x000000b7b682723e */ /* 0x010fe200000010ff */
[----:B------:R-:W4:Y:S01]  /*1b5a0*/  MUFU.EX2 R189, R189 ;  /* 0x000000bd00bd7308 */ /* 0x000f220000000800 */
[----:B------:R-:W5:Y:S01]  /*1b5b0*/  LDSM.16.MT88.4 R20, [R196+0x12800] ;  /* 0x01280000c414783b */ /* 0x000f620000004200 */
[--C-:B------:R-:W-:Y:S01]  /*1b5c0*/  FFMA.FTZ R199, R199, UR8, -R200.reuse ;  /* 0x00000008c7c77c23 */ /* 0x100fe200080108c8 */
[--C-:B------:R-:W-:Y:S01]  /*1b5d0*/  FFMA.FTZ R202, R219, UR8, -R200.reuse ;  /* 0x00000008dbca7c23 */ /* 0x100fe200080108c8 */
[--C-:B------:R-:W-:Y:S01]  /*1b5e0*/  FFMA.FTZ R204, R207, UR8, -R200.reuse ;  /* 0x00000008cfcc7c23 */ /* 0x100fe200080108c8 */
[----:B------:R-:W-:Y:S01]  /*1b5f0*/  LDSM.16.MT88.4 R32, [R191+0x12800] ;  /* 0x01280000bf20783b */ /* 0x000fe20000004200 */
[--C-:B------:R-:W-:Y:S01]  /*1b600*/  FFMA.FTZ R205, R205, UR8, -R200.reuse ;  /* 0x00000008cdcd7c23 */ /* 0x100fe200080108c8 */
[--C-:B------:R-:W-:Y:S01]  /*1b610*/  FFMA.FTZ R203, R203, UR8, -R200.reuse ;  /* 0x00000008cbcb7c23 */ /* 0x100fe200080108c8 */
[----:B------:R-:W-:Y:S01]  /*1b620*/  MUFU.EX2 R185, R185 ;  /* 0x000000b900b97308 */ /* 0x000fe20000000800 */
[----:B------:R-:W-:Y:S01]  /*1b630*/  FFMA.FTZ R200, R201, UR8, -R200 ;  /* 0x00000008c9c87c23 */ /* 0x000fe200080108c8 */
[----:B------:R-:W-:-:S04]  /*1b640*/  FADD.FTZ R183, R183, R186 ;  /* 0x000000bab7b77221 */ /* 0x000fc80000010000 */
[----:B------:R-:W-:Y:S02]  /*1b650*/  FADD.FTZ R182, R182, R183 ;  /* 0x000000b7b6b67221 */ /* 0x000fe40000010000 */
[----:B------:R-:W2:Y:S01]  /*1b660*/  MUFU.EX2 R184, R184 ;  /* 0x000000b800b87308 */ /* 0x000ea20000000800 */
[----:B----4-:R-:W-:Y:S01]  /*1b670*/  F2FP.BF16.F32.PACK_AB R129, R189, R188 ;  /* 0x000000bcbd81723e */ /* 0x010fe200000010ff */
[----:B------:R-:W-:-:S06]  /*1b680*/  FADD.FTZ R188, R188, R189 ;  /* 0x000000bdbcbc7221 */ /* 0x000fcc0000010000 */
[----:B------:R-:W-:Y:S08]  /*1b690*/  MUFU.EX2 R181, R181 ;  /* 0x000000b500b57308 */ /* 0x000ff00000000800 */
[----:B------:R-:W4:Y:S01]  /*1b6a0*/  MUFU.EX2 R180, R180 ;  /* 0x000000b400b47308 */ /* 0x000f220000000800 */
        /* <DEDUP_REMOVED lines=55> */
[----:B-1----:R-:W-:Y:S01]  /*1ba20*/  HMMA.16816.F32.BF16 R124, R128, R4, RZ ;  /* 0x00000004807c723c */ /* 0x002fe200000418ff */
[----:B----4-:R-:W-:Y:S01]  /*1ba30*/  F2FP.BF16.F32.PACK_AB R4, R180, R181 ;  /* 0x000000b5b404723e */ /* 0x010fe200000010ff */
[----:B------:R-:W-:Y:S01]  /*1ba40*/  FADD.FTZ R181, R181, R182 ;  /* 0x000000b6b5b57221 */ /* 0x000fe20000010000 */
[----:B--2---:R-:W-:-:S03]  /*1ba50*/  F2FP.BF16.F32.PACK_AB R5, R178, R179 ;  /* 0x000000b3b205723e */ /* 0x004fc600000010ff */
[----:B------:R-:W-:Y:S02]  /*1ba60*/  FADD.FTZ R180, R180, R181 ;  /* 0x000000b5b4b47221 */ /* 0x000fe40000010000 */
[----:B------:R-:W-:Y:S01]  /*1ba70*/  HMMA.16816.F32.BF16 R128, R128, R6, RZ ;  /* 0x000000068080723c */ /* 0x000fe200000418ff */
[----:B------:R-:W-:Y:S02]  /*1ba80*/  F2FP.BF16.F32.PACK_AB R6, R176, R177 ;  /* 0x000000b1b006723e */ /* 0x000fe400000010ff */
[----:B---3--:R-:W-:-:S07]  /*1ba90*/  F2FP.BF16.F32.PACK_AB R7, R165, R166 ;  /* 0x000000a6a507723e */ /* 0x008fce00000010ff */
[C---:B------:R-:W-:Y:S08]  /*1baa0*/  HMMA.16816.F32.BF16 R152, R4.reuse, R12, R152 ;  /* 0x0000000c0498723c */ /* 0x040ff00000041898 */
[C---:B------:R-:W-:Y:S01]  /*1bab0*/  HMMA.16816.F32.BF16 R148, R4.reuse, R14, R148 ;  /* 0x0000000e0494723c */ /* 0x040fe20000041894 */
[----:B------:R-:W1:Y:S07]  /*1bac0*/  LDSM.16.MT88.4 R12, [R191+0x14800] ;  /* 0x01480000bf0c783b */ /* 0x000e6e0000004200 */
[C---:B-----5:R-:W-:Y:S08]  /*1bad0*/  HMMA.16816.F32.BF16 R144, R4.reuse, R8, R144 ;  /* 0x000000080490723c */ /* 0x060ff00000041890 */
[C---:B------:R-:W-:Y:S01]  /*1bae0*/  HMMA.16816.F32.BF16 R140, R4.reuse, R10, R140 ;  /* 0x0000000a048c723c */ /* 0x040fe2000004188c */
[----:B------:R-:W2:Y:S07]  /*1baf0*/  LDSM.16.MT88.4 R8, [R190+0x14800] ;  /* 0x01480000be08783b */ /* 0x000eae0000004200 */
[C---:B------:R-:W-:Y:S08]  /*1bb00*/  HMMA.16816.F32.BF16 R160, R4.reuse, R16, R160 ;  /* 0x0000001004a0723c */ /* 0x040ff000000418a0 */
        /* <DEDUP_REMOVED lines=230> */
.L_x_3268:
        /* <DEDUP_REMOVED lines=8> */
.L_x_3269:
[----:B------:R-:W1:Y:S01]  /*1c9f0*/  S2R R165, SR_TID.X ;  /* 0x0000000000a57919 */ /* 0x000e620000002100 */
[----:B------:R-:W2:Y:S01]  /*1ca00*/  LDCU UR9, c[0x0][0x440] ;  /* 0x00008800ff0977ac */ /* 0x000ea20008000800 */
[----:B------:R-:W3:Y:S01]  /*1ca10*/  LDCU UR8, c[0x0][0x3c4] ;  /* 0x00007880ff0877ac */ /* 0x000ee20008000800 */
[----:B------:R-:W-:Y:S02]  /*1ca20*/  UISETP.GT.AND UP1, UPT, UR28, UR7, UPT ;  /* 0x000000071c00728c */ /* 0x000fe4000bf24270 */
[----:B---3--:R-:W-:Y:S01]  /*1ca30*/  USHF.L.U64.HI UR8, UR10, 0x5, UR8 ;  /* 0x000000050a087899 */ /* 0x008fe20008010208 */
[C---:B-1----:R-:W-:Y:S02]  /*1ca40*/  SHF.L.U32 R7, R165.reuse, 0x3, RZ ;  /* 0x00000003a5077819 */ /* 0x042fe400000006ff */
[----:B------:R-:W-:Y:S02]  /*1ca50*/  SHF.L.U32 R209, R165, 0x6, RZ ;  /* 0x00000006a5d17819 */ /* 0x000fe400000006ff */
[----:B------:R-:W-:-:S02]  /*1ca60*/  LOP3.LUT R5, R7, 0x38, RZ, 0xc0, !PT ;  /* 0x0000003807057812 */ /* 0x000fc400078ec0ff */
[----:B------:R-:W-:Y:S02]  /*1ca70*/  LOP3.LUT R4, R209, 0x1c0, RZ, 0xc0, !PT ;  /* 0x000001c0d1047812 */ /* 0x000fe400078ec0ff */
[C---:B------:R-:W-:Y:S02]  /*1ca80*/  LOP3.LUT R6, R5.reuse, 0x40, RZ, 0xfc, !PT ;  /* 0x0000004005067812 */ /* 0x040fe400078efcff */
[C---:B--2---:R-:W-:Y:S02]  /*1ca90*/  ISETP.GE.AND P4, PT, R5.reuse, UR9, PT ;  /* 0x0000000905007c0c */ /* 0x044fe4000bf86270 */
[----:B------:R-:W-:Y:S02]  /*1caa0*/  ISETP.GE.AND P3, PT, R6, UR9, PT ;  /* 0x0000000906007c0c */ /* 0x000fe4000bf66270 */
[C---:B------:R-:W-:Y:S02]  /*1cab0*/  LOP3.LUT R6, R5.reuse, 0x80, RZ, 0xfc, !PT ;  /* 0x0000008005067812 */ /* 0x040fe400078efcff */
[----:B------:R-:W-:-:S02]  /*1cac0*/  LOP3.LUT R5, R5, 0xc0, RZ, 0xfc, !PT ;  /* 0x000000c005057812 */ /* 0x000fc400078efcff */
[----:B------:R-:W-:Y:S02]  /*1cad0*/  LOP3.LUT R4, R4, 0x38, R7, 0xf8, !PT ;  /* 0x0000003804047812 */ /* 0x000fe400078ef807 */
[----:B------:R-:W-:Y:S02]  /*1cae0*/  SHF.R.U32.HI R7, RZ, 0x1, R165 ;  /* 0x00000001ff077819 */ /* 0x000fe400000116a5 */
[----:B------:R-:W-:Y:S01]  /*1caf0*/  ISETP.GE.AND P2, PT, R6, UR9, PT ;  /* 0x0000000906007c0c */ /* 0x000fe2000bf46270 */
[----:B------:R-:W-:Y:S01]  /*1cb00*/  @!PT LDS RZ, [RZ] ;  /* 0x00000000fffff984 */ /* 0x000fe20000000800 */
[----:B------:R-:W-:Y:S01]  /*1cb10*/  @!PT LDS RZ, [RZ] ;  /* 0x00000000fffff984 */ /* 0x000fe20000000800 */
[----:B------:R-:W-:Y:S01]  /*1cb20*/  @!PT LDS RZ, [RZ] ;  /* 0x00000000fffff984 */ /* 0x000fe20000000800 */
[----:B------:R-:W-:Y:S01]  /*1cb30*/  @!P4 LDGSTS.E.BYPASS.LTC128B.128 [R0+0x10000], desc[UR4][R228.64] ;  /* 0x10000000e400cfae */ /* 0x000fe2000b981a04 */
[----:B------:R-:W-:Y:S01]  /*1cb40*/  ISETP.GE.AND P1, PT, R5, UR9, PT ;  /* 0x0000000905007c0c */ /* 0x000fe2000bf26270 */
[----:B------:R-:W-:Y:S01]  /*1cb50*/  USHF.L.U32 UR9, UR10, 0x5, URZ ;  /* 0x000000050a097899 */ /* 0x000fe200080006ff */
[C---:B------:R-:W-:Y:S01]  /*1cb60*/  LOP3.LUT R8, R4.reuse, 0x8, R7, 0x78, !PT ;  /* 0x0000000804087812 */ /* 0x040fe200078e7807 */
[----:B------:R-:W-:Y:S01]  /*1cb70*/  @P4 STS.128 [R0+0x10000], RZ ;  /* 0x010000ff00004388 */ /* 0x000fe20000000c00 */
[----:B------:R-:W-:-:S02]  /*1cb80*/  LOP3.LUT R4, R4, 0x8, R165, 0x78, !PT ;  /* 0x0000000804047812 */ /* 0x000fc400078e78a5 */
[----:B------:R-:W-:Y:S01]  /*1cb90*/  LOP3.LUT R8, R167, R8, RZ, 0xfc, !PT ;  /* 0x00000008a7087212 */ /* 0x000fe200078efcff */
[----:B------:R-:W-:Y:S01]  /*1cba0*/  @!PT LDS RZ, [RZ] ;  /* 0x00000000fffff984 */ /* 0x000fe20000000800 */
[----:B------:R-:W-:Y:S01]  /*1cbb0*/  @!PT LDS RZ, [RZ] ;  /* 0x00000000fffff984 */ /* 0x000fe20000000800 */
[----:B------:R-:W-:Y:S01]  /*1cbc0*/  @!PT LDS RZ, [RZ] ;  /* 0x00000000fffff984 */ /* 0x000fe20000000800 */
[----:B------:R-:W-:Y:S01]  /*1cbd0*/  @!P3 LDGSTS.E.BYPASS.LTC128B.128 [R0+0x12000], desc[UR4][R228.64+0x80] ;  /* 0x12000080e400bfae */ /* 0x000fe2000b981a04 */
[----:B------:R-:W-:Y:S01]  /*1cbe0*/  IADD3 R10, P0, PT, R228, UR9, RZ ;  /* 0x00000009e40a7c10 */ /* 0x000fe2000ff1e0ff */
[----:B------:R-:W-:Y:S01]  /*1cbf0*/  IMAD.SHL.U32 R4, R4, 0x2, RZ ;  /* 0x0000000204047824 */ /* 0x000fe200078e00ff */
[----:B------:R-:W-:Y:S01]  /*1cc00*/  LEA R214, R8, UR6, 0x1 ;  /* 0x0000000608d67c11 */ /* 0x000fe2000f8e08ff */
[----:B------:R-:W-:Y:S01]  /*1cc10*/  @P3 STS.128 [R0+0x12000], RZ ;  /* 0x012000ff00003388 */ /* 0x000fe20000000c00 */
[----:B------:R-:W-:Y:S02]  /*1cc20*/  IADD3.X R11, PT, PT, R229, UR8, RZ, P0, !PT ;  /* 0x00000008e50b7c10 */ /* 0x000fe400087fe4ff */
[----:B------:R-:W-:Y:S01]  /*1cc30*/  LOP3.LUT R209, R4, 0x400, R209, 0xf8, !PT ;  /* 0x0000040004d17812 */ /* 0x000fe200078ef8d1 */
[----:B------:R-:W-:Y:S01]  /*1cc40*/  @!PT LDS RZ, [RZ] ;  /* 0x00000000fffff984 */ /* 0x000fe20000000800 */
[----:B------:R-:W-:Y:S01]  /*1cc50*/  @!PT LDS RZ, [RZ] ;  /* 0x00000000fffff984 */ /* 0x000fe20000000800 */
[----:B------:R-:W-:Y:S01]  /*1cc60*/  @!PT LDS RZ, [RZ] ;  /* 0x00000000fffff984 */ /* 0x000fe20000000800 */
[----:B------:R-:W-:Y:S01]  /*1cc70*/  @!P2 LDGSTS.E.BYPASS.LTC128B.128 [R0+0x14000], desc[UR4][R228.64+0x100] ;  /* 0x14000100e400afae */ /* 0x000fe2000b981a04 */
[----:B------:R-:W-:-:S02]  /*1cc80*/  IADD3 R4, P0, PT, R10, UR9, RZ ;  /* 0x000000090a047c10 */ /* 0x000fc4000ff1e0ff */
[----:B------:R-:W-:Y:S01]  /*1cc90*/  IADD3 R166, PT, PT, R209, UR6, RZ ;  /* 0x00000006d1a67c10 */ /* 0x000fe2000fffe0ff */
[----:B------:R-:W-:Y:S01]  /*1cca0*/  @P2 STS.128 [R0+0x14000], RZ ;  /* 0x014000ff00002388 */ /* 0x000fe20000000c00 */
[----:B------:R-:W-:Y:S02]  /*1ccb0*/  IADD3.X R5, PT, PT, R11, UR8, RZ, P0, !PT ;  /* 0x000000080b057c10 */ /* 0x000fe400087fe4ff */
[----:B------:R-:W-:Y:S01]  /*1ccc0*/  IADD3 R6, P0, PT, R4, UR9, RZ ;  /* 0x0000000904067c10 */ /* 0x000fe2000ff1e0ff */
[----:B------:R-:W-:Y:S01]  /*1ccd0*/  @!PT LDS RZ, [RZ] ;  /* 0x00000000fffff984 */ /* 0x000fe20000000800 */
[----:B------:R-:W-:Y:S01]  /*1cce0*/  @!PT LDS RZ, [RZ] ;  /* 0x00000000fffff984 */ /* 0x000fe20000000800 */
[----:B------:R-:W-:Y:S01]  /*1ccf0*/  @!PT LDS RZ, [RZ] ;  /* 0x00000000fffff984 */ /* 0x000fe20000000800 */
[----:B------:R-:W-:Y:S01]  /*1cd00*/  @!P1 LDGSTS.E.BYPASS.LTC128B.128 [R0+0x16000], desc[UR4][R228.64+0x180] ;  /* 0x16000180e4009fae */ /* 0x000fe2000b981a04 */
[----:B------:R-:W-:Y:S02]  /*1cd10*/  LOP3.LUT R167, R165, 0x4, RZ, 0xc0, !PT ;  /* 0x00000004a5a77812 */ /* 0x000fe400078ec0ff */
[----:B------:R-:W-:Y:S01]  /*1cd20*/  IADD3.X R7, PT, PT, R5, UR8, RZ, P0, !PT ;  /* 0x0000000805077c10 */ /* 0x000fe200087fe4ff */
[----:B------:R-:W-:Y:S01]  /*1cd30*/  @P1 STS.128 [R0+0x16000], RZ ;  /* 0x016000ff00001388 */ /* 0x000fe20000000c00 */
[----:B------:R-:W1:Y:S03]  /*1cd40*/  LDCU UR8, c[0x0][0x50c] ;  /* 0x0000a180ff0877ac */ /* 0x000e660008000800 */
        /* <DEDUP_REMOVED lines=54> */
[----:B--2---:R-:W-:-:S03]  /*1d0b0*/  LOP3.LUT R4, R165, 0x2, RZ, 0xc0, !PT ;  /* 0x00000002a5047812 */ /* 0x004fc600078ec0ff */
[----:B------:R-:W-:Y:S01]  /*1d0c0*/  @P2 STS.128 [R0+0x15800], RZ ;  /* 0x015800ff00002388 */ /* 0x000fe20000000c00 */
[----:B------:R-:W-:-:S03]  /*1d0d0*/  ISETP.NE.AND P0, PT, R4, RZ, PT ;  /* 0x000000ff0400720c */ /* 0x000fc60003f05270 */
[----:B------:R-:W-:Y:S01]  /*1d0e0*/  @!PT LDS RZ, [RZ] ;  /* 0x00000000fffff984 */ /* 0x000fe20000000800 */
[----:B------:R-:W-:Y:S01]  /*1d0f0*/  @!PT LDS RZ, [RZ] ;  /* 0x00000000fffff984 */ /* 0x000fe20000000800 */
[----:B------:R-:W-:Y:S01]  /*1d100*/  @!PT LDS RZ, [RZ] ;  /* 0x00000000fffff984 */ /* 0x000fe20000000800 */
[----:B------:R2:W-:Y:S01]  /*1d110*/  @!P1 LDGSTS.E.BYPASS.LTC128B.128 [R0+0x17800], desc[UR4][R6.64+0x180] ;  /* 0x1780018006009fae */ /* 0x0005e2000b981a04 */
[----:B------:R-:W-:-:S03]  /*1d120*/  SEL R173, R2, 0xffffffe0, !P0 ;  /* 0xffffffe002ad7807 */ /* 0x000fc60004000000 */
[----:B------:R-:W-:Y:S01]  /*1d130*/  @P1 STS.128 [R0+0x17800], RZ ;  /* 0x017800ff00001388 */ /* 0x000fe20000000c00 */
[----:B------:R-:W-:Y:S02]  /*1d140*/  ISETP.NE.AND P0, PT, R167, RZ, PT ;  /* 0x000000ffa700720c */ /* 0x000fe40003f05270 */
[----:B------:R-:W-:Y:S01]  /*1d150*/  IADD3 R213, PT, PT, R173, R214, RZ ;  /* 0x000000d6add57210 */ /* 0x000fe20007ffe0ff */
[----:B------:R-:W-:Y:S01]  /*1d160*/  LDSM.16.M88.4 R180, [R214] ;  /* 0x00000000d6b4783b */ /* 0x000fe20000000200 */
[----:B------:R-:W-:Y:S01]  /*1d170*/  IMAD.IADD R208, R166, 0x1, R173 ;  /* 0x00000001a6d07824 */ /* 0x000fe200078e02ad */
[----:B------:R-:W-:Y:S02]  /*1d180*/  MOV R167, 0x40 ;  /* 0x0000004000a77802 */ /* 0x000fe40000000f00 */
[----:B------:R-:W3:Y:S02]  /*1d190*/  LDSM.16.M88.4 R20, [R209+UR6+0x8000] ;  /* 0x00800006d114783b */ /* 0x000ee40008000200 */
[----:B------:R-:W-:-:S02]  /*1d1a0*/  SEL R167, R167, 0xffffffc0, !P0 ;  /* 0xffffffc0a7a77807 */ /* 0x000fc40004000000 */
[----:B------:R-:W4:Y:S02]  /*1d1b0*/  LDSM.16.M88.4 R12, [R209+UR6+0x8800] ;  /* 0x00880006d10c783b */ /* 0x000f240008000200 */
[C---:B------:R-:W-:Y:S01]  /*1d1c0*/  IADD3 R210, PT, PT, R167.reuse, R214, RZ ;  /* 0x000000d6a7d27210 */ /* 0x040fe20007ffe0ff */
[----:B------:R-:W-:Y:S01]  /*1d1d0*/  IMAD.IADD R167, R167, 0x1, R166 ;  /* 0x00000001a7a77824 */ /* 0x000fe200078e02a6 */
[----:B------:R-:W5:Y:S02]  /*1d1e0*/  LDSM.16.M88.4 R188, [R209+UR6+0x9000] ;  /* 0x00900006d1bc783b */ /* 0x000f640008000200 */
[C---:B------:R-:W-:Y:S02]  /*1d1f0*/  IADD3 R211, PT, PT, R173.reuse, R210, RZ ;  /* 0x000000d2add37210 */ /* 0x040fe40007ffe0ff */
[----:B------:R-:W1:Y:S01]  /*1d200*/  LDSM.16.M88.4 R28, [R209+UR6+0x9800] ;  /* 0x00980006d11c783b */ /* 0x000e620008000200 */
[----:B------:R-:W-:-:S03]  /*1d210*/  IADD3 R166, PT, PT, R173, R167, RZ ;  /* 0x000000a7ada67210 */ /* 0x000fc60007ffe0ff */
        /* <DEDUP_REMOVED lines=89> */
[----:B------:R-:W1:Y:S07]  /*1d7b0*/  LDSM.16.M88.4 R172, [R209+UR6+0xc000] ;  /* 0x00c00006d1ac783b */ /* 0x000e6e0008000200 */
[C---:B----4-:R-:W-:Y:S08]  /*1d7c0*/  HMMA.16816.F32.BF16 R184, R28.reuse, R32, R184 ;  /* 0x000000201cb8723c */ /* 0x050ff000000418b8 */
[----:B------:R-:W-:Y:S01]  /*1d7d0*/  HMMA.16816.F32.BF16 R180, R28, R34, R180 ;  /* 0x000000221cb4723c */ /* 0x000fe200000418b4 */
[----:B------:R-:W4:Y:S07]  /*1d7e0*/  LDSM.16.M88.4 R32, [R209+UR6+0xd000] ;  /* 0x00d00006d120783b */ /* 0x000f2e0008000200 */
        /* <DEDUP_REMOVED lines=8> */
[----:B------:R-:W3:Y:S04]  /*1d870*/  LDSM.16.M88.4 R168, [R209+UR6+0xc800] ;  /* 0x00c80006d1a8783b */ /* 0x000ee80008000200 */
[----:B------:R-:W3:Y:S03]  /*1d880*/  LDSM.16.M88.4 R28, [R209+UR6+0xd800] ;  /* 0x00d80006d11c783b */ /* 0x000ee60008000200 */
        /* <DEDUP_REMOVED lines=47> */
[----:B------:R-:W1:Y:S07]  /*1db80*/  LDSM.16.M88.4 R8, [R209+UR6+0xe800] ;  /* 0x00e80006d108783b */ /* 0x000e6e0008000200 */
[C---:B--2---:R-:W-:Y:S08]  /*1db90*/  HMMA.16816.F32.BF16 R200, R172.reuse, R4, R200 ;  /* 0x00000004acc8723c */ /* 0x044ff000000418c8 */
[C---:B------:R-:W-:Y:S01]  /*1dba0*/  HMMA.16816.F32.BF16 R188, R172.reuse, R6, R188 ;  /* 0x00000006acbc723c */ /* 0x040fe200000418bc */
[----:B------:R-:W2:Y:S07]  /*1dbb0*/  LDSM.16.M88.4 R4, [R209+UR6+0xf000] ;  /* 0x00f00006d104783b */ /* 0x000eae0008000200 */
        /* <DEDUP_REMOVED lines=10> */
[----:B------:R-:W-:Y:S07]  /*1dc60*/  LDSM.16.M88.4 R24, [R209+UR6+0xf800] ;  /* 0x00f80006d118783b */ /* 0x000fee0008000200 */
        /* <DEDUP_REMOVED lines=153> */
[----:B------:R4:W5:Y:S04]  /*1e600*/  LDG.E R171, desc[UR4][R170.64] ;  /* 0x00000004aaab7981 */ /* 0x000968000c1e1900 */
[----:B------:R-:W5:Y:S01]  /*1e610*/  LDG.E R18, desc[UR4][R172.64] ;  /* 0x00000004ac127981 */ /* 0x000f62000c1e1900 */
[----:B------:R-:W-:-:S05]  /*1e620*/  IADD3 R169, PT, PT, R169, -R26, RZ ;  /* 0x8000001aa9a97210 */ /* 0x000fca0007ffe0ff */
[----:B------:R-:W-:-:S05]  /*1e630*/  IMAD R169, R169, R30, -0x40 ;  /* 0xffffffc0a9a97424 */ /* 0x000fca00078e021e */
[----:B------:R-:W-:-:S05]  /*1e640*/  SHF.R.S32.HI R26, RZ, 0x1f, R169 ;  /* 0x0000001fff1a7819 */ /* 0x000fca00000114a9 */
[----:B---3--:R-:W-:-:S04]  /*1e650*/  IMAD R26, R26, UR10, RZ ;  /* 0x0000000a1a1a7c24 */ /* 0x008fc8000f8e02ff */
[C---:B------:R-:W-:Y:S02]  /*1e660*/  IMAD R26, R169.reuse, UR11, R26 ;  /* 0x0000000ba91a7c24 */ /* 0x040fe4000f8e021a */
[----:B------:R-:W-:-:S04]  /*1e670*/  IMAD.WIDE.U32 R168, R169, UR10, RZ ;  /* 0x0000000aa9a87c25 */ /* 0x000fc8000f8e00ff */
[----:B----4-:R-:W-:Y:S02]  /*1e680*/  IMAD.MOV.U32 R170, RZ, RZ, R168 ;  /* 0x000000ffffaa7224 */ /* 0x010fe400078e00a8 */
[----:B-----5:R-:W-:Y:S01]  /*1e690*/  IMAD.IADD R18, R171, 0x1, -R18 ;  /* 0x00000001ab127824 */ /* 0x020fe200078e0a12 */
        /* <DEDUP_REMOVED lines=9> */
.L_x_3271:
        /* <DEDUP_REMOVED lines=8> */
.L_x_3272:
        /* <DEDUP_REMOVED lines=92> */
.L_x_3270:
[----:B------:R-:W-:Y:S01]  /*1ed70*/  SHF.L.U32 R165, R165, 0x1, RZ ;  /* 0x00000001a5a57819 */ /* 0x000fe200000006ff */
[----:B------:R-:W-:Y:S01]  /*1ed80*/  USHF.L.U32 UR4, UR22, 0x6, URZ ;  /* 0x0000000616047899 */ /* 0x000fe200080006ff */
[----:B------:R-:W-:Y:S01]  /*1ed90*/  IADD3 R197, PT, PT, R215, 0x10040, RZ ;  /* 0x00010040d7c57810 */ /* 0x000fe20007ffe0ff */
[----:B------:R-:W-:Y:S01]  /*1eda0*/  UISETP.GT.AND UP0, UPT, UR28, UR7, UPT ;  /* 0x000000071c00728c */ /* 0x000fe2000bf04270 */
[----:B------:R-:W-:-:S04]  /*1edb0*/  LOP3.LUT R165, R165, 0x6, RZ, 0xc0, !PT ;  /* 0x00000006a5a57812 */ /* 0x000fc800078ec0ff */
[----:B------:R-:W-:-:S04]  /*1edc0*/  LOP3.LUT R165, R165, UR4, RZ, 0xfc, !PT ;  /* 0x00000004a5a57c12 */ /* 0x000fc8000f8efcff */
[C---:B---3--:R-:W-:Y:S01]  /*1edd0*/  IADD3 R171, PT, PT, R165.reuse, -0x80, RZ ;  /* 0xffffff80a5ab7810 */ /* 0x048fe20007ffe0ff */
[----:B------:R-:W2:Y:S01]  /*1ede0*/  LDCU UR4, c[0x0][0x45c] ;  /* 0x00008b80ff0477ac */ /* 0x000ea20008000800 */
[----:B------:R-:W-:Y:S02]  /*1edf0*/  IADD3 R169, PT, PT, R165, -0x7f, RZ ;  /* 0xffffff81a5a97810 */ /* 0x000fe40007ffe0ff */
[C---:B------:R-:W-:Y:S01]  /*1ee00*/  ISETP.GE.AND P3, PT, R171.reuse, R234, PT ;  /* 0x000000eaab00720c */ /* 0x040fe20003f66270 */
[----:B------:R-:W-:Y:S01]  /*1ee10*/  @UP0 UIADD3 UR22, UPT, UPT, UR22, -0x3, URZ ;  /* 0xfffffffd16160890 */ /* 0x000fe2000fffe0ff */
[C---:B------:R-:W-:Y:S02]  /*1ee20*/  ISETP.GE.AND P6, PT, R171.reuse, R233, PT ;  /* 0x000000e9ab00720c */ /* 0x040fe40003fc6270 */
[C---:B------:R-:W-:Y:S02]  /*1ee30*/  ISETP.GE.AND P2, PT, R171.reuse, R232, PT ;  /* 0x000000e8ab00720c */ /* 0x040fe40003f46270 */
[----:B------:R-:W-:-:S02]  /*1ee40*/  ISETP.GE.AND P5, PT, R171, R224, PT ;  /* 0x000000e0ab00720c */ /* 0x000fc40003fa6270 */
[----:B------:R-:W-:Y:S02]  /*1ee50*/  ISETP.GE.AND P0, PT, R169, R232, PT ;  /* 0x000000e8a900720c */ /* 0x000fe40003f06270 */
[----:B------:R-:W-:Y:S02]  /*1ee60*/  IADD3 R171, PT, PT, R165, -0x78, RZ ;  /* 0xffffff88a5ab7810 */ /* 0x000fe40007ffe0ff */
[----:B------:R-:W-:Y:S02]  /*1ee70*/  FSEL R0, R180, -INF , P3 ;  /* 0xff800000b4007808 */ /* 0x000fe40001800000 */
[----:B------:R-:W-:Y:S02]  /*1ee80*/  FSEL R26, R204, -INF , P2 ;  /* 0xff800000cc1a7808 */ /* 0x000fe40001000000 */
[C---:B------:R-:W-:Y:S02]  /*1ee90*/  ISETP.GE.AND P1, PT, R169.reuse, R234, PT ;  /* 0x000000eaa900720c */ /* 0x040fe40003f26270 */
[----:B------:R-:W-:-:S02]  /*1eea0*/  ISETP.GE.AND P4, PT, R169, R233, PT ;  /* 0x000000e9a900720c */ /* 0x000fc40003f86270 */
[----:B------:R-:W-:Y:S02]  /*1eeb0*/  ISETP.GE.AND P3, PT, R169, R224, PT ;  /* 0x000000e0a900720c */ /* 0x000fe40003f66270 */
[----:B------:R-:W-:Y:S02]  /*1eec0*/  ISETP.GE.AND P2, PT, R171, R234, PT ;  /* 0x000000eaab00720c */ /* 0x000fe40003f46270 */
[----:B------:R-:W-:Y:S02]  /*1eed0*/  FSEL R18, R182, -INF , P0 ;  /* 0xff800000b6127808 */ /* 0x000fe40000000000 */
[----:B------:R-:W-:Y:S02]  /*1eee0*/  IADD3 R169, PT, PT, R165, -0x77, RZ ;  /* 0xffffff89a5a97810 */ /* 0x000fe40007ffe0ff */
[----:B------:R-:W-:Y:S02]  /*1eef0*/  FSEL R0, R0, -INF , !P6 ;  /* 0xff80000000007808 */ /* 0x000fe40007000000 */
[----:B------:R-:W-:-:S02]  /*1ef00*/  ISETP.GE.AND P6, PT, R171, R233, PT ;  /* 0x000000e9ab00720c */ /* 0x000fc40003fc6270 */
[----:B------:R-:W-:Y:S02]  /*1ef10*/  FSEL R32, R181, -INF , P1 ;  /* 0xff800000b5207808 */ /* 0x000fe40000800000 */
[----:B------:R-:W-:Y:S02]  /*1ef20*/  FSEL R18, R18, -INF , !P3 ;  /* 0xff80000012127808 */ /* 0x000fe40005800000 */
[----:B------:R-:W-:Y:S02]  /*1ef30*/  FSEL R20, R20, -INF , P2 ;  /* 0xff80000014147808 */ /* 0x000fe40001000000 */
[-C--:B------:R-:W-:Y:S02]  /*1ef40*/  ISETP.GE.AND P3, PT, R169, R232.reuse, PT ;  /* 0x000000e8a900720c */ /* 0x080fe40003f66270 */
[----:B------:R-:W-:Y:S02]  /*1ef50*/  FSEL R26, R26, -INF , !P5 ;  /* 0xff8000001a1a7808 */ /* 0x000fe40006800000 */
[----:B------:R-:W-:-:S02]  /*1ef60*/  ISETP.GE.AND P1, PT, R171, R232, PT ;  /* 0x000000e8ab00720c */ /* 0x000fc40003f26270 */
[----:B------:R-:W-:Y:S02]  /*1ef70*/  ISETP.GE.AND P5, PT, R171, R224, PT ;  /* 0x000000e0ab00720c */ /* 0x000fe40003fa6270 */
[----:B------:R-:W-:Y:S02]  /*1ef80*/  FSEL R32, R32, -INF , !P4 ;  /* 0xff80000020207808 */ /* 0x000fe40006000000 */
[----:B------:R-:W-:Y:S02]  /*1ef90*/  FSEL R30, R20, -INF , !P6 ;  /* 0xff800000141e7808 */ /* 0x000fe40007000000 */
[C---:B------:R-:W-:Y:S02]  /*1efa0*/  ISETP.GE.AND P0, PT, R169.reuse, R234, PT ;  /* 0x000000eaa900720c */ /* 0x040fe40003f06270 */
[C---:B------:R-:W-:Y:S02]  /*1efb0*/  ISETP.GE.AND P4, PT, R169.reuse, R233, PT ;  /* 0x000000e9a900720c */ /* 0x040fe40003f86270 */
[----:B------:R-:W-:-:S02]  /*1efc0*/  ISETP.GE.AND P2, PT, R169, R224, PT ;  /* 0x000000e0a900720c */ /* 0x000fc40003f46270 */
[----:B------:R-:W-:Y:S02]  /*1efd0*/  IADD3 R171, PT, PT, R165, -0x70, RZ ;  /* 0xffffff90a5ab7810 */ /* 0x000fe40007ffe0ff */
[----:B------:R-:W-:Y:S02]  /*1efe0*/  FSEL R20, R23, -INF , P3 ;  /* 0xff80000017147808 */ /* 0x000fe40001800000 */
[----:B------:R-:W-:Y:S02]  /*1eff0*/  IADD3 R169, PT, PT, R165, -0x6f, RZ ;  /* 0xffffff91a5a97810 */ /* 0x000fe40007ffe0ff */
[----:B------:R-:W-:Y:S02]  /*1f000*/  FSEL R22, R22, -INF , P1 ;  /* 0xff80000016167808 */ /* 0x000fe40000800000 */
[----:B------:R-:W-:Y:S02]  /*1f010*/  ISETP.GE.AND P1, PT, R171, R234, PT ;  /* 0x000000eaab00720c */ /* 0x000fe40003f26270 */
[----:B------:R-:W-:-:S02]  /*1f020*/  FSEL R21, R21, -INF , P0 ;  /* 0xff80000015157808 */ /* 0x000fc40000000000 */
[----:B------:R-:W-:Y:S02]  /*1f030*/  FSEL R20, R20, -INF , !P2 ;  /* 0xff80000014147808 */ /* 0x000fe40005000000 */
[-C--:B------:R-:W-:Y:S02]  /*1f040*/  ISETP.GE.AND P0, PT, R171, R232.reuse, PT ;  /* 0x000000e8ab00720c */ /* 0x080fe40003f06270 */
[----:B------:R-:W-:Y:S02]  /*1f050*/  ISETP.GE.AND P2, PT, R169, R232, PT ;  /* 0x000000e8a900720c */ /* 0x000fe40003f46270 */
[----:B------:R-:W-:Y:S02]  /*1f060*/  FSEL R22, R22, -INF , !P5 ;  /* 0xff80000016167808 */ /* 0x000fe40006800000 */
[----:B------:R-:W-:Y:S02]  /*1f070*/  FSEL R24, R24, -INF , P1 ;  /* 0xff80000018187808 */ /* 0x000fe40000800000 */
[----:B------:R-:W-:-:S02]  /*1f080*/  ISETP.GE.AND P6, PT, R171, R233, PT ;  /* 0x000000e9ab00720c */ /* 0x000fc40003fc6270 */
[----:B------:R-:W-:Y:S02]  /*1f090*/  ISETP.GE.AND P5, PT, R171, R224, PT ;  /* 0x000000e0ab00720c */ /* 0x000fe40003fa6270 */
[----:B------:R-:W-:Y:S02]  /*1f0a0*/  FSEL R34, R21, -INF , !P4 ;  /* 0xff80000015227808 */ /* 0x000fe40006000000 */
[C---:B------:R-:W-:Y:S02]  /*1f0b0*/  ISETP.GE.AND P3, PT, R169.reuse, R234, PT ;  /* 0x000000eaa900720c */ /* 0x040fe40003f66270 */
[----:B------:R-:W-:Y:S02]  /*1f0c0*/  ISETP.GE.AND P1, PT, R169, R224, PT ;  /* 0x000000e0a900720c */ /* 0x000fe40003f26270 */
[----:B------:R-:W-:Y:S02]  /*1f0d0*/  IADD3 R23, PT, PT, R165, -0x68, RZ ;  /* 0xffffff98a5177810 */ /* 0x000fe40007ffe0ff */
[----:B-1----:R-:W-:-:S02]  /*1f0e0*/  FSEL R28, R28, -INF , P0 ;  /* 0xff8000001c1c7808 */ /* 0x002fc40000000000 */
[----:B------:R-:W-:Y:S02]  /*1f0f0*/  FSEL R29, R29, -INF , P2 ;  /* 0xff8000001d1d7808 */ /* 0x000fe40001000000 */
[----:B------:R-:W-:Y:S02]  /*1f100*/  IADD3 R21, PT, PT, R165, -0x67, RZ ;  /* 0xffffff99a5157810 */ /* 0x000fe40007ffe0ff */
[----:B------:R-:W-:Y:S02]  /*1f110*/  ISETP.GE.AND P4, PT, R169, R233, PT ;  /* 0x000000e9a900720c */ /* 0x000fe40003f86270 */
[----:B------:R-:W-:Y:S02]  /*1f120*/  FSEL R192, R24, -INF , !P6 ;  /* 0xff80000018c07808 */ /* 0x000fe40007000000 */
[----:B------:R-:W-:Y:S02]  /*1f130*/  ISETP.GE.AND P0, PT, R23, R234, PT ;  /* 0x000000ea1700720c */ /* 0x000fe40003f06270 */
[----:B------:R-:W-:-:S02]  /*1f140*/  FSEL R25, R25, -INF , P3 ;  /* 0xff80000019197808 */ /* 0x000fc40001800000 */
[----:B------:R-:W-:Y:S02]  /*1f150*/  FSEL R196, R28, -INF , !P5 ;  /* 0xff8000001cc47808 */ /* 0x000fe40006800000 */
[----:B------:R-:W-:Y:S02]  /*1f160*/  FSEL R236, R29, -INF , !P1 ;  /* 0xff8000001dec7808 */ /* 0x000fe40004800000 */
[C---:B------:R-:W-:Y:S02]  /*1f170*/  ISETP.GE.AND P6, PT, R23.reuse, R233, PT ;  /* 0x000000e91700720c */ /* 0x040fe40003fc6270 */
[C---:B------:R-:W-:Y:S02]  /*1f180*/  ISETP.GE.AND P3, PT, R23.reuse, R232, PT ;  /* 0x000000e81700720c */ /* 0x040fe40003f66270 */
[----:B------:R-:W-:Y:S02]  /*1f190*/  ISETP.GE.AND P5, PT, R23, R224, PT ;  /* 0x000000e01700720c */ /* 0x000fe40003fa6270 */
[----:B------:R-:W-:-:S02]  /*1f1a0*/  ISETP.GE.AND P1, PT, R21, R232, PT ;  /* 0x000000e81500720c */ /* 0x000fc40003f26270 */
[----:B------:R-:W-:Y:S02]  /*1f1b0*/  IADD3 R23, PT, PT, R165, -0x60, RZ ;  /* 0xffffffa0a5177810 */ /* 0x000fe40007ffe0ff */
[----:B------:R-:W-:Y:S02]  /*1f1c0*/  FSEL R240, R25, -INF , !P4 ;  /* 0xff80000019f07808 */ /* 0x000fe40006000000 */
[----:B------:R-:W-:Y:S02]  /*1f1d0*/  FSEL R12, R12, -INF , P0 ;  /* 0xff8000000c0c7808 */ /* 0x000fe40000000000 */
[C---:B------:R-:W-:Y:S02]  /*1f1e0*/  ISETP.GE.AND P2, PT, R21.reuse, R234, PT ;  /* 0x000000ea1500720c */ /* 0x040fe40003f46270 */
[C---:B------:R-:W-:Y:S02]  /*1f1f0*/  ISETP.GE.AND P4, PT, R21.reuse, R233, PT ;  /* 0x000000e91500720c */ /* 0x040fe40003f86270 */
[----:B------:R-:W-:-:S02]  /*1f200*/  ISETP.GE.AND P0, PT, R21, R224, PT ;  /* 0x000000e01500720c */ /* 0x000fc40003f06270 */
[----:B------:R-:W-:Y:S02]  /*1f210*/  FSEL R9, R9, -INF , P3 ;  /* 0xff80000009097808 */ /* 0x000fe40001800000 */
[----:B------:R-:W-:Y:S02]  /*1f220*/  FSEL R4, R4, -INF , P1 ;  /* 0xff80000004047808 */ /* 0x000fe40000800000 */
[----:B------:R-:W-:Y:S02]  /*1f230*/  IADD3 R21, PT, PT, R165, -0x5f, RZ ;  /* 0xffffffa1a5157810 */ /* 0x000fe40007ffe0ff */
[----:B------:R-:W-:Y:S02]  /*1f240*/  ISETP.GE.AND P3, PT, R23, R234, PT ;  /* 0x000000ea1700720c */ /* 0x000fe40003f66270 */
[----:B------:R-:W-:Y:S02]  /*1f250*/  FSEL R166, R4, -INF , !P0 ;  /* 0xff80000004a67808 */ /* 0x000fe40004000000 */
[----:B------:R-:W-:-:S02]  /*1f260*/  FSEL R8, R8, -INF , P2 ;  /* 0xff80000008087808 */ /* 0x000fc40001000000 */
[----:B------:R-:W-:Y:S02]  /*1f270*/  FSEL R194, R9, -INF , !P5 ;  /* 0xff80000009c27808 */ /* 0x000fe40006800000 */
[-C--:B------:R-:W-:Y:S02]  /*1f280*/  ISETP.GE.AND P0, PT, R21, R232.reuse, PT ;  /* 0x000000e81500720c */ /* 0x080fe40003f06270 */
[----:B------:R-:W-:Y:S02]  /*1f290*/  FSEL R222, R5, -INF , P3 ;  /* 0xff80000005de7808 */ /* 0x000fe40001800000 */
[----:B------:R-:W-:Y:S02]  /*1f2a0*/  ISETP.GE.AND P5, PT, R23, R232, PT ;  /* 0x000000e81700720c */ /* 0x000fe40003fa6270 */
[----:B------:R-:W-:Y:S02]  /*1f2b0*/  ISETP.GE.AND P1, PT, R21, R234, PT ;  /* 0x000000ea1500720c */ /* 0x000fe40003f26270 */
[----:B------:R-:W-:-:S02]  /*1f2c0*/  IADD3 R5, PT, PT, R165, -0x57, RZ ;  /* 0xffffffa9a5057810 */ /* 0x000fc40007ffe0ff */
[----:B------:R-:W-:Y:S02]  /*1f2d0*/  FSEL R198, R12, -INF , !P6 ;  /* 0xff8000000cc67808 */ /* 0x000fe40007000000 */
[----:B------:R-:W-:Y:S02]  /*1f2e0*/  FSEL R238, R8, -INF , !P4 ;  /* 0xff80000008ee7808 */ /* 0x000fe40006000000 */
[----:B------:R-:W-:Y:S02]  /*1f2f0*/  FSEL R11, R11, -INF , P0 ;  /* 0xff8000000b0b7808 */ /* 0x000fe40000000000 */
[CC--:B------:R-:W-:Y:S02]  /*1f300*/  ISETP.GE.AND P6, PT, R23.reuse, R233.reuse, PT ;  /* 0x000000e91700720c */ /* 0x0c0fe40003fc6270 */
[----:B------:R-:W-:Y:S02]  /*1f310*/  ISETP.GE.AND P2, PT, R23, R224, PT ;  /* 0x000000e01700720c */ /* 0x000fe40003f46270 */
[----:B------:R-:W-:-:S02]  /*1f320*/  ISETP.GE.AND P4, PT, R21, R233, PT ;  /* 0x000000e91500720c */ /* 0x000fc40003f86270 */
[----:B------:R-:W-:Y:S02]  /*1f330*/  FSEL R13, R13, -INF , P5 ;  /* 0xff8000000d0d7808 */ /* 0x000fe40002800000 */
[----:B------:R-:W-:Y:S02]  /*1f340*/  FSEL R10, R10, -INF , P1 ;  /* 0xff8000000a0a7808 */ /* 0x000fe40000800000 */
[----:B------:R-:W-:Y:S02]  /*1f350*/  ISETP.GE.AND P0, PT, R5, R234, PT ;  /* 0x000000ea0500720c */ /* 0x000fe40003f06270 */
[----:B------:R-:W-:Y:S02]  /*1f360*/  ISETP.GE.AND P3, PT, R21, R224, PT ;  /* 0x000000e01500720c */ /* 0x000fe40003f66270 */
[----:B------:R-:W-:Y:S02]  /*1f370*/  IADD3 R9, PT, PT, R165, -0x58, RZ ;  /* 0xffffffa8a5097810 */ /* 0x000fe40007ffe0ff */
[----:B------:R-:W-:-:S02]  /*1f380*/  FSEL R222, R222, -INF , !P6 ;  /* 0xff800000dede7808 */ /* 0x000fc40007000000 */
[----:B------:R-:W-:Y:S02]  /*1f390*/  FSEL R214, R13, -INF , !P2 ;  /* 0xff8000000dd67808 */ /* 0x000fe40005000000 */
[----:B------:R-:W-:Y:S02]  /*1f3a0*/  FSEL R220, R10, -INF , !P4 ;  /* 0xff8000000adc7808 */ /* 0x000fe40006000000 */
[----:B------:R-:W-:Y:S02]  /*1f3b0*/  FSEL R216, R7, -INF , P0 ;  /* 0xff80000007d87808 */ /* 0x000fe40000000000 */
[C---:B------:R-:W-:Y:S02]  /*1f3c0*/  ISETP.GE.AND P6, PT, R9.reuse, R234, PT ;  /* 0x000000ea0900720c */ /* 0x040fe40003fc6270 */
[C---:B------:R-:W-:Y:S02]  /*1f3d0*/  ISETP.GE.AND P5, PT, R9.reuse, R233, PT ;  /* 0x000000e90900720c */ /* 0x040fe40003fa6270 */
[----:B------:R-:W-:-:S02]  /*1f3e0*/  ISETP.GE.AND P2, PT, R9, R232, PT ;  /* 0x000000e80900720c */ /* 0x000fc40003f46270 */
[----:B------:R-:W-:Y:S02]  /*1f3f0*/  ISETP.GE.AND P1, PT, R9, R224, PT ;  /* 0x000000e00900720c */ /* 0x000fe40003f26270 */
[----:B------:R-:W-:Y:S02]  /*1f400*/  ISETP.GE.AND P4, PT, R5, R233, PT ;  /* 0x000000e90500720c */ /* 0x000fe40003f86270 */
[----:B------:R-:W-:Y:S02]  /*1f410*/  FSEL R210, R11, -INF , !P3 ;  /* 0xff8000000bd27808 */ /* 0x000fe40005800000 */
[----:B------:R-:W-:Y:S02]  /*1f420*/  FMNMX3.FTZ R7, R164, R0, R32, !PT ;  /* 0x00000000a4077276 */ /* 0x000fe40007810020 */
[C---:B------:R-:W-:Y:S02]  /*1f430*/  IADD3 R11, PT, PT, R165.reuse, -0x50, RZ ;  /* 0xffffffb0a50b7810 */ /* 0x040fe40007ffe0ff */
[----:B------:R-:W-:-:S02]  /*1f440*/  IADD3 R9, PT, PT, R165, -0x4f, RZ ;  /* 0xffffffb1a5097810 */ /* 0x000fc40007ffe0ff */
[----:B------:R-:W-:Y:S02]  /*1f450*/  FSEL R14, R14, -INF , P6 ;  /* 0xff8000000e0e7808 */ /* 0x000fe40003000000 */
[----:B------:R-:W-:Y:S02]  /*1f460*/  FSEL R16, R16, -INF , P2 ;  /* 0xff80000010107808 */ /* 0x000fe40001000000 */
[----:B------:R-:W-:Y:S02]  /*1f470*/  FSEL R216, R216, -INF , !P4 ;  /* 0xff800000d8d87808 */ /* 0x000fe40006000000 */
[----:B------:R-:W-:Y:S02]  /*1f480*/  FMNMX3.FTZ R7, R7, R30, R34, !PT ;  /* 0x0000001e07077276 */ /* 0x000fe40007810022 */
[C---:B------:R-:W-:Y:S02]  /*1f490*/  ISETP.GE.AND P3, PT, R5.reuse, R232, PT ;  /* 0x000000e80500720c */ /* 0x040fe40003f66270 */
[----:B------:R-:W-:-:S02]  /*1f4a0*/  ISETP.GE.AND P6, PT, R5, R224, PT ;  /* 0x000000e00500720c */ /* 0x000fc40003fc6270 */
[-C--:B------:R-:W-:Y:S02]  /*1f4b0*/  ISETP.GE.AND P2, PT, R11, R234.reuse, PT ;  /* 0x000000ea0b00720c */ /* 0x080fe40003f46270 */
[----:B------:R-:W-:Y:S02]  /*1f4c0*/  ISETP.GE.AND P4, PT, R9, R234, PT ;  /* 0x000000ea0900720c */ /* 0x000fe40003f86270 */
[----:B------:R-:W-:Y:S02]  /*1f4d0*/  IADD3 R5, PT, PT, R165, -0x48, RZ ;  /* 0xffffffb8a5057810 */ /* 0x000fe40007ffe0ff */
[----:B------:R-:W-:Y:S02]  /*1f4e0*/  FSEL R218, R14, -INF , !P5 ;  /* 0xff8000000eda7808 */ /* 0x000fe40006800000 */
[----:B------:R-:W-:Y:S02]  /*1f4f0*/  FMNMX3.FTZ R7, R7, R192, R240, !PT ;  /* 0x000000c007077276 */ /* 0x000fe400078100f0 */
[----:B------:R-:W-:-:S02]  /*1f500*/  ISETP.GE.AND P5, PT, R11, R233, PT ;  /* 0x000000e90b00720c */ /* 0x000fc40003fa6270 */
[----:B------:R-:W-:Y:S02]  /*1f510*/  FSEL R15, R15, -INF , P2 ;  /* 0xff8000000f0f7808 */ /* 0x000fe40001000000 */
[----:B------:R-:W-:Y:S02]  /*1f520*/  FSEL R33, R33, -INF , P4 ;  /* 0xff80000021217808 */ /* 0x000fe40002000000 */
[----:B------:R-:W-:Y:S02]  /*1f530*/  ISETP.GE.AND P4, PT, R5, R234, PT ;  /* 0x000000ea0500720c */ /* 0x000fe40003f86270 */
[----:B------:R-:W-:Y:S02]  /*1f540*/  ISETP.GE.AND P2, PT, R9, R233, PT ;  /* 0x000000e90900720c */ /* 0x000fe40003f46270 */
[----:B------:R-:W-:Y:S02]  /*1f550*/  IADD3 R165, PT, PT, R165, -0x47, RZ ;  /* 0xffffffb9a5a57810 */ /* 0x000fe40007ffe0ff */
[----:B------:R-:W-:-:S02]  /*1f560*/  FMNMX3.FTZ R7, R7, R198, R238, !PT ;  /* 0x000000c607077276 */ /* 0x000fc400078100ee */
[----:B------:R-:W-:Y:S02]  /*1f570*/  FSEL R208, R15, -INF , !P5 ;  /* 0xff8000000fd07808 */ /* 0x000fe40006800000 */
[----:B------:R-:W-:Y:S01]  /*1f580*/  ISETP.GE.AND P5, PT, R5, R233, PT ;  /* 0x000000e90500720c */ /* 0x000fe20003fa6270 */
[----:B------:R-:W-:Y:S01]  /*1f590*/  LDSM.16.MT88.4 R12, [R215+0x10000] ;  /* 0x01000000d70c783b */ /* 0x000fe20000004200 */
[----:B------:R-:W-:Y:S02]  /*1f5a0*/  FSEL R35, R35, -INF , P4 ;  /* 0xff80000023237808 */ /* 0x000fe40002000000 */
[----:B------:R-:W-:Y:S02]  /*1f5b0*/  FSEL R206, R33, -INF , !P2 ;  /* 0xff80000021ce7808 */ /* 0x000fe40005000000 */
[----:B------:R-:W-:Y:S02]  /*1f5c0*/  ISETP.GE.AND P2, PT, R165, R234, PT ;  /* 0x000000eaa500720c */ /* 0x000fe40003f46270 */
[----:B------:R-:W-:-:S02]  /*1f5d0*/  FMNMX3.FTZ R7, R7, R222, R220, !PT ;  /* 0x000000de07077276 */ /* 0x000fc400078100dc */
[----:B------:R-:W-:Y:S02]  /*1f5e0*/  FSEL R204, R35, -INF , !P5 ;  /* 0xff80000023cc7808 */ /* 0x000fe40006800000 */
[C---:B------:R-:W-:Y:S02]  /*1f5f0*/  ISETP.GE.AND P0, PT, R11.reuse, R232, PT ;  /* 0x000000e80b00720c */ /* 0x040fe40003f06270 */
[----:B------:R-:W-:Y:S02]  /*1f600*/  ISETP.GE.AND P5, PT, R11, R224, PT ;  /* 0x000000e00b00720c */ /* 0x000fe40003fa6270 */
[----:B------:R-:W-:Y:S02]  /*1f610*/  ISETP.GE.AND P4, PT, R165, R233, PT ;  /* 0x000000e9a500720c */ /* 0x000fe40003f86270 */
[----:B------:R-:W-:Y:S02]  /*1f620*/  FSEL R167, R167, -INF , P2 ;  /* 0xff800000a7a77808 */ /* 0x000fe40001000000 */
[----:B------:R-:W-:-:S02]  /*1f630*/  FMNMX3.FTZ R11, R7, R218, R216, !PT ;  /* 0x000000da070b7276 */ /* 0x000fc400078100d8 */
[----:B------:R-:W-:Y:S02]  /*1f640*/  FSEL R202, R167, -INF , !P4 ;  /* 0xff800000a7ca7808 */ /* 0x000fe40006000000 */
[----:B------:R-:W-:Y:S02]  /*1f650*/  FMNMX3.FTZ R11, R11, R208, R206, !PT ;  /* 0x000000d00b0b7276 */ /* 0x000fe400078100ce */
[----:B------:R-:W-:Y:S02]  /*1f660*/  FMNMX3.FTZ R7, R3, R26, R18, !PT ;  /* 0x0000001a03077276 */ /* 0x000fe40007810012 */
[----:B------:R-:W-:Y:S02]  /*1f670*/  FMNMX3.FTZ R4, R11, R204, R202, !PT ;  /* 0x000000cc0b047276 */ /* 0x000fe400078100ca */
[----:B------:R-:W-:Y:S02]  /*1f680*/  FMNMX3.FTZ R7, R7, R22, R20, !PT ;  /* 0x0000001607077276 */ /* 0x000fe40007810014 */
[----:B------:R-:W-:-:S02]  /*1f690*/  FSEL R170, R16, -INF , !P1 ;  /* 0xff80000010aa7808 */ /* 0x000fc40004800000 */
[----:B------:R-:W-:Y:S02]  /*1f6a0*/  FSEL R6, R6, -INF , P3 ;  /* 0xff80000006067808 */ /* 0x000fe40001800000 */
[C---:B------:R-:W-:Y:S02]  /*1f6b0*/  ISETP.GE.AND P1, PT, R5.reuse, R232, PT ;  /* 0x000000e80500720c */ /* 0x040fe40003f26270 */
[----:B------:R-:W-:Y:S02]  /*1f6c0*/  ISETP.GE.AND P3, PT, R5, R224, PT ;  /* 0x000000e00500720c */ /* 0x000fe40003f66270 */
[----:B------:R-:W-:Y:S01]  /*1f6d0*/  FMNMX3.FTZ R7, R7, R196, R236, !PT ;  /* 0x000000c407077276 */ /* 0x000fe200078100ec */
[----:B------:R-:W1:Y:S01]  /*1f6e0*/  SHFL.BFLY PT, R5, R4, 0x2, 0x1f ;  /* 0x0c401f0004057f89 */ /* 0x000e6200000e0000 */
[----:B------:R-:W-:Y:S02]  /*1f6f0*/  ISETP.GE.AND P2, PT, R9, R232, PT ;  /* 0x000000e80900720c */ /* 0x000fe40003f46270 */
[----:B------:R-:W-:-:S02]  /*1f700*/  FMNMX3.FTZ R7, R7, R194, R166, !PT ;  /* 0x000000c207077276 */ /* 0x000fc400078100a6 */
[----:B------:R-:W-:Y:S02]  /*1f710*/  FSEL R17, R17, -INF , P0 ;  /* 0xff80000011117808 */ /* 0x000fe40000000000 */
[----:B------:R-:W-:Y:S02]  /*1f720*/  ISETP.GE.AND P4, PT, R9, R224, PT ;  /* 0x000000e00900720c */ /* 0x000fe40003f86270 */
[----:B------:R-:W-:Y:S02]  /*1f730*/  ISETP.GE.AND P0, PT, R165, R232, PT ;  /* 0x000000e8a500720c */ /* 0x000fe40003f06270 */
[----:B------:R-:W-:Y:S02]  /*1f740*/  FSEL R19, R19, -INF , P2 ;  /* 0xff80000013137808 */ /* 0x000fe40001000000 */
        /* <DEDUP_REMOVED lines=10> */
[----:B------:R-:W-:-:S04]  /*1f7f0*/  FMNMX3.FTZ R7, R7, R200, R178, !PT ;  /* 0x000000c807077276 */ /* 0x000fc800078100b2 */
[----:B------:R-:W-:Y:S02]  /*1f800*/  FMNMX3.FTZ R6, R7, R176, R174, !PT ;  /* 0x000000b007067276 */ /* 0x000fe400078100ae */
[----:B-1----:R-:W-:-:S03]  /*1f810*/  FMNMX.FTZ R7, R4, R5, !PT ;  /* 0x0000000504077209 */ /* 0x002fc60007810000 */
[----:B------:R-:W1:Y:S04]  /*1f820*/  SHFL.BFLY PT, R5, R6, 0x2, 0x1f ;  /* 0x0c401f0006057f89 */ /* 0x000e6800000e0000 */
[----:B------:R-:W3:Y:S01]  /*1f830*/  SHFL.BFLY PT, R180, R7, 0x1, 0x1f ;  /* 0x0c201f0007b47f89 */ /* 0x000ee200000e0000 */
[----:B-1----:R-:W-:Y:S02]  /*1f840*/  FMNMX.FTZ R5, R6, R5, !PT ;  /* 0x0000000506057209 */ /* 0x002fe40007810000 */
[----:B---3--:R-:W-:-:S03]  /*1f850*/  FMNMX.FTZ R180, R7, R180, !PT ;  /* 0x000000b407b47209 */ /* 0x008fc60007810000 */
[----:B------:R-:W1:Y:S01]  /*1f860*/  SHFL.BFLY PT, R4, R5, 0x1, 0x1f ;  /* 0x0c201f0005047f89 */ /* 0x000e6200000e0000 */
[C---:B------:R-:W-:Y:S01]  /*1f870*/  FSETP.NEU.FTZ.AND P1, PT, R180.reuse, -INF , PT ;  /* 0xff800000b400780b */ /* 0x040fe20003f3d000 */
[----:B--2---:R-:W-:-:S05]  /*1f880*/  FMUL.FTZ R175, R180, UR4 ;  /* 0x00000004b4af7c20 */ /* 0x004fca0008410000 */
        /* <DEDUP_REMOVED lines=11> */
[----:B-1----:R-:W-:Y:S01]  /*1f940*/  FMNMX.FTZ R0, R5, R4, !PT ;  /* 0x0000000405007209 */ /* 0x002fe20007810000 */
[--C-:B------:R-:W-:Y:S01]  /*1f950*/  FFMA.FTZ R220, R220, UR4, -R175.reuse ;  /* 0x00000004dcdc7c23 */ /* 0x100fe200080108af */
[----:B------:R-:W1:Y:S01]  /*1f960*/  S2R R4, SR_TID.X ;  /* 0x0000000000047919 */ /* 0x000e620000002100 */
[----:B------:R-:W-:Y:S01]  /*1f970*/  FSEL R5, R180, RZ, P1 ;  /* 0x000000ffb4057208 */ /* 0x000fe20000800000 */
[----:B------:R-:W2:Y:S01]  /*1f980*/  MUFU.EX2 R185, R185 ;  /* 0x000000b900b97308 */ /* 0x000ea20000000800 */
[C---:B------:R-:W-:Y:S01]  /*1f990*/  FSETP.NEU.FTZ.AND P0, PT, R0.reuse, -INF , PT ;  /* 0xff8000000000780b */ /* 0x040fe20003f1d000 */
[----:B------:R-:W-:Y:S01]  /*1f9a0*/  FMUL.FTZ R173, R0, UR4 ;  /* 0x0000000400ad7c20 */ /* 0x000fe20008410000 */
[----:B------:R-:W-:Y:S01]  /*1f9b0*/  FFMA.FTZ R201, R218, UR4, -R175 ;  /* 0x00000004dac97c23 */ /* 0x000fe200080108af */
[----:B------:R-:W-:Y:S01]  /*1f9c0*/  FADD.FTZ R8, R164, -R5 ;  /* 0x80000005a4087221 */ /* 0x000fe20000010000 */
[----:B------:R-:W-:Y:S01]  /*1f9d0*/  FSEL R6, R0, RZ, P0 ;  /* 0x000000ff00067208 */ /* 0x000fe20000000000 */
[--C-:B------:R-:W-:Y:S01]  /*1f9e0*/  FFMA.FTZ R216, R216, UR4, -R175.reuse ;  /* 0x00000004d8d87c23 */ /* 0x100fe200080108af */
[----:B------:R-:W-:Y:S01]  /*1f9f0*/  FSEL R173, R173, RZ, P0 ;  /* 0x000000ffadad7208 */ /* 0x000fe20000000000 */
[----:B------:R-:W-:Y:S01]  /*1fa00*/  FMUL.FTZ R8, R8, UR4 ;  /* 0x0000000408087c20 */ /* 0x000fe20008410000 */
[----:B------:R-:W-:Y:S01]  /*1fa10*/  MUFU.EX2 R186, R186 ;  /* 0x000000ba00ba7308 */ /* 0x000fe20000000800 */
[----:B------:R-:W-:Y:S01]  /*1fa20*/  FADD.FTZ R5, R3, -R6 ;  /* 0x8000000603057221 */ /* 0x000fe20000010000 */
[----:B------:R-:W-:Y:S01]  /*1fa30*/  FFMA.FTZ R209, R202, UR4, -R175 ;  /* 0x00000004cad17c23 */ /* 0x000fe200080108af */
[--C-:B------:R-:W-:Y:S01]  /*1fa40*/  FFMA.FTZ R184, R26, UR4, -R173.reuse ;  /* 0x000000041ab87c23 */ /* 0x100fe200080108ad */
[--C-:B------:R-:W-:Y:S01]  /*1fa50*/  FFMA.FTZ R182, R18, UR4, -R173.reuse ;  /* 0x0000000412b67c23 */ /* 0x100fe200080108ad */
[----:B------:R-:W-:Y:S01]  /*1fa60*/  FMUL.FTZ R16, R5, UR4 ;  /* 0x0000000405107c20 */ /* 0x000fe20008410000 */
[--C-:B------:R-:W-:Y:S01]  /*1fa70*/  FFMA.FTZ R181, R22, UR4, -R173.reuse ;  /* 0x0000000416b57c23 */ /* 0x100fe200080108ad */
[--C-:B------:R-:W-:Y:S01]  /*1fa80*/  FFMA.FTZ R190, R20, UR4, -R173.reuse ;  /* 0x0000000414be7c23 */ /* 0x100fe200080108ad */
[----:B------:R-:W3:Y:S01]  /*1fa90*/  MUFU.EX2 R3, R8 ;  /* 0x0000000800037308 */ /* 0x000ee20000000800 */
[--C-:B------:R-:W-:Y:S01]  /*1faa0*/  FFMA.FTZ R187, R194, UR4, -R173.reuse ;  /* 0x00000004c2bb7c23 */ /* 0x100fe200080108ad */
[--C-:B------:R-:W-:Y:S01]  /*1fab0*/  FFMA.FTZ R196, R196, UR4, -R173.reuse ;  /* 0x00000004c4c47c23 */ /* 0x100fe200080108ad */
[--C-:B------:R-:W-:Y:S01]  /*1fac0*/  FFMA.FTZ R195, R236, UR4, -R173.reuse ;  /* 0x00000004ecc37c23 */ /* 0x100fe200080108ad */
[--C-:B------:R-:W-:Y:S01]  /*1fad0*/  FFMA.FTZ R194, R166, UR4, -R173.reuse ;  /* 0x00000004a6c27c23 */ /* 0x100fe200080108ad */
[--C-:B------:R-:W-:Y:S01]  /*1fae0*/  FFMA.FTZ R203, R214, UR4, -R173.reuse ;  /* 0x00000004d6cb7c23 */ /* 0x100fe200080108ad */
[----:B------:R-:W-:Y:S01]  /*1faf0*/  LDSM.16.MT88.4 R164, [R215+0x12800] ;  /* 0x01280000d7a4783b */ /* 0x000fe20000004200 */
[--C-:B------:R-:W-:Y:S01]  /*1fb00*/  FFMA.FTZ R210, R210, UR4, -R173.reuse ;  /* 0x00000004d2d27c23 */ /* 0x100fe200080108ad */
[----:B------:R-:W4:Y:S01]  /*1fb10*/  MUFU.EX2 R183, R183 ;  /* 0x000000b700b77308 */ /* 0x000f220000000800 */
[--C-:B------:R-:W-:Y:S01]  /*1fb20*/  FFMA.FTZ R205, R170, UR4, -R173.reuse ;  /* 0x00000004aacd7c23 */ /* 0x100fe200080108ad */
[----:B------:R-:W-:Y:S01]  /*1fb30*/  FFMA.FTZ R214, R168, UR4, -R173 ;  /* 0x00000004a8d67c23 */ /* 0x000fe200080108ad */
[--C-:B------:R-:W-:Y:S01]  /*1fb40*/  FFMA.FTZ R207, R208, UR4, -R175.reuse ;  /* 0x00000004d0cf7c23 */ /* 0x100fe200080108af */
[--C-:B------:R-:W-:Y:S01]  /*1fb50*/  FFMA.FTZ R206, R206, UR4, -R175.reuse ;  /* 0x00000004cece7c23 */ /* 0x100fe200080108af */
[----:B-1----:R-:W-:Y:S01]  /*1fb60*/  R2P PR, R4, 0x6 ;  /* 0x0000000604007804 */ /* 0x002fe20000000000 */
[----:B------:R-:W-:Y:S01]  /*1fb70*/  FFMA.FTZ R204, R204, UR4, -R175 ;  /* 0x00000004cccc7c23 */ /* 0x000fe200080108af */
[----:B--2---:R-:W-:Y:S01]  /*1fb80*/  F2FP.BF16.F32.PACK_AB R4, R185, R188 ;  /* 0x000000bcb904723e */ /* 0x004fe200000010ff */
[----:B------:R-:W-:Y:S01]  /*1fb90*/  MUFU.EX2 R184, R184 ;  /* 0x000000b800b87308 */ /* 0x000fe20000000800 */
[-C--:B---3--:R-:W-:Y:S01]  /*1fba0*/  FMUL.FTZ R32, R140, R3.reuse ;  /* 0x000000038c207220 */ /* 0x088fe20000410000 */
[----:B------:R-:W-:Y:S01]  /*1fbb0*/  SEL R24, R2, 0xffffffe0, !P1 ;  /* 0xffffffe002187807 */ /* 0x000fe20004800000 */
[-C--:B------:R-:W-:Y:S01]  /*1fbc0*/  FMUL.FTZ R33, R141, R3.reuse ;  /* 0x000000038d217220 */ /* 0x080fe20000410000 */
[-C--:B------:R-:W-:Y:S01]  /*1fbd0*/  FMUL.FTZ R25, R145, R3.reuse ;  /* 0x0000000391197220 */ /* 0x080fe20000410000 */
[-C--:B------:R-:W-:Y:S01]  /*1fbe0*/  FMUL.FTZ R36, R36, R3.reuse ;  /* 0x0000000324247220 */ /* 0x080fe20000410000 */
[----:B------:R-:W-:Y:S01]  /*1fbf0*/  IADD3 R172, PT, PT, R215, R24, RZ ;  /* 0x00000018d7ac7210 */ /* 0x000fe20007ffe0ff */
[-C--:B------:R-:W-:Y:S01]  /*1fc00*/  FMUL.FTZ R37, R37, R3.reuse ;  /* 0x0000000325257220 */ /* 0x080fe20000410000 */
[----:B------:R1:W2:Y:S01]  /*1fc10*/  MUFU.EX2 R2, R16 ;  /* 0x0000001000027308 */ /* 0x0002a20000000800 */
[----:B----4-:R-:W-:Y:S01]  /*1fc20*/  F2FP.BF16.F32.PACK_AB R6, R183, R186 ;  /* 0x000000bab706723e */ /* 0x010fe200000010ff */
[-C--:B------:R-:W-:Y:S01]  /*1fc30*/  FMUL.FTZ R40, R40, R3.reuse ;  /* 0x0000000328287220 */ /* 0x080fe20000410000 */
[-C--:B------:R-:W-:Y:S01]  /*1fc40*/  FMUL.FTZ R41, R41, R3.reuse ;  /* 0x0000000329297220 */ /* 0x080fe20000410000 */
[-C--:B------:R-:W-:Y:S01]  /*1fc50*/  FMUL.FTZ R44, R44, R3.reuse ;  /* 0x000000032c2c7220 */ /* 0x080fe20000410000 */
[-C--:B------:R-:W-:Y:S01]  /*1fc60*/  FMUL.FTZ R45, R45, R3.reuse ;  /* 0x000000032d2d7220 */ /* 0x080fe20000410000 */
[-C--:B------:R-:W-:Y:S01]  /*1fc70*/  FMUL.FTZ R48, R48, R3.reuse ;  /* 0x0000000330307220 */ /* 0x080fe20000410000 */
[-C--:B------:R-:W-:Y:S01]  /*1fc80*/  FMUL.FTZ R49, R49, R3.reuse ;  /* 0x0000000331317220 */ /* 0x080fe20000410000 */
[----:B------:R-:W3:Y:S01]  /*1fc90*/  MUFU.EX2 R182, R182 ;  /* 0x000000b600b67308 */ /* 0x000ee20000000800 */
[-C--:B------:R-:W-:Y:S01]  /*1fca0*/  FMUL.FTZ R52, R52, R3.reuse ;  /* 0x0000000334347220 */ /* 0x080fe20000410000 */
[-C--:B------:R-:W-:Y:S01]  /*1fcb0*/  FMUL.FTZ R53, R53, R3.reuse ;  /* 0x0000000335357220 */ /* 0x080fe20000410000 */
[-C--:B------:R-:W-:Y:S01]  /*1fcc0*/  FMUL.FTZ R56, R56, R3.reuse ;  /* 0x0000000338387220 */ /* 0x080fe20000410000 */
[-C--:B------:R-:W-:Y:S01]  /*1fcd0*/  FMUL.FTZ R57, R57, R3.reuse ;  /* 0x0000000339397220 */ /* 0x080fe20000410000 */
[-C--:B------:R-:W-:Y:S01]  /*1fce0*/  FMUL.FTZ R60, R60, R3.reuse ;  /* 0x000000033c3c7220 */ /* 0x080fe20000410000 */
[-C--:B------:R-:W-:Y:S01]  /*1fcf0*/  FMUL.FTZ R61, R61, R3.reuse ;  /* 0x000000033d3d7220 */ /* 0x080fe20000410000 */
[----:B------:R-:W-:Y:S01]  /*1fd00*/  FMUL.FTZ R64, R64, R3 ;  /* 0x0000000340407220 */ /* 0x000fe20000410000 */
[----:B------:R-:W-:Y:S01]  /*1fd10*/  MUFU.EX2 R181, R181 ;  /* 0x000000b500b57308 */ /* 0x000fe20000000800 */
[----:B-1----:R-:W-:Y:S01]  /*1fd20*/  IADD3 R16, PT, PT, R215, 0x10000, RZ ;  /* 0x00010000d7107810 */ /* 0x002fe20007ffe0ff */
[-C--:B--2---:R-:W-:Y:S01]  /*1fd30*/  FMUL.FTZ R34, R142, R2.reuse ;  /* 0x000000028e227220 */ /* 0x084fe20000410000 */
[-C--:B------:R-:W-:Y:S01]  /*1fd40*/  FMUL.FTZ R35, R143, R2.reuse ;  /* 0x000000028f237220 */ /* 0x080fe20000410000 */
[-C--:B------:R-:W-:Y:S01]  /*1fd50*/  FMUL.FTZ R26, R146, R2.reuse ;  /* 0x00000002921a7220 */ /* 0x080fe20000410000 */
[----:B------:R-:W-:Y:S01]  /*1fd60*/  @P2 IADD3 R197, PT, PT, R16, -0x40, RZ ;  /* 0xffffffc010c52810 */ /* 0x000fe20007ffe0ff */
[----:B------:R-:W1:Y:S01]  /*1fd70*/  LDSM.16.MT88.4 R140, [R215+0x12000] ;  /* 0x01200000d78c783b */ /* 0x000e620000004200 */
[----:B------:R-:W-:Y:S01]  /*1fd80*/  FMUL.FTZ R27, R147, R2 ;  /* 0x00000002931b7220 */ /* 0x000fe20000410000 */
[----:B------:R-:W2:Y:S01]  /*1fd90*/  MUFU.EX2 R190, R190 ;  /* 0x000000be00be7308 */ /* 0x000ea20000000800 */
[----:B------:R-:W-:Y:S01]  /*1fda0*/  IADD3 R193, PT, PT, R24, R197, RZ ;  /* 0x000000c518c17210 */ /* 0x000fe20007ffe0ff */
[----:B------:R-:W4:Y:S01]  /*1fdb0*/  LDSM.16.MT88.4 R28, [R197] ;  /* 0x00000000c51c783b */ /* 0x000f220000004200 */
[----:B---3--:R-:W-:Y:S01]  /*1fdc0*/  F2FP.BF16.F32.PACK_AB R5, R182, R184 ;  /* 0x000000b8b605723e */ /* 0x008fe200000010ff */
[----:B------:R-:W-:Y:S01]  /*1fdd0*/  FMUL.FTZ R24, R144, R3 ;  /* 0x0000000390187220 */ /* 0x000fe20000410000 */
[-C--:B------:R-:W-:Y:S01]  /*1fde0*/  FMUL.FTZ R38, R38, R2.reuse ;  /* 0x0000000226267220 */ /* 0x080fe20000410000 */
[-C--:B------:R-:W-:Y:S01]  /*1fdf0*/  FMUL.FTZ R39, R39, R2.reuse ;  /* 0x0000000227277220 */ /* 0x080fe20000410000 */
[-C--:B------:R-:W-:Y:S01]  /*1fe00*/  FMUL.FTZ R42, R42, R2.reuse ;  /* 0x000000022a2a7220 */ /* 0x080fe20000410000 */
[-C--:B------:R-:W-:Y:S01]  /*1fe10*/  FMUL.FTZ R43, R43, R2.reuse ;  /* 0x000000022b2b7220 */ /* 0x080fe20000410000 */
        /* <DEDUP_REMOVED lines=8> */
[----:B--2---:R-:W-:Y:S01]  /*1fea0*/  F2FP.BF16.F32.PACK_AB R7, R190, R181 ;  /* 0x000000b5be07723e */ /* 0x004fe200000010ff */
        /* <DEDUP_REMOVED lines=19> */
[----:B------:R-:W2:Y:S01]  /*1ffe0*/  LDSM.16.MT88.4 R152, [R193] ;  /* 0x00000000c198783b */ /* 0x000ea20000004200 */
        /* <DEDUP_REMOVED lines=24> */
[C---:B------:R-:W-:Y:S01]  /*20170*/  HMMA.16816.F32.BF16 R40, R4.reuse, R142, R40 ;  /* 0x0000008e0428723c */ /* 0x040fe20000041828 */
[-C--:B------:R-:W-:Y:S01]  /*20180*/  FMUL.FTZ R133, R133, R3.reuse ;  /* 0x0000000385857220 */ /* 0x080fe20000410000 */
[----:B------:R-:W4:Y:S01]  /*20190*/  LDSM.16.MT88.4 R140, [R193+0x2000] ;  /* 0x00200000c18c783b */ /* 0x000f220000004200 */
[-C--:B------:R-:W-:Y:S01]  /*201a0*/  FMUL.FTZ R134, R134, R2.reuse ;  /* 0x0000000286867220 */ /* 0x080fe20000410000 */
[-C--:B------:R-:W-:Y:S01]  /*201b0*/  FMUL.FTZ R135, R135, R2.reuse ;  /* 0x0000000287877220 */ /* 0x080fe20000410000 */
[-C--:B------:R-:W-:Y:S01]  /*201c0*/  FMUL.FTZ R92, R92, R3.reuse ;  /* 0x000000035c5c7220 */ /* 0x080fe20000410000 */
[----:B------:R-:W-:Y:S01]  /*201d0*/  LDSM.16.MT88.4 R20, [R172+0x10000] ;  /* 0x01000000ac14783b */ /* 0x000fe20000004200 */
        /* <DEDUP_REMOVED lines=26> */
[----:B------:R-:W-:Y:S01]  /*20380*/  LDSM.16.MT88.4 R152, [R193+0x6000] ;  /* 0x00600000c198783b */ /* 0x000fe20000004200 */
        /* <DEDUP_REMOVED lines=17> */
[----:B------:R-:W-:Y:S01]  /*204a0*/  MUFU.EX2 R192, R192 ;  /* 0x000000c000c07308 */ /* 0x000fe20000000800 */
[-C--:B------:R-:W-:Y:S01]  /*204b0*/  FMUL.FTZ R116, R116, R3.reuse ;  /* 0x0000000374747220 */ /* 0x080fe20000410000 */
[-C--:B------:R-:W-:Y:S01]  /*204c0*/  FMUL.FTZ R117, R117, R3.reuse ;  /* 0x0000000375757220 */ /* 0x080fe20000410000 */
[-C--:B------:R-:W-:Y:S01]  /*204d0*/  FMUL.FTZ R118, R118, R2.reuse ;  /* 0x0000000276767220 */ /* 0x080fe20000410000 */
[-C--:B------:R-:W-:Y:S01]  /*204e0*/  FMUL.FTZ R119, R119, R2.reuse ;  /* 0x0000000277777220 */ /* 0x080fe20000410000 */
[C---:B----4-:R-:W-:Y:S01]  /*204f0*/  HMMA.16816.F32.BF16 R60, R4.reuse, R140, R60 ;  /* 0x0000008c043c723c */ /* 0x050fe2000004183c */
        /* <DEDUP_REMOVED lines=17> */
[----:B------:R-:W-:Y:S01]  /*20610*/  LDSM.16.MT88.4 R160, [R197+0x2800] ;  /* 0x00280000c5a0783b */ /* 0x000fe20000004200 */
[----:B------:R-:W-:Y:S01]  /*20620*/  MUFU.EX2 R189, R189 ;  /* 0x000000bd00bd7308 */ /* 0x000fe20000000800 */
[--C-:B------:R-:W-:Y:S01]  /*20630*/  FFMA.FTZ R200, R200, UR4, -R173.reuse ;  /* 0x00000004c8c87c23 */ /* 0x100fe200080108ad */
[--C-:B------:R-:W-:Y:S01]  /*20640*/  FFMA.FTZ R211, R178, UR4, -R173.reuse ;  /* 0x00000004b2d37c23 */ /* 0x100fe200080108ad */
[----:B------:R-:W-:Y:S01]  /*20650*/  LDSM.16.MT88.4 R168, [R193+0x1000] ;  /* 0x00100000c1a8783b */ /* 0x000fe20000004200 */
[--C-:B------:R-:W-:Y:S01]  /*20660*/  FFMA.FTZ R202, R176, UR4, -R173.reuse ;  /* 0x00000004b0ca7c23 */ /* 0x100fe200080108ad */
[C---:B------:R-:W-:Y:S01]  /*20670*/  HMMA.16816.F32.BF16 R80, R4.reuse, R146, R80 ;  /* 0x000000920450723c */ /* 0x040fe20000041850 */
[----:B------:R-:W-:Y:S01]  /*20680*/  FFMA.FTZ R213, R174, UR4, -R173 ;  /* 0x00000004aed57c23 */ /* 0x000fe200080108ad */
[----:B------:R-:W3:Y:S01]  /*20690*/  LDSM.16.MT88.4 R144, [R215+0x16000] ;  /* 0x01600000d790783b */ /* 0x000ee20000004200 */
[----:B------:R-:W4:Y:S01]  /*206a0*/  MUFU.EX2 R196, R196 ;  /* 0x000000c400c47308 */ /* 0x000f220000000800 */
[----:B------:R-:W-:Y:S01]  /*206b0*/  FFMA.FTZ R188, R241, R3, R188 ;  /* 0x00000003f1bc7223 */ /* 0x000fe200000100bc */
[----:B------:R-:W-:Y:S01]  /*206c0*/  FFMA.FTZ R239, R239, R2, R184 ;  /* 0x00000002efef7223 */ /* 0x000fe200000100b8 */
[----:B------:R-:W-:Y:S01]  /*206d0*/  LDSM.16.MT88.4 R176, [R197+0x3800] ;  /* 0x00380000c5b0783b */ /* 0x000fe20000004200 */
[----:B------:R-:W-:Y:S01]  /*206e0*/  PLOP3.LUT P0, PT, PT, PT, UP0, 0x80, 0x8 ;  /* 0x000000000008781c */ /* 0x000fe20003f0f008 */
[----:B------:R-:W-:Y:S01]  /*206f0*/  HMMA.16816.F32.BF16 R16, R4, R20, R16 ;  /* 0x000000140410723c */ /* 0x000fe20000041810 */
[----:B------:R-:W-:Y:S01]  /*20700*/  FADD.FTZ R185, R185, R188 ;  /* 0x000000bcb9b97221 */ /* 0x000fe20000010000 */
[----:B------:R-:W-:Y:S01]  /*20710*/  FADD.FTZ R182, R182, R239 ;  /* 0x000000efb6b67221 */ /* 0x000fe20000010000 */
[----:B------:R-:W5:Y:S02]  /*20720*/  MUFU.EX2 R195, R195 ;  /* 0x000000c300c37308 */ /* 0x000f640000000800 */
[----:B------:R-:W-:Y:S01]  /*20730*/  FADD.FTZ R186, R186, R185 ;  /* 0x000000b9baba7221 */ /* 0x000fe20000010000 */
[----:B------:R-:W-:-:S02]  /*20740*/  FADD.FTZ R3, R181, R182 ;  /* 0x000000b6b5037221 */ /* 0x000fc40000010000 */
[C---:B-1----:R-:W-:Y:S01]  /*20750*/  HMMA.16816.F32.BF16 R68, R4.reuse, R136, R68 ;  /* 0x000000880444723c */ /* 0x042fe20000041844 */
[----:B------:R-:W-:Y:S01]  /*20760*/  FADD.FTZ R183, R183, R186 ;  /* 0x000000bab7b77221 */ /* 0x000fe20000010000 */
[----:B------:R-:W-:Y:S01]  /*20770*/  FADD.FTZ R3, R190, R3 ;  /* 0x00000003be037221 */ /* 0x000fe20000010000 */
[----:B------:R-:W-:Y:S03]  /*20780*/  MUFU.EX2 R187, R187 ;  /* 0x000000bb00bb7308 */ /* 0x000fe60000000800 */
[----:B----4-:R-:W-:Y:S02]  /*20790*/  FADD.FTZ R2, R196, R3 ;  /* 0x00000003c4027221 */ /* 0x010fe40000010000 */
[----:B------:R-:W-:Y:S01]  /*207a0*/  HMMA.16816.F32.BF16 R72, R4, R138, R72 ;  /* 0x0000008a0448723c */ /* 0x000fe20000041848 */
[----:B------:R-:W1:Y:S02]  /*207b0*/  LDSM.16.MT88.4 R136, [R193+0x4000] ;  /* 0x00400000c188783b */ /* 0x000e640000004200 */
[----:B------:R-:W4:Y:S01]  /*207c0*/  MUFU.EX2 R194, R194 ;  /* 0x000000c200c27308 */ /* 0x000f220000000800 */
[----:B-----5:R-:W-:-:S04]  /*207d0*/  FADD.FTZ R2, R195, R2 ;  /* 0x00000002c3027221 */ /* 0x020fc80000010000 */
[C---:B--2---:R-:W-:Y:S03]  /*207e0*/  HMMA.16816.F32.BF16 R84, R4.reuse, R140, R84 ;  /* 0x0000008c0454723c */ /* 0x044fe60000041854 */
[----:B------:R-:W-:Y:S05]  /*207f0*/  MUFU.EX2 R199, R199 ;  /* 0x000000c700c77308 */ /* 0x000fea0000000800 */
[C---:B------:R-:W-:Y:S01]  /*20800*/  HMMA.16816.F32.BF16 R88, R4.reuse, R142, R88 ;  /* 0x0000008e0458723c */ /* 0x040fe20000041858 */
[----:B------:R-:W2:Y:S02]  /*20810*/  LDSM.16.MT88.4 R140, [R172+0x16000] ;  /* 0x01600000ac8c783b */ /* 0x000ea40000004200 */
[----:B------:R-:W5:Y:S05]  /*20820*/  MUFU.EX2 R220, R220 ;  /* 0x000000dc00dc7308 */ /* 0x000f6a0000000800 */
[C---:B------:R-:W-:Y:S01]  /*20830*/  HMMA.16816.F32.BF16 R20, R4.reuse, R22, R148 ;  /* 0x000000160414723c */ /* 0x040fe20000041894 */
[----:B------:R-:W-:Y:S02]  /*20840*/  LDSM.16.MT88.4 R148, [R172+0x10800] ;  /* 0x01080000ac94783b */ /* 0x000fe40000004200 */
[----:B------:R-:W-:Y:S05]  /*20850*/  MUFU.EX2 R201, R201 ;  /* 0x000000c900c97308 */ /* 0x000fea0000000800 */
[C---:B---3--:R-:W-:Y:S03]  /*20860*/  HMMA.16816.F32.BF16 R100, R4.reuse, R144, R100 ;  /* 0x000000900464723c */ /* 0x048fe60000041864 */
[----:B------:R-:W-:Y:S05]  /*20870*/  MUFU.EX2 R216, R216 ;  /* 0x000000d800d87308 */ /* 0x000fea0000000800 */
[C---:B------:R-:W-:Y:S01]  /*20880*/  HMMA.16816.F32.BF16 R104, R4.reuse, R146, R104 ;  /* 0x000000920468723c */ /* 0x040fe20000041868 */
[----:B------:R-:W-:Y:S02]  /*20890*/  LDSM.16.MT88.4 R144, [R215+0x10800] ;  /* 0x01080000d790783b */ /* 0x000fe40000004200 */
[----:B------:R-:W-:Y:S05]  /*208a0*/  MUFU.EX2 R203, R203 ;  /* 0x000000cb00cb7308 */ /* 0x000fea0000000800 */
[C---:B-1----:R-:W-:Y:S03]  /*208b0*/  HMMA.16816.F32.BF16 R92, R4.reuse, R136, R92 ;  /* 0x00000088045c723c */ /* 0x042fe6000004185c */
[----:B------:R-:W1:Y:S05]  /*208c0*/  MUFU.EX2 R210, R210 ;  /* 0x000000d200d27308 */ /* 0x000e6a0000000800 */
[C---:B------:R-:W-:Y:S01]  /*208d0*/  HMMA.16816.F32.BF16 R96, R4.reuse, R138, R96 ;  /* 0x0000008a0460723c */ /* 0x040fe20000041860 */
[----:B------:R-:W3:Y:S02]  /*208e0*/  LDSM.16.MT88.4 R136, [R197+0x6000] ;  /* 0x00600000c588783b */ /* 0x000ee40000004200 */
[----:B------:R-:W-:Y:S05]  /*208f0*/  MUFU.EX2 R205, R205 ;  /* 0x000000cd00cd7308 */ /* 0x000fea0000000800 */
[C---:B--2---:R-:W-:Y:S03]  /*20900*/  HMMA.16816.F32.BF16 R108, R4.reuse, R140, R108 ;  /* 0x0000008c046c723c */ /* 0x044fe6000004186c */
[----:B------:R-:W2:Y:S05]  /*20910*/  MUFU.EX2 R214, R214 ;  /* 0x000000d600d67308 */ /* 0x000eaa0000000800 */
[C---:B------:R-:W-:Y:S01]  /*20920*/  HMMA.16816.F32.BF16 R112, R4.reuse, R142, R112 ;  /* 0x0000008e0470723c */ /* 0x040fe20000041870 */
[----:B------:R-:W5:Y:S02]  /*20930*/  LDSM.16.MT88.4 R140, [R197+0x800] ;  /* 0x00080000c58c783b */ /* 0x000f640000004200 */
[----:B------:R-:W-:Y:S05]  /*20940*/  MUFU.EX2 R207, R207 ;  /* 0x000000cf00cf7308 */ /* 0x000fea0000000800 */
[C---:B------:R-:W-:Y:S03]  /*20950*/  HMMA.16816.F32.BF16 R8, R4.reuse, R12, R8 ;  /* 0x0000000c0408723c */ /* 0x040fe60000041808 */
[----:B------:R-:W2:Y:S05]  /*20960*/  MUFU.EX2 R206, R206 ;  /* 0x000000ce00ce7308 */ /* 0x000eaa0000000800 */
[C---:B------:R-:W-:Y:S01]  /*20970*/  HMMA.16816.F32.BF16 R12, R4.reuse, R14, R156 ;  /* 0x0000000e040c723c */ /* 0x040fe2000004189c */
[----:B------:R-:W-:Y:S02]  /*20980*/  LDSM.16.MT88.4 R156, [R193+0x2800] ;  /* 0x00280000c19c783b */ /* 0x000fe40000004200 */
[----:B------:R-:W-:Y:S05]  /*20990*/  MUFU.EX2 R204, R204 ;  /* 0x000000cc00cc7308 */ /* 0x000fea0000000800 */
[C---:B------:R-:W-:Y:S03]  /*209a0*/  HMMA.16816.F32.BF16 R124, R4.reuse, R152, R124 ;  /* 0x00000098047c723c */ /* 0x040fe6000004187c */
[----:B------:R-:W-:Y:S05]  /*209b0*/  MUFU.EX2 R209, R209 ;  /* 0x000000d100d17308 */ /* 0x000fea0000000800 */
[C---:B---3--:R-:W-:Y:S03]  /*209c0*/  HMMA.16816.F32.BF16 R116, R4.reuse, R136, R116 ;  /* 0x000000880474723c */ /* 0x048fe60000041874 */
[----:B------:R-:W-:Y:S05]  /*209d0*/  MUFU.EX2 R200, R200 ;  /* 0x000000c800c87308 */ /* 0x000fea0000000800 */
[C---:B------:R-:W-:Y:S01]  /*209e0*/  HMMA.16816.F32.BF16 R120, R4.reuse, R138, R120 ;  /* 0x0000008a0478723c */ /* 0x040fe20000041878 */
[----:B------:R-:W3:Y:S02]  /*209f0*/  LDSM.16.MT88.4 R136, [R193+0x800] ;  /* 0x00080000c188783b */ /* 0x000ee40000004200 */
[----:B------:R-:W2:Y:S05]  /*20a00*/  MUFU.EX2 R211, R211 ;  /* 0x000000d300d37308 */ /* 0x000eaa0000000800 */
[----:B------:R-:W-:Y:S01]  /*20a10*/  HMMA.16816.F32.BF16 R4, R4, R154, R128 ;  /* 0x0000009a0404723c */ /* 0x000fe20000041880 */
[----:B------:R-:W-:Y:S01]  /*20a20*/  F2FP.BF16.F32.PACK_AB R128, R191, R192 ;  /* 0x000000c0bf80723e */ /* 0x000fe200000010ff */
[----:B------:R-:W-:Y:S01]  /*20a30*/  LDSM.16.MT88.4 R152, [R215+0x14800] ;  /* 0x01480000d798783b */ /* 0x000fe20000004200 */
[----:B------:R-:W-:Y:S01]  /*20a40*/  F2FP.BF16.F32.PACK_AB R129, R195, R196 ;  /* 0x000000c4c381723e */ /* 0x000fe200000010ff */
[----:B------:R-:W-:Y:S01]  /*20a50*/  MUFU.EX2 R202, R202 ;  /* 0x000000ca00ca7308 */ /* 0x000fe20000000800 */
[----:B------:R-:W-:Y:S01]  /*20a60*/  F2FP.BF16.F32.PACK_AB R130, R189, R198 ;  /* 0x000000c6bd82723e */ /* 0x000fe200000010ff */
[----:B------:R-:W-:Y:S01]  /*20a70*/  FADD.FTZ R192, R192, R183 ;  /* 0x000000b7c0c07221 */ /* 0x000fe20000010000 */
[----:B----4-:R-:W-:Y:S01]  /*20a80*/  F2FP.BF16.F32.PACK_AB R131, R194, R187 ;  /* 0x000000bbc283723e */ /* 0x010fe200000010ff */
[----:B------:R-:W-:-:S02]  /*20a90*/  FADD.FTZ R187, R187, R2 ;  /* 0x00000002bbbb7221 */ /* 0x000fc40000010000 */
[----:B------:R-:W-:Y:S02]  /*20aa0*/  FADD.FTZ R191, R191, R192 ;  /* 0x000000c0bfbf7221 */ /* 0x000fe40000010000 */
[----:B------:R-:W4:Y:S01]  /*20ab0*/  MUFU.EX2 R213, R213 ;  /* 0x000000d500d57308 */ /* 0x000f220000000800 */
[----:B------:R-:W-:Y:S01]  /*20ac0*/  FADD.FTZ R194, R194, R187 ;  /* 0x000000bbc2c27221 */ /* 0x000fe20000010000 */
[----:B------:R-:W-:Y:S01]  /*20ad0*/  HMMA.16816.F32.BF16 R8, R128, R144, R8 ;  /* 0x000000908008723c */ /* 0x000fe20000041808 */
[----:B------:R-:W-:-:S04]  /*20ae0*/  FADD.FTZ R198, R198, R191 ;  /* 0x000000bfc6c67221 */ /* 0x000fc80000010000 */
[----:B------:R-:W-:-:S03]  /*20af0*/  FADD.FTZ R198, R189, R198 ;  /* 0x000000c6bdc67221 */ /* 0x000fc60000010000 */
[C---:B------:R-:W-:Y:S01]  /*20b00*/  HMMA.16816.F32.BF16 R12, R128.reuse, R146, R12 ;  /* 0x00000092800c723c */ /* 0x040fe2000004180c */
[----:B------:R-:W1:Y:S07]  /*20b10*/  LDSM.16.MT88.4 R144, [R172+0x12800] ;  /* 0x01280000ac90783b */ /* 0x000e6e0000004200 */
[C---:B------:R-:W-:Y:S08]  /*20b20*/  HMMA.16816.F32.BF16 R16, R128.reuse, R148, R16 ;  /* 0x000000948010723c */ /* 0x040ff00000041810 */
        /* <DEDUP_REMOVED lines=11> */
[C---:B------:R-:W-:Y:S08]  /*20be0*/  HMMA.16816.F32.BF16 R68, R128.reuse, R152, R68 ;  /* 0x000000988044723c */ /* 0x040ff00000041844 */
[C---:B------:R-:W-:Y:S01]  /*20bf0*/  HMMA.16816.F32.BF16 R72, R128.reuse, R154, R72 ;  /* 0x0000009a8048723c */ /* 0x040fe20000041848 */
[----:B------:R-:W4:Y:S07]  /*20c00*/  LDSM.16.MT88.4 R152, [R172+0x16800] ;  /* 0x01680000ac98783b */ /* 0x000f2e0000004200 */
[C---:B--2---:R-:W-:Y:S08]  /*20c10*/  HMMA.16816.F32.BF16 R76, R128.reuse, R148, R76 ;  /* 0x00000094804c723c */ /* 0x044ff0000004184c */
[C---:B------:R-:W-:Y:S01]  /*20c20*/  HMMA.16816.F32.BF16 R80, R128.reuse, R150, R80 ;  /* 0x000000968050723c */ /* 0x040fe20000041850 */
[----:B------:R-:W-:Y:S07]  /*20c30*/  LDSM.16.MT88.4 R148, [R193+0x6800] ;  /* 0x00680000c194783b */ /* 0x000fee0000004200 */
[C---:B-----5:R-:W-:Y:S08]  /*20c40*/  HMMA.16816.F32.BF16 R84, R128.reuse, R140, R84 ;  /* 0x0000008c8054723c */ /* 0x060ff00000041854 */
[C---:B------:R-:W-:Y:S01]  /*20c50*/  HMMA.16816.F32.BF16 R88, R128.reuse, R142, R88 ;  /* 0x0000008e8058723c */ /* 0x040fe20000041858 */
[----:B------:R-:W2:Y:S07]  /*20c60*/  LDSM.16.MT88.4 R140, [R197+0x6800] ;  /* 0x00680000c58c783b */ /* 0x000eae0000004200 */
[C---:B------:R-:W-:Y:S08]  /*20c70*/  HMMA.16816.F32.BF16 R60, R128.reuse, R156, R60 ;  /* 0x0000009c803c723c */ /* 0x040ff0000004183c */
[C---:B------:R-:W-:Y:S01]  /*20c80*/  HMMA.16816.F32.BF16 R64, R128.reuse, R158, R64 ;  /* 0x0000009e8040723c */ /* 0x040fe20000041840 */
[----:B------:R-:W5:Y:S07]  /*20c90*/  LDSM.16.MT88.4 R156, [R215+0x11000] ;  /* 0x01100000d79c783b */ /* 0x000f6e0000004200 */
[C---:B------:R-:W-:Y:S08]  /*20ca0*/  HMMA.16816.F32.BF16 R36, R128.reuse, R164, R36 ;  /* 0x000000a48024723c */ /* 0x040ff00000041824 */
[C---:B------:R-:W-:Y:S01]  /*20cb0*/  HMMA.16816.F32.BF16 R40, R128.reuse, R166, R40 ;  /* 0x000000a68028723c */ /* 0x040fe20000041828 */
[----:B------:R-:W-:Y:S07]  /*20cc0*/  LDSM.16.MT88.4 R164, [R215+0x13000] ;  /* 0x01300000d7a4783b */ /* 0x000fee0000004200 */
[C---:B------:R-:W-:Y:S08]  /*20cd0*/  HMMA.16816.F32.BF16 R52, R128.reuse, R160, R52 ;  /* 0x000000a08034723c */ /* 0x040ff00000041834 */
[C---:B------:R-:W-:Y:S08]  /*20ce0*/  HMMA.16816.F32.BF16 R56, R128.reuse, R162, R56 ;  /* 0x000000a28038723c */ /* 0x040ff00000041838 */
[C---:B---3--:R-:W-:Y:S08]  /*20cf0*/  HMMA.16816.F32.BF16 R92, R128.reuse, R136, R92 ;  /* 0x00000088805c723c */ /* 0x048ff0000004185c */
        /* <DEDUP_REMOVED lines=23> */
[----:B-----5:R-:W-:Y:S01]  /*20e70*/  HMMA.16816.F32.BF16 R160, R4, R156, R8 ;  /* 0x0000009c04a0723c */ /* 0x020fe20000041808 */
        /* <DEDUP_REMOVED lines=107> */
.L_x_3267:
[----:B------:R-:W-:-:S12]  /*21530*/  UIADD3 UR22, UPT, UPT, UR28, -0x1, URZ ;  /* 0xffffffff1c167890 */ /* 0x000fd8000fffe0ff */
.L_x_3273:
        /* <DEDUP_REMOVED lines=24> */
[----:B------:R-:W4:Y:S01]  /*216c0*/  LDCU UR18, c[0x0][0x50c] ;  /* 0x0000a180ff1277ac */ /* 0x000f220008000800 */
        /* <DEDUP_REMOVED lines=11> */
[----:B------:R-:W1:Y:S01]  /*21780*/  LDCU.64 UR14, c[0x0][0x3a8] ;  /* 0x00007500ff0e77ac */ /* 0x000e620008000a00 */
[----:B------:R-:W-:-:S02]  /*21790*/  UIADD3 UR25, UPT, UPT, UR25, 0x40, URZ ;  /* 0x0000004019197890 */ /* 0x000fc4000fffe0ff */
[----:B--234-:R-:W-:-:S12]  /*217a0*/  ULEA UR6, UR6, UR16, 0x18 ;  /* 0x0000001006067291 */ /* 0x01cfd8000f8ec0ff */
.L_x_3278:
        /* <DEDUP_REMOVED lines=104> */
.L_x_3275:
        /* <DEDUP_REMOVED lines=42> */
[C---:B------:R-:W-:Y:S02]  /*220d0*/  IADD3 R222, PT, PT, R225.reuse, R216, RZ ;  /* 0x000000d8e1de7210 */ /* 0x040fe40007ffe0ff */
[-C--:B------:R-:W-:Y:S02]  /*220e0*/  IADD3 R220, PT, PT, R216, R219.reuse, RZ ;  /* 0x000000dbd8dc7210 */ /* 0x080fe40007ffe0ff */
[----:B------:R-:W-:Y:S01]  /*220f0*/  @P6 STS.128 [R243+0x10800], RZ ;  /* 0x010800fff3006388 */ /* 0x000fe20000000c00 */
[----:B------:R-:W-:Y:S02]  /*22100*/  IADD3 R221, PT, PT, R225, R184, RZ ;  /* 0x000000b8e1dd7210 */ /* 0x000fe40007ffe0ff */
        /* <DEDUP_REMOVED lines=63> */
[----:B------:R-:W4:Y:S05]  /*22500*/  LDSM.16.M88.4 R164, [R223+UR6+0x9800] ;  /* 0x00980006dfa4783b */ /* 0x000f2a0008000200 */
[----:B------:R-:W-:Y:S05]  /*22510*/  LDSM.16.M88.4 R168, [R222] ;  /* 0x00000000dea8783b */ /* 0x000fea0000000200 */
[----:B------:R-:W5:Y:S05]  /*22520*/  LDSM.16.M88.4 R172, [R220+0x8000] ;  /* 0x00800000dcac783b */ /* 0x000f6a0000000200 */
[----:B------:R-:W5:Y:S05]  /*22530*/  LDSM.16.M88.4 R176, [R220+0x8800] ;  /* 0x00880000dcb0783b */ /* 0x000f6a0000000200 */
        /* <DEDUP_REMOVED lines=14> */
[C---:B----4-:R-:W-:Y:S08]  /*22620*/  HMMA.16816.F32.BF16 R28, R32.reuse, R164, RZ ;  /* 0x000000a4201c723c */ /* 0x050ff000000418ff */
[----:B------:R-:W-:Y:S01]  /*22630*/  HMMA.16816.F32.BF16 R32, R32, R166, RZ ;  /* 0x000000a62020723c */ /* 0x000fe200000418ff */
[----:B------:R-:W1:Y:S07]  /*22640*/  LDSM.16.M88.4 R164, [R220+0x9000] ;  /* 0x00900000dca4783b */ /* 0x000e6e0000000200 */
[C---:B-----5:R-:W-:Y:S08]  /*22650*/  HMMA.16816.F32.BF16 R4, R168.reuse, R172, R4 ;  /* 0x000000aca804723c */ /* 0x060ff00000041804 */
        /* <DEDUP_REMOVED lines=210> */
[----:B-----5:R-:W-:Y:S01]  /*23380*/  FMUL.FTZ R3, R21, UR18 ;  /* 0x0000001215037c20 */ /* 0x020fe20008410000 */
[----:B------:R-:W-:Y:S01]  /*23390*/  FMUL.FTZ R7, R24, UR18 ;  /* 0x0000001218077c20 */ /* 0x000fe20008410000 */
[----:B------:R-:W-:Y:S07]  /*233a0*/  FMUL.FTZ R18, R27, UR18 ;  /* 0x000000121b127c20 */ /* 0x000fee0008410000 */
[----:B------:R1:W1:Y:S10]  /*233b0*/  MUFU.TANH R12, R175 ;  /* 0x000000af000c7308 */ /* 0x0002740000002400 */
        /* <DEDUP_REMOVED lines=13> */
[----:B----4-:R-:W-:Y:S01]  /*23490*/  FMUL.FTZ R22, R35, UR18 ;  /* 0x0000001223167c20 */ /* 0x010fe20008410000 */
[----:B------:R-:W-:Y:S01]  /*234a0*/  FMUL.FTZ R33, R33, UR18 ;  /* 0x0000001221217c20 */ /* 0x000fe20008410000 */
[----:B------:R-:W-:Y:S06]  /*234b0*/  FMUL.FTZ R34, R34, UR18 ;  /* 0x0000001222227c20 */ /* 0x000fec0008410000 */
[----:B------:R-:W4:Y:S10]  /*234c0*/  MUFU.TANH R5, R5 ;  /* 0x0000000500057308 */ /* 0x000f340000002400 */
        /* <DEDUP_REMOVED lines=81> */
[-C--:B------:R-:W-:Y:S02]  /*239e0*/  LEA R28, P0, R23, R230.reuse, 0x2 ;  /* 0x000000e6171c7211 */ /* 0x080fe400078010ff */
[----:B------:R-:W-:Y:S02]  /*239f0*/  IADD3 R25, PT, PT, R21, -R23, RZ ;  /* 0x8000001715197210 */ /* 0x000fe40007ffe0ff */
[-C--:B------:R-:W-:Y:S02]  /*23a00*/  LEA.HI.X.SX32 R29, R23, R231.reuse, 0x2, P0 ;  /* 0x000000e7171d7211 */ /* 0x080fe400000f16ff */
[----:B------:R-:W-:Y:S01]  /*23a10*/  LEA R26, P0, R21, R230, 0x2 ;  /* 0x000000e6151a7211 */ /* 0x000fe200078010ff */
        /* <DEDUP_REMOVED lines=17> */
.L_x_3277:
        /* <DEDUP_REMOVED lines=23> */
[----:B-1----:R-:W-:Y:S03]  /*23ca0*/  IADD3 R20, P0, PT, R24, UR16, RZ ;  /* 0x0000001018147c10 */ /* 0x002fe6000ff1e0ff */
        /* <DEDUP_REMOVED lines=67> */
.L_x_3276:
[C---:B--2---:R-:W-:Y:S01]  /*240e0*/  IADD3 R11, PT, PT, R237.reuse, -0x1f, RZ ;  /* 0xffffffe1ed0b7810 */ /* 0x044fe20007ffe0ff */
[----:B------:R-:W-:Y:S01]  /*240f0*/  UISETP.GT.AND UP2, UPT, UR24, UR7, UPT ;  /* 0x000000071800728c */ /* 0x000fe2000bf44270 */
[----:B------:R-:W-:Y:S01]  /*24100*/  IADD3 R35, PT, PT, R237, -0x17, RZ ;  /* 0xffffffe9ed237810 */ /* 0x000fe20007ffe0ff */
[----:B------:R-:W-:Y:S01]  /*24110*/  UIADD3 UR25, UPT, UPT, UR25, -0x40, URZ ;  /* 0xffffffc019197890 */ /* 0x000fe2000fffe0ff */
[-C--:B------:R-:W-:Y:S02]  /*24120*/  ISETP.GE.AND P4, PT, R11, R234.reuse, PT ;  /* 0x000000ea0b00720c */ /* 0x080fe40003f86270 */
[-C--:B------:R-:W-:Y:S02]  /*24130*/  ISETP.GE.AND P1, PT, R237, R234.reuse, PT ;  /* 0x000000eaed00720c */ /* 0x080fe40003f26270 */
[----:B------:R-:W-:Y:S02]  /*24140*/  FSEL R169, R169, -INF , P4 ;  /* 0xff800000a9a97808 */ /* 0x000fe40002000000 */
[----:B------:R-:W-:Y:S02]  /*24150*/  IADD3 R21, PT, PT, R237, -0x20, RZ ;  /* 0xffffffe0ed157810 */ /* 0x000fe40007ffe0ff */
[----:B------:R-:W-:Y:S02]  /*24160*/  ISETP.GE.AND P4, PT, R35, R234, PT ;  /* 0x000000ea2300720c */ /* 0x000fe40003f86270 */
[----:B-1----:R-:W-:Y:S02]  /*24170*/  FSEL R207, R207, -INF , P1 ;  /* 0xff800000cfcf7808 */ /* 0x002fe40000800000 */
[----:B------:R-:W-:Y:S02]  /*24180*/  FSEL R20, R165, -INF , P4 ;  /* 0xff800000a5147808 */ /* 0x000fe40002000000 */
[-C--:B------:R-:W-:Y:S02]  /*24190*/  ISETP.GE.AND P1, PT, R21, R232.reuse, PT ;  /* 0x000000e81500720c */ /* 0x080fe40003f26270 */
[----:B------:R-:W-:Y:S02]  /*241a0*/  IADD3 R33, PT, PT, R237, -0x10, RZ ;  /* 0xfffffff0ed217810 */ /* 0x000fe40007ffe0ff */
[----:B------:R-:W-:Y:S02]  /*241b0*/  ISETP.GE.AND P4, PT, R11, R232, PT ;  /* 0x000000e80b00720c */ /* 0x000fe40003f86270 */
[----:B------:R-:W-:Y:S02]  /*241c0*/  IADD3 R31, PT, PT, R237, -0xf, RZ ;  /* 0xfffffff1ed1f7810 */ /* 0x000fe40007ffe0ff */
[----:B------:R-:W-:Y:S02]  /*241d0*/  FSEL R170, R170, -INF , P1 ;  /* 0xff800000aaaa7808 */ /* 0x000fe40000800000 */
[-C--:B------:R-:W-:Y:S02]  /*241e0*/  ISETP.GE.AND P5, PT, R21, R234.reuse, PT ;  /* 0x000000ea1500720c */ /* 0x080fe40003fa6270 */
[----:B------:R-:W-:Y:S02]  /*241f0*/  ISETP.GE.AND P1, PT, R33, R234, PT ;  /* 0x000000ea2100720c */ /* 0x000fe40003f26270 */
[----:B------:R-:W-:Y:S02]  /*24200*/  FSEL R171, R171, -INF , P4 ;  /* 0xff800000abab7808 */ /* 0x000fe40002000000 */
[----:B------:R-:W-:Y:S02]  /*24210*/  ISETP.GE.AND P6, PT, R237, R232, PT ;  /* 0x000000e8ed00720c */ /* 0x000fe40003fc6270 */
[----:B------:R-:W-:Y:S02]  /*24220*/  ISETP.GE.AND P4, PT, R31, R234, PT ;  /* 0x000000ea1f00720c */ /* 0x000fe40003f86270 */
[----:B------:R-:W-:Y:S02]  /*24230*/  IADD3 R167, PT, PT, R237, -0x18, RZ ;  /* 0xffffffe8eda77810 */ /* 0x000fe40007ffe0ff */
[----:B------:R-:W-:Y:S02]  /*24240*/  FSEL R168, R168, -INF , P5 ;  /* 0xff800000a8a87808 */ /* 0x000fe40002800000 */
[----:B------:R-:W-:Y:S02]  /*24250*/  FSEL R195, R12, -INF , P1 ;  /* 0xff8000000cc37808 */ /* 0x000fe40000800000 */
[----:B------:R-:W-:Y:S02]  /*24260*/  FSEL R208, R208, -INF , P6 ;  /* 0xff800000d0d07808 */ /* 0x000fe40003000000 */
[CC--:B------:R-:W-:Y:S02]  /*24270*/  ISETP.GE.AND P6, PT, R21.reuse, R233.reuse, PT ;  /* 0x000000e91500720c */ /* 0x0c0fe40003fc6270 */
[----:B------:R-:W-:Y:S02]  /*24280*/  ISETP.GE.AND P5, PT, R21, R224, PT ;  /* 0x000000e01500720c */ /* 0x000fe40003fa6270 */
[-C--:B------:R-:W-:Y:S02]  /*24290*/  ISETP.GE.AND P1, PT, R167, R232.reuse, PT ;  /* 0x000000e8a700720c */ /* 0x080fe40003f26270 */
[----:B------:R-:W-:Y:S02]  /*242a0*/  FSEL R193, R13, -INF , P4 ;  /* 0xff8000000dc17808 */ /* 0x000fe40002000000 */
[----:B------:R-:W-:Y:S02]  /*242b0*/  IADD3 R21, PT, PT, R237, -0x8, RZ ;  /* 0xfffffff8ed157810 */ /* 0x000fe40007ffe0ff */
[----:B------:R-:W-:Y:S02]  /*242c0*/  ISETP.GE.AND P4, PT, R35, R232, PT ;  /* 0x000000e82300720c */ /* 0x000fe40003f86270 */
[----:B------:R-:W-:Y:S02]  /*242d0*/  IADD3 R29, PT, PT, R237, -0x7, RZ ;  /* 0xfffffff9ed1d7810 */ /* 0x000fe40007ffe0ff */
[----:B------:R-:W-:Y:S02]  /*242e0*/  FSEL R10, R172, -INF , P1 ;  /* 0xff800000ac0a7808 */ /* 0x000fe40000800000 */
[-C--:B------:R-:W-:Y:S02]  /*242f0*/  ISETP.GE.AND P1, PT, R21, R234.reuse, PT ;  /* 0x000000ea1500720c */ /* 0x080fe40003f26270 */
[----:B------:R-:W-:Y:S02]  /*24300*/  FSEL R173, R173, -INF , P4 ;  /* 0xff800000adad7808 */ /* 0x000fe40002000000 */
[----:B------:R-:W-:Y:S02]  /*24310*/  ISETP.GE.AND P4, PT, R29, R234, PT ;  /* 0x000000ea1d00720c */ /* 0x000fe40003f86270 */
[----:B------:R-:W-:Y:S02]  /*24320*/  FSEL R175, R4, -INF , P1 ;  /* 0xff80000004af7808 */ /* 0x000fe40000800000 */
[----:B------:R-:W-:Y:S02]  /*24330*/  FSEL R4, R5, -INF , P4 ;  /* 0xff80000005047808 */ /* 0x000fe40002000000 */
[-C--:B------:R-:W-:Y:S02]  /*24340*/  ISETP.GE.AND P4, PT, R31, R232.reuse, PT ;  /* 0x000000e81f00720c */ /* 0x080fe40003f86270 */
[----:B------:R-:W-:Y:S02]  /*24350*/  IADD3 R25, PT, PT, R237, 0x8, RZ ;  /* 0x00000008ed197810 */ /* 0x000fe40007ffe0ff */
[----:B------:R-:W-:Y:S02]  /*24360*/  FSEL R196, R15, -INF , P4 ;  /* 0xff8000000fc47808 */ /* 0x000fe40002000000 */
[-C--:B------:R-:W-:Y:S02]  /*24370*/  ISETP.GE.AND P4, PT, R21, R232.reuse, PT ;  /* 0x000000e81500720c */ /* 0x080fe40003f86270 */
[----:B------:R-:W-:Y:S02]  /*24380*/  ISETP.GE.AND P1, PT, R33, R232, PT ;  /* 0x000000e82100720c */ /* 0x000fe40003f26270 */
[----:B------:R-:W-:Y:S02]  /*24390*/  FSEL R16, R16, -INF , P4 ;  /* 0xff80000010107808 */ /* 0x000fe40002000000 */
[-C--:B------:R-:W-:Y:S02]  /*243a0*/  ISETP.GE.AND P4, PT, R25, R234.reuse, PT ;  /* 0x000000ea1900720c */ /* 0x080fe40003f86270 */
[----:B------:R-:W-:Y:S02]  /*243b0*/  IADD3 R27, PT, PT, R237, 0x1, RZ ;  /* 0x00000001ed1b7810 */ /* 0x000fe40007ffe0ff */
[----:B------:R-:W-:Y:S02]  /*243c0*/  FSEL R198, R14, -INF , P1 ;  /* 0xff8000000ec67808 */ /* 0x000fe40000800000 */
[----:B------:R-:W-:Y:S02]  /*243d0*/  FSEL R203, R7, -INF , P4 ;  /* 0xff80000007cb7808 */ /* 0x000fe40002000000 */
[C---:B------:R-:W-:Y:S02]  /*243e0*/  ISETP.GE.AND P1, PT, R27.reuse, R234, PT ;  /* 0x000000ea1b00720c */ /* 0x040fe40003f26270 */
[-C--:B------:R-:W-:Y:S02]  /*243f0*/  ISETP.GE.AND P4, PT, R27, R232.reuse, PT ;  /* 0x000000e81b00720c */ /* 0x080fe40003f86270 */
[----:B------:R-:W-:Y:S02]  /*24400*/  IADD3 R13, PT, PT, R237, 0x11, RZ ;  /* 0x00000011ed0d7810 */ /* 0x000fe40007ffe0ff */
[----:B------:R-:W-:Y:S02]  /*24410*/  FSEL R205, R3, -INF , P1 ;  /* 0xff80000003cd7808 */ /* 0x000fe40000800000 */
[----:B------:R-:W-:Y:S02]  /*24420*/  FSEL R6, R6, -INF , P4 ;  /* 0xff80000006067808 */ /* 0x000fe40002000000 */
[----:B------:R-:W-:Y:S02]  /*24430*/  ISETP.GE.AND P1, PT, R29, R232, PT ;  /* 0x000000e81d00720c */ /* 0x000fe40003f26270 */
[-C--:B------:R-:W-:Y:S02]  /*24440*/  ISETP.GE.AND P4, PT, R13, R234.reuse, PT ;  /* 0x000000ea0d00720c */ /* 0x080fe40003f86270 */
[-C--:B------:R-:W-:Y:S02]  /*24450*/  ISETP.GE.AND P0, PT, R167, R234.reuse, PT ;  /* 0x000000eaa700720c */ /* 0x080fe40003f06270 */
[----:B------:R-:W-:Y:S02]  /*24460*/  IADD3 R23, PT, PT, R237, 0x9, RZ ;  /* 0x00000009ed177810 */ /* 0x000fe40007ffe0ff */
[----:B------:R-:W-:Y:S02]  /*24470*/  FSEL R164, R164, -INF , P0 ;  /* 0xff800000a4a47808 */ /* 0x000fe40000000000 */
[----:B------:R-:W-:Y:S02]  /*24480*/  FSEL R172, R17, -INF , P1 ;  /* 0xff80000011ac7808 */ /* 0x000fe40000800000 */
[----:B------:R-:W-:Y:S02]  /*24490*/  FSEL R189, R189, -INF , P4 ;  /* 0xff800000bdbd7808 */ /* 0x000fe40002000000 */
[C---:B------:R-:W-:Y:S02]  /*244a0*/  ISETP.GE.AND P1, PT, R23.reuse, R234, PT ;  /* 0x000000ea1700720c */ /* 0x040fe40003f26270 */
[----:B------:R-:W-:Y:S02]  /*244b0*/  ISETP.GE.AND P4, PT, R23, R232, PT ;  /* 0x000000e81700720c */ /* 0x000fe40003f86270 */
[CC--:B------:R-:W-:Y:S02]  /*244c0*/  ISETP.GE.AND P0, PT, R237.reuse, R233.reuse, PT ;  /* 0x000000e9ed00720c */ /* 0x0c0fe40003f06270 */
[C---:B------:R-:W-:Y:S02]  /*244d0*/  IADD3 R15, PT, PT, R237.reuse, 0x10, RZ ;  /* 0x00000010ed0f7810 */ /* 0x040fe40007ffe0ff */
[----:B------:R-:W-:Y:S02]  /*244e0*/  IADD3 R3, PT, PT, R237, 0x18, RZ ;  /* 0x00000018ed037810 */ /* 0x000fe40007ffe0ff */
[----:B------:R-:W-:Y:S02]  /*244f0*/  FSEL R18, R18, -INF , P4 ;  /* 0xff80000012127808 */ /* 0x000fe40002000000 */
[----:B------:R-:W-:Y:S02]  /*24500*/  FSEL R201, R8, -INF , P1 ;  /* 0xff80000008c97808 */ /* 0x000fe40000800000 */
[----:B------:R-:W-:Y:S02]  /*24510*/  FSEL R207, R207, -INF , !P0 ;  /* 0xff800000cfcf7808 */ /* 0x000fe40004000000 */
[-C--:B------:R-:W-:Y:S02]  /*24520*/  ISETP.GE.AND P1, PT, R15, R234.reuse, PT ;  /* 0x000000ea0f00720c */ /* 0x080fe40003f26270 */
[----:B------:R-:W-:Y:S02]  /*24530*/  ISETP.GE.AND P4, PT, R3, R234, PT ;  /* 0x000000ea0300720c */ /* 0x000fe40003f86270 */
[C---:B------:R-:W-:Y:S02]  /*24540*/  ISETP.GE.AND P0, PT, R237.reuse, R224, PT ;  /* 0x000000e0ed00720c */ /* 0x040fe40003f06270 */
[----:B------:R-:W-:Y:S02]  /*24550*/  IADD3 R17, PT, PT, R237, 0x19, RZ ;  /* 0x00000019ed117810 */ /* 0x000fe40007ffe0ff */
[----:B------:R-:W-:Y:S02]  /*24560*/  FSEL R19, R19, -INF , P1 ;  /* 0xff80000013137808 */ /* 0x000fe40000800000 */
[----:B------:R-:W-:Y:S02]  /*24570*/  FSEL R179, R179, -INF , P4 ;  /* 0xff800000b3b37808 */ /* 0x000fe40002000000 */
[----:B------:R-:W-:Y:S02]  /*24580*/  FSEL R208, R208, -INF , !P0 ;  /* 0xff800000d0d07808 */ /* 0x000fe40004000000 */
[-C--:B------:R-:W-:Y:S02]  /*24590*/  ISETP.GE.AND P1, PT, R25, R232.reuse, PT ;  /* 0x000000e81900720c */ /* 0x080fe40003f26270 */
[-C--:B------:R-:W-:Y:S02]  /*245a0*/  ISETP.GE.AND P4, PT, R13, R232.reuse, PT ;  /* 0x000000e80d00720c */ /* 0x080fe40003f86270 */
[----:B------:R-:W-:Y:S02]  /*245b0*/  ISETP.GE.AND P0, PT, R17, R232, PT ;  /* 0x000000e81100720c */ /* 0x000fe40003f06270 */
[----:B------:R-:W-:Y:S02]  /*245c0*/  FSEL R204, R9, -INF , P1 ;  /* 0xff80000009cc7808 */ /* 0x000fe40000800000 */
[----:B------:R-:W-:Y:S02]  /*245d0*/  FSEL R165, R22, -INF , P0 ;  /* 0xff80000016a57808 */ /* 0x000fe40000000000 */
[----:B------:R-:W-:Y:S02]  /*245e0*/  FSEL R190, R190, -INF , P4 ;  /* 0xff800000bebe7808 */ /* 0x000fe40002000000 */
[----:B------:R-:W-:Y:S02]  /*245f0*/  ISETP.GE.AND P1, PT, R17, R234, PT ;  /* 0x000000ea1100720c */ /* 0x000fe40003f26270 */
[C---:B------:R-:W-:Y:S02]  /*24600*/  ISETP.GE.AND P0, PT, R11.reuse, R224, PT ;  /* 0x000000e00b00720c */ /* 0x040fe40003f06270 */
[-C--:B------:R-:W-:Y:S02]  /*24610*/  ISETP.GE.AND P4, PT, R11, R233.reuse, PT ;  /* 0x000000e90b00720c */ /* 0x080fe40003f86270 */
[----:B------:R-:W-:Y:S02]  /*24620*/  FSEL R11, R168, -INF , !P6 ;  /* 0xff800000a80b7808 */ /* 0x000fe40007000000 */
[-C--:B------:R-:W-:Y:S02]  /*24630*/  ISETP.GE.AND P6, PT, R35, R233.reuse, PT ;  /* 0x000000e92300720c */ /* 0x080fe40003fc6270 */
[----:B------:R-:W-:Y:S02]  /*24640*/  FSEL R178, R178, -INF , P1 ;  /* 0xff800000b2b27808 */ /* 0x000fe40000800000 */
[-C--:B------:R-:W-:Y:S02]  /*24650*/  ISETP.GE.AND P1, PT, R15, R232.reuse, PT ;  /* 0x000000e80f00720c */ /* 0x080fe40003f26270 */
[----:B------:R-:W-:Y:S02]  /*24660*/  FSEL R5, R20, -INF , !P6 ;  /* 0xff80000014057808 */ /* 0x000fe40007000000 */
[-C--:B------:R-:W-:Y:S02]  /*24670*/  ISETP.GE.AND P6, PT, R33, R233.reuse, PT ;  /* 0x000000e92100720c */ /* 0x080fe40003fc6270 */
[----:B------:R-:W-:Y:S02]  /*24680*/  FSEL R192, R192, -INF , P1 ;  /* 0xff800000c0c07808 */ /* 0x000fe40000800000 */
[----:B------:R-:W-:Y:S02]  /*24690*/  ISETP.GE.AND P1, PT, R3, R232, PT ;  /* 0x000000e80300720c */ /* 0x000fe40003f26270 */
[----:B------:R-:W-:Y:S02]  /*246a0*/  FSEL R195, R195, -INF , !P6 ;  /* 0xff800000c3c37808 */ /* 0x000fe40007000000 */
[-C--:B------:R-:W-:Y:S02]  /*246b0*/  ISETP.GE.AND P6, PT, R31, R224.reuse, PT ;  /* 0x000000e01f00720c */ /* 0x080fe40003fc6270 */
[----:B------:R-:W-:Y:S02]  /*246c0*/  FSEL R166, R166, -INF , P1 ;  /* 0xff800000a6a67808 */ /* 0x000fe40000800000 */
        /* <DEDUP_REMOVED lines=8> */
[-C--:B------:R-:W-:Y:S02]  /*24750*/  ISETP.GE.AND P1, PT, R35, R224.reuse, PT ;  /* 0x000000e02300720c */ /* 0x080fe40003f26270 */
[----:B------:R-:W-:Y:S02]  /*24760*/  FSEL R10, R10, -INF , !P4 ;  /* 0xff8000000a0a7808 */ /* 0x000fe40006000000 */
[----:B------:R-:W-:Y:S02]  /*24770*/  FSEL R14, R170, -INF , !P5 ;  /* 0xff800000aa0e7808 */ /* 0x000fe40006800000 */
[-C--:B------:R-:W-:Y:S02]  /*24780*/  ISETP.GE.AND P4, PT, R29, R233.reuse, PT ;  /* 0x000000e91d00720c */ /* 0x080fe40003f86270 */
[----:B------:R-:W-:Y:S02]  /*24790*/  FSEL R198, R198, -INF , !P0 ;  /* 0xff800000c6c67808 */ /* 0x000fe40004000000 */
[----:B------:R-:W-:Y:S02]  /*247a0*/  FSEL R203, R203, -INF , !P6 ;  /* 0xff800000cbcb7808 */ /* 0x000fe40007000000 */
[-C--:B------:R-:W-:Y:S02]  /*247b0*/  ISETP.GE.AND P5, PT, R31, R233.reuse, PT ;  /* 0x000000e91f00720c */ /* 0x080fe40003fa6270 */
[-C--:B------:R-:W-:Y:S02]  /*247c0*/  ISETP.GE.AND P0, PT, R27, R224.reuse, PT ;  /* 0x000000e01b00720c */ /* 0x080fe40003f06270 */
[----:B------:R-:W-:Y:S02]  /*247d0*/  ISETP.GE.AND P6, PT, R15, R233, PT ;  /* 0x000000e90f00720c */ /* 0x000fe40003fc6270 */
[----:B------:R-:W-:Y:S02]  /*247e0*/  FSEL R8, R173, -INF , !P1 ;  /* 0xff800000ad087808 */ /* 0x000fe40004800000 */
[----:B------:R-:W-:Y:S02]  /*247f0*/  FSEL R173, R4, -INF , !P4 ;  /* 0xff80000004ad7808 */ /* 0x000fe40006000000 */
[----:B------:R-:W-:Y:S02]  /*24800*/  FSEL R193, R193, -INF , !P5 ;  /* 0xff800000c1c17808 */ /* 0x000fe40006800000 */
[----:B------:R-:W-:Y:S02]  /*24810*/  FMNMX3.FTZ R4, R0, R11, R9, !PT ;  /* 0x0000000b00047276 */ /* 0x000fe40007810009 */
[----:B------:R-:W-:Y:S02]  /*24820*/  FSEL R191, R19, -INF , !P6 ;  /* 0xff80000013bf7808 */ /* 0x000fe40007000000 */
[----:B------:R-:W-:Y:S02]  /*24830*/  FSEL R206, R6, -INF , !P0 ;  /* 0xff80000006ce7808 */ /* 0x000fe40004000000 */
[-C--:B------:R-:W-:Y:S02]  /*24840*/  ISETP.GE.AND P5, PT, R21, R233.reuse, PT ;  /* 0x000000e91500720c */ /* 0x080fe40003fa6270 */
[C---:B------:R-:W-:Y:S02]  /*24850*/  ISETP.GE.AND P0, PT, R13.reuse, R233, PT ;  /* 0x000000e90d00720c */ /* 0x040fe40003f06270 */
[----:B------:R-:W-:Y:S02]  /*24860*/  ISETP.GE.AND P6, PT, R13, R224, PT ;  /* 0x000000e00d00720c */ /* 0x000fe40003fc6270 */
[----:B------:R-:W-:Y:S02]  /*24870*/  FMNMX3.FTZ R13, R2, R14, R12, !PT ;  /* 0x0000000e020d7276 */ /* 0x000fe4000781000c */
[----:B------:R-:W-:Y:S02]  /*24880*/  FMNMX3.FTZ R4, R4, R7, R5, !PT ;  /* 0x0000000704047276 */ /* 0x000fe40007810005 */
[----:B------:R-:W-:Y:S02]  /*24890*/  FSEL R175, R175, -INF , !P5 ;  /* 0xff800000afaf7808 */ /* 0x000fe40006800000 */
[-C--:B------:R-:W-:Y:S02]  /*248a0*/  ISETP.GE.AND P1, PT, R21, R224.reuse, PT ;  /* 0x000000e01500720c */ /* 0x080fe40003f26270 */
[----:B------:R-:W-:Y:S02]  /*248b0*/  ISETP.GE.AND P5, PT, R29, R224, PT ;  /* 0x000000e01d00720c */ /* 0x000fe40003fa6270 */
[----:B------:R-:W-:Y:S02]  /*248c0*/  FMNMX3.FTZ R13, R13, R10, R8, !PT ;  /* 0x0000000a0d0d7276 */ /* 0x000fe40007810008 */
[----:B------:R-:W-:Y:S02]  /*248d0*/  ISETP.GE.AND P4, PT, R27, R233, PT ;  /* 0x000000e91b00720c */ /* 0x000fe40003f86270 */
[----:B------:R-:W-:Y:S02]  /*248e0*/  FMNMX3.FTZ R4, R4, R195, R193, !PT ;  /* 0x000000c304047276 */ /* 0x000fe400078100c1 */
[----:B------:R-:W-:Y:S02]  /*248f0*/  FSEL R174, R16, -INF , !P1 ;  /* 0xff80000010ae7808 */ /* 0x000fe40004800000 */
[----:B------:R-:W-:Y:S02]  /*24900*/  FSEL R172, R172, -INF , !P5 ;  /* 0xff800000acac7808 */ /* 0x000fe40006800000 */
[----:B------:R-:W-:Y:S02]  /*24910*/  FMNMX3.FTZ R13, R13, R198, R196, !PT ;  /* 0x000000c60d0d7276 */ /* 0x000fe400078100c4 */
[----:B------:R-:W-:Y:S02]  /*24920*/  FSEL R189, R189, -INF , !P0 ;  /* 0xff800000bdbd7808 */ /* 0x000fe40004000000 */
[C---:B------:R-:W-:Y:S02]  /*24930*/  ISETP.GE.AND P1, PT, R23.reuse, R233, PT ;  /* 0x000000e91700720c */ /* 0x040fe40003f26270 */
[----:B------:R-:W-:Y:S02]  /*24940*/  ISETP.GE.AND P5, PT, R23, R224, PT ;  /* 0x000000e01700720c */ /* 0x000fe40003fa6270 */
[----:B------:R-:W-:Y:S02]  /*24950*/  FMNMX3.FTZ R4, R4, R175, R173, !PT ;  /* 0x000000af04047276 */ /* 0x000fe400078100ad */
[----:B------:R-:W-:Y:S02]  /*24960*/  ISETP.GE.AND P0, PT, R17, R233, PT ;  /* 0x000000e91100720c */ /* 0x000fe40003f06270 */
[----:B------:R-:W-:Y:S02]  /*24970*/  FSEL R205, R205, -INF , !P4 ;  /* 0xff800000cdcd7808 */ /* 0x000fe40006000000 */
[----:B------:R-:W-:Y:S02]  /*24980*/  FMNMX3.FTZ R13, R13, R174, R172, !PT ;  /* 0x000000ae0d0d7276 */ /* 0x000fe400078100ac */
[-C--:B------:R-:W-:Y:S02]  /*24990*/  ISETP.GE.AND P4, PT, R25, R224.reuse, PT ;  /* 0x000000e01900720c */ /* 0x080fe40003f86270 */
[----:B------:R-:W-:Y:S02]  /*249a0*/  FSEL R178, R178, -INF , !P0 ;  /* 0xff800000b2b27808 */ /* 0x000fe40004000000 */
[----:B------:R-:W-:Y:S02]  /*249b0*/  FSEL R202, R18, -INF , !P5 ;  /* 0xff80000012ca7808 */ /* 0x000fe40006800000 */
[----:B------:R-:W-:Y:S02]  /*249c0*/  FSEL R201, R201, -INF , !P1 ;  /* 0xff800000c9c97808 */ /* 0x000fe40004800000 */
[----:B------:R-:W-:Y:S02]  /*249d0*/  FMNMX3.FTZ R4, R4, R207, R205, !PT ;  /* 0x000000cf04047276 */ /* 0x000fe400078100cd */
[C---:B------:R-:W-:Y:S02]  /*249e0*/  ISETP.GE.AND P5, PT, R3.reuse, R233, PT ;  /* 0x000000e90300720c */ /* 0x040fe40003fa6270 */
[-C--:B------:R-:W-:Y:S02]  /*249f0*/  ISETP.GE.AND P0, PT, R3, R224.reuse, PT ;  /* 0x000000e00300720c */ /* 0x080fe40003f06270 */
[----:B------:R-:W-:Y:S02]  /*24a00*/  ISETP.GE.AND P1, PT, R15, R224, PT ;  /* 0x000000e00f00720c */ /* 0x000fe40003f26270 */
[----:B------:R-:W-:Y:S02]  /*24a10*/  FMNMX3.FTZ R3, R13, R208, R206, !PT ;  /* 0x000000d00d037276 */ /* 0x000fe400078100ce */
[----:B------:R-:W-:Y:S02]  /*24a20*/  FSEL R204, R204, -INF , !P4 ;  /* 0xff800000cccc7808 */ /* 0x000fe40006000000 */
[----:B------:R-:W-:Y:S02]  /*24a30*/  FMNMX3.FTZ R4, R4, R203, R201, !PT ;  /* 0x000000cb04047276 */ /* 0x000fe400078100c9 */
[----:B------:R-:W-:Y:S02]  /*24a40*/  ISETP.GE.AND P4, PT, R17, R224, PT ;  /* 0x000000e01100720c */ /* 0x000fe40003f86270 */
[----:B------:R-:W-:Y:S02]  /*24a50*/  FSEL R192, R192, -INF , !P1 ;  /* 0xff800000c0c07808 */ /* 0x000fe40004800000 */
        /* <DEDUP_REMOVED lines=473> */
.L_x_3274:
        /* <DEDUP_REMOVED lines=323> */
.L_x_3280:
[----:B------:R-:W-:Y:S05]  /*27c20*/  BSYNC.RECONVERGENT B0 ;  /* 0x0000000000007941 */ /* 0x000fea0003800200 */
.L_x_3279:
        /* <DEDUP_REMOVED lines=25> */
.L_x_3282:
[----:B------:R-:W-:Y:S05]  /*27dc0*/  BSYNC.RECONVERGENT B0 ;  /* 0x0000000000007941 */ /* 0x000fea0003800200 */
.L_x_3281:
        /* <DEDUP_REMOVED lines=26> */
.L_x_3284:
[----:B------:R-:W-:Y:S05]  /*27f70*/  BSYNC.RECONVERGENT B0 ;  /* 0x0000000000007941 */ /* 0x000fea0003800200 */
.L_x_3283:
        /* <DEDUP_REMOVED lines=24> */
.L_x_3286:
[----:B------:R-:W-:Y:S05]  /*28100*/  BSYNC.RECONVERGENT B0 ;  /* 0x0000000000007941 */ /* 0x000fea0003800200 */
.L_x_3285:
        /* <DEDUP_REMOVED lines=23> */
.L_x_3288:
[----:B------:R-:W-:Y:S05]  /*28280*/  BSYNC.RECONVERGENT B0 ;  /* 0x0000000000007941 */ /* 0x000fea0003800200 */
.L_x_3287:
        /* <DEDUP_REMOVED lines=24> */
.L_x_3290:
[----:B------:R-:W-:Y:S05]  /*28410*/  BSYNC.RECONVERGENT B0 ;  /* 0x0000000000007941 */ /* 0x000fea0003800200 */
.L_x_3289:
        /* <DEDUP_REMOVED lines=24> */
.L_x_3292:
[----:B------:R-:W-:Y:S05]  /*285a0*/  BSYNC.RECONVERGENT B0 ;  /* 0x0000000000007941 */ /* 0x000fea0003800200 */
.L_x_3291:
        /* <DEDUP_REMOVED lines=24> */
.L_x_3294:
[----:B------:R-:W-:Y:S05]  /*28730*/  BSYNC.RECONVERGENT B0 ;  /* 0x0000000000007941 */ /* 0x000fea0003800200 */
.L_x_3293:
        /* <DEDUP_REMOVED lines=24> */
.L_x_3295:
        /* <DEDUP_REMOVED lines=12> */
.L_x_7475:


//--------------------- .text._ZN5flash24flash_fwd_splitkv_kernelI23Flash_fwd_kernel_traitsILi256ELi64ELi64ELi4ELb0ELb0EN7cutlass10bfloat16_tE19Flash_kernel_traitsILi256ELi64ELi64ELi4ES3_EELb0ELb0ELb0ELb0ELb1ELb0ELb0ELb0EEEvNS_16Flash_fwd_paramsE --------------------------
	.section	.text._ZN5flash24flash_fwd_splitkv_kernelI23Flash_fwd_kernel_traitsILi256ELi64ELi64ELi4ELb0ELb0EN7cutlass10bfloat16_tE19Flash_kernel_traitsILi256ELi64ELi64ELi4ES3_EELb0ELb0ELb0ELb0ELb1ELb0ELb0ELb0EEEvNS_16Flash_fwd_paramsE,"ax",@progbits
	.align	128
        .global         _ZN5flash24flash_fwd_splitkv_kernelI23Flash_fwd_kernel_traitsILi256ELi64ELi64ELi4ELb0ELb0EN7cutlass10bfloat16_tE19Flash_kernel_traitsILi256ELi64ELi64ELi4ES3_EELb0ELb0ELb0ELb0ELb1ELb0ELb0ELb0EEEvNS_16Flash_fwd_paramsE
        .type           _ZN5flash24flash_fwd_splitkv_kernelI23Flash_fwd_kernel_traitsILi256ELi64ELi64ELi4ELb0ELb0EN7cutlass10bfloat16_tE19Flash_kernel_traitsILi256ELi64ELi64ELi4ES3_EELb0ELb0ELb0ELb0ELb1ELb0ELb0ELb0EEEvNS_16Flash_fwd_paramsE,@function
        .size           _ZN5flash24flash_fwd_splitkv_kernelI23Flash_fwd_kernel_traitsILi256ELi64ELi64ELi4ELb0ELb0EN7cutlass10bfloat16_tE19Flash_kernel_traitsILi256ELi64ELi64ELi4ES3_EELb0ELb0ELb0ELb0ELb1ELb0ELb0ELb0EEEvNS_16Flash_fwd_paramsE,(.L_x_7476 - _ZN5flash24flash_fwd_splitkv_kernelI23Flash_fwd_kernel_traitsILi256ELi64ELi64ELi4ELb0ELb0EN7cutlass10bfloat16_tE19Flash_kernel_traitsILi256ELi64ELi64ELi4ES3_EELb0ELb0ELb0ELb0ELb1ELb0ELb0ELb0EEEvNS_16Flash_fwd_paramsE)
        .other          _ZN5flash24flash_fwd_splitkv_kernelI23Flash_fwd_kernel_traitsILi256ELi64ELi64ELi4ELb0ELb0EN7cutlass10bfloat16_tE19Flash_kernel_traitsILi256ELi64ELi64ELi4ES3_EELb0ELb0ELb0ELb0ELb1ELb0ELb0ELb0EEEvNS_16Flash_fwd_paramsE,@"STO_CUDA_ENTRY STV_DEFAULT"
_ZN5flash24flash_fwd_splitkv_kernelI23Flash_fwd_kernel_traitsILi256ELi64ELi64ELi4ELb0ELb0EN7cutlass10bfloat16_tE19Flash_kernel_traitsILi256ELi64ELi64ELi4ES3_EELb0ELb0ELb0ELb0ELb1ELb0ELb0ELb0EEEvNS_16Flash_fwd_paramsE:
.text._ZN5flash24flash_fwd_splitkv_kernelI23Flash_fwd_kernel_traitsILi256ELi64ELi64ELi4ELb0ELb0EN7cutlass10bfloat16_tE19Flash_kernel_traitsILi256ELi64ELi64ELi4ES3_EELb0ELb0ELb0ELb0ELb1ELb0ELb0ELb0EEEvNS_16Flash_fwd_paramsE:
        /* <DEDUP_REMOVED lines=41> */
[----:B------:R-:W-:Y:S02]  /*0290*/  IMAD.U32 R7, RZ, RZ, UR11 ;  /* 0x0000000bff077e24 */ /* 0x000fe4000f8e00ff */
[----:B------:R-:W-:Y:S01]  /*02a0*/  IMAD.U32 R8, RZ, RZ, UR4 ;  /* 0x00000004ff087e24 */ /* 0x000fe2000f8e00ff */
[----:B------:R-:W1:Y:S01]  /*02b0*/  S2UR UR23, SR_CTAID.X ;  /* 0x00000000001779c3 */ /* 0x000e620000002500 */
[----:B------:R-:W-:Y:S01]  /*02c0*/  IMAD.U32 R9, RZ, RZ, UR5 ;  /* 0x00000005ff097e24 */ /* 0x000fe2000f8e00ff */
[----:B------:R-:W4:Y:S01]  /*02d0*/  @!P3 LDG.E R4, desc[UR18][R6.64] ;  /* 0x000000120604b981 */ /* 0x000f22000c1e1900 */
[----:B------:R-:W3:Y:S03]  /*02e0*/  @!UP4 LDCU UR24, c[0x0][0x434] ;  /* 0x00008680ff18c7ac */ /* 0x000ee60008000800 */
[----:B------:R2:W5:Y:S01]  /*02f0*/  @P0 LDG.E R0, desc[UR18][R8.64] ;  /* 0x0000001208000981 */ /* 0x000562000c1e1900 */
[----:B------:R-:W-:Y:S01]  /*0300*/  UMOV UR16, 0xffffffff ;  /* 0xffffffff00107882 */ /* 0x000fe20000000000 */
[----:B------:R-:W-:Y:S01]  /*0310*/  UISETP.NE.U32.AND UP1, UPT, UR6, URZ, UPT ;  /* 0x000000ff0600728c */ /* 0x000fe2000bf25070 */
[----:B------:R-:W-:-:S02]  /*0320*/  UMOV UR25, 0xffffffff ;  /* 0xffffffff00197882 */ /* 0x000fc40000000000 */
[----:B------:R-:W-:Y:S01]  /*0330*/  UMOV UR6, URZ ;  /* 0x000000ff00067c82 */ /* 0x000fe20008000000 */
[----:B------:R-:W-:Y:S01]  /*0340*/  UISETP.NE.AND.EX UP1, UPT, UR7, URZ, UPT, UP1 ;  /* 0x000000ff0700728c */ /* 0x000fe2000bf25310 */
[----:B------:R-:W2:Y:S10]  /*0350*/  @!UP0 LDCU UR10, c[0x0][0x43c] ;  /* 0x00008780ff0a87ac */ /* 0x000eb40008000800 */
[----:B------:R-:W2:Y:S01]  /*0360*/  @!UP1 LDCU UR7, c[0x0][0x438] ;  /* 0x00008700ff0797ac */ /* 0x000ea20008000800 */
[----:B-1----:R-:W-:Y:S01]  /*0370*/  USHF.L.U32 UR23, UR23, 0x6, URZ ;  /* 0x0000000617177899 */ /* 0x002fe200080006ff */
[----:B--2---:R-:W-:-:S02]  /*0380*/  @P4 R2UR UR16, R5 ;  /* 0x00000000051042ca */ /* 0x004fc400000e0000 */
[----:B---3--:R-:W-:-:S13]  /*0390*/  @P2 R2UR UR4, R2 ;  /* 0x00000000020422ca */ /* 0x008fda00000e0000 */
[----:B------:R-:W-:Y:S01]  /*03a0*/  @UP4 UIADD3 UR24, UPT, UPT, UR4, -UR16, URZ ;  /* 0x8000001004184290 */ /* 0x000fe2000fffe0ff */
[----:B------:R-:W1:Y:S01]  /*03b0*/  @!UP0 LDCU.64 UR4, c[0x0][0x488] ;  /* 0x00009100ff0487ac */ /* 0x000e620008000a00 */
[----:B----4-:R-:W-:Y:S02]  /*03c0*/  @P1 R2UR UR6, R3 ;  /* 0x00000000030612ca */ /* 0x010fe400000e0000 */
[----:B------:R-:W-:-:S06]  /*03d0*/  UISETP.GT.AND UP2, UPT, UR24, UR23, UPT ;  /* 0x000000171800728c */ /* 0x000fcc000bf44270 */
        /* <DEDUP_REMOVED lines=8> */
[----:B---3--:R-:W-:Y:S02]  /*0460*/  @!P2 R2UR UR7, R3 ;  /* 0x000000000307a2ca */ /* 0x008fe400000e0000 */
.L_x_3296:
        /* <DEDUP_REMOVED lines=26> */
[----:B------:R-:W-:Y:S01]  /*0610*/  MOV R5, RZ ;  /* 0x000000ff00057202 */ /* 0x000fe20000000f00 */
[----:B------:R-:W-:Y:S01]  /*0620*/  BSSY.RECONVERGENT B0, `(.L_x_3298) ;  /* 0x000002b000007945 */ /* 0x000fe20003800200 */
[----:B------:R-:W-:Y:S01]  /*0630*/  SHF.R.U32.HI R2, RZ, 0x3, R219 ;  /* 0x00000003ff027819 */ /* 0x000fe200000116db */
[----:B------:R-:W2:Y:S01]  /*0640*/  LDCU UR6, c[0x0][0x3e0] ;  /* 0x00007c00ff0677ac */ /* 0x000ea20008000800 */
[----:B------:R-:W-:Y:S02]  /*0650*/  LOP3.LUT R4, R4, 0x38, RZ, 0xc0, !PT ;  /* 0x0000003804047812 */ /* 0x000fe400078ec0ff */
[----:B------:R-:W-:Y:S01]  /*0660*/  IADD3 R3, PT, PT, R2, 0x30, RZ ;  /* 0x0000003002037810 */ /* 0x000fe20007ffe0ff */
[----:B------:R-:W3:Y:S01]  /*0670*/  LDCU UR10, c[0x0][0x434] ;  /* 0x00008680ff0a77ac */ /* 0x000ee20008000800 */
[----:B------:R-:W4:Y:S01]  /*0680*/  @!UP0 LDCU.64 UR8, c[0x0][0x400] ;  /* 0x00008000ff0887ac */ /* 0x000f220008000a00 */
[----:B------:R-:W-:Y:S01]  /*0690*/  UIADD3 UR24, UPT, UPT, -UR23, UR24, URZ ;  /* 0x0000001817187290 */ /* 0x000fe2000fffe1ff */
[----:B-1----:R-:W-:Y:S01]  /*06a0*/  IMAD.U32 R6, RZ, RZ, UR4 ;  /* 0x00000004ff067e24 */ /* 0x002fe2000f8e00ff */
[----:B------:R-:W-:Y:S01]  /*06b0*/  @UP0 UIMAD.WIDE.U32 UR14, UR16, UR4, URZ ;  /* 0x00000004100e02a5 */ /* 0x000fe2000f8e00ff */
[----:B------:R-:W-:-:S02]  /*06c0*/  IMAD.U32 R0, RZ, RZ, UR5 ;  /* 0x00000005ff007e24 */ /* 0x000fc4000f8e00ff */
[----:B------:R-:W-:Y:S01]  /*06d0*/  IMAD.WIDE.U32 R6, R6, UR23, R4 ;  /* 0x0000001706067c25 */ /* 0x000fe2000f8e0004 */
[----:B------:R-:W-:Y:S01]  /*06e0*/  IADD3 R5, PT, PT, R2, 0x10, RZ ;  /* 0x0000001002057810 */ /* 0x000fe20007ffe0ff */
[----:B--2---:R-:W-:Y:S01]  /*06f0*/  UIMAD UR6, UR7, UR6, UR21 ;  /* 0x00000006070672a4 */ /* 0x004fe2000f8e0215 */
[----:B------:R-:W-:Y:S01]  /*0700*/  ISETP.GE.AND P1, PT, R3, UR24, PT ;  /* 0x0000001803007c0c */ /* 0x000fe2000bf26270 */
[----:B------:R-:W-:Y:S01]  /*0710*/  IMAD R0, R0, UR23, R7 ;  /* 0x0000001700007c24 */ /* 0x000fe2000f8e0207 */
[----:B------:R-:W-:Y:S01]  /*0720*/  ISETP.GE.AND P3, PT, R5, UR24, PT ;  /* 0x0000001805007c0c */ /* 0x000fe2000bf66270 */
[----:B------:R-:W-:Y:S01]  /*0730*/  VIADD R4, R2, 0x20 ;  /* 0x0000002002047836 */ /* 0x000fe20000000000 */
[----:B---3--:R-:W-:Y:S02]  /*0740*/  UIMAD UR10, UR6, UR10, UR23 ;  /* 0x0000000a060a72a4 */ /* 0x008fe4000f8e0217 */
[----:B----4-:R-:W-:Y:S02]  /*0750*/  @!UP0 UIMAD.WIDE.U32 UR12, UR22, UR8, URZ ;  /* 0x00000008160c82a5 */ /* 0x010fe4000f8e00ff */
[----:B------:R-:W-:-:S02]  /*0760*/  ISETP.GE.AND P2, PT, R4, UR24, PT ;  /* 0x0000001804007c0c */ /* 0x000fc4000bf46270 */
[----:B------:R-:W-:Y:S01]  /*0770*/  @!UP0 UIMAD UR11, UR22, UR9, UR13 ;  /* 0x00000009160b82a4 */ /* 0x000fe2000f8e020d */
[----:B------:R-:W1:Y:S01]  /*0780*/  LDCU.64 UR8, c[0x0][0x410] ;  /* 0x00008200ff0877ac */ /* 0x000e620008000a00 */
[----:B------:R-:W-:Y:S01]  /*0790*/  @UP0 UIMAD UR11, UR16, UR5, UR15 ;  /* 0x00000005100b02a4 */ /* 0x000fe2000f8e020f */
[----:B------:R-:W-:Y:S02]  /*07a0*/  @UP0 UMOV UR12, UR14 ;  /* 0x0000000e000c0c82 */ /* 0x000fe40008000000 */
[----:B------:R-:W-:-:S04]  /*07b0*/  IADD3 R6, P0, PT, R6, UR12, RZ ;  /* 0x0000000c06067c10 */ /* 0x000fc8000ff1e0ff */
[----:B------:R-:W-:Y:S02]  /*07c0*/  IADD3.X R7, PT, PT, R0, UR11, RZ, P0, !PT ;  /* 0x0000000b00077c10 */ /* 0x000fe400087fe4ff */
[----:B------:R-:W-:Y:S01]  /*07d0*/  ISETP.GE.AND P0, PT, R2, UR24, PT ;  /* 0x0000001802007c0c */ /* 0x000fe2000bf06270 */
[----:B-1----:R-:W-:Y:S01]  /*07e0*/  IMAD.U32 R5, RZ, RZ, UR8 ;  /* 0x00000008ff057e24 */ /* 0x002fe2000f8e00ff */
[----:B------:R-:W-:-:S03]  /*07f0*/  MOV R9, UR9 ;  /* 0x0000000900097c02 */ /* 0x000fc60008000f00 */
[----:B------:R-:W-:-:S04]  /*0800*/  IMAD.WIDE.U32 R4, R5, UR21, R6 ;  /* 0x0000001505047c25 */ /* 0x000fc8000f8e0006 */
[----:B------:R-:W-:-:S04]  /*0810*/  IMAD R9, R9, UR21, R5 ;  /* 0x0000001509097c24 */ /* 0x000fc8000f8e0205 */
[----:B------:R-:W-:Y:S05]  /*0820*/  @P0 BRA `(.L_x_3299) ;  /* 0x0000000000280947 */ /* 0x000fea0003800000 */
[----:B------:R-:W1:Y:S01]  /*0830*/  LDCU.64 UR6, c[0x0][0x3f0] ;  /* 0x00007e00ff0677ac */ /* 0x000e620008000a00 */
[----:B------:R-:W-:-:S05]  /*0840*/  MOV R8, R4 ;  /* 0x0000000400087202 */ /* 0x000fca0000000f00 */
[----:B------:R-:W-:-:S04]  /*0850*/  IMAD.WIDE.U32 R6, R2, UR4, R8 ;  /* 0x0000000402067c25 */ /* 0x000fc8000f8e0008 */
[----:B------:R-:W-:Y:S01]  /*0860*/  IMAD R0, R2, UR5, R7 ;  /* 0x0000000502007c24 */ /* 0x000fe2000f8e0207 */
[----:B-1----:R-:W-:-:S04]  /*0870*/  LEA R10, P0, R6, UR6, 0x1 ;  /* 0x00000006060a7c11 */ /* 0x002fc8000f8008ff */
[----:B------:R-:W-:-:S05]  /*0880*/  LEA.HI.X R11, R6, UR7, R0, 0x1, P0 ;  /* 0x00000007060b7c11 */ /* 0x000fca00080f0c00 */
[----:B------:R1:W-:Y:S04]  /*0890*/  STG.E.128 desc[UR18][R10.64], RZ ;  /* 0x000000ff0a007986 */ /* 0x0003e8000c101d12 */
[----:B------:R1:W-:Y:S04]  /*08a0*/  STG.E.128 desc[UR18][R10.64+0x80], RZ ;  /* 0x000080ff0a007986 */ /* 0x0003e8000c101d12 */
[----:B------:R1:W-:Y:S04]  /*08b0*/  STG.E.128 desc[UR18][R10.64+0x100], RZ ;  /* 0x000100ff0a007986 */ /* 0x0003e8000c101d12 */
[----:B------:R1:W-:Y:S02]  /*08c0*/  STG.E.128 desc[UR18][R10.64+0x180], RZ ;  /* 0x000180ff0a007986 */ /* 0x0003e4000c101d12 */
.L_x_3299:
[----:B------:R-:W-:Y:S05]  /*08d0*/  BSYNC.RECONVERGENT B0 ;  /* 0x0000000000007941 */ /* 0x000fea0003800200 */
.L_x_3298:
[----:B------:R-:W-:Y:S04]  /*08e0*/  BSSY.RECONVERGENT B0, `(.L_x_3300) ;  /* 0x0000011000007945 */ /* 0x000fe80003800200 */
[----:B------:R-:W-:Y:S05]  /*08f0*/  @P3 BRA `(.L_x_3301) ;  /* 0x00000000003c3947 */ /* 0x000fea0003800000 */
[----:B------:R-:W1:Y:S01]  /*0900*/  LDCU.64 UR6, c[0x0][0x3f0] ;  /* 0x00007e00ff0677ac */ /* 0x000e620008000a00 */
[----:B------:R-:W-:Y:S01]  /*0910*/  IADD3 R3, P0, PT, R2, 0x10, RZ ;  /* 0x0000001002037810 */ /* 0x000fe20007f1e0ff */
[----:B------:R-:W-:Y:S01]  /*0920*/  IMAD.MOV.U32 R6, RZ, RZ, R4 ;  /* 0x000000ffff067224 */ /* 0x000fe200078e0004 */
[----:B------:R-:W-:-:S03]  /*0930*/  MOV R7, R9 ;  /* 0x0000000900077202 */ /* 0x000fc60000000f00 */
[----:B------:R-:W-:Y:S02]  /*0940*/  IMAD.X R0, RZ, RZ, RZ, P0 ;  /* 0x000000ffff007224 */ /* 0x000fe400000e06ff */
[----:B------:R-:W-:-:S04]  /*0950*/  IMAD.WIDE.U32 R6, R3, UR4, R6 ;  /* 0x0000000403067c25 */ /* 0x000fc8000f8e0006 */
[----:B------:R-:W-:-:S04]  /*0960*/  IMAD R0, R0, UR4, RZ ;  /* 0x0000000400007c24 */ /* 0x000fc8000f8e02ff */
[----:B------:R-:W-:Y:S01]  /*0970*/  IMAD R0, R3, UR5, R0 ;  /* 0x0000000503007c24 */ /* 0x000fe2000f8e0200 */
[----:B-1----:R-:W-:-:S04]  /*0980*/  LEA R10, P0, R6, UR6, 0x1 ;  /* 0x00000006060a7c11 */ /* 0x002fc8000f8008ff */
[----:B------:R-:W-:-:S04]  /*0990*/  IADD3 R3, PT, PT, R7, R0, RZ ;  /* 0x0000000007037210 */ /* 0x000fc80007ffe0ff */
[----:B------:R-:W-:-:S05]  /*09a0*/  LEA.HI.X R11, R6, UR7, R3, 0x1, P0 ;  /* 0x00000007060b7c11 */ /* 0x000fca00080f0c03 */
[----:B------:R2:W-:Y:S04]  /*09b0*/  STG.E.128 desc[UR18][R10.64], RZ ;  /* 0x000000ff0a007986 */ /* 0x0005e8000c101d12 */
[----:B------:R2:W-:Y:S04]  /*09c0*/  STG.E.128 desc[UR18][R10.64+0x80], RZ ;  /* 0x000080ff0a007986 */ /* 0x0005e8000c101d12 */
[----:B------:R2:W-:Y:S04]  /*09d0*/  STG.E.128 desc[UR18][R10.64+0x100], RZ ;  /* 0x000100ff0a007986 */ /* 0x0005e8000c101d12 */
[----:B------:R2:W-:Y:S02]  /*09e0*/  STG.E.128 desc[UR18][R10.64+0x180], RZ ;  /* 0x000180ff0a007986 */ /* 0x0005e4000c101d12 */
.L_x_3301:
[----:B------:R-:W-:Y:S05]  /*09f0*/  BSYNC.RECONVERGENT B0 ;  /* 0x0000000000007941 */ /* 0x000fea0003800200 */
.L_x_3300:
        /* <DEDUP_REMOVED lines=10> */
[----:B-12---:R-:W-:-:S04]  /*0aa0*/  LEA R10, P0, R6, UR6, 0x1 ;  /* 0x00000006060a7c11 */ /* 0x006fc8000f8008ff */
[----:B------:R-:W-:-:S04]  /*0ab0*/  IADD3 R3, PT, PT, R7, R0, RZ ;  /* 0x0000000007037210 */ /* 0x000fc80007ffe0ff */
[----:B------:R-:W-:-:S05]  /*0ac0*/  LEA.HI.X R11, R6, UR7, R3, 0x1, P0 ;  /* 0x00000007060b7c11 */ /* 0x000fca00080f0c03 */
[----:B------:R3:W-:Y:S04]  /*0ad0*/  STG.E.128 desc[UR18][R10.64], RZ ;  /* 0x000000ff0a007986 */ /* 0x0007e8000c101d12 */
[----:B------:R3:W-:Y:S04]  /*0ae0*/  STG.E.128 desc[UR18][R10.64+0x80], RZ ;  /* 0x000080ff0a007986 */ /* 0x0007e8000c101d12 */
[----:B------:R3:W-:Y:S04]  /*0af0*/  STG.E.128 desc[UR18][R10.64+0x100], RZ ;  /* 0x000100ff0a007986 */ /* 0x0007e8000c101d12 */
[----:B------:R3:W-:Y:S02]  /*0b00*/  STG.E.128 desc[UR18][R10.64+0x180], RZ ;  /* 0x000180ff0a007986 */ /* 0x0007e4000c101d12 */
.L_x_3303:
[----:B------:R-:W-:Y:S05]  /*0b10*/  BSYNC.RECONVERGENT B0 ;  /* 0x0000000000007941 */ /* 0x000fea0003800200 */
.L_x_3302:
[----:B------:R-:W-:Y:S04]  /*0b20*/  BSSY.RECONVERGENT B0, `(.L_x_3304) ;  /* 0x0000010000007945 */ /* 0x000fe80003800200 */
[----:B------:R-:W-:Y:S05]  /*0b30*/  @P1 BRA `(.L_x_3305) ;  /* 0x0000000000381947 */ /* 0x000fea0003800000 */
[----:B------:R-:W4:Y:S01]  /*0b40*/  LDCU.64 UR6, c[0x0][0x3f0] ;  /* 0x00007e00ff0677ac */ /* 0x000f220008000a00 */
[----:B------:R-:W-:Y:S02]  /*0b50*/  IADD3 R3, P0, PT, R2, 0x30, RZ ;  /* 0x0000003002037810 */ /* 0x000fe40007f1e0ff */
[----:B------:R-:W-:Y:S02]  /*0b60*/  MOV R5, R9 ;  /* 0x0000000900057202 */ /* 0x000fe40000000f00 */
[----:B------:R-:W-:Y:S01]  /*0b70*/  IADD3.X R0, PT, PT, RZ, RZ, RZ, P0, !PT ;  /* 0x000000ffff007210 */ /* 0x000fe200007fe4ff */
[----:B------:R-:W-:-:S04]  /*0b80*/  IMAD.WIDE.U32 R4, R3, UR4, R4 ;  /* 0x0000000403047c25 */ /* 0x000fc8000f8e0004 */
[----:B------:R-:W-:-:S04]  /*0b90*/  IMAD R0, R0, UR4, RZ ;  /* 0x0000000400007c24 */ /* 0x000fc8000f8e02ff */
[----:B------:R-:W-:Y:S01]  /*0ba0*/  IMAD R3, R3, UR5, R0 ;  /* 0x0000000503037c24 */ /* 0x000fe2000f8e0200 */
[----:B----4-:R-:W-:-:S04]  /*0bb0*/  LEA R6, P0, R4, UR6, 0x1 ;  /* 0x0000000604067c11 */ /* 0x010fc8000f8008ff */
[----:B------:R-:W-:-:S04]  /*0bc0*/  IADD3 R3, PT, PT, R5, R3, RZ ;  /* 0x0000000305037210 */ /* 0x000fc80007ffe0ff */
[----:B------:R-:W-:-:S05]  /*0bd0*/  LEA.HI.X R7, R4, UR7, R3, 0x1, P0 ;  /* 0x0000000704077c11 */ /* 0x000fca00080f0c03 */
[----:B------:R4:W-:Y:S04]  /*0be0*/  STG.E.128 desc[UR18][R6.64], RZ ;  /* 0x000000ff06007986 */ /* 0x0009e8000c101d12 */
[----:B------:R4:W-:Y:S04]  /*0bf0*/  STG.E.128 desc[UR18][R6.64+0x80], RZ ;  /* 0x000080ff06007986 */ /* 0x0009e8000c101d12 */
[----:B------:R4:W-:Y:S04]  /*0c00*/  STG.E.128 desc[UR18][R6.64+0x100], RZ ;  /* 0x000100ff06007986 */ /* 0x0009e8000c101d12 */
[----:B------:R4:W-:Y:S02]  /*0c10*/  STG.E.128 desc[UR18][R6.64+0x180], RZ ;  /* 0x000180ff06007986 */ /* 0x0009e4000c101d12 */
.L_x_3305:
[----:B------:R-:W-:Y:S05]  /*0c20*/  BSYNC.RECONVERGENT B0 ;  /* 0x0000000000007941 */ /* 0x000fea0003800200 */
.L_x_3304:
[----:B------:R-:W5:Y:S01]  /*0c30*/  LDCU.64 UR6, c[0x0][0x420] ;  /* 0x00008400ff0677ac */ /* 0x000f620008000a00 */
[----:B------:R-:W-:Y:S01]  /*0c40*/  LOP3.LUT P4, R219, R219, 0x7, RZ, 0xc0, !PT ;  /* 0x00000007dbdb7812 */ /* 0x000fe2000788c0ff */
[----:B------:R-:W-:Y:S01]  /*0c50*/  IMAD.U32 R0, RZ, RZ, UR10 ;  /* 0x0000000aff007e24 */ /* 0x000fe2000f8e00ff */
[C---:B------:R-:W-:Y:S02]  /*0c60*/  IADD3 R3, P0, PT, R2.reuse, UR10, RZ ;  /* 0x0000000a02037c10 */ /* 0x040fe4000ff1e0ff */
[----:B------:R-:W-:Y:S02]  /*0c70*/  ISETP.GE.OR P4, PT, R2, UR24, P4 ;  /* 0x0000001802007c0c */ /* 0x000fe4000a786670 */
[C---:B------:R-:W-:Y:S02]  /*0c80*/  ISETP.NE.OR P3, PT, R219.reuse, RZ, P3 ;  /* 0x000000ffdb00720c */ /* 0x040fe40001f65670 */
[C---:B------:R-:W-:Y:S02]  /*0c90*/  ISETP.NE.OR P2, PT, R219.reuse, RZ, P2 ;  /* 0x000000ffdb00720c */ /* 0x040fe40001745670 */
[----:B------:R-:W-:-:S02]  /*0ca0*/  ISETP.NE.OR P1, PT, R219, RZ, P1 ;  /* 0x000000ffdb00720c */ /* 0x000fc40000f25670 */
[----:B------:R-:W-:Y:S02]  /*0cb0*/  LEA.HI.X.SX32 R0, R0, RZ, 0x1, P0 ;  /* 0x000000ff00007211 */ /* 0x000fe400000f0eff */
[----:B-----5:R-:W-:-:S05]  /*0cc0*/  LEA R4, P0, R3, UR6, 0x2 ;  /* 0x0000000603047c11 */ /* 0x020fca000f8010ff */
        /* <DEDUP_REMOVED lines=11> */
.L_x_3297:
        /* <DEDUP_REMOVED lines=13> */
.L_x_3306:
[----:B------:R-:W-:Y:S05]  /*0e50*/  BRA.U !UP0, `(.L_x_3307) ;  /* 0x0000000508847547 */ /* 0x000fea000b800000 */
[----:B------:R-:W1:Y:S01]  /*0e60*/  LDC R6, c[0x0][0x4f0] ;  /* 0x00013c00ff067b82 */ /* 0x000e620000000800 */
[----:B------:R-:W-:Y:S01]  /*0e70*/  ULEA UR8, UR17, 0xffffffc0, 0x6 ;  /* 0xffffffc011087891 */ /* 0x000fe2000f8e30ff */
[----:B------:R-:W2:Y:S05]  /*0e80*/  LDCU.64 UR4, c[0x0][0x4e8] ;  /* 0x00009d00ff0477ac */ /* 0x000eaa0008000a00 */
[----:B------:R-:W-:Y:S01]  /*0e90*/  IMAD.U32 R0, RZ, RZ, UR8 ;  /* 0x00000008ff007e24 */ /* 0x000fe2000f8e00ff */
[----:B------:R-:W-:Y:S01]  /*0ea0*/  MOV R8, RZ ;  /* 0x000000ff00087202 */ /* 0x000fe20000000f00 */
        /* <DEDUP_REMOVED lines=8> */
[----:B------:R-:W-:Y:S01]  /*0f30*/  IMAD.U32 R230, RZ, RZ, UR4 ;  /* 0x00000004ffe67e24 */ /* 0x000fe2000f8e00ff */
[----:B------:R-:W2:Y:S03]  /*0f40*/  LDCU.64 UR6, c[0x0][0x3a0] ;  /* 0x00007400ff0677ac */ /* 0x000ea60008000a00 */
[----:B------:R-:W-:-:S05]  /*0f50*/  MOV R231, UR5 ;  /* 0x0000000500e77c02 */ /* 0x000fca0008000f00 */
[----:B------:R-:W4:Y:S01]  /*0f60*/  LDCU.64 UR4, c[0x0][0x3a8] ;  /* 0x00007500ff0477ac */ /* 0x000f220008000a00 */
[----:B-1----:R-:W1:Y:S02]  /*0f70*/  MUFU.RCP R4, R7 ;  /* 0x0000000700047308 */ /* 0x002e640000001000 */
[----:B-1----:R-:W-:-:S06]  /*0f80*/  IADD3 R4, PT, PT, R4, 0xffffffe, RZ ;  /* 0x0ffffffe04047810 */ /* 0x002fcc0007ffe0ff */
[----:B------:R-:W1:Y:S02]  /*0f90*/  F2I.FTZ.U32.TRUNC.NTZ R5, R4 ;  /* 0x0000000400057305 */ /* 0x000e64000021f000 */
[----:B-1----:R-:W-:Y:S02]  /*0fa0*/  IADD3 R2, PT, PT, RZ, -R5, RZ ;  /* 0x80000005ff027210 */ /* 0x002fe40007ffe0ff */
[----:B------:R-:W-:-:S03]  /*0fb0*/  MOV R4, RZ ;  /* 0x000000ff00047202 */ /* 0x000fc60000000f00 */
[----:B------:R-:W-:-:S04]  /*0fc0*/  IMAD R2, R2, R3, RZ ;  /* 0x0000000302027224 */ /* 0x000fc800078e02ff */
[----:B------:R-:W-:Y:S02]  /*0fd0*/  IMAD.HI.U32 R5, R5, R2, R4 ;  /* 0x0000000205057227 */ /* 0x000fe400078e0004 */
[----:B------:R-:W1:Y:S02]  /*0fe0*/  LDC R4, c[0x0][0x3e8] ;  /* 0x0000fa00ff047b82 */ /* 0x000e640000000800 */
[----:B------:R-:W-:-:S04]  /*0ff0*/  IMAD.MOV.U32 R2, RZ, RZ, R0 ;  /* 0x000000ffff027224 */ /* 0x000fc800078e0000 */
[----:B------:R-:W-:-:S05]  /*1000*/  IMAD.HI.U32 R7, R5, R2, RZ ;  /* 0x0000000205077227 */ /* 0x000fca00078e00ff */
[----:B------:R-:W-:-:S05]  /*1010*/  IADD3 R0, PT, PT, -R7, RZ, RZ ;  /* 0x000000ff07007210 */ /* 0x000fca0007ffe1ff */
[----:B------:R-:W-:-:S05]  /*1020*/  IMAD R0, R3, R0, R2 ;  /* 0x0000000003007224 */ /* 0x000fca00078e0202 */
[----:B------:R-:W-:-:S13]  /*1030*/  ISETP.GT.U32.AND P1, PT, R3, R0, PT ;  /* 0x000000000300720c */ /* 0x000fda0003f24070 */
[-C--:B------:R-:W-:Y:S01]  /*1040*/  @!P1 IADD3 R0, PT, PT, R0, -R3.reuse, RZ ;  /* 0x8000000300009210 */ /* 0x080fe20007ffe0ff */
[----:B------:R-:W-:Y:S01]  /*1050*/  @!P1 VIADD R7, R7, 0x1 ;  /* 0x0000000107079836 */ /* 0x000fe20000000000 */
[----:B------:R-:W-:Y:S02]  /*1060*/  ISETP.NE.AND P1, PT, R6, RZ, PT ;  /* 0x000000ff0600720c */ /* 0x000fe40003f25270 */
[----:B------:R-:W-:Y:S02]  /*1070*/  ISETP.GE.U32.AND P2, PT, R0, R3, PT ;  /* 0x000000030000720c */ /* 0x000fe40003f46070 */
[----:B------:R-:W-:-:S04]  /*1080*/  LOP3.LUT R0, R6, UR8, RZ, 0x3c, !PT ;  /* 0x0000000806007c12 */ /* 0x000fc8000f8e3cff */
[----:B------:R-:W-:-:S07]  /*1090*/  ISETP.GE.AND P0, PT, R0, RZ, PT ;  /* 0x000000ff0000720c */ /* 0x000fce0003f06270 */
[----:B------:R-:W-:-:S06]  /*10a0*/  @P2 IADD3 R7, PT, PT, R7, 0x1, RZ ;  /* 0x0000000107072810 */ /* 0x000fcc0007ffe0ff */
        /* <DEDUP_REMOVED lines=14> */
[----:B-1----:R-:W-:-:S04]  /*1190*/  IMAD.MOV R3, RZ, RZ, -R9 ;  /* 0x000000ffff037224 */ /* 0x002fc800078e0a09 */
[----:B------:R-:W-:-:S04]  /*11a0*/  IMAD R3, R3, R5, RZ ;  /* 0x0000000503037224 */ /* 0x000fc800078e02ff */
        /* <DEDUP_REMOVED lines=44> */
.L_x_3307:
        /* <DEDUP_REMOVED lines=15> */
.L_x_3309:
[----:B------:R-:W1:Y:S01]  /*1560*/  LDCU.64 UR10, c[0x0][0x3b8] ;  /* 0x00007700ff0a77ac */ /* 0x000e620008000a00 */
[----:B------:R-:W-:-:S04]  /*1570*/  UIADD3 UR15, UPT, UPT, UR6, UR25, URZ ;  /* 0x00000019060f7290 */ /* 0x000fc8000fffe0ff */
[----:B-1----:R-:W-:Y:S02]  /*1580*/  UIMAD.WIDE.U32 UR4, UR15, UR10, URZ ;  /* 0x0000000a0f0472a5 */ /* 0x002fe4000f8e00ff */
[----:B------:R-:W-:-:S04]  /*1590*/  UIMAD UR15, UR15, UR11, URZ ;  /* 0x0000000b0f0f72a4 */ /* 0x000fc8000f8e02ff */
[----:B------:R-:W-:Y:S01]  /*15a0*/  UIADD3 UR15, UPT, UPT, UR5, UR15, URZ ;  /* 0x0000000f050f7290 */ /* 0x000fe2000fffe0ff */
[----:B------:R-:W-:-:S11]  /*15b0*/  UMOV UR14, UR4 ;  /* 0x00000004000e7c82 */ /* 0x000fd60008000000 */
.L_x_3310:
        /* <DEDUP_REMOVED lines=14> */
.L_x_3311:
[----:B------:R-:W1:Y:S01]  /*16a0*/  LDCU.64 UR8, c[0x0][0x3c0] ;  /* 0x00007800ff0877ac */ /* 0x000e620008000a00 */
[----:B------:R-:W-:-:S04]  /*16b0*/  UIADD3 UR6, UPT, UPT, UR6, UR25, URZ ;  /* 0x0000001906067290 */ /* 0x000fc8000fffe0ff */
[----:B-1----:R-:W-:Y:S02]  /*16c0*/  UIMAD.WIDE.U32 UR4, UR6, UR8, URZ ;  /* 0x00000008060472a5 */ /* 0x002fe4000f8e00ff */
[----:B------:R-:W-:-:S04]  /*16d0*/  UIMAD UR6, UR6, UR9, URZ ;  /* 0x00000009060672a4 */ /* 0x000fc8000f8e02ff */
[----:B------:R-:W-:-:S03]  /*16e0*/  UIADD3 UR5, UPT, UPT, UR5, UR6, URZ ;  /* 0x0000000605057290 */ /* 0x000fc6000fffe0ff */
[----:B------:R-:W-:-:S09]  /*16f0*/  UMOV UR6, UR4 ;  /* 0x0000000400067c82 */ /* 0x000fd20008000000 */
.L_x_3312:
[----:B------:R-:W1:Y:S01]  /*1700*/  LDC R0, c[0x0][0x3e8] ;  /* 0x0000fa00ff007b82 */ /* 0x000e620000000800 */
[----:B------:R-:W2:Y:S01]  /*1710*/  S2R R3, SR_CTAID.Z ;  /* 0x0000000000037919 */ /* 0x000ea20000002700 */
[----:B------:R-:W-:Y:S01]  /*1720*/  ULEA UR4, UR17, 0xffffffc0, 0x6 ;  /* 0xffffffc011047891 */ /* 0x000fe2000f8e30ff */
[----:B------:R-:W-:Y:S01]  /*1730*/  CS2R R230, SRZ ;  /* 0x0000000000e67805 */ /* 0x000fe2000001ff00 */
[----:B------:R-:W-:Y:S02]  /*1740*/  UMOV UR7, UR5 ;  /* 0x0000000500077c82 */ /* 0x000fe40008000000 */
        /* <DEDUP_REMOVED lines=10> */
[----:B-1----:R-:W-:-:S04]  /*17f0*/  IABS R2, R0 ;  /* 0x0000000000027213 */ /* 0x002fc80000000000 */
[----:B------:R-:W1:Y:S01]  /*1800*/  I2F.RP R5, R2 ;  /* 0x0000000200057306 */ /* 0x000e620000209400 */
[----:B--2---:R-:W-:-:S07]  /*1810*/  IABS R3, R3 ;  /* 0x0000000300037213 */ /* 0x004fce0000000000 */
[----:B-1----:R-:W1:Y:S02]  /*1820*/  MUFU.RCP R6, R5 ;  /* 0x0000000500067308 */ /* 0x002e640000001000 */
[----:B-1----:R-:W-:-:S06]  /*1830*/  IADD3 R6, PT, PT, R6, 0xffffffe, RZ ;  /* 0x0ffffffe06067810 */ /* 0x002fcc0007ffe0ff */
[----:B------:R-:W1:Y:S02]  /*1840*/  F2I.FTZ.U32.TRUNC.NTZ R7, R6 ;  /* 0x0000000600077305 */ /* 0x000e64000021f000 */
[----:B-1----:R-:W-:Y:S01]  /*1850*/  IADD3 R4, PT, PT, RZ, -R7, RZ ;  /* 0x80000007ff047210 */ /* 0x002fe20007ffe0ff */
[----:B------:R-:W-:-:S04]  /*1860*/  IMAD.MOV.U32 R6, RZ, RZ, RZ ;  /* 0x000000ffff067224 */ /* 0x000fc800078e00ff */
[----:B------:R-:W-:-:S04]  /*1870*/  IMAD R4, R4, R2, RZ ;  /* 0x0000000204047224 */ /* 0x000fc800078e02ff */
[----:B------:R-:W-:Y:S01]  /*1880*/  IMAD.HI.U32 R7, R7, R4, R6 ;  /* 0x0000000407077227 */ /* 0x000fe200078e0006 */
[----:B------:R-:W-:-:S05]  /*1890*/  MOV R4, R3 ;  /* 0x0000000300047202 */ /* 0x000fca0000000f00 */
[----:B------:R-:W-:-:S04]  /*18a0*/  IMAD.HI.U32 R7, R7, R4, RZ ;  /* 0x0000000407077227 */ /* 0x000fc800078e00ff */
[----:B------:R-:W-:-:S04]  /*18b0*/  IMAD.MOV R3, RZ, RZ, -R7 ;  /* 0x000000ffff037224 */ /* 0x000fc800078e0a07 */
[C---:B------:R-:W-:Y:S02]  /*18c0*/  IMAD R3, R2.reuse, R3, R4 ;  /* 0x0000000302037224 */ /* 0x040fe400078e0204 */
[----:B------:R-:W1:Y:S03]  /*18d0*/  LDC.64 R4, c[0x0][0x3d8] ;  /* 0x0000f600ff047b82 */ /* 0x000e660000000a00 */
[----:B------:R-:W-:-:S13]  /*18e0*/  ISETP.GT.U32.AND P0, PT, R2, R3, PT ;  /* 0x000000030200720c */ /* 0x000fda0003f04070 */
[-C--:B------:R-:W-:Y:S01]  /*18f0*/  @!P0 IADD3 R3, PT, PT, R3, -R2.reuse, RZ ;  /* 0x8000000203038210 */ /* 0x080fe20007ffe0ff */
[----:B------:R-:W-:Y:S01]  /*1900*/  @!P0 VIADD R7, R7, 0x1 ;  /* 0x0000000107078836 */ /* 0x000fe20000000000 */
[C---:B------:R-:W-:Y:S02]  /*1910*/  ISETP.NE.AND P0, PT, R0.reuse, RZ, PT ;  /* 0x000000ff0000720c */ /* 0x040fe40003f05270 */
[----:B------:R-:W-:Y:S02]  /*1920*/  ISETP.GE.U32.AND P2, PT, R3, R2, PT ;  /* 0x000000020300720c */ /* 0x000fe40003f46070 */
[----:B------:R-:W-:-:S04]  /*1930*/  LOP3.LUT R2, R0, UR21, RZ, 0x3c, !PT ;  /* 0x0000001500027c12 */ /* 0x000fc8000f8e3cff */
[----:B------:R-:W-:Y:S02]  /*1940*/  ISETP.GE.AND P1, PT, R2, RZ, PT ;  /* 0x000000ff0200720c */ /* 0x000fe40003f26270 */
[----:B------:R-:W2:Y:S05]  /*1950*/  LDC.64 R2, c[0x0][0x3d0] ;  /* 0x0000f400ff027b82 */ /* 0x000eaa0000000a00 */
[----:B------:R-:W-:-:S06]  /*1960*/  @P2 IADD3 R7, PT, PT, R7, 0x1, RZ ;  /* 0x0000000107072810 */ /* 0x000fcc0007ffe0ff */
[----:B------:R-:W-:Y:S01]  /*1970*/  @!P1 IMAD.MOV R7, RZ, RZ, -R7 ;  /* 0x000000ffff079224 */ /* 0x000fe200078e0a07 */
        /* <DEDUP_REMOVED lines=8> */
[----:B------:R-:W-:-:S04]  /*1a00*/  IMAD R3, R7, R3, R0 ;  /* 0x0000000307037224 */ /* 0x000fc800078e0200 */
[----:B------:R-:W-:-:S07]  /*1a10*/  IMAD.IADD R18, R21, 0x1, R3 ;  /* 0x0000000115127824 */ /* 0x000fce00078e0203 */
.L_x_3308:
[----:B------:R-:W-:Y:S01]  /*1a20*/  UISETP.NE.AND UP0, UPT, UR16, -0x1, UPT ;  /* 0xffffffff1000788c */ /* 0x000fe2000bf05270 */
[--C-:B------:R-:W-:Y:S01]  /*1a30*/  SHF.R.U32.HI R14, RZ, 0x3, R219.reuse ;  /* 0x00000003ff0e7819 */ /* 0x100fe200000116db */
[----:B------:R-:W-:Y:S01]  /*1a40*/  UIADD3 UR23, UPT, UPT, -UR23, UR24, URZ ;  /* 0x0000001817177290 */ /* 0x000fe2000fffe1ff */
[----:B------:R-:W1:Y:S01]  /*1a50*/  S2R R37, SR_CTAID.X ;  /* 0x0000000000257919 */ /* 0x000e620000002500 */
[----:B------:R-:W2:Y:S01]  /*1a60*/  LDCU.64 UR4, c[0x0][0x3c8] ;  /* 0x00007900ff0477ac */ /* 0x000ea20008000a00 */
[----:B------:R-:W-:Y:S01]  /*1a70*/  IMAD.SHL.U32 R235, R219, 0x8, RZ ;  /* 0x00000008dbeb7824 */ /* 0x000fe200078e00ff */
[--C-:B------:R-:W-:Y:S01]  /*1a80*/  SHF.R.U32.HI R221, RZ, 0x1, R219.reuse ;  /* 0x00000001ffdd7819 */ /* 0x100fe200000116db */
[C---:B------:R-:W-:Y:S01]  /*1a90*/  VIADD R17, R14.reuse, 0x10 ;  /* 0x000000100e117836 */ /* 0x040fe20000000000 */
[C---:B------:R-:W-:Y:S01]  /*1aa0*/  ISETP.GE.AND P5, PT, R14.reuse, UR23, PT ;  /* 0x000000170e007c0c */ /* 0x040fe2000bfa6270 */
[C---:B------:R-:W-:Y:S01]  /*1ab0*/  VIADD R12, R14.reuse, 0x20 ;  /* 0x000000200e0c7836 */ /* 0x040fe20000000000 */
[----:B------:R-:W-:Y:S01]  /*1ac0*/  LOP3.LUT R218, R235, 0x38, RZ, 0xc0, !PT ;  /* 0x00000038ebda7812 */ /* 0x000fe200078ec0ff */
[----:B------:R-:W3:Y:S01]  /*1ad0*/  @!UP0 LDCU.64 UR14, c[0x0][0x398] ;  /* 0x00007300ff0e87ac */ /* 0x000ee20008000a00 */
[----:B------:R-:W-:Y:S01]  /*1ae0*/  ISETP.GE.AND P6, PT, R17, UR23, PT ;  /* 0x0000001711007c0c */ /* 0x000fe2000bfc6270 */
[----:B------:R-:W-:Y:S01]  /*1af0*/  VIADD R0, R14, 0x30 ;  /* 0x000000300e007836 */ /* 0x000fe20000000000 */
[----:B------:R-:W-:Y:S01]  /*1b00*/  ISETP.GE.AND P4, PT, R12, UR23, PT ;  /* 0x000000170c007c0c */ /* 0x000fe2000bf86270 */
[----:B------:R-:W4:Y:S01]  /*1b10*/  @UP0 LDCU.64 UR6, c[0x0][0x3b0] ;  /* 0x00007600ff0607ac */ /* 0x000f220008000a00 */
[----:B------:R-:W-:Y:S01]  /*1b20*/  IMAD.MOV.U32 R15, RZ, RZ, RZ ;  /* 0x000000ffff0f7224 */ /* 0x000fe200078e00ff */
[----:B------:R-:W-:Y:S01]  /*1b30*/  LOP3.LUT R8, R235, 0x1f8, RZ, 0xc0, !PT ;  /* 0x000001f8eb087812 */ /* 0x000fe200078ec0ff */
[C---:B------:R-:W-:Y:S01]  /*1b40*/  IMAD.SHL.U32 R85, R219.reuse, 0x40, RZ ;  /* 0x00000040db557824 */ /* 0x040fe200078e00ff */
[----:B------:R-:W-:Y:S01]  /*1b50*/  ISETP.GE.AND P3, PT, R0, UR23, PT ;  /* 0x0000001700007c0c */ /* 0x000fe2000bf66270 */
[----:B------:R-:W-:Y:S01]  /*1b60*/  IMAD.SHL.U32 R217, R219, 0x20, RZ ;  /* 0x00000020dbd97824 */ /* 0x000fe200078e00ff */
[----:B------:R-:W5:Y:S01]  /*1b70*/  @!P5 LDC.64 R6, c[0x0][0x3b0] ;  /* 0x0000ec00ff06db82 */ /* 0x000f620000000a00 */
[----:B--2---:R-:W-:Y:S01]  /*1b80*/  IMAD.U32 R24, RZ, RZ, UR4 ;  /* 0x00000004ff187e24 */ /* 0x004fe2000f8e00ff */
[----:B------:R-:W-:Y:S01]  /*1b90*/  LOP3.LUT R8, R8, 0x38, R219, 0x78, !PT ;  /* 0x0000003808087812 */ /* 0x000fe200078e78db */
[----:B------:R-:W-:Y:S01]  /*1ba0*/  IMAD.U32 R29, RZ, RZ, UR5 ;  /* 0x00000005ff1d7e24 */ /* 0x000fe2000f8e00ff */
[----:B------:R-:W-:Y:S01]  /*1bb0*/  UMOV UR5, 0x400 ;  /* 0x0000040000057882 */ /* 0x000fe20000000000 */
[----:B------:R-:W-:Y:S01]  /*1bc0*/  LOP3.LUT R217, R217, 0x7c00, RZ, 0xc0, !PT ;  /* 0x00007c00d9d97812 */ /* 0x000fe200078ec0ff */
[----:B------:R-:W-:Y:S01]  /*1bd0*/  IMAD.MOV.U32 R81, RZ, RZ, 0x20 ;  /* 0x00000020ff517424 */ /* 0x000fe200078e00ff */
[----:B------:R-:W-:Y:S01]  /*1be0*/  LOP3.LUT R235, R8, 0x1e00, R235, 0xf8, !PT ;  /* 0x00001e0008eb7812 */ /* 0x000fe200078ef8eb */
[----:B---3--:R-:W-:Y:S01]  /*1bf0*/  @!UP0 UIMAD.WIDE.U32 UR24, UR22, UR14, URZ ;  /* 0x0000000e161882a5 */ /* 0x008fe2000f8e00ff */
[----:B------:R-:W2:Y:S01]  /*1c00*/  @!P6 LDC.64 R2, c[0x0][0x3b0] ;  /* 0x0000ec00ff02eb82 */ /* 0x000ea20000000a00 */
[----:B------:R-:W-:Y:S01]  /*1c10*/  LOP3.LUT R89, R85, 0x400, RZ, 0xc0, !PT ;  /* 0x0000040055597812 */ /* 0x000fe200078ec0ff */
[----:B------:R-:W-:Y:S01]  /*1c20*/  IMAD.MOV.U32 R83, RZ, RZ, 0x40 ;  /* 0x00000040ff537424 */ /* 0x000fe200078e00ff */
[----:B----4-:R-:W-:-:S02]  /*1c30*/  @UP0 UIMAD.WIDE.U32 UR26, UR16, UR6, URZ ;  /* 0x00000006101a02a5 */ /* 0x010fc4000f8e00ff */
[----:B------:R-:W-:Y:S01]  /*1c40*/  @!UP0 UIMAD UR15, UR22, UR15, UR25 ;  /* 0x0000000f160f82a4 */ /* 0x000fe2000f8e0219 */
[----:B-1----:R-:W-:Y:S01]  /*1c50*/  IMAD.WIDE.U32 R36, R37, 0x40, R14 ;  /* 0x0000004025247825 */ /* 0x002fe200078e000e */
[----:B------:R-:W-:Y:S01]  /*1c60*/  @UP0 UIMAD UR15, UR16, UR7, UR27 ;  /* 0x00000007100f02a4 */ /* 0x000fe2000f8e021b */
[----:B------:R-:W1:Y:S01]  /*1c70*/  @!P5 LDC.64 R4, c[0x0][0x380] ;  /* 0x0000e000ff04db82 */ /* 0x000e620000000a00 */
[----:B------:R-:W-:Y:S01]  /*1c80*/  USHF.L.U32 UR22, UR10, 0x4, URZ ;  /* 0x000000040a167899 */ /* 0x000fe200080006ff */
[----:B------:R-:W-:Y:S01]  /*1c90*/  @UP0 UMOV UR24, UR26 ;  /* 0x0000001a00180c82 */ /* 0x000fe20008000000 */
[----:B------:R-:W-:Y:S01]  /*1ca0*/  @!P6 IADD3 R23, P2, PT, R36, 0x10, RZ ;  /* 0x000000102417e810 */ /* 0x000fe20007f5e0ff */
[----:B------:R-:W-:Y:S01]  /*1cb0*/  UISETP.NE.AND UP1, UPT, UR17, 0x1, UPT ;  /* 0x000000011100788c */ /* 0x000fe2000bf25270 */
[----:B------:R-:W-:Y:S01]  /*1cc0*/  IADD3 R10, P0, PT, R218, UR24, RZ ;  /* 0x00000018da0a7c10 */ /* 0x000fe2000ff1e0ff */
[----:B-----5:R-:W-:Y:S01]  /*1cd0*/  @!P5 IMAD R27, R37, R6, RZ ;  /* 0x00000006251bd224 */ /* 0x020fe200078e02ff */
[C---:B------:R-:W-:Y:S01]  /*1ce0*/  @!P4 IADD3 R19, P1, PT, R36.reuse, 0x20, RZ ;  /* 0x000000202413c810 */ /* 0x040fe20007f3e0ff */
[----:B------:R-:W3:Y:S02]  /*1cf0*/  S2UR UR6, SR_CgaCtaId ;  /* 0x00000000000679c3 */ /* 0x000ee40000008800 */
[----:B------:R-:W-:Y:S01]  /*1d00*/  IMAD.X R11, RZ, RZ, UR15, P0 ;  /* 0x0000000fff0b7e24 */ /* 0x000fe200080e06ff */
[C---:B------:R-:W-:Y:S01]  /*1d10*/  @!P3 IADD3 R22, P0, PT, R36.reuse, 0x30, RZ ;  /* 0x000000302416b810 */ /* 0x040fe20007f1e0ff */
[----:B------:R-:W-:Y:S01]  /*1d20*/  @!P5 IMAD R27, R36, R7, R27 ;  /* 0x00000007241bd224 */ /* 0x000fe200078e021b */
[----:B------:R-:W-:Y:S01]  /*1d30*/  USHF.L.U32 UR15, UR17, 0x6, URZ ;  /* 0x00000006110f7899 */ /* 0x000fe200080006ff */
[----:B------:R-:W-:-:S02]  /*1d40*/  IMAD.WIDE.U32 R24, R24, UR21, R10 ;  /* 0x0000001518187c25 */ /* 0x000fc4000f8e000a */
[----:B------:R-:W4:Y:S01]  /*1d50*/  @!P6 LDC.64 R10, c[0x0][0x380] ;  /* 0x0000e000ff0aeb82 */ /* 0x000f220000000a00 */
[----:B------:R-:W-:Y:S01]  /*1d60*/  UIADD3 UR14, UPT, UPT, UR15, -0x40, URZ ;  /* 0xffffffc00f0e7890 */ /* 0x000fe2000fffe0ff */
[----:B------:R-:W-:Y:S01]  /*1d70*/  IMAD R29, R29, UR21, R25 ;  /* 0x000000151d1d7c24 */ /* 0x000fe2000f8e0219 */
[----:B------:R-:W-:Y:S01]  /*1d80*/  USHF.L.U64.HI UR21, UR10, 0x4, UR11 ;  /* 0x000000040a157899 */ /* 0x000fe2000801020b */
[----:B------:R-:W-:Y:S01]  /*1d90*/  @!P5 IMAD.MOV.U32 R28, RZ, RZ, R24 ;  /* 0x000000ffff1cd224 */ /* 0x000fe200078e0018 */
[----:B------:R-:W-:Y:S01]  /*1da0*/  UIADD3 UR4, UPT, UPT, -UR14, UR20, URZ ;  /* 0x000000140e047290 */ /* 0x000fe2000fffe1ff */
[--C-:B------:R-:W-:Y:S02]  /*1db0*/  @!P6 IMAD.X R25, RZ, RZ, R37.reuse, P2 ;  /* 0x000000ffff19e224 */ /* 0x100fe400010e0625 */
[--C-:B------:R-:W-:Y:S01]  /*1dc0*/  @!P4 IMAD.X R15, RZ, RZ, R37.reuse, P1 ;  /* 0x000000ffff0fc224 */ /* 0x100fe200008e0625 */
[----:B------:R-:W5:Y:S01]  /*1dd0*/  @!P4 LDC.64 R8, c[0x0][0x3b0] ;  /* 0x0000ec00ff08cb82 */ /* 0x000f620000000a00 */
[----:B------:R-:W-:Y:S01]  /*1de0*/  @!P3 IMAD.X R21, RZ, RZ, R37, P0 ;  /* 0x000000ffff15b224 */ /* 0x000fe200000e0625 */
[----:B------:R-:W-:Y:S01]  /*1df0*/  ISETP.GE.AND P2, PT, R17, UR4, PT ;  /* 0x0000000411007c0c */ /* 0x000fe2000bf46270 */
[----:B------:R-:W-:-:S04]  /*1e00*/  @!P5 IMAD.WIDE.U32 R36, R36, R6, R28 ;  /* 0x000000062424d225 */ /* 0x000fc800078e001c */
[----:B------:R-:W-:Y:S01]  /*1e10*/  @!P5 IMAD.IADD R30, R37, 0x1, R27 ;  /* 0x00000001251ed824 */ /* 0x000fe200078e021b */
[C---:B-1----:R-:W-:Y:S01]  /*1e20*/  @!P5 LEA R32, P0, R36.reuse, R4, 0x1 ;  /* 0x000000042420d211 */ /* 0x042fe200078008ff */
[-C--:B--2---:R-:W-:Y:S01]  /*1e30*/  @!P6 IMAD R28, R25, R2.reuse, RZ ;  /* 0x00000002191ce224 */ /* 0x084fe200078e02ff */
[----:B------:R-:W1:Y:S01]  /*1e40*/  @!P3 LDC.64 R6, c[0x0][0x3b0] ;  /* 0x0000ec00ff06bb82 */ /* 0x000e620000000a00 */
[----:B------:R-:W-:Y:S01]  /*1e50*/  @!P6 IMAD.MOV.U32 R34, RZ, RZ, R24 ;  /* 0x000000ffff22e224 */ /* 0x000fe200078e0018 */
[----:B------:R-:W-:Y:S01]  /*1e60*/  @!P5 LEA.HI.X R33, R36, R5, R30, 0x1, P0 ;  /* 0x000000052421d211 */ /* 0x000fe200000f0c1e */
[----:B------:R-:W-:Y:S01]  /*1e70*/  @!P6 IMAD.MOV.U32 R35, RZ, RZ, R29 ;  /* 0x000000ffff23e224 */ /* 0x000fe200078e001d */
[----:B---3--:R-:W-:Y:S01]  /*1e80*/  ULEA UR5, UR6, UR5, 0x18 ;  /* 0x0000000506057291 */ /* 0x008fe2000f8ec0ff */
[C---:B------:R-:W-:Y:S01]  /*1e90*/  @!P6 IMAD R3, R23.reuse, R3, R28 ;  /* 0x000000031703e224 */ /* 0x040fe200078e021c */
[----:B------:R-:W2:Y:S01]  /*1ea0*/  LDCU.64 UR6, c[0x0][0x388] ;  /* 0x00007100ff0677ac */ /* 0x000ea20008000a00 */
[----:B------:R-:W-:Y:S01]  /*1eb0*/  @!P6 IMAD.WIDE.U32 R34, R23, R2, R34 ;  /* 0x000000021722e225 */ /* 0x000fe200078e0022 */
[----:B------:R-:W3:Y:S01]  /*1ec0*/  @!P4 LDC.64 R4, c[0x0][0x380] ;  /* 0x0000e000ff04cb82 */ /* 0x000ee20000000a00 */
[----:B------:R-:W-:-:S02]  /*1ed0*/  IADD3 R36, P1, PT, R218, R20, RZ ;  /* 0x00000014da247210 */ /* 0x000fc40007f3e0ff */
[----:B------:R-:W-:Y:S01]  /*1ee0*/  @!P6 IMAD.IADD R28, R35, 0x1, R3 ;  /* 0x00000001231ce824 */ /* 0x000fe200078e0203 */
[C---:B----4-:R-:W-:Y:S01]  /*1ef0*/  @!P6 LEA R30, P0, R34.reuse, R10, 0x1 ;  /* 0x0000000a221ee211 */ /* 0x050fe200078008ff */
[----:B------:R-:W-:Y:S01]  /*1f00*/  @!P4 IMAD.MOV.U32 R26, RZ, RZ, R24 ;  /* 0x000000ffff1ac224 */ /* 0x000fe200078e0018 */
[----:B------:R-:W-:Y:S01]  /*1f10*/  LEA R235, R235, UR5, 0x1 ;  /* 0x00000005ebeb7c11 */ /* 0x000fe2000f8e08ff */
[----:B------:R-:W-:Y:S01]  /*1f20*/  @!P4 IMAD.MOV.U32 R27, RZ, RZ, R29 ;  /* 0x000000ffff1bc224 */ /* 0x000fe200078e001d */
[----:B------:R-:W4:Y:S01]  /*1f30*/  @!P3 LDC.64 R2, c[0x0][0x380] ;  /* 0x0000e000ff02bb82 */ /* 0x000f220000000a00 */
[-C--:B-----5:R-:W-:Y:S01]  /*1f40*/  @!P4 IMAD R10, R15, R8.reuse, RZ ;  /* 0x000000080f0ac224 */ /* 0x0a0fe200078e02ff */
[----:B------:R-:W-:Y:S01]  /*1f50*/  @!P6 LEA.HI.X R31, R34, R11, R28, 0x1, P0 ;  /* 0x0000000b221fe211 */ /* 0x000fe200000f0c1c */
[C---:B------:R-:W-:Y:S01]  /*1f60*/  @!P4 IMAD.WIDE.U32 R26, R19.reuse, R8, R26 ;  /* 0x00000008131ac225 */ /* 0x040fe200078e001a */
[----:B------:R-:W-:Y:S01]  /*1f70*/  @!PT LDS RZ, [RZ] ;  /* 0x00000000fffff984 */ /* 0x000fe20000000800 */
[----:B------:R-:W-:Y:S01]  /*1f80*/  @!PT LDS RZ, [RZ] ;  /* 0x00000000fffff984 */ /* 0x000fe20000000800 */
[----:B------:R-:W-:Y:S01]  /*1f90*/  @!PT LDS RZ, [RZ] ;  /* 0x00000000fffff984 */ /* 0x000fe20000000800 */
[----:B------:R-:W-:Y:S03]  /*1fa0*/  @!P5 LDGSTS.E.BYPASS.LTC128B.128 [R235], desc[UR18][R32.64] ;  /* 0x0000000020ebdfae */ /* 0x000fe6000b981a12 */
[----:B------:R-:W-:Y:S01]  /*1fb0*/  @!P4 IMAD R9, R19, R9, R10 ;  /* 0x000000091309c224 */ /* 0x000fe200078e020a */
[----:B------:R-:W-:Y:S01]  /*1fc0*/  @!P5 LDGSTS.E.BYPASS.LTC128B.128 [R235+0x2000], desc[UR18][R32.64+0x80] ;  /* 0x0200008020ebdfae */ /* 0x000fe2000b981a12 */
[----:B------:R-:W-:-:S02]  /*1fd0*/  @!P3 IMAD.MOV.U32 R25, RZ, RZ, R29 ;  /* 0x000000ffff19b224 */ /* 0x000fc400078e001d */
[----:B------:R-:W-:Y:S01]  /*1fe0*/  IMAD.X R37, RZ, RZ, R18, P1 ;  /* 0x000000ffff257224 */ /* 0x000fe200008e0612 */
[----:B------:R-:W-:Y:S01]  /*1ff0*/  @!P5 LDGSTS.E.BYPASS.LTC128B.128 [R235+0x4000], desc[UR18][R32.64+0x100] ;  /* 0x0400010020ebdfae */ /* 0x000fe2000b981a12 */
[----:B-1----:R-:W-:Y:S02]  /*2000*/  @!P3 IMAD R21, R21, R6, RZ ;  /* 0x000000061515b224 */ /* 0x002fe400078e02ff */
[----:B------:R-:W-:Y:S01]  /*2010*/  @!P4 IMAD.IADD R9, R27, 0x1, R9 ;  /* 0x000000011b09c824 */ /* 0x000fe200078e0209 */
[----:B---3--:R-:W-:Y:S01]  /*2020*/  @!P4 LEA R4, P0, R26, R4, 0x1 ;  /* 0x000000041a04c211 */ /* 0x008fe200078008ff */
[----:B------:R-:W-:Y:S01]  /*2030*/  IMAD.WIDE.U32 R36, R14, UR10, R36 ;  /* 0x0000000a0e247c25 */ /* 0x000fe2000f8e0024 */
[----:B------:R-:W-:Y:S01]  /*2040*/  @!P5 LDGSTS.E.BYPASS.LTC128B.128 [R235+0x6000], desc[UR18][R32.64+0x180] ;  /* 0x0600018020ebdfae */ /* 0x000fe2000b981a12 */
[----:B------:R-:W-:Y:S02]  /*2050*/  ISETP.GE.AND P5, PT, R17, UR4, PT ;  /* 0x0000000411007c0c */ /* 0x000fe4000bfa6270 */
[----:B------:R-:W-:Y:S01]  /*2060*/  @!P3 IMAD R7, R22, R7, R21 ;  /* 0x000000071607b224 */ /* 0x000fe200078e0215 */
[----:B------:R-:W-:Y:S01]  /*2070*/  @!P4 LEA.HI.X R5, R26, R5, R9, 0x1, P0 ;  /* 0x000000051a05c211 */ /* 0x000fe200000f0c09 */
[----:B------:R-:W-:Y:S01]  /*2080*/  @!P3 IMAD.WIDE.U32 R24, R22, R6, R24 ;  /* 0x000000061618b225 */ /* 0x000fe200078e0018 */
[----:B--2---:R-:W-:Y:S01]  /*2090*/  LEA R226, P1, R36, UR6, 0x1 ;  /* 0x0000000624e27c11 */ /* 0x004fe2000f8208ff */
[----:B------:R-:W-:Y:S02]  /*20a0*/  @!P6 LDGSTS.E.BYPASS.LTC128B.128 [R235+0x800], desc[UR18][R30.64] ;  /* 0x008000001eebefae */ /* 0x000fe4000b981a12 */
[----:B------:R-:W-:Y:S01]  /*20b0*/  IMAD R227, R14, UR11, R37 ;  /* 0x0000000b0ee37c24 */ /* 0x000fe2000f8e0225 */
[----:B----4-:R-:W-:Y:S01]  /*20c0*/  @!P3 LEA R6, P0, R24, R2, 0x1 ;  /* 0x000000021806b211 */ /* 0x010fe200078008ff */
[----:B------:R-:W-:Y:S01]  /*20d0*/  @!P3 IMAD.IADD R7, R25, 0x1, R7 ;  /* 0x000000011907b824 */ /* 0x000fe200078e0207 */
[----:B------:R-:W-:Y:S01]  /*20e0*/  @!P6 LDGSTS.E.BYPASS.LTC128B.128 [R235+0x2800], desc[UR18][R30.64+0x80] ;  /* 0x028000801eebefae */ /* 0x000fe2000b981a12 */
[----:B------:R-:W-:Y:S01]  /*20f0*/  IMAD.U32 R11, RZ, RZ, UR10 ;  /* 0x0000000aff0b7e24 */ /* 0x000fe2000f8e00ff */
[----:B------:R-:W-:Y:S01]  /*2100*/  LEA.HI.X R227, R36, UR7, R227, 0x1, P1 ;  /* 0x0000000724e37c11 */ /* 0x000fe200088f0ce3 */
[----:B------:R-:W1:Y:S01]  /*2110*/  LDCU.64 UR6, c[0x0][0x390] ;  /* 0x00007200ff0677ac */ /* 0x000e620008000a00 */
[----:B------:R-:W-:Y:S01]  /*2120*/  @!P6 LDGSTS.E.BYPASS.LTC128B.128 [R235+0x4800], desc[UR18][R30.64+0x100] ;  /* 0x048001001eebefae */ /* 0x000fe2000b981a12 */
[----:B------:R-:W-:Y:S01]  /*2130*/  @!P3 LEA.HI.X R7, R24, R3, R7, 0x1, P0 ;  /* 0x000000031807b211 */ /* 0x000fe200000f0c07 */
[----:B------:R-:W-:Y:S01]  /*2140*/  IMAD.U32 R3, RZ, RZ, UR22 ;  /* 0x00000016ff037e24 */ /* 0x000fe2000f8e00ff */
[----:B------:R-:W-:Y:S01]  /*2150*/  IADD3 R8, P0, PT, R218, R16, RZ ;  /* 0x00000010da087210 */ /* 0x000fe20007f1e0ff */
[----:B------:R-:W-:Y:S01]  /*2160*/  @!P6 LDGSTS.E.BYPASS.LTC128B.128 [R235+0x6800], desc[UR18][R30.64+0x180] ;  /* 0x068001801eebefae */ /* 0x000fe2000b981a12 */
[----:B------:R-:W-:Y:S01]  /*2170*/  ISETP.GE.AND P6, PT, R14, UR4, PT ;  /* 0x000000040e007c0c */ /* 0x000fe2000bfc6270 */
[----:B------:R-:W-:-:S02]  /*2180*/  IMAD.U32 R2, RZ, RZ, UR21 ;  /* 0x00000015ff027e24 */ /* 0x000fc4000f8e00ff */
[----:B------:R-:W-:Y:S01]  /*2190*/  @!P4 LDGSTS.E.BYPASS.LTC128B.128 [R235+0x1000], desc[UR18][R4.64] ;  /* 0x0100000004ebcfae */ /* 0x000fe2000b981a12 */
[----:B------:R-:W-:-:S03]  /*21a0*/  IMAD.X R9, RZ, RZ, R13, P0 ;  /* 0x000000ffff097224 */ /* 0x000fc600000e060d */
[----:B------:R-:W-:Y:S01]  /*21b0*/  @!P4 LDGSTS.E.BYPASS.LTC128B.128 [R235+0x3000], desc[UR18][R4.64+0x80] ;  /* 0x0300008004ebcfae */ /* 0x000fe2000b981a12 */
[----:B------:R-:W-:-:S03]  /*21c0*/  IMAD.WIDE.U32 R8, R14, UR8, R8 ;  /* 0x000000080e087c25 */ /* 0x000fc6000f8e0008 */
[----:B------:R-:W-:Y:S01]  /*21d0*/  @!P4 LDGSTS.E.BYPASS.LTC128B.128 [R235+0x5000], desc[UR18][R4.64+0x100] ;  /* 0x0500010004ebcfae */ /* 0x000fe2000b981a12 */
[----:B------:R-:W-:Y:S01]  /*21e0*/  IMAD R15, R14, UR9, R9 ;  /* 0x000000090e0f7c24 */ /* 0x000fe2000f8e0209 */
[----:B-1----:R-:W-:Y:S02]  /*21f0*/  LEA R232, P0, R8, UR6, 0x1 ;  /* 0x0000000608e87c11 */ /* 0x002fe4000f8008ff */
[----:B------:R1:W-:Y:S01]  /*2200*/  @!P4 LDGSTS.E.BYPASS.LTC128B.128 [R235+0x7000], desc[UR18][R4.64+0x180] ;  /* 0x0700018004ebcfae */ /* 0x0003e2000b981a12 */
[----:B------:R-:W-:Y:S02]  /*2210*/  ISETP.GE.AND P4, PT, R12, UR4, PT ;  /* 0x000000040c007c0c */ /* 0x000fe4000bf86270 */
[C---:B------:R-:W-:Y:S01]  /*2220*/  @!P5 LEA R14, P1, R3.reuse, R226, 0x1 ;  /* 0x000000e2030ed211 */ /* 0x040fe200078208ff */
[----:B------:R-:W-:Y:S01]  /*2230*/  @!P3 LDGSTS.E.BYPASS.LTC128B.128 [R235+0x1800], desc[UR18][R6.64] ;  /* 0x0180000006ebbfae */ /* 0x000fe2000b981a12 */
[----:B------:R-:W-:Y:S02]  /*2240*/  LEA.HI.X R233, R8, UR7, R15, 0x1, P0 ;  /* 0x0000000708e97c11 */ /* 0x000fe400080f0c0f */
[----:B------:R-:W-:Y:S01]  /*2250*/  @!P5 LEA.HI.X R15, R3, R227, R2, 0x1, P1 ;  /* 0x000000e3030fd211 */ /* 0x000fe200008f0c02 */
[----:B------:R-:W-:Y:S01]  /*2260*/  @!P3 LDGSTS.E.BYPASS.LTC128B.128 [R235+0x3800], desc[UR18][R6.64+0x80] ;  /* 0x0380008006ebbfae */ /* 0x000fe2000b981a12 */
[----:B------:R-:W-:-:S03]  /*2270*/  ISETP.GE.AND P1, PT, R12, UR4, PT ;  /* 0x000000040c007c0c */ /* 0x000fc6000bf26270 */
[----:B------:R-:W-:Y:S02]  /*2280*/  @!P3 LDGSTS.E.BYPASS.LTC128B.128 [R235+0x5800], desc[UR18][R6.64+0x100] ;  /* 0x0580010006ebbfae */ /* 0x000fe4000b981a12 */
[----:B------:R-:W-:Y:S02]  /*2290*/  @!P4 LEA R8, P0, R11, R226, 0x6 ;  /* 0x000000e20b08c211 */ /* 0x000fe400078030ff */
[----:B------:R2:W-:Y:S01]  /*22a0*/  @!P3 LDGSTS.E.BYPASS.LTC128B.128 [R235+0x7800], desc[UR18][R6.64+0x180] ;  /* 0x0780018006ebbfae */ /* 0x0005e2000b981a12 */
[----:B------:R-:W-:-:S03]  /*22b0*/  ISETP.GE.AND P3, PT, R0, UR4, PT ;  /* 0x0000000400007c0c */ /* 0x000fc6000bf66270 */
[----:B------:R-:W-:Y:S04]  /*22c0*/  @!P6 LDGSTS.E.BYPASS.LTC128B.128 [R235+0x8000], desc[UR18][R226.64] ;  /* 0x08000000e2ebefae */ /* 0x000fe8000b981a12 */
[----:B------:R-:W-:Y:S01]  /*22d0*/  @!P6 LDGSTS.E.BYPASS.LTC128B.128 [R235+0xa000], desc[UR18][R226.64+0x80] ;  /* 0x0a000080e2ebefae */ /* 0x000fe2000b981a12 */
[----:B-1----:R-:W-:-:S03]  /*22e0*/  IMAD.U32 R4, RZ, RZ, UR11 ;  /* 0x0000000bff047e24 */ /* 0x002fc6000f8e00ff */
[----:B------:R-:W-:Y:S01]  /*22f0*/  @!P6 LDGSTS.E.BYPASS.LTC128B.128 [R235+0xc000], desc[UR18][R226.64+0x100] ;  /* 0x0c000100e2ebefae */ /* 0x000fe2000b981a12 */
[----:B------:R-:W-:Y:S01]  /*2300*/  LOP3.LUT R5, R218, 0x1c0, R85, 0xf8, !PT ;  /* 0x000001c0da057812 */ /* 0x000fe200078ef855 */
[----:B------:R-:W-:Y:S01]  /*2310*/  VOTEU.ALL UP0, P3 ;  /* 0x0000000000ff7886 */ /* 0x000fe20001800000 */
[C---:B------:R-:W-:Y:S01]  /*2320*/  @!P4 LEA.HI.X R9, R11.reuse, R227, R4, 0x6, P0 ;  /* 0x000000e30b09c211 */ /* 0x040fe200000f3404 */
[----:B------:R-:W-:Y:S01]  /*2330*/  @!P3 IMAD.WIDE.U32 R10, R11, 0x60, R226 ;  /* 0x000000600b0ab825 */ /* 0x000fe200078e00e2 */
[----:B------:R-:W-:Y:S02]  /*2340*/  @!P6 LDGSTS.E.BYPASS.LTC128B.128 [R235+0xe000], desc[UR18][R226.64+0x180] ;  /* 0x0e000180e2ebefae */ /* 0x000fe4000b981a12 */
[----:B------:R-:W-:Y:S01]  /*2350*/  @!UP0 UIMAD UR6, UR11, 0x60, URZ ;  /* 0x000000600b0688a4 */ /* 0x000fe2000f8e02ff */
[----:B------:R-:W-:Y:S01]  /*2360*/  ISETP.GE.AND P0, PT, R0, UR4, PT ;  /* 0x0000000400007c0c */ /* 0x000fe2000bf06270 */
[----:B------:R-:W-:Y:S01]  /*2370*/  USHF.L.U64.HI UR4, UR8, 0x4, UR9 ;  /* 0x0000000408047899 */ /* 0x000fe20008010209 */
[----:B------:R-:W-:Y:S01]  /*2380*/  @!P5 LDGSTS.E.BYPASS.LTC128B.128 [R235+0x8800], desc[UR18][R14.64] ;  /* 0x088000000eebdfae */ /* 0x000fe2000b981a12 */
[----:B------:R-:W-:-:S02]  /*2390*/  LOP3.LUT R4, R219, 0x8, RZ, 0xc0, !PT ;  /* 0x00000008db047812 */ /* 0x000fc400078ec0ff */
[----:B------:R-:W-:Y:S01]  /*23a0*/  @!P3 VIADD R11, R11, UR6 ;  /* 0x000000060b0bbc36 */ /* 0x000fe20008000000 */
[----:B------:R-:W-:Y:S01]  /*23b0*/  @!P5 LDGSTS.E.BYPASS.LTC128B.128 [R235+0xa800], desc[UR18][R14.64+0x80] ;  /* 0x0a8000800eebdfae */ /* 0x000fe2000b981a12 */
[----:B------:R-:W-:Y:S01]  /*23c0*/  USHF.L.U32 UR6, UR8, 0x4, URZ ;  /* 0x0000000408067899 */ /* 0x000fe200080006ff */
[----:B--2---:R-:W-:Y:S01]  /*23d0*/  LOP3.LUT R6, R221, 0x8, RZ, 0xc0, !PT ;  /* 0x00000008dd067812 */ /* 0x004fe200078ec0ff */
[----:B------:R-:W-:Y:S01]  /*23e0*/  IMAD.U32 R7, RZ, RZ, UR8 ;  /* 0x00000008ff077e24 */ /* 0x000fe2000f8e00ff */
[----:B------:R-:W-:Y:S01]  /*23f0*/  @!P5 LDGSTS.E.BYPASS.LTC128B.128 [R235+0xc800], desc[UR18][R14.64+0x100] ;  /* 0x0c8001000eebdfae */ /* 0x000fe2000b981a12 */
[C---:B------:R-:W-:Y:S02]  /*2400*/  LOP3.LUT R4, R5.reuse, R4, RZ, 0x3c, !PT ;  /* 0x0000000405047212 */ /* 0x040fe400078e3cff */
[----:B------:R-:W-:Y:S01]  /*2410*/  IMAD.U32 R13, RZ, RZ, UR6 ;  /* 0x00000006ff0d7e24 */ /* 0x000fe2000f8e00ff */
[----:B------:R-:W-:Y:S01]  /*2420*/  @!P5 LDGSTS.E.BYPASS.LTC128B.128 [R235+0xe800], desc[UR18][R14.64+0x180] ;  /* 0x0e8001800eebdfae */ /* 0x000fe2000b981a12 */
[----:B------:R-:W-:Y:S01]  /*2430*/  LOP3.LUT R0, R5, R6, RZ, 0x3c, !PT ;  /* 0x0000000605007212 */ /* 0x000fe200078e3cff */
[----:B------:R-:W-:Y:S01]  /*2440*/  IMAD.U32 R5, RZ, RZ, UR9 ;  /* 0x00000009ff057e24 */ /* 0x000fe2000f8e00ff */
[----:B------:R-:W-:Y:S01]  /*2450*/  VOTEU.ALL UP0, P0 ;  /* 0x0000000000ff7886 */ /* 0x000fe20000000000 */
[----:B------:R-:W-:Y:S01]  /*2460*/  @!P4 LDGSTS.E.BYPASS.LTC128B.128 [R235+0x9000], desc[UR18][R8.64] ;  /* 0x0900000008ebcfae */ /* 0x000fe2000b981a12 */
[----:B------:R-:W-:-:S03]  /*2470*/  IMAD R89, R4, 0x2, R89 ;  /* 0x0000000204597824 */ /* 0x000fc600078e0259 */
[----:B------:R-:W-:Y:S01]  /*2480*/  @!P4 LDGSTS.E.BYPASS.LTC128B.128 [R235+0xb000], desc[UR18][R8.64+0x80] ;  /* 0x0b00008008ebcfae */ /* 0x000fe2000b981a12 */
[----:B------:R-:W-:Y:S01]  /*2490*/  @!UP0 UIMAD UR9, UR9, 0x60, URZ ;  /* 0x00000060090988a4 */ /* 0x000fe2000f8e02ff */
[----:B------:R-:W-:Y:S02]  /*24a0*/  VIADD R82, R89, UR5 ;  /* 0x0000000559527c36 */ /* 0x000fe40008000000 */
[----:B------:R-:W-:Y:S04]  /*24b0*/  @!P4 LDGSTS.E.BYPASS.LTC128B.128 [R235+0xd000], desc[UR18][R8.64+0x100] ;  /* 0x0d00010008ebcfae */ /* 0x000fe8000b981a12 */
[----:B------:R1:W-:Y:S04]  /*24c0*/  @!P4 LDGSTS.E.BYPASS.LTC128B.128 [R235+0xf000], desc[UR18][R8.64+0x180] ;  /* 0x0f00018008ebcfae */ /* 0x0003e8000b981a12 */
[----:B------:R-:W-:Y:S04]  /*24d0*/  @!P3 LDGSTS.E.BYPASS.LTC128B.128 [R235+0x9800], desc[UR18][R10.64] ;  /* 0x098000000aebbfae */ /* 0x000fe8000b981a12 */
[----:B------:R-:W-:Y:S04]  /*24e0*/  @!P3 LDGSTS.E.BYPASS.LTC128B.128 [R235+0xb800], desc[UR18][R10.64+0x80] ;  /* 0x0b8000800aebbfae */ /* 0x000fe8000b981a12 */
[----:B------:R-:W-:Y:S04]  /*24f0*/  @!P3 LDGSTS.E.BYPASS.LTC128B.128 [R235+0xd800], desc[UR18][R10.64+0x100] ;  /* 0x0d8001000aebbfae */ /* 0x000fe8000b981a12 */
[----:B------:R2:W-:Y:S01]  /*2500*/  @!P3 LDGSTS.E.BYPASS.LTC128B.128 [R235+0xf800], desc[UR18][R10.64+0x180] ;  /* 0x0f8001800aebbfae */ /* 0x0005e2000b981a12 */
[----:B------:R-:W-:-:S03]  /*2510*/  @!P1 LEA R6, P3, R7, R232, 0x6 ;  /* 0x000000e807069211 */ /* 0x000fc600078630ff */
[----:B------:R-:W0:Y:S01]  /*2520*/  LDGDEPBAR ;  /* 0x00000000000079af */ /* 0x000e220000000000 */
[C---:B-1----:R-:W-:Y:S01]  /*2530*/  @!P0 IMAD.WIDE.U32 R8, R7.reuse, 0x60, R232 ;  /* 0x0000006007088825 */ /* 0x042fe200078e00e8 */
[----:B------:R-:W-:Y:S02]  /*2540*/  @!P1 LEA.HI.X R7, R7, R233, R5, 0x6, P3 ;  /* 0x000000e907079211 */ /* 0x000fe400018f3405 */
[----:B------:R-:W-:Y:S01]  /*2550*/  LOP3.LUT R5, R217, 0x200, R85, 0xf8, !PT ;  /* 0x00000200d9057812 */ /* 0x000fe200078ef855 */
[----:B------:R-:W-:-:S04]  /*2560*/  @!P0 VIADD R9, R9, UR9 ;  /* 0x0000000909098c36 */ /* 0x000fc80008000000 */
[----:B------:R-:W-:-:S05]  /*2570*/  IMAD.IADD R5, R0, 0x1, R5 ;  /* 0x0000000100057824 */ /* 0x000fca00078e0205 */
[----:B------:R-:W-:Y:S01]  /*2580*/  LEA R90, R5, UR5, 0x1 ;  /* 0x00000005055a7c11 */ /* 0x000fe2000f8e08ff */
[----:B--2---:R-:W-:Y:S01]  /*2590*/  IMAD.U32 R11, RZ, RZ, UR4 ;  /* 0x00000004ff0b7e24 */ /* 0x004fe2000f8e00ff */
[----:B------:R-:W-:-:S04]  /*25a0*/  DEPBAR.LE SB0, 0x0 ;  /* 0x000080000000791a */ /* 0x000fc80000000000 */
[----:B------:R-:W-:Y:S01]  /*25b0*/  BAR.SYNC.DEFER_BLOCKING 0x0 ;  /* 0x0000000000007b1d */ /* 0x000fe20000010000 */
[----:B------:R-:W-:-:S04]  /*25c0*/  @!P2 LEA R10, P4, R13, R232, 0x1 ;  /* 0x000000e80d0aa211 */ /* 0x000fc800078808ff */
[----:B------:R-:W-:Y:S01]  /*25d0*/  @!P2 LEA.HI.X R11, R13, R233, R11, 0x1, P4 ;  /* 0x000000e90d0ba211 */ /* 0x000fe200020f0c0b */
[----:B------:R-:W-:Y:S01]  /*25e0*/  @!PT LDS RZ, [RZ] ;  /* 0x00000000fffff984 */ /* 0x000fe20000000800 */
[----:B------:R-:W-:Y:S01]  /*25f0*/  @!PT LDS RZ, [RZ] ;  /* 0x00000000fffff984 */ /* 0x000fe20000000800 */
[----:B------:R-:W-:Y:S01]  /*2600*/  @!PT LDS RZ, [RZ] ;  /* 0x00000000fffff984 */ /* 0x000fe20000000800 */
[----:B------:R-:W-:Y:S04]  /*2610*/  @!P6 LDGSTS.E.BYPASS.LTC128B.128 [R235+0x10000], desc[UR18][R232.64] ;  /* 0x10000000e8ebefae */ /* 0x000fe8000b981a12 */
[----:B------:R-:W-:Y:S04]  /*2620*/  @!P6 LDGSTS.E.BYPASS.LTC128B.128 [R235+0x12000], desc[UR18][R232.64+0x80] ;  /* 0x12000080e8ebefae */ /* 0x000fe8000b981a12 */
[----:B------:R-:W-:Y:S04]  /*2630*/  @!P6 LDGSTS.E.BYPASS.LTC128B.128 [R235+0x14000], desc[UR18][R232.64+0x100] ;  /* 0x14000100e8ebefae */ /* 0x000fe8000b981a12 */
[----:B------:R-:W-:Y:S04]  /*2640*/  @!P6 LDGSTS.E.BYPASS.LTC128B.128 [R235+0x16000], desc[UR18][R232.64+0x180] ;  /* 0x16000180e8ebefae */ /* 0x000fe8000b981a12 */
[----:B------:R-:W-:Y:S04]  /*2650*/  @P6 STS.128 [R235+0x10000], RZ ;  /* 0x010000ffeb006388 */ /* 0x000fe80000000c00 */
[----:B------:R-:W-:Y:S04]  /*2660*/  @P6 STS.128 [R235+0x12000], RZ ;  /* 0x012000ffeb006388 */ /* 0x000fe80000000c00 */
[----:B------:R-:W-:Y:S04]  /*2670*/  @P6 STS.128 [R235+0x14000], RZ ;  /* 0x014000ffeb006388 */ /* 0x000fe80000000c00 */
[----:B------:R-:W-:Y:S04]  /*2680*/  @P6 STS.128 [R235+0x16000], RZ ;  /* 0x016000ffeb006388 */ /* 0x000fe80000000c00 */
[----:B------:R-:W-:Y:S04]  /*2690*/  @P2 STS.128 [R235+0x10800], RZ ;  /* 0x010800ffeb002388 */ /* 0x000fe80000000c00 */
[----:B------:R-:W-:Y:S04]  /*26a0*/  @P2 STS.128 [R235+0x12800], RZ ;  /* 0x012800ffeb002388 */ /* 0x000fe80000000c00 */
[----:B------:R-:W-:Y:S04]  /*26b0*/  @P2 STS.128 [R235+0x14800], RZ ;  /* 0x014800ffeb002388 */ /* 0x000fe80000000c00 */
[----:B------:R-:W-:Y:S04]  /*26c0*/  @P2 STS.128 [R235+0x16800], RZ ;  /* 0x016800ffeb002388 */ /* 0x000fe80000000c00 */
[----:B------:R-:W-:Y:S01]  /*26d0*/  @!PT LDS RZ, [RZ] ;  /* 0x00000000fffff984 */ /* 0x000fe20000000800 */
[----:B------:R-:W-:Y:S01]  /*26e0*/  @!PT LDS RZ, [RZ] ;  /* 0x00000000fffff984 */ /* 0x000fe20000000800 */
[----:B------:R-:W-:Y:S01]  /*26f0*/  @!PT LDS RZ, [RZ] ;  /* 0x00000000fffff984 */ /* 0x000fe20000000800 */
[----:B------:R-:W-:Y:S04]  /*2700*/  @!P2 LDGSTS.E.BYPASS.LTC128B.128 [R235+0x10800], desc[UR18][R10.64] ;  /* 0x108000000aebafae */ /* 0x000fe8000b981a12 */
[----:B------:R-:W-:Y:S04]  /*2710*/  @!P2 LDGSTS.E.BYPASS.LTC128B.128 [R235+0x12800], desc[UR18][R10.64+0x80] ;  /* 0x128000800aebafae */ /* 0x000fe8000b981a12 */
[----:B------:R-:W-:Y:S04]  /*2720*/  @!P2 LDGSTS.E.BYPASS.LTC128B.128 [R235+0x14800], desc[UR18][R10.64+0x100] ;  /* 0x148001000aebafae */ /* 0x000fe8000b981a12 */
[----:B------:R-:W-:Y:S01]  /*2730*/  @!P2 LDGSTS.E.BYPASS.LTC128B.128 [R235+0x16800], desc[UR18][R10.64+0x180] ;  /* 0x168001800aebafae */ /* 0x000fe2000b981a12 */
[----:B------:R-:W-:-:S03]  /*2740*/  LOP3.LUT P2, RZ, R219, 0x2, RZ, 0xc0, !PT ;  /* 0x00000002dbff7812 */ /* 0x000fc6000784c0ff */
[----:B------:R-:W-:Y:S01]  /*2750*/  @P1 STS.128 [R235+0x11000], RZ ;  /* 0x011000ffeb001388 */ /* 0x000fe20000000c00 */
[----:B------:R-:W-:-:S03]  /*2760*/  SEL R81, R81, 0xffffffe0, !P2 ;  /* 0xffffffe051517807 */ /* 0x000fc60005000000 */
[----:B------:R-:W-:Y:S02]  /*2770*/  @P1 STS.128 [R235+0x13000], RZ ;  /* 0x013000ffeb001388 */ /* 0x000fe40000000c00 */
[--C-:B------:R-:W-:Y:S02]  /*2780*/  IMAD.IADD R87, R90, 0x1, R81.reuse ;  /* 0x000000015a577824 */ /* 0x100fe400078e0251 */
[----:B------:R-:W-:Y:S01]  /*2790*/  @P1 STS.128 [R235+0x15000], RZ ;  /* 0x015000ffeb001388 */ /* 0x000fe20000000c00 */
[----:B------:R-:W-:-:S03]  /*27a0*/  IMAD.IADD R84, R82, 0x1, R81 ;  /* 0x0000000152547824 */ /* 0x000fc600078e0251 */
[----:B------:R-:W-:Y:S04]  /*27b0*/  @P1 STS.128 [R235+0x17000], RZ ;  /* 0x017000ffeb001388 */ /* 0x000fe80000000c00 */
[----:B------:R-:W-:Y:S01]  /*27c0*/  @!PT LDS RZ, [RZ] ;  /* 0x00000000fffff984 */ /* 0x000fe20000000800 */
[----:B------:R-:W-:Y:S01]  /*27d0*/  @!PT LDS RZ, [RZ] ;  /* 0x00000000fffff984 */ /* 0x000fe20000000800 */
[----:B------:R-:W-:Y:S01]  /*27e0*/  @!PT LDS RZ, [RZ] ;  /* 0x00000000fffff984 */ /* 0x000fe20000000800 */
[----:B------:R-:W-:Y:S04]  /*27f0*/  @!P1 LDGSTS.E.BYPASS.LTC128B.128 [R235+0x11000], desc[UR18][R6.64] ;  /* 0x1100000006eb9fae */ /* 0x000fe8000b981a12 */
[----:B------:R-:W-:Y:S04]  /*2800*/  @!P1 LDGSTS.E.BYPASS.LTC128B.128 [R235+0x13000], desc[UR18][R6.64+0x80] ;  /* 0x1300008006eb9fae */ /* 0x000fe8000b981a12 */
[----:B------:R-:W-:Y:S04]  /*2810*/  @!P1 LDGSTS.E.BYPASS.LTC128B.128 [R235+0x15000], desc[UR18][R6.64+0x100] ;  /* 0x1500010006eb9fae */ /* 0x000fe8000b981a12 */
[----:B------:R1:W-:Y:S04]  /*2820*/  @!P1 LDGSTS.E.BYPASS.LTC128B.128 [R235+0x17000], desc[UR18][R6.64+0x180] ;  /* 0x1700018006eb9fae */ /* 0x0003e8000b981a12 */
        /* <DEDUP_REMOVED lines=10> */
[----:B------:R2:W-:Y:S01]  /*28d0*/  @!P0 LDGSTS.E.BYPASS.LTC128B.128 [R235+0x17800], desc[UR18][R8.64+0x180] ;  /* 0x1780018008eb8fae */ /* 0x0005e2000b981a12 */
[----:B------:R-:W-:-:S03]  /*28e0*/  LOP3.LUT P0, RZ, R219, 0x4, RZ, 0xc0, !PT ;  /* 0x00000004dbff7812 */ /* 0x000fc6000780c0ff */
[----:B------:R-:W-:Y:S01]  /*28f0*/  LDSM.16.M88.4 R52, [R90] ;  /* 0x000000005a34783b */ /* 0x000fe20000000200 */
[----:B------:R-:W-:-:S03]  /*2900*/  SEL R83, R83, 0xffffffc0, !P0 ;  /* 0xffffffc053537807 */ /* 0x000fc60004000000 */
[----:B------:R-:W3:Y:S02]  /*2910*/  LDSM.16.M88.4 R24, [R89+UR5+0x8000] ;  /* 0x008000055918783b */ /* 0x000ee40008000200 */
[--C-:B------:R-:W-:Y:S02]  /*2920*/  IMAD.IADD R88, R90, 0x1, R83.reuse ;  /* 0x000000015a587824 */ /* 0x100fe400078e0253 */
[----:B------:R-:W4:Y:S01]  /*2930*/  LDSM.16.M88.4 R16, [R89+UR5+0x8800] ;  /* 0x008800055910783b */ /* 0x000f220008000200 */
[----:B------:R-:W-:Y:S02]  /*2940*/  IMAD.IADD R82, R82, 0x1, R83 ;  /* 0x0000000152527824 */ /* 0x000fe400078e0253 */
[C---:B------:R-:W-:Y:S01]  /*2950*/  IMAD.IADD R86, R81.reuse, 0x1, R88 ;  /* 0x0000000151567824 */ /* 0x040fe200078e0258 */
[----:B------:R-:W5:Y:S01]  /*2960*/  LDSM.16.M88.4 R60, [R89+UR5+0x9000] ;  /* 0x00900005593c783b */ /* 0x000f620008000200 */
[----:B------:R-:W-:-:S03]  /*2970*/  IMAD.IADD R80, R81, 0x1, R82 ;  /* 0x0000000151507824 */ /* 0x000fc600078e0252 */
[----:B------:R-:W5:Y:S04]  /*2980*/  LDSM.16.M88.4 R32, [R89+UR5+0x9800] ;  /* 0x009800055920783b */ /* 0x000f680008000200 */
[----:B------:R-:W-:Y:S04]  /*2990*/  LDSM.16.M88.4 R40, [R87] ;  /* 0x000000005728783b */ /* 0x000fe80000000200 */
[----:B-1----:R-:W1:Y:S04]  /*29a0*/  LDSM.16.M88.4 R4, [R84+0x8000] ;  /* 0x008000005404783b */ /* 0x002e680000000200 */
[----:B--2---:R-:W2:Y:S04]  /*29b0*/  LDSM.16.M88.4 R8, [R84+0x8800] ;  /* 0x008800005408783b */ /* 0x004ea80000000200 */
        /* <DEDUP_REMOVED lines=8> */
[----:B------:R-:W-:Y:S01]  /*2a40*/  LDSM.16.M88.4 R76, [R88+0x2000] ;  /* 0x00200000584c783b */ /* 0x000fe20000000200 */
[C---:B------:R-:W-:Y:S03]  /*2a50*/  HMMA.16816.F32.BF16 R24, R52.reuse, R26, RZ ;  /* 0x0000001a3418723c */ /* 0x040fe600000418ff */
[----:B------:R-:W0:Y:S05]  /*2a60*/  LDGDEPBAR ;  /* 0x00000000000079af */ /* 0x000e2a0000000000 */
[C---:B------:R-:W-:Y:S08]  /*2a70*/  HMMA.16816.F32.BF16 R16, R52.reuse, R18, RZ ;  /* 0x000000123410723c */ /* 0x040ff000000418ff */
[C---:B-----5:R-:W-:Y:S08]  /*2a80*/  HMMA.16816.F32.BF16 R64, R52.reuse, R60, RZ ;  /* 0x0000003c3440723c */ /* 0x060ff000000418ff */
[C---:B------:R-:W-:Y:S08]  /*2a90*/  HMMA.16816.F32.BF16 R60, R52.reuse, R62, RZ ;  /* 0x0000003e343c723c */ /* 0x040ff000000418ff */
[----:B------:R-:W-:Y:S08]  /*2aa0*/  HMMA.16816.F32.BF16 R56, R52, R32, RZ ;  /* 0x000000203438723c */ /* 0x000ff000000418ff */
[C---:B-1----:R-:W-:Y:S08]  /*2ab0*/  HMMA.16816.F32.BF16 R28, R40.reuse, R4, R28 ;  /* 0x00000004281c723c */ /* 0x042ff0000004181c */
[C---:B------:R-:W-:Y:S01]  /*2ac0*/  HMMA.16816.F32.BF16 R24, R40.reuse, R6, R24 ;  /* 0x000000062818723c */ /* 0x040fe20000041818 */
[----:B------:R-:W1:Y:S07]  /*2ad0*/  LDSM.16.M88.4 R4, [R88] ;  /* 0x000000005804783b */ /* 0x000e6e0000000200 */
[C---:B--2---:R-:W-:Y:S08]  /*2ae0*/  HMMA.16816.F32.BF16 R20, R40.reuse, R8, R20 ;  /* 0x000000082814723c */ /* 0x044ff00000041814 */
[----:B------:R-:W-:Y:S01]  /*2af0*/  HMMA.16816.F32.BF16 R16, R40, R10, R16 ;  /* 0x0000000a2810723c */ /* 0x000fe20000041810 */
[----:B------:R-:W2:Y:S07]  /*2b00*/  LDSM.16.M88.4 R8, [R82+0x9000] ;  /* 0x009000005208783b */ /* 0x000eae0000000200 */
[----:B------:R-:W-:Y:S01]  /*2b10*/  HMMA.16816.F32.BF16 R52, R52, R34, RZ ;  /* 0x000000223434723c */ /* 0x000fe200000418ff */
[----:B------:R-:W3:Y:S07]  /*2b20*/  LDSM.16.M88.4 R32, [R86] ;  /* 0x000000005620783b */ /* 0x000eee0000000200 */
[C---:B------:R-:W-:Y:S08]  /*2b30*/  HMMA.16816.F32.BF16 R64, R40.reuse, R12, R64 ;  /* 0x0000000c2840723c */ /* 0x040ff00000041840 */
[C---:B------:R-:W-:Y:S01]  /*2b40*/  HMMA.16816.F32.BF16 R60, R40.reuse, R14, R60 ;  /* 0x0000000e283c723c */ /* 0x040fe2000004183c */
[----:B------:R-:W4:Y:S07]  /*2b50*/  LDSM.16.M88.4 R12, [R80+0x8800] ;  /* 0x00880000500c783b */ /* 0x000f2e0000000200 */
[C---:B------:R-:W-:Y:S08]  /*2b60*/  HMMA.16816.F32.BF16 R56, R40.reuse, R72, R56 ;  /* 0x000000482838723c */ /* 0x040ff00000041838 */
[----:B------:R-:W-:Y:S01]  /*2b70*/  HMMA.16816.F32.BF16 R52, R40, R74, R52 ;  /* 0x0000004a2834723c */ /* 0x000fe20000041834 */
[----:B------:R-:W5:Y:S04]  /*2b80*/  LDSM.16.M88.4 R40, [R80+0x9000] ;  /* 0x009000005028783b */ /* 0x000f680000000200 */
[----:B------:R-:W-:Y:S03]  /*2b90*/  LDSM.16.M88.4 R72, [R89+UR5+0xb000] ;  /* 0x00b000055948783b */ /* 0x000fe60008000200 */
[C---:B-1----:R-:W-:Y:S08]  /*2ba0*/  HMMA.16816.F32.BF16 R28, R4.reuse, R48, R28 ;  /* 0x00000030041c723c */ /* 0x042ff0000004181c */
[C---:B------:R-:W-:Y:S01]  /*2bb0*/  HMMA.16816.F32.BF16 R24, R4.reuse, R50, R24 ;  /* 0x000000320418723c */ /* 0x040fe20000041818 */
[----:B------:R-:W-:Y:S07]  /*2bc0*/  LDSM.16.M88.4 R48, [R90+0x2000] ;  /* 0x002000005a30783b */ /* 0x000fee0000000200 */
[C---:B------:R-:W-:Y:S08]  /*2bd0*/  HMMA.16816.F32.BF16 R20, R4.reuse, R36, R20 ;  /* 0x000000240414723c */ /* 0x040ff00000041814 */
[C---:B------:R-:W-:Y:S01]  /*2be0*/  HMMA.16816.F32.BF16 R16, R4.reuse, R38, R16 ;  /* 0x000000260410723c */ /* 0x040fe20000041810 */
[----:B------:R-:W1:Y:S07]  /*2bf0*/  LDSM.16.M88.4 R36, [R80+0x9800] ;  /* 0x009800005024783b */ /* 0x000e6e0000000200 */
[C---:B--2---:R-:W-:Y:S08]  /*2c00*/  HMMA.16816.F32.BF16 R64, R4.reuse, R8, R64 ;  /* 0x000000080440723c */ /* 0x044ff00000041840 */
[C---:B------:R-:W-:Y:S01]  /*2c10*/  HMMA.16816.F32.BF16 R60, R4.reuse, R10, R60 ;  /* 0x0000000a043c723c */ /* 0x040fe2000004183c */
[----:B------:R-:W2:Y:S07]  /*2c20*/  LDSM.16.M88.4 R8, [R89+UR5+0xa000] ;  /* 0x00a000055908783b */ /* 0x000eae0008000200 */
[C---:B------:R-:W-:Y:S08]  /*2c30*/  HMMA.16816.F32.BF16 R56, R4.reuse, R68, R56 ;  /* 0x000000440438723c */ /* 0x040ff00000041838 */
[----:B------:R-:W-:Y:S01]  /*2c40*/  HMMA.16816.F32.BF16 R52, R4, R70, R52 ;  /* 0x000000460434723c */ /* 0x000fe20000041834 */
[----:B------:R-:W2:Y:S04]  /*2c50*/  LDSM.16.M88.4 R4, [R89+UR5+0xa800] ;  /* 0x00a800055904783b */ /* 0x000ea80008000200 */
[----:B------:R-:W2:Y:S03]  /*2c60*/  LDSM.16.M88.4 R68, [R89+UR5+0xb800] ;  /* 0x00b800055944783b */ /* 0x000ea60008000200 */
[C---:B---3--:R-:W-:Y:S08]  /*2c70*/  HMMA.16816.F32.BF16 R28, R32.reuse, R44, R28 ;  /* 0x0000002c201c723c */ /* 0x048ff0000004181c */
[C---:B------:R-:W-:Y:S01]  /*2c80*/  HMMA.16816.F32.BF16 R24, R32.reuse, R46, R24 ;  /* 0x0000002e2018723c */ /* 0x040fe20000041818 */
[----:B------:R-:W-:Y:S07]  /*2c90*/  LDSM.16.M88.4 R44, [R84+0xa000] ;  /* 0x00a00000542c783b */ /* 0x000fee0000000200 */
[C---:B----4-:R-:W-:Y:S08]  /*2ca0*/  HMMA.16816.F32.BF16 R20, R32.reuse, R12, R20 ;  /* 0x0000000c2014723c */ /* 0x050ff00000041814 */
[C---:B------:R-:W-:Y:S01]  /*2cb0*/  HMMA.16816.F32.BF16 R16, R32.reuse, R14, R16 ;  /* 0x0000000e2010723c */ /* 0x040fe20000041810 */
[----:B------:R-:W3:Y:S07]  /*2cc0*/  LDSM.16.M88.4 R12, [R87+0x2000] ;  /* 0x00200000570c783b */ /* 0x000eee0000000200 */
[C---:B-----5:R-:W-:Y:S08]  /*2cd0*/  HMMA.16816.F32.BF16 R64, R32.reuse, R40, R64 ;  /* 0x000000282040723c */ /* 0x060ff00000041840 */
[C---:B------:R-:W-:Y:S01]  /*2ce0*/  HMMA.16816.F32.BF16 R60, R32.reuse, R42, R60 ;  /* 0x0000002a203c723c */ /* 0x040fe2000004183c */
[----:B------:R-:W4:Y:S07]  /*2cf0*/  LDSM.16.M88.4 R40, [R84+0xa800] ;  /* 0x00a800005428783b */ /* 0x000f2e0000000200 */
[C---:B-1----:R-:W-:Y:S08]  /*2d00*/  HMMA.16816.F32.BF16 R56, R32.reuse, R36, R56 ;  /* 0x000000242038723c */ /* 0x042ff00000041838 */
[----:B------:R-:W-:Y:S01]  /*2d10*/  HMMA.16816.F32.BF16 R52, R32, R38, R52 ;  /* 0x000000262034723c */ /* 0x000fe20000041834 */
[----:B------:R-:W1:Y:S04]  /*2d20*/  LDSM.16.M88.4 R36, [R84+0xb000] ;  /* 0x00b000005424783b */ /* 0x000e680000000200 */
[----:B------:R-:W5:Y:S03]  /*2d30*/  LDSM.16.M88.4 R32, [R84+0xb800] ;  /* 0x00b800005420783b */ /* 0x000f660000000200 */
[C---:B--2---:R-:W-:Y:S08]  /*2d40*/  HMMA.16816.F32.BF16 R28, R48.reuse, R8, R28 ;  /* 0x00000008301c723c */ /* 0x044ff0000004181c */
[C---:B------:R-:W-:Y:S01]  /*2d50*/  HMMA.16816.F32.BF16 R24, R48.reuse, R10, R24 ;  /* 0x0000000a3018723c */ /* 0x040fe20000041818 */
[----:B------:R-:W2:Y:S07]  /*2d60*/  LDSM.16.M88.4 R8, [R82+0xa000] ;  /* 0x00a000005208783b */ /* 0x000eae0000000200 */
        /* <DEDUP_REMOVED lines=10> */
[C---:B---3--:R-:W-:Y:S08]  /*2e10*/  HMMA.16816.F32.BF16 R28, R12.reuse, R44, R28 ;  /* 0x0000002c0c1c723c */ /* 0x048ff0000004181c */
[C---:B------:R-:W-:Y:S01]  /*2e20*/  HMMA.16816.F32.BF16 R24, R12.reuse, R46, R24 ;  /* 0x0000002e0c18723c */ /* 0x040fe20000041818 */
[----:B------:R-:W3:Y:S07]  /*2e30*/  LDSM.16.M88.4 R44, [R80+0xa000] ;  /* 0x00a00000502c783b */ /* 0x000eee0000000200 */
[C---:B----4-:R-:W-:Y:S08]  /*2e40*/  HMMA.16816.F32.BF16 R20, R12.reuse, R40, R20 ;  /* 0x000000280c14723c */ /* 0x050ff00000041814 */
[C---:B------:R-:W-:Y:S01]  /*2e50*/  HMMA.16816.F32.BF16 R16, R12.reuse, R42, R16 ;  /* 0x0000002a0c10723c */ /* 0x040fe20000041810 */
[----:B------:R-:W4:Y:S07]  /*2e60*/  LDSM.16.M88.4 R40, [R80+0xa800] ;  /* 0x00a800005028783b */ /* 0x000f2e0000000200 */
[C---:B-1----:R-:W-:Y:S08]  /*2e70*/  HMMA.16816.F32.BF16 R64, R12.reuse, R36, R64 ;  /* 0x000000240c40723c */ /* 0x042ff00000041840 */
[C---:B------:R-:W-:Y:S01]  /*2e80*/  HMMA.16816.F32.BF16 R60, R12.reuse, R38, R60 ;  /* 0x000000260c3c723c */ /* 0x040fe2000004183c */
[----:B------:R-:W1:Y:S07]  /*2e90*/  LDSM.16.M88.4 R36, [R80+0xb000] ;  /* 0x00b000005024783b */ /* 0x000e6e0000000200 */
[C---:B-----5:R-:W-:Y:S08]  /*2ea0*/  HMMA.16816.F32.BF16 R56, R12.reuse, R32, R56 ;  /* 0x000000200c38723c */ /* 0x060ff00000041838 */
        /* <DEDUP_REMOVED lines=9> */
[C---:B------:R-:W-:Y:S08]  /*2f40*/  HMMA.16816.F32.BF16 R56, R76.reuse, R68, R56 ;  /* 0x000000444c38723c */ /* 0x040ff00000041838 */
[----:B------:R-:W-:Y:S01]  /*2f50*/  HMMA.16816.F32.BF16 R52, R76, R70, R52 ;  /* 0x000000464c34723c */ /* 0x000fe20000041834 */
[----:B------:R-:W-:Y:S07]  /*2f60*/  LDSM.16.M88.4 R68, [R89+UR5+0xd800] ;  /* 0x00d800055944783b */ /* 0x000fee0008000200 */
[C---:B---3--:R-:W-:Y:S08]  /*2f70*/  HMMA.16816.F32.BF16 R28, R48.reuse, R44, R28 ;  /* 0x0000002c301c723c */ /* 0x048ff0000004181c */
[----:B------:R-:W-:Y:S01]  /*2f80*/  HMMA.16816.F32.BF16 R24, R48, R46, R24 ;  /* 0x0000002e3018723c */ /* 0x000fe20000041818 */
[----:B------:R-:W3:Y:S07]  /*2f90*/  LDSM.16.M88.4 R44, [R89+UR5+0xd000] ;  /* 0x00d00005592c783b */ /* 0x000eee0008000200 */
[C---:B------:R-:W-:Y:S08]  /*2fa0*/  HMMA.16816.F32.BF16 R64, R76.reuse, R72, R64 ;  /* 0x000000484c40723c */ /* 0x040ff00000041840 */
[----:B------:R-:W-:Y:S01]  /*2fb0*/  HMMA.16816.F32.BF16 R60, R76, R74, R60 ;  /* 0x0000004a4c3c723c */ /* 0x000fe2000004183c */
[----:B------:R-:W-:Y:S04]  /*2fc0*/  LDSM.16.M88.4 R72, [R90+0x6000] ;  /* 0x006000005a48783b */ /* 0x000fe80000000200 */
[----:B------:R-:W-:Y:S03]  /*2fd0*/  LDSM.16.M88.4 R76, [R80+0xe000] ;  /* 0x00e00000504c783b */ /* 0x000fe60000000200 */
[C---:B----4-:R-:W-:Y:S08]  /*2fe0*/  HMMA.16816.F32.BF16 R20, R48.reuse, R40, R20 ;  /* 0x000000283014723c */ /* 0x050ff00000041814 */
        /* <DEDUP_REMOVED lines=9> */
[C---:B--2---:R-:W-:Y:S08]  /*3080*/  HMMA.16816.F32.BF16 R28, R12.reuse, R8, R28 ;  /* 0x000000080c1c723c */ /* 0x044ff0000004181c */
[C---:B------:R-:W-:Y:S01]  /*3090*/  HMMA.16816.F32.BF16 R24, R12.reuse, R10, R24 ;  /* 0x0000000a0c18723c */ /* 0x040fe20000041818 */
[----:B------:R-:W1:Y:S07]  /*30a0*/  LDSM.16.M88.4 R8, [R84+0xc800] ;  /* 0x00c800005408783b */ /* 0x000e6e0000000200 */
[C---:B------:R-:W-:Y:S08]  /*30b0*/  HMMA.16816.F32.BF16 R20, R12.reuse, R4, R20 ;  /* 0x000000040c14723c */ /* 0x040ff00000041814 */
[C---:B------:R-:W-:Y:S01]  /*30c0*/  HMMA.16816.F32.BF16 R16, R12.reuse, R6, R16 ;  /* 0x000000060c10723c */ /* 0x040fe20000041810 */
[----:B------:R-:W2:Y:S07]  /*30d0*/  LDSM.16.M88.4 R4, [R84+0xd000] ;  /* 0x00d000005404783b */ /* 0x000eae0000000200 */
[C---:B---3--:R-:W-:Y:S08]  /*30e0*/  HMMA.16816.F32.BF16 R64, R12.reuse, R44, R64 ;  /* 0x0000002c0c40723c */ /* 0x048ff00000041840 */
        /* <DEDUP_REMOVED lines=19> */
[C---:B---3--:R-:W-:Y:S08]  /*3220*/  HMMA.16816.F32.BF16 R20, R48.reuse, R12, R20 ;  /* 0x0000000c3014723c */ /* 0x048ff00000041814 */
        /* <DEDUP_REMOVED lines=34> */
[----:B------:R-:W4:Y:S07]  /*3450*/  LDSM.16.M88.4 R4, [R82+0xe000] ;  /* 0x00e000005204783b */ /* 0x000f2e0000000200 */
[C---:B------:R-:W-:Y:S08]  /*3460*/  HMMA.16816.F32.BF16 R28, R72.reuse, R68, R28 ;  /* 0x00000044481c723c */ /* 0x040ff0000004181c */
[----:B------:R-:W-:Y:S01]  /*3470*/  HMMA.16816.F32.BF16 R24, R72, R70, R24 ;  /* 0x000000464818723c */ /* 0x000fe20000041818 */
[----:B------:R-:W-:Y:S07]  /*3480*/  LDSM.16.M88.4 R68, [R82+0xf800] ;  /* 0x00f800005244783b */ /* 0x000fee0000000200 */
[C---:B---3--:R-:W-:Y:S08]  /*3490*/  HMMA.16816.F32.BF16 R64, R36.reuse, R40, R64 ;  /* 0x000000282440723c */ /* 0x048ff00000041840 */
[C---:B------:R-:W-:Y:S01]  /*34a0*/  HMMA.16816.F32.BF16 R72, R36.reuse, R32, R28 ;  /* 0x000000202448723c */ /* 0x040fe2000004181c */
[----:B------:R-:W-:Y:S07]  /*34b0*/  LDSM.16.M88.4 R28, [R86+0x6000] ;  /* 0x00600000561c783b */ /* 0x000fee0000000200 */
        /* <DEDUP_REMOVED lines=8> */
[C---:B----4-:R-:W-:Y:S08]  /*3540*/  HMMA.16816.F32.BF16 R72, R88.reuse, R4, R72 ;  /* 0x000000045848723c */ /* 0x050ff00000041848 */
[----:B------:R-:W-:Y:S01]  /*3550*/  HMMA.16816.F32.BF16 R24, R88, R6, R24 ;  /* 0x000000065818723c */ /* 0x000fe20000041818 */
[----:B------:R-:W2:Y:S07]  /*3560*/  LDSM.16.M88.4 R4, [R80+0xf000] ;  /* 0x00f000005004783b */ /* 0x000eae0000000200 */
[C---:B------:R-:W-:Y:S08]  /*3570*/  HMMA.16816.F32.BF16 R56, R36.reuse, R44, R56 ;  /* 0x0000002c2438723c */ /* 0x040ff00000041838 */
[----:B------:R-:W-:Y:S01]  /*3580*/  HMMA.16816.F32.BF16 R52, R36, R46, R52 ;  /* 0x0000002e2434723c */ /* 0x000fe20000041834 */
[----:B------:R-:W-:-:S04]  /*3590*/  VIADD R36, R12, UR14 ;  /* 0x0000000e0c247c36 */ /* 0x000fc80008000000 */
[C---:B------:R-:W-:Y:S01]  /*35a0*/  VIADD R12, R36.reuse, 0x1 ;  /* 0x00000001240c7836 */ /* 0x040fe20000000000 */
[C---:B------:R-:W-:Y:S01]  /*35b0*/  ISETP.GE.AND P1, PT, R36.reuse, UR20, PT ;  /* 0x0000001424007c0c */ /* 0x040fe2000bf26270 */
[----:B------:R-:W-:Y:S01]  /*35c0*/  VIADD R32, R36, 0x8 ;  /* 0x0000000824207836 */ /* 0x000fe20000000000 */
[----:B------:R-:W-:Y:S02]  /*35d0*/  HMMA.16816.F32.BF16 R20, R88, R48, R20 ;  /* 0x000000305814723c */ /* 0x000fe40000041814 */
[----:B------:R-:W-:Y:S02]  /*35e0*/  ISETP.GE.AND P6, PT, R12, UR20, PT ;  /* 0x000000140c007c0c */ /* 0x000fe4000bfc6270 */
[----:B------:R-:W-:Y:S01]  /*35f0*/  ISETP.GE.AND P5, PT, R32, UR20, PT ;  /* 0x0000001420007c0c */ /* 0x000fe2000bfa6270 */
[----:B------:R-:W-:-:S03]  /*3600*/  VIADD R32, R36, 0x9 ;  /* 0x0000000924207836 */ /* 0x000fc60000000000 */
[----:B------:R-:W-:Y:S01]  /*3610*/  HMMA.16816.F32.BF16 R60, R88, R14, R60 ;  /* 0x0000000e583c723c */ /* 0x000fe2000004183c */
[----:B------:R-:W3:Y:S01]  /*3620*/  LDSM.16.M88.4 R12, [R80+0xf800] ;  /* 0x00f80000500c783b */ /* 0x000ee20000000200 */
[----:B------:R-:W-:Y:S01]  /*3630*/  ISETP.GE.AND P4, PT, R32, UR20, PT ;  /* 0x0000001420007c0c */ /* 0x000fe2000bf86270 */
[----:B------:R-:W-:-:S05]  /*3640*/  DEPBAR.LE SB0, 0x0 ;  /* 0x000080000000791a */ /* 0x000fca0000000000 */
[----:B------:R-:W-:Y:S08]  /*3650*/  HMMA.16816.F32.BF16 R16, R88, R50, R16 ;  /* 0x000000325810723c */ /* 0x000ff00000041810 */
[----:B-1----:R-:W-:Y:S01]  /*3660*/  HMMA.16816.F32.BF16 R20, R28, R8, R20 ;  /* 0x000000081c14723c */ /* 0x002fe20000041814 */
[C---:B------:R-:W-:Y:S02]  /*3670*/  VIADD R9, R36.reuse, 0x10 ;  /* 0x0000001024097836 */ /* 0x040fe40000000000 */
[----:B------:R-:W-:-:S03]  /*3680*/  VIADD R8, R36, 0x11 ;  /* 0x0000001124087836 */ /* 0x000fc60000000000 */
[----:B------:R-:W-:Y:S01]  /*3690*/  ISETP.GE.AND P3, PT, R9, UR20, PT ;  /* 0x0000001409007c0c */ /* 0x000fe2000bf66270 */
[----:B------:R-:W-:Y:S01]  /*36a0*/  VIADD R9, R36, 0x18 ;  /* 0x0000001824097836 */ /* 0x000fe20000000000 */
[C---:B------:R-:W-:Y:S08]  /*36b0*/  HMMA.16816.F32.BF16 R72, R28.reuse, R76, R72 ;  /* 0x0000004c1c48723c */ /* 0x040ff00000041848 */
[----:B------:R-:W-:Y:S08]  /*36c0*/  HMMA.16816.F32.BF16 R24, R28, R78, R24 ;  /* 0x0000004e1c18723c */ /* 0x000ff00000041818 */
[----:B------:R-:W-:Y:S03]  /*36d0*/  HMMA.16816.F32.BF16 R56, R88, R68, R56 ;  /* 0x000000445838723c */ /* 0x000fe60000041838 */
[----:B------:R-:W-:-:S02]  /*36e0*/  FSEL R37, R74, -INF , !P1 ;  /* 0xff8000004a257808 */ /* 0x000fc40004800000 */
[----:B------:R-:W-:Y:S02]  /*36f0*/  FSEL R72, R72, -INF , !P1 ;  /* 0xff80000048487808 */ /* 0x000fe40004800000 */
[----:B------:R-:W-:Y:S01]  /*3700*/  ISETP.GE.AND P1, PT, R8, UR20, PT ;  /* 0x0000001408007c0c */ /* 0x000fe2000bf26270 */
[----:B------:R-:W-:Y:S01]  /*3710*/  HMMA.16816.F32.BF16 R52, R88, R70, R52 ;  /* 0x000000465834723c */ /* 0x000fe20000041834 */
[----:B------:R-:W-:Y:S01]  /*3720*/  FSEL R75, R75, -INF , !P6 ;  /* 0xff8000004b4b7808 */ /* 0x000fe20007000000 */
[----:B------:R-:W-:Y:S01]  /*3730*/  VIADD R8, R36, 0x19 ;  /* 0x0000001924087836 */ /* 0x000fe20000000000 */
[----:B------:R-:W-:Y:S02]  /*3740*/  FSEL R27, R27, -INF , !P4 ;  /* 0xff8000001b1b7808 */ /* 0x000fe40006000000 */
[----:B------:R-:W-:Y:S02]  /*3750*/  FSEL R23, R23, -INF , !P1 ;  /* 0xff80000017177808 */ /* 0x000fe40004800000 */
[----:B------:R-:W-:Y:S01]  /*3760*/  FSEL R24, R24, -INF , !P5 ;  /* 0xff80000018187808 */ /* 0x000fe20006800000 */
[----:B------:R-:W-:Y:S01]  /*3770*/  HMMA.16816.F32.BF16 R32, R28, R10, R16 ;  /* 0x0000000a1c20723c */ /* 0x000fe20000041810 */
[----:B------:R-:W-:-:S02]  /*3780*/  FSEL R17, R22, -INF , !P3 ;  /* 0xff80000016117808 */ /* 0x000fc40005800000 */
[----:B------:R-:W-:Y:S02]  /*3790*/  FSEL R10, R20, -INF , !P3 ;  /* 0xff800000140a7808 */ /* 0x000fe40005800000 */
[----:B------:R-:W-:Y:S02]  /*37a0*/  FSEL R18, R25, -INF , !P4 ;  /* 0xff80000019127808 */ /* 0x000fe40006000000 */
[----:B------:R-:W-:Y:S01]  /*37b0*/  FSEL R16, R73, -INF , !P6 ;  /* 0xff80000049107808 */ /* 0x000fe20007000000 */
[C---:B--2---:R-:W-:Y:S01]  /*37c0*/  HMMA.16816.F32.BF16 R64, R28.reuse, R4, R64 ;  /* 0x000000041c40723c */ /* 0x044fe20000041840 */
[C---:B------:R-:W-:Y:S01]  /*37d0*/  VIADD R4, R36.reuse, 0x21 ;  /* 0x0000002124047836 */ /* 0x040fe20000000000 */
[----:B------:R-:W-:Y:S01]  /*37e0*/  BAR.SYNC.DEFER_BLOCKING 0x0 ;  /* 0x0000000000007b1d */ /* 0x000fe20000010000 */
        /* <DEDUP_REMOVED lines=11> */
[C---:B---3--:R-:W-:Y:S01]  /*38a0*/  HMMA.16816.F32.BF16 R56, R28.reuse, R12, R56 ;  /* 0x0000000c1c38723c */ /* 0x048fe20000041838 */
[----:B------:R-:W-:Y:S02]  /*38b0*/  FSEL R4, R32, -INF , !P6 ;  /* 0xff80000020047808 */ /* 0x000fe40007000000 */
[----:B------:R-:W-:Y:S01]  /*38c0*/  ISETP.GE.AND P6, PT, R5, UR20, PT ;  /* 0x0000001405007c0c */ /* 0x000fe2000bfc6270 */
[----:B------:R-:W-:Y:S01]  /*38d0*/  VIADD R5, R36, 0x31 ;  /* 0x0000003124057836 */ /* 0x000fe20000000000 */
[----:B------:R-:W-:Y:S02]  /*38e0*/  FSEL R211, R66, -INF , !P4 ;  /* 0xff80000042d37808 */ /* 0x000fe40006000000 */
[----:B------:R-:W-:Y:S01]  /*38f0*/  FSEL R196, R64, -INF , !P4 ;  /* 0xff80000040c47808 */ /* 0x000fe20006000000 */
[----:B------:R-:W-:Y:S01]  /*3900*/  HMMA.16816.F32.BF16 R52, R28, R14, R52 ;  /* 0x0000000e1c34723c */ /* 0x000fe20000041834 */
[----:B------:R-:W-:Y:S01]  /*3910*/  ISETP.GE.AND P4, PT, R5, UR20, PT ;  /* 0x0000001405007c0c */ /* 0x000fe2000bf86270 */
[----:B------:R-:W-:Y:S01]  /*3920*/  VIADD R5, R36, 0x38 ;  /* 0x0000003824057836 */ /* 0x000fe20000000000 */
[----:B------:R-:W-:Y:S01]  /*3930*/  FSEL R19, R26, -INF , !P5 ;  /* 0xff8000001a137808 */ /* 0x000fe20006800000 */
[----:B------:R-:W-:Y:S01]  /*3940*/  VIADD R36, R36, 0x39 ;  /* 0x0000003924247836 */ /* 0x000fe20000000000 */
[----:B------:R-:W-:-:S02]  /*3950*/  ISETP.GE.AND P5, PT, R8, UR20, PT ;  /* 0x0000001408007c0c */ /* 0x000fc4000bfa6270 */
[----:B------:R-:W-:Y:S02]  /*3960*/  FSEL R195, R67, -INF , !P3 ;  /* 0xff80000043c37808 */ /* 0x000fe40005800000 */
[----:B------:R-:W-:Y:S02]  /*3970*/  FSEL R11, R35, -INF , !P5 ;  /* 0xff800000230b7808 */ /* 0x000fe40006800000 */
[----:B------:R-:W-:Y:S02]  /*3980*/  FSEL R8, R33, -INF , !P5 ;  /* 0xff80000021087808 */ /* 0x000fe40006800000 */
[----:B------:R-:W-:Y:S02]  /*3990*/  FSEL R190, R65, -INF , !P3 ;  /* 0xff80000041be7808 */ /* 0x000fe40005800000 */
[----:B------:R-:W-:Y:S02]  /*39a0*/  FSEL R209, R62, -INF , !P1 ;  /* 0xff8000003ed17808 */ /* 0x000fe40004800000 */
[----:B------:R-:W-:-:S02]  /*39b0*/  FSEL R194, R60, -INF , !P1 ;  /* 0xff8000003cc27808 */ /* 0x000fc40004800000 */
[----:B------:R-:W-:Y:S02]  /*39c0*/  ISETP.GE.AND P5, PT, R7, UR20, PT ;  /* 0x0000001407007c0c */ /* 0x000fe4000bfa6270 */
[----:B------:R-:W-:Y:S02]  /*39d0*/  ISETP.GE.AND P3, PT, R5, UR20, PT ;  /* 0x0000001405007c0c */ /* 0x000fe4000bf66270 */
[----:B------:R-:W-:Y:S02]  /*39e0*/  ISETP.GE.AND P1, PT, R36, UR20, PT ;  /* 0x0000001424007c0c */ /* 0x000fe4000bf26270 */
[----:B------:R-:W-:Y:S02]  /*39f0*/  FSEL R199, R63, -INF , !P6 ;  /* 0xff8000003fc77808 */ /* 0x000fe40007000000 */
        /* <DEDUP_REMOVED lines=21> */
.L_x_3314:
        /* <DEDUP_REMOVED lines=60> */
.L_x_3315:
[----:B------:R-:W-:Y:S01]  /*3f10*/  USHF.L.U32 UR4, UR10, 0x5, URZ ;  /* 0x000000050a047899 */ /* 0x000fe200080006ff */
[C---:B------:R-:W-:Y:S01]  /*3f20*/  LEA R12, P1, R3.reuse, R226, 0x1 ;  /* 0x000000e2030c7211 */ /* 0x040fe200078208ff */
[----:B------:R-:W-:Y:S01]  /*3f30*/  USHF.L.U64.HI UR10, UR10, 0x5, UR11 ;  /* 0x000000050a0a7899 */ /* 0x000fe2000801020b */
[----:B------:R-:W-:Y:S01]  /*3f40*/  @!PT LDS RZ, [RZ] ;  /* 0x00000000fffff984 */ /* 0x000fe20000000800 */
[----:B------:R-:W-:Y:S01]  /*3f50*/  @!PT LDS RZ, [RZ] ;  /* 0x00000000fffff984 */ /* 0x000fe20000000800 */
[----:B------:R-:W-:Y:S01]  /*3f60*/  @!PT LDS RZ, [RZ] ;  /* 0x00000000fffff984 */ /* 0x000fe20000000800 */
[----:B------:R1:W-:Y:S02]  /*3f70*/  LDGSTS.E.BYPASS.LTC128B.128 [R235+0x8000], desc[UR18][R226.64] ;  /* 0x08000000e2eb7fae */ /* 0x0003e4000b981a12 */
[----:B------:R-:W-:Y:S02]  /*3f80*/  LEA.HI.X R13, R3, R227, R2, 0x1, P1 ;  /* 0x000000e3030d7211 */ /* 0x000fe400008f0c02 */
[----:B------:R-:W-:Y:S01]  /*3f90*/  IADD3 R14, P1, PT, R12, UR4, RZ ;  /* 0x000000040c0e7c10 */ /* 0x000fe2000ff3e0ff */
[----:B------:R1:W-:Y:S03]  /*3fa0*/  LDGSTS.E.BYPASS.LTC128B.128 [R235+0xa000], desc[UR18][R226.64+0x80] ;  /* 0x0a000080e2eb7fae */ /* 0x0003e6000b981a12 */
[----:B------:R-:W-:Y:S01]  /*3fb0*/  IADD3.X R15, PT, PT, R13, UR10, RZ, P1, !PT ;  /* 0x0000000a0d0f7c10 */ /* 0x000fe20008ffe4ff */
[----:B------:R1:W-:Y:S01]  /*3fc0*/  LDGSTS.E.BYPASS.LTC128B.128 [R235+0xc000], desc[UR18][R226.64+0x100] ;  /* 0x0c000100e2eb7fae */ /* 0x0003e2000b981a12 */
[----:B------:R-:W-:-:S03]  /*3fd0*/  IADD3 R2, P1, PT, R14, UR4, RZ ;  /* 0x000000040e027c10 */ /* 0x000fc6000ff3e0ff */
[----:B------:R1:W-:Y:S01]  /*3fe0*/  LDGSTS.E.BYPASS.LTC128B.128 [R235+0xe000], desc[UR18][R226.64+0x180] ;  /* 0x0e000180e2eb7fae */ /* 0x0003e2000b981a12 */
[----:B------:R-:W-:-:S03]  /*3ff0*/  IADD3.X R3, PT, PT, R15, UR10, RZ, P1, !PT ;  /* 0x0000000a0f037c10 */ /* 0x000fc60008ffe4ff */
[----:B------:R1:W-:Y:S04]  /*4000*/  LDGSTS.E.BYPASS.LTC128B.128 [R235+0x8800], desc[UR18][R12.64] ;  /* 0x088000000ceb7fae */ /* 0x0003e8000b981a12 */
        /* <DEDUP_REMOVED lines=11> */
[----:B------:R-:W0:Y:S02]  /*40c0*/  LDGDEPBAR ;  /* 0x00000000000079af */ /* 0x000e240000000000 */
.L_x_3313:
[----:B-1----:R-:W-:Y:S01]  /*40d0*/  FMNMX3.FTZ R3, R72, R16, R24, !PT ;  /* 0x0000001048037276 */ /* 0x002fe20007810018 */
[----:B------:R-:W1:Y:S01]  /*40e0*/  LDCU UR4, c[0x0][0x45c] ;  /* 0x00008b80ff0477ac */ /* 0x000e620008000800 */
[----:B------:R-:W-:Y:S02]  /*40f0*/  FMNMX3.FTZ R2, R37, R75, R19, !PT ;  /* 0x0000004b25027276 */ /* 0x000fe40007810013 */
        /* <DEDUP_REMOVED lines=337> */
[----:B------:R-:W1:Y:S01]  /*5610*/  S2UR UR5, SR_CgaCtaId ;  /* 0x00000000000579c3 */ /* 0x000e620000008800 */
[----:B------:R-:W-:Y:S01]  /*5620*/  UISETP.NE.U32.AND UP0, UPT, UR12, URZ, UPT ;  /* 0x000000ff0c00728c */ /* 0x000fe2000bf05070 */
[----:B------:R-:W-:Y:S01]  /*5630*/  IMAD.MOV.U32 R0, RZ, RZ, R3 ;  /* 0x000000ffff007224 */ /* 0x000fe200078e0003 */
[----:B------:R-:W-:Y:S01]  /*5640*/  MOV R3, 0x20 ;  /* 0x0000002000037802 */ /* 0x000fe20000000f00 */
[----:B------:R-:W-:Y:S01]  /*5650*/  IMAD.MOV.U32 R165, RZ, RZ, R164 ;  /* 0x000000ffffa57224 */ /* 0x000fe200078e00a4 */
[----:B------:R-:W-:Y:S01]  /*5660*/  UISETP.NE.AND.EX UP0, UPT, UR13, URZ, UPT, UP0 ;  /* 0x000000ff0d00728c */ /* 0x000fe2000bf05300 */
[----:B------:R-:W-:Y:S01]  /*5670*/  IMAD.MOV.U32 R229, RZ, RZ, RZ ;  /* 0x000000ffffe57224 */ /* 0x000fe200078e00ff */
[----:B------:R-:W-:Y:S01]  /*5680*/  SEL R3, R3, 0xffffffe0, !P2 ;  /* 0xffffffe003037807 */ /* 0x000fe20005000000 */
[----:B------:R-:W-:Y:S01]  /*5690*/  UMOV UR11, 0x400 ;  /* 0x00000400000b7882 */ /* 0x000fe20000000000 */
[----:B------:R-:W-:Y:S01]  /*56a0*/  IADD3 R228, PT, PT, R220, 0x10000, RZ ;  /* 0x00010000dce47810 */ /* 0x000fe20007ffe0ff */
[----:B------:R-:W-:Y:S01]  /*56b0*/  UIADD3 UR10, UPT, UPT, UR17, -0x2, URZ ;  /* 0xfffffffe110a7890 */ /* 0x000fe2000fffe0ff */
[----:B------:R-:W-:Y:S01]  /*56c0*/  PLOP3.LUT P1, PT, PT, PT, UP0, 0x80, 0x8 ;  /* 0x000000000008781c */ /* 0x000fe20003f2f008 */
[----:B------:R-:W-:Y:S01]  /*56d0*/  IMAD.IADD R216, R3, 0x1, R220 ;  /* 0x0000000103d87824 */ /* 0x000fe200078e02dc */
[----:B------:R-:W-:Y:S01]  /*56e0*/  UIADD3 UR17, UPT, UPT, -UR17, 0x1, URZ ;  /* 0x0000000111117890 */ /* 0x000fe2000fffe1ff */
[----:B------:R-:W2:Y:S01]  /*56f0*/  LDCU UR4, c[0x0][0x45c] ;  /* 0x00008b80ff0477ac */ /* 0x000ea20008000800 */
[----:B------:R-:W3:Y:S01]  /*5700*/  LDCU.64 UR6, c[0x0][0x3a0] ;  /* 0x00007400ff0677ac */ /* 0x000ee20008000a00 */
[----:B------:R-:W4:Y:S01]  /*5710*/  LDCU.64 UR8, c[0x0][0x3a8] ;  /* 0x00007500ff0877ac */ /* 0x000f220008000a00 */
[----:B-1----:R-:W-:-:S12]  /*5720*/  ULEA UR5, UR5, UR11, 0x18 ;  /* 0x0000000b05057291 */ /* 0x002fd8000f8ec0ff */
.L_x_3320:
[----:B------:R-:W-:Y:S01]  /*5730*/  @!P1 IADD3 R2, P0, PT, RZ, -R229, RZ ;  /* 0x800000e5ff029210 */ /* 0x000fe20007f1e0ff */
[----:B------:R-:W1:Y:S01]  /*5740*/  S2R R219, SR_TID.X ;  /* 0x0000000000db7919 */ /* 0x000e620000002100 */
[----:B------:R-:W5:Y:S01]  /*5750*/  @!P1 LDC R212, c[0x0][0x3c0] ;  /* 0x0000f000ffd49b82 */ /* 0x000f620000000800 */
[----:B------:R-:W-:Y:S07]  /*5760*/  DEPBAR.LE SB0, 0x0 ;  /* 0x000080000000791a */ /* 0x000fee0000000000 */
[----:B------:R-:W2:Y:S08]  /*5770*/  LDC R215, c[0x0][0x3c4] ;  /* 0x0000f100ffd77b82 */ /* 0x000eb00000000800 */
[----:B------:R-:W-:Y:S01]  /*5780*/  BAR.SYNC.DEFER_BLOCKING 0x0 ;  /* 0x0000000000007b1d */ /* 0x000fe20000010000 */
[C---:B-1----:R-:W-:Y:S01]  /*5790*/  LOP3.LUT R235, R219.reuse, 0x38, RZ, 0xc0, !PT ;  /* 0x00000038dbeb7812 */ /* 0x042fe200078ec0ff */
[----:B-----5:R-:W-:Y:S02]  /*57a0*/  @!P1 IMAD.SHL.U32 R5, R212, 0x40, RZ ;  /* 0x00000040d4059824 */ /* 0x020fe400078e00ff */
[----:B------:R-:W-:Y:S02]  /*57b0*/  IMAD.SHL.U32 R214, R219, 0x8, RZ ;  /* 0x00000008dbd67824 */ /* 0x000fe400078e00ff */
[----:B------:R-:W-:Y:S05]  /*57c0*/  @!P1 IMAD.X R5, RZ, RZ, ~R5, P0 ;  /* 0x000000ffff059224 */ /* 0x000fea00000e0e05 */
[----:B------:R-:W-:Y:S02]  /*57d0*/  @!P1 SHF.R.S64 R3, R2, 0x1f, R5 ;  /* 0x0000001f02039819 */ /* 0x000fe40000001005 */
[----:B------:R-:W-:Y:S02]  /*57e0*/  MOV R2, R233 ;  /* 0x000000e900027202 */ /* 0x000fe40000000f00 */
[----:B------:R-:W-:Y:S01]  /*57f0*/  @!P1 IADD3 R4, P0, PT, R232, R3, RZ ;  /* 0x00000003e8049210 */ /* 0x000fe20007f1e0ff */
[----:B------:R-:W-:Y:S03]  /*5800*/  IMAD.MOV.U32 R3, RZ, RZ, R232 ;  /* 0x000000ffff037224 */ /* 0x000fe600078e00e8 */
[----:B------:R-:W-:Y:S02]  /*5810*/  @!P1 LEA.HI.X.SX32 R233, R5, R233, 0x1, P0 ;  /* 0x000000e905e99211 */ /* 0x000fe400000f0eff */
[----:B------:R-:W-:Y:S01]  /*5820*/  @!P1 MOV R232, R4 ;  /* 0x0000000400e89202 */ /* 0x000fe20000000f00 */
[----:B--2---:R-:W-:Y:S06]  /*5830*/  @!P1 BRA `(.L_x_3317) ;  /* 0x0000000000f89947 */ /* 0x004fec0003800000 */
[----:B------:R-:W1:Y:S01]  /*5840*/  LDC R4, c[0x0][0x4f0] ;  /* 0x00013c00ff047b82 */ /* 0x000e620000000800 */
[----:B------:R-:W-:Y:S01]  /*5850*/  UIADD3 UR11, UPT, UPT, UR14, -0x40, URZ ;  /* 0xffffffc00e0b7890 */ /* 0x000fe2000fffe0ff */
[----:B------:R-:W-:Y:S06]  /*5860*/  IABS R9, UR14 ;  /* 0x0000000e00097c13 */ /* 0x000fec0008000000 */
[----:B------:R-:W2:Y:S01]  /*5870*/  LDC.64 R212, c[0x0][0x3c0] ;  /* 0x0000f000ffd47b82 */ /* 0x000ea20000000a00 */
        /* <DEDUP_REMOVED lines=19> */
[----:B------:R-:W-:Y:S02]  /*59b0*/  ISETP.GT.U32.AND P4, PT, R5, R9, PT ;  /* 0x000000090500720c */ /* 0x000fe40003f84070 */
[----:B------:R-:W-:Y:S09]  /*59c0*/  ISETP.GE.AND P3, PT, R6, RZ, PT ;  /* 0x000000ff0600720c */ /* 0x000ff20003f66270 */
[----:B------:R-:W-:Y:S02]  /*59d0*/  @!P2 IMAD.IADD R7, R7, 0x1, -R5 ;  /* 0x000000010707a824 */ /* 0x000fe400078e0a05 */
[-C--:B------:R-:W-:Y:S01]  /*59e0*/  @!P4 IADD3 R9, PT, PT, R9, -R5.reuse, RZ ;  /* 0x800000050909c210 */ /* 0x080fe20007ffe0ff */
[----:B------:R-:W-:Y:S01]  /*59f0*/  @!P2 VIADD R10, R10, 0x1 ;  /* 0x000000010a0aa836 */ /* 0x000fe20000000000 */
[C---:B------:R-:W-:Y:S01]  /*5a00*/  ISETP.NE.AND P2, PT, R4.reuse, RZ, PT ;  /* 0x000000ff0400720c */ /* 0x040fe20003f45270 */
[----:B------:R-:W-:Y:S01]  /*5a10*/  @!P4 VIADD R11, R11, 0x1 ;  /* 0x000000010b0bc836 */ /* 0x000fe20000000000 */
[-C--:B------:R-:W-:Y:S02]  /*5a20*/  ISETP.GE.U32.AND P5, PT, R7, R5.reuse, PT ;  /* 0x000000050700720c */ /* 0x080fe40003fa6070 */
[----:B------:R-:W-:Y:S02]  /*5a30*/  ISETP.GE.U32.AND P6, PT, R9, R5, PT ;  /* 0x000000050900720c */ /* 0x000fe40003fc6070 */
[----:B------:R-:W-:Y:S04]  /*5a40*/  LOP3.LUT R5, R4, UR11, RZ, 0x3c, !PT ;  /* 0x0000000b04057c12 */ /* 0x000fe8000f8e3cff */
[----:B------:R-:W-:Y:S02]  /*5a50*/  ISETP.GE.AND P0, PT, R5, RZ, PT ;  /* 0x000000ff0500720c */ /* 0x000fe40003f06270 */
[----:B------:R-:W-:Y:S03]  /*5a60*/  LOP3.LUT R5, RZ, R4, RZ, 0x33, !PT ;  /* 0x00000004ff057212 */ /* 0x000fe600078e33ff */
[----:B------:R-:W-:Y:S02]  /*5a70*/  @P5 IADD3 R10, PT, PT, R10, 0x1, RZ ;  /* 0x000000010a0a5810 */ /* 0x000fe40007ffe0ff */
[----:B------:R-:W-:Y:S05]  /*5a80*/  @P6 VIADD R11, R11, 0x1 ;  /* 0x000000010b0b6836 */ /* 0x000fea0000000000 */
[----:B------:R-:W-:Y:S01]  /*5a90*/  @!P3 IADD3 R11, PT, PT, -R11, RZ, RZ ;  /* 0x000000ff0b0bb210 */ /* 0x000fe20007ffe1ff */
[----:B------:R-:W-:Y:S03]  /*5aa0*/  @!P0 IMAD.MOV R10, RZ, RZ, -R10 ;  /* 0x000000ffff0a8224 */ /* 0x000fe600078e0a0a */
[C---:B------:R-:W-:Y:S02]  /*5ab0*/  SEL R11, R5.reuse, R11, !P2 ;  /* 0x0000000b050b7207 */ /* 0x040fe40005000000 */
[----:B------:R-:W-:Y:S02]  /*5ac0*/  SEL R7, R5, R10, !P2 ;  /* 0x0000000a05077207 */ /* 0x000fe40005000000 */
[-C--:B------:R-:W-:Y:S02]  /*5ad0*/  LEA R12, P0, R11, R230.reuse, 0x2 ;  /* 0x000000e60b0c7211 */ /* 0x080fe400078010ff */
[----:B------:R-:W-:Y:S02]  /*5ae0*/  LEA R14, P2, R7, R230, 0x2 ;  /* 0x000000e6070e7211 */ /* 0x000fe400078410ff */
[-C--:B------:R-:W-:Y:S02]  /*5af0*/  LEA.HI.X.SX32 R13, R11, R231.reuse, 0x2, P0 ;  /* 0x000000e70b0d7211 */ /* 0x080fe400000f16ff */
[----:B------:R-:W-:Y:S01]  /*5b00*/  LEA.HI.X.SX32 R15, R7, R231, 0x2, P2 ;  /* 0x000000e7070f7211 */ /* 0x000fe200010f16ff */
[----:B------:R-:W-:Y:S02]  /*5b10*/  IMAD.IADD R7, R11, 0x1, -R7 ;  /* 0x000000010b077824 */ /* 0x000fe400078e0a07 */
[----:B------:R-:W5:Y:S02]  /*5b20*/  LDG.E R5, desc[UR18][R12.64] ;  /* 0x000000120c057981 */ /* 0x000f64000c1e1900 */
[----:B------:R-:W-:Y:S02]  /*5b30*/  IMAD R7, R7, R4, -0x40 ;  /* 0xffffffc007077424 */ /* 0x000fe400078e0204 */
[----:B------:R-:W5:Y:S03]  /*5b40*/  LDG.E R6, desc[UR18][R14.64] ;  /* 0x000000120e067981 */ /* 0x000f66000c1e1900 */
[----:B------:R-:W-:Y:S05]  /*5b50*/  SHF.R.S32.HI R9, RZ, 0x1f, R7 ;  /* 0x0000001fff097819 */ /* 0x000fea0000011407 */
[-C--:B--2---:R-:W-:Y:S02]  /*5b60*/  IMAD R4, R9, R212.reuse, RZ ;  /* 0x000000d409047224 */ /* 0x084fe400078e02ff */
[C---:B------:R-:W-:Y:S04]  /*5b70*/  IMAD.WIDE.U32 R8, R7.reuse, R212, RZ ;  /* 0x000000d407087225 */ /* 0x040fe800078e00ff */
[----:B------:R-:W-:Y:S05]  /*5b80*/  IMAD R4, R7, R213, R4 ;  /* 0x000000d507047224 */ /* 0x000fea00078e0204 */
[----:B------:R-:W-:Y:S01]  /*5b90*/  IADD3 R9, PT, PT, R9, R4, RZ ;  /* 0x0000000409097210 */ /* 0x000fe20007ffe0ff */
[----:B-----5:R-:W-:Y:S04]  /*5ba0*/  IMAD.IADD R5, R6, 0x1, -R5 ;  /* 0x0000000106057824 */ /* 0x020fe800078e0a05 */
[C---:B----4-:R-:W-:Y:S01]  /*5bb0*/  IMAD.WIDE.U32 R8, R5.reuse, UR8, R8 ;  /* 0x0000000805087c25 */ /* 0x050fe2000f8e0008 */
[----:B------:R-:W-:Y:S02]  /*5bc0*/  SHF.R.S32.HI R6, RZ, 0x1f, R5 ;  /* 0x0000001fff067819 */ /* 0x000fe40000011405 */
[----:B------:R-:W-:Y:S03]  /*5bd0*/  LEA R232, P0, R8, R3, 0x1 ;  /* 0x0000000308e87211 */ /* 0x000fe600078008ff */
[----:B------:R-:W-:Y:S04]  /*5be0*/  IMAD R6, R6, UR8, RZ ;  /* 0x0000000806067c24 */ /* 0x000fe8000f8e02ff */
[----:B------:R-:W-:Y:S04]  /*5bf0*/  IMAD R6, R5, UR9, R6 ;  /* 0x0000000905067c24 */ /* 0x000fe8000f8e0206 */
[----:B------:R-:W-:Y:S05]  /*5c00*/  IMAD.IADD R233, R9, 0x1, R6 ;  /* 0x0000000109e97824 */ /* 0x000fea00078e0206 */
[----:B------:R-:W-:Y:S07]  /*5c10*/  LEA.HI.X R233, R8, R2, R233, 0x1, P0 ;  /* 0x0000000208e97211 */ /* 0x000fee00000f0ce9 */
.L_x_3317:
[--C-:B------:R-:W-:Y:S01]  /*5c20*/  LOP3.LUT R235, R235, 0x1f8, R214.reuse, 0x78, !PT ;  /* 0x000001f8ebeb7812 */ /* 0x100fe200078e78d6 */
[C---:B------:R-:W-:Y:S01]  /*5c30*/  IMAD.SHL.U32 R213, R219.reuse, 0x20, RZ ;  /* 0x00000020dbd57824 */ /* 0x040fe200078e00ff */
[C---:B------:R-:W-:Y:S01]  /*5c40*/  SHF.L.U64.HI R215, R212.reuse, 0x5, R215 ;  /* 0x00000005d4d77819 */ /* 0x040fe200000102d7 */
[----:B------:R-:W-:Y:S01]  /*5c50*/  IMAD.SHL.U32 R3, R219, 0x40, RZ ;  /* 0x00000040db037824 */ /* 0x000fe200078e00ff */
[----:B------:R-:W-:Y:S01]  /*5c60*/  LOP3.LUT R235, R235, 0x1e00, R214, 0xf8, !PT ;  /* 0x00001e00ebeb7812 */ /* 0x000fe200078ef8d6 */
[----:B------:R-:W-:Y:S01]  /*5c70*/  IMAD.MOV.U32 R222, RZ, RZ, 0x20 ;  /* 0x00000020ffde7424 */ /* 0x000fe200078e00ff */
[----:B------:R-:W-:Y:S01]  /*5c80*/  LOP3.LUT R217, R213, 0x7c00, RZ, 0xc0, !PT ;  /* 0x00007c00d5d97812 */ /* 0x000fe200078ec0ff */
[----:B------:R-:W-:Y:S01]  /*5c90*/  IMAD.SHL.U32 R213, R212, 0x20, RZ ;  /* 0x00000020d4d57824 */ /* 0x000fe200078e00ff */
[----:B------:R-:W-:Y:S01]  /*5ca0*/  LEA R235, R235, UR5, 0x1 ;  /* 0x00000005ebeb7c11 */ /* 0x000fe2000f8e08ff */
[----:B------:R-:W-:Y:S01]  /*5cb0*/  UIADD3 UR17, UPT, UPT, UR17, 0x1, URZ ;  /* 0x0000000111117890 */ /* 0x000fe2000fffe0ff */
[----:B------:R-:W-:Y:S02]  /*5cc0*/  LOP3.LUT R218, R214, 0x38, RZ, 0xc0, !PT ;  /* 0x00000038d6da7812 */ /* 0x000fe400078ec0ff */
[----:B------:R-:W-:Y:S01]  /*5cd0*/  IADD3 R240, P0, PT, R232, R213, RZ ;  /* 0x000000d5e8f07210 */ /* 0x000fe20007f1e0ff */
[----:B------:R-:W-:Y:S01]  /*5ce0*/  @!PT LDS RZ, [RZ] ;  /* 0x00000000fffff984 */ /* 0x000fe20000000800 */
[----:B------:R-:W-:Y:S01]  /*5cf0*/  @!PT LDS RZ, [RZ] ;  /* 0x00000000fffff984 */ /* 0x000fe20000000800 */
[----:B------:R-:W-:Y:S01]  /*5d00*/  @!PT LDS RZ, [RZ] ;  /* 0x00000000fffff984 */ /* 0x000fe20000000800 */
[----:B------:R-:W-:Y:S01]  /*5d10*/  LDGSTS.E.BYPASS.LTC128B.128 [R235+0x10000], desc[UR18][R232.64] ;  /* 0x10000000e8eb7fae */ /* 0x000fe2000b981a12 */
[----:B------:R-:W-:Y:S01]  /*5d20*/  SHF.R.U32.HI R221, RZ, 0x1, R219 ;  /* 0x00000001ffdd7819 */ /* 0x000fe200000116db */
[----:B------:R-:W-:Y:S01]  /*5d30*/  UISETP.NE.AND UP0, UPT, UR17, URZ, UPT ;  /* 0x000000ff1100728c */ /* 0x000fe2000bf05270 */
[----:B------:R-:W-:Y:S01]  /*5d40*/  IADD3 R242, P2, PT, R213, R240, RZ ;  /* 0x000000f0d5f27210 */ /* 0x000fe20007f5e0ff */
[----:B------:R-:W-:Y:S01]  /*5d50*/  LDGSTS.E.BYPASS.LTC128B.128 [R235+0x12000], desc[UR18][R232.64+0x80] ;  /* 0x12000080e8eb7fae */ /* 0x000fe2000b981a12 */
[----:B------:R-:W-:Y:S01]  /*5d60*/  IMAD.X R241, R233, 0x1, R215, P0 ;  /* 0x00000001e9f17824 */ /* 0x000fe200000e06d7 */
[----:B------:R-:W-:Y:S02]  /*5d70*/  LOP3.LUT R164, R218, 0x1c0, R3, 0xf8, !PT ;  /* 0x000001c0daa47812 */ /* 0x000fe400078ef803 */
[----:B------:R-:W-:Y:S01]  /*5d80*/  LDGSTS.E.BYPASS.LTC128B.128 [R235+0x14000], desc[UR18][R232.64+0x100] ;  /* 0x14000100e8eb7fae */ /* 0x000fe2000b981a12 */
[----:B------:R-:W-:Y:S01]  /*5d90*/  IMAD.X R243, R215, 0x1, R241, P2 ;  /* 0x00000001d7f37824 */ /* 0x000fe200010e06f1 */
[----:B------:R-:W-:Y:S02]  /*5da0*/  IADD3 R212, P0, PT, R213, R242, RZ ;  /* 0x000000f2d5d47210 */ /* 0x000fe40007f1e0ff */
[----:B------:R-:W-:Y:S01]  /*5db0*/  LDGSTS.E.BYPASS.LTC128B.128 [R235+0x16000], desc[UR18][R232.64+0x180] ;  /* 0x16000180e8eb7fae */ /* 0x000fe2000b981a12 */
[----:B------:R-:W-:Y:S02]  /*5dc0*/  LOP3.LUT R224, R3, 0x400, RZ, 0xc0, !PT ;  /* 0x0000040003e07812 */ /* 0x000fe400078ec0ff */
[----:B------:R-:W-:Y:S01]  /*5dd0*/  IMAD.X R213, R215, 0x1, R243, P0 ;  /* 0x00000001d7d57824 */ /* 0x000fe200000e06f3 */
[----:B------:R-:W-:Y:S01]  /*5de0*/  LDGSTS.E.BYPASS.LTC128B.128 [R235+0x10800], desc[UR18][R240.64] ;  /* 0x10800000f0eb7fae */ /* 0x000fe2000b981a12 */
[----:B------:R-:W-:Y:S02]  /*5df0*/  LOP3.LUT R167, R219, 0x8, RZ, 0xc0, !PT ;  /* 0x00000008dba77812 */ /* 0x000fe400078ec0ff */
[----:B------:R-:W-:Y:S01]  /*5e00*/  LOP3.LUT R2, R221, 0x8, RZ, 0xc0, !PT ;  /* 0x00000008dd027812 */ /* 0x000fe200078ec0ff */
[----:B------:R-:W-:Y:S01]  /*5e10*/  LDGSTS.E.BYPASS.LTC128B.128 [R235+0x12800], desc[UR18][R240.64+0x80] ;  /* 0x12800080f0eb7fae */ /* 0x000fe2000b981a12 */
[----:B------:R-:W-:Y:S02]  /*5e20*/  LOP3.LUT R3, R217, 0x200, R3, 0xf8, !PT ;  /* 0x00000200d9037812 */ /* 0x000fe400078ef803 */
[----:B------:R-:W-:Y:S01]  /*5e30*/  LOP3.LUT R167, R164, R167, RZ, 0x3c, !PT ;  /* 0x000000a7a4a77212 */ /* 0x000fe200078e3cff */
[----:B------:R-:W-:Y:S01]  /*5e40*/  LDGSTS.E.BYPASS.LTC128B.128 [R235+0x14800], desc[UR18][R240.64+0x100] ;  /* 0x14800100f0eb7fae */ /* 0x000fe2000b981a12 */
[----:B------:R-:W-:Y:S02]  /*5e50*/  LOP3.LUT R2, R3, R164, R2, 0xf6, !PT ;  /* 0x000000a403027212 */ /* 0x000fe400078ef602 */
[----:B------:R-:W-:Y:S01]  /*5e60*/  LOP3.LUT P0, RZ, R219, 0x2, RZ, 0xc0, !PT ;  /* 0x00000002dbff7812 */ /* 0x000fe2000780c0ff */
[----:B------:R-:W-:Y:S01]  /*5e70*/  LDGSTS.E.BYPASS.LTC128B.128 [R235+0x16800], desc[UR18][R240.64+0x180] ;  /* 0x16800180f0eb7fae */ /* 0x000fe2000b981a12 */
[----:B------:R-:W-:Y:S01]  /*5e80*/  IMAD R224, R167, 0x2, R224 ;  /* 0x00000002a7e07824 */ /* 0x000fe200078e02e0 */
[----:B------:R-:W-:Y:S01]  /*5e90*/  LEA R225, R2, UR5, 0x1 ;  /* 0x0000000502e17c11 */ /* 0x000fe2000f8e08ff */
[----:B------:R-:W-:Y:S01]  /*5ea0*/  IMAD.MOV.U32 R2, RZ, RZ, 0x40 ;  /* 0x00000040ff027424 */ /* 0x000fe200078e00ff */
[----:B------:R-:W-:Y:S01]  /*5eb0*/  LDGSTS.E.BYPASS.LTC128B.128 [R235+0x11000], desc[UR18][R242.64] ;  /* 0x11000000f2eb7fae */ /* 0x000fe2000b981a12 */
[----:B------:R-:W-:Y:S01]  /*5ec0*/  SEL R222, R222, 0xffffffe0, !P0 ;  /* 0xffffffe0dede7807 */ /* 0x000fe20004000000 */
[----:B------:R-:W-:Y:S01]  /*5ed0*/  VIADD R3, R224, UR5 ;  /* 0x00000005e0037c36 */ /* 0x000fe20008000000 */
[----:B------:R-:W-:Y:S01]  /*5ee0*/  LOP3.LUT P0, RZ, R219, 0x4, RZ, 0xc0, !PT ;  /* 0x00000004dbff7812 */ /* 0x000fe2000780c0ff */
[----:B------:R-:W-:Y:S02]  /*5ef0*/  LDGSTS.E.BYPASS.LTC128B.128 [R235+0x13000], desc[UR18][R242.64+0x80] ;  /* 0x13000080f2eb7fae */ /* 0x000fe4000b981a12 */
[--C-:B------:R-:W-:Y:S01]  /*5f00*/  IMAD.IADD R223, R222, 0x1, R225.reuse ;  /* 0x00000001dedf7824 */ /* 0x100fe200078e02e1 */
[----:B------:R-:W-:Y:S01]  /*5f10*/  SEL R2, R2, 0xffffffc0, !P0 ;  /* 0xffffffc002027807 */ /* 0x000fe20004000000 */
[----:B------:R-:W-:Y:S01]  /*5f20*/  LDGSTS.E.BYPASS.LTC128B.128 [R235+0x15000], desc[UR18][R242.64+0x100] ;  /* 0x15000100f2eb7fae */ /* 0x000fe2000b981a12 */
[C---:B------:R-:W-:Y:S03]  /*5f30*/  IMAD.IADD R166, R3.reuse, 0x1, R222 ;  /* 0x0000000103a67824 */ /* 0x040fe600078e02de */
[----:B------:R-:W-:Y:S01]  /*5f40*/  LDGSTS.E.BYPASS.LTC128B.128 [R235+0x17000], desc[UR18][R242.64+0x180] ;  /* 0x17000180f2eb7fae */ /* 0x000fe2000b981a12 */
[----:B------:R-:W-:Y:S02]  /*5f50*/  IMAD.IADD R167, R2, 0x1, R225 ;  /* 0x0000000102a77824 */ /* 0x000fe400078e02e1 */
[----:B------:R-:W-:Y:S01]  /*5f60*/  IMAD.IADD R3, R3, 0x1, R2 ;  /* 0x0000000103037824 */ /* 0x000fe200078e0202 */
[----:B------:R-:W-:Y:S01]  /*5f70*/  LDGSTS.E.BYPASS.LTC128B.128 [R235+0x11800], desc[UR18][R212.64] ;  /* 0x11800000d4eb7fae */ /* 0x000fe2000b981a12 */
[C---:B------:R-:W-:Y:S02]  /*5f80*/  IMAD.IADD R164, R222.reuse, 0x1, R167 ;  /* 0x00000001dea47824 */ /* 0x040fe400078e02a7 */
[----:B------:R-:W-:Y:S01]  /*5f90*/  IMAD.IADD R2, R222, 0x1, R3 ;  /* 0x00000001de027824 */ /* 0x000fe200078e0203 */
[----:B------:R-:W-:Y:S04]  /*5fa0*/  LDGSTS.E.BYPASS.LTC128B.128 [R235+0x13800], desc[UR18][R212.64+0x80] ;  /* 0x13800080d4eb7fae */ /* 0x000fe8000b981a12 */
[----:B------:R-:W-:Y:S04]  /*5fb0*/  LDGSTS.E.BYPASS.LTC128B.128 [R235+0x15800], desc[UR18][R212.64+0x100] ;  /* 0x15800100d4eb7fae */ /* 0x000fe8000b981a12 */
[----:B------:R1:W-:Y:S04]  /*5fc0*/  LDGSTS.E.BYPASS.LTC128B.128 [R235+0x17800], desc[UR18][R212.64+0x180] ;  /* 0x17800180d4eb7fae */ /* 0x0003e8000b981a12 */
[----:B------:R-:W-:Y:S04]  /*5fd0*/  LDSM.16.M88.4 R168, [R225] ;  /* 0x00000000e1a8783b */ /* 0x000fe80000000200 */
[----:B------:R-:W2:Y:S04]  /*5fe0*/  LDSM.16.M88.4 R172, [R224+UR5+0x8000] ;  /* 0x00800005e0ac783b */ /* 0x000ea80008000200 */
[----:B------:R-:W5:Y:S04]  /*5ff0*/  LDSM.16.M88.4 R176, [R224+UR5+0x8800] ;  /* 0x00880005e0b0783b */ /* 0x000f680008000200 */
[----:B------:R-:W3:Y:S04]  /*6000*/  LDSM.16.M88.4 R180, [R224+UR5+0x9000] ;  /* 0x00900005e0b4783b */ /* 0x000ee80008000200 */
        /* <DEDUP_REMOVED lines=12> */
[C---:B-----5:R-:W-:Y:S08]  /*60d0*/  HMMA.16816.F32.BF16 R12, R168.reuse, R176, RZ ;  /* 0x000000b0a80c723c */ /* 0x060ff000000418ff */
[C---:B------:R-:W-:Y:S01]  /*60e0*/  HMMA.16816.F32.BF16 R16, R168.reuse, R178, RZ ;  /* 0x000000b2a810723c */ /* 0x040fe200000418ff */
[----:B------:R-:W2:Y:S07]  /*60f0*/  LDSM.16.M88.4 R176, [R166+0x9800] ;  /* 0x00980000a6b0783b */ /* 0x000eae0000000200 */
[C---:B---3--:R-:W-:Y:S08]  /*6100*/  HMMA.16816.F32.BF16 R20, R168.reuse, R180, RZ ;  /* 0x000000b4a814723c */ /* 0x048ff000000418ff */
        /* <DEDUP_REMOVED lines=193> */
[----:B------:R-:W1:Y:S08]  /*6d20*/  LDC.64 R2, c[0x0][0x4e0] ;  /* 0x00013800ff027b82 */ /* 0x000e700000000a00 */
[----:B------:R-:W2:Y:S01]  /*6d30*/  LDC R167, c[0x0][0x3bc] ;  /* 0x0000ef00ffa77b82 */ /* 0x000ea20000000800 */
[----:B-1----:R-:W-:Y:S04]  /*6d40*/  ISETP.NE.U32.AND P1, PT, R2, RZ, PT ;  /* 0x000000ff0200720c */ /* 0x002fe80003f25070 */
[----:B------:R-:W-:Y:S11]  /*6d50*/  ISETP.NE.AND.EX P1, PT, R3, RZ, PT, P1 ;  /* 0x000000ff0300720c */ /* 0x000ff60003f25310 */
[----:B------:R-:W-:Y:S02]  /*6d60*/  @!UPT UIADD3 URZ, UPT, UPT, URZ, URZ, URZ ;  /* 0x000000fffffff290 */ /* 0x000fe4000fffe0ff */
[----:B------:R-:W1:Y:S01]  /*6d70*/  @!P1 LDC R2, c[0x0][0x3b8] ;  /* 0x0000ee00ff029b82 */ /* 0x000e620000000800 */
[----:B------:R-:W-:Y:S05]  /*6d80*/  @!P1 IMAD.MOV.U32 R164, RZ, RZ, RZ ;  /* 0x000000ffffa49224 */ /* 0x000fea00078e00ff */
[----:B------:R-:W-:Y:S01]  /*6d90*/  @!P1 IADD3 R164, P2, PT, RZ, -R164, RZ ;  /* 0x800000a4ffa49210 */ /* 0x000fe20007f5e0ff */
[----:B-1----:R-:W-:Y:S04]  /*6da0*/  @!P1 IMAD.SHL.U32 R3, R2, 0x40, RZ ;  /* 0x0000004002039824 */ /* 0x002fe800078e00ff */
[----:B------:R-:W-:Y:S05]  /*6db0*/  @!P1 IMAD.X R3, RZ, RZ, ~R3, P2 ;  /* 0x000000ffff039224 */ /* 0x000fea00010e0e03 */
[----:B------:R-:W-:Y:S04]  /*6dc0*/  @!P1 SHF.R.S64 R169, R164, 0x1f, R3 ;  /* 0x0000001fa4a99819 */ /* 0x000fe80000001003 */
[----:B------:R-:W-:Y:S04]  /*6dd0*/  @!P1 IADD3 R226, P2, PT, R169, R226, RZ ;  /* 0x000000e2a9e29210 */ /* 0x000fe80007f5e0ff */
[----:B------:R-:W-:Y:S01]  /*6de0*/  @!P1 LEA.HI.X.SX32 R227, R3, R227, 0x1, P2 ;  /* 0x000000e303e39211 */ /* 0x000fe200010f0eff */
[----:B--2---:R-:W-:Y:S08]  /*6df0*/  @!P1 BRA `(.L_x_3319) ;  /* 0x0000000400009947 */ /* 0x004ff00003800000 */
[----:B------:R-:W1:Y:S01]  /*6e00*/  LDC R164, c[0x0][0x4f0] ;  /* 0x00013c00ffa47b82 */ /* 0x000e620000000800 */
[----:B------:R-:W-:Y:S02]  /*6e10*/  UIADD3 UR12, UPT, UPT, UR14, -0x80, URZ ;  /* 0xffffff800e0c7890 */ /* 0x000fe4000fffe0ff */
[----:B------:R-:W-:Y:S04]  /*6e20*/  UIADD3 UR11, UPT, UPT, UR14, -0x40, URZ ;  /* 0xffffffc00e0b7890 */ /* 0x000fe8000fffe0ff */
[----:B------:R-:W-:Y:S02]  /*6e30*/  IMAD.U32 R166, RZ, RZ, UR12 ;  /* 0x0000000cffa67e24 */ /* 0x000fe4000f8e00ff */
[----:B------:R-:W-:Y:S03]  /*6e40*/  MOV R168, UR11 ;  /* 0x0000000b00a87c02 */ /* 0x000fe60008000f00 */
[----:B------:R-:W-:Y:S02]  /*6e50*/  IABS R166, R166 ;  /* 0x000000a600a67213 */ /* 0x000fe40000000000 */
[----:B------:R-:W-:Y:S02]  /*6e60*/  IABS R168, R168 ;  /* 0x000000a800a87213 */ /* 0x000fe40000000000 */
[----:B-1----:R-:W-:Y:S04]  /*6e70*/  IABS R2, R164 ;  /* 0x000000a400027213 */ /* 0x002fe80000000000 */
[----:B------:R-:W1:Y:S10]  /*6e80*/  I2F.RP R169, R2 ;  /* 0x0000000200a97306 */ /* 0x000e740000209400 */
[----:B-1----:R-:W1:Y:S02]  /*6e90*/  MUFU.RCP R3, R169 ;  /* 0x000000a900037308 */ /* 0x002e640000001000 */
[----:B-1----:R-:W-:Y:S08]  /*6ea0*/  VIADD R170, R3, 0xffffffe ;  /* 0x0ffffffe03aa7836 */ /* 0x002ff00000000000 */
[----:B------:R-:W1:Y:S02]  /*6eb0*/  F2I.FTZ.U32.TRUNC.NTZ R171, R170 ;  /* 0x000000aa00ab7305 */ /* 0x000e64000021f000 */
[--C-:B-1----:R-:W-:Y:S02]  /*6ec0*/  IMAD.MOV R3, RZ, RZ, -R171.reuse ;  /* 0x000000ffff037224 */ /* 0x102fe400078e0aab */
[----:B------:R-:W-:Y:S02]  /*6ed0*/  IMAD.MOV.U32 R170, RZ, RZ, RZ ;  /* 0x000000ffffaa7224 */ /* 0x000fe400078e00ff */
[----:B------:R-:W-:Y:S04]  /*6ee0*/  IMAD R3, R3, R2, RZ ;  /* 0x0000000203037224 */ /* 0x000fe800078e02ff */
[----:B------:R-:W-:Y:S06]  /*6ef0*/  IMAD.HI.U32 R171, R171, R3, R170 ;  /* 0x00000003abab7227 */ /* 0x000fec00078e00aa */
[C---:B------:R-:W-:Y:S04]  /*6f00*/  IMAD.HI.U32 R170, R171.reuse, R166, RZ ;  /* 0x000000a6abaa7227 */ /* 0x040fe800078e00ff */
[----:B------:R-:W-:Y:S04]  /*6f10*/  IMAD.HI.U32 R171, R171, R168, RZ ;  /* 0x000000a8abab7227 */ /* 0x000fe800078e00ff */
[----:B------:R-:W-:Y:S01]  /*6f20*/  IMAD.MOV R3, RZ, RZ, -R170 ;  /* 0x000000ffff037224 */ /* 0x000fe200078e0aaa */
[----:B------:R-:W-:Y:S03]  /*6f30*/  IADD3 R169, PT, PT, -R171, RZ, RZ ;  /* 0x000000ffaba97210 */ /* 0x000fe60007ffe1ff */
[----:B------:R-:W-:Y:S01]  /*6f40*/  IMAD R166, R2, R3, R166 ;  /* 0x0000000302a67224 */ /* 0x000fe200078e02a6 */
[----:B------:R-:W-:Y:S01]  /*6f50*/  LOP3.LUT R3, R164, UR11, RZ, 0x3c, !PT ;  /* 0x0000000ba4037c12 */ /* 0x000fe2000f8e3cff */
[C---:B------:R-:W-:Y:S03]  /*6f60*/  IMAD R168, R2.reuse, R169, R168 ;  /* 0x000000a902a87224 */ /* 0x040fe600078e02a8 */
[C---:B------:R-:W-:Y:S02]  /*6f70*/  ISETP.GT.U32.AND P3, PT, R2.reuse, R166, PT ;  /* 0x000000a60200720c */ /* 0x040fe40003f64070 */
[----:B------:R-:W-:Y:S11]  /*6f80*/  ISETP.GT.U32.AND P4, PT, R2, R168, PT ;  /* 0x000000a80200720c */ /* 0x000ff60003f84070 */
[----:B------:R-:W-:Y:S01]  /*6f90*/  @!P3 IADD3 R170, PT, PT, R170, 0x1, RZ ;  /* 0x00000001aaaab810 */ /* 0x000fe20007ffe0ff */
[--C-:B------:R-:W-:Y:S01]  /*6fa0*/  @!P3 IMAD.IADD R166, R166, 0x1, -R2.reuse ;  /* 0x00000001a6a6b824 */ /* 0x100fe200078e0a02 */
[----:B------:R-:W-:Y:S01]  /*6fb0*/  ISETP.GE.AND P3, PT, R3, RZ, PT ;  /* 0x000000ff0300720c */ /* 0x000fe20003f66270 */
[----:B------:R-:W-:Y:S02]  /*6fc0*/  @!P4 IMAD.IADD R168, R168, 0x1, -R2 ;  /* 0x00000001a8a8c824 */ /* 0x000fe400078e0a02 */
[----:B------:R-:W-:Y:S01]  /*6fd0*/  @!P4 VIADD R171, R171, 0x1 ;  /* 0x00000001ababc836 */ /* 0x000fe20000000000 */
[-C--:B------:R-:W-:Y:S02]  /*6fe0*/  ISETP.GE.U32.AND P5, PT, R166, R2.reuse, PT ;  /* 0x00000002a600720c */ /* 0x080fe40003fa6070 */
[----:B------:R-:W-:Y:S02]  /*6ff0*/  ISETP.GE.U32.AND P6, PT, R168, R2, PT ;  /* 0x00000002a800720c */ /* 0x000fe40003fc6070 */
[C---:B------:R-:W-:Y:S02]  /*7000*/  LOP3.LUT R2, R164.reuse, UR12, RZ, 0x3c, !PT ;  /* 0x0000000ca4027c12 */ /* 0x040fe4000f8e3cff */
[----:B------:R-:W-:Y:S02]  /*7010*/  ISETP.NE.AND P4, PT, R164, RZ, PT ;  /* 0x000000ffa400720c */ /* 0x000fe40003f85270 */
[----:B------:R-:W-:Y:S02]  /*7020*/  ISETP.GE.AND P2, PT, R2, RZ, PT ;  /* 0x000000ff0200720c */ /* 0x000fe40003f46270 */
[----:B------:R-:W-:Y:S03]  /*7030*/  LOP3.LUT R2, RZ, R164, RZ, 0x33, !PT ;  /* 0x000000a4ff027212 */ /* 0x000fe600078e33ff */
[----:B------:R-:W-:Y:S02]  /*7040*/  @P5 VIADD R170, R170, 0x1 ;  /* 0x00000001aaaa5836 */ /* 0x000fe40000000000 */
[----:B------:R-:W-:Y:S05]  /*7050*/  @P6 IADD3 R171, PT, PT, R171, 0x1, RZ ;  /* 0x00000001abab6810 */ /* 0x000fea0007ffe0ff */
[----:B------:R-:W-:Y:S02]  /*7060*/  @!P3 IMAD.MOV R171, RZ, RZ, -R171 ;  /* 0x000000ffffabb224 */ /* 0x000fe400078e0aab */
[----:B------:R-:W-:Y:S03]  /*7070*/  @!P2 IMAD.MOV R170, RZ, RZ, -R170 ;  /* 0x000000ffffaaa224 */ /* 0x000fe600078e0aaa */
[C---:B------:R-:W-:Y:S02]  /*7080*/  SEL R171, R2.reuse, R171, !P4 ;  /* 0x000000ab02ab7207 */ /* 0x040fe40006000000 */
[----:B------:R-:W-:Y:S02]  /*7090*/  SEL R173, R2, R170, !P4 ;  /* 0x000000aa02ad7207 */ /* 0x000fe40006000000 */
[-C--:B------:R-:W-:Y:S01]  /*70a0*/  LEA R174, P2, R171, R230.reuse, 0x2 ;  /* 0x000000e6abae7211 */ /* 0x080fe200078410ff */
[----:B------:R-:W1:Y:S01]  /*70b0*/  LDC.64 R2, c[0x0][0x3b8] ;  /* 0x0000ee00ff027b82 */ /* 0x000e620000000a00 */
[----:B------:R-:W-:Y:S02]  /*70c0*/  LEA R168, P3, R173, R230, 0x2 ;  /* 0x000000e6ada87211 */ /* 0x000fe400078610ff */
[-C--:B------:R-:W-:Y:S02]  /*70d0*/  LEA.HI.X.SX32 R175, R171, R231.reuse, 0x2, P2 ;  /* 0x000000e7abaf7211 */ /* 0x080fe400010f16ff */
[----:B------:R-:W-:Y:S02]  /*70e0*/  LEA.HI.X.SX32 R169, R173, R231, 0x2, P3 ;  /* 0x000000e7ada97211 */ /* 0x000fe400018f16ff */
[----:B------:R-:W-:Y:S01]  /*70f0*/  IADD3 R171, PT, PT, R171, -R173, RZ ;  /* 0x800000adabab7210 */ /* 0x000fe20007ffe0ff */
[----:B------:R-:W2:Y:S04]  /*7100*/  LDG.E R166, desc[UR18][R174.64] ;  /* 0x00000012aea67981 */ /* 0x000ea8000c1e1900 */
[----:B------:R-:W-:Y:S01]  /*7110*/  IMAD R171, R171, R164, -0x40 ;  /* 0xffffffc0abab7424 */ /* 0x000fe200078e02a4 */
[----:B------:R-:W2:Y:S04]  /*7120*/  LDG.E R169, desc[UR18][R168.64] ;  /* 0x00000012a8a97981 */ /* 0x000ea8000c1e1900 */
[----:B------:R-:W-:Y:S05]  /*7130*/  SHF.R.S32.HI R173, RZ, 0x1f, R171 ;  /* 0x0000001fffad7819 */ /* 0x000fea00000114ab */
[-C--:B-1----:R-:W-:Y:S02]  /*7140*/  IMAD R164, R173, R2.reuse, RZ ;  /* 0x00000002ada47224 */ /* 0x082fe400078e02ff */
[C---:B------:R-:W-:Y:S04]  /*7150*/  IMAD.WIDE.U32 R172, R171.reuse, R2, RZ ;  /* 0x00000002abac7225 */ /* 0x040fe800078e00ff */
[----:B------:R-:W-:Y:S04]  /*7160*/  IMAD R164, R171, R3, R164 ;  /* 0x00000003aba47224 */ /* 0x000fe800078e02a4 */
        /* <DEDUP_REMOVED lines=9> */
.L_x_3319:
[----:B------:R-:W-:Y:S01]  /*7200*/  @!PT LDS RZ, [RZ] ;  /* 0x00000000fffff984 */ /* 0x000fe20000000800 */
[----:B------:R-:W-:Y:S01]  /*7210*/  @!PT LDS RZ, [RZ] ;  /* 0x00000000fffff984 */ /* 0x000fe20000000800 */
[----:B------:R-:W-:Y:S01]  /*7220*/  @!PT LDS RZ, [RZ] ;  /* 0x00000000fffff984 */ /* 0x000fe20000000800 */
[----:B------:R1:W-:Y:S01]  /*7230*/  LDGSTS.E.BYPASS.LTC128B.128 [R235+0x8000], desc[UR18][R226.64] ;  /* 0x08000000e2eb7fae */ /* 0x0003e2000b981a12 */
[C---:B------:R-:W-:Y:S01]  /*7240*/  IMAD.SHL.U32 R3, R2.reuse, 0x20, RZ ;  /* 0x0000002002037824 */ /* 0x040fe200078e00ff */
[----:B------:R-:W-:Y:S02]  /*7250*/  SHF.L.U64.HI R2, R2, 0x5, R167 ;  /* 0x0000000502027819 */ /* 0x000fe400000102a7 */
[----:B------:R1:W-:Y:S02]  /*7260*/  LDGSTS.E.BYPASS.LTC128B.128 [R235+0xa000], desc[UR18][R226.64+0x80] ;  /* 0x0a000080e2eb7fae */ /* 0x0003e4000b981a12 */
[C---:B------:R-:W-:Y:S02]  /*7270*/  IADD3 R166, P2, PT, R3.reuse, R226, RZ ;  /* 0x000000e203a67210 */ /* 0x040fe40007f5e0ff */
[----:B------:R1:W-:Y:S02]  /*7280*/  LDGSTS.E.BYPASS.LTC128B.128 [R235+0xc000], desc[UR18][R226.64+0x100] ;  /* 0x0c000100e2eb7fae */ /* 0x0003e4000b981a12 */
[C---:B------:R-:W-:Y:S01]  /*7290*/  IADD3 R168, P3, PT, R3.reuse, R166, RZ ;  /* 0x000000a603a87210 */ /* 0x040fe20007f7e0ff */
[C---:B------:R-:W-:Y:S01]  /*72a0*/  IMAD.X R167, R2.reuse, 0x1, R227, P2 ;  /* 0x0000000102a77824 */ /* 0x040fe200010e06e3 */
[----:B------:R1:W-:Y:S02]  /*72b0*/  LDGSTS.E.BYPASS.LTC128B.128 [R235+0xe000], desc[UR18][R226.64+0x180] ;  /* 0x0e000180e2eb7fae */ /* 0x0003e4000b981a12 */
[----:B------:R-:W-:Y:S01]  /*72c0*/  IADD3 R170, P2, PT, R3, R168, RZ ;  /* 0x000000a803aa7210 */ /* 0x000fe20007f5e0ff */
[C---:B------:R-:W-:Y:S01]  /*72d0*/  IMAD.X R169, R2.reuse, 0x1, R167, P3 ;  /* 0x0000000102a97824 */ /* 0x040fe200018e06a7 */
[----:B------:R1:W-:Y:S03]  /*72e0*/  LDGSTS.E.BYPASS.LTC128B.128 [R235+0x8800], desc[UR18][R166.64] ;  /* 0x08800000a6eb7fae */ /* 0x0003e6000b981a12 */
[----:B------:R-:W-:Y:S01]  /*72f0*/  IMAD.X R171, R2, 0x1, R169, P2 ;  /* 0x0000000102ab7824 */ /* 0x000fe200010e06a9 */
        /* <DEDUP_REMOVED lines=12> */
.L_x_3318:
[----:B------:R-:W-:Y:S01]  /*73c0*/  FMNMX3.FTZ R2, R0, R6, R7, !PT ;  /* 0x0000000600027276 */ /* 0x000fe20007810007 */
        /* <DEDUP_REMOVED lines=19> */
[----:B-1----:R-:W-:Y:S02]  /*7500*/  FMNMX3.FTZ R167, R2, R34, R35, !PT ;  /* 0x0000002202a77276 */ /* 0x002fe40007810023 */
        /* <DEDUP_REMOVED lines=457> */
.L_x_3316:
        /* <DEDUP_REMOVED lines=345> */
.L_x_3322:
[----:B------:R-:W-:Y:S05]  /*a730*/  BSYNC.RECONVERGENT B0 ;  /* 0x0000000000007941 */ /* 0x000fea0003800200 */
.L_x_3321:
        /* <DEDUP_REMOVED lines=25> */
[----:B------:R-:W-:-:S05]  /*a8d0*/  MOV R6, R2 ;  /* 0x0000000200067202 */ /* 0x000fca0000000f00 */
[----:B------:R-:W-:-:S04]  /*a8e0*/  IMAD.WIDE.U32 R30, R0, R4, R6 ;  /* 0x00000004001e7225 */ /* 0x000fc800078e0006 */
[----:B------:R-:W-:Y:S01]  /*a8f0*/  IMAD R28, R0, R5, R31 ;  /* 0x00000005001c7224 */ /* 0x000fe200078e021f */
[----:B-----5:R-:W-:-:S04]  /*a900*/  LEA R32, P3, R30, UR4, 0x1 ;  /* 0x000000041e207c11 */ /* 0x020fc8000f8608ff */
[----:B------:R-:W-:-:S05]  /*a910*/  LEA.HI.X R33, R30, UR5, R28, 0x1, P3 ;  /* 0x000000051e217c11 */ /* 0x000fca00098f0c1c */
[----:B--2---:R2:W-:Y:S04]  /*a920*/  STG.E.128 desc[UR18][R32.64], R24 ;  /* 0x0000001820007986 */ /* 0x0045e8000c101d12 */
[----:B---3--:R2:W-:Y:S04]  /*a930*/  STG.E.128 desc[UR18][R32.64+0x80], R20 ;  /* 0x0000801420007986 */ /* 0x0085e8000c101d12 */
[----:B-1----:R2:W-:Y:S04]  /*a940*/  STG.E.128 desc[UR18][R32.64+0x100], R16 ;  /* 0x0001001020007986 */ /* 0x0025e8000c101d12 */
[----:B------:R2:W-:Y:S02]  /*a950*/  STG.E.128 desc[UR18][R32.64+0x180], R12 ;  /* 0x0001800c20007986 */ /* 0x0005e4000c101d12 */
.L_x_3324:
[----:B------:R-:W-:Y:S05]  /*a960*/  BSYNC.RECONVERGENT B0 ;  /* 0x0000000000007941 */ /* 0x000fea0003800200 */
.L_x_3323:
[----:B--2---:R2:W2:Y:S01]  /*a970*/  LDS.128 R24, [R235+0x800] ;  /* 0x00080000eb187984 */ /* 0x0044a20000000c00 */
[----:B------:R-:W-:Y:S03]  /*a980*/  BSSY.RECONVERGENT B0, `(.L_x_3325) ;  /* 0x0000014000007945 */ /* 0x000fe60003800200 */
[----:B---3--:R3:W2:Y:S04]  /*a990*/  LDS.128 R20, [R235+0x2800] ;  /* 0x00280000eb147984 */ /* 0x0086a80000000c00 */
[----:B-1----:R3:W1:Y:S04]  /*a9a0*/  LDS.128 R16, [R235+0x4800] ;  /* 0x00480000eb107984 */ /* 0x0026680000000c00 */
[----:B------:R3:W1:Y:S01]  /*a9b0*/  LDS.128 R12, [R235+0x6800] ;  /* 0x00680000eb0c7984 */ /* 0x0006620000000c00 */
[----:B------:R-:W-:Y:S05]  /*a9c0*/  @P2 BRA `(.L_x_3326) ;  /* 0x00000000003c2947 */ /* 0x000fea0003800000 */
[----:B------:R-:W-:Y:S01]  /*a9d0*/  IADD3 R29, P2, PT, R0, 0x10, RZ ;  /* 0x00000010001d7810 */ /* 0x000fe20007f5e0ff */
[----:B------:R-:W5:Y:S01]  /*a9e0*/  LDCU.64 UR4, c[0x0][0x3f0] ;  /* 0x00007e00ff0477ac */ /* 0x000f620008000a00 */
[----:B------:R-:W-:-:S03]  /*a9f0*/  IMAD.MOV.U32 R30, RZ, RZ, R2 ;  /* 0x000000ffff1e7224 */ /* 0x000fc600078e0002 */
[----:B------:R-:W-:-:S04]  /*aa00*/  IMAD.X R31, RZ, RZ, RZ, P2 ;  /* 0x000000ffff1f7224 */ /* 0x000fc800010e06ff */
[----:B------:R-:W-:Y:S01]  /*aa10*/  IMAD R28, R31, R4, RZ ;  /* 0x000000041f1c7224 */ /* 0x000fe200078e02ff */
[----:B------:R-:W-:-:S03]  /*aa20*/  MOV R31, R7 ;  /* 0x00000007001f7202 */ /* 0x000fc60000000f00 */
[C---:B------:R-:W-:Y:S02]  /*aa30*/  IMAD R28, R29.reuse, R5, R28 ;  /* 0x000000051d1c7224 */ /* 0x040fe400078e021c */
[----:B------:R-:W-:-:S03]  /*aa40*/  IMAD.WIDE.U32 R30, R29, R4, R30 ;  /* 0x000000041d1e7225 */ /* 0x000fc600078e001e */
[----:B-----5:R-:W-:Y:S02]  /*aa50*/  LEA R32, P2, R30, UR4, 0x1 ;  /* 0x000000041e207c11 */ /* 0x020fe4000f8408ff */
[----:B------:R-:W-:-:S04]  /*aa60*/  IADD3 R28, PT, PT, R28, R31, RZ ;  /* 0x0000001f1c1c7210 */ /* 0x000fc80007ffe0ff */
[----:B------:R-:W-:-:S05]  /*aa70*/  LEA.HI.X R33, R30, UR5, R28, 0x1, P2 ;  /* 0x000000051e217c11 */ /* 0x000fca00090f0c1c */
[----:B--2---:R2:W-:Y:S04]  /*aa80*/  STG.E.128 desc[UR18][R32.64], R24 ;  /* 0x0000001820007986 */ /* 0x0045e8000c101d12 */
[----:B------:R2:W-:Y:S04]  /*aa90*/  STG.E.128 desc[UR18][R32.64+0x80], R20 ;  /* 0x0000801420007986 */ /* 0x0005e8000c101d12 */
[----:B-1----:R2:W-:Y:S04]  /*aaa0*/  STG.E.128 desc[UR18][R32.64+0x100], R16 ;  /* 0x0001001020007986 */ /* 0x0025e8000c101d12 */
[----:B------:R2:W-:Y:S02]  /*aab0*/  STG.E.128 desc[UR18][R32.64+0x180], R12 ;  /* 0x0001800c20007986 */ /* 0x0005e4000c101d12 */
.L_x_3326:
[----:B------:R-:W-:Y:S05]  /*aac0*/  BSYNC.RECONVERGENT B0 ;  /* 0x0000000000007941 */ /* 0x000fea0003800200 */
.L_x_3325:
[----:B--2---:R2:W2:Y:S01]  /*aad0*/  LDS.128 R24, [R235+0x1000] ;  /* 0x00100000eb187984 */ /* 0x0044a20000000c00 */
[----:B------:R-:W-:Y:S03]  /*aae0*/  BSSY.RECONVERGENT B0, `(.L_x_3327) ;  /* 0x0000014000007945 */ /* 0x000fe60003800200 */
[----:B------:R2:W2:Y:S04]  /*aaf0*/  LDS.128 R20, [R235+0x3000] ;  /* 0x00300000eb147984 */ /* 0x0004a80000000c00 */
        /* <DEDUP_REMOVED lines=18> */
.L_x_3328:
[----:B------:R-:W-:Y:S05]  /*ac20*/  BSYNC.RECONVERGENT B0 ;  /* 0x0000000000007941 */ /* 0x000fea0003800200 */
.L_x_3327:
[----:B-12---:R1:W2:Y:S04]  /*ac30*/  LDS.128 R16, [R235+0x3800] ;  /* 0x00380000eb107984 */ /* 0x0062a80000000c00 */
[----:B------:R1:W1:Y:S04]  /*ac40*/  LDS.128 R12, [R235+0x5800] ;  /* 0x00580000eb0c7984 */ /* 0x0002680000000c00 */
[----:B------:R1:W1:Y:S01]  /*ac50*/  LDS.128 R20, [R235+0x7800] ;  /* 0x00780000eb147984 */ /* 0x0002620000000c00 */
[----:B------:R-:W-:Y:S05]  /*ac60*/  @P0 EXIT ;  /* 0x000000000000094d */ /* 0x000fea0003800000 */
[----:B------:R-:W5:Y:S01]  /*ac70*/  LDCU.64 UR4, c[0x0][0x3f0] ;  /* 0x00007e00ff0477ac */ /* 0x000f620008000a00 */
[----:B------:R-:W-:Y:S02]  /*ac80*/  IADD3 R3, P0, PT, R0, 0x30, RZ ;  /* 0x0000003000037810 */ /* 0x000fe40007f1e0ff */
[----:B------:R-:W-:Y:S02]  /*ac90*/  MOV R6, R2 ;  /* 0x0000000200067202 */ /* 0x000fe40000000f00 */
[----:B------:R-:W-:-:S03]  /*aca0*/  IADD3.X R25, PT, PT, RZ, RZ, RZ, P0, !PT ;  /* 0x000000ffff197210 */ /* 0x000fc600007fe4ff */
[----:B------:R-:W-:-:S04]  /*acb0*/  IMAD.WIDE.U32 R6, R3, R4, R6 ;  /* 0x0000000403067225 */ /* 0x000fc800078e0006 */
[----:B------:R-:W-:-:S04]  /*acc0*/  IMAD R0, R25, R4, RZ ;  /* 0x0000000419007224 */ /* 0x000fc800078e02ff */
[----:B------:R-:W-:Y:S01]  /*acd0*/  IMAD R0, R3, R5, R0 ;  /* 0x0000000503007224 */ /* 0x000fe200078e0200 */
[----:B-----5:R-:W-:-:S04]  /*ace0*/  LEA R2, P0, R6, UR4, 0x1 ;  /* 0x0000000406027c11 */ /* 0x020fc8000f8008ff */
[----:B------:R-:W-:-:S04]  /*acf0*/  IADD3 R0, PT, PT, R0, R7, RZ ;  /* 0x0000000700007210 */ /* 0x000fc80007ffe0ff */
[----:B------:R-:W-:-:S05]  /*ad00*/  LEA.HI.X R3, R6, UR5, R0, 0x1, P0 ;  /* 0x0000000506037c11 */ /* 0x000fca00080f0c00 */
[----:B------:R-:W-:Y:S04]  /*ad10*/  STG.E.128 desc[UR18][R2.64], R8 ;  /* 0x0000000802007986 */ /* 0x000fe8000c101d12 */
[----:B--2---:R-:W-:Y:S04]  /*ad20*/  STG.E.128 desc[UR18][R2.64+0x80], R16 ;  /* 0x0000801002007986 */ /* 0x004fe8000c101d12 */
[----:B-1----:R-:W-:Y:S04]  /*ad30*/  STG.E.128 desc[UR18][R2.64+0x100], R12 ;  /* 0x0001000c02007986 */ /* 0x002fe8000c101d12 */
[----:B------:R-:W-:Y:S01]  /*ad40*/  STG.E.128 desc[UR18][R2.64+0x180], R20 ;  /* 0x0001801402007986 */ /* 0x000fe2000c101d12 */
[----:B------:R-:W-:Y:S05]  /*ad50*/  EXIT ;  /* 0x000000000000794d */ /* 0x000fea0003800000 */
.L_x_3329:
        /* <DEDUP_REMOVED lines=10> */
.L_x_7476:


//--------------------- .text._ZN5flash24flash_fwd_splitkv_kernelI23Flash_fwd_kernel_traitsILi256ELi64ELi64ELi4ELb0ELb0EN7cutlass10bfloat16_tE19Flash_kernel_traitsILi256ELi64ELi64ELi4ES3_EELb0ELb0ELb0ELb0ELb1ELb1ELb0ELb0EEEvNS_16Flash_fwd_paramsE --------------------------
	.section	.text._ZN5flash24flash_fwd_splitkv_kernelI23Flash_fwd_kernel_traitsILi256ELi64ELi64ELi4ELb0ELb0EN7cutlass10bfloat16_tE19Flash_kernel_traitsILi256ELi64ELi64ELi4ES3_EELb0ELb0ELb0ELb0ELb1ELb1ELb0ELb0EEEvNS_16Flash_fwd_paramsE,"ax",@progbits
	.align	128
        .global         _ZN5flash24flash_fwd_splitkv_kernelI23Flash_fwd_kernel_traitsILi256ELi64ELi64ELi4ELb0ELb0EN7cutlass10bfloat16_tE19Flash_kernel_traitsILi256ELi64ELi64ELi4ES3_EELb0ELb0ELb0ELb0ELb1ELb1ELb0ELb0EEEvNS_16Flash_fwd_paramsE
        .type           _ZN5flash24flash_fwd_splitkv_kernelI23Flash_fwd_kernel_traitsILi256ELi64ELi64ELi4ELb0ELb0EN7cutlass10bfloat16_tE19Flash_kernel_traitsILi256ELi64ELi64ELi4ES3_EELb0ELb0ELb0ELb0ELb1ELb1ELb0ELb0EEEvNS_16Flash_fwd_paramsE,@function
        .size           _ZN5flash24flash_fwd_splitkv_kernelI23Flash_fwd_kernel_traitsILi256ELi64ELi64ELi4ELb0ELb0EN7cutlass10bfloat16_tE19Flash_kernel_traitsILi256ELi64ELi64ELi4ES3_EELb0ELb0ELb0ELb0ELb1ELb1ELb0ELb0EEEvNS_16Flash_fwd_paramsE,(.L_x_7477 - _ZN5flash24flash_fwd_splitkv_kernelI23Flash_fwd_kernel_traitsILi256ELi64ELi64ELi4ELb0ELb0EN7cutlass10bfloat16_tE19Flash_kernel_traitsILi256ELi64ELi64ELi4ES3_EELb0ELb0ELb0ELb0ELb1ELb1ELb0ELb0EEEvNS_16Flash_fwd_paramsE)
        .other          _ZN5flash24flash_fwd_splitkv_kernelI23Flash_fwd_kernel_traitsILi256ELi64ELi64ELi4ELb0ELb0EN7cutlass10bfloat16_tE19Flash_kernel_traitsILi256ELi64ELi64ELi4ES3_EELb0ELb0ELb0ELb0ELb1ELb1ELb0ELb0EEEvNS_16Flash_fwd_paramsE,@"STO_CUDA_ENTRY STV_DEFAULT"
_ZN5flash24flash_fwd_splitkv_kernelI23Flash_fwd_kernel_traitsILi256ELi64ELi64ELi4ELb0ELb0EN7cutlass10bfloat16_tE19Flash_kernel_traitsILi256ELi64ELi64ELi4ES3_EELb0ELb0ELb0ELb0ELb1ELb1ELb0ELb0EEEvNS_16Flash_fwd_paramsE:
.text._ZN5flash24flash_fwd_splitkv_kernelI23Flash_fwd_kernel_traitsILi256ELi64ELi64ELi4ELb0ELb0EN7cutlass10bfloat16_tE19Flash_kernel_traitsILi256ELi64ELi64ELi4ES3_EELb0ELb0ELb0ELb0ELb1ELb1ELb0ELb0EEEvNS_16Flash_fwd_paramsE:
        /* <DEDUP_REMOVED lines=71> */
.L_x_3330:
        /* <DEDUP_REMOVED lines=70> */
.L_x_3333:
[----:B------:R-:W-:Y:S05]  /*08d0*/  BSYNC.RECONVERGENT B0 ;  /* 0x0000000000007941 */ /* 0x000fea0003800200 */
.L_x_3332:
        /* <DEDUP_REMOVED lines=17> */
.L_x_3335:
[----:B------:R-:W-:Y:S05]  /*09f0*/  BSYNC.RECONVERGENT B0 ;  /* 0x0000000000007941 */ /* 0x000fea0003800200 */
.L_x_3334:
        /* <DEDUP_REMOVED lines=17> */
.L_x_3337:
[----:B------:R-:W-:Y:S05]  /*0b10*/  BSYNC.RECONVERGENT B0 ;  /* 0x0000000000007941 */ /* 0x000fea0003800200 */
.L_x_3336:
        /* <DEDUP_REMOVED lines=16> */
.L_x_3339:
[----:B------:R-:W-:Y:S05]  /*0c20*/  BSYNC.RECONVERGENT B0 ;  /* 0x0000000000007941 */ /* 0x000fea0003800200 */
.L_x_3338:
        /* <DEDUP_REMOVED lines=21> */
.L_x_3331:
        /* <DEDUP_REMOVED lines=13> */
.L_x_3340:
        /* <DEDUP_REMOVED lines=98> */
.L_x_3341:
        /* <DEDUP_REMOVED lines=15> */
.L_x_3343:
[----:B------:R-:W1:Y:S01]  /*1560*/  LDCU.64 UR10, c[0x0][0x3b8] ;  /* 0x00007700ff0a77ac */ /* 0x000e620008000a00 */
[----:B------:R-:W-:-:S04]  /*1570*/  UIADD3 UR15, UPT, UPT, UR6, UR25, URZ ;  /* 0x00000019060f7290 */ /* 0x000fc8000fffe0ff */
[----:B-1----:R-:W-:Y:S02]  /*1580*/  UIMAD.WIDE.U32 UR4, UR15, UR10, URZ ;  /* 0x0000000a0f0472a5 */ /* 0x002fe4000f8e00ff */
[----:B------:R-:W-:-:S04]  /*1590*/  UIMAD UR15, UR15, UR11, URZ ;  /* 0x0000000b0f0f72a4 */ /* 0x000fc8000f8e02ff */
[----:B------:R-:W-:Y:S01]  /*15a0*/  UIADD3 UR15, UPT, UPT, UR5, UR15, URZ ;  /* 0x0000000f050f7290 */ /* 0x000fe2000fffe0ff */
[----:B------:R-:W-:-:S11]  /*15b0*/  UMOV UR14, UR4 ;  /* 0x00000004000e7c82 */ /* 0x000fd60008000000 */
.L_x_3344:
        /* <DEDUP_REMOVED lines=14> */
.L_x_3345:
[----:B------:R-:W1:Y:S01]  /*16a0*/  LDCU.64 UR8, c[0x0][0x3c0] ;  /* 0x00007800ff0877ac */ /* 0x000e620008000a00 */
[----:B------:R-:W-:-:S04]  /*16b0*/  UIADD3 UR6, UPT, UPT, UR6, UR25, URZ ;  /* 0x0000001906067290 */ /* 0x000fc8000fffe0ff */
[----:B-1----:R-:W-:Y:S02]  /*16c0*/  UIMAD.WIDE.U32 UR4, UR6, UR8, URZ ;  /* 0x00000008060472a5 */ /* 0x002fe4000f8e00ff */
[----:B------:R-:W-:-:S04]  /*16d0*/  UIMAD UR6, UR6, UR9, URZ ;  /* 0x00000009060672a4 */ /* 0x000fc8000f8e02ff */
[----:B------:R-:W-:-:S03]  /*16e0*/  UIADD3 UR5, UPT, UPT, UR5, UR6, URZ ;  /* 0x0000000605057290 */ /* 0x000fc6000fffe0ff */
[----:B------:R-:W-:-:S09]  /*16f0*/  UMOV UR6, UR4 ;  /* 0x0000000400067c82 */ /* 0x000fd20008000000 */
.L_x_3346:
        /* <DEDUP_REMOVED lines=50> */
.L_x_3342:
        /* <DEDUP_REMOVED lines=32> */
[----:B------:R-:W-:Y:S01]  /*1c20*/  UISETP.NE.AND UP1, UPT, UR17, 0x1, UPT ;  /* 0x000000011100788c */ /* 0x000fe2000bf25270 */
[----:B------:R-:W-:Y:S01]  /*1c30*/  MOV R85, 0x20 ;  /* 0x0000002000557802 */ /* 0x000fe20000000f00 */
[----:B----4-:R-:W-:Y:S01]  /*1c40*/  @UP0 UIMAD.WIDE.U32 UR26, UR16, UR6, URZ ;  /* 0x00000006101a02a5 */ /* 0x010fe2000f8e00ff */
[----:B-1----:R-:W-:Y:S01]  /*1c50*/  IMAD.WIDE.U32 R36, R37, 0x40, R14 ;  /* 0x0000004025247825 */ /* 0x002fe200078e000e */
[----:B------:R-:W-:-:S02]  /*1c60*/  @!UP0 UIMAD UR15, UR22, UR15, UR25 ;  /* 0x0000000f160f82a4 */ /* 0x000fc4000f8e0219 */
[----:B------:R-:W1:Y:S01]  /*1c70*/  @!P5 LDC.64 R4, c[0x0][0x380] ;  /* 0x0000e000ff04db82 */ /* 0x000e620000000a00 */
[----:B------:R-:W-:Y:S01]  /*1c80*/  @UP0 UIMAD UR15, UR16, UR7, UR27 ;  /* 0x00000007100f02a4 */ /* 0x000fe2000f8e021b */
[C---:B------:R-:W-:Y:S01]  /*1c90*/  @!P6 IADD3 R23, P2, PT, R36.reuse, 0x10, RZ ;  /* 0x000000102417e810 */ /* 0x040fe20007f5e0ff */
[----:B------:R-:W-:Y:S01]  /*1ca0*/  @UP0 UMOV UR24, UR26 ;  /* 0x0000001a00180c82 */ /* 0x000fe20008000000 */
[----:B------:R-:W-:Y:S01]  /*1cb0*/  @!P4 IADD3 R19, P1, PT, R36, 0x20, RZ ;  /* 0x000000202413c810 */ /* 0x000fe20007f3e0ff */
[----:B------:R-:W-:Y:S01]  /*1cc0*/  USHF.L.U32 UR22, UR10, 0x4, URZ ;  /* 0x000000040a167899 */ /* 0x000fe200080006ff */
[----:B------:R-:W-:Y:S01]  /*1cd0*/  IADD3 R10, P0, PT, R216, UR24, RZ ;  /* 0x00000018d80a7c10 */ /* 0x000fe2000ff1e0ff */
[----:B-----5:R-:W-:Y:S01]  /*1ce0*/  @!P5 IMAD R27, R37, R6, RZ ;  /* 0x00000006251bd224 */ /* 0x020fe200078e02ff */
[----:B------:R-:W3:Y:S01]  /*1cf0*/  S2UR UR6, SR_CgaCtaId ;  /* 0x00000000000679c3 */ /* 0x000ee20000008800 */
[----:B------:R-:W-:Y:S02]  /*1d00*/  @!P4 IMAD.X R15, RZ, RZ, R37, P1 ;  /* 0x000000ffff0fc224 */ /* 0x000fe400008e0625 */
[----:B------:R-:W-:Y:S01]  /*1d10*/  IMAD.X R11, RZ, RZ, UR15, P0 ;  /* 0x0000000fff0b7e24 */ /* 0x000fe200080e06ff */
[C---:B------:R-:W-:Y:S01]  /*1d20*/  @!P3 IADD3 R22, P0, PT, R36.reuse, 0x30, RZ ;  /* 0x000000302416b810 */ /* 0x040fe20007f1e0ff */
[----:B------:R-:W-:Y:S01]  /*1d30*/  @!P5 IMAD R27, R36, R7, R27 ;  /* 0x00000007241bd224 */ /* 0x000fe200078e021b */
[----:B------:R-:W-:Y:S01]  /*1d40*/  USHF.L.U32 UR15, UR17, 0x6, URZ ;  /* 0x00000006110f7899 */ /* 0x000fe200080006ff */
[----:B------:R-:W-:Y:S01]  /*1d50*/  IMAD.WIDE.U32 R24, R24, UR21, R10 ;  /* 0x0000001518187c25 */ /* 0x000fe2000f8e000a */
[----:B------:R-:W-:Y:S01]  /*1d60*/  @!P3 IADD3.X R21, PT, PT, RZ, R37, RZ, P0, !PT ;  /* 0x00000025ff15b210 */ /* 0x000fe200007fe4ff */
[----:B------:R-:W4:Y:S01]  /*1d70*/  @!P6 LDC.64 R10, c[0x0][0x380] ;  /* 0x0000e000ff0aeb82 */ /* 0x000f220000000a00 */
[----:B------:R-:W-:Y:S01]  /*1d80*/  UIADD3 UR14, UPT, UPT, UR15, -0x40, URZ ;  /* 0xffffffc00f0e7890 */ /* 0x000fe2000fffe0ff */
[----:B------:R-:W-:Y:S01]  /*1d90*/  IMAD R29, R29, UR21, R25 ;  /* 0x000000151d1d7c24 */ /* 0x000fe2000f8e0219 */
[----:B------:R-:W-:Y:S01]  /*1da0*/  USHF.L.U64.HI UR21, UR10, 0x4, UR11 ;  /* 0x000000040a157899 */ /* 0x000fe2000801020b */
[----:B------:R-:W-:Y:S01]  /*1db0*/  @!P5 IMAD.MOV.U32 R28, RZ, RZ, R24 ;  /* 0x000000ffff1cd224 */ /* 0x000fe200078e0018 */
[----:B------:R-:W-:Y:S01]  /*1dc0*/  UIADD3 UR4, UPT, UPT, -UR14, UR20, URZ ;  /* 0x000000140e047290 */ /* 0x000fe2000fffe1ff */
[----:B------:R-:W-:-:S02]  /*1dd0*/  @!P6 IMAD.X R25, RZ, RZ, R37, P2 ;  /* 0x000000ffff19e224 */ /* 0x000fc400010e0625 */
[----:B------:R-:W-:Y:S01]  /*1de0*/  @!P5 IMAD.WIDE.U32 R36, R36, R6, R28 ;  /* 0x000000062424d225 */ /* 0x000fe200078e001c */
[----:B------:R-:W5:Y:S02]  /*1df0*/  @!P4 LDC.64 R8, c[0x0][0x3b0] ;  /* 0x0000ec00ff08cb82 */ /* 0x000f640000000a00 */
[----:B------:R-:W-:Y:S01]  /*1e00*/  ISETP.GE.AND P2, PT, R17, UR4, PT ;  /* 0x0000000411007c0c */ /* 0x000fe2000bf46270 */
[----:B------:R-:W-:Y:S01]  /*1e10*/  @!P5 IMAD.IADD R30, R37, 0x1, R27 ;  /* 0x00000001251ed824 */ /* 0x000fe200078e021b */
[C---:B-1----:R-:W-:Y:S01]  /*1e20*/  @!P5 LEA R32, P0, R36.reuse, R4, 0x1 ;  /* 0x000000042420d211 */ /* 0x042fe200078008ff */
[-C--:B--2---:R-:W-:Y:S01]  /*1e30*/  @!P6 IMAD R28, R25, R2.reuse, RZ ;  /* 0x00000002191ce224 */ /* 0x084fe200078e02ff */
[----:B---3--:R-:W-:Y:S01]  /*1e40*/  ULEA UR5, UR6, UR5, 0x18 ;  /* 0x0000000506057291 */ /* 0x008fe2000f8ec0ff */
[----:B------:R-:W-:Y:S01]  /*1e50*/  @!P6 IMAD.MOV.U32 R34, RZ, RZ, R24 ;  /* 0x000000ffff22e224 */ /* 0x000fe200078e0018 */
[----:B------:R-:W1:Y:S01]  /*1e60*/  @!P3 LDC.64 R6, c[0x0][0x3b0] ;  /* 0x0000ec00ff06bb82 */ /* 0x000e620000000a00 */
[----:B------:R-:W-:Y:S01]  /*1e70*/  @!P6 IMAD.MOV.U32 R35, RZ, RZ, R29 ;  /* 0x000000ffff23e224 */ /* 0x000fe200078e001d */
[----:B------:R-:W-:Y:S01]  /*1e80*/  @!P5 LEA.HI.X R33, R36, R5, R30, 0x1, P0 ;  /* 0x000000052421d211 */ /* 0x000fe200000f0c1e */
[C---:B------:R-:W-:Y:S01]  /*1e90*/  @!P6 IMAD R3, R23.reuse, R3, R28 ;  /* 0x000000031703e224 */ /* 0x040fe200078e021c */
[----:B------:R-:W2:Y:S01]  /*1ea0*/  LDCU.64 UR6, c[0x0][0x388] ;  /* 0x00007100ff0677ac */ /* 0x000ea20008000a00 */
[----:B------:R-:W-:Y:S01]  /*1eb0*/  @!P6 IMAD.WIDE.U32 R34, R23, R2, R34 ;  /* 0x000000021722e225 */ /* 0x000fe200078e0022 */
[----:B------:R-:W-:-:S02]  /*1ec0*/  IADD3 R36, P1, PT, R216, R20, RZ ;  /* 0x00000014d8247210 */ /* 0x000fc40007f3e0ff */
[----:B------:R-:W3:Y:S01]  /*1ed0*/  @!P4 LDC.64 R4, c[0x0][0x380] ;  /* 0x0000e000ff04cb82 */ /* 0x000ee20000000a00 */
[----:B------:R-:W-:Y:S01]  /*1ee0*/  @!P6 IMAD.IADD R28, R35, 0x1, R3 ;  /* 0x00000001231ce824 */ /* 0x000fe200078e0203 */
[C---:B----4-:R-:W-:Y:S01]  /*1ef0*/  @!P6 LEA R30, P0, R34.reuse, R10, 0x1 ;  /* 0x0000000a221ee211 */ /* 0x050fe200078008ff */
[----:B------:R-:W-:Y:S01]  /*1f00*/  @!P4 IMAD.MOV.U32 R26, RZ, RZ, R24 ;  /* 0x000000ffff1ac224 */ /* 0x000fe200078e0018 */
[----:B------:R-:W-:Y:S01]  /*1f10*/  IADD3.X R37, PT, PT, RZ, R18, RZ, P1, !PT ;  /* 0x00000012ff257210 */ /* 0x000fe20000ffe4ff */
[--C-:B------:R-:W-:Y:S01]  /*1f20*/  @!P4 IMAD.MOV.U32 R27, RZ, RZ, R29.reuse ;  /* 0x000000ffff1bc224 */ /* 0x100fe200078e001d */
        /* <DEDUP_REMOVED lines=12> */
[----:B-1----:R-:W-:-:S02]  /*1ff0*/  @!P3 IMAD R21, R21, R6, RZ ;  /* 0x000000061515b224 */ /* 0x002fc400078e02ff */
[----:B------:R-:W-:Y:S01]  /*2000*/  IMAD.WIDE.U32 R36, R14, UR10, R36 ;  /* 0x0000000a0e247c25 */ /* 0x000fe2000f8e0024 */
[----:B------:R-:W-:Y:S03]  /*2010*/  @!P5 LDGSTS.E.BYPASS.LTC128B.128 [R235+0x4000], desc[UR18][R32.64+0x100] ;  /* 0x0400010020ebdfae */ /* 0x000fe6000b981a12 */
[----:B------:R-:W-:Y:S01]  /*2020*/  @!P4 IMAD.IADD R9, R27, 0x1, R9 ;  /* 0x000000011b09c824 */ /* 0x000fe200078e0209 */
[----:B---3--:R-:W-:Y:S01]  /*2030*/  @!P4 LEA R4, P0, R26, R4, 0x1 ;  /* 0x000000041a04c211 */ /* 0x008fe200078008ff */
[----:B------:R-:W-:Y:S01]  /*2040*/  @!P3 IMAD R7, R22, R7, R21 ;  /* 0x000000071607b224 */ /* 0x000fe200078e0215 */
[----:B--2---:R-:W-:Y:S01]  /*2050*/  LEA R226, P1, R36, UR6, 0x1 ;  /* 0x0000000624e27c11 */ /* 0x004fe2000f8208ff */
[----:B------:R-:W-:Y:S01]  /*2060*/  @!P3 IMAD.WIDE.U32 R24, R22, R6, R24 ;  /* 0x000000061618b225 */ /* 0x000fe200078e0018 */
[----:B------:R-:W-:Y:S01]  /*2070*/  @!P4 LEA.HI.X R5, R26, R5, R9, 0x1, P0 ;  /* 0x000000051a05c211 */ /* 0x000fe200000f0c09 */
[----:B------:R-:W-:Y:S01]  /*2080*/  @!P5 LDGSTS.E.BYPASS.LTC128B.128 [R235+0x6000], desc[UR18][R32.64+0x180] ;  /* 0x0600018020ebdfae */ /* 0x000fe2000b981a12 */
[----:B------:R-:W-:Y:S01]  /*2090*/  ISETP.GE.AND P5, PT, R17, UR4, PT ;  /* 0x0000000411007c0c */ /* 0x000fe2000bfa6270 */
        /* <DEDUP_REMOVED lines=12> */
[----:B------:R-:W-:-:S03]  /*2160*/  IMAD.U32 R2, RZ, RZ, UR21 ;  /* 0x00000015ff027e24 */ /* 0x000fc6000f8e00ff */
[----:B------:R-:W-:Y:S01]  /*2170*/  @!P6 LDGSTS.E.BYPASS.LTC128B.128 [R235+0x6800], desc[UR18][R30.64+0x180] ;  /* 0x068001801eebefae */ /* 0x000fe2000b981a12 */
[----:B------:R-:W-:Y:S01]  /*2180*/  IMAD.X R9, RZ, RZ, R13, P0 ;  /* 0x000000ffff097224 */ /* 0x000fe200000e060d */
[C---:B------:R-:W-:Y:S02]  /*2190*/  ISETP.GE.AND P6, PT, R14.reuse, UR4, PT ;  /* 0x000000040e007c0c */ /* 0x040fe4000bfc6270 */
[----:B------:R-:W-:Y:S01]  /*21a0*/  @!P4 LDGSTS.E.BYPASS.LTC128B.128 [R235+0x1000], desc[UR18][R4.64] ;  /* 0x0100000004ebcfae */ /* 0x000fe2000b981a12 */
[----:B------:R-:W-:-:S03]  /*21b0*/  IMAD.WIDE.U32 R8, R14, UR8, R8 ;  /* 0x000000080e087c25 */ /* 0x000fc6000f8e0008 */
[----:B------:R-:W-:Y:S01]  /*21c0*/  @!P4 LDGSTS.E.BYPASS.LTC128B.128 [R235+0x3000], desc[UR18][R4.64+0x80] ;  /* 0x0300008004ebcfae */ /* 0x000fe2000b981a12 */
[----:B------:R-:W-:Y:S01]  /*21d0*/  IMAD R15, R14, UR9, R9 ;  /* 0x000000090e0f7c24 */ /* 0x000fe2000f8e0209 */
[C---:B-1----:R-:W-:Y:S02]  /*21e0*/  LEA R232, P0, R8.reuse, UR6, 0x1 ;  /* 0x0000000608e87c11 */ /* 0x042fe4000f8008ff */
[----:B------:R-:W-:Y:S01]  /*21f0*/  @!P4 LDGSTS.E.BYPASS.LTC128B.128 [R235+0x5000], desc[UR18][R4.64+0x100] ;  /* 0x0500010004ebcfae */ /* 0x000fe2000b981a12 */
[C---:B------:R-:W-:Y:S02]  /*2200*/  @!P5 LEA R14, P1, R3.reuse, R226, 0x1 ;  /* 0x000000e2030ed211 */ /* 0x040fe400078208ff */
[----:B------:R-:W-:Y:S01]  /*2210*/  LEA.HI.X R233, R8, UR7, R15, 0x1, P0 ;  /* 0x0000000708e97c11 */ /* 0x000fe200080f0c0f */
[----:B------:R1:W-:Y:S01]  /*2220*/  @!P4 LDGSTS.E.BYPASS.LTC128B.128 [R235+0x7000], desc[UR18][R4.64+0x180] ;  /* 0x0700018004ebcfae */ /* 0x0003e2000b981a12 */
[C---:B------:R-:W-:Y:S02]  /*2230*/  ISETP.GE.AND P4, PT, R12.reuse, UR4, PT ;  /* 0x000000040c007c0c */ /* 0x040fe4000bf86270 */
[----:B------:R-:W-:Y:S01]  /*2240*/  @!P5 LEA.HI.X R15, R3, R227, R2, 0x1, P1 ;  /* 0x000000e3030fd211 */ /* 0x000fe200008f0c02 */
[----:B------:R-:W-:Y:S01]  /*2250*/  @!P3 LDGSTS.E.BYPASS.LTC128B.128 [R235+0x1800], desc[UR18][R6.64] ;  /* 0x0180000006ebbfae */ /* 0x000fe2000b981a12 */
[----:B------:R-:W-:-:S03]  /*2260*/  ISETP.GE.AND P1, PT, R12, UR4, PT ;  /* 0x000000040c007c0c */ /* 0x000fc6000bf26270 */
[----:B------:R-:W-:Y:S04]  /*2270*/  @!P3 LDGSTS.E.BYPASS.LTC128B.128 [R235+0x3800], desc[UR18][R6.64+0x80] ;  /* 0x0380008006ebbfae */ /* 0x000fe8000b981a12 */
        /* <DEDUP_REMOVED lines=18> */
[----:B------:R-:W-:Y:S01]  /*23a0*/  @!P3 IADD3 R11, PT, PT, R11, UR6, RZ ;  /* 0x000000060b0bbc10 */ /* 0x000fe2000fffe0ff */
        /* <DEDUP_REMOVED lines=35> */
[----:B------:R-:W1:Y:S01]  /*25e0*/  LDCU UR4, c[0x0][0x50c] ;  /* 0x0000a180ff0477ac */ /* 0x000e620008000800 */
        /* <DEDUP_REMOVED lines=51> */
[----:B------:R-:W4:Y:S02]  /*2920*/  LDSM.16.M88.4 R36, [R93+UR5+0x8800] ;  /* 0x008800055d24783b */ /* 0x000f240008000200 */
[--C-:B------:R-:W-:Y:S02]  /*2930*/  IMAD.IADD R92, R94, 0x1, R87.reuse ;  /* 0x000000015e5c7824 */ /* 0x100fe400078e0257 */
[----:B------:R-:W5:Y:S01]  /*2940*/  LDSM.16.M88.4 R44, [R93+UR5+0x8000] ;  /* 0x008000055d2c783b */ /* 0x000f620008000200 */
[----:B------:R-:W-:Y:S02]  /*2950*/  IMAD.IADD R86, R86, 0x1, R87 ;  /* 0x0000000156567824 */ /* 0x000fe400078e0257 */
[C---:B------:R-:W-:Y:S01]  /*2960*/  IMAD.IADD R90, R85.reuse, 0x1, R92 ;  /* 0x00000001555a7824 */ /* 0x040fe200078e025c */
[----:B------:R-:W1:Y:S01]  /*2970*/  LDSM.16.M88.4 R28, [R93+UR5+0x9000] ;  /* 0x009000055d1c783b */ /* 0x000e620008000200 */
[----:B------:R-:W-:-:S03]  /*2980*/  IMAD.IADD R84, R85, 0x1, R86 ;  /* 0x0000000155547824 */ /* 0x000fc600078e0256 */
[----:B------:R-:W1:Y:S04]  /*2990*/  LDSM.16.M88.4 R52, [R93+UR5+0x9800] ;  /* 0x009800055d34783b */ /* 0x000e680008000200 */
[----:B------:R-:W-:Y:S04]  /*29a0*/  LDSM.16.M88.4 R56, [R91] ;  /* 0x000000005b38783b */ /* 0x000fe80000000200 */
[----:B------:R-:W1:Y:S04]  /*29b0*/  LDSM.16.M88.4 R16, [R88+0x8800] ;  /* 0x008800005810783b */ /* 0x000e680000000200 */
[----:B------:R-:W1:Y:S04]  /*29c0*/  LDSM.16.M88.4 R20, [R88+0x8000] ;  /* 0x008000005814783b */ /* 0x000e680000000200 */
[----:B------:R-:W1:Y:S04]  /*29d0*/  LDSM.16.M88.4 R64, [R88+0x9000] ;  /* 0x009000005840783b */ /* 0x000e680000000200 */
[----:B------:R-:W1:Y:S04]  /*29e0*/  LDSM.16.M88.4 R60, [R88+0x9800] ;  /* 0x00980000583c783b */ /* 0x000e680000000200 */
[----:B--2---:R-:W-:Y:S01]  /*29f0*/  LDSM.16.M88.4 R4, [R92] ;  /* 0x000000005c04783b */ /* 0x004fe20000000200 */
[C---:B----4-:R-:W-:Y:S03]  /*2a00*/  HMMA.16816.F32.BF16 R40, R72.reuse, R36, RZ ;  /* 0x000000244828723c */ /* 0x050fe600000418ff */
[----:B------:R-:W2:Y:S04]  /*2a10*/  LDSM.16.M88.4 R12, [R86+0x8000] ;  /* 0x00800000560c783b */ /* 0x000ea80000000200 */
[----:B---3--:R-:W3:Y:S01]  /*2a20*/  LDSM.16.M88.4 R8, [R86+0x8800] ;  /* 0x008800005608783b */ /* 0x008ee20000000200 */
[C---:B-----5:R-:W-:Y:S03]  /*2a30*/  HMMA.16816.F32.BF16 R48, R72.reuse, R44, RZ ;  /* 0x0000002c4830723c */ /* 0x060fe600000418ff */
        /* <DEDUP_REMOVED lines=8> */
[C---:B------:R-:W-:Y:S08]  /*2ac0*/  HMMA.16816.F32.BF16 R24, R72.reuse, R52, RZ ;  /* 0x000000344818723c */ /* 0x040ff000000418ff */
[----:B------:R-:W-:Y:S01]  /*2ad0*/  HMMA.16816.F32.BF16 R72, R72, R54, RZ ;  /* 0x000000364848723c */ /* 0x000fe200000418ff */
[----:B------:R-:W1:Y:S07]  /*2ae0*/  LDSM.16.M88.4 R52, [R86+0x9000] ;  /* 0x009000005634783b */ /* 0x000e6e0000000200 */
        /* <DEDUP_REMOVED lines=151> */
[----:B------:R-:W1:Y:S04]  /*3460*/  LDSM.16.M88.4 R4, [R93+UR5+0xf000] ;  /* 0x00f000055d04783b */ /* 0x000e680008000200 */
[----:B------:R-:W-:Y:S03]  /*3470*/  LDSM.16.M88.4 R92, [R93+UR5+0xf800] ;  /* 0x00f800055d5c783b */ /* 0x000fe60008000200 */
[C---:B--2---:R-:W-:Y:S08]  /*3480*/  HMMA.16816.F32.BF16 R40, R76.reuse, R12, R40 ;  /* 0x0000000c4c28723c */ /* 0x044ff00000041828 */
[----:B------:R-:W-:Y:S01]  /*3490*/  HMMA.16816.F32.BF16 R36, R76, R14, R36 ;  /* 0x0000000e4c24723c */ /* 0x000fe20000041824 */
[----:B------:R-:W2:Y:S07]  /*34a0*/  LDSM.16.M88.4 R12, [R88+0xf000] ;  /* 0x00f00000580c783b */ /* 0x000eae0000000200 */
[----:B------:R-:W-:Y:S08]  /*34b0*/  HMMA.16816.F32.BF16 R48, R28, R24, R48 ;  /* 0x000000181c30723c */ /* 0x000ff00000041830 */
[C---:B---3--:R-:W-:Y:S08]  /*34c0*/  HMMA.16816.F32.BF16 R40, R16.reuse, R8, R40 ;  /* 0x000000081028723c */ /* 0x048ff00000041828 */
[----:B------:R-:W-:Y:S01]  /*34d0*/  HMMA.16816.F32.BF16 R36, R16, R10, R36 ;  /* 0x0000000a1024723c */ /* 0x000fe20000041824 */
[----:B------:R-:W-:Y:S02]  /*34e0*/  LDSM.16.M88.4 R8, [R86+0xf000] ;  /* 0x00f000005608783b */ /* 0x000fe40000000200 */
[----:B------:R-:W-:Y:S01]  /*34f0*/  FMUL.FTZ R48, R48, UR4 ;  /* 0x0000000430307c20 */ /* 0x000fe20008410000 */
[----:B------:R-:W-:Y:S01]  /*3500*/  FMUL.FTZ R50, R50, UR4 ;  /* 0x0000000432327c20 */ /* 0x000fe20008410000 */
[----:B------:R-:W-:Y:S01]  /*3510*/  FMUL.FTZ R49, R49, UR4 ;  /* 0x0000000431317c20 */ /* 0x000fe20008410000 */
[----:B------:R-:W-:-:S02]  /*3520*/  FMUL.FTZ R51, R51, UR4 ;  /* 0x0000000433337c20 */ /* 0x000fc40008410000 */
[----:B-1----:R-:W-:Y:S01]  /*3530*/  HMMA.16816.F32.BF16 R32, R52, R4, R32 ;  /* 0x000000043420723c */ /* 0x002fe20000041820 */
[----:B------:R-:W-:Y:S07]  /*3540*/  MUFU.TANH R48, R48 ;  /* 0x0000003000307308 */ /* 0x000fee0000002400 */
[----:B------:R-:W-:Y:S01]  /*3550*/  HMMA.16816.F32.BF16 R40, R28, R20, R40 ;  /* 0x000000141c28723c */ /* 0x000fe20000041828 */
[----:B------:R-:W1:Y:S07]  /*3560*/  MUFU.TANH R50, R50 ;  /* 0x0000003200327308 */ /* 0x000e6e0000002400 */
[----:B------:R-:W-:Y:S01]  /*3570*/  HMMA.16816.F32.BF16 R60, R52, R6, R60 ;  /* 0x00000006343c723c */ /* 0x000fe2000004183c */
[----:B------:R-:W3:Y:S01]  /*3580*/  LDSM.16.M88.4 R4, [R88+0xf800] ;  /* 0x00f800005804783b */ /* 0x000ee20000000200 */
[----:B------:R-:W-:Y:S06]  /*3590*/  MUFU.TANH R49, R49 ;  /* 0x0000003100317308 */ /* 0x000fec0000002400 */
[----:B--2---:R-:W-:Y:S02]  /*35a0*/  HMMA.16816.F32.BF16 R32, R76, R12, R32 ;  /* 0x0000000c4c20723c */ /* 0x004fe40000041820 */
[----:B------:R-:W2:Y:S01]  /*35b0*/  MUFU.TANH R51, R51 ;  /* 0x0000003300337308 */ /* 0x000ea20000002400 */
[----:B------:R-:W-:Y:S01]  /*35c0*/  FMUL.FTZ R12, R40, UR4 ;  /* 0x00000004280c7c20 */ /* 0x000fe20008410000 */
[----:B------:R-:W-:-:S04]  /*35d0*/  FMUL.FTZ R40, R42, UR4 ;  /* 0x000000042a287c20 */ /* 0x000fc80008410000 */
[----:B------:R-:W-:Y:S01]  /*35e0*/  HMMA.16816.F32.BF16 R36, R28, R22, R36 ;  /* 0x000000161c24723c */ /* 0x000fe20000041824 */
[----:B------:R-:W-:Y:S01]  /*35f0*/  FMUL.FTZ R22, R41, UR4 ;  /* 0x0000000429167c20 */ /* 0x000fe20008410000 */
[----:B------:R4:W-:Y:S01]  /*3600*/  MUFU.TANH R23, R12 ;  /* 0x0000000c00177308 */ /* 0x0009e20000002400 */
[----:B------:R-:W-:-:S05]  /*3610*/  FMUL.FTZ R41, R43, UR4 ;  /* 0x000000042b297c20 */ /* 0x000fca0008410000 */
[----:B------:R-:W-:Y:S02]  /*3620*/  HMMA.16816.F32.BF16 R60, R76, R14, R60 ;  /* 0x0000000e4c3c723c */ /* 0x000fe4000004183c */
[----:B------:R-:W-:Y:S06]  /*3630*/  MUFU.TANH R40, R40 ;  /* 0x0000002800287308 */ /* 0x000fec0000002400 */
[----:B------:R-:W-:Y:S02]  /*3640*/  HMMA.16816.F32.BF16 R64, R52, R92, R64 ;  /* 0x0000005c3440723c */ /* 0x000fe40000041840 */
[----:B------:R-:W-:Y:S01]  /*3650*/  MUFU.TANH R22, R22 ;  /* 0x0000001600167308 */ /* 0x000fe20000002400 */
[----:B----4-:R-:W4:Y:S01]  /*3660*/  LDSM.16.M88.4 R12, [R86+0xf800] ;  /* 0x00f80000560c783b */ /* 0x010f220000000200 */
[----:B------:R-:W-:-:S04]  /*3670*/  FMUL.FTZ R36, R36, UR4 ;  /* 0x0000000424247c20 */ /* 0x000fc80008410000 */
[----:B------:R-:W-:Y:S02]  /*3680*/  HMMA.16816.F32.BF16 R72, R52, R94, R72 ;  /* 0x0000005e3448723c */ /* 0x000fe40000041848 */
[----:B------:R-:W-:Y:S06]  /*3690*/  MUFU.TANH R41, R41 ;  /* 0x0000002900297308 */ /* 0x000fec0000002400 */
[----:B------:R-:W-:Y:S01]  /*36a0*/  HMMA.16816.F32.BF16 R44, R28, R26, R44 ;  /* 0x0000001a1c2c723c */ /* 0x000fe2000004182c */
[----:B------:R-:W5:Y:S01]  /*36b0*/  LDSM.16.M88.4 R24, [R84+0xf000] ;  /* 0x00f000005418783b */ /* 0x000f620000000200 */
[----:B------:R-:W-:Y:S06]  /*36c0*/  MUFU.TANH R36, R36 ;  /* 0x0000002400247308 */ /* 0x000fec0000002400 */
[----:B---3--:R-:W-:Y:S01]  /*36d0*/  HMMA.16816.F32.BF16 R64, R76, R4, R64 ;  /* 0x000000044c40723c */ /* 0x008fe20000041840 */
[----:B------:R-:W-:Y:S01]  /*36e0*/  SHF.L.U32 R5, R217, 0x1, RZ ;  /* 0x00000001d9057819 */ /* 0x000fe200000006ff */
[----:B------:R-:W-:-:S03]  /*36f0*/  FMUL.FTZ R4, R39, UR4 ;  /* 0x0000000427047c20 */ /* 0x000fc60008410000 */
[----:B------:R-:W-:-:S03]  /*3700*/  LOP3.LUT R5, R5, 0x6, RZ, 0xc0, !PT ;  /* 0x0000000605057812 */ /* 0x000fc600078ec0ff */
[----:B------:R-:W-:Y:S01]  /*3710*/  HMMA.16816.F32.BF16 R72, R76, R6, R72 ;  /* 0x000000064c48723c */ /* 0x000fe20000041848 */
[----:B------:R-:W-:Y:S02]  /*3720*/  MUFU.TANH R4, R4 ;  /* 0x0000000400047308 */ /* 0x000fe40000002400 */
[----:B------:R-:W-:Y:S01]  /*3730*/  FMUL.FTZ R44, R44, UR4 ;  /* 0x000000042c2c7c20 */ /* 0x000fe20008410000 */
[----:B------:R-:W-:Y:S01]  /*3740*/  FMUL.FTZ R21, R46, UR4 ;  /* 0x000000042e157c20 */ /* 0x000fe20008410000 */
[----:B------:R-:W-:Y:S01]  /*3750*/  FMUL.FTZ R20, R45, UR4 ;  /* 0x000000042d147c20 */ /* 0x000fe20008410000 */
[----:B------:R-:W-:Y:S02]  /*3760*/  FMUL.FTZ R45, R47, UR4 ;  /* 0x000000042f2d7c20 */ /* 0x000fe40008410000 */
[C---:B------:R-:W-:Y:S01]  /*3770*/  HMMA.16816.F32.BF16 R32, R16.reuse, R8, R32 ;  /* 0x000000081020723c */ /* 0x040fe20000041820 */
[----:B------:R-:W-:Y:S07]  /*3780*/  MUFU.TANH R44, R44 ;  /* 0x0000002c002c7308 */ /* 0x000fee0000002400 */
[----:B------:R-:W-:Y:S01]  /*3790*/  HMMA.16816.F32.BF16 R60, R16, R10, R60 ;  /* 0x0000000a103c723c */ /* 0x000fe2000004183c */
[----:B------:R-:W3:Y:S01]  /*37a0*/  LDSM.16.M88.4 R8, [R84+0xf800] ;  /* 0x00f800005408783b */ /* 0x000ee20000000200 */
[----:B------:R-:W3:Y:S01]  /*37b0*/  MUFU.TANH R21, R21 ;  /* 0x0000001500157308 */ /* 0x000ee20000002400 */
[----:B------:R-:W-:-:S05]  /*37c0*/  DEPBAR.LE SB0, 0x0 ;  /* 0x000080000000791a */ /* 0x000fca0000000000 */
[C---:B----4-:R-:W-:Y:S02]  /*37d0*/  HMMA.16816.F32.BF16 R64, R16.reuse, R12, R64 ;  /* 0x0000000c1040723c */ /* 0x050fe40000041840 */
[----:B------:R-:W-:Y:S06]  /*37e0*/  MUFU.TANH R20, R20 ;  /* 0x0000001400147308 */ /* 0x000fec0000002400 */
[----:B------:R-:W-:Y:S01]  /*37f0*/  HMMA.16816.F32.BF16 R72, R16, R14, R72 ;  /* 0x0000000e1048723c */ /* 0x000fe20000041848 */
[----:B------:R-:W-:Y:S01]  /*3800*/  VIADD R19, R5, UR14 ;  /* 0x0000000e05137c36 */ /* 0x000fe20008000000 */
[----:B------:R-:W4:Y:S03]  /*3810*/  MUFU.TANH R45, R45 ;  /* 0x0000002d002d7308 */ /* 0x000f260000002400 */
[C---:B------:R-:W-:Y:S01]  /*3820*/  VIADD R5, R19.reuse, 0x1 ;  /* 0x0000000113057836 */ /* 0x040fe20000000000 */
[C---:B------:R-:W-:Y:S01]  /*3830*/  ISETP.GE.AND P1, PT, R19.reuse, UR20, PT ;  /* 0x0000001413007c0c */ /* 0x040fe2000bf26270 */
[----:B------:R-:W-:Y:S01]  /*3840*/  VIADD R7, R19, 0x8 ;  /* 0x0000000813077836 */ /* 0x000fe20000000000 */
[C---:B-----5:R-:W-:Y:S01]  /*3850*/  HMMA.16816.F32.BF16 R32, R28.reuse, R24, R32 ;  /* 0x000000181c20723c */ /* 0x060fe20000041820 */
[----:B------:R-:W-:Y:S01]  /*3860*/  FMUL.FTZ R25, R38, UR4 ;  /* 0x0000000426197c20 */ /* 0x000fe20008410000 */
[----:B------:R-:W-:Y:S01]  /*3870*/  ISETP.GE.AND P6, PT, R5, UR20, PT ;  /* 0x0000001405007c0c */ /* 0x000fe2000bfc6270 */
[C---:B------:R-:W-:Y:S01]  /*3880*/  VIADD R5, R19.reuse, 0x10 ;  /* 0x0000001013057836 */ /* 0x040fe20000000000 */
[----:B-1----:R-:W-:Y:S01]  /*3890*/  FSEL R50, R50, -INF , !P1 ;  /* 0xff80000032327808 */ /* 0x002fe20004800000 */
[----:B------:R-:W-:Y:S01]  /*38a0*/  VIADD R6, R19, 0x9 ;  /* 0x0000000913067836 */ /* 0x000fe20000000000 */
[----:B------:R-:W-:Y:S01]  /*38b0*/  FSEL R13, R48, -INF , !P1 ;  /* 0xff800000300d7808 */ /* 0x000fe20004800000 */
[----:B------:R-:W1:Y:S01]  /*38c0*/  MUFU.TANH R25, R25 ;  /* 0x0000001900197308 */ /* 0x000e620000002400 */
[----:B------:R-:W-:Y:S01]  /*38d0*/  ISETP.GE.AND P3, PT, R5, UR20, PT ;  /* 0x0000001405007c0c */ /* 0x000fe2000bf66270 */
[----:B------:R-:W-:Y:S01]  /*38e0*/  VIADD R5, R19, 0x11 ;  /* 0x0000001113057836 */ /* 0x000fe20000000000 */
[----:B------:R-:W-:Y:S01]  /*38f0*/  HMMA.16816.F32.BF16 R60, R28, R26, R60 ;  /* 0x0000001a1c3c723c */ /* 0x000fe2000004183c */
[----:B--2---:R-:W-:Y:S01]  /*3900*/  FSEL R18, R51, -INF , !P6 ;  /* 0xff80000033127808 */ /* 0x004fe20007000000 */
[----:B------:R-:W-:Y:S01]  /*3910*/  FMUL.FTZ R24, R37, UR4 ;  /* 0x0000000425187c20 */ /* 0x000fe20008410000 */
[----:B------:R-:W-:-:S02]  /*3920*/  FSEL R49, R49, -INF , !P6 ;  /* 0xff80000031317808 */ /* 0x000fc40007000000 */
[----:B------:R-:W-:Y:S01]  /*3930*/  ISETP.GE.AND P1, PT, R5, UR20, PT ;  /* 0x0000001405007c0c */ /* 0x000fe2000bf26270 */
[----:B------:R-:W-:Y:S01]  /*3940*/  VIADD R5, R19, 0x18 ;  /* 0x0000001813057836 */ /* 0x000fe20000000000 */
[----:B------:R-:W-:Y:S01]  /*3950*/  ISETP.GE.AND P5, PT, R7, UR20, PT ;  /* 0x0000001407007c0c */ /* 0x000fe2000bfa6270 */
[C---:B---3--:R-:W-:Y:S01]  /*3960*/  HMMA.16816.F32.BF16 R64, R28.reuse, R8, R64 ;  /* 0x000000081c40723c */ /* 0x048fe20000041840 */
[----:B------:R-:W-:Y:S01]  /*3970*/  ISETP.GE.AND P4, PT, R6, UR20, PT ;  /* 0x0000001406007c0c */ /* 0x000fe2000bf86270 */
[----:B------:R-:W-:Y:S01]  /*3980*/  FMUL.FTZ R32, R32, UR4 ;  /* 0x0000000420207c20 */ /* 0x000fe20008410000 */
[----:B------:R-:W-:Y:S01]  /*3990*/  ISETP.GE.AND P6, PT, R5, UR20, PT ;  /* 0x0000001405007c0c */ /* 0x000fe2000bfc6270 */
[----:B------:R-:W-:Y:S01]  /*39a0*/  VIADD R5, R19, 0x19 ;  /* 0x0000001913057836 */ /* 0x000fe20000000000 */
[----:B------:R-:W-:Y:S01]  /*39b0*/  FSEL R16, R21, -INF , !P5 ;  /* 0xff80000015107808 */ /* 0x000fe20006800000 */
[----:B------:R-:W-:Y:S01]  /*39c0*/  FMUL.FTZ R34, R34, UR4 ;  /* 0x0000000422227c20 */ /* 0x000fe20008410000 */
[----:B------:R-:W-:Y:S01]  /*39d0*/  FSEL R15, R44, -INF , !P5 ;  /* 0xff8000002c0f7808 */ /* 0x000fe20006800000 */
[----:B------:R-:W-:Y:S01]  /*39e0*/  HMMA.16816.F32.BF16 R72, R28, R10, R72 ;  /* 0x0000000a1c48723c */ /* 0x000fe20000041848 */
[----:B------:R-:W-:Y:S01]  /*39f0*/  ISETP.GE.AND P5, PT, R5, UR20, PT ;  /* 0x0000001405007c0c */ /* 0x000fe2000bfa6270 */
[----:B------:R-:W-:Y:S01]  /*3a00*/  MUFU.TANH R197, R32 ;  /* 0x0000002000c57308 */ /* 0x000fe20000002400 */
[----:B------:R-:W-:Y:S01]  /*3a10*/  IADD3 R5, PT, PT, R19, 0x20, RZ ;  /* 0x0000002013057810 */ /* 0x000fe20007ffe0ff */
[----:B------:R-:W-:Y:S01]  /*3a20*/  FMUL.FTZ R33, R33, UR4 ;  /* 0x0000000421217c20 */ /* 0x000fe20008410000 */
[----:B----4-:R-:W-:Y:S01]  /*3a30*/  FSEL R6, R45, -INF , !P4 ;  /* 0xff8000002d067808 */ /* 0x010fe20006000000 */
[----:B------:R-:W-:Y:S01]  /*3a40*/  FMUL.FTZ R35, R35, UR4 ;  /* 0x0000000423237c20 */ /* 0x000fe20008410000 */
[----:B------:R-:W-:Y:S01]  /*3a50*/  FSEL R17, R20, -INF , !P4 ;  /* 0xff80000014117808 */ /* 0x000fe20006000000 */
[----:B------:R-:W-:Y:S01]  /*3a60*/  FMUL.FTZ R60, R60, UR4 ;  /* 0x000000043c3c7c20 */ /* 0x000fe20008410000 */
[----:B------:R-:W-:Y:S01]  /*3a70*/  ISETP.GE.AND P4, PT, R5, UR20, PT ;  /* 0x0000001405007c0c */ /* 0x000fe2000bf86270 */
[----:B------:R-:W-:Y:S01]  /*3a80*/  VIADD R5, R19, 0x21 ;  /* 0x0000002113057836 */ /* 0x000fe20000000000 */
[----:B------:R-:W2:Y:S01]  /*3a90*/  MUFU.TANH R212, R34 ;  /* 0x0000002200d47308 */ /* 0x000ea20000002400 */
[----:B------:R-:W-:Y:S01]  /*3aa0*/  FSEL R14, R40, -INF , !P3 ;  /* 0xff800000280e7808 */ /* 0x000fe20005800000 */
[----:B------:R-:W-:Y:S01]  /*3ab0*/  FMUL.FTZ R62, R62, UR4 ;  /* 0x000000043e3e7c20 */ /* 0x000fe20008410000 */
[----:B------:R-:W-:Y:S01]  /*3ac0*/  FSEL R11, R23, -INF , !P3 ;  /* 0xff800000170b7808 */ /* 0x000fe20005800000 */
[----:B------:R-:W-:Y:S01]  /*3ad0*/  VIADD R8, R19, 0x29 ;  /* 0x0000002913087836 */ /* 0x000fe20000000000 */
[----:B------:R-:W-:Y:S01]  /*3ae0*/  ISETP.GE.AND P3, PT, R5, UR20, PT ;  /* 0x0000001405007c0c */ /* 0x000fe2000bf66270 */
[----:B------:R-:W-:-:S02]  /*3af0*/  VIADD R5, R19, 0x28 ;  /* 0x0000002813057836 */ /* 0x000fc40000000000 */
[----:B------:R-:W-:Y:S01]  /*3b00*/  FMUL.FTZ R61, R61, UR4 ;  /* 0x000000043d3d7c20 */ /* 0x000fe20008410000 */
[----:B------:R-:W3:Y:S01]  /*3b10*/  MUFU.TANH R24, R24 ;  /* 0x0000001800187308 */ /* 0x000ee20000002400 */
[----:B------:R-:W-:Y:S01]  /*3b20*/  FMUL.FTZ R63, R63, UR4 ;  /* 0x000000043f3f7c20 */ /* 0x000fe20008410000 */
[----:B------:R-:W-:Y:S01]  /*3b30*/  FMUL.FTZ R64, R64, UR4 ;  /* 0x0000000440407c20 */ /* 0x000fe20008410000 */
[----:B------:R-:W-:Y:S01]  /*3b40*/  FMUL.FTZ R65, R65, UR4 ;  /* 0x0000000441417c20 */ /* 0x000fe20008410000 */
[----:B------:R-:W-:Y:S01]  /*3b50*/  FMUL.FTZ R66, R66, UR4 ;  /* 0x0000000442427c20 */ /* 0x000fe20008410000 */
[----:B------:R-:W-:Y:S01]  /*3b60*/  FMUL.FTZ R67, R67, UR4 ;  /* 0x0000000443437c20 */ /* 0x000fe20008410000 */
[----:B------:R-:W-:Y:S01]  /*3b70*/  FMUL.FTZ R72, R72, UR4 ;  /* 0x0000000448487c20 */ /* 0x000fe20008410000 */
[----:B------:R-:W-:Y:S01]  /*3b80*/  FSEL R12, R41, -INF , !P1 ;  /* 0xff800000290c7808 */ /* 0x000fe20004800000 */
[----:B------:R-:W4:Y:S01]  /*3b90*/  MUFU.TANH R191, R33 ;  /* 0x0000002100bf7308 */ /* 0x000f220000002400 */
[----:B------:R-:W-:Y:S01]  /*3ba0*/  FSEL R7, R22, -INF , !P1 ;  /* 0xff80000016077808 */ /* 0x000fe20004800000 */
[----:B------:R-:W-:Y:S01]  /*3bb0*/  FMUL.FTZ R74, R74, UR4 ;  /* 0x000000044a4a7c20 */ /* 0x000fe20008410000 */
[----:B------:R-:W-:Y:S01]  /*3bc0*/  FMUL.FTZ R75, R75, UR4 ;  /* 0x000000044b4b7c20 */ /* 0x000fe20008410000 */
[----:B------:R-:W-:Y:S01]  /*3bd0*/  FMUL.FTZ R73, R73, UR4 ;  /* 0x0000000449497c20 */ /* 0x000fe20008410000 */
[----:B------:R-:W-:Y:S01]  /*3be0*/  ISETP.GE.AND P1, PT, R5, UR20, PT ;  /* 0x0000001405007c0c */ /* 0x000fe2000bf26270 */
[----:B------:R-:W-:Y:S01]  /*3bf0*/  VIADD R20, R19, 0x30 ;  /* 0x0000003013147836 */ /* 0x000fe20000000000 */
[----:B-1----:R-:W-:Y:S01]  /*3c00*/  FSEL R10, R25, -INF , !P6 ;  /* 0xff800000190a7808 */ /* 0x002fe20007000000 */
[----:B------:R-:W1:Y:S01]  /*3c10*/  MUFU.TANH R196, R35 ;  /* 0x0000002300c47308 */ /* 0x000e620000002400 */
[----:B------:R-:W-:-:S02]  /*3c20*/  FSEL R5, R36, -INF , !P6 ;  /* 0xff80000024057808 */ /* 0x000fc40007000000 */
[----:B------:R-:W-:Y:S02]  /*3c30*/  ISETP.GE.AND P6, PT, R8, UR20, PT ;  /* 0x0000001408007c0c */ /* 0x000fe4000bfc6270 */
[----:B------:R-:W-:Y:S01]  /*3c40*/  FSEL R8, R4, -INF , !P5 ;  /* 0xff80000004087808 */ /* 0x000fe20006800000 */
[----:B------:R-:W-:Y:S01]  /*3c50*/  VIADD R4, R19, 0x31 ;  /* 0x0000003113047836 */ /* 0x000fe20000000000 */
[----:B--2---:R-:W-:Y:S01]  /*3c60*/  FSEL R212, R212, -INF , !P4 ;  /* 0xff800000d4d47808 */ /* 0x004fe20006000000 */
[----:B------:R-:W2:Y:S01]  /*3c70*/  MUFU.TANH R195, R60 ;  /* 0x0000003c00c37308 */ /* 0x000ea20000002400 */
[----:B------:R-:W-:Y:S02]  /*3c80*/  FSEL R197, R197, -INF , !P4 ;  /* 0xff800000c5c57808 */ /* 0x000fe40006000000 */
[----:B------:R-:W-:Y:S01]  /*3c90*/  ISETP.GE.AND P4, PT, R4, UR20, PT ;  /* 0x0000001404007c0c */ /* 0x000fe2000bf86270 */
[C---:B------:R-:W-:Y:S01]  /*3ca0*/  VIADD R4, R19.reuse, 0x38 ;  /* 0x0000003813047836 */ /* 0x040fe20000000000 */
[----:B---3--:R-:W-:Y:S01]  /*3cb0*/  FSEL R9, R24, -INF , !P5 ;  /* 0xff80000018097808 */ /* 0x008fe20006800000 */
[----:B------:R-:W-:Y:S01]  /*3cc0*/  VIADD R19, R19, 0x39 ;  /* 0x0000003913137836 */ /* 0x000fe20000000000 */
[----:B----4-:R-:W-:Y:S01]  /*3cd0*/  FSEL R191, R191, -INF , !P3 ;  /* 0xff800000bfbf7808 */ /* 0x010fe20005800000 */
[----:B------:R-:W3:Y:S01]  /*3ce0*/  MUFU.TANH R210, R62 ;  /* 0x0000003e00d27308 */ /* 0x000ee20000002400 */
[----:B-1----:R-:W-:-:S02]  /*3cf0*/  FSEL R196, R196, -INF , !P3 ;  /* 0xff800000c4c47808 */ /* 0x002fc40005800000 */
[----:B------:R-:W-:Y:S02]  /*3d00*/  ISETP.GE.AND P5, PT, R20, UR20, PT ;  /* 0x0000001414007c0c */ /* 0x000fe4000bfa6270 */
[----:B------:R-:W-:-:S03]  /*3d10*/  ISETP.GE.AND P3, PT, R4, UR20, PT ;  /* 0x0000001404007c0c */ /* 0x000fc6000bf66270 */
        /* <DEDUP_REMOVED lines=36> */
.L_x_3348:
        /* <DEDUP_REMOVED lines=60> */
.L_x_3349:
        /* <DEDUP_REMOVED lines=28> */
.L_x_3347:
        /* <DEDUP_REMOVED lines=355> */
[----:B------:R-:W3:Y:S01]  /*5b10*/  LDCU UR4, c[0x0][0x45c] ;  /* 0x00008b80ff0477ac */ /* 0x000ee20008000800 */
[----:B------:R-:W4:Y:S01]  /*5b20*/  LDCU.64 UR6, c[0x0][0x3a0] ;  /* 0x00007400ff0677ac */ /* 0x000f220008000a00 */
[----:B------:R-:W2:Y:S01]  /*5b30*/  LDCU.64 UR8, c[0x0][0x3a8] ;  /* 0x00007500ff0877ac */ /* 0x000ea20008000a00 */
[----:B-1----:R-:W-:-:S12]  /*5b40*/  ULEA UR5, UR5, UR12, 0x18 ;  /* 0x0000000c05057291 */ /* 0x002fd8000f8ec0ff */
.L_x_3354:
        /* <DEDUP_REMOVED lines=72> */
[C---:B------:R-:W-:Y:S01]  /*5fd0*/  IMAD.WIDE.U32 R8, R5.reuse, UR8, R8 ;  /* 0x0000000805087c25 */ /* 0x040fe2000f8e0008 */
[----:B------:R-:W-:Y:S02]  /*5fe0*/  SHF.R.S32.HI R6, RZ, 0x1f, R5 ;  /* 0x0000001fff067819 */ /* 0x000fe40000011405 */
[----:B------:R-:W-:Y:S03]  /*5ff0*/  LEA R232, P0, R8, R3, 0x1 ;  /* 0x0000000308e87211 */ /* 0x000fe600078008ff */
[----:B------:R-:W-:Y:S04]  /*6000*/  IMAD R6, R6, UR8, RZ ;  /* 0x0000000806067c24 */ /* 0x000fe8000f8e02ff */
[----:B------:R-:W-:Y:S04]  /*6010*/  IMAD R6, R5, UR9, R6 ;  /* 0x0000000905067c24 */ /* 0x000fe8000f8e0206 */
[----:B------:R-:W-:Y:S05]  /*6020*/  IMAD.IADD R233, R9, 0x1, R6 ;  /* 0x0000000109e97824 */ /* 0x000fea00078e0206 */
[----:B------:R-:W-:Y:S07]  /*6030*/  LEA.HI.X R233, R8, R2, R233, 0x1, P0 ;  /* 0x0000000208e97211 */ /* 0x000fee00000f0ce9 */
.L_x_3351:
[--C-:B------:R-:W-:Y:S01]  /*6040*/  LOP3.LUT R205, R205, 0x1f8, R168.reuse, 0x78, !PT ;  /* 0x000001f8cdcd7812 */ /* 0x100fe200078e78a8 */
[----:B------:R-:W-:Y:S01]  /*6050*/  UIADD3 UR17, UPT, UPT, UR17, 0x1, URZ ;  /* 0x0000000111117890 */ /* 0x000fe2000fffe0ff */
[----:B------:R-:W-:Y:S02]  /*6060*/  SHF.L.U32 R167, R217, 0x5, RZ ;  /* 0x00000005d9a77819 */ /* 0x000fe400000006ff */
[----:B------:R-:W-:Y:S01]  /*6070*/  LOP3.LUT R235, R205, 0x1e00, R168, 0xf8, !PT ;  /* 0x00001e00cdeb7812 */ /* 0x000fe200078ef8a8 */
[----:B------:R-:W-:Y:S01]  /*6080*/  UISETP.NE.AND UP0, UPT, UR17, URZ, UPT ;  /* 0x000000ff1100728c */ /* 0x000fe2000bf05270 */
[----:B------:R-:W-:Y:S02]  /*6090*/  LOP3.LUT R171, R167, 0x7c00, RZ, 0xc0, !PT ;  /* 0x00007c00a7ab7812 */ /* 0x000fe400078ec0ff */
[----:B------:R-:W-:Y:S02]  /*60a0*/  LEA R235, R235, UR5, 0x1 ;  /* 0x00000005ebeb7c11 */ /* 0x000fe4000f8e08ff */
[C---:B------:R-:W-:Y:S02]  /*60b0*/  SHF.L.U32 R167, R166.reuse, 0x5, RZ ;  /* 0x00000005a6a77819 */ /* 0x040fe400000006ff */
[----:B------:R-:W-:Y:S01]  /*60c0*/  SHF.L.U64.HI R165, R166, 0x5, R165 ;  /* 0x00000005a6a57819 */ /* 0x000fe200000102a5 */
[----:B------:R-:W-:Y:S01]  /*60d0*/  @!PT LDS RZ, [RZ] ;  /* 0x00000000fffff984 */ /* 0x000fe20000000800 */
[----:B------:R-:W-:Y:S01]  /*60e0*/  @!PT LDS RZ, [RZ] ;  /* 0x00000000fffff984 */ /* 0x000fe20000000800 */
[----:B------:R-:W-:Y:S01]  /*60f0*/  @!PT LDS RZ, [RZ] ;  /* 0x00000000fffff984 */ /* 0x000fe20000000800 */
[----:B------:R-:W-:Y:S01]  /*6100*/  LDGSTS.E.BYPASS.LTC128B.128 [R235+0x10000], desc[UR18][R232.64] ;  /* 0x10000000e8eb7fae */ /* 0x000fe2000b981a12 */
[----:B------:R-:W-:Y:S02]  /*6110*/  IADD3 R204, P0, PT, R232, R167, RZ ;  /* 0x000000a7e8cc7210 */ /* 0x000fe40007f1e0ff */
[----:B------:R-:W-:Y:S02]  /*6120*/  SHF.L.U32 R3, R217, 0x6, RZ ;  /* 0x00000006d9037819 */ /* 0x000fe400000006ff */
[----:B------:R-:W-:Y:S01]  /*6130*/  LDGSTS.E.BYPASS.LTC128B.128 [R235+0x12000], desc[UR18][R232.64+0x80] ;  /* 0x12000080e8eb7fae */ /* 0x000fe2000b981a12 */
[----:B------:R-:W-:Y:S01]  /*6140*/  IADD3 R206, P2, PT, R167, R204, RZ ;  /* 0x000000cca7ce7210 */ /* 0x000fe20007f5e0ff */
[----:B------:R-:W-:Y:S01]  /*6150*/  IMAD.X R205, R233, 0x1, R165, P0 ;  /* 0x00000001e9cd7824 */ /* 0x000fe200000e06a5 */
[----:B------:R-:W-:Y:S02]  /*6160*/  LOP3.LUT R216, R168, 0x38, RZ, 0xc0, !PT ;  /* 0x00000038a8d87812 */ /* 0x000fe400078ec0ff */
[----:B------:R-:W-:Y:S01]  /*6170*/  LDGSTS.E.BYPASS.LTC128B.128 [R235+0x14000], desc[UR18][R232.64+0x100] ;  /* 0x14000100e8eb7fae */ /* 0x000fe2000b981a12 */
[----:B------:R-:W-:Y:S02]  /*6180*/  IADD3 R166, P0, PT, R167, R206, RZ ;  /* 0x000000cea7a67210 */ /* 0x000fe40007f1e0ff */
[C---:B------:R-:W-:Y:S02]  /*6190*/  IADD3.X R207, PT, PT, R165.reuse, R205, RZ, P2, !PT ;  /* 0x000000cda5cf7210 */ /* 0x040fe400017fe4ff */
[----:B------:R-:W-:Y:S01]  /*61a0*/  LDGSTS.E.BYPASS.LTC128B.128 [R235+0x16000], desc[UR18][R232.64+0x180] ;  /* 0x16000180e8eb7fae */ /* 0x000fe2000b981a12 */
[----:B------:R-:W-:Y:S02]  /*61b0*/  SHF.R.U32.HI R219, RZ, 0x1, R217 ;  /* 0x00000001ffdb7819 */ /* 0x000fe400000116d9 */
[----:B------:R-:W-:Y:S02]  /*61c0*/  IADD3.X R167, PT, PT, R165, R207, RZ, P0, !PT ;  /* 0x000000cfa5a77210 */ /* 0x000fe400007fe4ff */
[----:B------:R-:W-:Y:S01]  /*61d0*/  LDGSTS.E.BYPASS.LTC128B.128 [R235+0x10800], desc[UR18][R204.64] ;  /* 0x10800000cceb7fae */ /* 0x000fe2000b981a12 */
[--C-:B------:R-:W-:Y:S02]  /*61e0*/  LOP3.LUT R164, R216, 0x1c0, R3.reuse, 0xf8, !PT ;  /* 0x000001c0d8a47812 */ /* 0x100fe400078ef803 */
[----:B------:R-:W-:Y:S02]  /*61f0*/  LOP3.LUT R224, R3, 0x400, RZ, 0xc0, !PT ;  /* 0x0000040003e07812 */ /* 0x000fe400078ec0ff */
[----:B------:R-:W-:Y:S01]  /*6200*/  LDGSTS.E.BYPASS.LTC128B.128 [R235+0x12800], desc[UR18][R204.64+0x80] ;  /* 0x12800080cceb7fae */ /* 0x000fe2000b981a12 */
[----:B------:R-:W-:Y:S02]  /*6210*/  LOP3.LUT R173, R217, 0x8, RZ, 0xc0, !PT ;  /* 0x00000008d9ad7812 */ /* 0x000fe400078ec0ff */
[----:B------:R-:W-:Y:S02]  /*6220*/  LOP3.LUT R2, R219, 0x8, RZ, 0xc0, !PT ;  /* 0x00000008db027812 */ /* 0x000fe400078ec0ff */
[----:B------:R-:W-:Y:S01]  /*6230*/  LDGSTS.E.BYPASS.LTC128B.128 [R235+0x14800], desc[UR18][R204.64+0x100] ;  /* 0x14800100cceb7fae */ /* 0x000fe2000b981a12 */
[----:B------:R-:W-:Y:S02]  /*6240*/  LOP3.LUT R3, R171, 0x200, R3, 0xf8, !PT ;  /* 0x00000200ab037812 */ /* 0x000fe400078ef803 */
[----:B------:R-:W-:Y:S02]  /*6250*/  LOP3.LUT R173, R164, R173, RZ, 0x3c, !PT ;  /* 0x000000ada4ad7212 */ /* 0x000fe400078e3cff */
[----:B------:R-:W-:Y:S01]  /*6260*/  LDGSTS.E.BYPASS.LTC128B.128 [R235+0x16800], desc[UR18][R204.64+0x180] ;  /* 0x16800180cceb7fae */ /* 0x000fe2000b981a12 */
[----:B------:R-:W-:Y:S02]  /*6270*/  LOP3.LUT R2, R3, R164, R2, 0xf6, !PT ;  /* 0x000000a403027212 */ /* 0x000fe400078ef602 */
[----:B------:R-:W-:Y:S02]  /*6280*/  LEA R224, R173, R224, 0x1 ;  /* 0x000000e0ade07211 */ /* 0x000fe400078e08ff */
[----:B------:R-:W-:Y:S01]  /*6290*/  LDGSTS.E.BYPASS.LTC128B.128 [R235+0x11000], desc[UR18][R206.64] ;  /* 0x11000000ceeb7fae */ /* 0x000fe2000b981a12 */
[----:B------:R-:W-:Y:S02]  /*62a0*/  LEA R225, R2, UR5, 0x1 ;  /* 0x0000000502e17c11 */ /* 0x000fe4000f8e08ff */
[----:B------:R-:W-:Y:S02]  /*62b0*/  MOV R220, 0x20 ;  /* 0x0000002000dc7802 */ /* 0x000fe40000000f00 */
[----:B------:R-:W-:Y:S01]  /*62c0*/  LDGSTS.E.BYPASS.LTC128B.128 [R235+0x13000], desc[UR18][R206.64+0x80] ;  /* 0x13000080ceeb7fae */ /* 0x000fe2000b981a12 */
[C---:B------:R-:W-:Y:S01]  /*62d0*/  LOP3.LUT P0, RZ, R217.reuse, 0x2, RZ, 0xc0, !PT ;  /* 0x00000002d9ff7812 */ /* 0x040fe2000780c0ff */
[----:B------:R-:W-:Y:S01]  /*62e0*/  VIADD R3, R224, UR5 ;  /* 0x00000005e0037c36 */ /* 0x000fe20008000000 */
[----:B------:R-:W-:Y:S02]  /*62f0*/  MOV R2, 0x40 ;  /* 0x0000004000027802 */ /* 0x000fe40000000f00 */
[----:B------:R-:W-:Y:S01]  /*6300*/  LDGSTS.E.BYPASS.LTC128B.128 [R235+0x15000], desc[UR18][R206.64+0x100] ;  /* 0x15000100ceeb7fae */ /* 0x000fe2000b981a12 */
[----:B------:R-:W-:Y:S02]  /*6310*/  SEL R220, R220, 0xffffffe0, !P0 ;  /* 0xffffffe0dcdc7807 */ /* 0x000fe40004000000 */
[----:B------:R-:W-:Y:S02]  /*6320*/  LOP3.LUT P0, RZ, R217, 0x4, RZ, 0xc0, !PT ;  /* 0x00000004d9ff7812 */ /* 0x000fe4000780c0ff */
[----:B------:R-:W-:Y:S01]  /*6330*/  LDGSTS.E.BYPASS.LTC128B.128 [R235+0x17000], desc[UR18][R206.64+0x180] ;  /* 0x17000180ceeb7fae */ /* 0x000fe2000b981a12 */
[----:B------:R-:W-:Y:S02]  /*6340*/  IADD3 R222, PT, PT, R220, R225, RZ ;  /* 0x000000e1dcde7210 */ /* 0x000fe40007ffe0ff */
[C---:B------:R-:W-:Y:S02]  /*6350*/  IADD3 R221, PT, PT, R3.reuse, R220, RZ ;  /* 0x000000dc03dd7210 */ /* 0x040fe40007ffe0ff */
[----:B------:R-:W-:Y:S01]  /*6360*/  LDGSTS.E.BYPASS.LTC128B.128 [R235+0x11800], desc[UR18][R166.64] ;  /* 0x11800000a6eb7fae */ /* 0x000fe2000b981a12 */
[----:B------:R-:W-:Y:S04]  /*6370*/  SEL R2, R2, 0xffffffc0, !P0 ;  /* 0xffffffc002027807 */ /* 0x000fe80004000000 */
[----:B------:R-:W-:Y:S01]  /*6380*/  LDGSTS.E.BYPASS.LTC128B.128 [R235+0x13800], desc[UR18][R166.64+0x80] ;  /* 0x13800080a6eb7fae */ /* 0x000fe2000b981a12 */
[----:B------:R-:W-:Y:S01]  /*6390*/  IADD3 R3, PT, PT, R3, R2, RZ ;  /* 0x0000000203037210 */ /* 0x000fe20007ffe0ff */
[----:B------:R-:W-:Y:S03]  /*63a0*/  IMAD.IADD R223, R2, 0x1, R225 ;  /* 0x0000000102df7824 */ /* 0x000fe600078e02e1 */
[----:B------:R-:W-:Y:S01]  /*63b0*/  LDGSTS.E.BYPASS.LTC128B.128 [R235+0x15800], desc[UR18][R166.64+0x100] ;  /* 0x15800100a6eb7fae */ /* 0x000fe2000b981a12 */
[C---:B------:R-:W-:Y:S02]  /*63c0*/  IADD3 R2, PT, PT, R220.reuse, R3, RZ ;  /* 0x00000003dc027210 */ /* 0x040fe40007ffe0ff */
[----:B------:R-:W-:Y:S02]  /*63d0*/  IADD3 R168, PT, PT, R220, R223, RZ ;  /* 0x000000dfdca87210 */ /* 0x000fe40007ffe0ff */
[----:B------:R1:W-:Y:S05]  /*63e0*/  LDGSTS.E.BYPASS.LTC128B.128 [R235+0x17800], desc[UR18][R166.64+0x180] ;  /* 0x17800180a6eb7fae */ /* 0x0003ea000b981a12 */
[----:B------:R-:W-:Y:S05]  /*63f0*/  LDSM.16.M88.4 R172, [R225] ;  /* 0x00000000e1ac783b */ /* 0x000fea0000000200 */
[----:B------:R-:W2:Y:S05]  /*6400*/  LDSM.16.M88.4 R176, [R224+UR5+0x8000] ;  /* 0x00800005e0b0783b */ /* 0x000eaa0008000200 */
[----:B------:R-:W5:Y:S05]  /*6410*/  LDSM.16.M88.4 R180, [R224+UR5+0x8800] ;  /* 0x00880005e0b4783b */ /* 0x000f6a0008000200 */
[----:B------:R-:W3:Y:S05]  /*6420*/  LDSM.16.M88.4 R184, [R224+UR5+0x9000] ;  /* 0x00900005e0b8783b */ /* 0x000eea0008000200 */
[----:B------:R-:W0:Y:S05]  /*6430*/  LDGDEPBAR ;  /* 0x00000000000079af */ /* 0x000e2a0000000000 */
[----:B------:R-:W4:Y:S05]  /*6440*/  LDSM.16.M88.4 R188, [R224+UR5+0x9800] ;  /* 0x00980005e0bc783b */ /* 0x000f2a0008000200 */
[----:B------:R-:W-:Y:S05]  /*6450*/  LDSM.16.M88.4 R192, [R222] ;  /* 0x00000000dec0783b */ /* 0x000fea0000000200 */
[----:B------:R-:W4:Y:S05]  /*6460*/  LDSM.16.M88.4 R196, [R221+0x8000] ;  /* 0x00800000ddc4783b */ /* 0x000f2a0000000200 */
[----:B------:R-:W4:Y:S05]  /*6470*/  LDSM.16.M88.4 R200, [R221+0x8800] ;  /* 0x00880000ddc8783b */ /* 0x000f2a0000000200 */
[----:B-1----:R-:W-:Y:S01]  /*6480*/  LDSM.16.M88.4 R164, [R223] ;  /* 0x00000000dfa4783b */ /* 0x002fe20000000200 */
[C---:B--2---:R-:W-:Y:S04]  /*6490*/  HMMA.16816.F32.BF16 R4, R172.reuse, R176, RZ ;  /* 0x000000b0ac04723c */ /* 0x044fe800000418ff */
[----:B------:R-:W-:Y:S04]  /*64a0*/  LDSM.16.M88.4 R204, [R2+0x8000] ;  /* 0x0080000002cc783b */ /* 0x000fe80000000200 */
[C---:B------:R-:W-:Y:S01]  /*64b0*/  HMMA.16816.F32.BF16 R8, R172.reuse, R178, RZ ;  /* 0x000000b2ac08723c */ /* 0x040fe200000418ff */
[----:B------:R-:W-:Y:S05]  /*64c0*/  LDSM.16.M88.4 R176, [R221+0x9800] ;  /* 0x00980000ddb0783b */ /* 0x000fea0000000200 */
[----:B------:R-:W-:Y:S02]  /*64d0*/  LDSM.16.M88.4 R208, [R3+0xa000] ;  /* 0x00a0000003d0783b */ /* 0x000fe40000000200 */
[C---:B-----5:R-:W-:Y:S03]  /*64e0*/  HMMA.16816.F32.BF16 R12, R172.reuse, R180, RZ ;  /* 0x000000b4ac0c723c */ /* 0x060fe600000418ff */
[----:B------:R-:W-:Y:S05]  /*64f0*/  LDSM.16.M88.4 R212, [R221+0xc000] ;  /* 0x00c00000ddd4783b */ /* 0x000fea0000000200 */
[C---:B------:R-:W-:Y:S01]  /*6500*/  HMMA.16816.F32.BF16 R16, R172.reuse, R182, RZ ;  /* 0x000000b6ac10723c */ /* 0x040fe200000418ff */
[----:B------:R-:W-:Y:S07]  /*6510*/  LDSM.16.M88.4 R180, [R3+0x8000] ;  /* 0x0080000003b4783b */ /* 0x000fee0000000200 */
[C---:B---3--:R-:W-:Y:S08]  /*6520*/  HMMA.16816.F32.BF16 R20, R172.reuse, R184, RZ ;  /* 0x000000b8ac14723c */ /* 0x048ff000000418ff */
        /* <DEDUP_REMOVED lines=63> */
[----:B------:R-:W-:Y:S07]  /*6920*/  LDSM.16.M88.4 R176, [R2+0xb000] ;  /* 0x00b0000002b0783b */ /* 0x000fee0000000200 */
[C---:B--2---:R-:W-:Y:S08]  /*6930*/  HMMA.16816.F32.BF16 R20, R196.reuse, R164, R20 ;  /* 0x000000a4c414723c */ /* 0x044ff00000041814 */
[C---:B------:R-:W-:Y:S01]  /*6940*/  HMMA.16816.F32.BF16 R24, R196.reuse, R166, R24 ;  /* 0x000000a6c418723c */ /* 0x040fe20000041818 */
[----:B------:R-:W2:Y:S07]  /*6950*/  LDSM.16.M88.4 R164, [R2+0xa800] ;  /* 0x00a8000002a4783b */ /* 0x000eae0000000200 */
[C---:B----4-:R-:W-:Y:S08]  /*6960*/  HMMA.16816.F32.BF16 R28, R196.reuse, R184, R28 ;  /* 0x000000b8c41c723c */ /* 0x050ff0000004181c */
[----:B------:R-:W-:Y:S01]  /*6970*/  HMMA.16816.F32.BF16 R32, R196, R186, R32 ;  /* 0x000000bac420723c */ /* 0x000fe20000041820 */
[----:B------:R-:W3:Y:S05]  /*6980*/  LDSM.16.M88.4 R184, [R2+0xb800] ;  /* 0x00b8000002b8783b */ /* 0x000eea0000000200 */
        /* <DEDUP_REMOVED lines=17> */
[C---:B--2---:R-:W-:Y:S08]  /*6aa0*/  HMMA.16816.F32.BF16 R12, R192.reuse, R164, R12 ;  /* 0x000000a4c00c723c */ /* 0x044ff0000004180c */
[C---:B------:R-:W-:Y:S01]  /*6ab0*/  HMMA.16816.F32.BF16 R16, R192.reuse, R166, R16 ;  /* 0x000000a6c010723c */ /* 0x040fe20000041810 */
[----:B------:R-:W2:Y:S07]  /*6ac0*/  LDSM.16.M88.4 R164, [R221+0xc800] ;  /* 0x00c80000dda4783b */ /* 0x000eae0000000200 */
[C---:B------:R-:W-:Y:S08]  /*6ad0*/  HMMA.16816.F32.BF16 R20, R192.reuse, R176, R20 ;  /* 0x000000b0c014723c */ /* 0x040ff00000041814 */
[C---:B------:R-:W-:Y:S01]  /*6ae0*/  HMMA.16816.F32.BF16 R24, R192.reuse, R178, R24 ;  /* 0x000000b2c018723c */ /* 0x040fe20000041818 */
[----:B------:R-:W2:Y:S07]  /*6af0*/  LDSM.16.M88.4 R176, [R221+0xd000] ;  /* 0x00d00000ddb0783b */ /* 0x000eae0000000200 */
[C---:B---3--:R-:W-:Y:S08]  /*6b00*/  HMMA.16816.F32.BF16 R28, R192.reuse, R184, R28 ;  /* 0x000000b8c01c723c */ /* 0x048ff0000004181c */
[----:B------:R-:W-:Y:S01]  /*6b10*/  HMMA.16816.F32.BF16 R32, R192, R186, R32 ;  /* 0x000000bac020723c */ /* 0x000fe20000041820 */
[----:B------:R-:W3:Y:S05]  /*6b20*/  LDSM.16.M88.4 R184, [R221+0xd800] ;  /* 0x00d80000ddb8783b */ /* 0x000eea0000000200 */
[----:B------:R-:W3:Y:S02]  /*6b30*/  LDSM.16.M88.4 R192, [R223+0x4000] ;  /* 0x00400000dfc0783b */ /* 0x000ee40000000200 */
[C---:B----4-:R-:W-:Y:S08]  /*6b40*/  HMMA.16816.F32.BF16 R4, R196.reuse, R208, R4 ;  /* 0x000000d0c404723c */ /* 0x050ff00000041804 */
[C---:B------:R-:W-:Y:S01]  /*6b50*/  HMMA.16816.F32.BF16 R8, R196.reuse, R210, R8 ;  /* 0x000000d2c408723c */ /* 0x040fe20000041808 */
[----:B------:R-:W-:Y:S07]  /*6b60*/  LDSM.16.M88.4 R208, [R2+0xc000] ;  /* 0x00c0000002d0783b */ /* 0x000fee0000000200 */
[C---:B-1----:R-:W-:Y:S08]  /*6b70*/  HMMA.16816.F32.BF16 R12, R196.reuse, R172, R12 ;  /* 0x000000acc40c723c */ /* 0x042ff0000004180c */
[C---:B------:R-:W-:Y:S01]  /*6b80*/  HMMA.16816.F32.BF16 R16, R196.reuse, R174, R16 ;  /* 0x000000aec410723c */ /* 0x040fe20000041810 */
[----:B------:R-:W1:Y:S07]  /*6b90*/  LDSM.16.M88.4 R172, [R3+0xc800] ;  /* 0x00c8000003ac783b */ /* 0x000e6e0000000200 */
[C---:B-----5:R-:W-:Y:S08]  /*6ba0*/  HMMA.16816.F32.BF16 R20, R196.reuse, R180, R20 ;  /* 0x000000b4c414723c */ /* 0x060ff00000041814 */
[C---:B------:R-:W-:Y:S01]  /*6bb0*/  HMMA.16816.F32.BF16 R24, R196.reuse, R182, R24 ;  /* 0x000000b6c418723c */ /* 0x040fe20000041818 */
[----:B------:R-:W4:Y:S07]  /*6bc0*/  LDSM.16.M88.4 R180, [R3+0xd000] ;  /* 0x00d0000003b4783b */ /* 0x000f2e0000000200 */
[C---:B------:R-:W-:Y:S08]  /*6bd0*/  HMMA.16816.F32.BF16 R28, R196.reuse, R188, R28 ;  /* 0x000000bcc41c723c */ /* 0x040ff0000004181c */
[----:B------:R-:W-:Y:S01]  /*6be0*/  HMMA.16816.F32.BF16 R32, R196, R190, R32 ;  /* 0x000000bec420723c */ /* 0x000fe20000041820 */
[----:B------:R-:W5:Y:S05]  /*6bf0*/  LDSM.16.M88.4 R188, [R3+0xd800] ;  /* 0x00d8000003bc783b */ /* 0x000f6a0000000200 */
        /* <DEDUP_REMOVED lines=13> */
[----:B------:R-:W-:Y:S02]  /*6cd0*/  LDSM.16.M88.4 R200, [R225+0x6000] ;  /* 0x00600000e1c8783b */ /* 0x000fe40000000200 */
[C---:B------:R-:W-:Y:S08]  /*6ce0*/  HMMA.16816.F32.BF16 R4, R192.reuse, R204, R4 ;  /* 0x000000ccc004723c */ /* 0x040ff00000041804 */
[C---:B------:R-:W-:Y:S01]  /*6cf0*/  HMMA.16816.F32.BF16 R8, R192.reuse, R206, R8 ;  /* 0x000000cec008723c */ /* 0x040fe20000041808 */
[----:B------:R-:W3:Y:S07]  /*6d00*/  LDSM.16.M88.4 R204, [R224+UR5+0xe000] ;  /* 0x00e00005e0cc783b */ /* 0x000eee0008000200 */
[C---:B-1----:R-:W-:Y:S08]  /*6d10*/  HMMA.16816.F32.BF16 R12, R192.reuse, R172, R12 ;  /* 0x000000acc00c723c */ /* 0x042ff0000004180c */
[C---:B------:R-:W-:Y:S01]  /*6d20*/  HMMA.16816.F32.BF16 R16, R192.reuse, R174, R16 ;  /* 0x000000aec010723c */ /* 0x040fe20000041810 */
[----:B------:R-:W1:Y:S07]  /*6d30*/  LDSM.16.M88.4 R172, [R224+UR5+0xe800] ;  /* 0x00e80005e0ac783b */ /* 0x000e6e0008000200 */
[C---:B----4-:R-:W-:Y:S08]  /*6d40*/  HMMA.16816.F32.BF16 R20, R192.reuse, R180, R20 ;  /* 0x000000b4c014723c */ /* 0x050ff00000041814 */
[C---:B------:R-:W-:Y:S01]  /*6d50*/  HMMA.16816.F32.BF16 R24, R192.reuse, R182, R24 ;  /* 0x000000b6c018723c */ /* 0x040fe20000041818 */
[----:B------:R-:W4:Y:S07]  /*6d60*/  LDSM.16.M88.4 R180, [R224+UR5+0xf000] ;  /* 0x00f00005e0b4783b */ /* 0x000f2e0008000200 */
[C---:B-----5:R-:W-:Y:S08]  /*6d70*/  HMMA.16816.F32.BF16 R28, R192.reuse, R188, R28 ;  /* 0x000000bcc01c723c */ /* 0x060ff0000004181c */
[----:B------:R-:W-:Y:S01]  /*6d80*/  HMMA.16816.F32.BF16 R32, R192, R190, R32 ;  /* 0x000000bec020723c */ /* 0x000fe20000041820 */
[----:B------:R-:W5:Y:S05]  /*6d90*/  LDSM.16.M88.4 R188, [R224+UR5+0xf800] ;  /* 0x00f80005e0bc783b */ /* 0x000f6a0008000200 */
[----:B------:R-:W-:Y:S02]  /*6da0*/  LDSM.16.M88.4 R192, [R222+0x6000] ;  /* 0x00600000dec0783b */ /* 0x000fe40000000200 */
[C---:B------:R-:W-:Y:S08]  /*6db0*/  HMMA.16816.F32.BF16 R4, R196.reuse, R208, R4 ;  /* 0x000000d0c404723c */ /* 0x040ff00000041804 */
[C---:B------:R-:W-:Y:S01]  /*6dc0*/  HMMA.16816.F32.BF16 R8, R196.reuse, R210, R8 ;  /* 0x000000d2c408723c */ /* 0x040fe20000041808 */
[----:B------:R-:W5:Y:S07]  /*6dd0*/  LDSM.16.M88.4 R208, [R221+0xe000] ;  /* 0x00e00000ddd0783b */ /* 0x000f6e0000000200 */
        /* <DEDUP_REMOVED lines=12> */
[----:B------:R-:W3:Y:S07]  /*6ea0*/  LDSM.16.M88.4 R204, [R3+0xe000] ;  /* 0x00e0000003cc783b */ /* 0x000eee0000000200 */
[C---:B-1----:R-:W-:Y:S08]  /*6eb0*/  HMMA.16816.F32.BF16 R12, R200.reuse, R172, R12 ;  /* 0x000000acc80c723c */ /* 0x042ff0000004180c */
[C---:B------:R-:W-:Y:S01]  /*6ec0*/  HMMA.16816.F32.BF16 R16, R200.reuse, R174, R16 ;  /* 0x000000aec810723c */ /* 0x040fe20000041810 */
[----:B------:R-:W1:Y:S07]  /*6ed0*/  LDSM.16.M88.4 R172, [R3+0xe800] ;  /* 0x00e8000003ac783b */ /* 0x000e6e0000000200 */
[C---:B----4-:R-:W-:Y:S08]  /*6ee0*/  HMMA.16816.F32.BF16 R20, R200.reuse, R180, R20 ;  /* 0x000000b4c814723c */ /* 0x050ff00000041814 */
[C---:B------:R-:W-:Y:S01]  /*6ef0*/  HMMA.16816.F32.BF16 R24, R200.reuse, R182, R24 ;  /* 0x000000b6c818723c */ /* 0x040fe20000041818 */
[----:B------:R-:W4:Y:S07]  /*6f00*/  LDSM.16.M88.4 R180, [R3+0xf000] ;  /* 0x00f0000003b4783b */ /* 0x000f2e0000000200 */
[C---:B-----5:R-:W-:Y:S08]  /*6f10*/  HMMA.16816.F32.BF16 R28, R200.reuse, R188, R28 ;  /* 0x000000bcc81c723c */ /* 0x060ff0000004181c */
[----:B------:R-:W-:Y:S01]  /*6f20*/  HMMA.16816.F32.BF16 R32, R200, R190, R32 ;  /* 0x000000bec820723c */ /* 0x000fe20000041820 */
[----:B------:R-:W5:Y:S05]  /*6f30*/  LDSM.16.M88.4 R188, [R3+0xf800] ;  /* 0x00f8000003bc783b */ /* 0x000f6a0000000200 */
[----:B------:R-:W5:Y:S02]  /*6f40*/  LDSM.16.M88.4 R200, [R168+0x6000] ;  /* 0x00600000a8c8783b */ /* 0x000f640000000200 */
[C---:B------:R-:W-:Y:S08]  /*6f50*/  HMMA.16816.F32.BF16 R4, R192.reuse, R208, R4 ;  /* 0x000000d0c004723c */ /* 0x040ff00000041804 */
[C---:B------:R-:W-:Y:S08]  /*6f60*/  HMMA.16816.F32.BF16 R8, R192.reuse, R210, R8 ;  /* 0x000000d2c008723c */ /* 0x040ff00000041808 */
[C---:B--2---:R-:W-:Y:S08]  /*6f70*/  HMMA.16816.F32.BF16 R12, R192.reuse, R164, R12 ;  /* 0x000000a4c00c723c */ /* 0x044ff0000004180c */
[C---:B------:R-:W-:Y:S01]  /*6f80*/  HMMA.16816.F32.BF16 R16, R192.reuse, R166, R16 ;  /* 0x000000a6c010723c */ /* 0x040fe20000041810 */
[----:B------:R-:W2:Y:S07]  /*6f90*/  LDSM.16.M88.4 R164, [R2+0xe800] ;  /* 0x00e8000002a4783b */ /* 0x000eae0000000200 */
[C---:B------:R-:W-:Y:S08]  /*6fa0*/  HMMA.16816.F32.BF16 R20, R192.reuse, R176, R20 ;  /* 0x000000b0c014723c */ /* 0x040ff00000041814 */
[C---:B------:R-:W-:Y:S08]  /*6fb0*/  HMMA.16816.F32.BF16 R24, R192.reuse, R178, R24 ;  /* 0x000000b2c018723c */ /* 0x040ff00000041818 */
[C---:B---3--:R-:W-:Y:S08]  /*6fc0*/  HMMA.16816.F32.BF16 R28, R192.reuse, R184, R28 ;  /* 0x000000b8c01c723c */ /* 0x048ff0000004181c */
[----:B------:R-:W-:Y:S08]  /*6fd0*/  HMMA.16816.F32.BF16 R32, R192, R186, R32 ;  /* 0x000000bac020723c */ /* 0x000ff00000041820 */
[C---:B------:R-:W-:Y:S08]  /*6fe0*/  HMMA.16816.F32.BF16 R4, R196.reuse, R204, R4 ;  /* 0x000000ccc404723c */ /* 0x040ff00000041804 */
[C---:B------:R-:W-:Y:S08]  /*6ff0*/  HMMA.16816.F32.BF16 R8, R196.reuse, R206, R8 ;  /* 0x000000cec408723c */ /* 0x040ff00000041808 */
[C---:B-1----:R-:W-:Y:S08]  /*7000*/  HMMA.16816.F32.BF16 R12, R196.reuse, R172, R12 ;  /* 0x000000acc40c723c */ /* 0x042ff0000004180c */
[C---:B------:R-:W-:Y:S01]  /*7010*/  HMMA.16816.F32.BF16 R16, R196.reuse, R174, R16 ;  /* 0x000000aec410723c */ /* 0x040fe20000041810 */
[----:B------:R-:W1:Y:S07]  /*7020*/  LDSM.16.M88.4 R172, [R2+0xf000] ;  /* 0x00f0000002ac783b */ /* 0x000e6e0000000200 */
[C---:B----4-:R-:W-:Y:S08]  /*7030*/  HMMA.16816.F32.BF16 R20, R196.reuse, R180, R20 ;  /* 0x000000b4c414723c */ /* 0x050ff00000041814 */
[C---:B------:R-:W-:Y:S08]  /*7040*/  HMMA.16816.F32.BF16 R24, R196.reuse, R182, R24 ;  /* 0x000000b6c418723c */ /* 0x040ff00000041818 */
[C---:B-----5:R-:W-:Y:S08]  /*7050*/  HMMA.16816.F32.BF16 R28, R196.reuse, R188, R28 ;  /* 0x000000bcc41c723c */ /* 0x060ff0000004181c */
[----:B------:R-:W-:Y:S08]  /*7060*/  HMMA.16816.F32.BF16 R32, R196, R190, R32 ;  /* 0x000000bec420723c */ /* 0x000ff00000041820 */
[C---:B------:R-:W-:Y:S08]  /*7070*/  HMMA.16816.F32.BF16 R4, R200.reuse, R212, R4 ;  /* 0x000000d4c804723c */ /* 0x040ff00000041804 */
[C---:B------:R-:W-:Y:S08]  /*7080*/  HMMA.16816.F32.BF16 R8, R200.reuse, R214, R8 ;  /* 0x000000d6c808723c */ /* 0x040ff00000041808 */
[C---:B--2---:R-:W-:Y:S03]  /*7090*/  HMMA.16816.F32.BF16 R12, R200.reuse, R164, R12 ;  /* 0x000000a4c80c723c */ /* 0x044fe6000004180c */
        /* <DEDUP_REMOVED lines=73> */
[----:B------:R-:W2:Y:S08]  /*7530*/  LDC.64 R2, c[0x0][0x4e0] ;  /* 0x00013800ff027b82 */ /* 0x000eb00000000a00 */
[----:B------:R-:W3:Y:S01]  /*7540*/  LDC R5, c[0x0][0x3bc] ;  /* 0x0000ef00ff057b82 */ /* 0x000ee20000000800 */
[----:B--2---:R-:W-:Y:S04]  /*7550*/  ISETP.NE.U32.AND P1, PT, R2, RZ, PT ;  /* 0x000000ff0200720c */ /* 0x004fe80003f25070 */
[----:B------:R-:W-:Y:S11]  /*7560*/  ISETP.NE.AND.EX P1, PT, R3, RZ, PT, P1 ;  /* 0x000000ff0300720c */ /* 0x000ff60003f25310 */
[----:B------:R-:W-:Y:S02]  /*7570*/  @!UPT UIADD3 URZ, UPT, UPT, URZ, URZ, URZ ;  /* 0x000000fffffff290 */ /* 0x000fe4000fffe0ff */
[----:B------:R-:W2:Y:S01]  /*7580*/  @!P1 LDC R2, c[0x0][0x3b8] ;  /* 0x0000ee00ff029b82 */ /* 0x000ea20000000800 */
[----:B------:R-:W-:Y:S05]  /*7590*/  @!P1 IMAD.MOV.U32 R4, RZ, RZ, RZ ;  /* 0x000000ffff049224 */ /* 0x000fea00078e00ff */
[----:B------:R-:W-:Y:S01]  /*75a0*/  @!P1 IADD3 R4, P2, PT, RZ, -R4, RZ ;  /* 0x80000004ff049210 */ /* 0x000fe20007f5e0ff */
[----:B--2---:R-:W-:Y:S04]  /*75b0*/  @!P1 IMAD.SHL.U32 R3, R2, 0x40, RZ ;  /* 0x0000004002039824 */ /* 0x004fe800078e00ff */
[----:B------:R-:W-:Y:S05]  /*75c0*/  @!P1 IMAD.X R3, RZ, RZ, ~R3, P2 ;  /* 0x000000ffff039224 */ /* 0x000fea00010e0e03 */
[----:B------:R-:W-:Y:S04]  /*75d0*/  @!P1 SHF.R.S64 R7, R4, 0x1f, R3 ;  /* 0x0000001f04079819 */ /* 0x000fe80000001003 */
[----:B------:R-:W-:Y:S04]  /*75e0*/  @!P1 IADD3 R226, P2, PT, R7, R226, RZ ;  /* 0x000000e207e29210 */ /* 0x000fe80007f5e0ff */
[----:B------:R-:W-:Y:S01]  /*75f0*/  @!P1 LEA.HI.X.SX32 R227, R3, R227, 0x1, P2 ;  /* 0x000000e303e39211 */ /* 0x000fe200010f0eff */
[----:B---3--:R-:W-:Y:S08]  /*7600*/  @!P1 BRA `(.L_x_3353) ;  /* 0x0000000400009947 */ /* 0x008ff00003800000 */
[----:B------:R-:W2:Y:S01]  /*7610*/  LDC R4, c[0x0][0x4f0] ;  /* 0x00013c00ff047b82 */ /* 0x000ea20000000800 */
[----:B------:R-:W-:Y:S02]  /*7620*/  UIADD3 UR13, UPT, UPT, UR14, -0x80, URZ ;  /* 0xffffff800e0d7890 */ /* 0x000fe4000fffe0ff */
[----:B------:R-:W-:Y:S04]  /*7630*/  UIADD3 UR12, UPT, UPT, UR14, -0x40, URZ ;  /* 0xffffffc00e0c7890 */ /* 0x000fe8000fffe0ff */
[----:B------:R-:W-:Y:S02]  /*7640*/  IMAD.U32 R6, RZ, RZ, UR13 ;  /* 0x0000000dff067e24 */ /* 0x000fe4000f8e00ff */
[----:B------:R-:W-:Y:S03]  /*7650*/  MOV R8, UR12 ;  /* 0x0000000c00087c02 */ /* 0x000fe60008000f00 */
[----:B------:R-:W-:Y:S02]  /*7660*/  IABS R6, R6 ;  /* 0x0000000600067213 */ /* 0x000fe40000000000 */
        /* <DEDUP_REMOVED lines=37> */
[----:B------:R-:W2:Y:S01]  /*78c0*/  LDC.64 R2, c[0x0][0x3b8] ;  /* 0x0000ee00ff027b82 */ /* 0x000ea20000000a00 */
[----:B------:R-:W-:Y:S02]  /*78d0*/  LEA R16, P3, R13, R230, 0x2 ;  /* 0x000000e60d107211 */ /* 0x000fe400078610ff */
[-C--:B------:R-:W-:Y:S02]  /*78e0*/  LEA.HI.X.SX32 R15, R11, R231.reuse, 0x2, P2 ;  /* 0x000000e70b0f7211 */ /* 0x080fe400010f16ff */
[----:B------:R-:W-:Y:S02]  /*78f0*/  LEA.HI.X.SX32 R17, R13, R231, 0x2, P3 ;  /* 0x000000e70d117211 */ /* 0x000fe400018f16ff */
[----:B------:R-:W-:Y:S01]  /*7900*/  IADD3 R11, PT, PT, R11, -R13, RZ ;  /* 0x8000000d0b0b7210 */ /* 0x000fe20007ffe0ff */
[----:B------:R-:W3:Y:S04]  /*7910*/  LDG.E R6, desc[UR18][R14.64] ;  /* 0x000000120e067981 */ /* 0x000ee8000c1e1900 */
[----:B------:R-:W-:Y:S01]  /*7920*/  IMAD R11, R11, R4, -0x40 ;  /* 0xffffffc00b0b7424 */ /* 0x000fe200078e0204 */
[----:B------:R-:W3:Y:S04]  /*7930*/  LDG.E R7, desc[UR18][R16.64] ;  /* 0x0000001210077981 */ /* 0x000ee8000c1e1900 */
[----:B------:R-:W-:Y:S05]  /*7940*/  SHF.R.S32.HI R13, RZ, 0x1f, R11 ;  /* 0x0000001fff0d7819 */ /* 0x000fea000001140b */
[-C--:B--2---:R-:W-:Y:S02]  /*7950*/  IMAD R4, R13, R2.reuse, RZ ;  /* 0x000000020d047224 */ /* 0x084fe400078e02ff */
[C---:B------:R-:W-:Y:S04]  /*7960*/  IMAD.WIDE.U32 R12, R11.reuse, R2, RZ ;  /* 0x000000020b0c7225 */ /* 0x040fe800078e00ff */
[----:B------:R-:W-:Y:S04]  /*7970*/  IMAD R4, R11, R3, R4 ;  /* 0x000000030b047224 */ /* 0x000fe800078e0204 */
        /* <DEDUP_REMOVED lines=9> */
.L_x_3353:
        /* <DEDUP_REMOVED lines=28> */
.L_x_3352:
        /* <DEDUP_REMOVED lines=20> */
[----:B--2---:R-:W-:Y:S02]  /*7d10*/  FMNMX3.FTZ R6, R3, R205, R204, !PT ;  /* 0x000000cd03067276 */ /* 0x004fe400078100cc */
        /* <DEDUP_REMOVED lines=457> */
.L_x_3350:
        /* <DEDUP_REMOVED lines=345> */
.L_x_3356:
[----:B------:R-:W-:Y:S05]  /*af40*/  BSYNC.RECONVERGENT B0 ;  /* 0x0000000000007941 */ /* 0x000fea0003800200 */
.L_x_3355:
        /* <DEDUP_REMOVED lines=34> */
.L_x_3358:
[----:B------:R-:W-:Y:S05]  /*b170*/  BSYNC.RECONVERGENT B0 ;  /* 0x0000000000007941 */ /* 0x000fea0003800200 */
.L_x_3357:
        /* <DEDUP_REMOVED lines=21> */
.L_x_3360:
[----:B------:R-:W-:Y:S05]  /*b2d0*/  BSYNC.RECONVERGENT B0 ;  /* 0x0000000000007941 */ /* 0x000fea0003800200 */
.L_x_3359:
        /* <DEDUP_REMOVED lines=21> */
.L_x_3362:
[----:B------:R-:W-:Y:S05]  /*b430*/  BSYNC.RECONVERGENT B0 ;  /* 0x0000000000007941 */ /* 0x000fea0003800200 */
.L_x_3361:
        /* <DEDUP_REMOVED lines=19> */
.L_x_3363:
        /* <DEDUP_REMOVED lines=9> */
.L_x_7477:


//--------------------- .text._ZN5flash24flash_fwd_splitkv_kernelI23Flash_fwd_kernel_traitsILi256ELi64ELi64ELi4ELb0ELb0EN7cutlass10bfloat16_tE19Flash_kernel_traitsILi256ELi64ELi64ELi4ES3_EELb0ELb0ELb1ELb0ELb0ELb0ELb0ELb0EEEvNS_16Flash_fwd_paramsE --------------------------
	.section	.text._ZN5flash24flash_fwd_splitkv_kernelI23Flash_fwd_kernel_traitsILi256ELi64ELi64ELi4ELb0ELb0EN7cutlass10bfloat16_tE19Flash_kernel_traitsILi256ELi64ELi64ELi4ES3_EELb0ELb0ELb1ELb0ELb0ELb0ELb0ELb0EEEvNS_16Flash_fwd_paramsE,"ax",@progbits
	.align	128
        .global         _ZN5flash24flash_fwd_splitkv_kernelI23Flash_fwd_kernel_traitsILi256ELi64ELi64ELi4ELb0ELb0EN7cutlass10bfloat16_tE19Flash_kernel_traitsILi256ELi64ELi64ELi4ES3_EELb0ELb0ELb1ELb0ELb0ELb0ELb0ELb0EEEvNS_16Flash_fwd_paramsE
        .type           _ZN5flash24flash_fwd_splitkv_kernelI23Flash_fwd_kernel_traitsILi256ELi64ELi64ELi4ELb0ELb0EN7cutlass10bfloat16_tE19Flash_kernel_traitsILi256ELi64ELi64ELi4ES3_EELb0ELb0ELb1ELb0ELb0ELb0ELb0ELb0EEEvNS_16Flash_fwd_paramsE,@function
        .size           _ZN5flash24flash_fwd_splitkv_kernelI23Flash_fwd_kernel_traitsILi256ELi64ELi64ELi4ELb0ELb0EN7cutlass10bfloat16_tE19Flash_kernel_traitsILi256ELi64ELi64ELi4ES3_EELb0ELb0ELb1ELb0ELb0ELb0ELb0ELb0EEEvNS_16Flash_fwd_paramsE,(.L_x_7478 - _ZN5flash24flash_fwd_splitkv_kernelI23Flash_fwd_kernel_traitsILi256ELi64ELi64ELi4ELb0ELb0EN7cutlass10bfloat16_tE19Flash_kernel_traitsILi256ELi64ELi64ELi4ES3_EELb0ELb0ELb1ELb0ELb0ELb0ELb0ELb0EEEvNS_16Flash_fwd_paramsE)
        .other          _ZN5flash24flash_fwd_splitkv_kernelI23Flash_fwd_kernel_traitsILi256ELi64ELi64ELi4ELb0ELb0EN7cutlass10bfloat16_tE19Flash_kernel_traitsILi256ELi64ELi64ELi4ES3_EELb0ELb0ELb1ELb0ELb0ELb0ELb0ELb0EEEvNS_16Flash_fwd_paramsE,@"STO_CUDA_ENTRY STV_DEFAULT"
_ZN5flash24flash_fwd_splitkv_kernelI23Flash_fwd_kernel_traitsILi256ELi64ELi64ELi4ELb0ELb0EN7cutlass10bfloat16_tE19Flash_kernel_traitsILi256ELi64ELi64ELi4ES3_EELb0ELb0ELb1ELb0ELb0ELb0ELb0ELb0EEEvNS_16Flash_fwd_paramsE:
.text._ZN5flash24flash_fwd_splitkv_kernelI23Flash_fwd_kernel_traitsILi256ELi64ELi64ELi4ELb0ELb0EN7cutlass10bfloat16_tE19Flash_kernel_traitsILi256ELi64ELi64ELi4ES3_EELb0ELb0ELb1ELb0ELb0ELb0ELb0ELb0EEEvNS_16Flash_fwd_paramsE:
        /* <DEDUP_REMOVED lines=71> */
.L_x_3364:
[----:B-----5:R-:W-:Y:S01]  /*0470*/  @P0 R2UR UR24, R0 ;  /* 0x00000000001802ca */ /* 0x020fe200000e0000 */
[----:B------:R-:W-:Y:S01]  /*0480*/  @!UP0 UISETP.NE.U32.AND UP1, UPT, UR4, URZ, UPT ;  /* 0x000000ff0400828c */ /* 0x000fe2000bf25070 */
[----:B------:R-:W-:-:S13]  /*0490*/  @!P1 EXIT ;  /* 0x000000000000994d */ /* 0x000fda0003800000 */
[----:B------:R-:W1:Y:S01]  /*04a0*/  LDCU UR10, c[0x0][0x438] ;  /* 0x00008700ff0a77ac */ /* 0x000e620008000800 */
[----:B------:R-:W2:Y:S01]  /*04b0*/  S2UR UR26, SR_CTAID.Z ;  /* 0x00000000001a79c3 */ /* 0x000ea20000002700 */
[----:B------:R-:W3:Y:S01]  /*04c0*/  S2R R220, SR_TID.X ;  /* 0x0000000000dc7919 */ /* 0x000ee20000002100 */
        /* <DEDUP_REMOVED lines=34> */
[----:B------:R-:W-:Y:S01]  /*06f0*/  @UP0 UIMAD.WIDE.U32 UR14, UR19, UR8, URZ ;  /* 0x00000008130e02a5 */ /* 0x000fe2000f8e00ff */
[----:B------:R-:W-:Y:S02]  /*0700*/  MOV R0, UR9 ;  /* 0x0000000900007c02 */ /* 0x000fe40008000f00 */
[----:B------:R-:W-:Y:S01]  /*0710*/  IMAD.WIDE.U32 R4, R5, UR27, R2 ;  /* 0x0000001b05047c25 */ /* 0x000fe2000f8e0002 */
[----:B------:R-:W-:-:S02]  /*0720*/  ISETP.GE.AND P1, PT, R220, UR21, PT ;  /* 0x00000015dc007c0c */ /* 0x000fc4000bf26270 */
[----:B------:R-:W-:Y:S01]  /*0730*/  ISETP.GE.AND P6, PT, R6, UR21, PT ;  /* 0x0000001506007c0c */ /* 0x000fe2000bfc6270 */
[----:B------:R-:W-:Y:S01]  /*0740*/  IMAD R0, R0, UR27, R5 ;  /* 0x0000001b00007c24 */ /* 0x000fe2000f8e0205 */
[----:B---3--:R-:W-:Y:S01]  /*0750*/  UIMAD UR7, UR6, UR7, UR26 ;  /* 0x00000007060772a4 */ /* 0x008fe2000f8e021a */
[----:B--2---:R-:W-:Y:S01]  /*0760*/  IMAD.U32 R12, RZ, RZ, UR4 ;  /* 0x00000004ff0c7e24 */ /* 0x004fe2000f8e00ff */
[----:B----4-:R-:W-:Y:S01]  /*0770*/  @!UP0 UIMAD.WIDE.U32 UR12, UR25, UR10, URZ ;  /* 0x0000000a190c82a5 */ /* 0x010fe2000f8e00ff */
[----:B------:R-:W-:Y:S01]  /*0780*/  IMAD.U32 R17, RZ, RZ, UR5 ;  /* 0x00000005ff117e24 */ /* 0x000fe2000f8e00ff */
[----:B------:R-:W1:Y:S02]  /*0790*/  LDCU UR10, c[0x0][0x434] ;  /* 0x00008680ff0a77ac */ /* 0x000e640008000800 */
[----:B------:R-:W-:Y:S02]  /*07a0*/  @!UP0 UIMAD UR11, UR25, UR11, UR13 ;  /* 0x0000000b190b82a4 */ /* 0x000fe4000f8e020d */
[----:B------:R-:W-:Y:S01]  /*07b0*/  @UP0 UIMAD UR11, UR19, UR9, UR15 ;  /* 0x00000009130b02a4 */ /* 0x000fe2000f8e020f */
[----:B------:R-:W-:-:S02]  /*07c0*/  @UP0 UMOV UR12, UR14 ;  /* 0x0000000e000c0c82 */ /* 0x000fc40008000000 */
[----:B------:R-:W-:-:S04]  /*07d0*/  IADD3 R4, P0, PT, R4, UR12, RZ ;  /* 0x0000000c04047c10 */ /* 0x000fc8000ff1e0ff */
[----:B------:R-:W-:Y:S02]  /*07e0*/  IADD3.X R5, PT, PT, R0, UR11, RZ, P0, !PT ;  /* 0x0000000b00057c10 */ /* 0x000fe400087fe4ff */
[----:B------:R-:W-:Y:S01]  /*07f0*/  ISETP.GE.AND P0, PT, R7, UR21, PT ;  /* 0x0000001507007c0c */ /* 0x000fe2000bf06270 */
[----:B-1----:R-:W-:Y:S01]  /*0800*/  UIMAD UR27, UR7, UR10, UR27 ;  /* 0x0000000a071b72a4 */ /* 0x002fe2000f8e021b */
[----:B------:R-:W-:Y:S01]  /*0810*/  IMAD.WIDE.U32 R12, R12, UR26, R4 ;  /* 0x0000001a0c0c7c25 */ /* 0x000fe2000f8e0004 */
[----:B------:R-:W-:-:S03]  /*0820*/  IADD3 R4, PT, PT, R220, 0x30, RZ ;  /* 0x00000030dc047810 */ /* 0x000fc60007ffe0ff */
[----:B------:R-:W-:Y:S01]  /*0830*/  IMAD R17, R17, UR26, R13 ;  /* 0x0000001a11117c24 */ /* 0x000fe2000f8e020d */
[----:B------:R-:W-:Y:S06]  /*0840*/  @P1 BRA `(.L_x_3367) ;  /* 0x00000000003c1947 */ /* 0x000fec0003800000 */
        /* <DEDUP_REMOVED lines=15> */
.L_x_3367:
[----:B------:R-:W-:Y:S05]  /*0940*/  BSYNC.RECONVERGENT B0 ;  /* 0x0000000000007941 */ /* 0x000fea0003800200 */
.L_x_3366:
        /* <DEDUP_REMOVED lines=23> */
.L_x_3369:
[----:B------:R-:W-:Y:S05]  /*0ac0*/  BSYNC.RECONVERGENT B0 ;  /* 0x0000000000007941 */ /* 0x000fea0003800200 */
.L_x_3368:
        /* <DEDUP_REMOVED lines=22> */
.L_x_3371:
[----:B------:R-:W-:Y:S05]  /*0c30*/  BSYNC.RECONVERGENT B0 ;  /* 0x0000000000007941 */ /* 0x000fea0003800200 */
.L_x_3370:
        /* <DEDUP_REMOVED lines=21> */
.L_x_3373:
[----:B------:R-:W-:Y:S05]  /*0d90*/  BSYNC.RECONVERGENT B0 ;  /* 0x0000000000007941 */ /* 0x000fea0003800200 */
.L_x_3372:
[----:B------:R-:W5:Y:S01]  /*0da0*/  LDCU.64 UR4, c[0x0][0x420] ;  /* 0x00008400ff0477ac */ /* 0x000f620008000a00 */
[----:B------:R-:W-:Y:S01]  /*0db0*/  ISETP.NE.AND P4, PT, R2, RZ, PT ;  /* 0x000000ff0200720c */ /* 0x000fe20003f85270 */
[----:B------:R-:W-:Y:S01]  /*0dc0*/  IMAD.U32 R0, RZ, RZ, UR27 ;  /* 0x0000001bff007e24 */ /* 0x000fe2000f8e00ff */
[C---:B------:R-:W-:Y:S02]  /*0dd0*/  IADD3 R3, P0, PT, R220.reuse, UR27, RZ ;  /* 0x0000001bdc037c10 */ /* 0x040fe4000ff1e0ff */
[----:B------:R-:W-:Y:S02]  /*0de0*/  ISETP.GE.OR P2, PT, R7, UR21, P4 ;  /* 0x0000001507007c0c */ /* 0x000fe4000a746670 */
[----:B------:R-:W-:Y:S02]  /*0df0*/  ISETP.GE.OR P3, PT, R220, UR21, P4 ;  /* 0x00000015dc007c0c */ /* 0x000fe4000a766670 */
[----:B------:R-:W-:Y:S02]  /*0e00*/  ISETP.GE.OR P1, PT, R6, UR21, P4 ;  /* 0x0000001506007c0c */ /* 0x000fe4000a726670 */
[----:B------:R-:W-:-:S02]  /*0e10*/  ISETP.GE.OR P4, PT, R4, UR21, P4 ;  /* 0x0000001504007c0c */ /* 0x000fc4000a786670 */
[----:B------:R-:W-:Y:S02]  /*0e20*/  LEA.HI.X.SX32 R0, R0, RZ, 0x1, P0 ;  /* 0x000000ff00007211 */ /* 0x000fe400000f0eff */
        /* <DEDUP_REMOVED lines=12> */
.L_x_3365:
        /* <DEDUP_REMOVED lines=13> */
.L_x_3374:
        /* <DEDUP_REMOVED lines=99> */
.L_x_3375:
        /* <DEDUP_REMOVED lines=15> */
.L_x_3377:
[----:B------:R-:W1:Y:S01]  /*16e0*/  LDCU.64 UR10, c[0x0][0x3b8] ;  /* 0x00007700ff0a77ac */ /* 0x000e620008000a00 */
[----:B------:R-:W-:-:S04]  /*16f0*/  UIADD3 UR15, UPT, UPT, UR7, UR16, URZ ;  /* 0x00000010070f7290 */ /* 0x000fc8000fffe0ff */
[----:B-1----:R-:W-:Y:S02]  /*1700*/  UIMAD.WIDE.U32 UR4, UR15, UR10, URZ ;  /* 0x0000000a0f0472a5 */ /* 0x002fe4000f8e00ff */
[----:B------:R-:W-:-:S04]  /*1710*/  UIMAD UR15, UR15, UR11, URZ ;  /* 0x0000000b0f0f72a4 */ /* 0x000fc8000f8e02ff */
[----:B------:R-:W-:Y:S01]  /*1720*/  UIADD3 UR15, UPT, UPT, UR5, UR15, URZ ;  /* 0x0000000f050f7290 */ /* 0x000fe2000fffe0ff */
[----:B------:R-:W-:-:S11]  /*1730*/  UMOV UR14, UR4 ;  /* 0x00000004000e7c82 */ /* 0x000fd60008000000 */
.L_x_3378:
        /* <DEDUP_REMOVED lines=15> */
.L_x_3379:
[----:B------:R-:W1:Y:S01]  /*1830*/  LDCU.64 UR8, c[0x0][0x3c0] ;  /* 0x00007800ff0877ac */ /* 0x000e620008000a00 */
[----:B------:R-:W-:-:S04]  /*1840*/  UIADD3 UR7, UPT, UPT, UR7, UR16, URZ ;  /* 0x0000001007077290 */ /* 0x000fc8000fffe0ff */
[----:B-1----:R-:W-:Y:S02]  /*1850*/  UIMAD.WIDE.U32 UR4, UR7, UR8, URZ ;  /* 0x00000008070472a5 */ /* 0x002fe4000f8e00ff */
[----:B------:R-:W-:-:S04]  /*1860*/  UIMAD UR7, UR7, UR9, URZ ;  /* 0x00000009070772a4 */ /* 0x000fc8000f8e02ff */
[----:B------:R-:W-:Y:S01]  /*1870*/  UIADD3 UR5, UPT, UPT, UR5, UR7, URZ ;  /* 0x0000000705057290 */ /* 0x000fe2000fffe0ff */
[----:B------:R-:W-:-:S11]  /*1880*/  UMOV UR6, UR4 ;  /* 0x0000000400067c82 */ /* 0x000fd60008000000 */
.L_x_3380:
        /* <DEDUP_REMOVED lines=51> */
.L_x_3376:
[----:B------:R-:W-:Y:S01]  /*1bc0*/  UISETP.NE.AND UP0, UPT, UR19, -0x1, UPT ;  /* 0xffffffff1300788c */ /* 0x000fe2000bf05270 */
[----:B------:R-:W-:Y:S01]  /*1bd0*/  IMAD.SHL.U32 R235, R220, 0x8, RZ ;  /* 0x00000008dceb7824 */ /* 0x000fe200078e00ff */
[----:B------:R-:W1:Y:S01]  /*1be0*/  LDCU.64 UR14, c[0x0][0x388] ;  /* 0x00007100ff0e77ac */ /* 0x000e620008000a00 */
[--C-:B------:R-:W-:Y:S01]  /*1bf0*/  SHF.R.U32.HI R14, RZ, 0x3, R220.reuse ;  /* 0x00000003ff0e7819 */ /* 0x100fe200000116dc */
[----:B------:R-:W2:Y:S01]  /*1c00*/  S2UR UR28, SR_CgaCtaId ;  /* 0x00000000001c79c3 */ /* 0x000ea20000008800 */
[----:B------:R-:W-:Y:S01]  /*1c10*/  IMAD.U32 R13, RZ, RZ, UR20 ;  /* 0x00000014ff0d7e24 */ /* 0x000fe2000f8e00ff */
[C---:B------:R-:W-:Y:S01]  /*1c20*/  LOP3.LUT R218, R235.reuse, 0x38, RZ, 0xc0, !PT ;  /* 0x00000038ebda7812 */ /* 0x040fe200078ec0ff */
[----:B------:R-:W3:Y:S01]  /*1c30*/  LDCU.64 UR6, c[0x0][0x390] ;  /* 0x00007200ff0677ac */ /* 0x000ee20008000a00 */
[----:B------:R-:W-:Y:S01]  /*1c40*/  LOP3.LUT R3, R235, 0x1f8, RZ, 0xc0, !PT ;  /* 0x000001f8eb037812 */ /* 0x000fe200078ec0ff */
[----:B------:R-:W-:Y:S01]  /*1c50*/  IMAD.MOV.U32 R15, RZ, RZ, RZ ;  /* 0x000000ffff0f7224 */ /* 0x000fe200078e00ff */
[----:B------:R-:W-:Y:S01]  /*1c60*/  IADD3 R8, P0, PT, R218, R8, RZ ;  /* 0x00000008da087210 */ /* 0x000fe20007f1e0ff */
[----:B------:R-:W4:Y:S01]  /*1c70*/  @!UP0 LDCU.64 UR4, c[0x0][0x398] ;  /* 0x00007300ff0487ac */ /* 0x000f220008000a00 */
[----:B------:R-:W-:Y:S01]  /*1c80*/  LOP3.LUT R6, R3, 0x38, R220, 0x78, !PT ;  /* 0x0000003803067812 */ /* 0x000fe200078e78dc */
[----:B------:R-:W-:Y:S01]  /*1c90*/  BSSY.RECONVERGENT B0, `(.L_x_3381) ;  /* 0x000004d000007945 */ /* 0x000fe20003800200 */
[----:B------:R-:W-:Y:S01]  /*1ca0*/  IMAD.WIDE.U32 R12, R13, 0x40, R14 ;  /* 0x000000400d0c7825 */ /* 0x000fe200078e000e */
[----:B------:R-:W5:Y:S01]  /*1cb0*/  @UP0 LDCU.64 UR16, c[0x0][0x3b0] ;  /* 0x00007600ff1007ac */ /* 0x000f620008000a00 */
[----:B------:R-:W-:-:S02]  /*1cc0*/  LOP3.LUT R235, R6, 0x1e00, R235, 0xf8, !PT ;  /* 0x00001e0006eb7812 */ /* 0x000fc400078ef8eb */
[----:B------:R-:W-:Y:S01]  /*1cd0*/  IMAD.X R9, RZ, RZ, R0, P0 ;  /* 0x000000ffff097224 */ /* 0x000fe200000e0600 */
[C---:B------:R-:W-:Y:S01]  /*1ce0*/  IADD3 R4, P0, PT, R218.reuse, R4, RZ ;  /* 0x00000004da047210 */ /* 0x040fe20007f1e0ff */
[----:B------:R-:W-:Y:S01]  /*1cf0*/  UIADD3 UR27, UPT, UPT, -UR27, UR21, URZ ;  /* 0x000000151b1b7290 */ /* 0x000fe2000fffe1ff */
[----:B------:R-:W-:Y:S01]  /*1d00*/  LOP3.LUT R233, R218, 0x40, RZ, 0xfc, !PT ;  /* 0x00000040dae97812 */ /* 0x000fe200078efcff */
[----:B------:R-:W-:Y:S01]  /*1d10*/  IMAD.WIDE.U32 R8, R14, UR10, R8 ;  /* 0x0000000a0e087c25 */ /* 0x000fe2000f8e0008 */
[C---:B------:R-:W-:Y:S02]  /*1d20*/  LOP3.LUT R232, R218.reuse, 0x80, RZ, 0xfc, !PT ;  /* 0x00000080dae87812 */ /* 0x040fe400078efcff */
[----:B------:R-:W-:Y:S01]  /*1d30*/  LOP3.LUT R229, R218, 0xc0, RZ, 0xfc, !PT ;  /* 0x000000c0dae57812 */ /* 0x000fe200078efcff */
[----:B------:R-:W-:Y:S01]  /*1d40*/  IMAD.X R5, RZ, RZ, R2, P0 ;  /* 0x000000ffff057224 */ /* 0x000fe200000e0602 */
[----:B-1----:R-:W-:Y:S01]  /*1d50*/  LEA R226, P0, R8, UR14, 0x1 ;  /* 0x0000000e08e27c11 */ /* 0x002fe2000f8008ff */
[C---:B------:R-:W-:Y:S01]  /*1d60*/  IMAD R227, R14.reuse, UR11, R9 ;  /* 0x0000000b0ee37c24 */ /* 0x040fe2000f8e0209 */
[----:B----4-:R-:W-:Y:S01]  /*1d70*/  @!UP0 UIMAD.WIDE.U32 UR30, UR25, UR4, URZ ;  /* 0x00000004191e82a5 */ /* 0x010fe2000f8e00ff */
[C---:B------:R-:W-:Y:S01]  /*1d80*/  ISETP.GE.AND P2, PT, R14.reuse, UR27, PT ;  /* 0x0000001b0e007c0c */ /* 0x040fe2000bf46270 */
[----:B------:R-:W-:Y:S01]  /*1d90*/  IMAD.WIDE.U32 R4, R14, UR8, R4 ;  /* 0x000000080e047c25 */ /* 0x000fe2000f8e0004 */
[----:B------:R-:W-:Y:S01]  /*1da0*/  UMOV UR14, 0x400 ;  /* 0x00000400000e7882 */ /* 0x000fe20000000000 */
[----:B------:R-:W-:Y:S01]  /*1db0*/  @!UP0 UIMAD UR29, UR25, UR5, UR31 ;  /* 0x00000005191d82a4 */ /* 0x000fe2000f8e021f */
[----:B------:R-:W-:Y:S01]  /*1dc0*/  LEA.HI.X R227, R8, UR15, R227, 0x1, P0 ;  /* 0x0000000f08e37c11 */ /* 0x000fe200080f0ce3 */
[----:B------:R-:W1:Y:S01]  /*1dd0*/  LDCU.64 UR4, c[0x0][0x3c8] ;  /* 0x00007900ff0477ac */ /* 0x000e620008000a00 */
[----:B------:R-:W-:Y:S01]  /*1de0*/  IMAD R237, R14, UR9, R5 ;  /* 0x000000090eed7c24 */ /* 0x000fe2000f8e0205 */
[----:B---3--:R-:W-:Y:S01]  /*1df0*/  LEA R236, P1, R4, UR6, 0x1 ;  /* 0x0000000604ec7c11 */ /* 0x008fe2000f8208ff */
[----:B-----5:R-:W-:-:S02]  /*1e00*/  @UP0 UIMAD.WIDE.U32 UR32, UR19, UR16, URZ ;  /* 0x00000010132002a5 */ /* 0x020fc4000f8e00ff */
[----:B--2---:R-:W-:Y:S01]  /*1e10*/  ULEA UR6, UR28, UR14, 0x18 ;  /* 0x0000000e1c067291 */ /* 0x004fe2000f8ec0ff */
[----:B------:R-:W-:Y:S01]  /*1e20*/  LEA.HI.X R237, R4, UR7, R237, 0x1, P1 ;  /* 0x0000000704ed7c11 */ /* 0x000fe200088f0ced */
[----:B------:R-:W-:Y:S02]  /*1e30*/  @UP0 UIMAD UR29, UR19, UR17, UR33 ;  /* 0x00000011131d02a4 */ /* 0x000fe4000f8e0221 */
[----:B------:R-:W-:Y:S01]  /*1e40*/  USHF.L.U32 UR17, UR18, 0x6, URZ ;  /* 0x0000000612117899 */ /* 0x000fe200080006ff */
[----:B------:R-:W-:Y:S01]  /*1e50*/  @UP0 UMOV UR30, UR32 ;  /* 0x00000020001e0c82 */ /* 0x000fe20008000000 */
[----:B------:R-:W-:Y:S02]  /*1e60*/  LEA R235, R235, UR6, 0x1 ;  /* 0x00000006ebeb7c11 */ /* 0x000fe4000f8e08ff */
[----:B------:R-:W-:Y:S01]  /*1e70*/  UIADD3 UR16, UPT, UPT, UR17, -0x40, URZ ;  /* 0xffffffc011107890 */ /* 0x000fe2000fffe0ff */
[----:B------:R-:W-:Y:S01]  /*1e80*/  IADD3 R2, P0, PT, R218, UR30, RZ ;  /* 0x0000001eda027c10 */ /* 0x000fe2000ff1e0ff */
[----:B-1----:R-:W-:-:S02]  /*1e90*/  IMAD.U32 R6, RZ, RZ, UR4 ;  /* 0x00000004ff067e24 */ /* 0x002fc4000f8e00ff */
[----:B------:R-:W-:Y:S02]  /*1ea0*/  UIADD3 UR7, UPT, UPT, -UR16, UR24, URZ ;  /* 0x0000001810077290 */ /* 0x000fe4000fffe1ff */
[----:B------:R-:W-:Y:S02]  /*1eb0*/  IMAD.X R3, RZ, RZ, UR29, P0 ;  /* 0x0000001dff037e24 */ /* 0x000fe400080e06ff */
[----:B------:R-:W-:Y:S02]  /*1ec0*/  IMAD.U32 R11, RZ, RZ, UR5 ;  /* 0x00000005ff0b7e24 */ /* 0x000fe4000f8e00ff */
[----:B------:R-:W-:-:S04]  /*1ed0*/  IMAD.WIDE.U32 R6, R6, UR26, R2 ;  /* 0x0000001a06067c25 */ /* 0x000fc8000f8e0002 */
[C---:B------:R-:W-:Y:S02]  /*1ee0*/  VIADD R3, R14.reuse, 0x10 ;  /* 0x000000100e037836 */ /* 0x040fe40000000000 */
[----:B------:R-:W-:Y:S02]  /*1ef0*/  VIADD R2, R14, 0x20 ;  /* 0x000000200e027836 */ /* 0x000fe40000000000 */
        /* <DEDUP_REMOVED lines=38> */
.L_x_3382:
[----:B------:R-:W-:Y:S05]  /*2160*/  BSYNC.RECONVERGENT B0 ;  /* 0x0000000000007941 */ /* 0x000fea0003800200 */
.L_x_3381:
        /* <DEDUP_REMOVED lines=41> */
.L_x_3384:
[----:B------:R-:W-:Y:S05]  /*2400*/  BSYNC.RECONVERGENT B0 ;  /* 0x0000000000007941 */ /* 0x000fea0003800200 */
.L_x_3383:
        /* <DEDUP_REMOVED lines=41> */
.L_x_3386:
[----:B------:R-:W-:Y:S05]  /*26a0*/  BSYNC.RECONVERGENT B0 ;  /* 0x0000000000007941 */ /* 0x000fea0003800200 */
.L_x_3385:
        /* <DEDUP_REMOVED lines=41> */
.L_x_3388:
[----:B------:R-:W-:Y:S05]  /*2940*/  BSYNC.RECONVERGENT B0 ;  /* 0x0000000000007941 */ /* 0x000fea0003800200 */
.L_x_3387:
        /* <DEDUP_REMOVED lines=9> */
[----:B-1--4-:R-:W-:Y:S01]  /*29e0*/  @!P1 IMAD.MOV.U32 R4, RZ, RZ, R226 ;  /* 0x000000ffff049224 */ /* 0x012fe200078e00e2 */
        /* <DEDUP_REMOVED lines=21> */
.L_x_3390:
[----:B------:R-:W-:Y:S05]  /*2b40*/  BSYNC.RECONVERGENT B0 ;  /* 0x0000000000007941 */ /* 0x000fea0003800200 */
.L_x_3389:
        /* <DEDUP_REMOVED lines=31> */
.L_x_3392:
[----:B------:R-:W-:Y:S05]  /*2d40*/  BSYNC.RECONVERGENT B0 ;  /* 0x0000000000007941 */ /* 0x000fea0003800200 */
.L_x_3391:
[----:B------:R-:W-:Y:S01]  /*2d50*/  BSSY.RECONVERGENT B0, `(.L_x_3393) ;  /* 0x0000020000007945 */ /* 0x000fe20003800200 */
[----:B------:R-:W-:-:S03]  /*2d60*/  ISETP.GE.AND P0, PT, R0, UR7, PT ;  /* 0x0000000700007c0c */ /* 0x000fc6000bf06270 */
[----:B------:R-:W-:Y:S10]  /*2d70*/  @P4 BRA `(.L_x_3394) ;  /* 0x0000000000744947 */ /* 0x000ff40003800000 */
        /* <DEDUP_REMOVED lines=29> */
.L_x_3394:
[----:B------:R-:W-:Y:S05]  /*2f50*/  BSYNC.RECONVERGENT B0 ;  /* 0x0000000000007941 */ /* 0x000fea0003800200 */
.L_x_3393:
[----:B------:R-:W-:Y:S04]  /*2f60*/  BSSY.RECONVERGENT B0, `(.L_x_3395) ;  /* 0x000001f000007945 */ /* 0x000fe80003800200 */
[----:B------:R-:W-:Y:S05]  /*2f70*/  @P0 BRA `(.L_x_3396) ;  /* 0x0000000000740947 */ /* 0x000fea0003800000 */
[----:B------:R-:W5:Y:S01]  /*2f80*/  LDCU UR4, c[0x0][0x440] ;  /* 0x00008800ff0477ac */ /* 0x000f620008000800 */
[----:B-1--4-:R-:W-:Y:S01]  /*2f90*/  IMAD.U32 R4, RZ, RZ, UR10 ;  /* 0x0000000aff047e24 */ /* 0x012fe2000f8e00ff */
        /* <DEDUP_REMOVED lines=27> */
.L_x_3396:
[----:B------:R-:W-:Y:S05]  /*3150*/  BSYNC.RECONVERGENT B0 ;  /* 0x0000000000007941 */ /* 0x000fea0003800200 */
.L_x_3395:
[----:B------:R-:W5:Y:S01]  /*3160*/  LDCU.64 UR14, c[0x0][0x540] ;  /* 0x0000a800ff0e77ac */ /* 0x000f620008000a00 */
[----:B------:R-:W0:Y:S01]  /*3170*/  LDGDEPBAR ;  /* 0x00000000000079af */ /* 0x000e220000000000 */
[----:B------:R-:W2:Y:S01]  /*3180*/  LDCU.64 UR4, c[0x0][0x538] ;  /* 0x0000a700ff0477ac */ /* 0x000ea20008000a00 */
[----:B------:R-:W-:Y:S01]  /*3190*/  UMOV UR30, UR26 ;  /* 0x0000001a001e7c82 */ /* 0x000fe20008000000 */
[----:B------:R-:W-:Y:S02]  /*31a0*/  UMOV UR31, URZ ;  /* 0x000000ff001f7c82 */ /* 0x000fe40008000000 */
[----:B-----5:R-:W-:-:S04]  /*31b0*/  UIMAD.WIDE.U32 UR30, UR25, UR14, UR30 ;  /* 0x0000000e191e72a5 */ /* 0x020fc8000f8e001e */
[----:B------:R-:W-:Y:S02]  /*31c0*/  UIMAD UR15, UR25, UR15, UR31 ;  /* 0x0000000f190f72a4 */ /* 0x000fe4000f8e021f */
[----:B--2---:R-:W-:Y:S01]  /*31d0*/  ULEA UR4, UP0, UR30, UR4, 0x2 ;  /* 0x000000041e047291 */ /* 0x004fe2000f8010ff */
[----:B------:R-:W-:Y:S01]  /*31e0*/  IMAD.SHL.U32 R86, R220, 0x40, RZ ;  /* 0x00000040dc567824 */ /* 0x000fe200078e00ff */
[----:B------:R-:W-:-:S04]  /*31f0*/  DEPBAR.LE SB0, 0x0 ;  /* 0x000080000000791a */ /* 0x000fc80000000000 */
[----:B------:R-:W-:Y:S01]  /*3200*/  ULEA.HI.X UR5, UR30, UR5, UR15, 0x2, UP0 ;  /* 0x000000051e057291 */ /* 0x000fe200080f140f */
[----:B-1----:R-:W-:-:S04]  /*3210*/  IMAD.U32 R6, RZ, RZ, UR4 ;  /* 0x00000004ff067e24 */ /* 0x002fc8000f8e00ff */
[----:B------:R-:W1:Y:S01]  /*3220*/  LDCU UR4, c[0x0][0x458] ;  /* 0x00008b00ff0477ac */ /* 0x000e620008000800 */
[----:B------:R-:W-:-:S05]  /*3230*/  MOV R7, UR5 ;  /* 0x0000000500077c02 */ /* 0x000fca0008000f00 */
[----:B----4-:R-:W2:Y:S01]  /*3240*/  LDG.E R5, desc[UR22][R6.64] ;  /* 0x0000001606057981 */ /* 0x010ea2000c1e1900 */
[----:B------:R-:W-:Y:S01]  /*3250*/  BSSY.RECONVERGENT B0, `(.L_x_3397) ;  /* 0x0000025000007945 */ /* 0x000fe20003800200 */
[----:B------:R-:W-:Y:S01]  /*3260*/  LOP3.LUT R85, R218, 0x1c0, R86, 0xf8, !PT ;  /* 0x000001c0da557812 */ /* 0x000fe200078ef856 */
[----:B-1----:R-:W2:Y:S01]  /*3270*/  MUFU.RCP R4, UR4 ;  /* 0x0000000400047d08 */ /* 0x002ea20008001000 */
[----:B------:R-:W-:Y:S01]  /*3280*/  BAR.SYNC.DEFER_BLOCKING 0x0 ;  /* 0x0000000000007b1d */ /* 0x000fe20000010000 */
[----:B--2---:R-:W-:-:S05]  /*3290*/  FMUL.FTZ R4, R5, R4 ;  /* 0x0000000405047220 */ /* 0x004fca0000410000 */
[----:B------:R-:W-:Y:S01]  /*32a0*/  R2UR UR5, R4 ;  /* 0x00000000040572ca */ /* 0x000fe200000e0000 */
[----:B------:R-:W-:Y:S05]  /*32b0*/  @P6 BRA `(.L_x_3398) ;  /* 0x0000000000686947 */ /* 0x000fea0003800000 */
[----:B------:R-:W1:Y:S02]  /*32c0*/  LDCU UR4, c[0x0][0x440] ;  /* 0x00008800ff0477ac */ /* 0x000e640008000800 */
[----:B-1----:R-:W-:Y:S02]  /*32d0*/  ISETP.GE.AND P3, PT, R218, UR4, PT ;  /* 0x00000004da007c0c */ /* 0x002fe4000bf66270 */
        /* <DEDUP_REMOVED lines=24> */
.L_x_3398:
[----:B------:R2:W-:Y:S04]  /*3460*/  STS.128 [R235+0x10000], RZ ;  /* 0x010000ffeb007388 */ /* 0x0005e80000000c00 */
[----:B------:R2:W-:Y:S04]  /*3470*/  STS.128 [R235+0x12000], RZ ;  /* 0x012000ffeb007388 */ /* 0x0005e80000000c00 */
[----:B------:R2:W-:Y:S04]  /*3480*/  STS.128 [R235+0x14000], RZ ;  /* 0x014000ffeb007388 */ /* 0x0005e80000000c00 */
[----:B------:R2:W-:Y:S02]  /*3490*/  STS.128 [R235+0x16000], RZ ;  /* 0x016000ffeb007388 */ /* 0x0005e40000000c00 */
.L_x_3399:
[----:B------:R-:W-:Y:S05]  /*34a0*/  BSYNC.RECONVERGENT B0 ;  /* 0x0000000000007941 */ /* 0x000fea0003800200 */
.L_x_3397:
[----:B------:R-:W-:Y:S01]  /*34b0*/  ISETP.GE.AND P0, PT, R3, UR7, PT ;  /* 0x0000000703007c0c */ /* 0x000fe2000bf06270 */
[C---:B------:R-:W-:Y:S01]  /*34c0*/  IMAD.SHL.U32 R219, R220.reuse, 0x20, RZ ;  /* 0x00000020dcdb7824 */ /* 0x040fe200078e00ff */
[----:B------:R-:W-:Y:S01]  /*34d0*/  LOP3.LUT R4, R220, 0x8, RZ, 0xc0, !PT ;  /* 0x00000008dc047812 */ /* 0x000fe200078ec0ff */
[----:B------:R-:W-:Y:S01]  /*34e0*/  BSSY.RECONVERGENT B0, `(.L_x_3400) ;  /* 0x000002f000007945 */ /* 0x000fe20003800200 */
[----:B------:R-:W-:Y:S02]  /*34f0*/  SHF.R.U32.HI R217, RZ, 0x1, R220 ;  /* 0x00000001ffd97819 */ /* 0x000fe400000116dc */
[----:B------:R-:W-:Y:S02]  /*3500*/  ISETP.GE.AND P6, PT, R2, UR7, PT ;  /* 0x0000000702007c0c */ /* 0x000fe4000bfc6270 */
[----:B------:R-:W-:Y:S02]  /*3510*/  LOP3.LUT R90, R86, 0x400, RZ, 0xc0, !PT ;  /* 0x00000400565a7812 */ /* 0x000fe400078ec0ff */
[----:B------:R-:W-:-:S02]  /*3520*/  LOP3.LUT R3, R85, R4, RZ, 0x3c, !PT ;  /* 0x0000000455037212 */ /* 0x000fc400078e3cff */
[----:B------:R-:W-:Y:S01]  /*3530*/  LOP3.LUT R2, R217, 0x8, RZ, 0xc0, !PT ;  /* 0x00000008d9027812 */ /* 0x000fe200078ec0ff */
[----:B------:R4:W-:Y:S01]  /*3540*/  @P0 STS.128 [R235+0x10800], RZ ;  /* 0x010800ffeb000388 */ /* 0x0009e20000000c00 */
[----:B------:R-:W-:Y:S01]  /*3550*/  LOP3.LUT R219, R219, 0x7c00, RZ, 0xc0, !PT ;  /* 0x00007c00dbdb7812 */ /* 0x000fe200078ec0ff */
[----:B------:R-:W-:Y:S01]  /*3560*/  IMAD R90, R3, 0x2, R90 ;  /* 0x00000002035a7824 */ /* 0x000fe200078e025a */
[----:B------:R-:W-:Y:S01]  /*3570*/  ISETP.GE.AND P5, PT, R0, UR7, PT ;  /* 0x0000000700007c0c */ /* 0x000fe2000bfa6270 */
[----:B------:R4:W-:Y:S01]  /*3580*/  @P0 STS.128 [R235+0x12800], RZ ;  /* 0x012800ffeb000388 */ /* 0x0009e20000000c00 */
[----:B------:R-:W-:Y:S02]  /*3590*/  LOP3.LUT R85, R85, R2, RZ, 0x3c, !PT ;  /* 0x0000000255557212 */ /* 0x000fe400078e3cff */
[----:B------:R-:W-:Y:S01]  /*35a0*/  LOP3.LUT R0, R219, 0x200, R86, 0xf8, !PT ;  /* 0x00000200db007812 */ /* 0x000fe200078ef856 */
        /* <DEDUP_REMOVED lines=34> */
.L_x_3401:
[----:B------:R-:W-:Y:S05]  /*37d0*/  BSYNC.RECONVERGENT B0 ;  /* 0x0000000000007941 */ /* 0x000fea0003800200 */
.L_x_3400:
        /* <DEDUP_REMOVED lines=10> */
[----:B-1----:R-:W-:-:S03]  /*3880*/  IMAD.U32 R3, RZ, RZ, UR9 ;  /* 0x00000009ff037e24 */ /* 0x002fc6000f8e00ff */
        /* <DEDUP_REMOVED lines=26> */
.L_x_3403:
[----:B------:R-:W-:Y:S05]  /*3a30*/  BSYNC.RECONVERGENT B0 ;  /* 0x0000000000007941 */ /* 0x000fea0003800200 */
.L_x_3402:
[----:B------:R1:W-:Y:S01]  /*3a40*/  @P5 STS.128 [R235+0x11800], RZ ;  /* 0x011800ffeb005388 */ /* 0x0003e20000000c00 */
[----:B------:R-:W-:Y:S03]  /*3a50*/  BSSY.RECONVERGENT B0, `(.L_x_3404) ;  /* 0x0000022000007945 */ /* 0x000fe60003800200 */
[----:B------:R1:W-:Y:S04]  /*3a60*/  @P5 STS.128 [R235+0x13800], RZ ;  /* 0x013800ffeb005388 */ /* 0x0003e80000000c00 */
[----:B------:R1:W-:Y:S04]  /*3a70*/  @P5 STS.128 [R235+0x15800], RZ ;  /* 0x015800ffeb005388 */ /* 0x0003e80000000c00 */
[----:B------:R1:W-:Y:S01]  /*3a80*/  @P5 STS.128 [R235+0x17800], RZ ;  /* 0x017800ffeb005388 */ /* 0x0003e20000000c00 */
[----:B------:R-:W-:Y:S05]  /*3a90*/  @P5 BRA `(.L_x_3405) ;  /* 0x0000000000745947 */ /* 0x000fea0003800000 */
[----:B------:R-:W5:Y:S01]  /*3aa0*/  LDCU UR4, c[0x0][0x440] ;  /* 0x00008800ff0477ac */ /* 0x000f620008000800 */
[----:B-1----:R-:W-:Y:S01]  /*3ab0*/  IMAD.U32 R3, RZ, RZ, UR8 ;  /* 0x00000008ff037e24 */ /* 0x002fe2000f8e00ff */
        /* <DEDUP_REMOVED lines=27> */
.L_x_3405:
[----:B------:R-:W-:Y:S05]  /*3c70*/  BSYNC.RECONVERGENT B0 ;  /* 0x0000000000007941 */ /* 0x000fea0003800200 */
.L_x_3404:
[----:B------:R-:W-:Y:S01]  /*3c80*/  LDSM.16.M88.4 R36, [R91] ;  /* 0x000000005b24783b */ /* 0x000fe20000000200 */
[----:B------:R-:W-:Y:S01]  /*3c90*/  IMAD.MOV.U32 R84, RZ, RZ, 0x20 ;  /* 0x00000020ff547424 */ /* 0x000fe200078e00ff */
[----:B------:R-:W-:Y:S01]  /*3ca0*/  LOP3.LUT P6, RZ, R220, 0x2, RZ, 0xc0, !PT ;  /* 0x00000002dcff7812 */ /* 0x000fe200078cc0ff */
[----:B-1----:R-:W-:Y:S01]  /*3cb0*/  VIADD R2, R90, UR6 ;  /* 0x000000065a027c36 */ /* 0x002fe20008000000 */
[----:B------:R-:W3:Y:S01]  /*3cc0*/  LDSM.16.M88.4 R60, [R90+UR6+0x8000] ;  /* 0x008000065a3c783b */ /* 0x000ee20008000200 */
[----:B------:R-:W-:Y:S01]  /*3cd0*/  LOP3.LUT P0, RZ, R220, 0x4, RZ, 0xc0, !PT ;  /* 0x00000004dcff7812 */ /* 0x000fe2000780c0ff */
[----:B------:R-:W-:Y:S01]  /*3ce0*/  UISETP.NE.AND UP1, UPT, UR18, 0x1, UPT ;  /* 0x000000011200788c */ /* 0x000fe2000bf25270 */
[----:B------:R-:W-:Y:S01]  /*3cf0*/  SEL R69, R84, 0xffffffe0, !P6 ;  /* 0xffffffe054457807 */ /* 0x000fe20007000000 */
[----:B------:R-:W1:Y:S01]  /*3d00*/  LDSM.16.M88.4 R52, [R90+UR6+0x8800] ;  /* 0x008800065a34783b */ /* 0x000e620008000200 */
[----:B------:R-:W-:Y:S02]  /*3d10*/  MOV R0, 0x40 ;  /* 0x0000004000007802 */ /* 0x000fe40000000f00 */
[----:B------:R-:W-:Y:S01]  /*3d20*/  IADD3 R89, PT, PT, R91, R69, RZ ;  /* 0x000000455b597210 */ /* 0x000fe20007ffe0ff */
[----:B------:R-:W-:Y:S01]  /*3d30*/  IMAD.IADD R3, R2, 0x1, R69 ;  /* 0x0000000102037824 */ /* 0x000fe200078e0245 */
[----:B------:R-:W5:Y:S01]  /*3d40*/  LDSM.16.M88.4 R44, [R90+UR6+0x9000] ;  /* 0x009000065a2c783b */ /* 0x000f620008000200 */
[----:B------:R-:W-:-:S03]  /*3d50*/  SEL R0, R0, 0xffffffc0, !P0 ;  /* 0xffffffc000007807 */ /* 0x000fc60004000000 */
[----:B------:R-:W2:Y:S01]  /*3d60*/  LDSM.16.M88.4 R28, [R90+UR6+0x9800] ;  /* 0x009800065a1c783b */ /* 0x000ea20008000200 */
[----:B------:R-:W-:Y:S01]  /*3d70*/  IADD3 R2, PT, PT, R2, R0, RZ ;  /* 0x0000000002027210 */ /* 0x000fe20007ffe0ff */
[----:B------:R-:W-:Y:S02]  /*3d80*/  IMAD.IADD R88, R91, 0x1, R0 ;  /* 0x000000015b587824 */ /* 0x000fe400078e0200 */
[----:B------:R-:W-:Y:S01]  /*3d90*/  LDSM.16.M88.4 R64, [R89] ;  /* 0x000000005940783b */ /* 0x000fe20000000200 */
[C---:B------:R-:W-:Y:S01]  /*3da0*/  IADD3 R0, PT, PT, R69.reuse, R2, RZ ;  /* 0x0000000245007210 */ /* 0x040fe20007ffe0ff */
[----:B------:R-:W-:Y:S02]  /*3db0*/  IMAD.IADD R87, R69, 0x1, R88 ;  /* 0x0000000145577824 */ /* 0x000fe400078e0258 */
[----:B------:R-:W4:Y:S04]  /*3dc0*/  LDSM.16.M88.4 R16, [R3+0x8000] ;  /* 0x008000000310783b */ /* 0x000f280000000200 */
[----:B------:R-:W4:Y:S04]  /*3dd0*/  LDSM.16.M88.4 R4, [R3+0x8800] ;  /* 0x008800000304783b */ /* 0x000f280000000200 */
[----:B------:R-:W-:Y:S04]  /*3de0*/  LDSM.16.M88.4 R20, [R88] ;  /* 0x000000005814783b */ /* 0x000fe80000000200 */
[----:B------:R-:W4:Y:S04]  /*3df0*/  LDSM.16.M88.4 R24, [R2+0x8000] ;  /* 0x008000000218783b */ /* 0x000f280000000200 */
[----:B------:R-:W4:Y:S01]  /*3e00*/  LDSM.16.M88.4 R8, [R2+0x8800] ;  /* 0x008800000208783b */ /* 0x000f220000000200 */
[C---:B---3--:R-:W-:Y:S03]  /*3e10*/  HMMA.16816.F32.BF16 R12, R36.reuse, R60, RZ ;  /* 0x0000003c240c723c */ /* 0x048fe600000418ff */
[----:B------:R-:W3:Y:S04]  /*3e20*/  LDSM.16.M88.4 R76, [R3+0x9000] ;  /* 0x00900000034c783b */ /* 0x000ee80000000200 */
[----:B------:R-:W3:Y:S01]  /*3e30*/  LDSM.16.M88.4 R72, [R3+0x9800] ;  /* 0x009800000348783b */ /* 0x000ee20000000200 */
[C---:B-1----:R-:W-:Y:S03]  /*3e40*/  HMMA.16816.F32.BF16 R56, R36.reuse, R52, RZ ;  /* 0x000000342438723c */ /* 0x042fe600000418ff */
[----:B------:R-:W1:Y:S04]  /*3e50*/  LDSM.16.M88.4 R32, [R2+0x9000] ;  /* 0x009000000220783b */ /* 0x000e680000000200 */
[----:B------:R-:W-:Y:S01]  /*3e60*/  LDSM.16.M88.4 R68, [R87] ;  /* 0x000000005744783b */ /* 0x000fe20000000200 */
[C---:B------:R-:W-:Y:S03]  /*3e70*/  HMMA.16816.F32.BF16 R60, R36.reuse, R62, RZ ;  /* 0x0000003e243c723c */ /* 0x040fe600000418ff */
[----:B------:R-:W-:Y:S04]  /*3e80*/  LDSM.16.M88.4 R80, [R2+0xc000] ;  /* 0x00c000000250783b */ /* 0x000fe80000000200 */
[----:B------:R-:W0:Y:S01]  /*3e90*/  LDGDEPBAR ;  /* 0x00000000000079af */ /* 0x000e220000000000 */
[C---:B------:R-:W-:Y:S08]  /*3ea0*/  HMMA.16816.F32.BF16 R52, R36.reuse, R54, RZ ;  /* 0x000000362434723c */ /* 0x040ff000000418ff */
[C---:B-----5:R-:W-:Y:S08]  /*3eb0*/  HMMA.16816.F32.BF16 R48, R36.reuse, R44, RZ ;  /* 0x0000002c2430723c */ /* 0x060ff000000418ff */
[C---:B------:R-:W-:Y:S08]  /*3ec0*/  HMMA.16816.F32.BF16 R44, R36.reuse, R46, RZ ;  /* 0x0000002e242c723c */ /* 0x040ff000000418ff */
[C---:B--2---:R-:W-:Y:S08]  /*3ed0*/  HMMA.16816.F32.BF16 R40, R36.reuse, R28, RZ ;  /* 0x0000001c2428723c */ /* 0x044ff000000418ff */
[----:B------:R-:W-:Y:S01]  /*3ee0*/  HMMA.16816.F32.BF16 R36, R36, R30, RZ ;  /* 0x0000001e2424723c */ /* 0x000fe200000418ff */
[----:B------:R-:W2:Y:S07]  /*3ef0*/  LDSM.16.M88.4 R28, [R2+0x9800] ;  /* 0x00980000021c783b */ /* 0x000eae0000000200 */
[C---:B----4-:R-:W-:Y:S08]  /*3f00*/  HMMA.16816.F32.BF16 R12, R64.reuse, R16, R12 ;  /* 0x00000010400c723c */ /* 0x050ff0000004180c */
[C---:B------:R-:W-:Y:S01]  /*3f10*/  HMMA.16816.F32.BF16 R60, R64.reuse, R18, R60 ;  /* 0x00000012403c723c */ /* 0x040fe2000004183c */
[----:B------:R-:W-:Y:S07]  /*3f20*/  LDSM.16.M88.4 R16, [R0+0x8800] ;  /* 0x008800000010783b */ /* 0x000fee0000000200 */
[C---:B------:R-:W-:Y:S08]  /*3f30*/  HMMA.16816.F32.BF16 R56, R64.reuse, R4, R56 ;  /* 0x000000044038723c */ /* 0x040ff00000041838 */
[----:B------:R-:W-:Y:S01]  /*3f40*/  HMMA.16816.F32.BF16 R52, R64, R6, R52 ;  /* 0x000000064034723c */ /* 0x000fe20000041834 */
[----:B------:R-:W4:Y:S07]  /*3f50*/  LDSM.16.M88.4 R4, [R0+0x8000] ;  /* 0x008000000004783b */ /* 0x000f2e0000000200 */
[C---:B------:R-:W-:Y:S08]  /*3f60*/  HMMA.16816.F32.BF16 R12, R20.reuse, R24, R12 ;  /* 0x00000018140c723c */ /* 0x040ff0000004180c */
[C---:B------:R-:W-:Y:S01]  /*3f70*/  HMMA.16816.F32.BF16 R60, R20.reuse, R26, R60 ;  /* 0x0000001a143c723c */ /* 0x040fe2000004183c */
[----:B------:R-:W-:Y:S07]  /*3f80*/  LDSM.16.M88.4 R24, [R91+0x2000] ;  /* 0x002000005b18783b */ /* 0x000fee0000000200 */
[C---:B------:R-:W-:Y:S08]  /*3f90*/  HMMA.16816.F32.BF16 R56, R20.reuse, R8, R56 ;  /* 0x000000081438723c */ /* 0x040ff00000041838 */
[----:B------:R-:W-:Y:S01]  /*3fa0*/  HMMA.16816.F32.BF16 R52, R20, R10, R52 ;  /* 0x0000000a1434723c */ /* 0x000fe20000041834 */
[----:B------:R-:W5:Y:S07]  /*3fb0*/  LDSM.16.M88.4 R8, [R90+UR6+0xa000] ;  /* 0x00a000065a08783b */ /* 0x000f6e0008000200 */
[C---:B---3--:R-:W-:Y:S08]  /*3fc0*/  HMMA.16816.F32.BF16 R48, R64.reuse, R76, R48 ;  /* 0x0000004c4030723c */ /* 0x048ff00000041830 */
[C---:B------:R-:W-:Y:S01]  /*3fd0*/  HMMA.16816.F32.BF16 R44, R64.reuse, R78, R44 ;  /* 0x0000004e402c723c */ /* 0x040fe2000004182c */
[----:B------:R-:W3:Y:S07]  /*3fe0*/  LDSM.16.M88.4 R76, [R0+0x9000] ;  /* 0x00900000004c783b */ /* 0x000eee0000000200 */
[C---:B------:R-:W-:Y:S08]  /*3ff0*/  HMMA.16816.F32.BF16 R40, R64.reuse, R72, R40 ;  /* 0x000000484028723c */ /* 0x040ff00000041828 */
[----:B------:R-:W-:Y:S01]  /*4000*/  HMMA.16816.F32.BF16 R36, R64, R74, R36 ;  /* 0x0000004a4024723c */ /* 0x000fe20000041824 */
[----:B------:R-:W3:Y:S04]  /*4010*/  LDSM.16.M88.4 R72, [R0+0x9800] ;  /* 0x009800000048783b */ /* 0x000ee80000000200 */
[----:B------:R-:W3:Y:S03]  /*4020*/  LDSM.16.M88.4 R64, [R90+UR6+0xa800] ;  /* 0x00a800065a40783b */ /* 0x000ee60008000200 */
        /* <DEDUP_REMOVED lines=11> */
[----:B------:R-:W-:Y:S01]  /*40e0*/  HMMA.16816.F32.BF16 R52, R68, R18, R52 ;  /* 0x000000124434723c */ /* 0x000fe20000041834 */
[----:B------:R-:W4:Y:S07]  /*40f0*/  LDSM.16.M88.4 R16, [R3+0xa800] ;  /* 0x00a800000310783b */ /* 0x000f2e0000000200 */
[C---:B-----5:R-:W-:Y:S08]  /*4100*/  HMMA.16816.F32.BF16 R12, R24.reuse, R8, R12 ;  /* 0x00000008180c723c */ /* 0x060ff0000004180c */
[----:B------:R-:W-:Y:S01]  /*4110*/  HMMA.16816.F32.BF16 R60, R24, R10, R60 ;  /* 0x0000000a183c723c */ /* 0x000fe2000004183c */
[----:B------:R-:W5:Y:S07]  /*4120*/  LDSM.16.M88.4 R8, [R3+0xb000] ;  /* 0x00b000000308783b */ /* 0x000f6e0000000200 */
        /* <DEDUP_REMOVED lines=22> */
[----:B------:R-:W-:Y:S07]  /*4290*/  LDSM.16.M88.4 R16, [R87+0x2000] ;  /* 0x002000005710783b */ /* 0x000fee0000000200 */
[C---:B-----5:R-:W-:Y:S08]  /*42a0*/  HMMA.16816.F32.BF16 R48, R4.reuse, R8, R48 ;  /* 0x000000080430723c */ /* 0x060ff00000041830 */
        /* <DEDUP_REMOVED lines=14> */
[----:B------:R-:W-:Y:S07]  /*4390*/  LDSM.16.M88.4 R28, [R90+UR6+0xd800] ;  /* 0x00d800065a1c783b */ /* 0x000fee0008000200 */
        /* <DEDUP_REMOVED lines=39> */
[C---:B--2---:R-:W-:Y:S08]  /*4610*/  HMMA.16816.F32.BF16 R40, R4.reuse, R8, R40 ;  /* 0x000000080428723c */ /* 0x044ff00000041828 */
[----:B------:R-:W-:Y:S01]  /*4620*/  HMMA.16816.F32.BF16 R36, R4, R10, R36 ;  /* 0x0000000a0424723c */ /* 0x000fe20000041824 */
[----:B------:R-:W-:Y:S04]  /*4630*/  LDSM.16.M88.4 R8, [R91+0x6000] ;  /* 0x006000005b08783b */ /* 0x000fe80000000200 */
[----:B------:R-:W2:Y:S03]  /*4640*/  LDSM.16.M88.4 R4, [R90+UR6+0xe000] ;  /* 0x00e000065a04783b */ /* 0x000ea60008000200 */
[C---:B------:R-:W-:Y:S08]  /*4650*/  HMMA.16816.F32.BF16 R12, R76.reuse, R80, R12 ;  /* 0x000000504c0c723c */ /* 0x040ff0000004180c */
[C---:B------:R-:W-:Y:S08]  /*4660*/  HMMA.16816.F32.BF16 R60, R76.reuse, R82, R60 ;  /* 0x000000524c3c723c */ /* 0x040ff0000004183c */
[C---:B------:R-:W-:Y:S08]  /*4670*/  HMMA.16816.F32.BF16 R56, R76.reuse, R72, R56 ;  /* 0x000000484c38723c */ /* 0x040ff00000041838 */
[C---:B------:R-:W-:Y:S01]  /*4680*/  HMMA.16816.F32.BF16 R52, R76.reuse, R74, R52 ;  /* 0x0000004a4c34723c */ /* 0x040fe20000041834 */
[----:B------:R-:W-:Y:S07]  /*4690*/  LDSM.16.M88.4 R72, [R0+0xf800] ;  /* 0x00f800000048783b */ /* 0x000fee0000000200 */
[C---:B------:R-:W-:Y:S08]  /*46a0*/  HMMA.16816.F32.BF16 R48, R76.reuse, R68, R48 ;  /* 0x000000444c30723c */ /* 0x040ff00000041830 */
[C---:B------:R-:W-:Y:S01]  /*46b0*/  HMMA.16816.F32.BF16 R44, R76.reuse, R70, R44 ;  /* 0x000000464c2c723c */ /* 0x040fe2000004182c */
[----:B------:R-:W-:Y:S07]  /*46c0*/  LDSM.16.M88.4 R68, [R90+UR6+0xf800] ;  /* 0x00f800065a44783b */ /* 0x000fee0008000200 */
[C---:B------:R-:W-:Y:S08]  /*46d0*/  HMMA.16816.F32.BF16 R40, R76.reuse, R64, R40 ;  /* 0x000000404c28723c */ /* 0x040ff00000041828 */
[----:B------:R-:W-:Y:S01]  /*46e0*/  HMMA.16816.F32.BF16 R76, R76, R66, R36 ;  /* 0x000000424c4c723c */ /* 0x000fe20000041824 */
[----:B------:R-:W2:Y:S04]  /*46f0*/  LDSM.16.M88.4 R64, [R90+UR6+0xe800] ;  /* 0x00e800065a40783b */ /* 0x000ea80008000200 */
[----:B------:R-:W2:Y:S03]  /*4700*/  LDSM.16.M88.4 R36, [R90+UR6+0xf000] ;  /* 0x00f000065a24783b */ /* 0x000ea60008000200 */
[C---:B-----5:R-:W-:Y:S08]  /*4710*/  HMMA.16816.F32.BF16 R12, R32.reuse, R28, R12 ;  /* 0x0000001c200c723c */ /* 0x060ff0000004180c */
[C---:B------:R-:W-:Y:S01]  /*4720*/  HMMA.16816.F32.BF16 R60, R32.reuse, R30, R60 ;  /* 0x0000001e203c723c */ /* 0x040fe2000004183c */
[----:B------:R-:W-:Y:S07]  /*4730*/  LDSM.16.M88.4 R28, [R3+0xf000] ;  /* 0x00f00000031c783b */ /* 0x000fee0000000200 */
[C---:B---3--:R-:W-:Y:S08]  /*4740*/  HMMA.16816.F32.BF16 R56, R32.reuse, R24, R56 ;  /* 0x000000182038723c */ /* 0x048ff00000041838 */
[C---:B------:R-:W-:Y:S01]  /*4750*/  HMMA.16816.F32.BF16 R52, R32.reuse, R26, R52 ;  /* 0x0000001a2034723c */ /* 0x040fe20000041834 */
[----:B------:R-:W-:Y:S04]  /*4760*/  LDSM.16.M88.4 R24, [R89+0x6000] ;  /* 0x006000005918783b */ /* 0x000fe80000000200 */
[----:B------:R-:W-:Y:S03]  /*4770*/  LDSM.16.M88.4 R88, [R88+0x6000] ;  /* 0x006000005858783b */ /* 0x000fe60000000200 */
[C---:B-1----:R-:W-:Y:S08]  /*4780*/  HMMA.16816.F32.BF16 R48, R32.reuse, R20, R48 ;  /* 0x000000142030723c */ /* 0x042ff00000041830 */
[C---:B------:R-:W-:Y:S01]  /*4790*/  HMMA.16816.F32.BF16 R44, R32.reuse, R22, R44 ;  /* 0x00000016202c723c */ /* 0x040fe2000004182c */
[----:B------:R-:W1:Y:S07]  /*47a0*/  LDSM.16.M88.4 R20, [R3+0xe000] ;  /* 0x00e000000314783b */ /* 0x000e6e0000000200 */
[C---:B----4-:R-:W-:Y:S08]  /*47b0*/  HMMA.16816.F32.BF16 R40, R32.reuse, R16, R40 ;  /* 0x000000102028723c */ /* 0x050ff00000041828 */
[----:B------:R-:W-:Y:S01]  /*47c0*/  HMMA.16816.F32.BF16 R76, R32, R18, R76 ;  /* 0x00000012204c723c */ /* 0x000fe2000004184c */
[----:B------:R-:W3:Y:S04]  /*47d0*/  LDSM.16.M88.4 R16, [R3+0xe800] ;  /* 0x00e800000310783b */ /* 0x000ee80000000200 */
[----:B------:R-:W-:Y:S03]  /*47e0*/  LDSM.16.M88.4 R32, [R2+0xf000] ;  /* 0x00f000000220783b */ /* 0x000fe60000000200 */
[C---:B--2---:R-:W-:Y:S08]  /*47f0*/  HMMA.16816.F32.BF16 R12, R8.reuse, R4, R12 ;  /* 0x00000004080c723c */ /* 0x044ff0000004180c */
[C---:B------:R-:W-:Y:S01]  /*4800*/  HMMA.16816.F32.BF16 R60, R8.reuse, R6, R60 ;  /* 0x00000006083c723c */ /* 0x040fe2000004183c */
[----:B------:R-:W2:Y:S07]  /*4810*/  LDSM.16.M88.4 R4, [R3+0xf800] ;  /* 0x00f800000304783b */ /* 0x000eae0000000200 */
[C---:B------:R-:W-:Y:S08]  /*4820*/  HMMA.16816.F32.BF16 R56, R8.reuse, R64, R56 ;  /* 0x000000400838723c */ /* 0x040ff00000041838 */
[C---:B------:R-:W-:Y:S01]  /*4830*/  HMMA.16816.F32.BF16 R52, R8.reuse, R66, R52 ;  /* 0x000000420834723c */ /* 0x040fe20000041834 */
[----:B------:R-:W4:Y:S07]  /*4840*/  LDSM.16.M88.4 R64, [R2+0xe000] ;  /* 0x00e000000240783b */ /* 0x000f2e0000000200 */
[C---:B------:R-:W-:Y:S08]  /*4850*/  HMMA.16816.F32.BF16 R48, R8.reuse, R36, R48 ;  /* 0x000000240830723c */ /* 0x040ff00000041830 */
[C---:B------:R-:W-:Y:S01]  /*4860*/  HMMA.16816.F32.BF16 R44, R8.reuse, R38, R44 ;  /* 0x00000026082c723c */ /* 0x040fe2000004182c */
[----:B------:R-:W5:Y:S07]  /*4870*/  LDSM.16.M88.4 R36, [R2+0xe800] ;  /* 0x00e800000224783b */ /* 0x000f6e0000000200 */
[C---:B------:R-:W-:Y:S08]  /*4880*/  HMMA.16816.F32.BF16 R40, R8.reuse, R68, R40 ;  /* 0x000000440828723c */ /* 0x040ff00000041828 */
[----:B------:R-:W-:Y:S01]  /*4890*/  HMMA.16816.F32.BF16 R76, R8, R70, R76 ;  /* 0x00000046084c723c */ /* 0x000fe2000004184c */
[----:B------:R-:W5:Y:S04]  /*48a0*/  LDSM.16.M88.4 R8, [R2+0xf800] ;  /* 0x00f800000208783b */ /* 0x000f680000000200 */
[----:B------:R-:W-:Y:S03]  /*48b0*/  LDSM.16.M88.4 R68, [R87+0x6000] ;  /* 0x006000005744783b */ /* 0x000fe60000000200 */
[C---:B-1----:R-:W-:Y:S08]  /*48c0*/  HMMA.16816.F32.BF16 R12, R24.reuse, R20, R12 ;  /* 0x00000014180c723c */ /* 0x042ff0000004180c */
[C---:B------:R-:W-:Y:S01]  /*48d0*/  HMMA.16816.F32.BF16 R60, R24.reuse, R22, R60 ;  /* 0x00000016183c723c */ /* 0x040fe2000004183c */
[----:B------:R-:W-:Y:S07]  /*48e0*/  LDSM.16.M88.4 R20, [R0+0xe800] ;  /* 0x00e800000014783b */ /* 0x000fee0000000200 */
[C---:B---3--:R-:W-:Y:S08]  /*48f0*/  HMMA.16816.F32.BF16 R56, R24.reuse, R16, R56 ;  /* 0x000000101838723c */ /* 0x048ff00000041838 */
[C---:B------:R-:W-:Y:S01]  /*4900*/  HMMA.16816.F32.BF16 R52, R24.reuse, R18, R52 ;  /* 0x000000121834723c */ /* 0x040fe20000041834 */
[----:B------:R-:W-:Y:S07]  /*4910*/  LDSM.16.M88.4 R16, [R0+0xf000] ;  /* 0x00f000000010783b */ /* 0x000fee0000000200 */
[C---:B------:R-:W-:Y:S08]  /*4920*/  HMMA.16816.F32.BF16 R48, R24.reuse, R28, R48 ;  /* 0x0000001c1830723c */ /* 0x040ff00000041830 */
[----:B------:R-:W-:Y:S01]  /*4930*/  HMMA.16816.F32.BF16 R44, R24, R30, R44 ;  /* 0x0000001e182c723c */ /* 0x000fe2000004182c */
[----:B------:R-:W1:Y:S01]  /*4940*/  LDSM.16.M88.4 R28, [R0+0xe000] ;  /* 0x00e00000001c783b */ /* 0x000e620000000200 */
[----:B------:R-:W-:-:S06]  /*4950*/  DEPBAR.LE SB0, 0x0 ;  /* 0x000080000000791a */ /* 0x000fcc0000000000 */
[C---:B--2---:R-:W-:Y:S08]  /*4960*/  HMMA.16816.F32.BF16 R40, R24.reuse, R4, R40 ;  /* 0x000000041828723c */ /* 0x044ff00000041828 */
[----:B------:R-:W-:Y:S08]  /*4970*/  HMMA.16816.F32.BF16 R76, R24, R6, R76 ;  /* 0x00000006184c723c */ /* 0x000ff0000004184c */
[C---:B----4-:R-:W-:Y:S08]  /*4980*/  HMMA.16816.F32.BF16 R12, R88.reuse, R64, R12 ;  /* 0x00000040580c723c */ /* 0x050ff0000004180c */
[C---:B------:R-:W-:Y:S08]  /*4990*/  HMMA.16816.F32.BF16 R60, R88.reuse, R66, R60 ;  /* 0x00000042583c723c */ /* 0x040ff0000004183c */
[C---:B-----5:R-:W-:Y:S08]  /*49a0*/  HMMA.16816.F32.BF16 R56, R88.reuse, R36, R56 ;  /* 0x000000245838723c */ /* 0x060ff00000041838 */
[C---:B------:R-:W-:Y:S08]  /*49b0*/  HMMA.16816.F32.BF16 R52, R88.reuse, R38, R52 ;  /* 0x000000265834723c */ /* 0x040ff00000041834 */
[C---:B------:R-:W-:Y:S08]  /*49c0*/  HMMA.16816.F32.BF16 R48, R88.reuse, R32, R48 ;  /* 0x000000205830723c */ /* 0x040ff00000041830 */
[C---:B------:R-:W-:Y:S08]  /*49d0*/  HMMA.16816.F32.BF16 R44, R88.reuse, R34, R44 ;  /* 0x00000022582c723c */ /* 0x040ff0000004182c */
        /* <DEDUP_REMOVED lines=23> */
.L_x_3407:
        /* <DEDUP_REMOVED lines=50> */
[----:B------:R-:W-:Y:S01]  /*4e70*/  IMAD R2, R3, UR11, R2 ;  /* 0x0000000b03027c24 */ /* 0x000fe2000f8e0202 */
        /* <DEDUP_REMOVED lines=10> */
.L_x_3408:
        /* <DEDUP_REMOVED lines=98> */
.L_x_3406:
[----:B------:R-:W-:Y:S01]  /*5540*/  LOP3.LUT R165, R217, 0x1f0, RZ, 0xc0, !PT ;  /* 0x000001f0d9a57812 */ /* 0x000fe200078ec0ff */
[----:B-1----:R-:W-:Y:S01]  /*5550*/  IMAD.U32 R4, RZ, RZ, UR20 ;  /* 0x00000014ff047e24 */ /* 0x002fe2000f8e00ff */
[----:B------:R-:W-:Y:S01]  /*5560*/  SHF.R.U32.HI R0, RZ, 0x2, R220 ;  /* 0x00000002ff007819 */ /* 0x000fe200000116dc */
[----:B------:R-:W-:Y:S01]  /*5570*/  IMAD.SHL.U32 R2, R220, 0x2, RZ ;  /* 0x00000002dc027824 */ /* 0x000fe200078e00ff */
[----:B------:R-:W1:Y:S01]  /*5580*/  LDCU UR4, c[0x0][0x45c] ;  /* 0x00008b80ff0477ac */ /* 0x000e620008000800 */
[----:B------:R-:W-:Y:S01]  /*5590*/  IMAD R3, R4, 0x40, R165 ;  /* 0x0000004004037824 */ /* 0x000fe200078e02a5 */
[----:B------:R-:W-:Y:S01]  /*55a0*/  LOP3.LUT R0, R0, 0x7, RZ, 0xc0, !PT ;  /* 0x0000000700007812 */ /* 0x000fe200078ec0ff */
[----:B------:R-:W-:Y:S01]  /*55b0*/  IMAD.U32 R5, RZ, RZ, UR16 ;  /* 0x00000010ff057e24 */ /* 0x000fe2000f8e00ff */
[----:B------:R-:W-:Y:S02]  /*55c0*/  LOP3.LUT R2, R2, 0x6, RZ, 0xc0, !PT ;  /* 0x0000000602027812 */ /* 0x000fe400078ec0ff */
[----:B------:R-:W-:-:S02]  /*55d0*/  IADD3 R4, PT, PT, R3, -UR21, R0 ;  /* 0x8000001503047c10 */ /* 0x000fc4000fffe000 */
[C-C-:B------:R-:W-:Y:S02]  /*55e0*/  LOP3.LUT R65, R5.reuse, 0x9, R2.reuse, 0xfe, !PT ;  /* 0x0000000905417812 */ /* 0x140fe400078efe02 */
[C-C-:B------:R-:W-:Y:S01]  /*55f0*/  LOP3.LUT R27, R5.reuse, 0x11, R2.reuse, 0xfe, !PT ;  /* 0x00000011051b7812 */ /* 0x140fe200078efe02 */
[----:B------:R-:W-:Y:S01]  /*5600*/  VIADD R4, R4, UR24 ;  /* 0x0000001804047c36 */ /* 0x000fe20008000000 */
[----:B------:R-:W-:Y:S02]  /*5610*/  LOP3.LUT R17, R2, UR16, RZ, 0xfc, !PT ;  /* 0x0000001002117c12 */ /* 0x000fe4000f8efcff */
[C-C-:B------:R-:W-:Y:S01]  /*5620*/  LOP3.LUT R21, R5.reuse, 0x1, R2.reuse, 0xfe, !PT ;  /* 0x0000000105157812 */ /* 0x140fe200078efe02 */
[C---:B------:R-:W-:Y:S01]  /*5630*/  IMAD.IADD R8, R4.reuse, 0x1, -R65 ;  /* 0x0000000104087824 */ /* 0x040fe200078e0a41 */
[C-C-:B------:R-:W-:Y:S01]  /*5640*/  LOP3.LUT R11, R5.reuse, 0x20, R2.reuse, 0xfe, !PT ;  /* 0x00000020050b7812 */ /* 0x140fe200078efe02 */
[C---:B------:R-:W-:Y:S01]  /*5650*/  IMAD.IADD R6, R4.reuse, 0x1, -R27 ;  /* 0x0000000104067824 */ /* 0x040fe200078e0a1b */
[----:B------:R-:W-:Y:S01]  /*5660*/  LOP3.LUT R9, R5, 0x21, R2, 0xfe, !PT ;  /* 0x0000002105097812 */ /* 0x000fe200078efe02 */
[C---:B------:R-:W-:Y:S01]  /*5670*/  IMAD.IADD R23, R4.reuse, 0x1, -R17 ;  /* 0x0000000104177824 */ /* 0x040fe200078e0a11 */
[----:B------:R-:W-:Y:S01]  /*5680*/  IABS R8, R8 ;  /* 0x0000000800087213 */ /* 0x000fe20000000000 */
[C---:B------:R-:W-:Y:S01]  /*5690*/  IMAD.IADD R10, R4.reuse, 0x1, -R21 ;  /* 0x00000001040a7824 */ /* 0x040fe200078e0a15 */
[----:B------:R-:W-:Y:S01]  /*56a0*/  IABS R6, R6 ;  /* 0x0000000600067213 */ /* 0x000fe20000000000 */
[----:B------:R-:W-:Y:S01]  /*56b0*/  IMAD.IADD R39, R4, 0x1, -R11 ;  /* 0x0000000104277824 */ /* 0x000fe200078e0a0b */
[----:B------:R-:W-:-:S02]  /*56c0*/  IABS R23, R23 ;  /* 0x0000001700177213 */ /* 0x000fc40000000000 */
[----:B------:R-:W-:Y:S02]  /*56d0*/  I2FP.F32.S32 R8, R8 ;  /* 0x0000000800087245 */ /* 0x000fe40000201400 */
[----:B------:R-:W-:Y:S02]  /*56e0*/  I2FP.F32.S32 R6, R6 ;  /* 0x0000000600067245 */ /* 0x000fe40000201400 */
[----:B------:R-:W-:Y:S01]  /*56f0*/  I2FP.F32.S32 R23, R23 ;  /* 0x0000001700177245 */ /* 0x000fe20000201400 */
[----:B------:R-:W-:Y:S01]  /*5700*/  FFMA.FTZ R29, R8, -UR5, R61 ;  /* 0x80000005081d7c23 */ /* 0x000fe2000801003d */
[----:B------:R-:W-:Y:S01]  /*5710*/  LOP3.LUT R37, R5, 0x18, R2, 0xfe, !PT ;  /* 0x0000001805257812 */ /* 0x000fe200078efe02 */
[----:B------:R-:W-:Y:S01]  /*5720*/  FFMA.FTZ R7, R6, -UR5, R57 ;  /* 0x8000000506077c23 */ /* 0x000fe20008010039 */
[----:B------:R-:W-:Y:S01]  /*5730*/  IABS R10, R10 ;  /* 0x0000000a000a7213 */ /* 0x000fe20000000000 */
[C---:B------:R-:W-:Y:S01]  /*5740*/  IMAD.IADD R8, R4.reuse, 0x1, -R9 ;  /* 0x0000000104087824 */ /* 0x040fe200078e0a09 */
[----:B------:R-:W-:Y:S01]  /*5750*/  IABS R39, R39 ;  /* 0x0000002700277213 */ /* 0x000fe20000000000 */
[----:B------:R-:W-:-:S02]  /*5760*/  VIADD R6, R4, 0x8 ;  /* 0x0000000804067836 */ /* 0x000fc40000000000 */
[----:B------:R-:W-:Y:S01]  /*5770*/  FFMA.FTZ R3, R23, -UR5, R12 ;  /* 0x8000000517037c23 */ /* 0x000fe2000801000c */
[----:B------:R-:W-:Y:S01]  /*5780*/  IMAD.IADD R12, R4, 0x1, -R37 ;  /* 0x00000001040c7824 */ /* 0x000fe200078e0a25 */
[----:B------:R-:W-:Y:S01]  /*5790*/  I2FP.F32.S32 R10, R10 ;  /* 0x0000000a000a7245 */ /* 0x000fe20000201400 */
[----:B------:R-:W-:Y:S01]  /*57a0*/  IMAD.IADD R25, R6, 0x1, -R17 ;  /* 0x0000000106197824 */ /* 0x000fe200078e0a11 */
[----:B------:R-:W-:Y:S01]  /*57b0*/  LOP3.LUT R35, R5, 0x19, R2, 0xfe, !PT ;  /* 0x0000001905237812 */ /* 0x000fe200078efe02 */
[----:B------:R-:W-:Y:S01]  /*57c0*/  FFMA.FTZ R23, R23, -UR5, R62 ;  /* 0x8000000517177c23 */ /* 0x000fe2000801003e */
[----:B------:R-:W-:Y:S01]  /*57d0*/  I2FP.F32.S32 R39, R39 ;  /* 0x0000002700277245 */ /* 0x000fe20000201400 */
[----:B------:R-:W-:Y:S01]  /*57e0*/  FFMA.FTZ R13, R10, -UR5, R13 ;  /* 0x800000050a0d7c23 */ /* 0x000fe2000801000d */
[----:B------:R-:W-:Y:S01]  /*57f0*/  IABS R8, R8 ;  /* 0x0000000800087213 */ /* 0x000fe20000000000 */
[----:B------:R-:W-:Y:S01]  /*5800*/  IMAD.IADD R10, R4, 0x1, -R35 ;  /* 0x00000001040a7824 */ /* 0x000fe200078e0a23 */
[----:B------:R-:W-:Y:S01]  /*5810*/  IABS R12, R12 ;  /* 0x0000000c000c7213 */ /* 0x000fe20000000000 */
[----:B------:R-:W-:Y:S01]  /*5820*/  FFMA.FTZ R48, R39, -UR5, R48 ;  /* 0x8000000527307c23 */ /* 0x000fe20008010030 */
[----:B------:R-:W-:-:S02]  /*5830*/  IABS R25, R25 ;  /* 0x0000001900197213 */ /* 0x000fc40000000000 */
[----:B------:R-:W-:Y:S02]  /*5840*/  I2FP.F32.S32 R8, R8 ;  /* 0x0000000800087245 */ /* 0x000fe40000201400 */
[----:B------:R-:W-:Y:S02]  /*5850*/  LOP3.LUT R39, R5, 0x28, R2, 0xfe, !PT ;  /* 0x0000002805277812 */ /* 0x000fe400078efe02 */
[----:B------:R-:W-:Y:S01]  /*5860*/  ISETP.GE.AND P1, PT, R17, UR24, PT ;  /* 0x0000001811007c0c */ /* 0x000fe2000bf26270 */
[----:B------:R-:W-:Y:S01]  /*5870*/  IMAD.MOV.U32 R17, RZ, RZ, R12 ;  /* 0x000000ffff117224 */ /* 0x000fe200078e000c */
[----:B------:R-:W-:Y:S01]  /*5880*/  I2FP.F32.S32 R25, R25 ;  /* 0x0000001900197245 */ /* 0x000fe20000201400 */
[----:B------:R-:W-:Y:S01]  /*5890*/  FFMA.FTZ R49, R8, -UR5, R49 ;  /* 0x8000000508317c23 */ /* 0x000fe20008010031 */
[----:B------:R-:W-:Y:S01]  /*58a0*/  IABS R10, R10 ;  /* 0x0000000a000a7213 */ /* 0x000fe20000000000 */
[----:B------:R-:W-:Y:S01]  /*58b0*/  IMAD.IADD R8, R4, 0x1, -R39 ;  /* 0x0000000104087824 */ /* 0x000fe200078e0a27 */
[----:B------:R-:W-:Y:S01]  /*58c0*/  ISETP.GE.AND P5, PT, R21, UR24, PT ;  /* 0x0000001815007c0c */ /* 0x000fe2000bfa6270 */
[----:B------:R-:W-:Y:S01]  /*58d0*/  IMAD.IADD R21, R6, 0x1, -R21 ;  /* 0x0000000106157824 */ /* 0x000fe200078e0a15 */
[----:B------:R-:W-:Y:S01]  /*58e0*/  LOP3.LUT R31, R5, 0x8, R2, 0xfe, !PT ;  /* 0x00000008051f7812 */ /* 0x000fe200078efe02 */
[----:B------:R-:W-:Y:S01]  /*58f0*/  FFMA.FTZ R25, R25, -UR5, R14 ;  /* 0x8000000519197c23 */ /* 0x000fe2000801000e */
[----:B------:R-:W-:-:S02]  /*5900*/  I2FP.F32.S32 R17, R17 ;  /* 0x0000001100117245 */ /* 0x000fc40000201400 */
[----:B------:R-:W-:Y:S02]  /*5910*/  I2FP.F32.S32 R10, R10 ;  /* 0x0000000a000a7245 */ /* 0x000fe40000201400 */
[----:B------:R-:W-:Y:S01]  /*5920*/  LOP3.LUT R33, R5, 0x10, R2, 0xfe, !PT ;  /* 0x0000001005217812 */ /* 0x000fe200078efe02 */
[----:B------:R-:W-:Y:S01]  /*5930*/  FFMA.FTZ R52, R17, -UR5, R52 ;  /* 0x8000000511347c23 */ /* 0x000fe20008010034 */
[----:B------:R-:W-:Y:S01]  /*5940*/  ISETP.GE.AND P4, PT, R31, UR24, PT ;  /* 0x000000181f007c0c */ /* 0x000fe2000bf86270 */
[----:B------:R-:W-:Y:S01]  /*5950*/  IMAD.IADD R31, R4, 0x1, -R31 ;  /* 0x00000001041f7824 */ /* 0x000fe200078e0a1f */
[----:B------:R-:W-:Y:S01]  /*5960*/  IABS R8, R8 ;  /* 0x0000000800087213 */ /* 0x000fe20000000000 */
[----:B------:R-:W-:Y:S01]  /*5970*/  FFMA.FTZ R17, R10, -UR5, R53 ;  /* 0x800000050a117c23 */ /* 0x000fe20008010035 */
[----:B------:R-:W-:Y:S01]  /*5980*/  IABS R21, R21 ;  /* 0x0000001500157213 */ /* 0x000fe20000000000 */
[----:B------:R-:W-:Y:S01]  /*5990*/  IMAD.IADD R19, R4, 0x1, -R33 ;  /* 0x0000000104137824 */ /* 0x000fe200078e0a21 */
[----:B------:R-:W-:-:S02]  /*59a0*/  FSEL R3, R3, -INF , !P1 ;  /* 0xff80000003037808 */ /* 0x000fc40004800000 */
[----:B------:R-:W-:Y:S02]  /*59b0*/  FSEL R25, R25, -INF , !P1 ;  /* 0xff80000019197808 */ /* 0x000fe40004800000 */
[----:B------:R-:W-:Y:S01]  /*59c0*/  ISETP.GE.AND P2, PT, R33, UR24, PT ;  /* 0x0000001821007c0c */ /* 0x000fe2000bf46270 */
[C---:B------:R-:W-:Y:S01]  /*59d0*/  IMAD.IADD R33, R6.reuse, 0x1, -R33 ;  /* 0x0000000106217824 */ /* 0x040fe200078e0a21 */
[----:B------:R-:W-:Y:S01]  /*59e0*/  ISETP.GE.AND P1, PT, R27, UR24, PT ;  /* 0x000000181b007c0c */ /* 0x000fe2000bf26270 */
[C---:B------:R-:W-:Y:S01]  /*59f0*/  IMAD.IADD R27, R6.reuse, 0x1, -R27 ;  /* 0x00000001061b7824 */ /* 0x040fe200078e0a1b */
[----:B------:R-:W-:Y:S02]  /*5a00*/  I2FP.F32.S32 R53, R8 ;  /* 0x0000000800357245 */ /* 0x000fe40000201400 */
[----:B------:R-:W-:Y:S01]  /*5a10*/  ISETP.GE.AND P3, PT, R65, UR24, PT ;  /* 0x0000001841007c0c */ /* 0x000fe2000bf66270 */
[----:B------:R-:W-:Y:S01]  /*5a20*/  IMAD.IADD R65, R6, 0x1, -R65 ;  /* 0x0000000106417824 */ /* 0x000fe200078e0a41 */
[----:B------:R-:W-:Y:S01]  /*5a30*/  I2FP.F32.S32 R8, R21 ;  /* 0x0000001500087245 */ /* 0x000fe20000201400 */
[----:B------:R-:W-:Y:S01]  /*5a40*/  FFMA.FTZ R44, R53, -UR5, R44 ;  /* 0x80000005352c7c23 */ /* 0x000fe2000801002c */
[----:B------:R-:W-:-:S02]  /*5a50*/  IABS R31, R31 ;  /* 0x0000001f001f7213 */ /* 0x000fc40000000000 */
[----:B------:R-:W-:Y:S01]  /*5a60*/  IABS R33, R33 ;  /* 0x0000002100217213 */ /* 0x000fe20000000000 */
[----:B------:R-:W-:Y:S01]  /*5a70*/  FFMA.FTZ R8, R8, -UR5, R15 ;  /* 0x8000000508087c23 */ /* 0x000fe2000801000f */
[----:B------:R-:W-:Y:S02]  /*5a80*/  I2FP.F32.S32 R31, R31 ;  /* 0x0000001f001f7245 */ /* 0x000fe40000201400 */
[----:B------:R-:W-:Y:S02]  /*5a90*/  IABS R27, R27 ;  /* 0x0000001b001b7213 */ /* 0x000fe40000000000 */
[----:B------:R-:W-:Y:S01]  /*5aa0*/  IABS R65, R65 ;  /* 0x0000004100417213 */ /* 0x000fe20000000000 */
[----:B------:R-:W-:Y:S01]  /*5ab0*/  FFMA.FTZ R31, R31, -UR5, R60 ;  /* 0x800000051f1f7c23 */ /* 0x000fe2000801003c */
[----:B------:R-:W-:Y:S02]  /*5ac0*/  I2FP.F32.S32 R33, R33 ;  /* 0x0000002100217245 */ /* 0x000fe40000201400 */
[----:B------:R-:W-:-:S02]  /*5ad0*/  I2FP.F32.S32 R10, R27 ;  /* 0x0000001b000a7245 */ /* 0x000fc40000201400 */
[----:B------:R-:W-:Y:S01]  /*5ae0*/  I2FP.F32.S32 R12, R65 ;  /* 0x00000041000c7245 */ /* 0x000fe20000201400 */
[----:B------:R-:W-:Y:S01]  /*5af0*/  FFMA.FTZ R15, R33, -UR5, R58 ;  /* 0x80000005210f7c23 */ /* 0x000fe2000801003a */
[----:B------:R-:W-:Y:S01]  /*5b00*/  FSEL R27, R8, -INF , !P5 ;  /* 0xff800000081b7808 */ /* 0x000fe20006800000 */
[----:B------:R-:W-:Y:S02]  /*5b10*/  IMAD.IADD R8, R6, 0x1, -R9 ;  /* 0x0000000106087824 */ /* 0x000fe400078e0a09 */
[----:B------:R-:W-:Y:S01]  /*5b20*/  FFMA.FTZ R59, R10, -UR5, R59 ;  /* 0x800000050a3b7c23 */ /* 0x000fe2000801003b */
[----:B------:R-:W-:Y:S01]  /*5b30*/  IABS R19, R19 ;  /* 0x0000001300137213 */ /* 0x000fe20000000000 */
[----:B------:R-:W-:Y:S01]  /*5b40*/  FFMA.FTZ R21, R12, -UR5, R63 ;  /* 0x800000050c157c23 */ /* 0x000fe2000801003f */
[----:B------:R-:W-:Y:S01]  /*5b50*/  FSEL R33, R13, -INF , !P5 ;  /* 0xff8000000d217808 */ /* 0x000fe20006800000 */
[C---:B------:R-:W-:Y:S01]  /*5b60*/  IMAD.IADD R12, R6.reuse, 0x1, -R37 ;  /* 0x00000001060c7824 */ /* 0x040fe200078e0a25 */
[----:B------:R-:W-:Y:S01]  /*5b70*/  FSEL R31, R31, -INF , !P4 ;  /* 0xff8000001f1f7808 */ /* 0x000fe20006000000 */
[----:B------:R-:W-:Y:S01]  /*5b80*/  IMAD.IADD R10, R6, 0x1, -R35 ;  /* 0x00000001060a7824 */ /* 0x000fe200078e0a23 */
[----:B------:R-:W-:-:S02]  /*5b90*/  FSEL R23, R23, -INF , !P4 ;  /* 0xff80000017177808 */ /* 0x000fc40006000000 */
[----:B------:R-:W-:Y:S01]  /*5ba0*/  ISETP.GE.AND P5, PT, R37, UR24, PT ;  /* 0x0000001825007c0c */ /* 0x000fe2000bfa6270 */
[C---:B------:R-:W-:Y:S01]  /*5bb0*/  IMAD.IADD R37, R6.reuse, 0x1, -R11 ;  /* 0x0000000106257824 */ /* 0x040fe200078e0a0b */
[----:B------:R-:W-:Y:S01]  /*5bc0*/  ISETP.GE.AND P4, PT, R35, UR24, PT ;  /* 0x0000001823007c0c */ /* 0x000fe2000bf86270 */
[----:B------:R-:W-:Y:S01]  /*5bd0*/  IMAD.IADD R35, R6, 0x1, -R39 ;  /* 0x0000000106237824 */ /* 0x000fe200078e0a27 */
[----:B------:R-:W-:Y:S02]  /*5be0*/  IABS R8, R8 ;  /* 0x0000000800087213 */ /* 0x000fe40000000000 */
[----:B------:R-:W-:Y:S02]  /*5bf0*/  I2FP.F32.S32 R19, R19 ;  /* 0x0000001300137245 */ /* 0x000fe40000201400 */
[----:B------:R-:W-:Y:S02]  /*5c00*/  FSEL R7, R7, -INF , !P1 ;  /* 0xff80000007077808 */ /* 0x000fe40004800000 */
[----:B------:R-:W-:Y:S01]  /*5c10*/  FSEL R13, R59, -INF , !P1 ;  /* 0xff8000003b0d7808 */ /* 0x000fe20004800000 */
[----:B------:R-:W-:Y:S01]  /*5c20*/  FFMA.FTZ R19, R19, -UR5, R56 ;  /* 0x8000000513137c23 */ /* 0x000fe20008010038 */
[----:B------:R-:W-:-:S02]  /*5c30*/  ISETP.GE.AND P1, PT, R39, UR24, PT ;  /* 0x0000001827007c0c */ /* 0x000fc4000bf26270 */
[----:B------:R-:W-:Y:S02]  /*5c40*/  I2FP.F32.S32 R8, R8 ;  /* 0x0000000800087245 */ /* 0x000fe40000201400 */
[----:B------:R-:W-:Y:S02]  /*5c50*/  LOP3.LUT R39, R5, 0x30, R2, 0xfe, !PT ;  /* 0x0000003005277812 */ /* 0x000fe400078efe02 */
[----:B------:R-:W-:Y:S01]  /*5c60*/  IABS R37, R37 ;  /* 0x0000002500257213 */ /* 0x000fe20000000000 */
[----:B------:R-:W-:Y:S01]  /*5c70*/  FFMA.FTZ R225, R8, -UR5, R51 ;  /* 0x8000000508e17c23 */ /* 0x000fe20008010033 */
[----:B------:R-:W-:Y:S02]  /*5c80*/  IABS R35, R35 ;  /* 0x0000002300237213 */ /* 0x000fe40000000000 */
[----:B------:R-:W-:Y:S02]  /*5c90*/  FSEL R29, R29, -INF , !P3 ;  /* 0xff8000001d1d7808 */ /* 0x000fe40005800000 */
[----:B------:R-:W-:-:S02]  /*5ca0*/  FSEL R21, R21, -INF , !P3 ;  /* 0xff80000015157808 */ /* 0x000fc40005800000 */
[----:B------:R-:W-:Y:S02]  /*5cb0*/  ISETP.GE.AND P3, PT, R11, UR24, PT ;  /* 0x000000180b007c0c */ /* 0x000fe4000bf66270 */
[----:B------:R-:W-:Y:S01]  /*5cc0*/  IABS R11, R12 ;  /* 0x0000000c000b7213 */ /* 0x000fe20000000000 */
[C---:B------:R-:W-:Y:S01]  /*5cd0*/  IMAD.IADD R12, R4.reuse, 0x1, -R39 ;  /* 0x00000001040c7824 */ /* 0x040fe200078e0a27 */
[----:B------:R-:W-:Y:S02]  /*5ce0*/  I2FP.F32.S32 R37, R37 ;  /* 0x0000002500257245 */ /* 0x000fe40000201400 */
[----:B------:R-:W-:Y:S02]  /*5cf0*/  I2FP.F32.S32 R35, R35 ;  /* 0x0000002300237245 */ /* 0x000fe40000201400 */
[----:B------:R-:W-:Y:S01]  /*5d00*/  LOP3.LUT R51, R5, 0x29, R2, 0xfe, !PT ;  /* 0x0000002905337812 */ /* 0x000fe200078efe02 */
[----:B------:R-:W-:Y:S01]  /*5d10*/  FFMA.FTZ R50, R37, -UR5, R50 ;  /* 0x8000000525327c23 */ /* 0x000fe20008010032 */
[----:B------:R-:W-:Y:S01]  /*5d20*/  IABS R10, R10 ;  /* 0x0000000a000a7213 */ /* 0x000fe20000000000 */
[----:B------:R-:W-:Y:S01]  /*5d30*/  FFMA.FTZ R46, R35, -UR5, R46 ;  /* 0x80000005232e7c23 */ /* 0x000fe2000801002e */
[----:B------:R-:W-:Y:S01]  /*5d40*/  FSEL R19, R19, -INF , !P2 ;  /* 0xff80000013137808 */ /* 0x000fe20005000000 */
[----:B------:R-:W-:Y:S01]  /*5d50*/  IMAD.IADD R8, R4, 0x1, -R51 ;  /* 0x0000000104087824 */ /* 0x000fe200078e0a33 */
[----:B------:R-:W-:-:S02]  /*5d60*/  FSEL R15, R15, -INF , !P2 ;  /* 0xff8000000f0f7808 */ /* 0x000fc40005000000 */
[----:B------:R-:W-:Y:S02]  /*5d70*/  ISETP.GE.AND P2, PT, R9, UR24, PT ;  /* 0x0000001809007c0c */ /* 0x000fe4000bf46270 */
[----:B------:R-:W-:Y:S02]  /*5d80*/  I2FP.F32.S32 R10, R10 ;  /* 0x0000000a000a7245 */ /* 0x000fe40000201400 */
[----:B------:R-:W-:Y:S02]  /*5d90*/  IABS R12, R12 ;  /* 0x0000000c000c7213 */ /* 0x000fe40000000000 */
[C-C-:B------:R-:W-:Y:S01]  /*5da0*/  LOP3.LUT R37, R5.reuse, 0x31, R2.reuse, 0xfe, !PT ;  /* 0x0000003105257812 */ /* 0x140fe200078efe02 */
[----:B------:R-:W-:Y:S01]  /*5db0*/  FFMA.FTZ R9, R10, -UR5, R55 ;  /* 0x800000050a097c23 */ /* 0x000fe20008010037 */
[C-C-:B------:R-:W-:Y:S02]  /*5dc0*/  LOP3.LUT R35, R5.reuse, 0x38, R2.reuse, 0xfe, !PT ;  /* 0x0000003805237812 */ /* 0x140fe400078efe02 */
[----:B------:R-:W-:Y:S01]  /*5dd0*/  LOP3.LUT R53, R5, 0x39, R2, 0xfe, !PT ;  /* 0x0000003905357812 */ /* 0x000fe200078efe02 */
[C---:B------:R-:W-:Y:S01]  /*5de0*/  IMAD.IADD R10, R4.reuse, 0x1, -R37 ;  /* 0x00000001040a7824 */ /* 0x040fe200078e0a25 */
[----:B------:R-:W-:Y:S01]  /*5df0*/  FSEL R193, R49, -INF , !P2 ;  /* 0xff80000031c17808 */ /* 0x000fe20005000000 */
[C---:B------:R-:W-:Y:S01]  /*5e00*/  IMAD.IADD R14, R4.reuse, 0x1, -R35 ;  /* 0x00000001040e7824 */ /* 0x040fe200078e0a23 */
[----:B------:R-:W-:Y:S01]  /*5e10*/  I2FP.F32.S32 R49, R12 ;  /* 0x0000000c00317245 */ /* 0x000fe20000201400 */
[----:B------:R-:W-:Y:S01]  /*5e20*/  IMAD.IADD R4, R4, 0x1, -R53 ;  /* 0x0000000104047824 */ /* 0x000fe200078e0a35 */
[----:B------:R-:W-:-:S02]  /*5e30*/  I2FP.F32.S32 R11, R11 ;  /* 0x0000000b000b7245 */ /* 0x000fc40000201400 */
[----:B------:R-:W-:Y:S01]  /*5e40*/  IABS R8, R8 ;  /* 0x0000000800087213 */ /* 0x000fe20000000000 */
[----:B------:R-:W-:Y:S01]  /*5e50*/  FFMA.FTZ R40, R49, -UR5, R40 ;  /* 0x8000000531287c23 */ /* 0x000fe20008010028 */
[----:B------:R-:W-:Y:S01]  /*5e60*/  FMNMX3.FTZ R12, R3, R33, R31, !PT ;  /* 0x00000021030c7276 */ /* 0x000fe2000781001f */
[----:B------:R-:W-:Y:S01]  /*5e70*/  FFMA.FTZ R11, R11, -UR5, R54 ;  /* 0x800000050b0b7c23 */ /* 0x000fe20008010036 */
[----:B------:R-:W-:Y:S02]  /*5e80*/  FSEL R5, R52, -INF , !P5 ;  /* 0xff80000034057808 */ /* 0x000fe40006800000 */
[----:B------:R-:W-:Y:S02]  /*5e90*/  I2FP.F32.S32 R8, R8 ;  /* 0x0000000800087245 */ /* 0x000fe40000201400 */
[----:B------:R-:W-:Y:S02]  /*5ea0*/  FMNMX3.FTZ R12, R12, R29, R19, !PT ;  /* 0x0000001d0c0c7276 */ /* 0x000fe40007810013 */
[----:B------:R-:W-:Y:S01]  /*5eb0*/  IABS R10, R10 ;  /* 0x0000000a000a7213 */ /* 0x000fe20000000000 */
[----:B------:R-:W-:Y:S01]  /*5ec0*/  FFMA.FTZ R8, R8, -UR5, R45 ;  /* 0x8000000508087c23 */ /* 0x000fe2000801002d */
[----:B------:R-:W-:-:S02]  /*5ed0*/  IABS R14, R14 ;  /* 0x0000000e000e7213 */ /* 0x000fc40000000000 */
[----:B------:R-:W-:Y:S02]  /*5ee0*/  FSEL R17, R17, -INF , !P4 ;  /* 0xff80000011117808 */ /* 0x000fe40006000000 */
[----:B------:R-:W-:Y:S02]  /*5ef0*/  FSEL R241, R48, -INF , !P3 ;  /* 0xff80000030f17808 */ /* 0x000fe40005800000 */
[----:B------:R-:W-:Y:S02]  /*5f00*/  IABS R4, R4 ;  /* 0x0000000400047213 */ /* 0x000fe40000000000 */
[----:B------:R-:W-:Y:S02]  /*5f10*/  FMNMX3.FTZ R12, R12, R7, R5, !PT ;  /* 0x000000070c0c7276 */ /* 0x000fe40007810005 */
[----:B------:R-:W-:Y:S02]  /*5f20*/  FSEL R11, R11, -INF , !P5 ;  /* 0xff8000000b0b7808 */ /* 0x000fe40006800000 */
[----:B------:R-:W-:-:S02]  /*5f30*/  I2FP.F32.S32 R10, R10 ;  /* 0x0000000a000a7245 */ /* 0x000fc40000201400 */
[----:B------:R-:W-:Y:S02]  /*5f40*/  I2FP.F32.S32 R45, R14 ;  /* 0x0000000e002d7245 */ /* 0x000fe40000201400 */
[----:B------:R-:W-:Y:S01]  /*5f50*/  ISETP.GE.AND P5, PT, R51, UR24, PT ;  /* 0x0000001833007c0c */ /* 0x000fe2000bfa6270 */
[----:B------:R-:W-:Y:S01]  /*5f60*/  FFMA.FTZ R10, R10, -UR5, R41 ;  /* 0x800000050a0a7c23 */ /* 0x000fe20008010029 */
[----:B------:R-:W-:Y:S01]  /*5f70*/  FSEL R9, R9, -INF , !P4 ;  /* 0xff80000009097808 */ /* 0x000fe20006000000 */
[----:B------:R-:W-:Y:S01]  /*5f80*/  FFMA.FTZ R45, R45, -UR5, R76 ;  /* 0x800000052d2d7c23 */ /* 0x000fe2000801004c */
[----:B------:R-:W-:Y:S01]  /*5f90*/  ISETP.GE.AND P4, PT, R39, UR24, PT ;  /* 0x0000001827007c0c */ /* 0x000fe2000bf86270 */
[----:B------:R-:W-:Y:S01]  /*5fa0*/  IMAD.IADD R51, R6, 0x1, -R51 ;  /* 0x0000000106337824 */ /* 0x000fe200078e0a33 */
[----:B------:R-:W-:Y:S01]  /*5fb0*/  FSEL R239, R44, -INF , !P1 ;  /* 0xff8000002cef7808 */ /* 0x000fe20004800000 */
[----:B------:R-:W-:Y:S01]  /*5fc0*/  IMAD.IADD R39, R6, 0x1, -R39 ;  /* 0x0000000106277824 */ /* 0x000fe200078e0a27 */
[----:B------:R-:W-:-:S02]  /*5fd0*/  I2FP.F32.S32 R4, R4 ;  /* 0x0000000400047245 */ /* 0x000fc40000201400 */
[----:B------:R-:W-:Y:S02]  /*5fe0*/  FMNMX3.FTZ R12, R12, R17, R241, !PT ;  /* 0x000000110c0c7276 */ /* 0x000fe400078100f1 */
[----:B------:R-:W-:Y:S01]  /*5ff0*/  FSEL R197, R50, -INF , !P3 ;  /* 0xff80000032c57808 */ /* 0x000fe20005800000 */
[----:B------:R-:W-:Y:S01]  /*6000*/  FFMA.FTZ R4, R4, -UR5, R77 ;  /* 0x8000000504047c23 */ /* 0x000fe2000801004d */
[----:B------:R-:W-:Y:S02]  /*6010*/  FSEL R225, R225, -INF , !P2 ;  /* 0xff800000e1e17808 */ /* 0x000fe40005000000 */
[----:B------:R-:W-:Y:S02]  /*6020*/  FSEL R195, R8, -INF , !P5 ;  /* 0xff80000008c37808 */ /* 0x000fe40006800000 */
[----:B------:R-:W-:Y:S01]  /*6030*/  ISETP.GE.AND P3, PT, R37, UR24, PT ;  /* 0x0000001825007c0c */ /* 0x000fe2000bf66270 */
[C---:B------:R-:W-:Y:S01]  /*6040*/  IMAD.IADD R37, R6.reuse, 0x1, -R37 ;  /* 0x0000000106257824 */ /* 0x040fe200078e0a25 */
[----:B------:R-:W-:Y:S01]  /*6050*/  ISETP.GE.AND P2, PT, R35, UR24, PT ;  /* 0x0000001823007c0c */ /* 0x000fe2000bf46270 */
[----:B------:R-:W-:Y:S01]  /*6060*/  IMAD.IADD R35, R6, 0x1, -R35 ;  /* 0x0000000106237824 */ /* 0x000fe200078e0a23 */
[----:B------:R-:W-:Y:S01]  /*6070*/  FSEL R215, R40, -INF , !P4 ;  /* 0xff80000028d77808 */ /* 0x000fe20006000000 */
[----:B------:R-:W-:Y:S01]  /*6080*/  IMAD.IADD R6, R6, 0x1, -R53 ;  /* 0x0000000106067824 */ /* 0x000fe200078e0a35 */
[----:B------:R-:W-:-:S02]  /*6090*/  FMNMX3.FTZ R8, R12, R193, R239, !PT ;  /* 0x000000c10c087276 */ /* 0x000fc400078100ef */
[----:B------:R-:W-:Y:S02]  /*60a0*/  FSEL R199, R46, -INF , !P1 ;  /* 0xff8000002ec77808 */ /* 0x000fe40004800000 */
[----:B------:R-:W-:Y:S02]  /*60b0*/  ISETP.GE.AND P1, PT, R53, UR24, PT ;  /* 0x0000001835007c0c */ /* 0x000fe4000bf26270 */
[----:B------:R-:W-:Y:S02]  /*60c0*/  FSEL R213, R10, -INF , !P3 ;  /* 0xff8000000ad57808 */ /* 0x000fe40005800000 */
[----:B------:R-:W-:Y:S02]  /*60d0*/  FSEL R211, R45, -INF , !P2 ;  /* 0xff8000002dd37808 */ /* 0x000fe40005000000 */
[----:B------:R-:W-:Y:S02]  /*60e0*/  FMNMX3.FTZ R8, R8, R195, R215, !PT ;  /* 0x000000c308087276 */ /* 0x000fe400078100d7 */
[----:B------:R-:W-:-:S02]  /*60f0*/  FSEL R209, R4, -INF , !P1 ;  /* 0xff80000004d17808 */ /* 0x000fc40004800000 */
[----:B------:R-:W-:Y:S02]  /*6100*/  FMNMX3.FTZ R4, R25, R27, R23, !PT ;  /* 0x0000001b19047276 */ /* 0x000fe40007810017 */
[----:B------:R-:W-:Y:S02]  /*6110*/  FMNMX3.FTZ R8, R8, R213, R211, !PT ;  /* 0x000000d508087276 */ /* 0x000fe400078100d3 */
[----:B------:R-:W-:Y:S02]  /*6120*/  IABS R51, R51 ;  /* 0x0000003300337213 */ /* 0x000fe40000000000 */
[----:B------:R-:W-:Y:S02]  /*6130*/  IABS R39, R39 ;  /* 0x0000002700277213 */ /* 0x000fe40000000000 */
[----:B------:R-:W-:Y:S02]  /*6140*/  IABS R37, R37 ;  /* 0x0000002500257213 */ /* 0x000fe40000000000 */
[----:B------:R-:W-:-:S02]  /*6150*/  IABS R35, R35 ;  /* 0x0000002300237213 */ /* 0x000fc40000000000 */
[----:B------:R-:W-:Y:S02]  /*6160*/  FMNMX3.FTZ R10, R4, R21, R15, !PT ;  /* 0x00000015040a7276 */ /* 0x000fe4000781000f */
[----:B------:R-:W-:Y:S02]  /*6170*/  FMNMX.FTZ R4, R209, R8, !PT ;  /* 0x00000008d1047209 */ /* 0x000fe40007810000 */
[----:B------:R-:W-:Y:S02]  /*6180*/  I2FP.F32.S32 R14, R51 ;  /* 0x00000033000e7245 */ /* 0x000fe40000201400 */
[----:B------:R-:W-:Y:S02]  /*6190*/  I2FP.F32.S32 R39, R39 ;  /* 0x0000002700277245 */ /* 0x000fe40000201400 */
[----:B------:R-:W-:Y:S01]  /*61a0*/  I2FP.F32.S32 R8, R37 ;  /* 0x0000002500087245 */ /* 0x000fe20000201400 */
[----:B------:R-:W-:Y:S01]  /*61b0*/  FFMA.FTZ R14, R14, -UR5, R47 ;  /* 0x800000050e0e7c23 */ /* 0x000fe2000801002f */
[----:B------:R-:W-:Y:S01]  /*61c0*/  I2FP.F32.S32 R37, R35 ;  /* 0x0000002300257245 */ /* 0x000fe20000201400 */
[----:B------:R-:W-:Y:S01]  /*61d0*/  FFMA.FTZ R39, R39, -UR5, R42 ;  /* 0x8000000527277c23 */ /* 0x000fe2000801002a */
[----:B------:R-:W-:Y:S01]  /*61e0*/  FMNMX3.FTZ R10, R10, R13, R11, !PT ;  /* 0x0000000d0a0a7276 */ /* 0x000fe2000781000b */
[----:B------:R-:W2:Y:S01]  /*61f0*/  SHFL.BFLY PT, R35, R4, 0x2, 0x1f ;  /* 0x0c401f0004237f89 */ /* 0x000ea200000e0000 */
[----:B------:R-:W-:Y:S01]  /*6200*/  IABS R6, R6 ;  /* 0x0000000600067213 */ /* 0x000fe20000000000 */
[----:B------:R-:W-:Y:S01]  /*6210*/  FFMA.FTZ R8, R8, -UR5, R43 ;  /* 0x8000000508087c23 */ /* 0x000fe2000801002b */
[----:B------:R-:W-:Y:S01]  /*6220*/  FMNMX3.FTZ R10, R10, R9, R197, !PT ;  /* 0x000000090a0a7276 */ /* 0x000fe200078100c5 */
[----:B------:R-:W-:Y:S01]  /*6230*/  FFMA.FTZ R37, R37, -UR5, R78 ;  /* 0x8000000525257c23 */ /* 0x000fe2000801004e */
[----:B------:R-:W-:-:S02]  /*6240*/  I2FP.F32.S32 R6, R6 ;  /* 0x0000000600067245 */ /* 0x000fc40000201400 */
[----:B------:R-:W-:Y:S02]  /*6250*/  FSEL R223, R14, -INF , !P5 ;  /* 0xff8000000edf7808 */ /* 0x000fe40006800000 */
[----:B------:R-:W-:Y:S01]  /*6260*/  FSEL R207, R39, -INF , !P4 ;  /* 0xff80000027cf7808 */ /* 0x000fe20006000000 */
[----:B------:R-:W-:Y:S01]  /*6270*/  FFMA.FTZ R6, R6, -UR5, R79 ;  /* 0x8000000506067c23 */ /* 0x000fe2000801004f */
[----:B------:R-:W-:Y:S02]  /*6280*/  FMNMX3.FTZ R10, R10, R225, R199, !PT ;  /* 0x000000e10a0a7276 */ /* 0x000fe400078100c7 */
[----:B------:R-:W-:Y:S02]  /*6290*/  FSEL R205, R8, -INF , !P3 ;  /* 0xff80000008cd7808 */ /* 0x000fe40005800000 */
[----:B------:R-:W-:Y:S02]  /*62a0*/  FSEL R203, R37, -INF , !P2 ;  /* 0xff80000025cb7808 */ /* 0x000fe40005000000 */
[----:B------:R-:W-:-:S02]  /*62b0*/  FMNMX3.FTZ R10, R10, R223, R207, !PT ;  /* 0x000000df0a0a7276 */ /* 0x000fc400078100cf */
[----:B------:R-:W-:Y:S02]  /*62c0*/  FSEL R201, R6, -INF , !P1 ;  /* 0xff80000006c97808 */ /* 0x000fe40004800000 */
[----:B------:R-:W-:Y:S02]  /*62d0*/  FMNMX3.FTZ R6, R10, R205, R203, !PT ;  /* 0x000000cd0a067276 */ /* 0x000fe400078100cb */
[----:B------:R-:W-:Y:S02]  /*62e0*/  LOP3.LUT R221, R85, 0x200, R86, 0xf8, !PT ;  /* 0x0000020055dd7812 */ /* 0x000fe400078ef856 */
[----:B------:R-:W-:Y:S02]  /*62f0*/  FMNMX.FTZ R6, R201, R6, !PT ;  /* 0x00000006c9067209 */ /* 0x000fe40007810000 */
[----:B--2---:R-:W-:Y:S02]  /*6300*/  FMNMX.FTZ R37, R4, R35, !PT ;  /* 0x0000002304257209 */ /* 0x004fe40007810000 */
[----:B------:R-:W-:Y:S01]  /*6310*/  SEL R84, R84, 0xffffffe0, !P6 ;  /* 0xffffffe054547807 */ /* 0x000fe20007000000 */
[----:B------:R-:W2:Y:S01]  /*6320*/  SHFL.BFLY PT, R35, R6, 0x2, 0x1f ;  /* 0x0c401f0006237f89 */ /* 0x000ea200000e0000 */
[----:B------:R-:W-:-:S03]  /*6330*/  LEA R221, R221, UR6, 0x1 ;  /* 0x00000006dddd7c11 */ /* 0x000fc6000f8e08ff */
[----:B------:R-:W3:Y:S02]  /*6340*/  SHFL.BFLY PT, R164, R37, 0x1, 0x1f ;  /* 0x0c201f0025a47f89 */ /* 0x000ee400000e0000 */
[----:B------:R-:W-:Y:S02]  /*6350*/  IMAD.IADD R196, R84, 0x1, R221 ;  /* 0x0000000154c47824 */ /* 0x000fe400078e02dd */
[----:B------:R-:W-:Y:S01]  /*6360*/  VIADD R191, R221, 0x10040 ;  /* 0x00010040ddbf7836 */ /* 0x000fe20000000000 */
[----:B------:R-:W-:Y:S04]  /*6370*/  LDSM.16.MT88.4 R156, [R221+0x10000] ;  /* 0x01000000dd9c783b */ /* 0x000fe80000004200 */
[----:B------:R-:W-:Y:S04]  /*6380*/  LDSM.16.MT88.4 R104, [R196+0x14000] ;  /* 0x01400000c468783b */ /* 0x000fe80000004200 */
[----:B------:R-:W-:Y:S04]  /*6390*/  LDSM.16.MT88.4 R40, [R196+0x10000] ;  /* 0x01000000c428783b */ /* 0x000fe80000004200 */
[----:B------:R-:W-:Y:S01]  /*63a0*/  LDSM.16.MT88.4 R72, [R196+0x12000] ;  /* 0x01200000c448783b */ /* 0x000fe20000004200 */
[----:B--2---:R-:W-:-:S03]  /*63b0*/  FMNMX.FTZ R35, R6, R35, !PT ;  /* 0x0000002306237209 */ /* 0x004fc60007810000 */
[----:B------:R-:W-:Y:S01]  /*63c0*/  LDSM.16.MT88.4 R136, [R196+0x16000] ;  /* 0x01600000c488783b */ /* 0x000fe20000004200 */
[----:B---3--:R-:W-:-:S03]  /*63d0*/  FMNMX.FTZ R164, R37, R164, !PT ;  /* 0x000000a425a47209 */ /* 0x008fc60007810000 */
[----:B------:R-:W2:Y:S01]  /*63e0*/  SHFL.BFLY PT, R4, R35, 0x1, 0x1f ;  /* 0x0c201f0023047f89 */ /* 0x000ea200000e0000 */
[C---:B------:R-:W-:Y:S01]  /*63f0*/  FSETP.NEU.FTZ.AND P1, PT, R164.reuse, -INF , PT ;  /* 0xff800000a400780b */ /* 0x040fe20003f3d000 */
[----:B-1----:R-:W-:Y:S02]  /*6400*/  FMUL.FTZ R204, R164, UR4 ;  /* 0x00000004a4cc7c20 */ /* 0x002fe40008410000 */
[----:B------:R-:W-:Y:S03]  /*6410*/  LDSM.16.MT88.4 R64, [R221+0x12000] ;  /* 0x01200000dd40783b */ /* 0x000fe60000004200 */
[----:B------:R-:W-:Y:S01]  /*6420*/  FSEL R204, R204, RZ, P1 ;  /* 0x000000ffcccc7208 */ /* 0x000fe20000800000 */
[----:B------:R-:W-:Y:S04]  /*6430*/  LDSM.16.MT88.4 R96, [R221+0x14000] ;  /* 0x01400000dd60783b */ /* 0x000fe80000004200 */
[--C-:B------:R-:W-:Y:S01]  /*6440*/  FFMA.FTZ R187, R3, UR4, -R204.reuse ;  /* 0x0000000403bb7c23 */ /* 0x100fe200080108cc */
[--C-:B------:R-:W-:Y:S01]  /*6450*/  FFMA.FTZ R186, R33, UR4, -R204.reuse ;  /* 0x0000000421ba7c23 */ /* 0x100fe200080108cc */
[--C-:B------:R-:W-:Y:S01]  /*6460*/  FFMA.FTZ R183, R31, UR4, -R204.reuse ;  /* 0x000000041fb77c23 */ /* 0x100fe200080108cc */
[--C-:B------:R-:W-:Y:S01]  /*6470*/  FFMA.FTZ R182, R29, UR4, -R204.reuse ;  /* 0x000000041db67c23 */ /* 0x100fe200080108cc */
[----:B------:R-:W-:Y:S01]  /*6480*/  LDSM.16.MT88.4 R128, [R221+0x16000] ;  /* 0x01600000dd80783b */ /* 0x000fe20000004200 */
[--C-:B------:R-:W-:Y:S01]  /*6490*/  FFMA.FTZ R180, R7, UR4, -R204.reuse ;  /* 0x0000000407b47c23 */ /* 0x100fe200080108cc */
[--C-:B------:R-:W-:Y:S01]  /*64a0*/  FFMA.FTZ R177, R5, UR4, -R204.reuse ;  /* 0x0000000405b17c23 */ /* 0x100fe200080108cc */
[----:B------:R-:W-:Y:S01]  /*64b0*/  MUFU.EX2 R187, R187 ;  /* 0x000000bb00bb7308 */ /* 0x000fe20000000800 */
[--C-:B------:R-:W-:Y:S01]  /*64c0*/  FFMA.FTZ R181, R19, UR4, -R204.reuse ;  /* 0x0000000413b57c23 */ /* 0x100fe200080108cc */
[--C-:B------:R-:W-:Y:S01]  /*64d0*/  FFMA.FTZ R176, R17, UR4, -R204.reuse ;  /* 0x0000000411b07c23 */ /* 0x100fe200080108cc */
[----:B--2---:R-:W-:Y:S01]  /*64e0*/  FMNMX.FTZ R3, R35, R4, !PT ;  /* 0x0000000423037209 */ /* 0x004fe20007810000 */
[----:B------:R-:W-:Y:S01]  /*64f0*/  VIADD R4, R221, 0x10000 ;  /* 0x00010000dd047836 */ /* 0x000fe20000000000 */
[----:B------:R-:W-:Y:S01]  /*6500*/  LDSM.16.MT88.4 R16, [R196+0x10800] ;  /* 0x01080000c410783b */ /* 0x000fe20000004200 */
[--C-:B------:R-:W-:Y:S01]  /*6510*/  FFMA.FTZ R192, R241, UR4, -R204.reuse ;  /* 0x00000004f1c07c23 */ /* 0x100fe200080108cc */
[C---:B------:R-:W-:Y:S01]  /*6520*/  FSETP.NEU.FTZ.AND P1, PT, R3.reuse, -INF , PT ;  /* 0xff8000000300780b */ /* 0x040fe20003f3d000 */
[----:B------:R-:W-:Y:S01]  /*6530*/  FMUL.FTZ R200, R3, UR4 ;  /* 0x0000000403c87c20 */ /* 0x000fe20008410000 */
[----:B------:R-:W-:Y:S01]  /*6540*/  @P0 VIADD R191, R4, 0xffffffc0 ;  /* 0xffffffc004bf0836 */ /* 0x000fe20000000000 */
[----:B------:R-:W1:Y:S01]  /*6550*/  MUFU.EX2 R186, R186 ;  /* 0x000000ba00ba7308 */ /* 0x000e620000000800 */
[----:B------:R-:W-:Y:S01]  /*6560*/  LDSM.16.MT88.4 R172, [R196+0x16800] ;  /* 0x01680000c4ac783b */ /* 0x000fe20000004200 */
[--C-:B------:R-:W-:Y:S01]  /*6570*/  FFMA.FTZ R193, R193, UR4, -R204.reuse ;  /* 0x00000004c1c17c23 */ /* 0x100fe200080108cc */
[----:B------:R-:W-:Y:S01]  /*6580*/  FSEL R200, R200, RZ, P1 ;  /* 0x000000ffc8c87208 */ /* 0x000fe20000800000 */
[----:B------:R-:W-:Y:S01]  /*6590*/  IMAD.IADD R190, R84, 0x1, R191 ;  /* 0x0000000154be7824 */ /* 0x000fe200078e02bf */
[----:B------:R-:W2:Y:S01]  /*65a0*/  LDSM.16.MT88.4 R48, [R191] ;  /* 0x00000000bf30783b */ /* 0x000ea20000004200 */
[--C-:B------:R-:W-:Y:S01]  /*65b0*/  FFMA.FTZ R194, R239, UR4, -R204.reuse ;  /* 0x00000004efc27c23 */ /* 0x100fe200080108cc */
[----:B------:R-:W-:Y:S01]  /*65c0*/  FFMA.FTZ R195, R195, UR4, -R204 ;  /* 0x00000004c3c37c23 */ /* 0x000fe200080108cc */
[--C-:B------:R-:W-:Y:S01]  /*65d0*/  FFMA.FTZ R189, R25, UR4, -R200.reuse ;  /* 0x0000000419bd7c23 */ /* 0x100fe200080108c8 */
[--C-:B------:R-:W-:Y:S01]  /*65e0*/  FFMA.FTZ R188, R27, UR4, -R200.reuse ;  /* 0x000000041bbc7c23 */ /* 0x100fe200080108c8 */
[--C-:B------:R-:W-:Y:S01]  /*65f0*/  FFMA.FTZ R185, R23, UR4, -R200.reuse ;  /* 0x0000000417b97c23 */ /* 0x100fe200080108c8 */
[--C-:B------:R-:W-:Y:S01]  /*6600*/  FFMA.FTZ R184, R21, UR4, -R200.reuse ;  /* 0x0000000415b87c23 */ /* 0x100fe200080108c8 */
[----:B------:R-:W3:Y:S01]  /*6610*/  LDSM.16.MT88.4 R56, [R190] ;  /* 0x00000000be38783b */ /* 0x000ee20000004200 */
[----:B------:R-:W-:Y:S01]  /*6620*/  MUFU.EX2 R183, R183 ;  /* 0x000000b700b77308 */ /* 0x000fe20000000800 */
[--C-:B------:R-:W-:Y:S01]  /*6630*/  FFMA.FTZ R167, R11, UR4, -R200.reuse ;  /* 0x000000040ba77c23 */ /* 0x100fe200080108c8 */
[--C-:B------:R-:W-:Y:S01]  /*6640*/  FFMA.FTZ R166, R9, UR4, -R200.reuse ;  /* 0x0000000409a67c23 */ /* 0x100fe200080108c8 */
[----:B------:R-:W4:Y:S01]  /*6650*/  LDSM.16.MT88.4 R80, [R191+0x2000] ;  /* 0x00200000bf50783b */ /* 0x000f220000004200 */
[--C-:B------:R-:W-:Y:S01]  /*6660*/  FFMA.FTZ R179, R15, UR4, -R200.reuse ;  /* 0x000000040fb37c23 */ /* 0x100fe200080108c8 */
[--C-:B------:R-:W-:Y:S01]  /*6670*/  FFMA.FTZ R178, R13, UR4, -R200.reuse ;  /* 0x000000040db27c23 */ /* 0x100fe200080108c8 */
[----:B-1----:R-:W-:Y:S01]  /*6680*/  F2FP.BF16.F32.PACK_AB R148, R186, R187 ;  /* 0x000000bbba94723e */ /* 0x002fe200000010ff */
[----:B------:R-:W1:Y:S01]  /*6690*/  LDSM.16.MT88.4 R88, [R190+0x2000] ;  /* 0x00200000be58783b */ /* 0x000e620000004200 */
[----:B------:R-:W5:Y:S01]  /*66a0*/  MUFU.EX2 R182, R182 ;  /* 0x000000b600b67308 */ /* 0x000f620000000800 */
[--C-:B------:R-:W-:Y:S01]  /*66b0*/  FFMA.FTZ R197, R197, UR4, -R200.reuse ;  /* 0x00000004c5c57c23 */ /* 0x100fe200080108c8 */
[--C-:B------:R-:W-:Y:S01]  /*66c0*/  FFMA.FTZ R198, R225, UR4, -R200.reuse ;  /* 0x00000004e1c67c23 */ /* 0x100fe200080108c8 */
[----:B------:R-:W1:Y:S01]  /*66d0*/  LDSM.16.MT88.4 R112, [R191+0x4000] ;  /* 0x00400000bf70783b */ /* 0x000e620000004200 */
[--C-:B------:R-:W-:Y:S01]  /*66e0*/  FFMA.FTZ R199, R199, UR4, -R200.reuse ;  /* 0x00000004c7c77c23 */ /* 0x100fe200080108c8 */
[----:B------:R-:W-:Y:S01]  /*66f0*/  FFMA.FTZ R202, R223, UR4, -R200 ;  /* 0x00000004dfca7c23 */ /* 0x000fe200080108c8 */
[--C-:B------:R-:W-:Y:S01]  /*6700*/  FFMA.FTZ R206, R215, UR4, -R204.reuse ;  /* 0x00000004d7ce7c23 */ /* 0x100fe200080108cc */
[----:B------:R-:W1:Y:S01]  /*6710*/  LDSM.16.MT88.4 R120, [R190+0x4000] ;  /* 0x00400000be78783b */ /* 0x000e620000004200 */
[----:B------:R-:W-:Y:S01]  /*6720*/  MUFU.EX2 R189, R189 ;  /* 0x000000bd00bd7308 */ /* 0x000fe20000000800 */
[--C-:B------:R-:W-:Y:S01]  /*6730*/  FFMA.FTZ R213, R213, UR4, -R204.reuse ;  /* 0x00000004d5d57c23 */ /* 0x100fe200080108cc */
[--C-:B------:R-:W-:Y:S01]  /*6740*/  FFMA.FTZ R208, R211, UR4, -R204.reuse ;  /* 0x00000004d3d07c23 */ /* 0x100fe200080108cc */
[----:B------:R-:W1:Y:S01]  /*6750*/  LDSM.16.MT88.4 R152, [R191+0x6000] ;  /* 0x00600000bf98783b */ /* 0x000e620000004200 */
[----:B------:R-:W-:Y:S01]  /*6760*/  FFMA.FTZ R241, R209, UR4, -R204 ;  /* 0x00000004d1f17c23 */ /* 0x000fe200080108cc */
[--C-:B------:R-:W-:Y:S01]  /*6770*/  FFMA.FTZ R204, R207, UR4, -R200.reuse ;  /* 0x00000004cfcc7c23 */ /* 0x100fe200080108c8 */
[--C-:B------:R-:W-:Y:S01]  /*6780*/  FFMA.FTZ R205, R205, UR4, -R200.reuse ;  /* 0x00000004cdcd7c23 */ /* 0x100fe200080108c8 */
[----:B------:R-:W1:Y:S01]  /*6790*/  LDSM.16.MT88.4 R4, [R190+0x6000] ;  /* 0x00600000be04783b */ /* 0x000e620000004200 */
[----:B------:R-:W2:Y:S01]  /*67a0*/  MUFU.EX2 R188, R188 ;  /* 0x000000bc00bc7308 */ /* 0x000ea20000000800 */
[----:B-----5:R-:W-:Y:S01]  /*67b0*/  F2FP.BF16.F32.PACK_AB R150, R182, R183 ;  /* 0x000000b7b696723e */ /* 0x020fe200000010ff */
[--C-:B------:R-:W-:Y:S01]  /*67c0*/  FFMA.FTZ R203, R203, UR4, -R200.reuse ;  /* 0x00000004cbcb7c23 */ /* 0x100fe200080108c8 */
[----:B------:R-:W5:Y:S01]  /*67d0*/  LDSM.16.MT88.4 R8, [R196+0x14800] ;  /* 0x01480000c408783b */ /* 0x000f620000004200 */
[----:B------:R-:W-:Y:S01]  /*67e0*/  FFMA.FTZ R200, R201, UR4, -R200 ;  /* 0x00000004c9c87c23 */ /* 0x000fe200080108c8 */
[----:B------:R-:W-:-:S02]  /*67f0*/  FADD.FTZ R186, R187, R186 ;  /* 0x000000babbba7221 */ /* 0x000fc40000010000 */
[----:B------:R-:W5:Y:S01]  /*6800*/  LDSM.16.MT88.4 R12, [R196+0x12800] ;  /* 0x01280000c40c783b */ /* 0x000f620000004200 */
[----:B------:R-:W-:Y:S01]  /*6810*/  MUFU.EX2 R185, R185 ;  /* 0x000000b900b97308 */ /* 0x000fe20000000800 */
[----:B------:R-:W-:Y:S02]  /*6820*/  FADD.FTZ R183, R183, R186 ;  /* 0x000000bab7b77221 */ /* 0x000fe40000010000 */
[----:B------:R-:W5:Y:S02]  /*6830*/  LDSM.16.MT88.4 R20, [R191+0x800] ;  /* 0x00080000bf14783b */ /* 0x000f640000004200 */
[----:B------:R-:W-:Y:S02]  /*6840*/  FADD.FTZ R182, R182, R183 ;  /* 0x000000b7b6b67221 */ /* 0x000fe40000010000 */
[----:B------:R-:W-:Y:S01]  /*6850*/  LDSM.16.MT88.4 R168, [R221+0x10800] ;  /* 0x01080000dda8783b */ /* 0x000fe20000004200 */
[----:B------:R-:W3:Y:S01]  /*6860*/  MUFU.EX2 R184, R184 ;  /* 0x000000b800b87308 */ /* 0x000ee20000000800 */
[----:B--2---:R-:W-:Y:S01]  /*6870*/  F2FP.BF16.F32.PACK_AB R149, R188, R189 ;  /* 0x000000bdbc95723e */ /* 0x004fe200000010ff */
[----:B------:R-:W-:Y:S01]  /*6880*/  FADD.FTZ R188, R189, R188 ;  /* 0x000000bcbdbc7221 */ /* 0x000fe20000010000 */
[----:B------:R-:W-:Y:S04]  /*6890*/  LDSM.16.MT88.4 R32, [R190+0x800] ;  /* 0x00080000be20783b */ /* 0x000fe80000004200 */
[----:B------:R-:W-:Y:S01]  /*68a0*/  LDSM.16.MT88.4 R28, [R221+0x12800] ;  /* 0x01280000dd1c783b */ /* 0x000fe20000004200 */
[----:B------:R-:W-:Y:S03]  /*68b0*/  MUFU.EX2 R181, R181 ;  /* 0x000000b500b57308 */ /* 0x000fe60000000800 */
[----:B------:R-:W-:Y:S05]  /*68c0*/  LDSM.16.MT88.4 R24, [R190+0x2800] ;  /* 0x00280000be18783b */ /* 0x000fea0000004200 */
[----:B------:R-:W2:Y:S01]  /*68d0*/  MUFU.EX2 R180, R180 ;  /* 0x000000b400b47308 */ /* 0x000ea20000000800 */
[----:B---3--:R-:W-:Y:S01]  /*68e0*/  F2FP.BF16.F32.PACK_AB R151, R184, R185 ;  /* 0x000000b9b897723e */ /* 0x008fe200000010ff */
        /* <DEDUP_REMOVED lines=21> */
[C---:B----4-:R-:W-:Y:S07]  /*6a40*/  HMMA.16816.F32.BF16 R76, R148.reuse, R80, RZ ;  /* 0x00000050944c723c */ /* 0x050fee00000418ff */
[----:B------:R-:W-:Y:S01]  /*6a50*/  MUFU.EX2 R197, R197 ;  /* 0x000000c500c57308 */ /* 0x000fe20000000800 */
[C---:B-1----:R-:W-:Y:S07]  /*6a60*/  HMMA.16816.F32.BF16 R84, R148.reuse, R88, RZ ;  /* 0x000000589454723c */ /* 0x042fee00000418ff */
        /* <DEDUP_REMOVED lines=50> */
[----:B------:R-:W5:Y:S07]  /*6d90*/  LDSM.16.MT88.4 R12, [R221+0x14800] ;  /* 0x01480000dd0c783b */ /* 0x000f6e0000004200 */
[C---:B------:R-:W-:Y:S08]  /*6da0*/  HMMA.16816.F32.BF16 R44, R4.reuse, R20, R44 ;  /* 0x00000014042c723c */ /* 0x040ff0000004182c */
        /* <DEDUP_REMOVED lines=17> */
[C---:B-----5:R-:W-:Y:S08]  /*6ec0*/  HMMA.16816.F32.BF16 R140, R4.reuse, R12, R140 ;  /* 0x0000000c048c723c */ /* 0x060ff0000004188c */
        /* <DEDUP_REMOVED lines=21> */
[----:B------:R-:W-:-:S02]  /*7020*/  F2FP.BF16.F32.PACK_AB R6, R195, R194 ;  /* 0x000000c2c306723e */ /* 0x000fc400000010ff */
[----:B------:R-:W-:Y:S01]  /*7030*/  F2FP.BF16.F32.PACK_AB R5, R198, R197 ;  /* 0x000000c5c605723e */ /* 0x000fe200000010ff */
[----:B------:R-:W-:Y:S01]  /*7040*/  FADD.FTZ R197, R197, R166 ;  /* 0x000000a6c5c57221 */ /* 0x000fe20000010000 */
[----:B----4-:R-:W-:-:S03]  /*7050*/  F2FP.BF16.F32.PACK_AB R7, R202, R199 ;  /* 0x000000c7ca07723e */ /* 0x010fc600000010ff */
[----:B------:R-:W-:-:S04]  /*7060*/  FADD.FTZ R198, R198, R197 ;  /* 0x000000c5c6c67221 */ /* 0x000fc80000010000 */
[C---:B--2---:R-:W-:Y:S08]  /*7070*/  HMMA.16816.F32.BF16 R132, R4.reuse, R8, R132 ;  /* 0x000000080484723c */ /* 0x044ff00000041884 */
[C---:B------:R-:W-:Y:S01]  /*7080*/  HMMA.16816.F32.BF16 R136, R4.reuse, R10, R136 ;  /* 0x0000000a0488723c */ /* 0x040fe20000041888 */
[----:B------:R-:W1:Y:S07]  /*7090*/  LDSM.16.MT88.4 R8, [R190+0x3000] ;  /* 0x00300000be08783b */ /* 0x000e6e0000004200 */
[C---:B---3--:R-:W-:Y:S08]  /*70a0*/  HMMA.16816.F32.BF16 R68, R4.reuse, R12, R68 ;  /* 0x0000000c0444723c */ /* 0x048ff00000041844 */
[C---:B------:R-:W-:Y:S01]  /*70b0*/  HMMA.16816.F32.BF16 R72, R4.reuse, R14, R72 ;  /* 0x0000000e0448723c */ /* 0x040fe20000041848 */
[----:B------:R-:W2:Y:S07]  /*70c0*/  LDSM.16.MT88.4 R12, [R190+0x1000] ;  /* 0x00100000be0c783b */ /* 0x000eae0000004200 */
[C---:B------:R-:W-:Y:S08]  /*70d0*/  HMMA.16816.F32.BF16 R160, R4.reuse, R16, R160 ;  /* 0x0000001004a0723c */ /* 0x040ff000000418a0 */
        /* <DEDUP_REMOVED lines=102> */
[----:B------:R-:W1:Y:S01]  /*7740*/  LDCU.64 UR6, c[0x0][0x4e0] ;  /* 0x00009c00ff0677ac */ /* 0x000e620008000a00 */
[----:B------:R-:W-:Y:S01]  /*7750*/  IMAD.U32 R234, RZ, RZ, UR18 ;  /* 0x00000012ffea7e24 */ /* 0x000fe2000f8e00ff */
[----:B------:R-:W-:Y:S01]  /*7760*/  MOV R216, 0x20 ;  /* 0x0000002000d87802 */ /* 0x000fe20000000f00 */
[----:B------:R-:W-:Y:S01]  /*7770*/  VIADD R228, R221, 0x10000 ;  /* 0x00010000dde47836 */ /* 0x000fe20000000000 */
[----:B------:R-:W-:Y:S02]  /*7780*/  ULEA UR8, UR20, UR24, 0x6 ;  /* 0x0000001814087291 */ /* 0x000fe4000f8e30ff */
[----:B------:R-:W-:Y:S01]  /*7790*/  SEL R216, R216, 0xffffffe0, !P6 ;  /* 0xffffffe0d8d87807 */ /* 0x000fe20007000000 */
[----:B------:R-:W-:Y:S02]  /*77a0*/  UISETP.NE.U32.AND UP1, UPT, UR12, URZ, UPT ;  /* 0x000000ff0c00728c */ /* 0x000fe4000bf25070 */
[----:B------:R-:W-:Y:S01]  /*77b0*/  USHF.L.U32 UR28, UR18, 0x6, URZ ;  /* 0x00000006121c7899 */ /* 0x000fe200080006ff */
[----:B------:R-:W-:Y:S01]  /*77c0*/  IADD3 R5, PT, PT, R0, UR8, R165 ;  /* 0x0000000800057c10 */ /* 0x000fe2000fffe0a5 */
[----:B------:R-:W-:Y:S01]  /*77d0*/  IMAD.MOV.U32 R0, RZ, RZ, R3 ;  /* 0x000000ffff007224 */ /* 0x000fe200078e0003 */
[----:B------:R-:W-:Y:S01]  /*77e0*/  MOV R165, R164 ;  /* 0x000000a400a57202 */ /* 0x000fe20000000f00 */
[----:B------:R-:W-:Y:S01]  /*77f0*/  UMOV UR25, 0x400 ;  /* 0x0000040000197882 */ /* 0x000fe20000000000 */
[----:B------:R-:W-:Y:S01]  /*7800*/  IADD3 R5, PT, PT, R5, -UR21, -R2 ;  /* 0x8000001505057c10 */ /* 0x000fe2000fffe802 */
[----:B------:R-:W-:Y:S01]  /*7810*/  UISETP.NE.AND.EX UP1, UPT, UR13, URZ, UPT, UP1 ;  /* 0x000000ff0d00728c */ /* 0x000fe2000bf25310 */
[----:B------:R-:W-:Y:S01]  /*7820*/  IADD3 R216, PT, PT, R216, R221, RZ ;  /* 0x000000ddd8d87210 */ /* 0x000fe20007ffe0ff */
[----:B------:R-:W2:Y:S02]  /*7830*/  LDCU UR24, c[0x0][0x440] ;  /* 0x00008800ff1877ac */ /* 0x000ea40008000800 */
[----:B------:R-:W-:Y:S01]  /*7840*/  IMAD R234, R234, -0x40, R5 ;  /* 0xffffffc0eaea7824 */ /* 0x000fe200078e0205 */
[----:B-1----:R-:W-:Y:S01]  /*7850*/  UISETP.NE.U32.AND UP0, UPT, UR6, URZ, UPT ;  /* 0x000000ff0600728c */ /* 0x002fe2000bf05070 */
[----:B------:R-:W1:Y:S02]  /*7860*/  S2UR UR6, SR_CgaCtaId ;  /* 0x00000000000679c3 */ /* 0x000e640000008800 */
[----:B------:R-:W-:Y:S01]  /*7870*/  VIADD R234, R234, 0x88 ;  /* 0x00000088eaea7836 */ /* 0x000fe20000000000 */
[----:B------:R-:W3:Y:S01]  /*7880*/  LDCU UR4, c[0x0][0x45c] ;  /* 0x00008b80ff0477ac */ /* 0x000ee20008000800 */
[----:B------:R-:W-:-:S02]  /*7890*/  UISETP.NE.AND.EX UP0, UPT, UR7, URZ, UPT, UP0 ;  /* 0x000000ff0700728c */ /* 0x000fc4000bf05300 */
[----:B------:R-:W-:Y:S01]  /*78a0*/  UIADD3 UR7, UPT, UPT, UR18, -0x2, URZ ;  /* 0xfffffffe12077890 */ /* 0x000fe2000fffe0ff */
[----:B------:R-:W4:Y:S01]  /*78b0*/  LDCU UR17, c[0x0][0x3c4] ;  /* 0x00007880ff1177ac */ /* 0x000f220008000800 */
[----:B------:R-:W2:Y:S01]  /*78c0*/  LDCU UR16, c[0x0][0x3bc] ;  /* 0x00007780ff1077ac */ /* 0x000ea20008000800 */
[----:B------:R-:W2:Y:S01]  /*78d0*/  LDCU.64 UR10, c[0x0][0x3c0] ;  /* 0x00007800ff0a77ac */ /* 0x000ea20008000a00 */
[----:B------:R-:W2:Y:S01]  /*78e0*/  LDCU.64 UR8, c[0x0][0x3b8] ;  /* 0x00007700ff0877ac */ /* 0x000ea20008000a00 */
[----:B------:R-:W2:Y:S01]  /*78f0*/  LDCU.64 UR12, c[0x0][0x3a0] ;  /* 0x00007400ff0c77ac */ /* 0x000ea20008000a00 */
[----:B------:R-:W2:Y:S01]  /*7900*/  LDCU.64 UR14, c[0x0][0x3a8] ;  /* 0x00007500ff0e77ac */ /* 0x000ea20008000a00 */
[----:B------:R-:W-:Y:S02]  /*7910*/  UIADD3 UR27, UPT, UPT, -UR18, 0x1, URZ ;  /* 0x00000001121b7890 */ /* 0x000fe4000fffe1ff */
[----:B------:R-:W-:Y:S02]  /*7920*/  UIADD3 UR28, UPT, UPT, UR28, -0x40, URZ ;  /* 0xffffffc01c1c7890 */ /* 0x000fe4000fffe0ff */
[----:B-1-3--:R-:W-:-:S12]  /*7930*/  ULEA UR6, UR6, UR25, 0x18 ;  /* 0x0000001906067291 */ /* 0x00afd8000f8ec0ff */
.L_x_3413:
[----:B------:R-:W-:Y:S01]  /*7940*/  PLOP3.LUT P2, PT, PT, PT, UP1, 0x80, 0x8 ;  /* 0x000000000008781c */ /* 0x000fe20003f4f018 */
[----:B------:R-:W1:Y:S01]  /*7950*/  @!UP1 LDCU UR18, c[0x0][0x3c0] ;  /* 0x00007800ff1297ac */ /* 0x000e620008000800 */
[----:B------:R-:W3:Y:S01]  /*7960*/  S2R R220, SR_TID.X ;  /* 0x0000000000dc7919 */ /* 0x000ee20000002100 */
[----:B------:R-:W-:Y:S01]  /*7970*/  PLOP3.LUT P1, PT, PT, PT, UP1, 0x80, 0x8 ;  /* 0x000000000008781c */ /* 0x000fe20003f2f018 */
[----:B------:R-:W-:Y:S04]  /*7980*/  DEPBAR.LE SB0, 0x0 ;  /* 0x000080000000791a */ /* 0x000fe80000000000 */
[----:B------:R-:W-:Y:S01]  /*7990*/  BAR.SYNC.DEFER_BLOCKING 0x0 ;  /* 0x0000000000007b1d */ /* 0x000fe20000010000 */
[----:B------:R-:W-:Y:S01]  /*79a0*/  PLOP3.LUT P0, PT, PT, PT, UP1, 0x80, 0x8 ;  /* 0x000000000008781c */ /* 0x000fe20003f0f018 */
[----:B------:R-:W-:Y:S02]  /*79b0*/  IMAD.MOV.U32 R3, RZ, RZ, R236 ;  /* 0x000000ffff037224 */ /* 0x000fe400078e00ec */
[----:B------:R-:W-:Y:S01]  /*79c0*/  IMAD.MOV.U32 R2, RZ, RZ, R237 ;  /* 0x000000ffff027224 */ /* 0x000fe200078e00ed */
[----:B-1----:R-:W-:Y:S01]  /*79d0*/  @!UP1 USHF.L.U32 UR25, UR18, 0x6, URZ ;  /* 0x0000000612199899 */ /* 0x002fe200080006ff */
[C---:B---3--:R-:W-:Y:S01]  /*79e0*/  LOP3.LUT R235, R220.reuse, 0x38, RZ, 0xc0, !PT ;  /* 0x00000038dceb7812 */ /* 0x048fe200078ec0ff */
[----:B------:R-:W-:Y:S01]  /*79f0*/  @!UP1 UMOV UR26, URZ ;  /* 0x000000ff001a9c82 */ /* 0x000fe20008000000 */
[----:B------:R-:W-:Y:S01]  /*7a00*/  IMAD.SHL.U32 R164, R220, 0x8, RZ ;  /* 0x00000008dca47824 */ /* 0x000fe200078e00ff */
[----:B------:R-:W-:Y:S04]  /*7a10*/  @!UP1 UIADD3 UR26, UP2, UPT, URZ, -UR26, URZ ;  /* 0x8000001aff1a9290 */ /* 0x000fe8000ff5e0ff */
[----:B------:R-:W-:Y:S01]  /*7a20*/  LOP3.LUT R235, R235, 0x1f8, R164, 0x78, !PT ;  /* 0x000001f8ebeb7812 */ /* 0x000fe200078e78a4 */
[----:B------:R-:W-:Y:S04]  /*7a30*/  @!UP1 UIADD3.X UR25, UPT, UPT, URZ, ~UR25, URZ, UP2, !UPT ;  /* 0x80000019ff199290 */ /* 0x000fe800097fe4ff */
[----:B------:R-:W-:Y:S02]  /*7a40*/  @!UP1 USHF.R.S64 UR26, UR26, 0x1f, UR25 ;  /* 0x0000001f1a1a9899 */ /* 0x000fe40008001019 */
[----:B------:R-:W-:Y:S04]  /*7a50*/  IMAD.U32 R5, RZ, RZ, UR25 ;  /* 0x00000019ff057e24 */ /* 0x000fe8000f8e00ff */
[----:B------:R-:W-:Y:S04]  /*7a60*/  @!P2 IADD3 R4, P2, PT, R236, UR26, RZ ;  /* 0x0000001aec04ac10 */ /* 0x000fe8000ff5e0ff */
[----:B------:R-:W-:Y:S01]  /*7a70*/  @!P1 LEA.HI.X.SX32 R237, R5, R237, 0x1, P2 ;  /* 0x000000ed05ed9211 */ /* 0x000fe200010f0eff */
[----:B------:R-:W-:Y:S01]  /*7a80*/  @!P0 IMAD.MOV.U32 R236, RZ, RZ, R4 ;  /* 0x000000ffffec8224 */ /* 0x000fe200078e0004 */
[----:B------:R-:W-:Y:S07]  /*7a90*/  BRA.U !UP1, `(.L_x_3410) ;  /* 0x0000000109f87547 */ /* 0x000fee000b800000 */
        /* <DEDUP_REMOVED lines=30> */
[----:B--2---:R-:W-:Y:S01]  /*7c80*/  UMOV UR18, UR10 ;  /* 0x0000000a00127c82 */ /* 0x004fe20008000000 */
        /* <DEDUP_REMOVED lines=31> */
.L_x_3410:
[----:B------:R-:W-:Y:S01]  /*7e80*/  LOP3.LUT R218, R164, 0x38, RZ, 0xc0, !PT ;  /* 0x00000038a4da7812 */ /* 0x000fe200078ec0ff */
[----:B------:R-:W-:Y:S01]  /*7e90*/  IMAD.SHL.U32 R212, R220, 0x20, RZ ;  /* 0x00000020dcd47824 */ /* 0x000fe200078e00ff */
[----:B------:R-:W-:Y:S01]  /*7ea0*/  LOP3.LUT R235, R235, 0x1e00, R164, 0xf8, !PT ;  /* 0x00001e00ebeb7812 */ /* 0x000fe200078ef8a4 */
[----:B------:R-:W-:Y:S01]  /*7eb0*/  USHF.L.U32 UR25, UR18, 0x5, URZ ;  /* 0x0000000512197899 */ /* 0x000fe200080006ff */
[C---:B--2---:R-:W-:Y:S01]  /*7ec0*/  ISETP.GE.AND P4, PT, R218.reuse, UR24, PT ;  /* 0x00000018da007c0c */ /* 0x044fe2000bf86270 */
[----:B----4-:R-:W-:Y:S01]  /*7ed0*/  USHF.L.U64.HI UR18, UR18, 0x5, UR17 ;  /* 0x0000000512127899 */ /* 0x010fe20008010211 */
[----:B------:R-:W-:Y:S01]  /*7ee0*/  LOP3.LUT R233, R218, 0x40, RZ, 0xfc, !PT ;  /* 0x00000040dae97812 */ /* 0x000fe200078efcff */
[----:B------:R-:W-:Y:S01]  /*7ef0*/  IMAD.SHL.U32 R3, R220, 0x40, RZ ;  /* 0x00000040dc037824 */ /* 0x000fe200078e00ff */
[----:B------:R-:W-:Y:S01]  /*7f00*/  LEA R235, R235, UR6, 0x1 ;  /* 0x00000006ebeb7c11 */ /* 0x000fe2000f8e08ff */
[----:B------:R-:W-:Y:S01]  /*7f10*/  IMAD.MOV.U32 R222, RZ, RZ, 0x20 ;  /* 0x00000020ffde7424 */ /* 0x000fe200078e00ff */
[----:B------:R-:W-:Y:S01]  /*7f20*/  ISETP.GE.AND P3, PT, R233, UR24, PT ;  /* 0x00000018e9007c0c */ /* 0x000fe2000bf66270 */
[----:B------:R-:W-:Y:S01]  /*7f30*/  UIADD3 UR27, UPT, UPT, UR27, 0x1, URZ ;  /* 0x000000011b1b7890 */ /* 0x000fe2000fffe0ff */
[C---:B------:R-:W-:Y:S02]  /*7f40*/  LOP3.LUT R232, R218.reuse, 0x80, RZ, 0xfc, !PT ;  /* 0x00000080dae87812 */ /* 0x040fe400078efcff */
[----:B------:R-:W-:Y:S01]  /*7f50*/  LOP3.LUT R229, R218, 0xc0, RZ, 0xfc, !PT ;  /* 0x000000c0dae57812 */ /* 0x000fe200078efcff */
[----:B------:R-:W-:Y:S01]  /*7f60*/  UISETP.NE.AND UP2, UPT, UR27, URZ, UPT ;  /* 0x000000ff1b00728c */ /* 0x000fe2000bf45270 */
[----:B------:R-:W-:Y:S01]  /*7f70*/  ISETP.GE.AND P2, PT, R232, UR24, PT ;  /* 0x00000018e8007c0c */ /* 0x000fe2000bf46270 */
[----:B------:R-:W-:Y:S01]  /*7f80*/  @!PT LDS RZ, [RZ] ;  /* 0x00000000fffff984 */ /* 0x000fe20000000800 */
[----:B------:R-:W-:Y:S01]  /*7f90*/  @!PT LDS RZ, [RZ] ;  /* 0x00000000fffff984 */ /* 0x000fe20000000800 */
[----:B------:R-:W-:Y:S01]  /*7fa0*/  @!PT LDS RZ, [RZ] ;  /* 0x00000000fffff984 */ /* 0x000fe20000000800 */
[----:B------:R-:W-:Y:S01]  /*7fb0*/  @!P4 LDGSTS.E.BYPASS.LTC128B.128 [R235+0x10000], desc[UR22][R236.64] ;  /* 0x10000000ecebcfae */ /* 0x000fe2000b981a16 */
[----:B------:R-:W-:Y:S02]  /*7fc0*/  ISETP.GE.AND P1, PT, R229, UR24, PT ;  /* 0x00000018e5007c0c */ /* 0x000fe4000bf26270 */
[----:B------:R-:W-:Y:S01]  /*7fd0*/  LOP3.LUT R219, R212, 0x7c00, RZ, 0xc0, !PT ;  /* 0x00007c00d4db7812 */ /* 0x000fe200078ec0ff */
[----:B------:R-:W-:Y:S01]  /*7fe0*/  @P4 STS.128 [R235+0x10000], RZ ;  /* 0x010000ffeb004388 */ /* 0x000fe20000000c00 */
[----:B------:R-:W-:Y:S02]  /*7ff0*/  IADD3 R212, P0, PT, R236, UR25, RZ ;  /* 0x00000019ecd47c10 */ /* 0x000fe4000ff1e0ff */
[--C-:B------:R-:W-:Y:S01]  /*8000*/  SHF.R.U32.HI R217, RZ, 0x1, R220.reuse ;  /* 0x00000001ffd97819 */ /* 0x100fe200000116dc */
[----:B------:R-:W-:Y:S01]  /*8010*/  @!PT LDS RZ, [RZ] ;  /* 0x00000000fffff984 */ /* 0x000fe20000000800 */
[----:B------:R-:W-:Y:S01]  /*8020*/  @!PT LDS RZ, [RZ] ;  /* 0x00000000fffff984 */ /* 0x000fe20000000800 */
[----:B------:R-:W-:Y:S01]  /*8030*/  @!PT LDS RZ, [RZ] ;  /* 0x00000000fffff984 */ /* 0x000fe20000000800 */
[----:B------:R-:W-:Y:S01]  /*8040*/  @!P3 LDGSTS.E.BYPASS.LTC128B.128 [R235+0x12000], desc[UR22][R236.64+0x80] ;  /* 0x12000080ecebbfae */ /* 0x000fe2000b981a16 */
[----:B------:R-:W-:Y:S02]  /*8050*/  IADD3.X R213, PT, PT, R237, UR18, RZ, P0, !PT ;  /* 0x00000012edd57c10 */ /* 0x000fe400087fe4ff */
[----:B------:R-:W-:Y:S01]  /*8060*/  IADD3 R242, P0, PT, R212, UR25, RZ ;  /* 0x00000019d4f27c10 */ /* 0x000fe2000ff1e0ff */
[----:B------:R-:W-:Y:S01]  /*8070*/  @P3 STS.128 [R235+0x12000], RZ ;  /* 0x012000ffeb003388 */ /* 0x000fe20000000c00 */
[--C-:B------:R-:W-:Y:S02]  /*8080*/  LOP3.LUT R169, R218, 0x1c0, R3.reuse, 0xf8, !PT ;  /* 0x000001c0daa97812 */ /* 0x100fe400078ef803 */
[----:B------:R-:W-:Y:S01]  /*8090*/  IADD3.X R243, PT, PT, R213, UR18, RZ, P0, !PT ;  /* 0x00000012d5f37c10 */ /* 0x000fe200087fe4ff */
[----:B------:R-:W-:Y:S01]  /*80a0*/  @!PT LDS RZ, [RZ] ;  /* 0x00000000fffff984 */ /* 0x000fe20000000800 */
[----:B------:R-:W-:Y:S01]  /*80b0*/  @!PT LDS RZ, [RZ] ;  /* 0x00000000fffff984 */ /* 0x000fe20000000800 */
[----:B------:R-:W-:Y:S01]  /*80c0*/  @!PT LDS RZ, [RZ] ;  /* 0x00000000fffff984 */ /* 0x000fe20000000800 */
[----:B------:R-:W-:Y:S01]  /*80d0*/  @!P2 LDGSTS.E.BYPASS.LTC128B.128 [R235+0x14000], desc[UR22][R236.64+0x100] ;  /* 0x14000100ecebafae */ /* 0x000fe2000b981a16 */
[----:B------:R-:W-:Y:S02]  /*80e0*/  IADD3 R214, P0, PT, R242, UR25, RZ ;  /* 0x00000019f2d67c10 */ /* 0x000fe4000ff1e0ff */
[----:B------:R-:W-:Y:S01]  /*80f0*/  LOP3.LUT R224, R3, 0x400, RZ, 0xc0, !PT ;  /* 0x0000040003e07812 */ /* 0x000fe200078ec0ff */
[----:B------:R-:W-:Y:S01]  /*8100*/  @P2 STS.128 [R235+0x14000], RZ ;  /* 0x014000ffeb002388 */ /* 0x000fe20000000c00 */
[----:B------:R-:W-:Y:S02]  /*8110*/  IADD3.X R215, PT, PT, R243, UR18, RZ, P0, !PT ;  /* 0x00000012f3d77c10 */ /* 0x000fe400087fe4ff */
[----:B------:R-:W-:Y:S01]  /*8120*/  LOP3.LUT R2, R217, 0x8, RZ, 0xc0, !PT ;  /* 0x00000008d9027812 */ /* 0x000fe200078ec0ff */
[----:B------:R-:W-:Y:S01]  /*8130*/  @!PT LDS RZ, [RZ] ;  /* 0x00000000fffff984 */ /* 0x000fe20000000800 */
[----:B------:R-:W-:Y:S01]  /*8140*/  @!PT LDS RZ, [RZ] ;  /* 0x00000000fffff984 */ /* 0x000fe20000000800 */
[----:B------:R-:W-:Y:S01]  /*8150*/  @!PT LDS RZ, [RZ] ;  /* 0x00000000fffff984 */ /* 0x000fe20000000800 */
[----:B------:R-:W-:Y:S01]  /*8160*/  @!P1 LDGSTS.E.BYPASS.LTC128B.128 [R235+0x16000], desc[UR22][R236.64+0x180] ;  /* 0x16000180eceb9fae */ /* 0x000fe2000b981a16 */
[----:B------:R-:W-:Y:S02]  /*8170*/  LOP3.LUT R3, R219, 0x200, R3, 0xf8, !PT ;  /* 0x00000200db037812 */ /* 0x000fe400078ef803 */
[----:B------:R-:W-:Y:S01]  /*8180*/  LOP3.LUT R167, R169, 0x8, R220, 0x78, !PT ;  /* 0x00000008a9a77812 */ /* 0x000fe200078e78dc */
[----:B------:R-:W-:Y:S01]  /*8190*/  @P1 STS.128 [R235+0x16000], RZ ;  /* 0x016000ffeb001388 */ /* 0x000fe20000000c00 */
[----:B------:R-:W-:Y:S02]  /*81a0*/  LOP3.LUT R2, R3, R169, R2, 0xf6, !PT ;  /* 0x000000a903027212 */ /* 0x000fe400078ef602 */
[----:B------:R-:W-:Y:S01]  /*81b0*/  LOP3.LUT P0, RZ, R220, 0x2, RZ, 0xc0, !PT ;  /* 0x00000002dcff7812 */ /* 0x000fe2000780c0ff */
[----:B------:R-:W-:Y:S01]  /*81c0*/  @!PT LDS RZ, [RZ] ;  /* 0x00000000fffff984 */ /* 0x000fe20000000800 */
[----:B------:R-:W-:Y:S01]  /*81d0*/  @!PT LDS RZ, [RZ] ;  /* 0x00000000fffff984 */ /* 0x000fe20000000800 */
[----:B------:R-:W-:Y:S01]  /*81e0*/  @!PT LDS RZ, [RZ] ;  /* 0x00000000fffff984 */ /* 0x000fe20000000800 */
[----:B------:R-:W-:Y:S01]  /*81f0*/  @!P4 LDGSTS.E.BYPASS.LTC128B.128 [R235+0x10800], desc[UR22][R212.64] ;  /* 0x10800000d4ebcfae */ /* 0x000fe2000b981a16 */
[----:B------:R-:W-:Y:S01]  /*8200*/  IMAD R224, R167, 0x2, R224 ;  /* 0x00000002a7e07824 */ /* 0x000fe200078e02e0 */
[----:B------:R-:W-:Y:S01]  /*8210*/  LEA R225, R2, UR6, 0x1 ;  /* 0x0000000602e17c11 */ /* 0x000fe2000f8e08ff */
[----:B------:R-:W-:Y:S01]  /*8220*/  IMAD.MOV.U32 R2, RZ, RZ, 0x40 ;  /* 0x00000040ff027424 */ /* 0x000fe200078e00ff */
[----:B------:R-:W-:Y:S01]  /*8230*/  @P4 STS.128 [R235+0x10800], RZ ;  /* 0x010800ffeb004388 */ /* 0x000fe20000000c00 */
[----:B------:R-:W-:Y:S01]  /*8240*/  SEL R222, R222, 0xffffffe0, !P0 ;  /* 0xffffffe0dede7807 */ /* 0x000fe20004000000 */
[----:B------:R-:W-:Y:S01]  /*8250*/  VIADD R3, R224, UR6 ;  /* 0x00000006e0037c36 */ /* 0x000fe20008000000 */
[----:B------:R-:W-:Y:S01]  /*8260*/  LOP3.LUT P0, RZ, R220, 0x4, RZ, 0xc0, !PT ;  /* 0x00000004dcff7812 */ /* 0x000fe2000780c0ff */
[----:B------:R-:W-:Y:S01]  /*8270*/  @!PT LDS RZ, [RZ] ;  /* 0x00000000fffff984 */ /* 0x000fe20000000800 */
[----:B------:R-:W-:Y:S01]  /*8280*/  @!PT LDS RZ, [RZ] ;  /* 0x00000000fffff984 */ /* 0x000fe20000000800 */
[----:B------:R-:W-:Y:S01]  /*8290*/  @!PT LDS RZ, [RZ] ;  /* 0x00000000fffff984 */ /* 0x000fe20000000800 */
[----:B------:R-:W-:Y:S02]  /*82a0*/  @!P3 LDGSTS.E.BYPASS.LTC128B.128 [R235+0x12800], desc[UR22][R212.64+0x80] ;  /* 0x12800080d4ebbfae */ /* 0x000fe4000b981a16 */
[--C-:B------:R-:W-:Y:S01]  /*82b0*/  IMAD.IADD R223, R222, 0x1, R225.reuse ;  /* 0x00000001dedf7824 */ /* 0x100fe200078e02e1 */
[----:B------:R-:W-:Y:S01]  /*82c0*/  SEL R2, R2, 0xffffffc0, !P0 ;  /* 0xffffffc002027807 */ /* 0x000fe20004000000 */
[----:B------:R-:W-:Y:S01]  /*82d0*/  @P3 STS.128 [R235+0x12800], RZ ;  /* 0x012800ffeb003388 */ /* 0x000fe20000000c00 */
[C---:B------:R-:W-:Y:S03]  /*82e0*/  IMAD.IADD R166, R3.reuse, 0x1, R222 ;  /* 0x0000000103a67824 */ /* 0x040fe600078e02de */
        /* <DEDUP_REMOVED lines=57> */
[----:B------:R-:W4:Y:S04]  /*8680*/  LDSM.16.M88.4 R180, [R224+UR6+0x9000] ;  /* 0x00900006e0b4783b */ /* 0x000f280008000200 */
[----:B------:R-:W0:Y:S04]  /*8690*/  LDGDEPBAR ;  /* 0x00000000000079af */ /* 0x000e280000000000 */
[----:B------:R-:W5:Y:S04]  /*86a0*/  LDSM.16.M88.4 R184, [R224+UR6+0x9800] ;  /* 0x00980006e0b8783b */ /* 0x000f680008000200 */
[----:B------:R-:W-:Y:S04]  /*86b0*/  LDSM.16.M88.4 R188, [R223] ;  /* 0x00000000dfbc783b */ /* 0x000fe80000000200 */
[----:B------:R-:W5:Y:S04]  /*86c0*/  LDSM.16.M88.4 R192, [R166+0x8000] ;  /* 0x00800000a6c0783b */ /* 0x000f680000000200 */
[----:B------:R-:W5:Y:S04]  /*86d0*/  LDSM.16.M88.4 R196, [R166+0x8800] ;  /* 0x00880000a6c4783b */ /* 0x000f680000000200 */
        /* <DEDUP_REMOVED lines=10> */
[C---:B----4-:R-:W-:Y:S08]  /*8780*/  HMMA.16816.F32.BF16 R20, R168.reuse, R180, RZ ;  /* 0x000000b4a814723c */ /* 0x050ff000000418ff */
[C---:B------:R-:W-:Y:S01]  /*8790*/  HMMA.16816.F32.BF16 R24, R168.reuse, R182, RZ ;  /* 0x000000b6a818723c */ /* 0x040fe200000418ff */
[----:B------:R-:W-:Y:S07]  /*87a0*/  LDSM.16.M88.4 R180, [R3+0x9800] ;  /* 0x0098000003b4783b */ /* 0x000fee0000000200 */
[C---:B-----5:R-:W-:Y:S08]  /*87b0*/  HMMA.16816.F32.BF16 R28, R168.reuse, R184, RZ ;  /* 0x000000b8a81c723c */ /* 0x060ff000000418ff */
        /* <DEDUP_REMOVED lines=225> */
[----:B------:R-:W-:Y:S02]  /*95d0*/  LOP3.LUT R167, RZ, R3, RZ, 0x33, !PT ;  /* 0x00000003ffa77212 */ /* 0x000fe400078e33ff */
        /* <DEDUP_REMOVED lines=10> */
[C---:B------:R-:W-:Y:S07]  /*9680*/  LOP3.LUT R164, R3.reuse, UR18, RZ, 0x3c, !PT ;  /* 0x0000001203a47c12 */ /* 0x040fee000f8e3cff */
[----:B------:R-:W-:Y:S02]  /*9690*/  @P6 IADD3 R170, PT, PT, R170, 0x1, RZ ;  /* 0x00000001aaaa6810 */ /* 0x000fe40007ffe0ff */
[----:B------:R-:W-:Y:S01]  /*96a0*/  ISETP.GE.AND P6, PT, R164, RZ, PT ;  /* 0x000000ffa400720c */ /* 0x000fe20003fc6270 */
[----:B------:R-:W-:Y:S01]  /*96b0*/  @P5 VIADD R168, R168, 0x1 ;  /* 0x00000001a8a85836 */ /* 0x000fe20000000000 */
[----:B------:R-:W-:Y:S11]  /*96c0*/  ISETP.GE.AND P5, PT, R2, RZ, PT ;  /* 0x000000ff0200720c */ /* 0x000ff60003fa6270 */
        /* <DEDUP_REMOVED lines=26> */
.L_x_3412:
        /* <DEDUP_REMOVED lines=91> */
.L_x_3411:
[----:B-1----:R-:W-:Y:S01]  /*9e20*/  IABS R2, R234 ;  /* 0x000000ea00027213 */ /* 0x002fe20000000000 */
[----:B------:R-:W-:Y:S01]  /*9e30*/  LDSM.16.MT88.4 R172, [R216+0x10000] ;  /* 0x01000000d8ac783b */ /* 0x000fe20000004200 */
[C---:B------:R-:W-:Y:S01]  /*9e40*/  IADD3 R166, PT, PT, R234.reuse, -0x1, RZ ;  /* 0xffffffffeaa67810 */ /* 0x040fe20007ffe0ff */
[----:B------:R-:W-:Y:S01]  /*9e50*/  UIADD3 UR7, UPT, UPT, UR7, -0x1, URZ ;  /* 0xffffffff07077890 */ /* 0x000fe2000fffe0ff */
[----:B------:R-:W-:Y:S01]  /*9e60*/  I2FP.F32.S32 R3, R2 ;  /* 0x0000000200037245 */ /* 0x000fe20000201400 */
[----:B------:R-:W-:Y:S01]  /*9e70*/  UIADD3 UR28, UPT, UPT, UR28, -0x40, URZ ;  /* 0xffffffc01c1c7890 */ /* 0x000fe2000fffe0ff */
[----:B------:R-:W-:Y:S01]  /*9e80*/  IABS R166, R166 ;  /* 0x000000a600a67213 */ /* 0x000fe20000000000 */
[----:B------:R-:W-:Y:S01]  /*9e90*/  UISETP.NE.AND UP2, UPT, UR7, -0x1, UPT ;  /* 0xffffffff0700788c */ /* 0x000fe2000bf45270 */
[C---:B------:R-:W-:Y:S01]  /*9ea0*/  IADD3 R164, PT, PT, R234.reuse, -0x9, RZ ;  /* 0xfffffff7eaa47810 */ /* 0x040fe20007ffe0ff */
[----:B------:R-:W-:Y:S01]  /*9eb0*/  FFMA.FTZ R6, R3, -UR5, R6 ;  /* 0x8000000503067c23 */ /* 0x000fe20008010006 */
[C---:B------:R-:W-:Y:S01]  /*9ec0*/  IADD3 R3, PT, PT, R234.reuse, -0x10, RZ ;  /* 0xfffffff0ea037810 */ /* 0x040fe20007ffe0ff */
[----:B------:R-:W-:Y:S01]  /*9ed0*/  LDSM.16.MT88.4 R184, [R216+0x14800] ;  /* 0x01480000d8b8783b */ /* 0x000fe20000004200 */
[----:B------:R-:W-:Y:S02]  /*9ee0*/  I2FP.F32.S32 R166, R166 ;  /* 0x000000a600a67245 */ /* 0x000fe40000201400 */
[----:B------:R-:W-:Y:S02]  /*9ef0*/  IADD3 R2, PT, PT, R234, -0x11, RZ ;  /* 0xffffffefea027810 */ /* 0x000fe40007ffe0ff */
[----:B------:R-:W-:Y:S01]  /*9f00*/  IABS R164, R164 ;  /* 0x000000a400a47213 */ /* 0x000fe20000000000 */
[----:B------:R-:W-:Y:S01]  /*9f10*/  FFMA.FTZ R7, R166, -UR5, R7 ;  /* 0x80000005a6077c23 */ /* 0x000fe20008010007 */
[----:B------:R-:W-:Y:S02]  /*9f20*/  IABS R3, R3 ;  /* 0x0000000300037213 */ /* 0x000fe40000000000 */
[----:B------:R-:W-:Y:S02]  /*9f30*/  IABS R2, R2 ;  /* 0x0000000200027213 */ /* 0x000fe40000000000 */
[----:B------:R-:W-:Y:S02]  /*9f40*/  I2FP.F32.S32 R164, R164 ;  /* 0x000000a400a47245 */ /* 0x000fe40000201400 */
[----:B------:R-:W-:Y:S02]  /*9f50*/  I2FP.F32.S32 R3, R3 ;  /* 0x0000000300037245 */ /* 0x000fe40000201400 */
[----:B------:R-:W-:Y:S01]  /*9f60*/  IADD3 R166, PT, PT, R234, -0x21, RZ ;  /* 0xffffffdfeaa67810 */ /* 0x000fe20007ffe0ff */
[----:B------:R-:W-:Y:S01]  /*9f70*/  FFMA.FTZ R11, R164, -UR5, R11 ;  /* 0x80000005a40b7c23 */ /* 0x000fe2000801000b */
[----:B------:R-:W-:Y:S01]  /*9f80*/  IADD3 R167, PT, PT, R234, -0x8, RZ ;  /* 0xfffffff8eaa77810 */ /* 0x000fe20007ffe0ff */
[C---:B------:R-:W-:Y:S01]  /*9f90*/  FFMA.FTZ R8, R3.reuse, -UR5, R8 ;  /* 0x8000000503087c23 */ /* 0x040fe20008010008 */
[----:B------:R-:W-:Y:S01]  /*9fa0*/  I2FP.F32.S32 R2, R2 ;  /* 0x0000000200027245 */ /* 0x000fe20000201400 */
[----:B------:R-:W-:Y:S01]  /*9fb0*/  FFMA.FTZ R14, R3, -UR5, R14 ;  /* 0x80000005030e7c23 */ /* 0x000fe2000801000e */
[----:B------:R-:W-:Y:S01]  /*9fc0*/  FFMA.FTZ R5, R164, -UR5, R5 ;  /* 0x80000005a4057c23 */ /* 0x000fe20008010005 */
[----:B------:R-:W-:Y:S02]  /*9fd0*/  IABS R166, R166 ;  /* 0x000000a600a67213 */ /* 0x000fe40000000000 */
[----:B------:R-:W-:Y:S01]  /*9fe0*/  IABS R167, R167 ;  /* 0x000000a700a77213 */ /* 0x000fe20000000000 */
[----:B------:R-:W-:Y:S01]  /*9ff0*/  FFMA.FTZ R9, R2, -UR5, R9 ;  /* 0x8000000502097c23 */ /* 0x000fe20008010009 */
[----:B------:R-:W-:Y:S01]  /*a000*/  IADD3 R164, PT, PT, R234, -0x19, RZ ;  /* 0xffffffe7eaa47810 */ /* 0x000fe20007ffe0ff */
[----:B------:R-:W-:Y:S01]  /*a010*/  FFMA.FTZ R15, R2, -UR5, R15 ;  /* 0x80000005020f7c23 */ /* 0x000fe2000801000f */
[C---:B------:R-:W-:Y:S02]  /*a020*/  IADD3 R3, PT, PT, R234.reuse, -0x20, RZ ;  /* 0xffffffe0ea037810 */ /* 0x040fe40007ffe0ff */
[----:B------:R-:W-:Y:S02]  /*a030*/  MOV R2, R166 ;  /* 0x000000a600027202 */ /* 0x000fe40000000f00 */
[----:B------:R-:W-:Y:S02]  /*a040*/  I2FP.F32.S32 R167, R167 ;  /* 0x000000a700a77245 */ /* 0x000fe40000201400 */
[----:B------:R-:W-:Y:S02]  /*a050*/  IABS R164, R164 ;  /* 0x000000a400a47213 */ /* 0x000fe40000000000 */
[----:B------:R-:W-:Y:S01]  /*a060*/  IABS R3, R3 ;  /* 0x0000000300037213 */ /* 0x000fe20000000000 */
[C---:B------:R-:W-:Y:S01]  /*a070*/  FFMA.FTZ R10, R167.reuse, -UR5, R10 ;  /* 0x80000005a70a7c23 */ /* 0x040fe2000801000a */
[----:B------:R-:W-:Y:S01]  /*a080*/  IADD3 R166, PT, PT, R234, -0x41, RZ ;  /* 0xffffffbfeaa67810 */ /* 0x000fe20007ffe0ff */
[----:B------:R-:W-:Y:S01]  /*a090*/  FFMA.FTZ R4, R167, -UR5, R4 ;  /* 0x80000005a7047c23 */ /* 0x000fe20008010004 */
[----:B------:R-:W-:Y:S02]  /*a0a0*/  I2FP.F32.S32 R164, R164 ;  /* 0x000000a400a47245 */ /* 0x000fe40000201400 */
[----:B------:R-:W-:Y:S02]  /*a0b0*/  I2FP.F32.S32 R3, R3 ;  /* 0x0000000300037245 */ /* 0x000fe40000201400 */
[----:B------:R-:W-:Y:S01]  /*a0c0*/  IABS R166, R166 ;  /* 0x000000a600a67213 */ /* 0x000fe20000000000 */
[----:B------:R-:W-:Y:S01]  /*a0d0*/  FFMA.FTZ R13, R164, -UR5, R13 ;  /* 0x80000005a40d7c23 */ /* 0x000fe2000801000d */
[----:B------:R-:W-:Y:S01]  /*a0e0*/  IADD3 R167, PT, PT, R234, -0x18, RZ ;  /* 0xffffffe8eaa77810 */ /* 0x000fe20007ffe0ff */
[C---:B------:R-:W-:Y:S01]  /*a0f0*/  FFMA.FTZ R22, R3.reuse, -UR5, R22 ;  /* 0x8000000503167c23 */ /* 0x040fe20008010016 */
[----:B------:R-:W-:Y:S01]  /*a100*/  I2FP.F32.S32 R166, R166 ;  /* 0x000000a600a67245 */ /* 0x000fe20000201400 */
[----:B------:R-:W-:Y:S01]  /*a110*/  FFMA.FTZ R19, R164, -UR5, R19 ;  /* 0x80000005a4137c23 */ /* 0x000fe20008010013 */
[----:B------:R-:W-:Y:S01]  /*a120*/  FFMA.FTZ R16, R3, -UR5, R16 ;  /* 0x8000000503107c23 */ /* 0x000fe20008010010 */
[----:B------:R-:W-:Y:S02]  /*a130*/  IABS R167, R167 ;  /* 0x000000a700a77213 */ /* 0x000fe40000000000 */
[----:B------:R-:W-:Y:S01]  /*a140*/  IADD3 R3, PT, PT, R234, -0x28, RZ ;  /* 0xffffffd8ea037810 */ /* 0x000fe20007ffe0ff */
[----:B------:R-:W-:Y:S01]  /*a150*/  FFMA.FTZ R33, R166, -UR5, R33 ;  /* 0x80000005a6217c23 */ /* 0x000fe20008010021 */
[----:B------:R-:W-:Y:S02]  /*a160*/  IADD3 R164, PT, PT, R234, -0x29, RZ ;  /* 0xffffffd7eaa47810 */ /* 0x000fe40007ffe0ff */
[----:B------:R-:W-:Y:S02]  /*a170*/  I2FP.F32.S32 R167, R167 ;  /* 0x000000a700a77245 */ /* 0x000fe40000201400 */
[----:B------:R-:W-:Y:S02]  /*a180*/  I2FP.F32.S32 R2, R2 ;  /* 0x0000000200027245 */ /* 0x000fe40000201400 */
[----:B------:R-:W-:Y:S01]  /*a190*/  IABS R3, R3 ;  /* 0x0000000300037213 */ /* 0x000fe20000000000 */
[C---:B------:R-:W-:Y:S01]  /*a1a0*/  FFMA.FTZ R12, R167.reuse, -UR5, R12 ;  /* 0x80000005a70c7c23 */ /* 0x040fe2000801000c */
[----:B------:R-:W-:Y:S01]  /*a1b0*/  IABS R164, R164 ;  /* 0x000000a400a47213 */ /* 0x000fe20000000000 */
[----:B------:R-:W-:Y:S01]  /*a1c0*/  FFMA.FTZ R23, R2, -UR5, R23 ;  /* 0x8000000502177c23 */ /* 0x000fe20008010017 */
[----:B------:R-:W-:Y:S01]  /*a1d0*/  FMNMX3.FTZ R166, R0, R6, R7, !PT ;  /* 0x0000000600a67276 */ /* 0x000fe20007810007 */
[----:B------:R-:W-:Y:S01]  /*a1e0*/  FFMA.FTZ R18, R167, -UR5, R18 ;  /* 0x80000005a7127c23 */ /* 0x000fe20008010012 */
[----:B------:R-:W-:Y:S01]  /*a1f0*/  I2FP.F32.S32 R3, R3 ;  /* 0x0000000300037245 */ /* 0x000fe20000201400 */
[----:B------:R-:W-:Y:S01]  /*a200*/  FFMA.FTZ R17, R2, -UR5, R17 ;  /* 0x8000000502117c23 */ /* 0x000fe20008010011 */
[----:B------:R-:W-:Y:S02]  /*a210*/  I2FP.F32.S32 R164, R164 ;  /* 0x000000a400a47245 */ /* 0x000fe40000201400 */
[----:B------:R-:W-:Y:S01]  /*a220*/  FMNMX3.FTZ R166, R166, R10, R11, !PT ;  /* 0x0000000aa6a67276 */ /* 0x000fe2000781000b */
[C---:B------:R-:W-:Y:S01]  /*a230*/  FFMA.FTZ R26, R3.reuse, -UR5, R26 ;  /* 0x80000005031a7c23 */ /* 0x040fe2000801001a */
[----:B------:R-:W-:Y:S01]  /*a240*/  IADD3 R167, PT, PT, R234, -0x30, RZ ;  /* 0xffffffd0eaa77810 */ /* 0x000fe20007ffe0ff */
[----:B------:R-:W-:Y:S01]  /*a250*/  FFMA.FTZ R27, R164, -UR5, R27 ;  /* 0x80000005a41b7c23 */ /* 0x000fe2000801001b */
[----:B------:R-:W-:Y:S01]  /*a260*/  IADD3 R2, PT, PT, R234, -0x31, RZ ;  /* 0xffffffcfea027810 */ /* 0x000fe20007ffe0ff */
[----:B------:R-:W-:Y:S01]  /*a270*/  FFMA.FTZ R20, R3, -UR5, R20 ;  /* 0x8000000503147c23 */ /* 0x000fe20008010014 */
[----:B------:R-:W-:Y:S01]  /*a280*/  FMNMX3.FTZ R166, R166, R14, R15, !PT ;  /* 0x0000000ea6a67276 */ /* 0x000fe2000781000f */
[----:B------:R-:W-:Y:S01]  /*a290*/  FFMA.FTZ R21, R164, -UR5, R21 ;  /* 0x80000005a4157c23 */ /* 0x000fe20008010015 */
[----:B------:R-:W-:Y:S02]  /*a2a0*/  IABS R167, R167 ;  /* 0x000000a700a77213 */ /* 0x000fe40000000000 */
[----:B------:R-:W-:Y:S02]  /*a2b0*/  IABS R2, R2 ;  /* 0x0000000200027213 */ /* 0x000fe40000000000 */
[----:B------:R-:W-:Y:S02]  /*a2c0*/  FMNMX3.FTZ R168, R165, R4, R5, !PT ;  /* 0x00000004a5a87276 */ /* 0x000fe40007810005 */
[C---:B------:R-:W-:Y:S02]  /*a2d0*/  IADD3 R3, PT, PT, R234.reuse, -0x38, RZ ;  /* 0xffffffc8ea037810 */ /* 0x040fe40007ffe0ff */
[----:B------:R-:W-:Y:S02]  /*a2e0*/  IADD3 R164, PT, PT, R234, -0x39, RZ ;  /* 0xffffffc7eaa47810 */ /* 0x000fe40007ffe0ff */
[----:B------:R-:W-:Y:S02]  /*a2f0*/  FMNMX3.FTZ R166, R166, R18, R19, !PT ;  /* 0x00000012a6a67276 */ /* 0x000fe40007810013 */
[----:B------:R-:W-:Y:S02]  /*a300*/  I2FP.F32.S32 R167, R167 ;  /* 0x000000a700a77245 */ /* 0x000fe40000201400 */
[----:B------:R-:W-:Y:S02]  /*a310*/  I2FP.F32.S32 R2, R2 ;  /* 0x0000000200027245 */ /* 0x000fe40000201400 */
[----:B------:R-:W-:Y:S01]  /*a320*/  FMNMX3.FTZ R168, R168, R8, R9, !PT ;  /* 0x00000008a8a87276 */ /* 0x000fe20007810009 */
[C---:B------:R-:W-:Y:S01]  /*a330*/  FFMA.FTZ R30, R167.reuse, -UR5, R30 ;  /* 0x80000005a71e7c23 */ /* 0x040fe2000801001e */
[----:B------:R-:W-:Y:S01]  /*a340*/  IABS R3, R3 ;  /* 0x0000000300037213 */ /* 0x000fe20000000000 */
[C---:B------:R-:W-:Y:S01]  /*a350*/  FFMA.FTZ R25, R2.reuse, -UR5, R25 ;  /* 0x8000000502197c23 */ /* 0x040fe20008010019 */
[----:B------:R-:W-:Y:S01]  /*a360*/  IABS R164, R164 ;  /* 0x000000a400a47213 */ /* 0x000fe20000000000 */
[----:B------:R-:W-:Y:S01]  /*a370*/  FFMA.FTZ R31, R2, -UR5, R31 ;  /* 0x80000005021f7c23 */ /* 0x000fe2000801001f */
[----:B------:R-:W-:Y:S01]  /*a380*/  FMNMX3.FTZ R166, R166, R22, R23, !PT ;  /* 0x00000016a6a67276 */ /* 0x000fe20007810017 */
[----:B------:R-:W-:Y:S01]  /*a390*/  FFMA.FTZ R24, R167, -UR5, R24 ;  /* 0x80000005a7187c23 */ /* 0x000fe20008010018 */
[----:B------:R-:W-:Y:S02]  /*a3a0*/  FMNMX3.FTZ R168, R168, R12, R13, !PT ;  /* 0x0000000ca8a87276 */ /* 0x000fe4000781000d */
[----:B------:R-:W-:Y:S02]  /*a3b0*/  I2FP.F32.S32 R3, R3 ;  /* 0x0000000300037245 */ /* 0x000fe40000201400 */
[----:B------:R-:W-:Y:S02]  /*a3c0*/  I2FP.F32.S32 R164, R164 ;  /* 0x000000a400a47245 */ /* 0x000fe40000201400 */
[----:B------:R-:W-:Y:S01]  /*a3d0*/  FMNMX3.FTZ R2, R166, R26, R27, !PT ;  /* 0x0000001aa6027276 */ /* 0x000fe2000781001b */
[C---:B------:R-:W-:Y:S01]  /*a3e0*/  FFMA.FTZ R34, R3.reuse, -UR5, R34 ;  /* 0x8000000503227c23 */ /* 0x040fe20008010022 */
[----:B------:R-:W-:Y:S01]  /*a3f0*/  IADD3 R169, PT, PT, R234, -0x40, RZ ;  /* 0xffffffc0eaa97810 */ /* 0x000fe20007ffe0ff */
[----:B------:R-:W-:Y:S01]  /*a400*/  FFMA.FTZ R35, R164, -UR5, R35 ;  /* 0x80000005a4237c23 */ /* 0x000fe20008010023 */
[----:B------:R-:W-:Y:S01]  /*a410*/  FMNMX3.FTZ R168, R168, R16, R17, !PT ;  /* 0x00000010a8a87276 */ /* 0x000fe20007810011 */
[----:B------:R-:W-:Y:S01]  /*a420*/  FFMA.FTZ R28, R3, -UR5, R28 ;  /* 0x80000005031c7c23 */ /* 0x000fe2000801001c */
[----:B------:R-:W-:Y:S01]  /*a430*/  FMNMX3.FTZ R2, R2, R30, R31, !PT ;  /* 0x0000001e02027276 */ /* 0x000fe2000781001f */
[----:B------:R-:W-:Y:S01]  /*a440*/  FFMA.FTZ R29, R164, -UR5, R29 ;  /* 0x80000005a41d7c23 */ /* 0x000fe2000801001d */
[----:B------:R-:W-:Y:S02]  /*a450*/  IABS R169, R169 ;  /* 0x000000a900a97213 */ /* 0x000fe40000000000 */
[----:B------:R-:W-:Y:S02]  /*a460*/  FMNMX3.FTZ R168, R168, R20, R21, !PT ;  /* 0x00000014a8a87276 */ /* 0x000fe40007810015 */
[----:B------:R-:W-:Y:S02]  /*a470*/  FMNMX3.FTZ R167, R2, R34, R35, !PT ;  /* 0x0000002202a77276 */ /* 0x000fe40007810023 */
[----:B------:R-:W-:Y:S02]  /*a480*/  I2FP.F32.S32 R169, R169 ;  /* 0x000000a900a97245 */ /* 0x000fe40000201400 */
[----:B------:R-:W-:Y:S01]  /*a490*/  FMNMX3.FTZ R168, R168, R24, R25, !PT ;  /* 0x00000018a8a87276 */ /* 0x000fe20007810019 */
[----:B------:R-:W-:Y:S01]  /*a4a0*/  SHFL.BFLY PT, R2, R167, 0x2, 0x1f ;  /* 0x0c401f00a7027f89 */ /* 0x000fe200000e0000 */
[----:B------:R-:W-:Y:S01]  /*a4b0*/  IADD3 R234, PT, PT, R234, 0x40, RZ ;  /* 0x00000040eaea7810 */ /* 0x000fe20007ffe0ff */
[----:B------:R-:W-:Y:S01]  /*a4c0*/  FFMA.FTZ R32, R169, -UR5, R32 ;  /* 0x80000005a9207c23 */ /* 0x000fe20008010020 */
[----:B------:R-:W-:Y:S04]  /*a4d0*/  FMNMX3.FTZ R168, R168, R28, R29, !PT ;  /* 0x0000001ca8a87276 */ /* 0x000fe8000781001d */
[----:B------:R-:W-:Y:S05]  /*a4e0*/  FMNMX3.FTZ R169, R168, R32, R33, !PT ;  /* 0x00000020a8a97276 */ /* 0x000fea0007810021 */
        /* <DEDUP_REMOVED lines=11> */
[----:B------:R-:W-:Y:S01]  /*a5a0*/  FADD.FTZ R0, -R3, R0 ;  /* 0x0000000003007221 */ /* 0x000fe20000010100 */
        /* <DEDUP_REMOVED lines=10> */
[--C-:B------:R-:W-:Y:S01]  /*a650*/  FFMA.FTZ R192, R9, UR4, -R199.reuse ;  /* 0x0000000409c07c23 */ /* 0x100fe200080108c7 */
[--C-:B------:R-:W-:Y:S01]  /*a660*/  FFMA.FTZ R195, R6, UR4, -R198.reuse ;  /* 0x0000000406c37c23 */ /* 0x100fe200080108c6 */
[--C-:B------:R-:W-:Y:S01]  /*a670*/  FFMA.FTZ R194, R7, UR4, -R198.reuse ;  /* 0x0000000407c27c23 */ /* 0x100fe200080108c6 */
[--C-:B------:R-:W-:Y:S01]  /*a680*/  FFMA.FTZ R166, R11, UR4, -R198.reuse ;  /* 0x000000040ba67c23 */ /* 0x100fe200080108c6 */
[--C-:B------:R-:W-:Y:S03]  /*a690*/  FFMA.FTZ R200, R12, UR4, -R199.reuse ;  /* 0x000000040cc87c23 */ /* 0x100fe600080108c7 */
[----:B------:R4:W5:Y:S01]  /*a6a0*/  MUFU.EX2 R2, R165 ;  /* 0x000000a500027308 */ /* 0x0009620000000800 */
[--C-:B------:R-:W-:Y:S01]  /*a6b0*/  FFMA.FTZ R201, R13, UR4, -R199.reuse ;  /* 0x000000040dc97c23 */ /* 0x100fe200080108c7 */
[--C-:B------:R-:W-:Y:S01]  /*a6c0*/  FFMA.FTZ R202, R14, UR4, -R198.reuse ;  /* 0x000000040eca7c23 */ /* 0x100fe200080108c6 */
[--C-:B------:R-:W-:Y:S01]  /*a6d0*/  FFMA.FTZ R205, R15, UR4, -R198.reuse ;  /* 0x000000040fcd7c23 */ /* 0x100fe200080108c6 */
[--C-:B------:R-:W-:Y:S01]  /*a6e0*/  FFMA.FTZ R203, R16, UR4, -R199.reuse ;  /* 0x0000000410cb7c23 */ /* 0x100fe200080108c7 */
[----:B------:R-:W-:Y:S01]  /*a6f0*/  FFMA.FTZ R204, R17, UR4, -R199 ;  /* 0x0000000411cc7c23 */ /* 0x000fe200080108c7 */
[--C-:B------:R-:W-:Y:S01]  /*a700*/  FFMA.FTZ R206, R18, UR4, -R198.reuse ;  /* 0x0000000412ce7c23 */ /* 0x100fe200080108c6 */
[--C-:B------:R-:W-:Y:S03]  /*a710*/  FFMA.FTZ R207, R19, UR4, -R198.reuse ;  /* 0x0000000413cf7c23 */ /* 0x100fe600080108c6 */
[----:B------:R-:W-:Y:S01]  /*a720*/  MUFU.EX2 R197, R197 ;  /* 0x000000c500c57308 */ /* 0x000fe20000000800 */
[--C-:B--2---:R-:W-:Y:S01]  /*a730*/  FFMA.FTZ R167, R10, UR4, -R198.reuse ;  /* 0x000000040aa77c23 */ /* 0x104fe200080108c6 */
[C---:B---3--:R-:W-:Y:S01]  /*a740*/  FMUL.FTZ R6, R0.reuse, R162 ;  /* 0x000000a200067220 */ /* 0x048fe20000410000 */
[C---:B------:R-:W-:Y:S01]  /*a750*/  FMUL.FTZ R7, R0.reuse, R163 ;  /* 0x000000a300077220 */ /* 0x040fe20000410000 */
[C---:B------:R-:W-:Y:S01]  /*a760*/  FMUL.FTZ R10, R0.reuse, R158 ;  /* 0x0000009e000a7220 */ /* 0x040fe20000410000 */
[C---:B------:R-:W-:Y:S01]  /*a770*/  FMUL.FTZ R11, R0.reuse, R159 ;  /* 0x0000009f000b7220 */ /* 0x040fe20000410000 */
[C---:B------:R-:W-:Y:S01]  /*a780*/  FMUL.FTZ R38, R0.reuse, R38 ;  /* 0x0000002600267220 */ /* 0x040fe20000410000 */
[----:B------:R-:W-:Y:S03]  /*a790*/  FMUL.FTZ R39, R0, R39 ;  /* 0x0000002700277220 */ /* 0x000fe60000410000 */
[----:B------:R-:W2:Y:S01]  /*a7a0*/  MUFU.EX2 R196, R196 ;  /* 0x000000c400c47308 */ /* 0x000ea20000000800 */
[----:B----4-:R-:W-:Y:S01]  /*a7b0*/  IADD3 R165, PT, PT, R221, 0x10040, RZ ;  /* 0x00010040dda57810 */ /* 0x010fe20007ffe0ff */
[----:B-----5:R-:W-:Y:S01]  /*a7c0*/  FMUL.FTZ R4, R2, R160 ;  /* 0x000000a002047220 */ /* 0x020fe20000410000 */
[----:B------:R-:W-:Y:S01]  /*a7d0*/  @P0 IADD3 R165, PT, PT, R228, -0x40, RZ ;  /* 0xffffffc0e4a50810 */ /* 0x000fe20007ffe0ff */
[C---:B------:R-:W-:Y:S01]  /*a7e0*/  FMUL.FTZ R5, R2.reuse, R161 ;  /* 0x000000a102057220 */ /* 0x040fe20000410000 */
[C---:B------:R-:W-:Y:S01]  /*a7f0*/  FMUL.FTZ R8, R2.reuse, R156 ;  /* 0x0000009c02087220 */ /* 0x040fe20000410000 */
[----:B------:R-:W-:Y:S01]  /*a800*/  FMUL.FTZ R9, R2, R157 ;  /* 0x0000009d02097220 */ /* 0x000fe20000410000 */
[----:B------:R-:W-:Y:S03]  /*a810*/  IADD3 R222, PT, PT, R222, R165, RZ ;  /* 0x000000a5dede7210 */ /* 0x000fe60007ffe0ff */
[----:B------:R-:W-:Y:S01]  /*a820*/  MUFU.EX2 R195, R195 ;  /* 0x000000c300c37308 */ /* 0x000fe20000000800 */
[----:B------:R-:W3:Y:S01]  /*a830*/  LDSM.16.MT88.4 R176, [R165] ;  /* 0x00000000a5b0783b */ /* 0x000ee20000004200 */
[C---:B------:R-:W-:Y:S01]  /*a840*/  FMUL.FTZ R36, R2.reuse, R36 ;  /* 0x0000002402247220 */ /* 0x040fe20000410000 */
[C---:B------:R-:W-:Y:S01]  /*a850*/  FMUL.FTZ R37, R2.reuse, R37 ;  /* 0x0000002502257220 */ /* 0x040fe20000410000 */
[C---:B------:R-:W-:Y:S01]  /*a860*/  FMUL.FTZ R40, R2.reuse, R40 ;  /* 0x0000002802287220 */ /* 0x040fe20000410000 */
[----:B------:R-:W-:Y:S01]  /*a870*/  FMUL.FTZ R41, R2, R41 ;  /* 0x0000002902297220 */ /* 0x000fe20000410000 */
[C---:B------:R-:W-:Y:S01]  /*a880*/  FMUL.FTZ R42, R0.reuse, R42 ;  /* 0x0000002a002a7220 */ /* 0x040fe20000410000 */
[----:B------:R-:W-:Y:S03]  /*a890*/  FMUL.FTZ R43, R0, R43 ;  /* 0x0000002b002b7220 */ /* 0x000fe60000410000 */
[----:B------:R-:W4:Y:S01]  /*a8a0*/  MUFU.EX2 R194, R194 ;  /* 0x000000c200c27308 */ /* 0x000f220000000800 */
[----:B--2---:R-:W-:Y:S01]  /*a8b0*/  F2FP.BF16.F32.PACK_AB R160, R196, R197 ;  /* 0x000000c5c4a0723e */ /* 0x004fe200000010ff */
[----:B------:R-:W2:Y:S01]  /*a8c0*/  LDSM.16.MT88.4 R156, [R222] ;  /* 0x00000000de9c783b */ /* 0x000ea20000004200 */
[C---:B------:R-:W-:Y:S01]  /*a8d0*/  FMUL.FTZ R12, R2.reuse, R152 ;  /* 0x00000098020c7220 */ /* 0x040fe20000410000 */
[----:B------:R-:W-:Y:S01]  /*a8e0*/  FMUL.FTZ R13, R2, R153 ;  /* 0x00000099020d7220 */ /* 0x000fe20000410000 */
[C---:B------:R-:W-:Y:S01]  /*a8f0*/  FMUL.FTZ R14, R0.reuse, R154 ;  /* 0x0000009a000e7220 */ /* 0x040fe20000410000 */
[----:B------:R-:W-:Y:S01]  /*a900*/  FMUL.FTZ R15, R0, R155 ;  /* 0x0000009b000f7220 */ /* 0x000fe20000410000 */
[C---:B------:R-:W-:Y:S03]  /*a910*/  FMUL.FTZ R44, R2.reuse, R44 ;  /* 0x0000002c022c7220 */ /* 0x040fe60000410000 */
[----:B------:R-:W-:Y:S01]  /*a920*/  MUFU.EX2 R193, R193 ;  /* 0x000000c100c17308 */ /* 0x000fe20000000800 */
[----:B------:R-:W-:Y:S01]  /*a930*/  FMUL.FTZ R45, R2, R45 ;  /* 0x0000002d022d7220 */ /* 0x000fe20000410000 */
[----:B------:R-:W-:Y:S01]  /*a940*/  LDSM.16.MT88.4 R152, [R221+0x10800] ;  /* 0x01080000dd98783b */ /* 0x000fe20000004200 */
[C---:B------:R-:W-:Y:S01]  /*a950*/  FMUL.FTZ R46, R0.reuse, R46 ;  /* 0x0000002e002e7220 */ /* 0x040fe20000410000 */
[----:B------:R-:W-:Y:S01]  /*a960*/  FMUL.FTZ R47, R0, R47 ;  /* 0x0000002f002f7220 */ /* 0x000fe20000410000 */
[C---:B------:R-:W-:Y:S01]  /*a970*/  FMUL.FTZ R48, R2.reuse, R48 ;  /* 0x0000003002307220 */ /* 0x040fe20000410000 */
[----:B------:R-:W-:Y:S01]  /*a980*/  FMUL.FTZ R49, R2, R49 ;  /* 0x0000003102317220 */ /* 0x000fe20000410000 */
[----:B------:R-:W-:Y:S03]  /*a990*/  FMUL.FTZ R50, R0, R50 ;  /* 0x0000003200327220 */ /* 0x000fe60000410000 */
[----:B------:R-:W5:Y:S01]  /*a9a0*/  MUFU.EX2 R192, R192 ;  /* 0x000000c000c07308 */ /* 0x000f620000000800 */
[----:B----4-:R-:W-:Y:S01]  /*a9b0*/  F2FP.BF16.F32.PACK_AB R161, R194, R195 ;  /* 0x000000c3c2a1723e */ /* 0x010fe200000010ff */
        /* <DEDUP_REMOVED lines=14> */
[----:B------:R-:W4:Y:S01]  /*aaa0*/  MUFU.EX2 R166, R166 ;  /* 0x000000a600a67308 */ /* 0x000f220000000800 */
[----:B-----5:R-:W-:Y:S01]  /*aab0*/  F2FP.BF16.F32.PACK_AB R162, R192, R193 ;  /* 0x000000c1c0a2723e */ /* 0x020fe200000010ff */
        /* <DEDUP_REMOVED lines=28> */
[----:B------:R-:W1:Y:S02]  /*ac80*/  LDSM.16.MT88.4 R168, [R221+0x12000] ;  /* 0x01200000dda8783b */ /* 0x000e640000004200 */
[----:B------:R-:W4:Y:S01]  /*ac90*/  MUFU.EX2 R201, R201 ;  /* 0x000000c900c97308 */ /* 0x000f220000000800 */
        /* <DEDUP_REMOVED lines=13> */
[----:B------:R-:W5:Y:S03]  /*ad70*/  LDSM.16.MT88.4 R172, [R216+0x12000] ;  /* 0x01200000d8ac783b */ /* 0x000f660000004200 */
[----:B------:R-:W4:Y:S01]  /*ad80*/  MUFU.EX2 R205, R205 ;  /* 0x000000cd00cd7308 */ /* 0x000f220000000800 */
        /* <DEDUP_REMOVED lines=13> */
[----:B------:R-:W-:Y:S03]  /*ae60*/  LDSM.16.MT88.4 R176, [R216+0x12800] ;  /* 0x01280000d8b0783b */ /* 0x000fe60000004200 */
[----:B------:R-:W3:Y:S01]  /*ae70*/  MUFU.EX2 R204, R204 ;  /* 0x000000cc00cc7308 */ /* 0x000ee20000000800 */
        /* <DEDUP_REMOVED lines=13> */
[----:B------:R-:W2:Y:S03]  /*af50*/  LDSM.16.MT88.4 R156, [R165+0x2000] ;  /* 0x00200000a59c783b */ /* 0x000ea60000004200 */
[----:B------:R-:W3:Y:S01]  /*af60*/  MUFU.EX2 R207, R207 ;  /* 0x000000cf00cf7308 */ /* 0x000ee20000000800 */
[C---:B------:R-:W-:Y:S01]  /*af70*/  FMUL.FTZ R116, R2.reuse, R116 ;  /* 0x0000007402747220 */ /* 0x040fe20000410000 */
[----:B------:R-:W-:Y:S01]  /*af80*/  FMUL.FTZ R117, R2, R117 ;  /* 0x0000007502757220 */ /* 0x000fe20000410000 */
[C---:B------:R-:W-:Y:S01]  /*af90*/  FMUL.FTZ R118, R0.reuse, R118 ;  /* 0x0000007600767220 */ /* 0x040fe20000410000 */
[----:B------:R-:W-:Y:S01]  /*afa0*/  FMUL.FTZ R119, R0, R119 ;  /* 0x0000007700777220 */ /* 0x000fe20000410000 */
[C---:B------:R-:W-:Y:S01]  /*afb0*/  FMUL.FTZ R120, R2.reuse, R120 ;  /* 0x0000007802787220 */ /* 0x040fe20000410000 */
[C---:B-1----:R-:W-:Y:S03]  /*afc0*/  HMMA.16816.F32.BF16 R60, R160.reuse, R168, R60 ;  /* 0x000000a8a03c723c */ /* 0x042fe6000004183c */
[----:B------:R-:W-:Y:S01]  /*afd0*/  FMUL.FTZ R121, R2, R121 ;  /* 0x0000007902797220 */ /* 0x000fe20000410000 */
[C---:B------:R-:W-:Y:S01]  /*afe0*/  FMUL.FTZ R122, R0.reuse, R122 ;  /* 0x0000007a007a7220 */ /* 0x040fe20000410000 */
[----:B------:R-:W-:Y:S01]  /*aff0*/  FMUL.FTZ R123, R0, R123 ;  /* 0x0000007b007b7220 */ /* 0x000fe20000410000 */
[C---:B------:R-:W-:Y:S01]  /*b000*/  FMUL.FTZ R124, R2.reuse, R124 ;  /* 0x0000007c027c7220 */ /* 0x040fe20000410000 */
[----:B------:R-:W-:Y:S01]  /*b010*/  FMUL.FTZ R125, R2, R125 ;  /* 0x0000007d027d7220 */ /* 0x000fe20000410000 */
[C---:B------:R-:W-:Y:S01]  /*b020*/  HMMA.16816.F32.BF16 R64, R160.reuse, R170, R64 ;  /* 0x000000aaa040723c */ /* 0x040fe20000041840 */
[----:B------:R-:W1:Y:S02]  /*b030*/  LDSM.16.MT88.4 R168, [R222+0x2000] ;  /* 0x00200000dea8783b */ /* 0x000e640000004200 */
[C---:B------:R-:W-:Y:S01]  /*b040*/  FMUL.FTZ R126, R0.reuse, R126 ;  /* 0x0000007e007e7220 */ /* 0x040fe20000410000 */
[----:B------:R-:W-:Y:S01]  /*b050*/  FMUL.FTZ R127, R0, R127 ;  /* 0x0000007f007f7220 */ /* 0x000fe20000410000 */
[C---:B------:R-:W-:Y:S01]  /*b060*/  FMUL.FTZ R128, R2.reuse, R128 ;  /* 0x0000008002807220 */ /* 0x040fe20000410000 */
[----:B------:R-:W-:Y:S01]  /*b070*/  FMUL.FTZ R129, R2, R129 ;  /* 0x0000008102817220 */ /* 0x000fe20000410000 */
[C---:B------:R-:W-:Y:S01]  /*b080*/  FMUL.FTZ R130, R0.reuse, R130 ;  /* 0x0000008200827220 */ /* 0x040fe20000410000 */
[C---:B-----5:R-:W-:Y:S03]  /*b090*/  HMMA.16816.F32.BF16 R68, R160.reuse, R172, R68 ;  /* 0x000000aca044723c */ /* 0x060fe60000041844 */
[----:B------:R-:W-:Y:S01]  /*b0a0*/  FMUL.FTZ R131, R0, R131 ;  /* 0x0000008300837220 */ /* 0x000fe20000410000 */
[C---:B------:R-:W-:Y:S01]  /*b0b0*/  FMUL.FTZ R132, R2.reuse, R132 ;  /* 0x0000008402847220 */ /* 0x040fe20000410000 */
[----:B------:R-:W-:Y:S01]  /*b0c0*/  FMUL.FTZ R133, R2, R133 ;  /* 0x0000008502857220 */ /* 0x000fe20000410000 */
[C---:B------:R-:W-:Y:S01]  /*b0d0*/  FMUL.FTZ R134, R0.reuse, R134 ;  /* 0x0000008600867220 */ /* 0x040fe20000410000 */
[----:B------:R-:W-:Y:S01]  /*b0e0*/  FMUL.FTZ R135, R0, R135 ;  /* 0x0000008700877220 */ /* 0x000fe20000410000 */
[C---:B------:R-:W-:Y:S01]  /*b0f0*/  HMMA.16816.F32.BF16 R72, R160.reuse, R174, R72 ;  /* 0x000000aea048723c */ /* 0x040fe20000041848 */
[----:B------:R-:W5:Y:S02]  /*b100*/  LDSM.16.MT88.4 R172, [R221+0x14000] ;  /* 0x01400000ddac783b */ /* 0x000f640000004200 */
[C---:B------:R-:W-:Y:S01]  /*b110*/  FMUL.FTZ R136, R2.reuse, R136 ;  /* 0x0000008802887220 */ /* 0x040fe20000410000 */
        /* <DEDUP_REMOVED lines=15> */
[----:B----4-:R-:W-:Y:S01]  /*b210*/  F2FP.BF16.F32.PACK_AB R148, R201, R200 ;  /* 0x000000c8c994723e */ /* 0x010fe200000010ff */
[----:B------:R-:W-:Y:S01]  /*b220*/  FMUL.FTZ R17, R2, R149 ;  /* 0x0000009502117220 */ /* 0x000fe20000410000 */
[----:B------:R-:W-:Y:S01]  /*b230*/  F2FP.BF16.F32.PACK_AB R149, R205, R202 ;  /* 0x000000cacd95723e */ /* 0x000fe200000010ff */
[C---:B-1----:R-:W-:Y:S03]  /*b240*/  HMMA.16816.F32.BF16 R84, R160.reuse, R168, R84 ;  /* 0x000000a8a054723c */ /* 0x042fe60000041854 */
[----:B------:R-:W-:Y:S01]  /*b250*/  FMUL.FTZ R18, R0, R150 ;  /* 0x0000009600127220 */ /* 0x000fe20000410000 */
[----:B---3--:R-:W-:Y:S01]  /*b260*/  F2FP.BF16.F32.PACK_AB R150, R204, R203 ;  /* 0x000000cbcc96723e */ /* 0x008fe200000010ff */
[----:B------:R-:W-:Y:S01]  /*b270*/  FMUL.FTZ R19, R0, R151 ;  /* 0x0000009700137220 */ /* 0x000fe20000410000 */
[----:B------:R-:W-:Y:S01]  /*b280*/  F2FP.BF16.F32.PACK_AB R151, R207, R206 ;  /* 0x000000cecf97723e */ /* 0x000fe200000010ff */
[----:B------:R-:W-:Y:S01]  /*b290*/  FFMA.FTZ R197, R2, R241, R197 ;  /* 0x000000f102c57223 */ /* 0x000fe200000100c5 */
[C---:B------:R-:W-:Y:S01]  /*b2a0*/  HMMA.16816.F32.BF16 R88, R160.reuse, R170, R88 ;  /* 0x000000aaa058723c */ /* 0x040fe20000041858 */
[----:B------:R-:W1:Y:S02]  /*b2b0*/  LDSM.16.MT88.4 R168, [R165+0x4000] ;  /* 0x00400000a5a8783b */ /* 0x000e640000004200 */
[----:B------:R-:W-:Y:S01]  /*b2c0*/  FFMA.FTZ R195, R0, R239, R195 ;  /* 0x000000ef00c37223 */ /* 0x000fe200000100c3 */
[----:B------:R-:W-:Y:S03]  /*b2d0*/  FADD.FTZ R196, R196, R197 ;  /* 0x000000c5c4c47221 */ /* 0x000fe60000010000 */
[----:B------:R-:W-:Y:S01]  /*b2e0*/  FADD.FTZ R194, R194, R195 ;  /* 0x000000c3c2c27221 */ /* 0x000fe20000010000 */
[C---:B-----5:R-:W-:Y:S08]  /*b2f0*/  HMMA.16816.F32.BF16 R92, R160.reuse, R172, R92 ;  /* 0x000000aca05c723c */ /* 0x060ff0000004185c */
[C---:B------:R-:W-:Y:S01]  /*b300*/  HMMA.16816.F32.BF16 R96, R160.reuse, R174, R96 ;  /* 0x000000aea060723c */ /* 0x040fe20000041860 */
[----:B------:R-:W3:Y:S07]  /*b310*/  LDSM.16.MT88.4 R172, [R222+0x4000] ;  /* 0x00400000deac783b */ /* 0x000eee0000004200 */
        /* <DEDUP_REMOVED lines=19> */
[----:B------:R-:W-:Y:S01]  /*b450*/  HMMA.16816.F32.BF16 R16, R160, R158, R16 ;  /* 0x0000009ea010723c */ /* 0x000fe20000041810 */
[----:B------:R-:W2:Y:S07]  /*b460*/  LDSM.16.MT88.4 R156, [R222+0x800] ;  /* 0x00080000de9c783b */ /* 0x000eae0000004200 */
        /* <DEDUP_REMOVED lines=30> */
[--C-:B------:R-:W-:Y:S04]  /*b650*/  FFMA.FTZ R185, R21, UR4, -R199.reuse ;  /* 0x0000000415b97c23 */ /* 0x100fe800080108c7 */
[C---:B------:R-:W-:Y:S01]  /*b660*/  HMMA.16816.F32.BF16 R104, R148.reuse, R186, R104 ;  /* 0x000000ba9468723c */ /* 0x040fe20000041868 */
[----:B------:R-:W-:Y:S02]  /*b670*/  MUFU.EX2 R184, R184 ;  /* 0x000000b800b87308 */ /* 0x000fe40000000800 */
[--C-:B------:R-:W-:Y:S01]  /*b680*/  FFMA.FTZ R186, R22, UR4, -R198.reuse ;  /* 0x0000000416ba7c23 */ /* 0x100fe200080108c6 */
[--C-:B------:R-:W-:Y:S04]  /*b690*/  FFMA.FTZ R187, R23, UR4, -R198.reuse ;  /* 0x0000000417bb7c23 */ /* 0x100fe800080108c6 */
[C---:B------:R-:W-:Y:S03]  /*b6a0*/  HMMA.16816.F32.BF16 R108, R148.reuse, R188, R108 ;  /* 0x000000bc946c723c */ /* 0x040fe6000004186c */
[----:B------:R-:W5:Y:S01]  /*b6b0*/  MUFU.EX2 R185, R185 ;  /* 0x000000b900b97308 */ /* 0x000f620000000800 */
[--C-:B------:R-:W-:Y:S01]  /*b6c0*/  FFMA.FTZ R188, R24, UR4, -R199.reuse ;  /* 0x0000000418bc7c23 */ /* 0x100fe200080108c7 */
[--C-:B------:R-:W-:Y:S03]  /*b6d0*/  FFMA.FTZ R189, R25, UR4, -R199.reuse ;  /* 0x0000000419bd7c23 */ /* 0x100fe600080108c7 */
[C---:B------:R-:W-:Y:S05]  /*b6e0*/  HMMA.16816.F32.BF16 R112, R148.reuse, R190, R112 ;  /* 0x000000be9470723c */ /* 0x040fea0000041870 */
[----:B------:R-:W-:Y:S01]  /*b6f0*/  MUFU.EX2 R186, R186 ;  /* 0x000000ba00ba7308 */ /* 0x000fe20000000800 */
[--C-:B------:R-:W-:Y:S01]  /*b700*/  FFMA.FTZ R190, R26, UR4, -R198.reuse ;  /* 0x000000041abe7c23 */ /* 0x100fe200080108c6 */
[--C-:B------:R-:W-:Y:S02]  /*b710*/  FFMA.FTZ R191, R27, UR4, -R198.reuse ;  /* 0x000000041bbf7c23 */ /* 0x100fe400080108c6 */
[----:B------:R-:W-:Y:S01]  /*b720*/  LDSM.16.MT88.4 R24, [R165+0x1000] ;  /* 0x00100000a518783b */ /* 0x000fe20000004200 */
[C---:B---3--:R-:W-:Y:S05]  /*b730*/  HMMA.16816.F32.BF16 R116, R148.reuse, R172, R116 ;  /* 0x000000ac9474723c */ /* 0x048fea0000041874 */
[----:B------:R-:W3:Y:S01]  /*b740*/  MUFU.EX2 R187, R187 ;  /* 0x000000bb00bb7308 */ /* 0x000ee20000000800 */
[----:B-----5:R-:W-:Y:S02]  /*b750*/  F2FP.BF16.F32.PACK_AB R20, R185, R184 ;  /* 0x000000b8b914723e */ /* 0x020fe400000010ff */
[C---:B------:R-:W-:Y:S01]  /*b760*/  HMMA.16816.F32.BF16 R120, R148.reuse, R174, R120 ;  /* 0x000000ae9478723c */ /* 0x040fe20000041878 */
[----:B------:R-:W-:Y:S06]  /*b770*/  LDSM.16.MT88.4 R172, [R221+0x13000] ;  /* 0x01300000ddac783b */ /* 0x000fec0000004200 */
[----:B------:R-:W-:Y:S01]  /*b780*/  MUFU.EX2 R188, R188 ;  /* 0x000000bc00bc7308 */ /* 0x000fe20000000800 */
[C---:B--2---:R-:W-:Y:S09]  /*b790*/  HMMA.16816.F32.BF16 R124, R148.reuse, R156, R124 ;  /* 0x0000009c947c723c */ /* 0x044ff2000004187c */
[----:B------:R-:W2:Y:S01]  /*b7a0*/  MUFU.EX2 R189, R189 ;  /* 0x000000bd00bd7308 */ /* 0x000ea20000000800 */
[----:B---3--:R-:W-:Y:S01]  /*b7b0*/  F2FP.BF16.F32.PACK_AB R21, R187, R186 ;  /* 0x000000babb15723e */ /* 0x008fe200000010ff */
[C---:B------:R-:W-:Y:S01]  /*b7c0*/  HMMA.16816.F32.BF16 R128, R148.reuse, R158, R128 ;  /* 0x0000009e9480723c */ /* 0x040fe20000041880 */
[----:B------:R-:W-:Y:S07]  /*b7d0*/  LDSM.16.MT88.4 R156, [R216+0x11000] ;  /* 0x01100000d89c783b */ /* 0x000fee0000004200 */
[----:B------:R-:W-:Y:S01]  /*b7e0*/  MUFU.EX2 R190, R190 ;  /* 0x000000be00be7308 */ /* 0x000fe20000000800 */
[C---:B----4-:R-:W-:Y:S09]  /*b7f0*/  HMMA.16816.F32.BF16 R132, R148.reuse, R152, R132 ;  /* 0x000000989484723c */ /* 0x050ff20000041884 */
[----:B------:R-:W3:Y:S01]  /*b800*/  MUFU.EX2 R191, R191 ;  /* 0x000000bf00bf7308 */ /* 0x000ee20000000800 */
[----:B--2---:R-:W-:Y:S01]  /*b810*/  F2FP.BF16.F32.PACK_AB R22, R189, R188 ;  /* 0x000000bcbd16723e */ /* 0x004fe200000010ff */
[C---:B------:R-:W-:Y:S01]  /*b820*/  HMMA.16816.F32.BF16 R136, R148.reuse, R154, R136 ;  /* 0x0000009a9488723c */ /* 0x040fe20000041888 */
[----:B------:R-:W2:Y:S07]  /*b830*/  LDSM.16.MT88.4 R152, [R221+0x11000] ;  /* 0x01100000dd98783b */ /* 0x000eae0000004200 */
[C---:B------:R-:W-:Y:S03]  /*b840*/  HMMA.16816.F32.BF16 R140, R148.reuse, R160, R140 ;  /* 0x000000a0948c723c */ /* 0x040fe6000004188c */
[----:B---3--:R-:W-:Y:S05]  /*b850*/  F2FP.BF16.F32.PACK_AB R23, R191, R190 ;  /* 0x000000bebf17723e */ /* 0x008fea00000010ff */
[C---:B------:R-:W-:Y:S01]  /*b860*/  HMMA.16816.F32.BF16 R12, R148.reuse, R162, R12 ;  /* 0x000000a2940c723c */ /* 0x040fe2000004180c */
[----:B------:R-:W3:Y:S07]  /*b870*/  LDSM.16.MT88.4 R160, [R222+0x1000] ;  /* 0x00100000dea0783b */ /* 0x000eee0000004200 */
[C---:B-1----:R-:W-:Y:S08]  /*b880*/  HMMA.16816.F32.BF16 R144, R148.reuse, R168, R144 ;  /* 0x000000a89490723c */ /* 0x042ff00000041890 */
[----:B------:R-:W-:Y:S01]  /*b890*/  HMMA.16816.F32.BF16 R16, R148, R170, R16 ;  /* 0x000000aa9410723c */ /* 0x000fe20000041810 */
[----:B------:R-:W1:Y:S07]  /*b8a0*/  LDSM.16.MT88.4 R148, [R216+0x13000] ;  /* 0x01300000d894783b */ /* 0x000e6e0000004200 */
[C---:B--2---:R-:W-:Y:S01]  /*b8b0*/  HMMA.16816.F32.BF16 R4, R20.reuse, R152, R4 ;  /* 0x000000981404723c */ /* 0x044fe20000041804 */
[----:B------:R-:W2:Y:S07]  /*b8c0*/  LDSM.16.MT88.4 R168, [R165+0x3000] ;  /* 0x00300000a5a8783b */ /* 0x000eae0000004200 */
        /* <DEDUP_REMOVED lines=8> */
[C---:B---3--:R-:W-:Y:S08]  /*b950*/  HMMA.16816.F32.BF16 R52, R20.reuse, R160, R52 ;  /* 0x000000a01434723c */ /* 0x048ff00000041834 */
[C---:B------:R-:W-:Y:S08]  /*b960*/  HMMA.16816.F32.BF16 R56, R20.reuse, R162, R56 ;  /* 0x000000a21438723c */ /* 0x040ff00000041838 */
[C---:B------:R-:W-:Y:S08]  /*b970*/  HMMA.16816.F32.BF16 R60, R20.reuse, R172, R60 ;  /* 0x000000ac143c723c */ /* 0x040ff0000004183c */
[C---:B------:R-:W-:Y:S01]  /*b980*/  HMMA.16816.F32.BF16 R64, R20.reuse, R174, R64 ;  /* 0x000000ae1440723c */ /* 0x040fe20000041840 */
[----:B------:R-:W-:Y:S07]  /*b990*/  LDSM.16.MT88.4 R172, [R165+0x5800] ;  /* 0x00580000a5ac783b */ /* 0x000fee0000004200 */
[C---:B-1----:R-:W-:Y:S08]  /*b9a0*/  HMMA.16816.F32.BF16 R68, R20.reuse, R148, R68 ;  /* 0x000000941444723c */ /* 0x042ff00000041844 */
[C---:B------:R-:W-:Y:S01]  /*b9b0*/  HMMA.16816.F32.BF16 R72, R20.reuse, R150, R72 ;  /* 0x000000961448723c */ /* 0x040fe20000041848 */
[----:B------:R-:W1:Y:S07]  /*b9c0*/  LDSM.16.MT88.4 R148, [R221+0x17000] ;  /* 0x01700000dd94783b */ /* 0x000e6e0000004200 */
[C---:B--2---:R-:W-:Y:S08]  /*b9d0*/  HMMA.16816.F32.BF16 R76, R20.reuse, R168, R76 ;  /* 0x000000a8144c723c */ /* 0x044ff0000004184c */
[C---:B------:R-:W-:Y:S01]  /*b9e0*/  HMMA.16816.F32.BF16 R80, R20.reuse, R170, R80 ;  /* 0x000000aa1450723c */ /* 0x040fe20000041850 */
[----:B------:R-:W-:Y:S07]  /*b9f0*/  LDSM.16.MT88.4 R168, [R216+0x11800] ;  /* 0x01180000d8a8783b */ /* 0x000fee0000004200 */
[C---:B------:R-:W-:Y:S03]  /*ba00*/  HMMA.16816.F32.BF16 R84, R20.reuse, R176, R84 ;  /* 0x000000b01454723c */ /* 0x040fe60000041854 */
[--C-:B------:R-:W-:Y:S01]  /*ba10*/  FFMA.FTZ R176, R28, UR4, -R199.reuse ;  /* 0x000000041cb07c23 */ /* 0x100fe200080108c7 */
[--C-:B------:R-:W-:Y:S04]  /*ba20*/  FFMA.FTZ R177, R29, UR4, -R199.reuse ;  /* 0x000000041db17c23 */ /* 0x100fe800080108c7 */
[C---:B------:R-:W-:Y:S01]  /*ba30*/  HMMA.16816.F32.BF16 R88, R20.reuse, R178, R88 ;  /* 0x000000b21458723c */ /* 0x040fe20000041858 */
[----:B------:R-:W-:Y:S02]  /*ba40*/  MUFU.EX2 R176, R176 ;  /* 0x000000b000b07308 */ /* 0x000fe40000000800 */
[--C-:B------:R-:W-:Y:S01]  /*ba50*/  FFMA.FTZ R178, R30, UR4, -R198.reuse ;  /* 0x000000041eb27c23 */ /* 0x100fe200080108c6 */
[--C-:B------:R-:W-:Y:S02]  /*ba60*/  FFMA.FTZ R179, R31, UR4, -R198.reuse ;  /* 0x000000041fb37c23 */ /* 0x100fe400080108c6 */
        /* <DEDUP_REMOVED lines=9> */
[--C-:B------:R-:W-:Y:S01]  /*bb00*/  FFMA.FTZ R181, R34, UR4, -R198.reuse ;  /* 0x0000000422b57c23 */ /* 0x100fe200080108c6 */
[----:B------:R-:W-:Y:S01]  /*bb10*/  FFMA.FTZ R199, R33, UR4, -R199 ;  /* 0x0000000421c77c23 */ /* 0x000fe200080108c7 */
[----:B------:R-:W-:Y:S01]  /*bb20*/  FFMA.FTZ R198, R35, UR4, -R198 ;  /* 0x0000000423c67c23 */ /* 0x000fe200080108c6 */
[C---:B------:R-:W-:Y:S01]  /*bb30*/  HMMA.16816.F32.BF16 R104, R20.reuse, R182, R104 ;  /* 0x000000b61468723c */ /* 0x040fe20000041868 */
[----:B------:R-:W-:Y:S04]  /*bb40*/  LDSM.16.MT88.4 R32, [R165+0x1800] ;  /* 0x00180000a520783b */ /* 0x000fe80000004200 */
[----:B------:R-:W-:Y:S03]  /*bb50*/  MUFU.EX2 R180, R180 ;  /* 0x000000b400b47308 */ /* 0x000fe60000000800 */
[C---:B-----5:R-:W-:Y:S07]  /*bb60*/  HMMA.16816.F32.BF16 R108, R20.reuse, R156, R108 ;  /* 0x0000009c146c723c */ /* 0x060fee000004186c */
[----:B------:R-:W5:Y:S01]  /*bb70*/  MUFU.EX2 R199, R199 ;  /* 0x000000c700c77308 */ /* 0x000f620000000800 */
[C---:B------:R-:W-:Y:S01]  /*bb80*/  HMMA.16816.F32.BF16 R112, R20.reuse, R158, R112 ;  /* 0x0000009e1470723c */ /* 0x040fe20000041870 */
[----:B------:R-:W-:Y:S08]  /*bb90*/  LDSM.16.MT88.4 R156, [R222+0x7000] ;  /* 0x00700000de9c783b */ /* 0x000ff00000004200 */
[----:B------:R-:W-:Y:S01]  /*bba0*/  MUFU.EX2 R181, R181 ;  /* 0x000000b500b57308 */ /* 0x000fe20000000800 */
[C---:B------:R-:W-:Y:S09]  /*bbb0*/  HMMA.16816.F32.BF16 R116, R20.reuse, R24, R116 ;  /* 0x000000181474723c */ /* 0x040ff20000041874 */
[----:B------:R-:W3:Y:S01]  /*bbc0*/  MUFU.EX2 R198, R198 ;  /* 0x000000c600c67308 */ /* 0x000ee20000000800 */
[C---:B------:R-:W-:Y:S01]  /*bbd0*/  HMMA.16816.F32.BF16 R120, R20.reuse, R26, R120 ;  /* 0x0000001a1478723c */ /* 0x040fe20000041878 */
[----:B------:R-:W3:Y:S07]  /*bbe0*/  LDSM.16.MT88.4 R24, [R165+0x7000] ;  /* 0x00700000a518783b */ /* 0x000eee0000004200 */
[C---:B-1----:R-:W-:Y:S03]  /*bbf0*/  HMMA.16816.F32.BF16 R124, R20.reuse, R148, R124 ;  /* 0x00000094147c723c */ /* 0x042fe6000004187c */
[----:B--2---:R-:W-:Y:S02]  /*bc00*/  F2FP.BF16.F32.PACK_AB R148, R177, R176 ;  /* 0x000000b0b194723e */ /* 0x004fe400000010ff */
[----:B----4-:R-:W-:Y:S03]  /*bc10*/  F2FP.BF16.F32.PACK_AB R149, R179, R178 ;  /* 0x000000b2b395723e */ /* 0x010fe600000010ff */
[C---:B------:R-:W-:Y:S03]  /*bc20*/  HMMA.16816.F32.BF16 R128, R20.reuse, R150, R128 ;  /* 0x000000961480723c */ /* 0x040fe60000041880 */
[----:B-----5:R-:W-:Y:S02]  /*bc30*/  F2FP.BF16.F32.PACK_AB R150, R199, R180 ;  /* 0x000000b4c796723e */ /* 0x020fe400000010ff */
[----:B---3--:R-:W-:Y:S03]  /*bc40*/  F2FP.BF16.F32.PACK_AB R151, R198, R181 ;  /* 0x000000b5c697723e */ /* 0x008fe600000010ff */
[C---:B------:R-:W-:Y:S08]  /*bc50*/  HMMA.16816.F32.BF16 R132, R20.reuse, R152, R132 ;  /* 0x000000981484723c */ /* 0x040ff00000041884 */
        /* <DEDUP_REMOVED lines=28> */
[C---:B------:R-:W-:Y:S08]  /*be20*/  HMMA.16816.F32.BF16 R76, R148.reuse, R24, R76 ;  /* 0x00000018944c723c */ /* 0x040ff0000004184c */
[C---:B------:R-:W-:Y:S08]  /*be30*/  HMMA.16816.F32.BF16 R80, R148.reuse, R26, R80 ;  /* 0x0000001a9450723c */ /* 0x040ff00000041850 */
[C---:B----4-:R-:W-:Y:S08]  /*be40*/  HMMA.16816.F32.BF16 R84, R148.reuse, R28, R84 ;  /* 0x0000001c9454723c */ /* 0x050ff00000041854 */
[C---:B------:R-:W-:Y:S08]  /*be50*/  HMMA.16816.F32.BF16 R88, R148.reuse, R30, R88 ;  /* 0x0000001e9458723c */ /* 0x040ff00000041858 */
[C---:B------:R-:W-:Y:S08]  /*be60*/  HMMA.16816.F32.BF16 R92, R148.reuse, R152, R92 ;  /* 0x00000098945c723c */ /* 0x040ff0000004185c */
[C---:B------:R-:W-:Y:S01]  /*be70*/  HMMA.16816.F32.BF16 R96, R148.reuse, R154, R96 ;  /* 0x0000009a9460723c */ /* 0x040fe20000041860 */
[----:B------:R3:W4:Y:S07]  /*be80*/  LDSM.16.MT88.4 R152, [R165+0x7800] ;  /* 0x00780000a598783b */ /* 0x00072e0000004200 */
[C---:B-----5:R-:W-:Y:S08]  /*be90*/  HMMA.16816.F32.BF16 R100, R148.reuse, R168, R100 ;  /* 0x000000a89464723c */ /* 0x060ff00000041864 */
[C---:B------:R-:W-:Y:S08]  /*bea0*/  HMMA.16816.F32.BF16 R104, R148.reuse, R170, R104 ;  /* 0x000000aa9468723c */ /* 0x040ff00000041868 */
[C---:B------:R-:W-:Y:S03]  /*beb0*/  HMMA.16816.F32.BF16 R108, R148.reuse, R172, R108 ;  /* 0x000000ac946c723c */ /* 0x040fe6000004186c */
[----:B---3--:R-:W-:Y:S05]  /*bec0*/  MOV R165, R164 ;  /* 0x000000a400a57202 */ /* 0x008fea0000000f00 */
[C---:B------:R-:W-:Y:S08]  /*bed0*/  HMMA.16816.F32.BF16 R112, R148.reuse, R174, R112 ;  /* 0x000000ae9470723c */ /* 0x040ff00000041870 */
[C---:B------:R-:W-:Y:S08]  /*bee0*/  HMMA.16816.F32.BF16 R116, R148.reuse, R32, R116 ;  /* 0x000000209474723c */ /* 0x040ff00000041874 */
[C---:B------:R-:W-:Y:S08]  /*bef0*/  HMMA.16816.F32.BF16 R120, R148.reuse, R34, R120 ;  /* 0x000000229478723c */ /* 0x040ff00000041878 */
[C---:B-1----:R-:W-:Y:S03]  /*bf00*/  HMMA.16816.F32.BF16 R124, R148.reuse, R20, R124 ;  /* 0x00000014947c723c */ /* 0x042fe6000004187c */
[----:B------:R-:W-:Y:S04]  /*bf10*/  FADD.FTZ R21, R193, R196 ;  /* 0x000000c4c1157221 */ /* 0x000fe80000010000 */
[----:B------:R-:W-:Y:S01]  /*bf20*/  FADD.FTZ R21, R192, R21 ;  /* 0x00000015c0157221 */ /* 0x000fe20000010000 */
[C---:B------:R-:W-:Y:S03]  /*bf30*/  HMMA.16816.F32.BF16 R128, R148.reuse, R22, R128 ;  /* 0x000000169480723c */ /* 0x040fe60000041880 */
[----:B------:R-:W-:Y:S01]  /*bf40*/  FADD.FTZ R23, R167, R194 ;  /* 0x000000c2a7177221 */ /* 0x000fe20000010000 */
[----:B------:R-:W-:Y:S03]  /*bf50*/  FADD.FTZ R0, R200, R21 ;  /* 0x00000015c8007221 */ /* 0x000fe60000010000 */
[----:B------:R-:W-:Y:S01]  /*bf60*/  FADD.FTZ R23, R166, R23 ;  /* 0x00000017a6177221 */ /* 0x000fe20000010000 */
[C---:B--2---:R-:W-:Y:S03]  /*bf70*/  HMMA.16816.F32.BF16 R132, R148.reuse, R4, R132 ;  /* 0x000000049484723c */ /* 0x044fe60000041884 */
[----:B------:R-:W-:Y:S01]  /*bf80*/  FADD.FTZ R202, R202, R23 ;  /* 0x00000017caca7221 */ /* 0x000fe20000010000 */
[----:B------:R-:W-:Y:S03]  /*bf90*/  FADD.FTZ R0, R201, R0 ;  /* 0x00000000c9007221 */ /* 0x000fe60000010000 */
[----:B------:R-:W-:Y:S01]  /*bfa0*/  FADD.FTZ R205, R205, R202 ;  /* 0x000000cacdcd7221 */ /* 0x000fe20000010000 */
[C---:B------:R-:W-:Y:S03]  /*bfb0*/  HMMA.16816.F32.BF16 R136, R148.reuse, R6, R136 ;  /* 0x000000069488723c */ /* 0x040fe60000041888 */
[----:B------:R-:W-:Y:S01]  /*bfc0*/  FADD.FTZ R5, R203, R0 ;  /* 0x00000000cb057221 */ /* 0x000fe20000010000 */
[----:B------:R-:W-:Y:S03]  /*bfd0*/  FADD.FTZ R206, R206, R205 ;  /* 0x000000cdcece7221 */ /* 0x000fe60000010000 */
[----:B------:R-:W-:Y:S01]  /*bfe0*/  FADD.FTZ R5, R204, R5 ;  /* 0x00000005cc057221 */ /* 0x000fe20000010000 */
[C---:B----4-:R-:W-:Y:S03]  /*bff0*/  HMMA.16816.F32.BF16 R140, R148.reuse, R152, R140 ;  /* 0x00000098948c723c */ /* 0x050fe6000004188c */
[----:B------:R-:W-:Y:S01]  /*c000*/  FADD.FTZ R207, R207, R206 ;  /* 0x000000cecfcf7221 */ /* 0x000fe20000010000 */
[----:B------:R-:W-:Y:S03]  /*c010*/  FADD.FTZ R184, R184, R5 ;  /* 0x00000005b8b87221 */ /* 0x000fe60000010000 */
[----:B------:R-:W-:Y:S01]  /*c020*/  FADD.FTZ R186, R186, R207 ;  /* 0x000000cfbaba7221 */ /* 0x000fe20000010000 */
        /* <DEDUP_REMOVED lines=8> */
[----:B------:R-:W-:Y:S03]  /*c0b0*/  HMMA.16816.F32.BF16 R148, R148, R10, R16 ;  /* 0x0000000a9494723c */ /* 0x000fe60000041810 */
[----:B------:R-:W-:Y:S01]  /*c0c0*/  FADD.FTZ R176, R176, R189 ;  /* 0x000000bdb0b07221 */ /* 0x000fe20000010000 */
[----:B------:R-:W-:Y:S03]  /*c0d0*/  FADD.FTZ R0, R178, R191 ;  /* 0x000000bfb2007221 */ /* 0x000fe60000010000 */
[----:B------:R-:W-:Y:S01]  /*c0e0*/  FADD.FTZ R177, R177, R176 ;  /* 0x000000b0b1b17221 */ /* 0x000fe20000010000 */
[----:B------:R-:W-:Y:S03]  /*c0f0*/  FADD.FTZ R0, R179, R0 ;  /* 0x00000000b3007221 */ /* 0x000fe60000010000 */
[----:B------:R-:W-:Y:S01]  /*c100*/  FADD.FTZ R180, R180, R177 ;  /* 0x000000b1b4b47221 */ /* 0x000fe20000010000 */
[----:B------:R-:W-:Y:S01]  /*c110*/  FADD.FTZ R181, R181, R0 ;  /* 0x00000000b5b57221 */ /* 0x000fe20000010000 */
[----:B------:R-:W-:Y:S02]  /*c120*/  MOV R0, R3 ;  /* 0x0000000300007202 */ /* 0x000fe40000000f00 */
[----:B------:R-:W-:Y:S01]  /*c130*/  FADD.FTZ R241, R199, R180 ;  /* 0x000000b4c7f17221 */ /* 0x000fe20000010000 */
[----:B------:R-:W-:Y:S01]  /*c140*/  FADD.FTZ R239, R198, R181 ;  /* 0x000000b5c6ef7221 */ /* 0x000fe20000010000 */
[----:B------:R-:W-:Y:S06]  /*c150*/  BRA.U UP2, `(.L_x_3413) ;  /* 0xffffffb502f87547 */ /* 0x000fec000b83ffff */
.L_x_3409:
[----:B------:R-:W1:Y:S01]  /*c160*/  SHFL.BFLY PT, R0, R239, 0x2, 0x1f ;  /* 0x0c401f00ef007f89 */ /* 0x000e6200000e0000 */
[C---:B------:R-:W-:Y:S01]  /*c170*/  LOP3.LUT P1, RZ, R220.reuse, 0x10, RZ, 0xc0, !PT ;  /* 0x00000010dcff7812 */ /* 0x040fe2000782c0ff */
[----:B------:R-:W-:Y:S01]  /*c180*/  UISETP.NE.AND UP1, UPT, UR19, -0x1, UPT ;  /* 0xffffffff1300788c */ /* 0x000fe2000bf25270 */
[----:B------:R-:W-:Y:S01]  /*c190*/  LOP3.LUT P2, RZ, R220, 0x8, RZ, 0xc0, !PT ;  /* 0x00000008dcff7812 */ /* 0x000fe2000784c0ff */
[----:B------:R-:W2:Y:S01]  /*c1a0*/  SHFL.BFLY PT, R8, R241, 0x2, 0x1f ;  /* 0x0c401f00f1087f89 */ /* 0x000ea200000e0000 */
[----:B------:R-:W3:Y:S01]  /*c1b0*/  S2UR UR8, SR_CTAID.Y ;  /* 0x00000000000879c3 */ /* 0x000ee20000002600 */
[----:B------:R-:W4:Y:S01]  /*c1c0*/  LDCU.U8 UR9, c[0x0][0x548] ;  /* 0x0000a900ff0977ac */ /* 0x000f220008000000 */
[----:B------:R-:W-:Y:S01]  /*c1d0*/  LOP3.LUT R217, R217, 0x30, RZ, 0xc0, !PT ;  /* 0x00000030d9d97812 */ /* 0x000fe200078ec0ff */
[----:B------:R-:W-:Y:S01]  /*c1e0*/  BSSY.RECONVERGENT B0, `(.L_x_3414) ;  /* 0x0000152000007945 */ /* 0x000fe20003800200 */
[----:B------:R-:W-:Y:S01]  /*c1f0*/  SHF.R.U32.HI R12, RZ, 0x2, R220 ;  /* 0x00000002ff0c7819 */ /* 0x000fe200000116dc */
[----:B------:R-:W-:-:S03]  /*c200*/  USHF.L.U32 UR20, UR20, 0x6, URZ ;  /* 0x0000000614147899 */ /* 0x000fc600080006ff */
[----:B------:R-:W5:Y:S01]  /*c210*/  @UP1 LDCU.64 UR4, c[0x0][0x408] ;  /* 0x00008100ff0417ac */ /* 0x000f620008000a00 */
[----:B------:R-:W-:Y:S01]  /*c220*/  LOP3.LUT R12, R217, 0x7, R12, 0xf8, !PT ;  /* 0x00000007d90c7812 */ /* 0x000fe200078ef80c */
[----:B------:R-:W-:Y:S01]  /*c230*/  UIADD3 UR20, UPT, UPT, -UR20, UR21, URZ ;  /* 0x0000001514147290 */ /* 0x000fe2000fffe1ff */
[----:B-1----:R-:W-:Y:S01]  /*c240*/  FADD.FTZ R9, R0, R239 ;  /* 0x000000ef00097221 */ /* 0x002fe20000010000 */
[----:B------:R-:W-:Y:S01]  /*c250*/  SHF.L.U32 R0, R220, 0x1, RZ ;  /* 0x00000001dc007819 */ /* 0x000fe200000006ff */
[----:B----4-:R-:W-:Y:S01]  /*c260*/  UISETP.NE.AND UP2, UPT, UR9, URZ, UPT ;  /* 0x000000ff0900728c */ /* 0x010fe2000bf45270 */
[----:B--2---:R-:W-:Y:S02]  /*c270*/  FADD.FTZ R8, R8, R241 ;  /* 0x000000f108087221 */ /* 0x004fe40000010000 */
[----:B------:R-:W1:Y:S01]  /*c280*/  SHFL.BFLY PT, R2, R9, 0x1, 0x1f ;  /* 0x0c201f0009027f89 */ /* 0x000e6200000e0000 */
[----:B------:R-:W-:Y:S01]  /*c290*/  LOP3.LUT R219, R219, 0x6, R0, 0xf8, !PT ;  /* 0x00000006dbdb7812 */ /* 0x000fe200078ef800 */
[----:B-----5:R-:W-:Y:S01]  /*c2a0*/  @UP1 UIMAD.WIDE.U32 UR14, UR19, UR4, URZ ;  /* 0x00000004130e12a5 */ /* 0x020fe2000f8e00ff */
[----:B------:R-:W-:Y:S01]  /*c2b0*/  S2UR UR4, SR_CTAID.X ;  /* 0x00000000000479c3 */ /* 0x000fe20000002500 */
[----:B------:R-:W2:Y:S01]  /*c2c0*/  SHFL.BFLY PT, R5, R8, 0x1, 0x1f ;  /* 0x0c201f0008057f89 */ /* 0x000ea200000e0000 */
[----:B------:R-:W4:Y:S03]  /*c2d0*/  LDCU UR9, c[0x0][0x434] ;  /* 0x00008680ff0977ac */ /* 0x000f260008000800 */
[----:B------:R-:W5:Y:S01]  /*c2e0*/  @!UP2 LDCU UR10, c[0x0][0x3e0] ;  /* 0x00007c00ff0aa7ac */ /* 0x000f620008000800 */
[----:B------:R-:W-:Y:S01]  /*c2f0*/  UISETP.NE.OR UP0, UPT, UR19, -0x1, !UP2 ;  /* 0xffffffff1300788c */ /* 0x000fe2000d705670 */
[----:B-1----:R-:W-:Y:S01]  /*c300*/  FADD.FTZ R2, R9, R2 ;  /* 0x0000000209027221 */ /* 0x002fe20000010000 */
[----:B--2---:R-:W-:-:S03]  /*c310*/  FADD.FTZ R4, R8, R5 ;  /* 0x0000000508047221 */ /* 0x004fc60000010000 */
        /* <DEDUP_REMOVED lines=9> */
[----:B------:R-:W4:Y:S01]  /*c3b0*/  @P3 MUFU.LG2 R2, R2 ;  /* 0x0000000200023308 */ /* 0x000f220000000c00 */
[----:B-1----:R-:W-:Y:S02]  /*c3c0*/  FSEL R6, R6, 1, P3 ;  /* 0x3f80000006067808 */ /* 0x002fe40001800000 */
[----:B------:R-:W-:Y:S01]  /*c3d0*/  LEA R9, R0, UR6, 0x1 ;  /* 0x0000000600097c11 */ /* 0x000fe2000f8e08ff */
[----:B------:R-:W3:Y:S01]  /*c3e0*/  @!UP1 LDCU.64 UR6, c[0x0][0x400] ;  /* 0x00008000ff0697ac */ /* 0x000ee20008000a00 */
        /* <DEDUP_REMOVED lines=223> */
[----:B---3--:R-:W-:Y:S01]  /*d1e0*/  @!UP1 UIMAD.WIDE.U32 UR12, UR8, UR6, URZ ;  /* 0x00000006080c92a5 */ /* 0x008fe2000f8e00ff */
[----:B------:R-:W-:Y:S01]  /*d1f0*/  F2FP.BF16.F32.PACK_AB R134, R135, R134 ;  /* 0x000000868786723e */ /* 0x000fe200000010ff */
[----:B------:R-:W-:Y:S01]  /*d200*/  STS [R21+0x2000], R88 ;  /* 0x0020005815007388 */ /* 0x000fe20000000800 */
[----:B------:R-:W-:Y:S01]  /*d210*/  F2FP.BF16.F32.PACK_AB R136, R137, R136 ;  /* 0x000000888988723e */ /* 0x000fe200000010ff */
[----:B------:R-:W5:Y:S01]  /*d220*/  S2UR UR6, SR_CTAID.Z ;  /* 0x00000000000679c3 */ /* 0x000f620000002700 */
        /* <DEDUP_REMOVED lines=18> */
[----:B------:R-:W3:Y:S01]  /*d350*/  @UP2 LDCU UR5, c[0x0][0x454] ;  /* 0x00008a80ff0527ac */ /* 0x000ee20008000800 */
[----:B------:R-:W-:Y:S01]  /*d360*/  LOP3.LUT P0, RZ, R220, 0x3, RZ, 0xc0, !PT ;  /* 0x00000003dcff7812 */ /* 0x000fe2000780c0ff */
[----:B----4-:R-:W-:Y:S01]  /*d370*/  @P3 FMUL.FTZ R2, R2, 0.69314718246459960938 ;  /* 0x3f31721802023820 */ /* 0x010fe20000410000 */
[----:B------:R-:W-:Y:S01]  /*d380*/  STS [R11+0x4000], R100 ;  /* 0x004000640b007388 */ /* 0x000fe20000000800 */
[----:B------:R-:W-:-:S02]  /*d390*/  @!UP0 UIMAD UR19, UR8, UR9, URZ ;  /* 0x00000009081382a4 */ /* 0x000fc4000f8e02ff */
[----:B-----5:R-:W-:Y:S01]  /*d3a0*/  @!UP2 UIMAD UR10, UR8, UR10, UR6 ;  /* 0x0000000a080aa2a4 */ /* 0x020fe2000f8e0206 */
[----:B------:R-:W-:Y:S01]  /*d3b0*/  STS [R11+0x4400], R102 ;  /* 0x004400660b007388 */ /* 0x000fe20000000800 */
[----:B------:R-:W-:Y:S02]  /*d3c0*/  USHF.L.U32 UR8, UR4, 0x6, URZ ;  /* 0x0000000604087899 */ /* 0x000fe400080006ff */
[----:B------:R-:W-:Y:S01]  /*d3d0*/  @!UP2 UIMAD UR10, UR10, UR9, URZ ;  /* 0x000000090a0aa2a4 */ /* 0x000fe2000f8e02ff */
[----:B------:R-:W-:Y:S01]  /*d3e0*/  STS [R15+0x4000], R104 ;  /* 0x004000680f007388 */ /* 0x000fe20000000800 */
[----:B------:R-:W-:-:S03]  /*d3f0*/  @UP1 UMOV UR12, UR14 ;  /* 0x0000000e000c1c82 */ /* 0x000fc60008000000 */
[----:B------:R-:W-:Y:S01]  /*d400*/  STS [R15+0x4400], R106 ;  /* 0x0044006a0f007388 */ /* 0x000fe20000000800 */
[----:B---3--:R-:W-:-:S03]  /*d410*/  @UP2 UIMAD UR10, UR6, UR5, UR19 ;  /* 0x00000005060a22a4 */ /* 0x008fc6000f8e0213 */
        /* <DEDUP_REMOVED lines=18> */
[----:B---3--:R-:W3:Y:S03]  /*d540*/  @P4 LDC R5, c[0x0][0x458] ;  /* 0x00011600ff054b82 */ /* 0x008ee60000000800 */
        /* <DEDUP_REMOVED lines=9> */
[----:B----4-:R-:W-:Y:S01]  /*d5e0*/  MOV R13, 0x7f800000 ;  /* 0x7f800000000d7802 */ /* 0x010fe20000000f00 */
[----:B---3--:R-:W-:Y:S01]  /*d5f0*/  @P4 FFMA.FTZ R13, R164, R5, R15 ;  /* 0x00000005a40d4223 */ /* 0x008fe2000001000f */
[----:B------:R-:W-:Y:S08]  /*d600*/  BAR.SYNC.DEFER_BLOCKING 0x0 ;  /* 0x0000000000007b1d */ /* 0x000ff00000010000 */
[----:B-1----:R-:W1:Y:S01]  /*d610*/  LDC.64 R6, c[0x0][0x408] ;  /* 0x00010200ff067b82 */ /* 0x002e620000000a00 */
[----:B------:R2:W3:Y:S01]  /*d620*/  LDS.128 R8, [R235+0x1800] ;  /* 0x00180000eb087984 */ /* 0x0004e20000000c00 */
[----:B------:R-:W-:Y:S05]  /*d630*/  @P0 BRA `(.L_x_3415) ;  /* 0x0000000000300947 */ /* 0x000fea0003800000 */
[----:B------:R-:W4:Y:S01]  /*d640*/  LDCU.64 UR4, c[0x0][0x420] ;  /* 0x00008400ff0477ac */ /* 0x000f220008000a00 */
[C---:B------:R-:W-:Y:S01]  /*d650*/  VIADD R3, R12.reuse, 0x8 ;  /* 0x000000080c037836 */ /* 0x040fe20000000000 */
[----:B------:R-:W-:Y:S01]  /*d660*/  ISETP.GE.AND P2, PT, R12, UR20, PT ;  /* 0x000000140c007c0c */ /* 0x000fe2000bf46270 */
[----:B------:R-:W-:-:S03]  /*d670*/  UIADD3 UR9, UPT, UPT, UR8, UR10, URZ ;  /* 0x0000000a08097290 */ /* 0x000fc6000fffe0ff */
[----:B------:R-:W-:-:S03]  /*d680*/  ISETP.GE.AND P1, PT, R3, UR20, PT ;  /* 0x0000001403007c0c */ /* 0x000fc6000bf26270 */
[----:B------:R-:W-:Y:S01]  /*d690*/  IMAD.U32 R0, RZ, RZ, UR9 ;  /* 0x00000009ff007e24 */ /* 0x000fe2000f8e00ff */
[----:B------:R-:W-:-:S04]  /*d6a0*/  IADD3 R2, P0, PT, R12, UR9, RZ ;  /* 0x000000090c027c10 */ /* 0x000fc8000ff1e0ff */
[----:B------:R-:W-:Y:S02]  /*d6b0*/  LEA.HI.X.SX32 R3, R0, RZ, 0x1, P0 ;  /* 0x000000ff00037211 */ /* 0x000fe400000f0eff */
[----:B----4-:R-:W-:-:S04]  /*d6c0*/  LEA R14, P0, R2, UR4, 0x2 ;  /* 0x00000004020e7c11 */ /* 0x010fc8000f8010ff */
[----:B------:R-:W-:-:S05]  /*d6d0*/  LEA.HI.X R15, R2, UR5, R3, 0x2, P0 ;  /* 0x00000005020f7c11 */ /* 0x000fca00080f1403 */
[----:B------:R4:W-:Y:S04]  /*d6e0*/  @!P2 STG.E desc[UR22][R14.64], R13 ;  /* 0x0000000d0e00a986 */ /* 0x0009e8000c101916 */
[----:B------:R4:W-:Y:S02]  /*d6f0*/  @!P1 STG.E desc[UR22][R14.64+0x20], R4 ;  /* 0x000020040e009986 */ /* 0x0009e4000c101916 */
.L_x_3415:
[----:B------:R-:W-:Y:S05]  /*d700*/  BSYNC.RECONVERGENT B0 ;  /* 0x0000000000007941 */ /* 0x000fea0003800200 */
.L_x_3414:
[----:B------:R-:W5:Y:S01]  /*d710*/  LDCU.64 UR4, c[0x0][0x410] ;  /* 0x00008200ff0477ac */ /* 0x000f620008000a00 */
[----:B------:R-:W-:Y:S01]  /*d720*/  IMAD.MOV.U32 R219, RZ, RZ, RZ ;  /* 0x000000ffffdb7224 */ /* 0x000fe200078e00ff */
[----:B------:R-:W-:Y:S01]  /*d730*/  SHF.R.U32.HI R0, RZ, 0x3, R220 ;  /* 0x00000003ff007819 */ /* 0x000fe200000116dc */
[----:B------:R3:W3:Y:S01]  /*d740*/  LDS.128 R24, [R235] ;  /* 0x00000000eb187984 */ /* 0x0006e20000000c00 */
[----:B------:R-:W-:Y:S01]  /*d750*/  BSSY.RECONVERGENT B0, `(.L_x_3416) ;  /* 0x0000023000007945 */ /* 0x000fe20003800200 */
[----:B-1--4-:R-:W-:Y:S01]  /*d760*/  IMAD.WIDE.U32 R12, R6, UR8, R218 ;  /* 0x00000008060c7c25 */ /* 0x012fe2000f8e00da */
[C---:B------:R-:W-:Y:S01]  /*d770*/  ISETP.GE.AND P3, PT, R0.reuse, UR20, PT ;  /* 0x0000001400007c0c */ /* 0x040fe2000bf66270 */
[----:B--2---:R1:W2:Y:S01]  /*d780*/  LDS.128 R20, [R235+0x2000] ;  /* 0x00200000eb147984 */ /* 0x0042a20000000c00 */
[C---:B------:R-:W-:Y:S01]  /*d790*/  IADD3 R4, PT, PT, R0.reuse, 0x20, RZ ;  /* 0x0000002000047810 */ /* 0x040fe20007ffe0ff */
[----:B------:R-:W-:Y:S01]  /*d7a0*/  VIADD R3, R0, 0x10 ;  /* 0x0000001000037836 */ /* 0x000fe20000000000 */
[----:B------:R-:W-:Y:S01]  /*d7b0*/  IADD3 R12, P0, PT, R12, UR12, RZ ;  /* 0x0000000c0c0c7c10 */ /* 0x000fe2000ff1e0ff */
[----:B------:R-:W-:Y:S01]  /*d7c0*/  IMAD R2, R7, UR8, R13 ;  /* 0x0000000807027c24 */ /* 0x000fe2000f8e020d */
[----:B------:R1:W4:Y:S01]  /*d7d0*/  LDS.128 R16, [R235+0x4000] ;  /* 0x00400000eb107984 */ /* 0x0003220000000c00 */
[----:B------:R-:W-:-:S02]  /*d7e0*/  ISETP.GE.AND P1, PT, R4, UR20, PT ;  /* 0x0000001404007c0c */ /* 0x000fc4000bf26270 */
[----:B------:R-:W-:Y:S01]  /*d7f0*/  ISETP.GE.AND P2, PT, R3, UR20, PT ;  /* 0x0000001403007c0c */ /* 0x000fe2000bf46270 */
[----:B------:R-:W-:Y:S01]  /*d800*/  VIADD R3, R0, 0x30 ;  /* 0x0000003000037836 */ /* 0x000fe20000000000 */
[----:B------:R-:W-:Y:S01]  /*d810*/  IADD3.X R13, PT, PT, R2, UR7, RZ, P0, !PT ;  /* 0x00000007020d7c10 */ /* 0x000fe200087fe4ff */
[----:B-----5:R-:W-:Y:S01]  /*d820*/  IMAD.U32 R5, RZ, RZ, UR5 ;  /* 0x00000005ff057e24 */ /* 0x020fe2000f8e00ff */
        /* <DEDUP_REMOVED lines=17> */
[----:B------:R3:W-:Y:S04]  /*d940*/  @!P6 STG.E.128 desc[UR22][R30.64], R24 ;  /* 0x000000181e00e986 */ /* 0x0007e8000c101d16 */
[----:B--2---:R3:W-:Y:S04]  /*d950*/  @!P5 STG.E.128 desc[UR22][R30.64+0x80], R20 ;  /* 0x000080141e00d986 */ /* 0x0047e8000c101d16 */
[----:B----4-:R3:W-:Y:S04]  /*d960*/  @!P4 STG.E.128 desc[UR22][R30.64+0x100], R16 ;  /* 0x000100101e00c986 */ /* 0x0107e8000c101d16 */
[----:B-1----:R3:W-:Y:S02]  /*d970*/  @!P3 STG.E.128 desc[UR22][R30.64+0x180], R12 ;  /* 0x0001800c1e00b986 */ /* 0x0027e4000c101d16 */
.L_x_3417:
[----:B------:R-:W-:Y:S05]  /*d980*/  BSYNC.RECONVERGENT B0 ;  /* 0x0000000000007941 */ /* 0x000fea0003800200 */
.L_x_3416:
[----:B---3--:R3:W3:Y:S01]  /*d990*/  LDS.128 R24, [R235+0x800] ;  /* 0x00080000eb187984 */ /* 0x0086e20000000c00 */
[----:B------:R-:W-:Y:S03]  /*d9a0*/  BSSY.RECONVERGENT B0, `(.L_x_3418) ;  /* 0x0000019000007945 */ /* 0x000fe60003800200 */
[----:B--2---:R2:W2:Y:S04]  /*d9b0*/  LDS.128 R20, [R235+0x2800] ;  /* 0x00280000eb147984 */ /* 0x0044a80000000c00 */
[----:B----4-:R4:W2:Y:S04]  /*d9c0*/  LDS.128 R16, [R235+0x4800] ;  /* 0x00480000eb107984 */ /* 0x0108a80000000c00 */
[----:B-1----:R4:W1:Y:S01]  /*d9d0*/  LDS.128 R12, [R235+0x6800] ;  /* 0x00680000eb0c7984 */ /* 0x0028620000000c00 */
        /* <DEDUP_REMOVED lines=17> */
[----:B---3--:R3:W-:Y:S04]  /*daf0*/  @!P5 STG.E.128 desc[UR22][R32.64], R24 ;  /* 0x000000182000d986 */ /* 0x0087e8000c101d16 */
[----:B--2---:R3:W-:Y:S04]  /*db00*/  @!P4 STG.E.128 desc[UR22][R32.64+0x80], R20 ;  /* 0x000080142000c986 */ /* 0x0047e8000c101d16 */
[----:B------:R3:W-:Y:S04]  /*db10*/  @!P3 STG.E.128 desc[UR22][R32.64+0x100], R16 ;  /* 0x000100102000b986 */ /* 0x0007e8000c101d16 */
[----:B-1----:R3:W-:Y:S02]  /*db20*/  @!P2 STG.E.128 desc[UR22][R32.64+0x180], R12 ;  /* 0x0001800c2000a986 */ /* 0x0027e4000c101d16 */
.L_x_3419:
[----:B------:R-:W-:Y:S05]  /*db30*/  BSYNC.RECONVERGENT B0 ;  /* 0x0000000000007941 */ /* 0x000fea0003800200 */
.L_x_3418:
[----:B---3--:R3:W3:Y:S01]  /*db40*/  LDS.128 R24, [R235+0x1000] ;  /* 0x00100000eb187984 */ /* 0x0086e20000000c00 */
[----:B------:R-:W-:Y:S03]  /*db50*/  BSSY.RECONVERGENT B0, `(.L_x_3420) ;  /* 0x0000019000007945 */ /* 0x000fe60003800200 */
[----:B--2---:R2:W2:Y:S04]  /*db60*/  LDS.128 R20, [R235+0x3000] ;  /* 0x00300000eb147984 */ /* 0x0044a80000000c00 */
[----:B------:R2:W2:Y:S04]  /*db70*/  LDS.128 R16, [R235+0x5000] ;  /* 0x00500000eb107984 */ /* 0x0004a80000000c00 */
        /* <DEDUP_REMOVED lines=22> */
.L_x_3421:
[----:B------:R-:W-:Y:S05]  /*dce0*/  BSYNC.RECONVERGENT B0 ;  /* 0x0000000000007941 */ /* 0x000fea0003800200 */
.L_x_3420:
[----:B--23--:R2:W3:Y:S04]  /*dcf0*/  LDS.128 R16, [R235+0x3800] ;  /* 0x00380000eb107984 */ /* 0x00c4e80000000c00 */
[----:B-1----:R2:W1:Y:S01]  /*dd00*/  LDS.128 R12, [R235+0x5800] ;  /* 0x00580000eb0c7984 */ /* 0x0024620000000c00 */
[----:B------:R-:W-:Y:S05]  /*dd10*/  @P0 EXIT ;  /* 0x000000000000094d */ /* 0x000fea0003800000 */
[----:B------:R-:W5:Y:S01]  /*dd20*/  LDCU.64 UR4, c[0x0][0x3f0] ;  /* 0x00007e00ff0477ac */ /* 0x000f620008000a00 */
[----:B------:R-:W-:Y:S01]  /*dd30*/  IADD3 R3, P0, PT, R0, 0x30, RZ ;  /* 0x0000003000037810 */ /* 0x000fe20007f1e0ff */
[----:B------:R1:W1:Y:S01]  /*dd40*/  LDS.128 R20, [R235+0x7800] ;  /* 0x00780000eb147984 */ /* 0x0002620000000c00 */
[----:B------:R-:W-:Y:S01]  /*dd50*/  IMAD.MOV.U32 R4, RZ, RZ, R2 ;  /* 0x000000ffff047224 */ /* 0x000fe200078e0002 */
[----:B------:R-:W4:Y:S02]  /*dd60*/  LDCU UR6, c[0x0][0x440] ;  /* 0x00008800ff0677ac */ /* 0x000f240008000800 */
[----:B------:R-:W-:Y:S02]  /*dd70*/  IMAD.X R25, RZ, RZ, RZ, P0 ;  /* 0x000000ffff197224 */ /* 0x000fe400000e06ff */
[----:B------:R-:W-:-:S04]  /*dd80*/  IMAD.WIDE.U32 R4, R3, R6, R4 ;  /* 0x0000000603047225 */ /* 0x000fc800078e0004 */
[----:B------:R-:W-:-:S04]  /*dd90*/  IMAD R0, R25, R6, RZ ;  /* 0x0000000619007224 */ /* 0x000fc800078e02ff */
[----:B------:R-:W-:Y:S01]  /*dda0*/  IMAD R0, R3, R7, R0 ;  /* 0x0000000703007224 */ /* 0x000fe200078e0200 */
[----:B-----5:R-:W-:-:S03]  /*ddb0*/  LEA R2, P0, R4, UR4, 0x1 ;  /* 0x0000000404027c11 */ /* 0x020fc6000f8008ff */
[----:B------:R-:W-:Y:S01]  /*ddc0*/  IMAD.IADD R0, R0, 0x1, R5 ;  /* 0x0000000100007824 */ /* 0x000fe200078e0205 */
[----:B----4-:R-:W-:Y:S02]  /*ddd0*/  ISETP.GE.AND P3, PT, R218, UR6, PT ;  /* 0x00000006da007c0c */ /* 0x010fe4000bf66270 */
[----:B------:R-:W-:Y:S02]  /*dde0*/  ISETP.GE.AND P2, PT, R233, UR6, PT ;  /* 0x00000006e9007c0c */ /* 0x000fe4000bf46270 */
[----:B------:R-:W-:Y:S02]  /*ddf0*/  ISETP.GE.AND P1, PT, R232, UR6, PT ;  /* 0x00000006e8007c0c */ /* 0x000fe4000bf26270 */
[----:B------:R-:W-:Y:S02]  /*de00*/  LEA.HI.X R3, R4, UR5, R0, 0x1, P0 ;  /* 0x0000000504037c11 */ /* 0x000fe400080f0c00 */
[----:B------:R-:W-:-:S05]  /*de10*/  ISETP.GE.AND P0, PT, R229, UR6, PT ;  /* 0x00000006e5007c0c */ /* 0x000fca000bf06270 */
[----:B------:R4:W-:Y:S04]  /*de20*/  @!P3 STG.E.128 desc[UR22][R2.64], R8 ;  /* 0x000000080200b986 */ /* 0x0009e8000c101d16 */
[----:B---3--:R4:W-:Y:S04]  /*de30*/  @!P2 STG.E.128 desc[UR22][R2.64+0x80], R16 ;  /* 0x000080100200a986 */ /* 0x0089e8000c101d16 */
[----:B-1----:R4:W-:Y:S01]  /*de40*/  @!P1 STG.E.128 desc[UR22][R2.64+0x100], R12 ;  /* 0x0001000c02009986 */ /* 0x0029e2000c101d16 */
[----:B------:R-:W-:Y:S05]  /*de50*/  @P0 EXIT ;  /* 0x000000000000094d */ /* 0x000fea0003800000 */
[----:B------:R-:W-:Y:S01]  /*de60*/  STG.E.128 desc[UR22][R2.64+0x180], R20 ;  /* 0x0001801402007986 */ /* 0x000fe2000c101d16 */
[----:B------:R-:W-:Y:S05]  /*de70*/  EXIT ;  /* 0x000000000000794d */ /* 0x000fea0003800000 */
.L_x_3422:
        /* <DEDUP_REMOVED lines=16> */
.L_x_7478:


//--------------------- .text._ZN5flash24flash_fwd_splitkv_kernelI23Flash_fwd_kernel_traitsILi256ELi64ELi64ELi4ELb0ELb0EN7cutlass10bfloat16_tE19Flash_kernel_traitsILi256ELi64ELi64ELi4ES3_EELb0ELb0ELb1ELb0ELb0ELb1ELb0ELb0EEEvNS_16Flash_fwd_paramsE --------------------------
	.section	.text._ZN5flash24flash_fwd_splitkv_kernelI23Flash_fwd_kernel_traitsILi256ELi64ELi64ELi4ELb0ELb0EN7cutlass10bfloat16_tE19Flash_kernel_traitsILi256ELi64ELi64ELi4ES3_EELb0ELb0ELb1ELb0ELb0ELb1ELb0ELb0EEEvNS_16Flash_fwd_paramsE,"ax",@progbits
	.align	128
        .global         _ZN5flash24flash_fwd_splitkv_kernelI23Flash_fwd_kernel_traitsILi256ELi64ELi64ELi4ELb0ELb0EN7cutlass10bfloat16_tE19Flash_kernel_traitsILi256ELi64ELi64ELi4ES3_EELb0ELb0ELb1ELb0ELb0ELb1ELb0ELb0EEEvNS_16Flash_fwd_paramsE
        .type           _ZN5flash24flash_fwd_splitkv_kernelI23Flash_fwd_kernel_traitsILi256ELi64ELi64ELi4ELb0ELb0EN7cutlass10bfloat16_tE19Flash_kernel_traitsILi256ELi64ELi64ELi4ES3_EELb0ELb0ELb1ELb0ELb0ELb1ELb0ELb0EEEvNS_16Flash_fwd_paramsE,@function
        .size           _ZN5flash24flash_fwd_splitkv_kernelI23Flash_fwd_kernel_traitsILi256ELi64ELi64ELi4ELb0ELb0EN7cutlass10bfloat16_tE19Flash_kernel_traitsILi256ELi64ELi64ELi4ES3_EELb0ELb0ELb1ELb0ELb0ELb1ELb0ELb0EEEvNS_16Flash_fwd_paramsE,(.L_x_7479 - _ZN5flash24flash_fwd_splitkv_kernelI23Flash_fwd_kernel_traitsILi256ELi64ELi64ELi4ELb0ELb0EN7cutlass10bfloat16_tE19Flash_kernel_traitsILi256ELi64ELi64ELi4ES3_EELb0ELb0ELb1ELb0ELb0ELb1ELb0ELb0EEEvNS_16Flash_fwd_paramsE)
        .other          _ZN5flash24flash_fwd_splitkv_kernelI23Flash_fwd_kernel_traitsILi256ELi64ELi64ELi4ELb0ELb0EN7cutlass10bfloat16_tE19Flash_kernel_traitsILi256ELi64ELi64ELi4ES3_EELb0ELb0ELb1ELb0ELb0ELb1ELb0ELb0EEEvNS_16Flash_fwd_paramsE,@"STO_CUDA_ENTRY STV_DEFAULT"
_ZN5flash24flash_fwd_splitkv_kernelI23Flash_fwd_kernel_traitsILi256ELi64ELi64ELi4ELb0ELb0EN7cutlass10bfloat16_tE19Flash_kernel_traitsILi256ELi64ELi64ELi4ES3_EELb0ELb0ELb1ELb0ELb0ELb1ELb0ELb0EEEvNS_16Flash_fwd_paramsE:
.text._ZN5flash24flash_fwd_splitkv_kernelI23Flash_fwd_kernel_traitsILi256ELi64ELi64ELi4ELb0ELb0EN7cutlass10bfloat16_tE19Flash_kernel_traitsILi256ELi64ELi64ELi4ES3_EELb0ELb0ELb1ELb0ELb0ELb1ELb0ELb0EEEvNS_16Flash_fwd_paramsE:
        /* <DEDUP_REMOVED lines=71> */
.L_x_3423:
        /* <DEDUP_REMOVED lines=77> */
.L_x_3426:
[----:B------:R-:W-:Y:S05]  /*0940*/  BSYNC.RECONVERGENT B0 ;  /* 0x0000000000007941 */ /* 0x000fea0003800200 */
.L_x_3425:
        /* <DEDUP_REMOVED lines=23> */
.L_x_3428:
[----:B------:R-:W-:Y:S05]  /*0ac0*/  BSYNC.RECONVERGENT B0 ;  /* 0x0000000000007941 */ /* 0x000fea0003800200 */
.L_x_3427:
        /* <DEDUP_REMOVED lines=22> */
.L_x_3430:
[----:B------:R-:W-:Y:S05]  /*0c30*/  BSYNC.RECONVERGENT B0 ;  /* 0x0000000000007941 */ /* 0x000fea0003800200 */
.L_x_3429:
        /* <DEDUP_REMOVED lines=21> */
.L_x_3432:
[----:B------:R-:W-:Y:S05]  /*0d90*/  BSYNC.RECONVERGENT B0 ;  /* 0x0000000000007941 */ /* 0x000fea0003800200 */
.L_x_3431:
        /* <DEDUP_REMOVED lines=21> */
.L_x_3424:
        /* <DEDUP_REMOVED lines=13> */
.L_x_3433:
        /* <DEDUP_REMOVED lines=99> */
.L_x_3434:
        /* <DEDUP_REMOVED lines=15> */
.L_x_3436:
[----:B------:R-:W1:Y:S01]  /*16e0*/  LDCU.64 UR10, c[0x0][0x3b8] ;  /* 0x00007700ff0a77ac */ /* 0x000e620008000a00 */
[----:B------:R-:W-:-:S04]  /*16f0*/  UIADD3 UR15, UPT, UPT, UR7, UR16, URZ ;  /* 0x00000010070f7290 */ /* 0x000fc8000fffe0ff */
[----:B-1----:R-:W-:Y:S02]  /*1700*/  UIMAD.WIDE.U32 UR4, UR15, UR10, URZ ;  /* 0x0000000a0f0472a5 */ /* 0x002fe4000f8e00ff */
[----:B------:R-:W-:-:S04]  /*1710*/  UIMAD UR15, UR15, UR11, URZ ;  /* 0x0000000b0f0f72a4 */ /* 0x000fc8000f8e02ff */
[----:B------:R-:W-:Y:S01]  /*1720*/  UIADD3 UR15, UPT, UPT, UR5, UR15, URZ ;  /* 0x0000000f050f7290 */ /* 0x000fe2000fffe0ff */
[----:B------:R-:W-:-:S11]  /*1730*/  UMOV UR14, UR4 ;  /* 0x00000004000e7c82 */ /* 0x000fd60008000000 */
.L_x_3437:
        /* <DEDUP_REMOVED lines=15> */
.L_x_3438:
[----:B------:R-:W1:Y:S01]  /*1830*/  LDCU.64 UR8, c[0x0][0x3c0] ;  /* 0x00007800ff0877ac */ /* 0x000e620008000a00 */
[----:B------:R-:W-:-:S04]  /*1840*/  UIADD3 UR7, UPT, UPT, UR7, UR16, URZ ;  /* 0x0000001007077290 */ /* 0x000fc8000fffe0ff */
[----:B-1----:R-:W-:Y:S02]  /*1850*/  UIMAD.WIDE.U32 UR4, UR7, UR8, URZ ;  /* 0x00000008070472a5 */ /* 0x002fe4000f8e00ff */
[----:B------:R-:W-:-:S04]  /*1860*/  UIMAD UR7, UR7, UR9, URZ ;  /* 0x00000009070772a4 */ /* 0x000fc8000f8e02ff */
[----:B------:R-:W-:Y:S01]  /*1870*/  UIADD3 UR5, UPT, UPT, UR5, UR7, URZ ;  /* 0x0000000705057290 */ /* 0x000fe2000fffe0ff */
[----:B------:R-:W-:-:S11]  /*1880*/  UMOV UR6, UR4 ;  /* 0x0000000400067c82 */ /* 0x000fd60008000000 */
.L_x_3439:
        /* <DEDUP_REMOVED lines=51> */
.L_x_3435:
        /* <DEDUP_REMOVED lines=90> */
.L_x_3441:
[----:B------:R-:W-:Y:S05]  /*2160*/  BSYNC.RECONVERGENT B0 ;  /* 0x0000000000007941 */ /* 0x000fea0003800200 */
.L_x_3440:
        /* <DEDUP_REMOVED lines=41> */
.L_x_3443:
[----:B------:R-:W-:Y:S05]  /*2400*/  BSYNC.RECONVERGENT B0 ;  /* 0x0000000000007941 */ /* 0x000fea0003800200 */
.L_x_3442:
        /* <DEDUP_REMOVED lines=41> */
.L_x_3445:
[----:B------:R-:W-:Y:S05]  /*26a0*/  BSYNC.RECONVERGENT B0 ;  /* 0x0000000000007941 */ /* 0x000fea0003800200 */
.L_x_3444:
        /* <DEDUP_REMOVED lines=41> */
.L_x_3447:
[----:B------:R-:W-:Y:S05]  /*2940*/  BSYNC.RECONVERGENT B0 ;  /* 0x0000000000007941 */ /* 0x000fea0003800200 */
.L_x_3446:
        /* <DEDUP_REMOVED lines=31> */
.L_x_3449:
[----:B------:R-:W-:Y:S05]  /*2b40*/  BSYNC.RECONVERGENT B0 ;  /* 0x0000000000007941 */ /* 0x000fea0003800200 */
.L_x_3448:
        /* <DEDUP_REMOVED lines=31> */
.L_x_3451:
[----:B------:R-:W-:Y:S05]  /*2d40*/  BSYNC.RECONVERGENT B0 ;  /* 0x0000000000007941 */ /* 0x000fea0003800200 */
.L_x_3450:
        /* <DEDUP_REMOVED lines=32> */
.L_x_3453:
[----:B------:R-:W-:Y:S05]  /*2f50*/  BSYNC.RECONVERGENT B0 ;  /* 0x0000000000007941 */ /* 0x000fea0003800200 */
.L_x_3452:
        /* <DEDUP_REMOVED lines=31> */
.L_x_3455:
[----:B------:R-:W-:Y:S05]  /*3150*/  BSYNC.RECONVERGENT B0 ;  /* 0x0000000000007941 */ /* 0x000fea0003800200 */
.L_x_3454:
        /* <DEDUP_REMOVED lines=48> */
.L_x_3457:
[----:B------:R2:W-:Y:S04]  /*3460*/  STS.128 [R235+0x10000], RZ ;  /* 0x010000ffeb007388 */ /* 0x0005e80000000c00 */
[----:B------:R2:W-:Y:S04]  /*3470*/  STS.128 [R235+0x12000], RZ ;  /* 0x012000ffeb007388 */ /* 0x0005e80000000c00 */
[----:B------:R2:W-:Y:S04]  /*3480*/  STS.128 [R235+0x14000], RZ ;  /* 0x014000ffeb007388 */ /* 0x0005e80000000c00 */
[----:B------:R2:W-:Y:S02]  /*3490*/  STS.128 [R235+0x16000], RZ ;  /* 0x016000ffeb007388 */ /* 0x0005e40000000c00 */
.L_x_3458:
[----:B------:R-:W-:Y:S05]  /*34a0*/  BSYNC.RECONVERGENT B0 ;  /* 0x0000000000007941 */ /* 0x000fea0003800200 */
.L_x_3456:
        /* <DEDUP_REMOVED lines=50> */
.L_x_3460:
[----:B------:R-:W-:Y:S05]  /*37d0*/  BSYNC.RECONVERGENT B0 ;  /* 0x0000000000007941 */ /* 0x000fea0003800200 */
.L_x_3459:
        /* <DEDUP_REMOVED lines=37> */
.L_x_3462:
[----:B------:R-:W-:Y:S05]  /*3a30*/  BSYNC.RECONVERGENT B0 ;  /* 0x0000000000007941 */ /* 0x000fea0003800200 */
.L_x_3461:
        /* <DEDUP_REMOVED lines=35> */
.L_x_3464:
[----:B------:R-:W-:Y:S05]  /*3c70*/  BSYNC.RECONVERGENT B0 ;  /* 0x0000000000007941 */ /* 0x000fea0003800200 */
.L_x_3463:
[----:B------:R-:W-:Y:S01]  /*3c80*/  LDSM.16.M88.4 R48, [R83] ;  /* 0x000000005330783b */ /* 0x000fe20000000200 */
[----:B------:R-:W-:Y:S01]  /*3c90*/  LOP3.LUT P6, RZ, R220, 0x2, RZ, 0xc0, !PT ;  /* 0x00000002dcff7812 */ /* 0x000fe200078cc0ff */
[----:B------:R-:W5:Y:S01]  /*3ca0*/  LDCU UR4, c[0x0][0x50c] ;  /* 0x0000a180ff0477ac */ /* 0x000f620008000800 */
[----:B------:R-:W-:Y:S01]  /*3cb0*/  MOV R76, 0x20 ;  /* 0x00000020004c7802 */ /* 0x000fe20000000f00 */
[----:B------:R-:W2:Y:S01]  /*3cc0*/  LDSM.16.M88.4 R20, [R82+UR6+0x8000] ;  /* 0x008000065214783b */ /* 0x000ea20008000200 */
[----:B-1----:R-:W-:Y:S01]  /*3cd0*/  IADD3 R2, PT, PT, R82, UR6, RZ ;  /* 0x0000000652027c10 */ /* 0x002fe2000fffe0ff */
[----:B------:R-:W-:Y:S01]  /*3ce0*/  UISETP.NE.AND UP1, UPT, UR18, 0x1, UPT ;  /* 0x000000011200788c */ /* 0x000fe2000bf25270 */
[----:B------:R-:W-:Y:S01]  /*3cf0*/  SEL R41, R76, 0xffffffe0, !P6 ;  /* 0xffffffe04c297807 */ /* 0x000fe20007000000 */
[----:B---3--:R-:W1:Y:S01]  /*3d00*/  LDSM.16.M88.4 R12, [R82+UR6+0x8800] ;  /* 0x00880006520c783b */ /* 0x008e620008000200 */
[----:B------:R-:W-:Y:S02]  /*3d10*/  LOP3.LUT P0, RZ, R220, 0x4, RZ, 0xc0, !PT ;  /* 0x00000004dcff7812 */ /* 0x000fe4000780c0ff */
[-C--:B------:R-:W-:Y:S01]  /*3d20*/  IADD3 R81, PT, PT, R83, R41.reuse, RZ ;  /* 0x0000002953517210 */ /* 0x080fe20007ffe0ff */
[----:B------:R-:W3:Y:S01]  /*3d30*/  LDSM.16.M88.4 R56, [R82+UR6+0x9000] ;  /* 0x009000065238783b */ /* 0x000ee20008000200 */
[----:B------:R-:W-:-:S02]  /*3d40*/  IADD3 R3, PT, PT, R2, R41, RZ ;  /* 0x0000002902037210 */ /* 0x000fc40007ffe0ff */
[----:B------:R-:W-:Y:S01]  /*3d50*/  MOV R0, 0x40 ;  /* 0x0000004000007802 */ /* 0x000fe20000000f00 */
[----:B------:R-:W4:Y:S03]  /*3d60*/  LDSM.16.M88.4 R28, [R82+UR6+0x9800] ;  /* 0x00980006521c783b */ /* 0x000f260008000200 */
[----:B------:R-:W-:Y:S01]  /*3d70*/  SEL R0, R0, 0xffffffc0, !P0 ;  /* 0xffffffc000007807 */ /* 0x000fe20004000000 */
[----:B------:R-:W-:Y:S03]  /*3d80*/  LDSM.16.M88.4 R4, [R81] ;  /* 0x000000005104783b */ /* 0x000fe60000000200 */
[-C--:B------:R-:W-:Y:S01]  /*3d90*/  IADD3 R80, PT, PT, R83, R0.reuse, RZ ;  /* 0x0000000053507210 */ /* 0x080fe20007ffe0ff */
[----:B------:R-:W5:Y:S01]  /*3da0*/  LDSM.16.M88.4 R32, [R3+0x8000] ;  /* 0x008000000320783b */ /* 0x000f620000000200 */
[----:B------:R-:W-:-:S02]  /*3db0*/  IADD3 R2, PT, PT, R2, R0, RZ ;  /* 0x0000000002027210 */ /* 0x000fc40007ffe0ff */
[C---:B------:R-:W-:Y:S01]  /*3dc0*/  IADD3 R79, PT, PT, R41.reuse, R80, RZ ;  /* 0x00000050294f7210 */ /* 0x040fe20007ffe0ff */
[----:B------:R-:W5:Y:S01]  /*3dd0*/  LDSM.16.M88.4 R8, [R3+0x8800] ;  /* 0x008800000308783b */ /* 0x000f620000000200 */
[----:B------:R-:W-:-:S03]  /*3de0*/  IADD3 R0, PT, PT, R41, R2, RZ ;  /* 0x0000000229007210 */ /* 0x000fc60007ffe0ff */
[----:B------:R-:W5:Y:S04]  /*3df0*/  LDSM.16.M88.4 R72, [R3+0x9000] ;  /* 0x009000000348783b */ /* 0x000f680000000200 */
[----:B------:R-:W5:Y:S04]  /*3e00*/  LDSM.16.M88.4 R44, [R3+0x9800] ;  /* 0x00980000032c783b */ /* 0x000f680000000200 */
[----:B------:R-:W-:Y:S01]  /*3e10*/  LDSM.16.M88.4 R36, [R2+0x8000] ;  /* 0x008000000224783b */ /* 0x000fe20000000200 */
[C---:B--2---:R-:W-:Y:S03]  /*3e20*/  HMMA.16816.F32.BF16 R24, R48.reuse, R20, RZ ;  /* 0x000000143018723c */ /* 0x044fe600000418ff */
[----:B------:R-:W-:Y:S04]  /*3e30*/  LDSM.16.M88.4 R68, [R2+0x8800] ;  /* 0x008800000244783b */ /* 0x000fe80000000200 */
[----:B------:R-:W-:Y:S01]  /*3e40*/  LDSM.16.M88.4 R64, [R2+0x9000] ;  /* 0x009000000240783b */ /* 0x000fe20000000200 */
[C---:B-1----:R-:W-:Y:S03]  /*3e50*/  HMMA.16816.F32.BF16 R16, R48.reuse, R12, RZ ;  /* 0x0000000c3010723c */ /* 0x042fe600000418ff */
[----:B------:R-:W-:Y:S04]  /*3e60*/  LDSM.16.M88.4 R40, [R2+0x9800] ;  /* 0x009800000228783b */ /* 0x000fe80000000200 */
[----:B------:R-:W0:Y:S01]  /*3e70*/  LDGDEPBAR ;  /* 0x00000000000079af */ /* 0x000e220000000000 */
[C---:B---3--:R-:W-:Y:S08]  /*3e80*/  HMMA.16816.F32.BF16 R60, R48.reuse, R56, RZ ;  /* 0x00000038303c723c */ /* 0x048ff000000418ff */
[C---:B------:R-:W-:Y:S08]  /*3e90*/  HMMA.16816.F32.BF16 R20, R48.reuse, R22, RZ ;  /* 0x000000163014723c */ /* 0x040ff000000418ff */
[C---:B------:R-:W-:Y:S08]  /*3ea0*/  HMMA.16816.F32.BF16 R12, R48.reuse, R14, RZ ;  /* 0x0000000e300c723c */ /* 0x040ff000000418ff */
[C---:B------:R-:W-:Y:S08]  /*3eb0*/  HMMA.16816.F32.BF16 R56, R48.reuse, R58, RZ ;  /* 0x0000003a3038723c */ /* 0x040ff000000418ff */
[C---:B----4-:R-:W-:Y:S08]  /*3ec0*/  HMMA.16816.F32.BF16 R52, R48.reuse, R28, RZ ;  /* 0x0000001c3034723c */ /* 0x050ff000000418ff */
[----:B------:R-:W-:Y:S01]  /*3ed0*/  HMMA.16816.F32.BF16 R48, R48, R30, RZ ;  /* 0x0000001e3030723c */ /* 0x000fe200000418ff */
[----:B------:R-:W1:Y:S07]  /*3ee0*/  LDSM.16.M88.4 R28, [R80] ;  /* 0x00000000501c783b */ /* 0x000e6e0000000200 */
[C---:B-----5:R-:W-:Y:S08]  /*3ef0*/  HMMA.16816.F32.BF16 R24, R4.reuse, R32, R24 ;  /* 0x000000200418723c */ /* 0x060ff00000041818 */
        /* <DEDUP_REMOVED lines=181> */
[----:B------:R-:W5:Y:S06]  /*4a50*/  LDSM.16.M88.4 R4, [R2+0xf800] ;  /* 0x00f800000204783b */ /* 0x000f6c0000000200 */
[----:B------:R-:W1:Y:S01]  /*4a60*/  MUFU.TANH R21, R21 ;  /* 0x0000001500157308 */ /* 0x000e620000002400 */
[C---:B------:R-:W-:Y:S07]  /*4a70*/  HMMA.16816.F32.BF16 R52, R68.reuse, R80, R52 ;  /* 0x000000504434723c */ /* 0x040fee0000041834 */
[----:B------:R-:W1:Y:S01]  /*4a80*/  MUFU.TANH R22, R22 ;  /* 0x0000001600167308 */ /* 0x000e620000002400 */
[----:B------:R-:W-:Y:S07]  /*4a90*/  HMMA.16816.F32.BF16 R64, R68, R82, R64 ;  /* 0x000000524440723c */ /* 0x000fee0000041840 */
[----:B------:R-:W1:Y:S01]  /*4aa0*/  MUFU.TANH R23, R23 ;  /* 0x0000001700177308 */ /* 0x000e620000002400 */
[C---:B---3--:R-:W-:Y:S08]  /*4ab0*/  HMMA.16816.F32.BF16 R28, R40.reuse, R16, R28 ;  /* 0x00000010281c723c */ /* 0x048ff0000004181c */
[----:B------:R-:W-:Y:S01]  /*4ac0*/  HMMA.16816.F32.BF16 R12, R40, R18, R12 ;  /* 0x00000012280c723c */ /* 0x000fe2000004180c */
[----:B------:R-:W3:Y:S01]  /*4ad0*/  LDSM.16.M88.4 R16, [R0+0xf800] ;  /* 0x00f800000010783b */ /* 0x000ee20000000200 */
[----:B------:R-:W-:-:S06]  /*4ae0*/  DEPBAR.LE SB0, 0x0 ;  /* 0x000080000000791a */ /* 0x000fcc0000000000 */
[----:B----4-:R-:W-:Y:S03]  /*4af0*/  HMMA.16816.F32.BF16 R52, R44, R32, R52 ;  /* 0x000000202c34723c */ /* 0x010fe60000041834 */
[----:B------:R-:W-:Y:S01]  /*4b00*/  FMUL.FTZ R3, R28, UR4 ;  /* 0x000000041c037c20 */ /* 0x000fe20008410000 */
[----:B------:R-:W-:-:S04]  /*4b10*/  FMUL.FTZ R28, R29, UR4 ;  /* 0x000000041d1c7c20 */ /* 0x000fc80008410000 */
[----:B------:R-:W-:Y:S01]  /*4b20*/  HMMA.16816.F32.BF16 R64, R44, R34, R64 ;  /* 0x000000222c40723c */ /* 0x000fe20000041840 */
[----:B------:R-:W4:Y:S02]  /*4b30*/  MUFU.TANH R3, R3 ;  /* 0x0000000300037308 */ /* 0x000f240000002400 */
[----:B------:R-:W-:-:S05]  /*4b40*/  FMUL.FTZ R12, R12, UR4 ;  /* 0x000000040c0c7c20 */ /* 0x000fca0008410000 */
[C---:B--2---:R-:W-:Y:S01]  /*4b50*/  HMMA.16816.F32.BF16 R60, R72.reuse, R24, R60 ;  /* 0x00000018483c723c */ /* 0x044fe2000004183c */
[----:B------:R-:W-:Y:S01]  /*4b60*/  FMUL.FTZ R24, R30, UR4 ;  /* 0x000000041e187c20 */ /* 0x000fe20008410000 */
[----:B------:R-:W-:Y:S01]  /*4b70*/  FMUL.FTZ R25, R31, UR4 ;  /* 0x000000041f197c20 */ /* 0x000fe20008410000 */
[----:B------:R-:W2:Y:S05]  /*4b80*/  MUFU.TANH R28, R28 ;  /* 0x0000001c001c7308 */ /* 0x000eaa0000002400 */
[C---:B------:R-:W-:Y:S03]  /*4b90*/  HMMA.16816.F32.BF16 R56, R72.reuse, R26, R56 ;  /* 0x0000001a4838723c */ /* 0x040fe60000041838 */
[----:B------:R-:W1:Y:S05]  /*4ba0*/  MUFU.TANH R24, R24 ;  /* 0x0000001800187308 */ /* 0x000e6a0000002400 */
[----:B-----5:R-:W-:Y:S01]  /*4bb0*/  HMMA.16816.F32.BF16 R52, R72, R4, R52 ;  /* 0x000000044834723c */ /* 0x020fe20000041834 */
[----:B------:R-:W-:-:S02]  /*4bc0*/  FMUL.FTZ R4, R15, UR4 ;  /* 0x000000040f047c20 */ /* 0x000fc40008410000 */
[----:B------:R-:W1:Y:S05]  /*4bd0*/  MUFU.TANH R25, R25 ;  /* 0x0000001900197308 */ /* 0x000e6a0000002400 */
[----:B------:R-:W-:Y:S03]  /*4be0*/  HMMA.16816.F32.BF16 R64, R72, R6, R64 ;  /* 0x000000064840723c */ /* 0x000fe60000041840 */
[----:B------:R-:W1:Y:S05]  /*4bf0*/  MUFU.TANH R12, R12 ;  /* 0x0000000c000c7308 */ /* 0x000e6a0000002400 */
[C---:B------:R-:W-:Y:S01]  /*4c00*/  HMMA.16816.F32.BF16 R60, R40.reuse, R8, R60 ;  /* 0x00000008283c723c */ /* 0x040fe2000004183c */
[----:B------:R-:W-:Y:S01]  /*4c10*/  FMUL.FTZ R8, R13, UR4 ;  /* 0x000000040d087c20 */ /* 0x000fe20008410000 */
[----:B------:R-:W-:Y:S01]  /*4c20*/  FMUL.FTZ R9, R14, UR4 ;  /* 0x000000040e097c20 */ /* 0x000fe20008410000 */
[----:B------:R-:W1:Y:S05]  /*4c30*/  MUFU.TANH R4, R4 ;  /* 0x0000000400047308 */ /* 0x000e6a0000002400 */
[C---:B------:R-:W-:Y:S03]  /*4c40*/  HMMA.16816.F32.BF16 R56, R40.reuse, R10, R56 ;  /* 0x0000000a2838723c */ /* 0x040fe60000041838 */
[----:B------:R-:W1:Y:S05]  /*4c50*/  MUFU.TANH R8, R8 ;  /* 0x0000000800087308 */ /* 0x000e6a0000002400 */
[C---:B---3--:R-:W-:Y:S03]  /*4c60*/  HMMA.16816.F32.BF16 R52, R40.reuse, R16, R52 ;  /* 0x000000102834723c */ /* 0x048fe60000041834 */
[----:B------:R-:W-:Y:S01]  /*4c70*/  FMUL.FTZ R5, R60, UR4 ;  /* 0x000000043c057c20 */ /* 0x000fe20008410000 */
[----:B------:R-:W-:Y:S01]  /*4c80*/  FMUL.FTZ R13, R61, UR4 ;  /* 0x000000043d0d7c20 */ /* 0x000fe20008410000 */
[----:B------:R-:W-:Y:S01]  /*4c90*/  FMUL.FTZ R10, R62, UR4 ;  /* 0x000000043e0a7c20 */ /* 0x000fe20008410000 */
[----:B------:R-:W-:Y:S01]  /*4ca0*/  FMUL.FTZ R11, R63, UR4 ;  /* 0x000000043f0b7c20 */ /* 0x000fe20008410000 */
[----:B------:R-:W3:Y:S01]  /*4cb0*/  MUFU.TANH R9, R9 ;  /* 0x0000000900097308 */ /* 0x000ee20000002400 */
        /* <DEDUP_REMOVED lines=42> */
.L_x_3466:
        /* <DEDUP_REMOVED lines=24> */
[----:B------:R-:W-:Y:S01]  /*50e0*/  @!P2 IMAD.IADD R7, R7, 0x1, -R0 ;  /* 0x000000010707a824 */ /* 0x000fe200078e0a00 */
[----:B------:R-:W-:Y:S01]  /*50f0*/  @!P2 IADD3 R35, PT, PT, R35, 0x1, RZ ;  /* 0x000000012323a810 */ /* 0x000fe20007ffe0ff */
[----:B------:R-:W-:Y:S01]  /*5100*/  @!P1 VIADD R40, R40, 0x1 ;  /* 0x0000000128289836 */ /* 0x000fe20000000000 */
[-C--:B------:R-:W-:Y:S02]  /*5110*/  @!P1 IADD3 R27, PT, PT, R27, -R0.reuse, RZ ;  /* 0x800000001b1b9210 */ /* 0x080fe40007ffe0ff */
[-C--:B------:R-:W-:Y:S02]  /*5120*/  ISETP.GE.U32.AND P4, PT, R7, R0.reuse, PT ;  /* 0x000000000700720c */ /* 0x080fe40003f86070 */
[----:B------:R-:W-:Y:S02]  /*5130*/  ISETP.GE.U32.AND P5, PT, R27, R0, PT ;  /* 0x000000001b00720c */ /* 0x000fe40003fa6070 */
[C---:B------:R-:W-:Y:S02]  /*5140*/  LOP3.LUT R0, R2.reuse, UR17, RZ, 0x3c, !PT ;  /* 0x0000001102007c12 */ /* 0x040fe4000f8e3cff */
        /* <DEDUP_REMOVED lines=30> */
.L_x_3467:
[----:B------:R-:W2:Y:S01]  /*5330*/  LDCU UR4, c[0x0][0x440] ;  /* 0x00008800ff0477ac */ /* 0x000ea20008000800 */
        /* <DEDUP_REMOVED lines=8> */
[----:B--2---:R-:W-:Y:S02]  /*53c0*/  ISETP.GE.AND P3, PT, R232, UR4, PT ;  /* 0x00000004e8007c0c */ /* 0x004fe4000bf66270 */
        /* <DEDUP_REMOVED lines=88> */
.L_x_3465:
[----:B------:R-:W-:Y:S01]  /*5950*/  LOP3.LUT R165, R217, 0x1f0, RZ, 0xc0, !PT ;  /* 0x000001f0d9a57812 */ /* 0x000fe200078ec0ff */
[----:B--2---:R-:W-:Y:S01]  /*5960*/  IMAD.U32 R34, RZ, RZ, UR20 ;  /* 0x00000014ff227e24 */ /* 0x004fe2000f8e00ff */
[----:B------:R-:W-:Y:S01]  /*5970*/  SHF.R.U32.HI R0, RZ, 0x2, R220 ;  /* 0x00000002ff007819 */ /* 0x000fe200000116dc */
[----:B------:R-:W-:Y:S01]  /*5980*/  IMAD.SHL.U32 R2, R220, 0x2, RZ ;  /* 0x00000002dc027824 */ /* 0x000fe200078e00ff */
[----:B------:R-:W2:Y:S01]  /*5990*/  LDCU UR4, c[0x0][0x45c] ;  /* 0x00008b80ff0477ac */ /* 0x000ea20008000800 */
[----:B------:R-:W-:Y:S01]  /*59a0*/  IMAD R7, R34, 0x40, R165 ;  /* 0x0000004022077824 */ /* 0x000fe200078e02a5 */
[----:B------:R-:W-:Y:S01]  /*59b0*/  LOP3.LUT R0, R0, 0x7, RZ, 0xc0, !PT ;  /* 0x0000000700007812 */ /* 0x000fe200078ec0ff */
[----:B------:R-:W-:Y:S01]  /*59c0*/  IMAD.U32 R41, RZ, RZ, UR16 ;  /* 0x00000010ff297e24 */ /* 0x000fe2000f8e00ff */
[----:B------:R-:W-:Y:S02]  /*59d0*/  LOP3.LUT R2, R2, 0x6, RZ, 0xc0, !PT ;  /* 0x0000000602027812 */ /* 0x000fe400078ec0ff */
[----:B------:R-:W-:-:S02]  /*59e0*/  IADD3 R34, PT, PT, R7, -UR21, R0 ;  /* 0x8000001507227c10 */ /* 0x000fc4000fffe000 */
[----:B------:R-:W-:Y:S02]  /*59f0*/  LOP3.LUT R57, R2, UR16, RZ, 0xfc, !PT ;  /* 0x0000001002397c12 */ /* 0x000fe4000f8efcff */
[C-C-:B------:R-:W-:Y:S01]  /*5a00*/  LOP3.LUT R35, R41.reuse, 0x1, R2.reuse, 0xfe, !PT ;  /* 0x0000000129237812 */ /* 0x140fe200078efe02 */
[----:B------:R-:W-:Y:S01]  /*5a10*/  VIADD R34, R34, UR24 ;  /* 0x0000001822227c36 */ /* 0x000fe20008000000 */
[C-C-:B------:R-:W-:Y:S02]  /*5a20*/  LOP3.LUT R19, R41.reuse, 0x8, R2.reuse, 0xfe, !PT ;  /* 0x0000000829137812 */ /* 0x140fe400078efe02 */
[--C-:B------:R-:W-:Y:S01]  /*5a30*/  LOP3.LUT R53, R41, 0x10, R2.reuse, 0xfe, !PT ;  /* 0x0000001029357812 */ /* 0x100fe200078efe02 */
[C---:B------:R-:W-:Y:S01]  /*5a40*/  IMAD.IADD R7, R34.reuse, 0x1, -R57 ;  /* 0x0000000122077824 */ /* 0x040fe200078e0a39 */
[----:B------:R-:W-:Y:S01]  /*5a50*/  ISETP.GE.AND P4, PT, R19, UR24, PT ;  /* 0x0000001813007c0c */ /* 0x000fe2000bf86270 */
[C---:B------:R-:W-:Y:S01]  /*5a60*/  IMAD.IADD R19, R34.reuse, 0x1, -R19 ;  /* 0x0000000122137824 */ /* 0x040fe200078e0a13 */
[----:B------:R-:W-:Y:S01]  /*5a70*/  LOP3.LUT R51, R41, 0x11, R2, 0xfe, !PT ;  /* 0x0000001129337812 */ /* 0x000fe200078efe02 */
[----:B------:R-:W-:Y:S01]  /*5a80*/  IMAD.IADD R40, R34, 0x1, -R53 ;  /* 0x0000000122287824 */ /* 0x000fe200078e0a35 */
[----:B------:R-:W-:-:S02]  /*5a90*/  IABS R7, R7 ;  /* 0x0000000700077213 */ /* 0x000fc40000000000 */
[----:B------:R-:W-:Y:S02]  /*5aa0*/  IABS R19, R19 ;  /* 0x0000001300137213 */ /* 0x000fe40000000000 */
[----:B------:R-:W-:Y:S02]  /*5ab0*/  I2FP.F32.S32 R7, R7 ;  /* 0x0000000700077245 */ /* 0x000fe40000201400 */
[----:B------:R-:W-:Y:S02]  /*5ac0*/  IABS R40, R40 ;  /* 0x0000002800287213 */ /* 0x000fe40000000000 */
[----:B------:R-:W-:Y:S01]  /*5ad0*/  LOP3.LUT R55, R41, 0x9, R2, 0xfe, !PT ;  /* 0x0000000929377812 */ /* 0x000fe200078efe02 */
[C---:B------:R-:W-:Y:S01]  /*5ae0*/  FFMA.FTZ R27, R7.reuse, -UR5, R36 ;  /* 0x80000005071b7c23 */ /* 0x040fe20008010024 */
[C---:B------:R-:W-:Y:S02]  /*5af0*/  IMAD.IADD R36, R34.reuse, 0x1, -R35 ;  /* 0x0000000122247824 */ /* 0x040fe400078e0a23 */
[----:B-1----:R-:W-:Y:S01]  /*5b00*/  FFMA.FTZ R22, R7, -UR5, R22 ;  /* 0x8000000507167c23 */ /* 0x002fe20008010016 */
[C---:B------:R-:W-:Y:S01]  /*5b10*/  IMAD.IADD R7, R34.reuse, 0x1, -R51 ;  /* 0x0000000122077824 */ /* 0x040fe200078e0a33 */
[----:B------:R-:W-:Y:S01]  /*5b20*/  I2FP.F32.S32 R19, R19 ;  /* 0x0000001300137245 */ /* 0x000fe20000201400 */
[----:B------:R-:W-:Y:S01]  /*5b30*/  IMAD.IADD R42, R34, 0x1, -R55 ;  /* 0x00000001222a7824 */ /* 0x000fe200078e0a37 */
[----:B------:R-:W-:-:S02]  /*5b40*/  IABS R36, R36 ;  /* 0x0000002400247213 */ /* 0x000fc40000000000 */
[----:B------:R-:W-:Y:S02]  /*5b50*/  I2FP.F32.S32 R40, R40 ;  /* 0x0000002800287245 */ /* 0x000fe40000201400 */
[----:B------:R-:W-:Y:S02]  /*5b60*/  I2FP.F32.S32 R36, R36 ;  /* 0x0000002400247245 */ /* 0x000fe40000201400 */
[----:B------:R-:W-:Y:S02]  /*5b70*/  IABS R7, R7 ;  /* 0x0000000700077213 */ /* 0x000fe40000000000 */
[----:B------:R-:W-:Y:S01]  /*5b80*/  LOP3.LUT R45, R41, 0x20, R2, 0xfe, !PT ;  /* 0x00000020292d7812 */ /* 0x000fe200078efe02 */
[----:B------:R-:W-:Y:S01]  /*5b90*/  FFMA.FTZ R36, R36, -UR5, R37 ;  /* 0x8000000524247c23 */ /* 0x000fe20008010025 */
[----:B------:R-:W-:Y:S01]  /*5ba0*/  FFMA.FTZ R37, R19, -UR5, R20 ;  /* 0x8000000513257c23 */ /* 0x000fe20008010014 */
[----:B------:R-:W-:Y:S01]  /*5bb0*/  I2FP.F32.S32 R7, R7 ;  /* 0x0000000700077245 */ /* 0x000fe20000201400 */
[----:B------:R-:W-:Y:S01]  /*5bc0*/  FFMA.FTZ R19, R40, -UR5, R3 ;  /* 0x8000000528137c23 */ /* 0x000fe20008010003 */
[C-C-:B------:R-:W-:Y:S01]  /*5bd0*/  LOP3.LUT R43, R41.reuse, 0x21, R2.reuse, 0xfe, !PT ;  /* 0x00000021292b7812 */ /* 0x140fe200078efe02 */
[C---:B------:R-:W-:Y:S01]  /*5be0*/  IMAD.IADD R40, R34.reuse, 0x1, -R45 ;  /* 0x0000000122287824 */ /* 0x040fe200078e0a2d */
[----:B------:R-:W-:Y:S01]  /*5bf0*/  LOP3.LUT R47, R41, 0x19, R2, 0xfe, !PT ;  /* 0x00000019292f7812 */ /* 0x000fe200078efe02 */
[----:B------:R-:W-:Y:S01]  /*5c00*/  FFMA.FTZ R7, R7, -UR5, R28 ;  /* 0x8000000507077c23 */ /* 0x000fe2000801001c */
[----:B------:R-:W-:Y:S01]  /*5c10*/  IABS R42, R42 ;  /* 0x0000002a002a7213 */ /* 0x000fe20000000000 */
[C---:B------:R-:W-:Y:S01]  /*5c20*/  IMAD.IADD R28, R34.reuse, 0x1, -R43 ;  /* 0x00000001221c7824 */ /* 0x040fe200078e0a2b */
[----:B------:R-:W-:Y:S01]  /*5c30*/  IABS R40, R40 ;  /* 0x0000002800287213 */ /* 0x000fe20000000000 */
[C---:B------:R-:W-:Y:S01]  /*5c40*/  IMAD.IADD R3, R34.reuse, 0x1, -R47 ;  /* 0x0000000122037824 */ /* 0x040fe200078e0a2f */
[----:B------:R-:W-:Y:S01]  /*5c50*/  I2FP.F32.S32 R42, R42 ;  /* 0x0000002a002a7245 */ /* 0x000fe20000201400 */
[----:B------:R-:W-:Y:S01]  /*5c60*/  VIADD R20, R34, 0x8 ;  /* 0x0000000822147836 */ /* 0x000fe20000000000 */
[----:B------:R-:W-:-:S02]  /*5c70*/  I2FP.F32.S32 R40, R40 ;  /* 0x0000002800287245 */ /* 0x000fc40000201400 */
[----:B------:R-:W-:Y:S01]  /*5c80*/  IABS R28, R28 ;  /* 0x0000001c001c7213 */ /* 0x000fe20000000000 */
[----:B------:R-:W-:Y:S01]  /*5c90*/  FFMA.FTZ R21, R42, -UR5, R21 ;  /* 0x800000052a157c23 */ /* 0x000fe20008010015 */
[----:B------:R-:W-:Y:S01]  /*5ca0*/  IABS R3, R3 ;  /* 0x0000000300037213 */ /* 0x000fe20000000000 */
[----:B------:R-:W-:Y:S01]  /*5cb0*/  IMAD.IADD R42, R20, 0x1, -R57 ;  /* 0x00000001142a7824 */ /* 0x000fe200078e0a39 */
[----:B------:R-:W-:Y:S01]  /*5cc0*/  I2FP.F32.S32 R28, R28 ;  /* 0x0000001c001c7245 */ /* 0x000fe20000201400 */
[----:B------:R-:W-:Y:S01]  /*5cd0*/  FFMA.FTZ R241, R40, -UR5, R5 ;  /* 0x8000000528f17c23 */ /* 0x000fe20008010005 */
[----:B------:R-:W-:Y:S02]  /*5ce0*/  LOP3.LUT R5, R41, 0x28, R2, 0xfe, !PT ;  /* 0x0000002829057812 */ /* 0x000fe400078efe02 */
[----:B------:R-:W-:Y:S01]  /*5cf0*/  ISETP.GE.AND P1, PT, R57, UR24, PT ;  /* 0x0000001839007c0c */ /* 0x000fe2000bf26270 */
[----:B------:R-:W-:Y:S01]  /*5d00*/  IMAD.MOV.U32 R57, RZ, RZ, R3 ;  /* 0x000000ffff397224 */ /* 0x000fe200078e0003 */
[----:B------:R-:W-:Y:S01]  /*5d10*/  IABS R3, R42 ;  /* 0x0000002a00037213 */ /* 0x000fe20000000000 */
[----:B------:R-:W-:Y:S01]  /*5d20*/  FFMA.FTZ R193, R28, -UR5, R13 ;  /* 0x800000051cc17c23 */ /* 0x000fe2000801000d */
[----:B------:R-:W-:Y:S01]  /*5d30*/  ISETP.GE.AND P3, PT, R55, UR24, PT ;  /* 0x0000001837007c0c */ /* 0x000fe2000bf66270 */
[----:B------:R-:W-:Y:S01]  /*5d40*/  IMAD.IADD R13, R34, 0x1, -R5 ;  /* 0x00000001220d7824 */ /* 0x000fe200078e0a05 */
[----:B------:R-:W-:Y:S01]  /*5d50*/  I2FP.F32.S32 R3, R3 ;  /* 0x0000000300037245 */ /* 0x000fe20000201400 */
[C---:B------:R-:W-:Y:S01]  /*5d60*/  IMAD.IADD R55, R20.reuse, 0x1, -R55 ;  /* 0x0000000114377824 */ /* 0x040fe200078e0a37 */
[----:B------:R-:W-:Y:S01]  /*5d70*/  ISETP.GE.AND P2, PT, R53, UR24, PT ;  /* 0x0000001835007c0c */ /* 0x000fe2000bf46270 */
[----:B------:R-:W-:Y:S01]  /*5d80*/  IMAD.IADD R53, R20, 0x1, -R53 ;  /* 0x0000000114357824 */ /* 0x000fe200078e0a35 */
[----:B------:R-:W-:Y:S01]  /*5d90*/  IABS R13, R13 ;  /* 0x0000000d000d7213 */ /* 0x000fe20000000000 */
[----:B------:R-:W-:Y:S01]  /*5da0*/  FFMA.FTZ R38, R3, -UR5, R38 ;  /* 0x8000000503267c23 */ /* 0x000fe20008010026 */
[----:B------:R-:W-:-:S02]  /*5db0*/  IABS R55, R55 ;  /* 0x0000003700377213 */ /* 0x000fc40000000000 */
[----:B------:R-:W-:Y:S01]  /*5dc0*/  ISETP.GE.AND P5, PT, R35, UR24, PT ;  /* 0x0000001823007c0c */ /* 0x000fe2000bfa6270 */
[----:B------:R-:W-:Y:S01]  /*5dd0*/  IMAD.IADD R35, R20, 0x1, -R35 ;  /* 0x0000000114237824 */ /* 0x000fe200078e0a23 */
[----:B------:R-:W-:Y:S02]  /*5de0*/  I2FP.F32.S32 R28, R13 ;  /* 0x0000000d001c7245 */ /* 0x000fe40000201400 */
[----:B------:R-:W-:Y:S02]  /*5df0*/  I2FP.F32.S32 R42, R55 ;  /* 0x00000037002a7245 */ /* 0x000fe40000201400 */
[----:B------:R-:W-:Y:S01]  /*5e00*/  FSEL R3, R27, -INF , !P1 ;  /* 0xff8000001b037808 */ /* 0x000fe20004800000 */
[----:B------:R-:W-:Y:S01]  /*5e10*/  FFMA.FTZ R239, R28, -UR5, R15 ;  /* 0x800000051cef7c23 */ /* 0x000fe2000801000f */
[----:B------:R-:W-:Y:S01]  /*5e20*/  IABS R53, R53 ;  /* 0x0000003500357213 */ /* 0x000fe20000000000 */
[----:B------:R-:W-:Y:S01]  /*5e30*/  FFMA.FTZ R28, R42, -UR5, R23 ;  /* 0x800000052a1c7c23 */ /* 0x000fe20008010017 */
[----:B------:R-:W-:-:S02]  /*5e40*/  FSEL R27, R38, -INF , !P1 ;  /* 0xff800000261b7808 */ /* 0x000fc40004800000 */
[----:B------:R-:W-:Y:S01]  /*5e50*/  ISETP.GE.AND P1, PT, R51, UR24, PT ;  /* 0x0000001833007c0c */ /* 0x000fe2000bf26270 */
[C---:B------:R-:W-:Y:S01]  /*5e60*/  IMAD.IADD R51, R20.reuse, 0x1, -R51 ;  /* 0x0000000114337824 */ /* 0x040fe200078e0a33 */
[----:B------:R-:W-:Y:S02]  /*5e70*/  IABS R35, R35 ;  /* 0x0000002300237213 */ /* 0x000fe40000000000 */
[----:B------:R-:W-:Y:S02]  /*5e80*/  I2FP.F32.S32 R53, R53 ;  /* 0x0000003500357245 */ /* 0x000fe40000201400 */
[----:B------:R-:W-:Y:S02]  /*5e90*/  LOP3.LUT R49, R41, 0x18, R2, 0xfe, !PT ;  /* 0x0000001829317812 */ /* 0x000fe400078efe02 */
[----:B------:R-:W-:Y:S01]  /*5ea0*/  I2FP.F32.S32 R38, R35 ;  /* 0x0000002300267245 */ /* 0x000fe20000201400 */
[----:B------:R-:W-:Y:S01]  /*5eb0*/  FFMA.FTZ R15, R53, -UR5, R24 ;  /* 0x80000005350f7c23 */ /* 0x000fe20008010018 */
[----:B------:R-:W-:Y:S01]  /*5ec0*/  IABS R51, R51 ;  /* 0x0000003300337213 */ /* 0x000fe20000000000 */
[----:B------:R-:W-:Y:S01]  /*5ed0*/  IMAD.IADD R24, R20, 0x1, -R43 ;  /* 0x0000000114187824 */ /* 0x000fe200078e0a2b */
[----:B------:R-:W-:Y:S01]  /*5ee0*/  FSEL R35, R21, -INF , !P3 ;  /* 0xff80000015237808 */ /* 0x000fe20005800000 */
[----:B------:R-:W-:Y:S01]  /*5ef0*/  FFMA.FTZ R38, R38, -UR5, R39 ;  /* 0x8000000526267c23 */ /* 0x000fe20008010027 */
[----:B------:R-:W-:Y:S01]  /*5f00*/  FSEL R37, R37, -INF , !P4 ;  /* 0xff80000025257808 */ /* 0x000fe20006000000 */
[----:B------:R-:W-:Y:S01]  /*5f10*/  IMAD.IADD R59, R34, 0x1, -R49 ;  /* 0x00000001223b7824 */ /* 0x000fe200078e0a31 */
[----:B------:R-:W-:Y:S01]  /*5f20*/  FSEL R23, R22, -INF , !P4 ;  /* 0xff80000016177808 */ /* 0x000fe20006000000 */
[----:B------:R-:W-:Y:S01]  /*5f30*/  IMAD.IADD R22, R20, 0x1, -R5 ;  /* 0x0000000114167824 */ /* 0x000fe200078e0a05 */
[----:B------:R-:W-:Y:S01]  /*5f40*/  FSEL R21, R28, -INF , !P3 ;  /* 0xff8000001c157808 */ /* 0x000fe20005800000 */
[C---:B------:R-:W-:Y:S01]  /*5f50*/  IMAD.IADD R28, R20.reuse, 0x1, -R49 ;  /* 0x00000001141c7824 */ /* 0x040fe200078e0a31 */
[----:B------:R-:W-:Y:S01]  /*5f60*/  ISETP.GE.AND P4, PT, R47, UR24, PT ;  /* 0x000000182f007c0c */ /* 0x000fe2000bf86270 */
[----:B------:R-:W-:Y:S01]  /*5f70*/  IMAD.IADD R47, R20, 0x1, -R47 ;  /* 0x00000001142f7824 */ /* 0x000fe200078e0a2f */
[----:B------:R-:W-:-:S02]  /*5f80*/  I2FP.F32.S32 R40, R51 ;  /* 0x0000003300287245 */ /* 0x000fc40000201400 */
[----:B------:R-:W-:Y:S02]  /*5f90*/  FSEL R19, R19, -INF , !P2 ;  /* 0xff80000013137808 */ /* 0x000fe40005000000 */
[----:B------:R-:W-:Y:S01]  /*5fa0*/  FSEL R15, R15, -INF , !P2 ;  /* 0xff8000000f0f7808 */ /* 0x000fe20005000000 */
[----:B------:R-:W-:Y:S01]  /*5fb0*/  FFMA.FTZ R13, R40, -UR5, R25 ;  /* 0x80000005280d7c23 */ /* 0x000fe20008010019 */
[----:B------:R-:W-:Y:S02]  /*5fc0*/  ISETP.GE.AND P2, PT, R43, UR24, PT ;  /* 0x000000182b007c0c */ /* 0x000fe4000bf46270 */
[----:B------:R-:W-:Y:S02]  /*5fd0*/  IABS R28, R28 ;  /* 0x0000001c001c7213 */ /* 0x000fe40000000000 */
[----:B------:R-:W-:Y:S02]  /*5fe0*/  IABS R43, R47 ;  /* 0x0000002f002b7213 */ /* 0x000fe40000000000 */
[----:B------:R-:W-:Y:S01]  /*5ff0*/  ISETP.GE.AND P3, PT, R45, UR24, PT ;  /* 0x000000182d007c0c */ /* 0x000fe2000bf66270 */
[----:B------:R-:W-:Y:S01]  /*6000*/  IMAD.IADD R45, R20, 0x1, -R45 ;  /* 0x00000001142d7824 */ /* 0x000fe200078e0a2d */
[----:B------:R-:W-:-:S02]  /*6010*/  IABS R24, R24 ;  /* 0x0000001800187213 */ /* 0x000fc40000000000 */
[----:B------:R-:W-:Y:S02]  /*6020*/  I2FP.F32.S32 R28, R28 ;  /* 0x0000001c001c7245 */ /* 0x000fe40000201400 */
[----:B------:R-:W-:Y:S02]  /*6030*/  I2FP.F32.S32 R43, R43 ;  /* 0x0000002b002b7245 */ /* 0x000fe40000201400 */
[----:B------:R-:W-:Y:S01]  /*6040*/  FSEL R7, R7, -INF , !P1 ;  /* 0xff80000007077808 */ /* 0x000fe20004800000 */
[----:B------:R-:W-:Y:S01]  /*6050*/  FFMA.FTZ R9, R28, -UR5, R9 ;  /* 0x800000051c097c23 */ /* 0x000fe20008010009 */
[----:B------:R-:W-:Y:S01]  /*6060*/  FSEL R13, R13, -INF , !P1 ;  /* 0xff8000000d0d7808 */ /* 0x000fe20004800000 */
[----:B------:R-:W-:Y:S01]  /*6070*/  FFMA.FTZ R4, R43, -UR5, R4 ;  /* 0x800000052b047c23 */ /* 0x000fe20008010004 */
[----:B------:R-:W-:Y:S02]  /*6080*/  ISETP.GE.AND P1, PT, R5, UR24, PT ;  /* 0x0000001805007c0c */ /* 0x000fe4000bf26270 */
[----:B------:R-:W-:-:S02]  /*6090*/  I2FP.F32.S32 R24, R24 ;  /* 0x0000001800187245 */ /* 0x000fc40000201400 */
[----:B------:R-:W-:Y:S02]  /*60a0*/  FSEL R39, R36, -INF , !P5 ;  /* 0xff80000024277808 */ /* 0x000fe40006800000 */
[----:B------:R-:W-:Y:S01]  /*60b0*/  FSEL R25, R38, -INF , !P5 ;  /* 0xff80000026197808 */ /* 0x000fe20006800000 */
[----:B------:R-:W-:Y:S01]  /*60c0*/  FFMA.FTZ R225, R24, -UR5, R11 ;  /* 0x8000000518e17c23 */ /* 0x000fe2000801000b */
[----:B------:R-:W-:Y:S02]  /*60d0*/  IABS R5, R45 ;  /* 0x0000002d00057213 */ /* 0x000fe40000000000 */
[----:B------:R-:W-:Y:S02]  /*60e0*/  ISETP.GE.AND P5, PT, R49, UR24, PT ;  /* 0x0000001831007c0c */ /* 0x000fe4000bfa6270 */
[----:B------:R-:W-:Y:S02]  /*60f0*/  LOP3.LUT R49, R41, 0x29, R2, 0xfe, !PT ;  /* 0x0000002929317812 */ /* 0x000fe400078efe02 */
[----:B------:R-:W-:-:S02]  /*6100*/  IABS R59, R59 ;  /* 0x0000003b003b7213 */ /* 0x000fc40000000000 */
[----:B------:R-:W-:Y:S02]  /*6110*/  I2FP.F32.S32 R5, R5 ;  /* 0x0000000500057245 */ /* 0x000fe40000201400 */
[----:B------:R-:W-:Y:S02]  /*6120*/  FSEL R11, R9, -INF , !P5 ;  /* 0xff800000090b7808 */ /* 0x000fe40006800000 */
[----:B------:R-:W-:Y:S01]  /*6130*/  FSEL R9, R4, -INF , !P4 ;  /* 0xff80000004097808 */ /* 0x000fe20006000000 */
[----:B------:R-:W-:Y:S01]  /*6140*/  IMAD.IADD R4, R34, 0x1, -R49 ;  /* 0x0000000122047824 */ /* 0x000fe200078e0a31 */
[----:B------:R-:W-:Y:S01]  /*6150*/  I2FP.F32.S32 R57, R57 ;  /* 0x0000003900397245 */ /* 0x000fe20000201400 */
[----:B------:R-:W-:Y:S01]  /*6160*/  FFMA.FTZ R10, R5, -UR5, R10 ;  /* 0x80000005050a7c23 */ /* 0x000fe2000801000a */
[----:B------:R-:W-:Y:S02]  /*6170*/  IABS R22, R22 ;  /* 0x0000001600167213 */ /* 0x000fe40000000000 */
[----:B------:R-:W-:Y:S01]  /*6180*/  I2FP.F32.S32 R59, R59 ;  /* 0x0000003b003b7245 */ /* 0x000fe20000201400 */
[----:B------:R-:W-:Y:S01]  /*6190*/  FFMA.FTZ R8, R57, -UR5, R8 ;  /* 0x8000000539087c23 */ /* 0x000fe20008010008 */
[----:B------:R-:W-:-:S02]  /*61a0*/  LOP3.LUT R47, R41, 0x30, R2, 0xfe, !PT ;  /* 0x00000030292f7812 */ /* 0x000fc400078efe02 */
[----:B------:R-:W-:Y:S01]  /*61b0*/  I2FP.F32.S32 R22, R22 ;  /* 0x0000001600167245 */ /* 0x000fe20000201400 */
[----:B------:R-:W-:Y:S01]  /*61c0*/  FFMA.FTZ R12, R59, -UR5, R12 ;  /* 0x800000053b0c7c23 */ /* 0x000fe2000801000c */
[----:B------:R-:W-:Y:S02]  /*61d0*/  IABS R4, R4 ;  /* 0x0000000400047213 */ /* 0x000fe40000000000 */
[C-C-:B------:R-:W-:Y:S01]  /*61e0*/  LOP3.LUT R45, R41.reuse, 0x31, R2.reuse, 0xfe, !PT ;  /* 0x00000031292d7812 */ /* 0x140fe200078efe02 */
[----:B------:R-:W-:Y:S01]  /*61f0*/  FFMA.FTZ R199, R22, -UR5, R17 ;  /* 0x8000000516c77c23 */ /* 0x000fe20008010011 */
[----:B------:R-:W-:Y:S02]  /*6200*/  LOP3.LUT R43, R41, 0x38, R2, 0xfe, !PT ;  /* 0x00000038292b7812 */ /* 0x000fe400078efe02 */
[----:B------:R-:W-:Y:S01]  /*6210*/  FSEL R197, R10, -INF , !P3 ;  /* 0xff8000000ac57808 */ /* 0x000fe20005800000 */
[----:B------:R-:W-:Y:S01]  /*6220*/  IMAD.IADD R10, R34, 0x1, -R47 ;  /* 0x00000001220a7824 */ /* 0x000fe200078e0a2f */
[----:B------:R-:W-:-:S02]  /*6230*/  I2FP.F32.S32 R51, R4 ;  /* 0x0000000400337245 */ /* 0x000fc40000201400 */
[----:B------:R-:W-:Y:S01]  /*6240*/  FSEL R17, R8, -INF , !P4 ;  /* 0xff80000008117808 */ /* 0x000fe20006000000 */
[----:B------:R-:W-:Y:S01]  /*6250*/  IMAD.IADD R8, R34, 0x1, -R45 ;  /* 0x0000000122087824 */ /* 0x000fe200078e0a2d */
[----:B------:R-:W-:Y:S01]  /*6260*/  FMNMX3.FTZ R4, R3, R39, R37, !PT ;  /* 0x0000002703047276 */ /* 0x000fe20007810025 */
[----:B------:R-:W-:Y:S01]  /*6270*/  FFMA.FTZ R6, R51, -UR5, R6 ;  /* 0x8000000533067c23 */ /* 0x000fe20008010006 */
[----:B------:R-:W-:Y:S02]  /*6280*/  LOP3.LUT R41, R41, 0x39, R2, 0xfe, !PT ;  /* 0x0000003929297812 */ /* 0x000fe400078efe02 */
[----:B------:R-:W-:Y:S01]  /*6290*/  FSEL R5, R12, -INF , !P5 ;  /* 0xff8000000c057808 */ /* 0x000fe20006800000 */
[C---:B------:R-:W-:Y:S01]  /*62a0*/  IMAD.IADD R12, R34.reuse, 0x1, -R43 ;  /* 0x00000001220c7824 */ /* 0x040fe200078e0a2b */
[----:B------:R-:W-:Y:S01]  /*62b0*/  IABS R10, R10 ;  /* 0x0000000a000a7213 */ /* 0x000fe20000000000 */
[----:B------:R-:W-:Y:S01]  /*62c0*/  IMAD.IADD R34, R34, 0x1, -R41 ;  /* 0x0000000122227824 */ /* 0x000fe200078e0a29 */
[----:B------:R-:W-:-:S02]  /*62d0*/  FMNMX3.FTZ R4, R4, R35, R19, !PT ;  /* 0x0000002304047276 */ /* 0x000fc40007810013 */
[----:B------:R-:W-:Y:S02]  /*62e0*/  IABS R8, R8 ;  /* 0x0000000800087213 */ /* 0x000fe40000000000 */
[----:B------:R-:W-:Y:S02]  /*62f0*/  FSEL R241, R241, -INF , !P3 ;  /* 0xff800000f1f17808 */ /* 0x000fe40005800000 */
[----:B------:R-:W-:Y:S02]  /*6300*/  FSEL R193, R193, -INF , !P2 ;  /* 0xff800000c1c17808 */ /* 0x000fe40005000000 */
[----:B------:R-:W-:Y:S02]  /*6310*/  FSEL R225, R225, -INF , !P2 ;  /* 0xff800000e1e17808 */ /* 0x000fe40005000000 */
[----:B------:R-:W-:Y:S02]  /*6320*/  I2FP.F32.S32 R53, R10 ;  /* 0x0000000a00357245 */ /* 0x000fe40000201400 */
[----:B------:R-:W-:-:S02]  /*6330*/  IABS R12, R12 ;  /* 0x0000000c000c7213 */ /* 0x000fc40000000000 */
[----:B------:R-:W-:Y:S01]  /*6340*/  ISETP.GE.AND P5, PT, R49, UR24, PT ;  /* 0x0000001831007c0c */ /* 0x000fe2000bfa6270 */
[C---:B------:R-:W-:Y:S01]  /*6350*/  IMAD.IADD R49, R20.reuse, 0x1, -R49 ;  /* 0x0000000114317824 */ /* 0x040fe200078e0a31 */
[----:B------:R-:W-:Y:S01]  /*6360*/  ISETP.GE.AND P4, PT, R47, UR24, PT ;  /* 0x000000182f007c0c */ /* 0x000fe2000bf86270 */
[C---:B------:R-:W-:Y:S01]  /*6370*/  IMAD.IADD R47, R20.reuse, 0x1, -R47 ;  /* 0x00000001142f7824 */ /* 0x040fe200078e0a2f */
[----:B------:R-:W-:Y:S01]  /*6380*/  ISETP.GE.AND P3, PT, R45, UR24, PT ;  /* 0x000000182d007c0c */ /* 0x000fe2000bf66270 */
[C---:B------:R-:W-:Y:S01]  /*6390*/  IMAD.IADD R45, R20.reuse, 0x1, -R45 ;  /* 0x00000001142d7824 */ /* 0x040fe200078e0a2d */
[----:B------:R-:W-:Y:S01]  /*63a0*/  ISETP.GE.AND P2, PT, R43, UR24, PT ;  /* 0x000000182b007c0c */ /* 0x000fe2000bf46270 */
[----:B------:R-:W-:Y:S01]  /*63b0*/  IMAD.IADD R43, R20, 0x1, -R43 ;  /* 0x00000001142b7824 */ /* 0x000fe200078e0a2b */
[----:B------:R-:W-:Y:S01]  /*63c0*/  FMNMX3.FTZ R4, R4, R7, R5, !PT ;  /* 0x0000000704047276 */ /* 0x000fe20007810005 */
[----:B------:R-:W-:Y:S01]  /*63d0*/  IMAD.IADD R20, R20, 0x1, -R41 ;  /* 0x0000000114147824 */ /* 0x000fe200078e0a29 */
[----:B------:R-:W-:Y:S01]  /*63e0*/  FSEL R239, R239, -INF , !P1 ;  /* 0xff800000efef7808 */ /* 0x000fe20004800000 */
[----:B------:R-:W-:Y:S01]  /*63f0*/  FFMA.FTZ R16, R53, -UR5, R16 ;  /* 0x8000000535107c23 */ /* 0x000fe20008010010 */
[----:B------:R-:W-:-:S02]  /*6400*/  FSEL R199, R199, -INF , !P1 ;  /* 0xff800000c7c77808 */ /* 0x000fc40004800000 */
[----:B------:R-:W-:Y:S02]  /*6410*/  ISETP.GE.AND P1, PT, R41, UR24, PT ;  /* 0x0000001829007c0c */ /* 0x000fe4000bf26270 */
[----:B------:R-:W-:Y:S02]  /*6420*/  I2FP.F32.S32 R8, R8 ;  /* 0x0000000800087245 */ /* 0x000fe40000201400 */
[----:B------:R-:W-:Y:S02]  /*6430*/  IABS R34, R34 ;  /* 0x0000002200227213 */ /* 0x000fe40000000000 */
[----:B------:R-:W-:Y:S01]  /*6440*/  I2FP.F32.S32 R41, R12 ;  /* 0x0000000c00297245 */ /* 0x000fe20000201400 */
[----:B------:R-:W-:Y:S01]  /*6450*/  FFMA.FTZ R8, R8, -UR5, R31 ;  /* 0x8000000508087c23 */ /* 0x000fe2000801001f */
[----:B------:R-:W-:Y:S02]  /*6460*/  FMNMX3.FTZ R4, R4, R17, R241, !PT ;  /* 0x0000001104047276 */ /* 0x000fe400078100f1 */
[----:B------:R-:W-:Y:S01]  /*6470*/  I2FP.F32.S32 R34, R34 ;  /* 0x0000002200227245 */ /* 0x000fe20000201400 */
[----:B------:R-:W-:Y:S01]  /*6480*/  FFMA.FTZ R32, R41, -UR5, R32 ;  /* 0x8000000529207c23 */ /* 0x000fe20008010020 */
[----:B------:R-:W-:-:S02]  /*6490*/  FSEL R195, R6, -INF , !P5 ;  /* 0xff80000006c37808 */ /* 0x000fc40006800000 */
[----:B------:R-:W-:Y:S01]  /*64a0*/  FMNMX3.FTZ R6, R4, R193, R239, !PT ;  /* 0x000000c104067276 */ /* 0x000fe200078100ef */
[----:B------:R-:W-:Y:S01]  /*64b0*/  FFMA.FTZ R33, R34, -UR5, R33 ;  /* 0x8000000522217c23 */ /* 0x000fe20008010021 */
[----:B------:R-:W-:Y:S02]  /*64c0*/  FSEL R215, R16, -INF , !P4 ;  /* 0xff80000010d77808 */ /* 0x000fe40006000000 */
[----:B------:R-:W-:Y:S02]  /*64d0*/  FMNMX3.FTZ R4, R27, R25, R23, !PT ;  /* 0x000000191b047276 */ /* 0x000fe40007810017 */
[----:B------:R-:W-:Y:S02]  /*64e0*/  IABS R49, R49 ;  /* 0x0000003100317213 */ /* 0x000fe40000000000 */
[----:B------:R-:W-:Y:S02]  /*64f0*/  IABS R47, R47 ;  /* 0x0000002f002f7213 */ /* 0x000fe40000000000 */
[----:B------:R-:W-:-:S02]  /*6500*/  FSEL R213, R8, -INF , !P3 ;  /* 0xff80000008d57808 */ /* 0x000fc40005800000 */
[----:B------:R-:W-:Y:S02]  /*6510*/  FSEL R211, R32, -INF , !P2 ;  /* 0xff80000020d37808 */ /* 0x000fe40005000000 */
[----:B------:R-:W-:Y:S02]  /*6520*/  FMNMX3.FTZ R6, R6, R195, R215, !PT ;  /* 0x000000c306067276 */ /* 0x000fe400078100d7 */
[----:B------:R-:W-:Y:S02]  /*6530*/  FMNMX3.FTZ R8, R4, R21, R15, !PT ;  /* 0x0000001504087276 */ /* 0x000fe4000781000f */
[----:B------:R-:W-:Y:S02]  /*6540*/  I2FP.F32.S32 R49, R49 ;  /* 0x0000003100317245 */ /* 0x000fe40000201400 */
[----:B------:R-:W-:Y:S02]  /*6550*/  IABS R45, R45 ;  /* 0x0000002d002d7213 */ /* 0x000fe40000000000 */
[----:B------:R-:W-:Y:S01]  /*6560*/  IABS R43, R43 ;  /* 0x0000002b002b7213 */ /* 0x000fe20000000000 */
[----:B------:R-:W-:Y:S01]  /*6570*/  FFMA.FTZ R14, R49, -UR5, R14 ;  /* 0x80000005310e7c23 */ /* 0x000fe2000801000e */
[----:B------:R-:W-:-:S02]  /*6580*/  I2FP.F32.S32 R47, R47 ;  /* 0x0000002f002f7245 */ /* 0x000fc40000201400 */
[----:B------:R-:W-:Y:S02]  /*6590*/  FSEL R209, R33, -INF , !P1 ;  /* 0xff80000021d17808 */ /* 0x000fe40004800000 */
[----:B------:R-:W-:Y:S01]  /*65a0*/  FMNMX3.FTZ R6, R6, R213, R211, !PT ;  /* 0x000000d506067276 */ /* 0x000fe200078100d3 */
[----:B------:R-:W-:Y:S01]  /*65b0*/  FFMA.FTZ R18, R47, -UR5, R18 ;  /* 0x800000052f127c23 */ /* 0x000fe20008010012 */
[----:B------:R-:W-:Y:S02]  /*65c0*/  FMNMX3.FTZ R8, R8, R13, R11, !PT ;  /* 0x0000000d08087276 */ /* 0x000fe4000781000b */
[----:B------:R-:W-:Y:S02]  /*65d0*/  IABS R20, R20 ;  /* 0x0000001400147213 */ /* 0x000fe40000000000 */
[----:B------:R-:W-:Y:S02]  /*65e0*/  I2FP.F32.S32 R45, R45 ;  /* 0x0000002d002d7245 */ /* 0x000fe40000201400 */
[----:B------:R-:W-:-:S02]  /*65f0*/  I2FP.F32.S32 R43, R43 ;  /* 0x0000002b002b7245 */ /* 0x000fc40000201400 */
[----:B------:R-:W-:Y:S01]  /*6600*/  FMNMX.FTZ R4, R209, R6, !PT ;  /* 0x00000006d1047209 */ /* 0x000fe20007810000 */
[----:B------:R-:W-:Y:S01]  /*6610*/  FFMA.FTZ R26, R45, -UR5, R26 ;  /* 0x800000052d1a7c23 */ /* 0x000fe2000801001a */
[----:B------:R-:W-:Y:S01]  /*6620*/  FMNMX3.FTZ R8, R8, R9, R197, !PT ;  /* 0x0000000908087276 */ /* 0x000fe200078100c5 */
[----:B------:R-:W-:Y:S01]  /*6630*/  FFMA.FTZ R30, R43, -UR5, R30 ;  /* 0x800000052b1e7c23 */ /* 0x000fe2000801001e */
[----:B------:R-:W-:Y:S01]  /*6640*/  I2FP.F32.S32 R20, R20 ;  /* 0x0000001400147245 */ /* 0x000fe20000201400 */
[----:B------:R-:W1:Y:S01]  /*6650*/  SHFL.BFLY PT, R31, R4, 0x2, 0x1f ;  /* 0x0c401f00041f7f89 */ /* 0x000e6200000e0000 */
[----:B------:R-:W-:Y:S02]  /*6660*/  FSEL R223, R14, -INF , !P5 ;  /* 0xff8000000edf7808 */ /* 0x000fe40006800000 */
[----:B------:R-:W-:Y:S01]  /*6670*/  FSEL R207, R18, -INF , !P4 ;  /* 0xff80000012cf7808 */ /* 0x000fe20006000000 */
[----:B------:R-:W-:Y:S01]  /*6680*/  FFMA.FTZ R20, R20, -UR5, R29 ;  /* 0x8000000514147c23 */ /* 0x000fe2000801001d */
[----:B------:R-:W-:-:S02]  /*6690*/  FMNMX3.FTZ R8, R8, R225, R199, !PT ;  /* 0x000000e108087276 */ /* 0x000fc400078100c7 */
[----:B------:R-:W-:Y:S02]  /*66a0*/  FSEL R205, R26, -INF , !P3 ;  /* 0xff8000001acd7808 */ /* 0x000fe40005800000 */
[----:B------:R-:W-:Y:S02]  /*66b0*/  FSEL R203, R30, -INF , !P2 ;  /* 0xff8000001ecb7808 */ /* 0x000fe40005000000 */
[----:B------:R-:W-:Y:S02]  /*66c0*/  FMNMX3.FTZ R8, R8, R223, R207, !PT ;  /* 0x000000df08087276 */ /* 0x000fe400078100cf */
[----:B------:R-:W-:Y:S02]  /*66d0*/  FSEL R201, R20, -INF , !P1 ;  /* 0xff80000014c97808 */ /* 0x000fe40004800000 */
[----:B------:R-:W-:Y:S02]  /*66e0*/  FMNMX3.FTZ R6, R8, R205, R203, !PT ;  /* 0x000000cd08067276 */ /* 0x000fe400078100cb */
[----:B------:R-:W-:-:S02]  /*66f0*/  LOP3.LUT R221, R77, 0x200, R78, 0xf8, !PT ;  /* 0x000002004ddd7812 */ /* 0x000fc400078ef84e */
[----:B------:R-:W-:Y:S02]  /*6700*/  FMNMX.FTZ R6, R201, R6, !PT ;  /* 0x00000006c9067209 */ /* 0x000fe40007810000 */
[----:B------:R-:W-:Y:S02]  /*6710*/  SEL R76, R76, 0xffffffe0, !P6 ;  /* 0xffffffe04c4c7807 */ /* 0x000fe40007000000 */
[----:B------:R-:W-:Y:S01]  /*6720*/  LEA R221, R221, UR6, 0x1 ;  /* 0x00000006dddd7c11 */ /* 0x000fe2000f8e08ff */
[----:B------:R-:W3:Y:S01]  /*6730*/  SHFL.BFLY PT, R29, R6, 0x2, 0x1f ;  /* 0x0c401f00061d7f89 */ /* 0x000ee200000e0000 */
[----:B-1----:R-:W-:-:S03]  /*6740*/  FMNMX.FTZ R31, R4, R31, !PT ;  /* 0x0000001f041f7209 */ /* 0x002fc60007810000 */
[----:B------:R-:W-:Y:S01]  /*6750*/  IMAD.IADD R196, R76, 0x1, R221 ;  /* 0x000000014cc47824 */ /* 0x000fe200078e02dd */
[----:B------:R-:W-:Y:S01]  /*6760*/  LDSM.16.MT88.4 R156, [R221+0x10000] ;  /* 0x01000000dd9c783b */ /* 0x000fe20000004200 */
[----:B------:R-:W-:-:S03]  /*6770*/  VIADD R191, R221, 0x10040 ;  /* 0x00010040ddbf7836 */ /* 0x000fc60000000000 */
[----:B------:R-:W1:Y:S04]  /*6780*/  SHFL.BFLY PT, R164, R31, 0x1, 0x1f ;  /* 0x0c201f001fa47f89 */ /* 0x000e6800000e0000 */
[----:B------:R-:W-:Y:S04]  /*6790*/  LDSM.16.MT88.4 R80, [R196+0x14000] ;  /* 0x01400000c450783b */ /* 0x000fe80000004200 */
[----:B------:R-:W-:Y:S04]  /*67a0*/  LDSM.16.MT88.4 R148, [R196+0x10000] ;  /* 0x01000000c494783b */ /* 0x000fe80000004200 */
[----:B------:R-:W-:Y:S01]  /*67b0*/  LDSM.16.MT88.4 R48, [R196+0x12000] ;  /* 0x01200000c430783b */ /* 0x000fe20000004200 */
[----:B---3--:R-:W-:-:S03]  /*67c0*/  FMNMX.FTZ R29, R6, R29, !PT ;  /* 0x0000001d061d7209 */ /* 0x008fc60007810000 */
[----:B------:R-:W-:Y:S04]  /*67d0*/  LDSM.16.MT88.4 R112, [R196+0x16000] ;  /* 0x01600000c470783b */ /* 0x000fe80000004200 */
[----:B------:R-:W3:Y:S01]  /*67e0*/  SHFL.BFLY PT, R4, R29, 0x1, 0x1f ;  /* 0x0c201f001d047f89 */ /* 0x000ee200000e0000 */
[----:B-1----:R-:W-:-:S03]  /*67f0*/  FMNMX.FTZ R164, R31, R164, !PT ;  /* 0x000000a41fa47209 */ /* 0x002fc60007810000 */
[----:B------:R-:W-:Y:S01]  /*6800*/  LDSM.16.MT88.4 R40, [R221+0x12000] ;  /* 0x01200000dd28783b */ /* 0x000fe20000004200 */
[C---:B------:R-:W-:Y:S01]  /*6810*/  FSETP.NEU.FTZ.AND P1, PT, R164.reuse, -INF , PT ;  /* 0xff800000a400780b */ /* 0x040fe20003f3d000 */
[----:B--2---:R-:W-:Y:S02]  /*6820*/  FMUL.FTZ R204, R164, UR4 ;  /* 0x00000004a4cc7c20 */ /* 0x004fe40008410000 */
[----:B------:R-:W-:Y:S03]  /*6830*/  LDSM.16.MT88.4 R72, [R221+0x14000] ;  /* 0x01400000dd48783b */ /* 0x000fe60000004200 */
[----:B------:R-:W-:Y:S01]  /*6840*/  FSEL R204, R204, RZ, P1 ;  /* 0x000000ffcccc7208 */ /* 0x000fe20000800000 */
[----:B------:R-:W-:Y:S04]  /*6850*/  LDSM.16.MT88.4 R104, [R221+0x16000] ;  /* 0x01600000dd68783b */ /* 0x000fe80000004200 */
[--C-:B------:R-:W-:Y:S01]  /*6860*/  FFMA.FTZ R187, R3, UR4, -R204.reuse ;  /* 0x0000000403bb7c23 */ /* 0x100fe200080108cc */
[--C-:B------:R-:W-:Y:S01]  /*6870*/  FFMA.FTZ R186, R39, UR4, -R204.reuse ;  /* 0x0000000427ba7c23 */ /* 0x100fe200080108cc */
[--C-:B------:R-:W-:Y:S01]  /*6880*/  FFMA.FTZ R183, R37, UR4, -R204.reuse ;  /* 0x0000000425b77c23 */ /* 0x100fe200080108cc */
[--C-:B------:R-:W-:Y:S01]  /*6890*/  FFMA.FTZ R182, R35, UR4, -R204.reuse ;  /* 0x0000000423b67c23 */ /* 0x100fe200080108cc */
[----:B------:R-:W-:Y:S01]  /*68a0*/  FFMA.FTZ R180, R7, UR4, -R204 ;  /* 0x0000000407b47c23 */ /* 0x000fe200080108cc */
[----:B---3--:R-:W-:Y:S01]  /*68b0*/  FMNMX.FTZ R3, R29, R4, !PT ;  /* 0x000000041d037209 */ /* 0x008fe20007810000 */
[----:B------:R-:W-:-:S02]  /*68c0*/  VIADD R4, R221, 0x10000 ;  /* 0x00010000dd047836 */ /* 0x000fc40000000000 */
[--C-:B------:R-:W-:Y:S01]  /*68d0*/  FFMA.FTZ R177, R5, UR4, -R204.reuse ;  /* 0x0000000405b17c23 */ /* 0x100fe200080108cc */
[----:B------:R-:W-:Y:S01]  /*68e0*/  MUFU.EX2 R187, R187 ;  /* 0x000000bb00bb7308 */ /* 0x000fe20000000800 */
[C---:B------:R-:W-:Y:S01]  /*68f0*/  FSETP.NEU.FTZ.AND P1, PT, R3.reuse, -INF , PT ;  /* 0xff8000000300780b */ /* 0x040fe20003f3d000 */
[----:B------:R-:W-:Y:S01]  /*6900*/  FMUL.FTZ R200, R3, UR4 ;  /* 0x0000000403c87c20 */ /* 0x000fe20008410000 */
[----:B------:R-:W-:Y:S02]  /*6910*/  @P0 VIADD R191, R4, 0xffffffc0 ;  /* 0xffffffc004bf0836 */ /* 0x000fe40000000000 */
[--C-:B------:R-:W-:Y:S01]  /*6920*/  FFMA.FTZ R181, R19, UR4, -R204.reuse ;  /* 0x0000000413b57c23 */ /* 0x100fe200080108cc */
[--C-:B------:R-:W-:Y:S01]  /*6930*/  FFMA.FTZ R176, R17, UR4, -R204.reuse ;  /* 0x0000000411b07c23 */ /* 0x100fe200080108cc */
[----:B------:R-:W-:Y:S01]  /*6940*/  LDSM.16.MT88.4 R172, [R196+0x16800] ;  /* 0x01680000c4ac783b */ /* 0x000fe20000004200 */
[----:B------:R-:W-:Y:S01]  /*6950*/  FSEL R200, R200, RZ, P1 ;  /* 0x000000ffc8c87208 */ /* 0x000fe20000800000 */
[----:B------:R-:W-:Y:S01]  /*6960*/  IMAD.IADD R190, R76, 0x1, R191 ;  /* 0x000000014cbe7824 */ /* 0x000fe200078e02bf */
[----:B------:R-:W1:Y:S01]  /*6970*/  MUFU.EX2 R186, R186 ;  /* 0x000000ba00ba7308 */ /* 0x000e620000000800 */
[----:B------:R-:W2:Y:S01]  /*6980*/  LDSM.16.MT88.4 R140, [R191] ;  /* 0x00000000bf8c783b */ /* 0x000ea20000004200 */
        /* <DEDUP_REMOVED lines=11> */
[----:B------:R-:W-:Y:S01]  /*6a40*/  FFMA.FTZ R178, R13, UR4, -R200 ;  /* 0x000000040db27c23 */ /* 0x000fe200080108c8 */
[--C-:B------:R-:W-:Y:S01]  /*6a50*/  FFMA.FTZ R193, R193, UR4, -R204.reuse ;  /* 0x00000004c1c17c23 */ /* 0x100fe200080108cc */
[----:B------:R-:W5:Y:S01]  /*6a60*/  LDSM.16.MT88.4 R64, [R190+0x2000] ;  /* 0x00200000be40783b */ /* 0x000f620000004200 */
[----:B------:R-:W2:Y:S01]  /*6a70*/  MUFU.EX2 R182, R182 ;  /* 0x000000b600b67308 */ /* 0x000ea20000000800 */
[----:B-1----:R-:W-:Y:S01]  /*6a80*/  F2FP.BF16.F32.PACK_AB R128, R186, R187 ;  /* 0x000000bbba80723e */ /* 0x002fe200000010ff */
[--C-:B------:R-:W-:Y:S01]  /*6a90*/  FFMA.FTZ R194, R239, UR4, -R204.reuse ;  /* 0x00000004efc27c23 */ /* 0x100fe200080108cc */
[----:B------:R-:W1:Y:S01]  /*6aa0*/  LDSM.16.MT88.4 R88, [R191+0x4000] ;  /* 0x00400000bf58783b */ /* 0x000e620000004200 */
[----:B------:R-:W-:Y:S01]  /*6ab0*/  FFMA.FTZ R195, R195, UR4, -R204 ;  /* 0x00000004c3c37c23 */ /* 0x000fe200080108cc */
[--C-:B------:R-:W-:Y:S01]  /*6ac0*/  FFMA.FTZ R197, R197, UR4, -R200.reuse ;  /* 0x00000004c5c57c23 */ /* 0x100fe200080108c8 */
[--C-:B------:R-:W-:Y:S01]  /*6ad0*/  FFMA.FTZ R198, R225, UR4, -R200.reuse ;  /* 0x00000004e1c67c23 */ /* 0x100fe200080108c8 */
[----:B------:R-:W1:Y:S01]  /*6ae0*/  LDSM.16.MT88.4 R96, [R190+0x4000] ;  /* 0x00400000be60783b */ /* 0x000e620000004200 */
[----:B------:R-:W-:Y:S01]  /*6af0*/  MUFU.EX2 R189, R189 ;  /* 0x000000bd00bd7308 */ /* 0x000fe20000000800 */
[--C-:B------:R-:W-:Y:S01]  /*6b00*/  FFMA.FTZ R199, R199, UR4, -R200.reuse ;  /* 0x00000004c7c77c23 */ /* 0x100fe200080108c8 */
[----:B------:R-:W-:Y:S01]  /*6b10*/  FFMA.FTZ R202, R223, UR4, -R200 ;  /* 0x00000004dfca7c23 */ /* 0x000fe200080108c8 */
[----:B------:R-:W1:Y:S01]  /*6b20*/  LDSM.16.MT88.4 R120, [R191+0x6000] ;  /* 0x00600000bf78783b */ /* 0x000e620000004200 */
[--C-:B------:R-:W-:Y:S01]  /*6b30*/  FFMA.FTZ R206, R215, UR4, -R204.reuse ;  /* 0x00000004d7ce7c23 */ /* 0x100fe200080108cc */
[--C-:B------:R-:W-:Y:S01]  /*6b40*/  FFMA.FTZ R213, R213, UR4, -R204.reuse ;  /* 0x00000004d5d57c23 */ /* 0x100fe200080108cc */
[--C-:B------:R-:W-:Y:S01]  /*6b50*/  FFMA.FTZ R208, R211, UR4, -R204.reuse ;  /* 0x00000004d3d07c23 */ /* 0x100fe200080108cc */
[----:B------:R-:W1:Y:S01]  /*6b60*/  LDSM.16.MT88.4 R4, [R190+0x6000] ;  /* 0x00600000be04783b */ /* 0x000e620000004200 */
[----:B------:R-:W3:Y:S01]  /*6b70*/  MUFU.EX2 R188, R188 ;  /* 0x000000bc00bc7308 */ /* 0x000ee20000000800 */
[----:B--2---:R-:W-:Y:S01]  /*6b80*/  F2FP.BF16.F32.PACK_AB R130, R182, R183 ;  /* 0x000000b7b682723e */ /* 0x004fe200000010ff */
[----:B------:R-:W-:Y:S01]  /*6b90*/  FFMA.FTZ R241, R209, UR4, -R204 ;  /* 0x00000004d1f17c23 */ /* 0x000fe200080108cc */
[----:B------:R-:W2:Y:S01]  /*6ba0*/  LDSM.16.MT88.4 R8, [R196+0x14800] ;  /* 0x01480000c408783b */ /* 0x000ea20000004200 */
[--C-:B------:R-:W-:Y:S01]  /*6bb0*/  FFMA.FTZ R204, R207, UR4, -R200.reuse ;  /* 0x00000004cfcc7c23 */ /* 0x100fe200080108c8 */
[--C-:B------:R-:W-:Y:S01]  /*6bc0*/  FFMA.FTZ R205, R205, UR4, -R200.reuse ;  /* 0x00000004cdcd7c23 */ /* 0x100fe200080108c8 */
[--C-:B------:R-:W-:Y:S01]  /*6bd0*/  FFMA.FTZ R203, R203, UR4, -R200.reuse ;  /* 0x00000004cbcb7c23 */ /* 0x100fe200080108c8 */
[----:B------:R-:W2:Y:S01]  /*6be0*/  LDSM.16.MT88.4 R16, [R196+0x10800] ;  /* 0x01080000c410783b */ /* 0x000ea20000004200 */
[----:B------:R-:W-:Y:S01]  /*6bf0*/  MUFU.EX2 R185, R185 ;  /* 0x000000b900b97308 */ /* 0x000fe20000000800 */
[----:B------:R-:W-:Y:S01]  /*6c00*/  FFMA.FTZ R200, R201, UR4, -R200 ;  /* 0x00000004c9c87c23 */ /* 0x000fe200080108c8 */
[----:B------:R-:W-:Y:S01]  /*6c10*/  FADD.FTZ R186, R187, R186 ;  /* 0x000000babbba7221 */ /* 0x000fe20000010000 */
[----:B------:R-:W2:Y:S03]  /*6c20*/  LDSM.16.MT88.4 R12, [R196+0x12800] ;  /* 0x01280000c40c783b */ /* 0x000ea60000004200 */
[----:B------:R-:W-:Y:S01]  /*6c30*/  FADD.FTZ R183, R183, R186 ;  /* 0x000000bab7b77221 */ /* 0x000fe20000010000 */
[----:B------:R-:W2:Y:S01]  /*6c40*/  LDSM.16.MT88.4 R20, [R191+0x800] ;  /* 0x00080000bf14783b */ /* 0x000ea20000004200 */
[----:B------:R-:W4:Y:S01]  /*6c50*/  MUFU.EX2 R184, R184 ;  /* 0x000000b800b87308 */ /* 0x000f220000000800 */
[----:B---3--:R-:W-:Y:S01]  /*6c60*/  F2FP.BF16.F32.PACK_AB R129, R188, R189 ;  /* 0x000000bdbc81723e */ /* 0x008fe200000010ff */
[----:B------:R-:W-:Y:S01]  /*6c70*/  FADD.FTZ R188, R189, R188 ;  /* 0x000000bcbdbc7221 */ /* 0x000fe20000010000 */
[----:B------:R-:W-:Y:S01]  /*6c80*/  LDSM.16.MT88.4 R168, [R221+0x10800] ;  /* 0x01080000dda8783b */ /* 0x000fe20000004200 */
[----:B------:R-:W-:-:S03]  /*6c90*/  FADD.FTZ R182, R182, R183 ;  /* 0x000000b7b6b67221 */ /* 0x000fc60000010000 */
[----:B------:R-:W-:Y:S01]  /*6ca0*/  LDSM.16.MT88.4 R32, [R190+0x800] ;  /* 0x00080000be20783b */ /* 0x000fe20000004200 */
[----:B------:R-:W-:Y:S03]  /*6cb0*/  MUFU.EX2 R181, R181 ;  /* 0x000000b500b57308 */ /* 0x000fe60000000800 */
[----:B------:R-:W-:Y:S04]  /*6cc0*/  LDSM.16.MT88.4 R28, [R221+0x12800] ;  /* 0x01280000dd1c783b */ /* 0x000fe80000004200 */
[----:B------:R-:W-:Y:S01]  /*6cd0*/  LDSM.16.MT88.4 R24, [R190+0x2800] ;  /* 0x00280000be18783b */ /* 0x000fe20000004200 */
[----:B------:R-:W3:Y:S01]  /*6ce0*/  MUFU.EX2 R180, R180 ;  /* 0x000000b400b47308 */ /* 0x000ee20000000800 */
[----:B----4-:R-:W-:Y:S01]  /*6cf0*/  F2FP.BF16.F32.PACK_AB R131, R184, R185 ;  /* 0x000000b9b883723e */ /* 0x010fe200000010ff */
        /* <DEDUP_REMOVED lines=63> */
[----:B--2---:R-:W-:-:S03]  /*70f0*/  F2FP.BF16.F32.PACK_AB R7, R166, R167 ;  /* 0x000000a7a607723e */ /* 0x004fc600000010ff */
        /* <DEDUP_REMOVED lines=51> */
[----:B------:R-:W-:-:S02]  /*7430*/  F2FP.BF16.F32.PACK_AB R6, R195, R194 ;  /* 0x000000c2c306723e */ /* 0x000fc400000010ff */
[----:B------:R-:W-:Y:S01]  /*7440*/  F2FP.BF16.F32.PACK_AB R5, R198, R197 ;  /* 0x000000c5c605723e */ /* 0x000fe200000010ff */
[----:B------:R-:W-:Y:S01]  /*7450*/  FADD.FTZ R197, R197, R166 ;  /* 0x000000a6c5c57221 */ /* 0x000fe20000010000 */
[----:B-1----:R-:W-:-:S03]  /*7460*/  F2FP.BF16.F32.PACK_AB R7, R202, R199 ;  /* 0x000000c7ca07723e */ /* 0x002fc600000010ff */
        /* <DEDUP_REMOVED lines=114> */
[----:B------:R-:W-:Y:S01]  /*7b90*/  ULEA UR8, UR20, UR24, 0x6 ;  /* 0x0000001814087291 */ /* 0x000fe2000f8e30ff */
[----:B------:R-:W-:Y:S01]  /*7ba0*/  MOV R169, R164 ;  /* 0x000000a400a97202 */ /* 0x000fe20000000f00 */
[----:B------:R-:W-:Y:S01]  /*7bb0*/  UISETP.NE.U32.AND UP1, UPT, UR12, URZ, UPT ;  /* 0x000000ff0c00728c */ /* 0x000fe2000bf25070 */
[----:B------:R-:W-:Y:S01]  /*7bc0*/  SEL R216, R216, 0xffffffe0, !P6 ;  /* 0xffffffe0d8d87807 */ /* 0x000fe20007000000 */
[----:B------:R-:W-:Y:S02]  /*7bd0*/  USHF.L.U32 UR29, UR18, 0x6, URZ ;  /* 0x00000006121d7899 */ /* 0x000fe400080006ff */
[----:B------:R-:W-:Y:S01]  /*7be0*/  IADD3 R5, PT, PT, R0, UR8, R165 ;  /* 0x0000000800057c10 */ /* 0x000fe2000fffe0a5 */
[----:B------:R-:W-:Y:S01]  /*7bf0*/  IMAD.MOV.U32 R0, RZ, RZ, R3 ;  /* 0x000000ffff007224 */ /* 0x000fe200078e0003 */
[----:B------:R-:W-:Y:S01]  /*7c00*/  IADD3 R216, PT, PT, R216, R221, RZ ;  /* 0x000000ddd8d87210 */ /* 0x000fe20007ffe0ff */
[----:B------:R-:W-:Y:S01]  /*7c10*/  UMOV UR26, 0x400 ;  /* 0x00000400001a7882 */ /* 0x000fe20000000000 */
[----:B------:R-:W-:Y:S01]  /*7c20*/  IADD3 R5, PT, PT, R5, -UR21, -R2 ;  /* 0x8000001505057c10 */ /* 0x000fe2000fffe802 */
[----:B------:R-:W-:Y:S01]  /*7c30*/  UISETP.NE.AND.EX UP1, UPT, UR13, URZ, UPT, UP1 ;  /* 0x000000ff0d00728c */ /* 0x000fe2000bf25310 */
[----:B------:R-:W2:Y:S03]  /*7c40*/  LDCU UR25, c[0x0][0x440] ;  /* 0x00008800ff1977ac */ /* 0x000ea60008000800 */
        /* <DEDUP_REMOVED lines=9> */
[----:B------:R-:W2:Y:S01]  /*7ce0*/  LDCU UR16, c[0x0][0x3bc] ;  /* 0x00007780ff1077ac */ /* 0x000ea20008000800 */
[----:B------:R-:W2:Y:S01]  /*7cf0*/  LDCU.64 UR10, c[0x0][0x3c0] ;  /* 0x00007800ff0a77ac */ /* 0x000ea20008000a00 */
[----:B------:R-:W2:Y:S01]  /*7d00*/  LDCU.64 UR8, c[0x0][0x3b8] ;  /* 0x00007700ff0877ac */ /* 0x000ea20008000a00 */
[----:B------:R-:W2:Y:S01]  /*7d10*/  LDCU.64 UR12, c[0x0][0x3a0] ;  /* 0x00007400ff0c77ac */ /* 0x000ea20008000a00 */
[----:B------:R-:W2:Y:S01]  /*7d20*/  LDCU.64 UR14, c[0x0][0x3a8] ;  /* 0x00007500ff0e77ac */ /* 0x000ea20008000a00 */
[----:B------:R-:W-:Y:S02]  /*7d30*/  UIADD3 UR28, UPT, UPT, -UR18, 0x1, URZ ;  /* 0x00000001121c7890 */ /* 0x000fe4000fffe1ff */
[----:B------:R-:W-:-:S02]  /*7d40*/  UIADD3 UR29, UPT, UPT, UR29, -0x40, URZ ;  /* 0xffffffc01d1d7890 */ /* 0x000fc4000fffe0ff */
[----:B-1-3--:R-:W-:-:S12]  /*7d50*/  ULEA UR6, UR6, UR26, 0x18 ;  /* 0x0000001a06067291 */ /* 0x00afd8000f8ec0ff */
.L_x_3472:
        /* <DEDUP_REMOVED lines=84> */
.L_x_3469:
[----:B------:R-:W-:Y:S01]  /*82a0*/  LOP3.LUT R218, R164, 0x38, RZ, 0xc0, !PT ;  /* 0x00000038a4da7812 */ /* 0x000fe200078ec0ff */
[----:B------:R-:W-:Y:S01]  /*82b0*/  USHF.L.U32 UR26, UR18, 0x5, URZ ;  /* 0x00000005121a7899 */ /* 0x000fe200080006ff */
[----:B------:R-:W-:Y:S01]  /*82c0*/  LOP3.LUT R235, R235, 0x1e00, R164, 0xf8, !PT ;  /* 0x00001e00ebeb7812 */ /* 0x000fe200078ef8a4 */
[----:B--2---:R-:W-:Y:S01]  /*82d0*/  USHF.L.U64.HI UR18, UR18, 0x5, UR24 ;  /* 0x0000000512127899 */ /* 0x004fe20008010218 */
[C---:B------:R-:W-:Y:S01]  /*82e0*/  ISETP.GE.AND P4, PT, R218.reuse, UR25, PT ;  /* 0x00000019da007c0c */ /* 0x040fe2000bf86270 */
[----:B------:R-:W-:Y:S01]  /*82f0*/  UIADD3 UR28, UPT, UPT, UR28, 0x1, URZ ;  /* 0x000000011c1c7890 */ /* 0x000fe2000fffe0ff */
[C---:B------:R-:W-:Y:S02]  /*8300*/  LOP3.LUT R233, R218.reuse, 0x40, RZ, 0xfc, !PT ;  /* 0x00000040dae97812 */ /* 0x040fe400078efcff */
[----:B------:R-:W-:Y:S01]  /*8310*/  LEA R235, R235, UR6, 0x1 ;  /* 0x00000006ebeb7c11 */ /* 0x000fe2000f8e08ff */
[----:B------:R-:W-:Y:S01]  /*8320*/  UISETP.NE.AND UP2, UPT, UR28, URZ, UPT ;  /* 0x000000ff1c00728c */ /* 0x000fe2000bf45270 */
[----:B------:R-:W-:Y:S02]  /*8330*/  ISETP.GE.AND P3, PT, R233, UR25, PT ;  /* 0x00000019e9007c0c */ /* 0x000fe4000bf66270 */
        /* <DEDUP_REMOVED lines=8> */
[----:B------:R-:W-:Y:S02]  /*83c0*/  SHF.L.U32 R165, R220, 0x5, RZ ;  /* 0x00000005dca57819 */ /* 0x000fe400000006ff */
[----:B------:R-:W-:Y:S01]  /*83d0*/  @P4 STS.128 [R235+0x10000], RZ ;  /* 0x010000ffeb004388 */ /* 0x000fe20000000c00 */
[----:B------:R-:W-:Y:S02]  /*83e0*/  IADD3 R164, P0, PT, R236, UR26, RZ ;  /* 0x0000001aeca47c10 */ /* 0x000fe4000ff1e0ff */
[----:B------:R-:W-:Y:S02]  /*83f0*/  LOP3.LUT R219, R165, 0x7c00, RZ, 0xc0, !PT ;  /* 0x00007c00a5db7812 */ /* 0x000fe400078ec0ff */
[----:B------:R-:W-:Y:S01]  /*8400*/  @!PT LDS RZ, [RZ] ;  /* 0x00000000fffff984 */ /* 0x000fe20000000800 */
[----:B------:R-:W-:Y:S01]  /*8410*/  @!PT LDS RZ, [RZ] ;  /* 0x00000000fffff984 */ /* 0x000fe20000000800 */
[----:B------:R-:W-:Y:S01]  /*8420*/  @!PT LDS RZ, [RZ] ;  /* 0x00000000fffff984 */ /* 0x000fe20000000800 */
[----:B------:R-:W-:Y:S01]  /*8430*/  @!P3 LDGSTS.E.BYPASS.LTC128B.128 [R235+0x12000], desc[UR22][R236.64+0x80] ;  /* 0x12000080ecebbfae */ /* 0x000fe2000b981a16 */
[----:B------:R-:W-:Y:S02]  /*8440*/  IADD3.X R165, PT, PT, R237, UR18, RZ, P0, !PT ;  /* 0x00000012eda57c10 */ /* 0x000fe400087fe4ff */
[----:B------:R-:W-:Y:S02]  /*8450*/  IADD3 R204, P0, PT, R164, UR26, RZ ;  /* 0x0000001aa4cc7c10 */ /* 0x000fe4000ff1e0ff */
[----:B------:R-:W-:Y:S01]  /*8460*/  @P3 STS.128 [R235+0x12000], RZ ;  /* 0x012000ffeb003388 */ /* 0x000fe20000000c00 */
[----:B------:R-:W-:Y:S02]  /*8470*/  SHF.L.U32 R3, R220, 0x6, RZ ;  /* 0x00000006dc037819 */ /* 0x000fe400000006ff */
[----:B------:R-:W-:Y:S02]  /*8480*/  IADD3.X R205, PT, PT, R165, UR18, RZ, P0, !PT ;  /* 0x00000012a5cd7c10 */ /* 0x000fe400087fe4ff */
[----:B------:R-:W-:Y:S01]  /*8490*/  @!PT LDS RZ, [RZ] ;  /* 0x00000000fffff984 */ /* 0x000fe20000000800 */
[----:B------:R-:W-:Y:S01]  /*84a0*/  @!PT LDS RZ, [RZ] ;  /* 0x00000000fffff984 */ /* 0x000fe20000000800 */
[----:B------:R-:W-:Y:S01]  /*84b0*/  @!PT LDS RZ, [RZ] ;  /* 0x00000000fffff984 */ /* 0x000fe20000000800 */
[----:B------:R-:W-:Y:S01]  /*84c0*/  @!P2 LDGSTS.E.BYPASS.LTC128B.128 [R235+0x14000], desc[UR22][R236.64+0x100] ;  /* 0x14000100ecebafae */ /* 0x000fe2000b981a16 */
[----:B------:R-:W-:Y:S02]  /*84d0*/  IADD3 R166, P0, PT, R204, UR26, RZ ;  /* 0x0000001acca67c10 */ /* 0x000fe4000ff1e0ff */
[--C-:B------:R-:W-:Y:S02]  /*84e0*/  SHF.R.U32.HI R217, RZ, 0x1, R220.reuse ;  /* 0x00000001ffd97819 */ /* 0x100fe400000116dc */
[----:B------:R-:W-:Y:S01]  /*84f0*/  @P2 STS.128 [R235+0x14000], RZ ;  /* 0x014000ffeb002388 */ /* 0x000fe20000000c00 */
[----:B------:R-:W-:Y:S02]  /*8500*/  IADD3.X R167, PT, PT, R205, UR18, RZ, P0, !PT ;  /* 0x00000012cda77c10 */ /* 0x000fe400087fe4ff */
[--C-:B------:R-:W-:Y:S02]  /*8510*/  LOP3.LUT R173, R218, 0x1c0, R3.reuse, 0xf8, !PT ;  /* 0x000001c0daad7812 */ /* 0x100fe400078ef803 */
[----:B------:R-:W-:Y:S01]  /*8520*/  @!PT LDS RZ, [RZ] ;  /* 0x00000000fffff984 */ /* 0x000fe20000000800 */
[----:B------:R-:W-:Y:S01]  /*8530*/  @!PT LDS RZ, [RZ] ;  /* 0x00000000fffff984 */ /* 0x000fe20000000800 */
[----:B------:R-:W-:Y:S01]  /*8540*/  @!PT LDS RZ, [RZ] ;  /* 0x00000000fffff984 */ /* 0x000fe20000000800 */
[----:B------:R-:W-:Y:S01]  /*8550*/  @!P1 LDGSTS.E.BYPASS.LTC128B.128 [R235+0x16000], desc[UR22][R236.64+0x180] ;  /* 0x16000180eceb9fae */ /* 0x000fe2000b981a16 */
[----:B------:R-:W-:Y:S02]  /*8560*/  LOP3.LUT R224, R3, 0x400, RZ, 0xc0, !PT ;  /* 0x0000040003e07812 */ /* 0x000fe400078ec0ff */
[----:B------:R-:W-:Y:S02]  /*8570*/  LOP3.LUT R2, R217, 0x8, RZ, 0xc0, !PT ;  /* 0x00000008d9027812 */ /* 0x000fe400078ec0ff */
[----:B------:R-:W-:Y:S01]  /*8580*/  @P1 STS.128 [R235+0x16000], RZ ;  /* 0x016000ffeb001388 */ /* 0x000fe20000000c00 */
[----:B------:R-:W-:Y:S02]  /*8590*/  LOP3.LUT R3, R219, 0x200, R3, 0xf8, !PT ;  /* 0x00000200db037812 */ /* 0x000fe400078ef803 */
[----:B------:R-:W-:Y:S02]  /*85a0*/  LOP3.LUT R171, R173, 0x8, R220, 0x78, !PT ;  /* 0x00000008adab7812 */ /* 0x000fe400078e78dc */
[----:B------:R-:W-:Y:S01]  /*85b0*/  @!PT LDS RZ, [RZ] ;  /* 0x00000000fffff984 */ /* 0x000fe20000000800 */
[----:B------:R-:W-:Y:S01]  /*85c0*/  @!PT LDS RZ, [RZ] ;  /* 0x00000000fffff984 */ /* 0x000fe20000000800 */
[----:B------:R-:W-:Y:S01]  /*85d0*/  @!PT LDS RZ, [RZ] ;  /* 0x00000000fffff984 */ /* 0x000fe20000000800 */
[----:B------:R-:W-:Y:S01]  /*85e0*/  @!P4 LDGSTS.E.BYPASS.LTC128B.128 [R235+0x10800], desc[UR22][R164.64] ;  /* 0x10800000a4ebcfae */ /* 0x000fe2000b981a16 */
[----:B------:R-:W-:Y:S02]  /*85f0*/  LOP3.LUT R2, R3, R173, R2, 0xf6, !PT ;  /* 0x000000ad03027212 */ /* 0x000fe400078ef602 */
[----:B------:R-:W-:Y:S02]  /*8600*/  MOV R170, 0x20 ;  /* 0x0000002000aa7802 */ /* 0x000fe40000000f00 */
[----:B------:R-:W-:Y:S01]  /*8610*/  @P4 STS.128 [R235+0x10800], RZ ;  /* 0x010800ffeb004388 */ /* 0x000fe20000000c00 */
[----:B------:R-:W-:Y:S01]  /*8620*/  IMAD R224, R171, 0x2, R224 ;  /* 0x00000002abe07824 */ /* 0x000fe200078e02e0 */
[----:B------:R-:W-:Y:S03]  /*8630*/  LEA R225, R2, UR6, 0x1 ;  /* 0x0000000602e17c11 */ /* 0x000fe6000f8e08ff */
[----:B------:R-:W-:Y:S01]  /*8640*/  @!PT LDS RZ, [RZ] ;  /* 0x00000000fffff984 */ /* 0x000fe20000000800 */
[----:B------:R-:W-:Y:S01]  /*8650*/  @!PT LDS RZ, [RZ] ;  /* 0x00000000fffff984 */ /* 0x000fe20000000800 */
[----:B------:R-:W-:Y:S01]  /*8660*/  @!PT LDS RZ, [RZ] ;  /* 0x00000000fffff984 */ /* 0x000fe20000000800 */
[----:B------:R-:W-:Y:S01]  /*8670*/  @!P3 LDGSTS.E.BYPASS.LTC128B.128 [R235+0x12800], desc[UR22][R164.64+0x80] ;  /* 0x12800080a4ebbfae */ /* 0x000fe2000b981a16 */
[----:B------:R-:W-:Y:S01]  /*8680*/  LOP3.LUT P0, RZ, R220, 0x2, RZ, 0xc0, !PT ;  /* 0x00000002dcff7812 */ /* 0x000fe2000780c0ff */
[----:B------:R-:W-:Y:S01]  /*8690*/  VIADD R3, R224, UR6 ;  /* 0x00000006e0037c36 */ /* 0x000fe20008000000 */
[----:B------:R-:W-:Y:S02]  /*86a0*/  MOV R2, 0x40 ;  /* 0x0000004000027802 */ /* 0x000fe40000000f00 */
[----:B------:R-:W-:Y:S01]  /*86b0*/  @P3 STS.128 [R235+0x12800], RZ ;  /* 0x012800ffeb003388 */ /* 0x000fe20000000c00 */
[----:B------:R-:W-:Y:S02]  /*86c0*/  SEL R170, R170, 0xffffffe0, !P0 ;  /* 0xffffffe0aaaa7807 */ /* 0x000fe40004000000 */
[----:B------:R-:W-:Y:S02]  /*86d0*/  LOP3.LUT P0, RZ, R220, 0x4, RZ, 0xc0, !PT ;  /* 0x00000004dcff7812 */ /* 0x000fe4000780c0ff */
[----:B------:R-:W-:Y:S01]  /*86e0*/  @!PT LDS RZ, [RZ] ;  /* 0x00000000fffff984 */ /* 0x000fe20000000800 */
[----:B------:R-:W-:Y:S01]  /*86f0*/  @!PT LDS RZ, [RZ] ;  /* 0x00000000fffff984 */ /* 0x000fe20000000800 */
[----:B------:R-:W-:Y:S01]  /*8700*/  @!PT LDS RZ, [RZ] ;  /* 0x00000000fffff984 */ /* 0x000fe20000000800 */
[----:B------:R-:W-:Y:S01]  /*8710*/  @!P2 LDGSTS.E.BYPASS.LTC128B.128 [R235+0x14800], desc[UR22][R164.64+0x100] ;  /* 0x14800100a4ebafae */ /* 0x000fe2000b981a16 */
[-C--:B------:R-:W-:Y:S01]  /*8720*/  IADD3 R222, PT, PT, R170, R225.reuse, RZ ;  /* 0x000000e1aade7210 */ /* 0x080fe20007ffe0ff */
[C---:B------:R-:W-:Y:S01]  /*8730*/  IMAD.IADD R171, R3.reuse, 0x1, R170 ;  /* 0x0000000103ab7824 */ /* 0x040fe200078e02aa */
[----:B------:R-:W-:Y:S02]  /*8740*/  SEL R2, R2, 0xffffffc0, !P0 ;  /* 0xffffffc002027807 */ /* 0x000fe40004000000 */
[----:B------:R-:W-:Y:S02]  /*8750*/  @P2 STS.128 [R235+0x14800], RZ ;  /* 0x014800ffeb002388 */ /* 0x000fe40000000c00 */
[----:B------:R-:W-:Y:S03]  /*8760*/  IADD3 R223, PT, PT, R2, R225, RZ ;  /* 0x000000e102df7210 */ /* 0x000fe60007ffe0ff */
[----:B------:R-:W-:Y:S01]  /*8770*/  @!PT LDS RZ, [RZ] ;  /* 0x00000000fffff984 */ /* 0x000fe20000000800 */
[----:B------:R-:W-:Y:S01]  /*8780*/  @!PT LDS RZ, [RZ] ;  /* 0x00000000fffff984 */ /* 0x000fe20000000800 */
[----:B------:R-:W-:Y:S01]  /*8790*/  @!PT LDS RZ, [RZ] ;  /* 0x00000000fffff984 */ /* 0x000fe20000000800 */
[----:B------:R-:W-:Y:S01]  /*87a0*/  @!P1 LDGSTS.E.BYPASS.LTC128B.128 [R235+0x16800], desc[UR22][R164.64+0x180] ;  /* 0x16800180a4eb9fae */ /* 0x000fe2000b981a16 */
[----:B------:R-:W-:Y:S01]  /*87b0*/  IMAD.IADD R3, R3, 0x1, R2 ;  /* 0x0000000103037824 */ /* 0x000fe200078e0202 */
[C---:B------:R-:W-:Y:S03]  /*87c0*/  IADD3 R168, PT, PT, R170.reuse, R223, RZ ;  /* 0x000000dfaaa87210 */ /* 0x040fe60007ffe0ff */
        /* <DEDUP_REMOVED lines=60> */
[----:B------:R-:W-:Y:S07]  /*8b90*/  LDSM.16.M88.4 R180, [R3+0x8000] ;  /* 0x0080000003b4783b */ /* 0x000fee0000000200 */
        /* <DEDUP_REMOVED lines=189> */
[----:B------:R-:W2:Y:S01]  /*9770*/  MUFU.TANH R205, R205 ;  /* 0x000000cd00cd7308 */ /* 0x000ea20000002400 */
[----:B------:R-:W3:Y:S01]  /*9780*/  LDSM.16.M88.4 R164, [R2+0xf800] ;  /* 0x00f8000002a4783b */ /* 0x000ee20000000200 */
[----:B------:R-:W-:Y:S04]  /*9790*/  DEPBAR.LE SB0, 0x0 ;  /* 0x000080000000791a */ /* 0x000fe80000000000 */
[----:B------:R-:W-:Y:S01]  /*97a0*/  FMUL.FTZ R215, R8, UR17 ;  /* 0x0000001108d77c20 */ /* 0x000fe20008410000 */
[C---:B-1----:R-:W-:Y:S03]  /*97b0*/  HMMA.16816.F32.BF16 R20, R200.reuse, R172, R20 ;  /* 0x000000acc814723c */ /* 0x042fe60000041814 */
[----:B------:R-:W1:Y:S01]  /*97c0*/  MUFU.TANH R207, R207 ;  /* 0x000000cf00cf7308 */ /* 0x000e620000002400 */
[----:B------:R-:W-:Y:S01]  /*97d0*/  BAR.SYNC.DEFER_BLOCKING 0x0 ;  /* 0x0000000000007b1d */ /* 0x000fe20000010000 */
[----:B------:R-:W-:Y:S01]  /*97e0*/  FMUL.FTZ R206, R13, UR17 ;  /* 0x000000110dce7c20 */ /* 0x000fe20008410000 */
[----:B------:R-:W-:Y:S01]  /*97f0*/  FMUL.FTZ R168, R15, UR17 ;  /* 0x000000110fa87c20 */ /* 0x000fe20008410000 */
[----:B------:R-:W-:Y:S01]  /*9800*/  FMUL.FTZ R213, R9, UR17 ;  /* 0x0000001109d57c20 */ /* 0x000fe20008410000 */
[C---:B------:R-:W-:Y:S05]  /*9810*/  HMMA.16816.F32.BF16 R24, R200.reuse, R174, R24 ;  /* 0x000000aec818723c */ /* 0x040fea0000041818 */
[----:B------:R4:W1:Y:S01]  /*9820*/  MUFU.TANH R196, R206 ;  /* 0x000000ce00c47308 */ /* 0x0008620000002400 */
        /* <DEDUP_REMOVED lines=9> */
[----:B------:R-:W-:Y:S01]  /*98c0*/  FMUL.FTZ R214, R22, UR17 ;  /* 0x0000001116d67c20 */ /* 0x000fe20008410000 */
[----:B------:R-:W-:Y:S06]  /*98d0*/  FMUL.FTZ R212, R23, UR17 ;  /* 0x0000001117d47c20 */ /* 0x000fec0008410000 */
[----:B------:R2:W1:Y:S01]  /*98e0*/  MUFU.TANH R178, R204 ;  /* 0x000000cc00b27308 */ /* 0x0004620000002400 */
[----:B----4-:R-:W-:Y:S01]  /*98f0*/  FMUL.FTZ R206, R19, UR17 ;  /* 0x0000001113ce7c20 */ /* 0x010fe20008410000 */
[----:B------:R-:W-:Y:S08]  /*9900*/  FMUL.FTZ R210, R24, UR17 ;  /* 0x0000001118d27c20 */ /* 0x000ff00008410000 */
[----:B------:R4:W1:Y:S01]  /*9910*/  MUFU.TANH R176, R208 ;  /* 0x000000d000b07308 */ /* 0x0008620000002400 */
[C---:B---3--:R-:W-:Y:S03]  /*9920*/  HMMA.16816.F32.BF16 R28, R200.reuse, R164, R28 ;  /* 0x000000a4c81c723c */ /* 0x048fe6000004181c */
[----:B-----5:R-:W-:Y:S06]  /*9930*/  FMUL.FTZ R168, R20, UR17 ;  /* 0x0000001114a87c20 */ /* 0x020fec0008410000 */
[----:B------:R3:W1:Y:S01]  /*9940*/  MUFU.TANH R172, R206 ;  /* 0x000000ce00ac7308 */ /* 0x0006620000002400 */
[----:B------:R-:W-:Y:S03]  /*9950*/  HMMA.16816.F32.BF16 R32, R200, R166, R32 ;  /* 0x000000a6c820723c */ /* 0x000fe60000041820 */
[----:B--2---:R-:W-:Y:S06]  /*9960*/  FMUL.FTZ R204, R27, UR17 ;  /* 0x000000111bcc7c20 */ /* 0x004fec0008410000 */
[----:B------:R2:W1:Y:S01]  /*9970*/  MUFU.TANH R224, R168 ;  /* 0x000000a800e07308 */ /* 0x0004620000002400 */
[----:B----4-:R-:W-:Y:S01]  /*9980*/  FMUL.FTZ R208, R25, UR17 ;  /* 0x0000001119d07c20 */ /* 0x010fe20008410000 */
[----:B------:R-:W-:Y:S01]  /*9990*/  FMUL.FTZ R165, R29, UR17 ;  /* 0x000000111da57c20 */ /* 0x000fe20008410000 */
[----:B------:R-:W-:Y:S01]  /*99a0*/  FMUL.FTZ R164, R28, UR17 ;  /* 0x000000111ca47c20 */ /* 0x000fe20008410000 */
[----:B------:R-:W-:Y:S06]  /*99b0*/  FMUL.FTZ R167, R31, UR17 ;  /* 0x000000111fa77c20 */ /* 0x000fec0008410000 */
[----:B------:R4:W1:Y:S01]  /*99c0*/  MUFU.TANH R192, R165 ;  /* 0x000000a500c07308 */ /* 0x0008620000002400 */
[----:B---3--:R-:W-:Y:S01]  /*99d0*/  FMUL.FTZ R206, R26, UR17 ;  /* 0x000000111ace7c20 */ /* 0x008fe20008410000 */
[----:B------:R-:W-:Y:S08]  /*99e0*/  FMUL.FTZ R166, R34, UR17 ;  /* 0x0000001122a67c20 */ /* 0x000ff00008410000 */
[----:B------:R3:W1:Y:S01]  /*99f0*/  MUFU.TANH R222, R245 ;  /* 0x000000f500de7308 */ /* 0x0006620000002400 */
[----:B--2---:R-:W-:Y:S09]  /*9a00*/  FMUL.FTZ R168, R30, UR17 ;  /* 0x000000111ea87c20 */ /* 0x004ff20008410000 */
[----:B------:R2:W1:Y:S01]  /*9a10*/  MUFU.TANH R194, R164 ;  /* 0x000000a400c27308 */ /* 0x0004620000002400 */
[----:B----4-:R-:W-:Y:S09]  /*9a20*/  FMUL.FTZ R165, R35, UR17 ;  /* 0x0000001123a57c20 */ /* 0x010ff20008410000 */
[----:B------:R-:W4:Y:S01]  /*9a30*/  MUFU.TANH R209, R209 ;  /* 0x000000d100d17308 */ /* 0x000f220000002400 */
[----:B---3--:R-:W-:Y:S09]  /*9a40*/  FMUL.FTZ R245, R32, UR17 ;  /* 0x0000001120f57c20 */ /* 0x008ff20008410000 */
[----:B------:R-:W3:Y:S01]  /*9a50*/  MUFU.TANH R211, R211 ;  /* 0x000000d300d37308 */ /* 0x000ee20000002400 */
[----:B--2---:R-:W-:Y:S09]  /*9a60*/  FMUL.FTZ R164, R33, UR17 ;  /* 0x0000001121a47c20 */ /* 0x004ff20008410000 */
[----:B------:R-:W2:Y:S10]  /*9a70*/  MUFU.TANH R215, R215 ;  /* 0x000000d700d77308 */ /* 0x000eb40000002400 */
        /* <DEDUP_REMOVED lines=96> */
.L_x_3471:
        /* <DEDUP_REMOVED lines=91> */
.L_x_3470:
[C---:B--2---:R-:W-:Y:S01]  /*a630*/  IADD3 R2, PT, PT, R234.reuse, -0x8, RZ ;  /* 0xfffffff8ea027810 */ /* 0x044fe20007ffe0ff */
[----:B------:R-:W-:Y:S01]  /*a640*/  LDSM.16.MT88.4 R12, [R221+0x10000] ;  /* 0x01000000dd0c783b */ /* 0x000fe20000004200 */
[C---:B------:R-:W-:Y:S01]  /*a650*/  IADD3 R4, PT, PT, R234.reuse, -0x1, RZ ;  /* 0xffffffffea047810 */ /* 0x040fe20007ffe0ff */
[----:B------:R-:W-:Y:S01]  /*a660*/  UIADD3 UR7, UPT, UPT, UR7, -0x1, URZ ;  /* 0xffffffff07077890 */ /* 0x000fe2000fffe0ff */
[----:B------:R-:W-:Y:S01]  /*a670*/  IABS R2, R2 ;  /* 0x0000000200027213 */ /* 0x000fe20000000000 */
[----:B------:R-:W-:Y:S01]  /*a680*/  UIADD3 UR29, UPT, UPT, UR29, -0x40, URZ ;  /* 0xffffffc01d1d7890 */ /* 0x000fe2000fffe0ff */
[----:B------:R-:W-:Y:S01]  /*a690*/  IABS R4, R4 ;  /* 0x0000000400047213 */ /* 0x000fe20000000000 */
[----:B------:R-:W-:Y:S01]  /*a6a0*/  UISETP.NE.AND UP2, UPT, UR7, -0x1, UPT ;  /* 0xffffffff0700788c */ /* 0x000fe2000bf45270 */
[----:B------:R-:W-:Y:S01]  /*a6b0*/  I2FP.F32.S32 R2, R2 ;  /* 0x0000000200027245 */ /* 0x000fe20000201400 */
[----:B------:R-:W-:Y:S01]  /*a6c0*/  LDSM.16.MT88.4 R20, [R216+0x10000] ;  /* 0x01000000d814783b */ /* 0x000fe20000004200 */
[----:B------:R-:W-:Y:S02]  /*a6d0*/  IADD3 R5, PT, PT, R234, -0x18, RZ ;  /* 0xffffffe8ea057810 */ /* 0x000fe40007ffe0ff */
[----:B------:R-:W-:Y:S01]  /*a6e0*/  I2FP.F32.S32 R4, R4 ;  /* 0x0000000400047245 */ /* 0x000fe20000201400 */
[C---:B------:R-:W-:Y:S01]  /*a6f0*/  FFMA.FTZ R205, R2.reuse, -UR5, R205 ;  /* 0x8000000502cd7c23 */ /* 0x040fe200080100cd */
[----:B-1----:R-:W-:Y:S01]  /*a700*/  FFMA.FTZ R240, R2, -UR5, R240 ;  /* 0x8000000502f07c23 */ /* 0x002fe200080100f0 */
[----:B------:R-:W-:Y:S02]  /*a710*/  IADD3 R2, PT, PT, R234, -0x11, RZ ;  /* 0xffffffefea027810 */ /* 0x000fe40007ffe0ff */
[----:B------:R-:W-:Y:S01]  /*a720*/  IABS R5, R5 ;  /* 0x0000000500057213 */ /* 0x000fe20000000000 */
[----:B------:R-:W-:Y:S01]  /*a730*/  FFMA.FTZ R211, R4, -UR5, R211 ;  /* 0x8000000504d37c23 */ /* 0x000fe200080100d3 */
[C---:B------:R-:W-:Y:S02]  /*a740*/  IADD3 R3, PT, PT, R234.reuse, -0x19, RZ ;  /* 0xffffffe7ea037810 */ /* 0x040fe40007ffe0ff */
[----:B------:R-:W-:Y:S02]  /*a750*/  IABS R2, R2 ;  /* 0x0000000200027213 */ /* 0x000fe40000000000 */
[----:B------:R-:W-:Y:S02]  /*a760*/  I2FP.F32.S32 R5, R5 ;  /* 0x0000000500057245 */ /* 0x000fe40000201400 */
[----:B------:R-:W-:Y:S02]  /*a770*/  IABS R3, R3 ;  /* 0x0000000300037213 */ /* 0x000fe40000000000 */
[----:B------:R-:W-:Y:S01]  /*a780*/  I2FP.F32.S32 R2, R2 ;  /* 0x0000000200027245 */ /* 0x000fe20000201400 */
[C---:B------:R-:W-:Y:S01]  /*a790*/  FFMA.FTZ R174, R5.reuse, -UR5, R244 ;  /* 0x8000000505ae7c23 */ /* 0x040fe200080100f4 */
[----:B------:R-:W-:Y:S01]  /*a7a0*/  IADD3 R4, PT, PT, R234, -0x9, RZ ;  /* 0xfffffff7ea047810 */ /* 0x000fe20007ffe0ff */
[----:B------:R-:W-:Y:S01]  /*a7b0*/  FFMA.FTZ R202, R5, -UR5, R238 ;  /* 0x8000000505ca7c23 */ /* 0x000fe200080100ee */
[----:B------:R-:W-:Y:S01]  /*a7c0*/  I2FP.F32.S32 R3, R3 ;  /* 0x0000000300037245 */ /* 0x000fe20000201400 */
[----:B------:R-:W-:Y:S01]  /*a7d0*/  FFMA.FTZ R198, R2, -UR5, R198 ;  /* 0x8000000502c67c23 */ /* 0x000fe200080100c6 */
[----:B------:R-:W-:Y:S01]  /*a7e0*/  IADD3 R200, PT, PT, R234, -0x10, RZ ;  /* 0xfffffff0eac87810 */ /* 0x000fe20007ffe0ff */
[----:B------:R-:W-:Y:S01]  /*a7f0*/  FFMA.FTZ R213, R2, -UR5, R213 ;  /* 0x8000000502d57c23 */ /* 0x000fe200080100d5 */
[----:B------:R-:W-:Y:S01]  /*a800*/  IABS R4, R4 ;  /* 0x0000000400047213 */ /* 0x000fe20000000000 */
[C---:B------:R-:W-:Y:S01]  /*a810*/  FFMA.FTZ R172, R3.reuse, -UR5, R172 ;  /* 0x8000000503ac7c23 */ /* 0x040fe200080100ac */
[C---:B------:R-:W-:Y:S01]  /*a820*/  IADD3 R2, PT, PT, R234.reuse, -0x41, RZ ;  /* 0xffffffbfea027810 */ /* 0x040fe20007ffe0ff */
[----:B------:R-:W-:Y:S01]  /*a830*/  FFMA.FTZ R196, R3, -UR5, R196 ;  /* 0x8000000503c47c23 */ /* 0x000fe200080100c4 */
[C---:B------:R-:W-:Y:S02]  /*a840*/  IADD3 R5, PT, PT, R234.reuse, -0x28, RZ ;  /* 0xffffffd8ea057810 */ /* 0x040fe40007ffe0ff */
[----:B------:R-:W-:Y:S02]  /*a850*/  IABS R200, R200 ;  /* 0x000000c800c87213 */ /* 0x000fe40000000000 */
[----:B------:R-:W-:Y:S02]  /*a860*/  IABS R6, R234 ;  /* 0x000000ea00067213 */ /* 0x000fe40000000000 */
[----:B------:R-:W-:Y:S02]  /*a870*/  I2FP.F32.S32 R4, R4 ;  /* 0x0000000400047245 */ /* 0x000fe40000201400 */
[----:B------:R-:W-:Y:S02]  /*a880*/  IADD3 R9, PT, PT, R234, -0x20, RZ ;  /* 0xffffffe0ea097810 */ /* 0x000fe40007ffe0ff */
[----:B------:R-:W-:Y:S01]  /*a890*/  IABS R2, R2 ;  /* 0x0000000200027213 */ /* 0x000fe20000000000 */
[C---:B------:R-:W-:Y:S01]  /*a8a0*/  FFMA.FTZ R207, R4.reuse, -UR5, R207 ;  /* 0x8000000504cf7c23 */ /* 0x040fe200080100cf */
[----:B------:R-:W-:Y:S01]  /*a8b0*/  IABS R5, R5 ;  /* 0x0000000500057213 */ /* 0x000fe20000000000 */
[----:B------:R-:W-:Y:S01]  /*a8c0*/  FFMA.FTZ R242, R4, -UR5, R242 ;  /* 0x8000000504f27c23 */ /* 0x000fe200080100f2 */
[C---:B------:R-:W-:Y:S02]  /*a8d0*/  IADD3 R3, PT, PT, R234.reuse, -0x29, RZ ;  /* 0xffffffd7ea037810 */ /* 0x040fe40007ffe0ff */
[----:B------:R-:W-:Y:S02]  /*a8e0*/  I2FP.F32.S32 R200, R200 ;  /* 0x000000c800c87245 */ /* 0x000fe40000201400 */
[----:B------:R-:W-:Y:S02]  /*a8f0*/  I2FP.F32.S32 R6, R6 ;  /* 0x0000000600067245 */ /* 0x000fe40000201400 */
[----:B------:R-:W-:Y:S01]  /*a900*/  IADD3 R7, PT, PT, R234, -0x21, RZ ;  /* 0xffffffdfea077810 */ /* 0x000fe20007ffe0ff */
[----:B------:R-:W-:Y:S01]  /*a910*/  FFMA.FTZ R215, R200, -UR5, R215 ;  /* 0x80000005c8d77c23 */ /* 0x000fe200080100d7 */
[----:B------:R-:W-:Y:S01]  /*a920*/  IABS R9, R9 ;  /* 0x0000000900097213 */ /* 0x000fe20000000000 */
[----:B------:R-:W-:Y:S01]  /*a930*/  FFMA.FTZ R209, R6, -UR5, R209 ;  /* 0x8000000506d17c23 */ /* 0x000fe200080100d1 */
[----:B------:R-:W-:Y:S01]  /*a940*/  I2FP.F32.S32 R2, R2 ;  /* 0x0000000200027245 */ /* 0x000fe20000201400 */
[----:B------:R-:W-:Y:S01]  /*a950*/  FFMA.FTZ R200, R200, -UR5, R243 ;  /* 0x80000005c8c87c23 */ /* 0x000fe200080100f3 */
[----:B------:R-:W-:Y:S02]  /*a960*/  I2FP.F32.S32 R5, R5 ;  /* 0x0000000500057245 */ /* 0x000fe40000201400 */
[----:B------:R-:W-:Y:S01]  /*a970*/  IABS R3, R3 ;  /* 0x0000000300037213 */ /* 0x000fe20000000000 */
[----:B------:R-:W-:Y:S01]  /*a980*/  FFMA.FTZ R171, R2, -UR5, R171 ;  /* 0x8000000502ab7c23 */ /* 0x000fe200080100ab */
[----:B------:R-:W-:Y:S01]  /*a990*/  IABS R7, R7 ;  /* 0x0000000700077213 */ /* 0x000fe20000000000 */
[C---:B------:R-:W-:Y:S01]  /*a9a0*/  FFMA.FTZ R224, R5.reuse, -UR5, R224 ;  /* 0x8000000505e07c23 */ /* 0x040fe200080100e0 */
[----:B------:R-:W-:Y:S01]  /*a9b0*/  I2FP.F32.S32 R9, R9 ;  /* 0x0000000900097245 */ /* 0x000fe20000201400 */
[----:B------:R-:W-:Y:S01]  /*a9c0*/  FFMA.FTZ R206, R5, -UR5, R206 ;  /* 0x8000000505ce7c23 */ /* 0x000fe200080100ce */
[----:B------:R-:W-:Y:S02]  /*a9d0*/  FMNMX3.FTZ R6, R169, R205, R207, !PT ;  /* 0x000000cda9067276 */ /* 0x000fe400078100cf */
[----:B------:R-:W-:Y:S01]  /*a9e0*/  I2FP.F32.S32 R3, R3 ;  /* 0x0000000300037245 */ /* 0x000fe20000201400 */
[C---:B------:R-:W-:Y:S01]  /*a9f0*/  FFMA.FTZ R178, R9.reuse, -UR5, R178 ;  /* 0x8000000509b27c23 */ /* 0x040fe200080100b2 */
[----:B------:R-:W-:Y:S01]  /*aa00*/  I2FP.F32.S32 R7, R7 ;  /* 0x0000000700077245 */ /* 0x000fe20000201400 */
[----:B------:R-:W-:Y:S01]  /*aa10*/  FFMA.FTZ R214, R9, -UR5, R214 ;  /* 0x8000000509d67c23 */ /* 0x000fe200080100d6 */
[C---:B------:R-:W-:Y:S01]  /*aa20*/  IADD3 R5, PT, PT, R234.reuse, -0x30, RZ ;  /* 0xffffffd0ea057810 */ /* 0x040fe20007ffe0ff */
[C---:B------:R-:W-:Y:S01]  /*aa30*/  FFMA.FTZ R222, R3.reuse, -UR5, R222 ;  /* 0x8000000503de7c23 */ /* 0x040fe200080100de */
[----:B------:R-:W-:Y:S01]  /*aa40*/  IADD3 R2, PT, PT, R234, -0x31, RZ ;  /* 0xffffffcfea027810 */ /* 0x000fe20007ffe0ff */
[----:B------:R-:W-:Y:S01]  /*aa50*/  FFMA.FTZ R204, R3, -UR5, R204 ;  /* 0x8000000503cc7c23 */ /* 0x000fe200080100cc */
[----:B------:R-:W-:Y:S01]  /*aa60*/  FMNMX3.FTZ R11, R6, R215, R213, !PT ;  /* 0x000000d7060b7276 */ /* 0x000fe200078100d5 */
[C---:B------:R-:W-:Y:S01]  /*aa70*/  FFMA.FTZ R176, R7.reuse, -UR5, R176 ;  /* 0x8000000507b07c23 */ /* 0x040fe200080100b0 */
[----:B------:R-:W-:Y:S01]  /*aa80*/  FMNMX3.FTZ R9, R0, R209, R211, !PT ;  /* 0x000000d100097276 */ /* 0x000fe200078100d3 */
[----:B------:R-:W-:Y:S01]  /*aa90*/  FFMA.FTZ R212, R7, -UR5, R212 ;  /* 0x8000000507d47c23 */ /* 0x000fe200080100d4 */
[----:B------:R-:W-:Y:S02]  /*aaa0*/  IABS R5, R5 ;  /* 0x0000000500057213 */ /* 0x000fe40000000000 */
[----:B------:R-:W-:Y:S02]  /*aab0*/  IABS R2, R2 ;  /* 0x0000000200027213 */ /* 0x000fe40000000000 */
[C---:B------:R-:W-:Y:S02]  /*aac0*/  IADD3 R3, PT, PT, R234.reuse, -0x38, RZ ;  /* 0xffffffc8ea037810 */ /* 0x040fe40007ffe0ff */
[----:B------:R-:W-:Y:S02]  /*aad0*/  IADD3 R4, PT, PT, R234, -0x39, RZ ;  /* 0xffffffc7ea047810 */ /* 0x000fe40007ffe0ff */
[----:B------:R-:W-:Y:S02]  /*aae0*/  FMNMX3.FTZ R11, R11, R202, R196, !PT ;  /* 0x000000ca0b0b7276 */ /* 0x000fe400078100c4 */
[----:B------:R-:W-:Y:S02]  /*aaf0*/  FMNMX3.FTZ R9, R9, R240, R242, !PT ;  /* 0x000000f009097276 */ /* 0x000fe400078100f2 */
[----:B------:R-:W-:Y:S02]  /*ab00*/  I2FP.F32.S32 R5, R5 ;  /* 0x0000000500057245 */ /* 0x000fe40000201400 */
[----:B------:R-:W-:Y:S02]  /*ab10*/  I2FP.F32.S32 R2, R2 ;  /* 0x0000000200027245 */ /* 0x000fe40000201400 */
[----:B------:R-:W-:Y:S01]  /*ab20*/  IABS R3, R3 ;  /* 0x0000000300037213 */ /* 0x000fe20000000000 */
[C---:B------:R-:W-:Y:S01]  /*ab30*/  FFMA.FTZ R210, R5.reuse, -UR5, R210 ;  /* 0x8000000505d27c23 */ /* 0x040fe200080100d2 */
[----:B------:R-:W-:Y:S01]  /*ab40*/  IABS R4, R4 ;  /* 0x0000000400047213 */ /* 0x000fe20000000000 */
[----:B------:R-:W-:Y:S01]  /*ab50*/  FFMA.FTZ R208, R2, -UR5, R208 ;  /* 0x8000000502d07c23 */ /* 0x000fe200080100d0 */
[----:B------:R-:W-:Y:S01]  /*ab60*/  IADD3 R7, PT, PT, R234, -0x40, RZ ;  /* 0xffffffc0ea077810 */ /* 0x000fe20007ffe0ff */
[----:B------:R-:W-:Y:S01]  /*ab70*/  FFMA.FTZ R168, R5, -UR5, R168 ;  /* 0x8000000505a87c23 */ /* 0x000fe200080100a8 */
[----:B------:R-:W-:Y:S01]  /*ab80*/  FMNMX3.FTZ R11, R11, R178, R176, !PT ;  /* 0x000000b20b0b7276 */ /* 0x000fe200078100b0 */
[----:B------:R-:W-:Y:S01]  /*ab90*/  FFMA.FTZ R167, R2, -UR5, R167 ;  /* 0x8000000502a77c23 */ /* 0x000fe200080100a7 */
[----:B------:R-:W-:Y:S02]  /*aba0*/  FMNMX3.FTZ R9, R9, R200, R198, !PT ;  /* 0x000000c809097276 */ /* 0x000fe400078100c6 */
[----:B------:R-:W-:Y:S02]  /*abb0*/  I2FP.F32.S32 R3, R3 ;  /* 0x0000000300037245 */ /* 0x000fe40000201400 */
[----:B------:R-:W-:Y:S02]  /*abc0*/  I2FP.F32.S32 R4, R4 ;  /* 0x0000000400047245 */ /* 0x000fe40000201400 */
[----:B------:R-:W-:Y:S01]  /*abd0*/  IABS R7, R7 ;  /* 0x0000000700077213 */ /* 0x000fe20000000000 */
[----:B------:R-:W-:Y:S01]  /*abe0*/  FFMA.FTZ R194, R3, -UR5, R194 ;  /* 0x8000000503c27c23 */ /* 0x000fe200080100c2 */
[----:B------:R-:W-:Y:S01]  /*abf0*/  FMNMX3.FTZ R11, R11, R224, R222, !PT ;  /* 0x000000e00b0b7276 */ /* 0x000fe200078100de */
[C---:B------:R-:W-:Y:S01]  /*ac00*/  FFMA.FTZ R192, R4.reuse, -UR5, R192 ;  /* 0x8000000504c07c23 */ /* 0x040fe200080100c0 */
[----:B------:R-:W-:Y:S01]  /*ac10*/  FMNMX3.FTZ R9, R9, R174, R172, !PT ;  /* 0x000000ae09097276 */ /* 0x000fe200078100ac */
[----:B------:R-:W-:Y:S01]  /*ac20*/  FFMA.FTZ R166, R3, -UR5, R166 ;  /* 0x8000000503a67c23 */ /* 0x000fe200080100a6 */
[----:B------:R-:W-:Y:S01]  /*ac30*/  I2FP.F32.S32 R7, R7 ;  /* 0x0000000700077245 */ /* 0x000fe20000201400 */
[----:B------:R-:W-:Y:S01]  /*ac40*/  FFMA.FTZ R165, R4, -UR5, R165 ;  /* 0x8000000504a57c23 */ /* 0x000fe200080100a5 */
[----:B------:R-:W-:Y:S02]  /*ac50*/  FMNMX3.FTZ R11, R11, R210, R208, !PT ;  /* 0x000000d20b0b7276 */ /* 0x000fe400078100d0 */
[----:B------:R-:W-:Y:S01]  /*ac60*/  FMNMX3.FTZ R9, R9, R214, R212, !PT ;  /* 0x000000d609097276 */ /* 0x000fe200078100d4 */
[----:B------:R-:W-:Y:S01]  /*ac70*/  FFMA.FTZ R190, R7, -UR5, R190 ;  /* 0x8000000507be7c23 */ /* 0x000fe200080100be */
[----:B------:R-:W-:Y:S02]  /*ac80*/  FMNMX3.FTZ R11, R11, R194, R192, !PT ;  /* 0x000000c20b0b7276 */ /* 0x000fe400078100c0 */
[----:B------:R-:W-:Y:S02]  /*ac90*/  FMNMX3.FTZ R2, R9, R206, R204, !PT ;  /* 0x000000ce09027276 */ /* 0x000fe400078100cc */
[----:B------:R-:W-:Y:S02]  /*aca0*/  FMNMX3.FTZ R6, R11, R190, R171, !PT ;  /* 0x000000be0b067276 */ /* 0x000fe400078100ab */
[----:B------:R-:W-:Y:S02]  /*acb0*/  FMNMX3.FTZ R2, R2, R168, R167, !PT ;  /* 0x000000a802027276 */ /* 0x000fe400078100a7 */
[----:B------:R-:W-:Y:S01]  /*acc0*/  IADD3 R181, PT, PT, R221, 0x10040, RZ ;  /* 0x00010040ddb57810 */ /* 0x000fe20007ffe0ff */
[----:B------:R-:W1:Y:S01]  /*acd0*/  SHFL.BFLY PT, R3, R6, 0x2, 0x1f ;  /* 0x0c401f0006037f89 */ /* 0x000e6200000e0000 */
[----:B------:R-:W-:Y:S02]  /*ace0*/  FMNMX3.FTZ R7, R2, R166, R165, !PT ;  /* 0x000000a602077276 */ /* 0x000fe400078100a5 */
[----:B------:R-:W-:Y:S02]  /*acf0*/  @P0 IADD3 R181, PT, PT, R228, -0x40, RZ ;  /* 0xffffffc0e4b50810 */ /* 0x000fe40007ffe0ff */
[----:B------:R-:W-:Y:S03]  /*ad00*/  IADD3 R234, PT, PT, R234, 0x40, RZ ;  /* 0x00000040eaea7810 */ /* 0x000fe60007ffe0ff */
        /* <DEDUP_REMOVED lines=10> */
[----:B--2---:R-:W-:Y:S01]  /*adb0*/  FMNMX.FTZ R3, R4, R3, !PT ;  /* 0x0000000304037209 */ /* 0x004fe20007810000 */
[----:B------:R-:W-:Y:S03]  /*adc0*/  FADD.FTZ R2, -R164, R169 ;  /* 0x000000a9a4027221 */ /* 0x000fe60000010100 */
[----:B------:R-:W-:Y:S01]  /*add0*/  FSEL R191, R191, RZ, P1 ;  /* 0x000000ffbfbf7208 */ /* 0x000fe20000800000 */
[C---:B------:R-:W-:Y:S01]  /*ade0*/  FMUL.FTZ R169, R3.reuse, UR4 ;  /* 0x0000000403a97c20 */ /* 0x040fe20008410000 */
[C---:B------:R-:W-:Y:S01]  /*adf0*/  FSETP.NEU.FTZ.AND P1, PT, R3.reuse, -INF , PT ;  /* 0xff8000000300780b */ /* 0x040fe20003f3d000 */
[----:B------:R-:W-:Y:S01]  /*ae00*/  FADD.FTZ R0, -R3, R0 ;  /* 0x0000000003007221 */ /* 0x000fe20000010100 */
[----:B------:R-:W-:Y:S01]  /*ae10*/  FMUL.FTZ R5, R2, UR4 ;  /* 0x0000000402057c20 */ /* 0x000fe20008410000 */
        /* <DEDUP_REMOVED lines=13> */
[----:B------:R-:W-:Y:S01]  /*aef0*/  FFMA.FTZ R193, R202, UR4, -R191 ;  /* 0x00000004cac17c23 */ /* 0x000fe200080108bf */
[--C-:B------:R-:W-:Y:S01]  /*af00*/  FFMA.FTZ R202, R172, UR4, -R169.reuse ;  /* 0x00000004acca7c23 */ /* 0x100fe200080108a9 */
[----:B------:R-:W-:Y:S01]  /*af10*/  FFMA.FTZ R195, R200, UR4, -R169 ;  /* 0x00000004c8c37c23 */ /* 0x000fe200080108a9 */
[----:B------:R-:W-:Y:S01]  /*af20*/  LDSM.16.MT88.4 R172, [R216+0x14800] ;  /* 0x01480000d8ac783b */ /* 0x000fe20000004200 */
[--C-:B------:R-:W-:Y:S03]  /*af30*/  FFMA.FTZ R200, R176, UR4, -R191.reuse ;  /* 0x00000004b0c87c23 */ /* 0x100fe600080108bf */
[----:B------:R-:W2:Y:S01]  /*af40*/  MUFU.EX2 R0, R6 ;  /* 0x0000000600007308 */ /* 0x000ea20000000800 */
[--C-:B------:R-:W-:Y:S01]  /*af50*/  FFMA.FTZ R201, R224, UR4, -R191.reuse ;  /* 0x00000004e0c97c23 */ /* 0x100fe200080108bf */
[----:B------:R-:W-:Y:S01]  /*af60*/  FFMA.FTZ R222, R222, UR4, -R191 ;  /* 0x00000004dede7c23 */ /* 0x000fe200080108bf */
[--C-:B------:R-:W-:Y:S01]  /*af70*/  FFMA.FTZ R203, R214, UR4, -R169.reuse ;  /* 0x00000004d6cb7c23 */ /* 0x100fe200080108a9 */
[----:B------:R-:W-:Y:S01]  /*af80*/  FFMA.FTZ R212, R212, UR4, -R169 ;  /* 0x00000004d4d47c23 */ /* 0x000fe200080108a9 */
[--C-:B------:R-:W-:Y:S01]  /*af90*/  FFMA.FTZ R205, R210, UR4, -R191.reuse ;  /* 0x00000004d2cd7c23 */ /* 0x100fe200080108bf */
[----:B------:R-:W-:Y:S01]  /*afa0*/  LDSM.16.MT88.4 R176, [R181+0x4800] ;  /* 0x00480000b5b0783b */ /* 0x000fe20000004200 */
[----:B------:R-:W-:Y:S03]  /*afb0*/  FFMA.FTZ R208, R208, UR4, -R191 ;  /* 0x00000004d0d07c23 */ /* 0x000fe600080108bf */
        /* <DEDUP_REMOVED lines=170> */
[----:B------:R-:W1:Y:S02]  /*ba60*/  LDSM.16.MT88.4 R136, [R221+0x14000] ;  /* 0x01400000dd88783b */ /* 0x000e640000004200 */
[----:B------:R-:W-:Y:S01]  /*ba70*/  MUFU.EX2 R202, R202 ;  /* 0x000000ca00ca7308 */ /* 0x000fe20000000800 */
[C---:B------:R-:W-:Y:S01]  /*ba80*/  FMUL.FTZ R130, R0.reuse, R130 ;  /* 0x0000008200827220 */ /* 0x040fe20000410000 */
[----:B------:R-:W-:Y:S01]  /*ba90*/  FMUL.FTZ R131, R0, R131 ;  /* 0x0000008300837220 */ /* 0x000fe20000410000 */
[--C-:B------:R-:W-:Y:S01]  /*baa0*/  FFMA.FTZ R206, R206, UR4, -R169.reuse ;  /* 0x00000004cece7c23 */ /* 0x100fe200080108a9 */
[----:B------:R-:W-:Y:S01]  /*bab0*/  FFMA.FTZ R207, R204, UR4, -R169 ;  /* 0x00000004cccf7c23 */ /* 0x000fe200080108a9 */
[----:B------:R-:W-:Y:S01]  /*bac0*/  FFMA.FTZ R196, R196, UR4, -R191 ;  /* 0x00000004c4c47c23 */ /* 0x000fe200080108bf */
[C---:B------:R-:W-:Y:S04]  /*bad0*/  HMMA.16816.F32.BF16 R52, R160.reuse, R132, R52 ;  /* 0x00000084a034723c */ /* 0x040fe80000041834 */
[----:B------:R-:W-:Y:S01]  /*bae0*/  MUFU.EX2 R206, R206 ;  /* 0x000000ce00ce7308 */ /* 0x000fe20000000800 */
[----:B------:R-:W-:Y:S01]  /*baf0*/  FFMA.FTZ R198, R198, UR4, -R169 ;  /* 0x00000004c6c67c23 */ /* 0x000fe200080108a9 */
[--C-:B------:R-:W-:Y:S01]  /*bb00*/  FFMA.FTZ R194, R194, UR4, -R191.reuse ;  /* 0x00000004c2c27c23 */ /* 0x100fe200080108bf */
[----:B------:R-:W-:Y:S01]  /*bb10*/  FFMA.FTZ R209, R192, UR4, -R191 ;  /* 0x00000004c0d17c23 */ /* 0x000fe200080108bf */
[----:B------:R-:W-:Y:S01]  /*bb20*/  FFMA.FTZ R192, R168, UR4, -R169 ;  /* 0x00000004a8c07c23 */ /* 0x000fe200080108a9 */
[C---:B------:R-:W-:Y:S01]  /*bb30*/  HMMA.16816.F32.BF16 R56, R160.reuse, R134, R56 ;  /* 0x00000086a038723c */ /* 0x040fe20000041838 */
[----:B------:R-:W2:Y:S04]  /*bb40*/  LDSM.16.MT88.4 R132, [R216+0x14000] ;  /* 0x01400000d884783b */ /* 0x000ea80000004200 */
[----:B------:R-:W-:Y:S01]  /*bb50*/  MUFU.EX2 R207, R207 ;  /* 0x000000cf00cf7308 */ /* 0x000fe20000000800 */
[--C-:B------:R-:W-:Y:S01]  /*bb60*/  FFMA.FTZ R190, R190, UR4, -R191.reuse ;  /* 0x00000004bebe7c23 */ /* 0x100fe200080108bf */
[----:B------:R-:W-:Y:S01]  /*bb70*/  FFMA.FTZ R191, R171, UR4, -R191 ;  /* 0x00000004abbf7c23 */ /* 0x000fe200080108bf */
[--C-:B------:R-:W-:Y:S01]  /*bb80*/  FFMA.FTZ R167, R167, UR4, -R169.reuse ;  /* 0x00000004a7a77c23 */ /* 0x100fe200080108a9 */
[--C-:B------:R-:W-:Y:S01]  /*bb90*/  FFMA.FTZ R166, R166, UR4, -R169.reuse ;  /* 0x00000004a6a67c23 */ /* 0x100fe200080108a9 */
[C---:B------:R-:W-:Y:S05]  /*bba0*/  HMMA.16816.F32.BF16 R60, R160.reuse, R140, R60 ;  /* 0x0000008ca03c723c */ /* 0x040fea000004183c */
[----:B------:R-:W-:Y:S01]  /*bbb0*/  MUFU.EX2 R196, R196 ;  /* 0x000000c400c47308 */ /* 0x000fe20000000800 */
[----:B------:R-:W-:Y:S01]  /*bbc0*/  FFMA.FTZ R169, R165, UR4, -R169 ;  /* 0x00000004a5a97c23 */ /* 0x000fe200080108a9 */
[----:B------:R-:W-:Y:S01]  /*bbd0*/  FFMA.FTZ R189, R2, R241, R189 ;  /* 0x000000f102bd7223 */ /* 0x000fe200000100bd */
[----:B------:R-:W-:Y:S01]  /*bbe0*/  FFMA.FTZ R187, R0, R239, R187 ;  /* 0x000000ef00bb7223 */ /* 0x000fe200000100bb */
[----:B------:R-:W-:Y:S01]  /*bbf0*/  MOV R0, R3 ;  /* 0x0000000300007202 */ /* 0x000fe20000000f00 */
[C---:B------:R-:W-:Y:S01]  /*bc00*/  HMMA.16816.F32.BF16 R64, R160.reuse, R142, R64 ;  /* 0x0000008ea040723c */ /* 0x040fe20000041840 */
[----:B------:R-:W3:Y:S04]  /*bc10*/  LDSM.16.MT88.4 R140, [R181+0x4000] ;  /* 0x00400000b58c783b */ /* 0x000ee80000004200 */
[----:B------:R-:W-:Y:S01]  /*bc20*/  MUFU.EX2 R198, R198 ;  /* 0x000000c600c67308 */ /* 0x000fe20000000800 */
[----:B------:R-:W-:Y:S01]  /*bc30*/  FADD.FTZ R188, R188, R189 ;  /* 0x000000bdbcbc7221 */ /* 0x000fe20000010000 */
[----:B------:R-:W-:Y:S03]  /*bc40*/  FADD.FTZ R186, R186, R187 ;  /* 0x000000bbbaba7221 */ /* 0x000fe60000010000 */
[----:B------:R-:W-:Y:S01]  /*bc50*/  FADD.FTZ R185, R185, R188 ;  /* 0x000000bcb9b97221 */ /* 0x000fe20000010000 */
[C---:B-1----:R-:W-:Y:S04]  /*bc60*/  HMMA.16816.F32.BF16 R68, R160.reuse, R136, R68 ;  /* 0x00000088a044723c */ /* 0x042fe80000041844 */
[----:B------:R-:W-:Y:S01]  /*bc70*/  MUFU.EX2 R194, R194 ;  /* 0x000000c200c27308 */ /* 0x000fe20000000800 */
[----:B------:R-:W-:Y:S01]  /*bc80*/  FADD.FTZ R183, R183, R186 ;  /* 0x000000bab7b77221 */ /* 0x000fe20000010000 */
[----:B------:R-:W-:Y:S03]  /*bc90*/  FADD.FTZ R184, R184, R185 ;  /* 0x000000b9b8b87221 */ /* 0x000fe60000010000 */
[----:B------:R-:W-:Y:S01]  /*bca0*/  FADD.FTZ R182, R182, R183 ;  /* 0x000000b7b6b67221 */ /* 0x000fe20000010000 */
[C---:B------:R-:W-:Y:S01]  /*bcb0*/  HMMA.16816.F32.BF16 R72, R160.reuse, R138, R72 ;  /* 0x0000008aa048723c */ /* 0x040fe20000041848 */
[----:B------:R-:W1:Y:S03]  /*bcc0*/  LDSM.16.MT88.4 R136, [R180+0x4000] ;  /* 0x00400000b488783b */ /* 0x000e660000004200 */
[----:B------:R-:W4:Y:S04]  /*bcd0*/  MUFU.EX2 R209, R209 ;  /* 0x000000d100d17308 */ /* 0x000f280000000800 */
[C---:B--2---:R-:W-:Y:S06]  /*bce0*/  HMMA.16816.F32.BF16 R76, R160.reuse, R132, R76 ;  /* 0x00000084a04c723c */ /* 0x044fec000004184c */
[----:B------:R-:W-:Y:S02]  /*bcf0*/  MUFU.EX2 R192, R192 ;  /* 0x000000c000c07308 */ /* 0x000fe40000000800 */
[C---:B------:R-:W-:Y:S01]  /*bd00*/  HMMA.16816.F32.BF16 R80, R160.reuse, R134, R80 ;  /* 0x00000086a050723c */ /* 0x040fe20000041850 */
[----:B------:R-:W2:Y:S07]  /*bd10*/  LDSM.16.MT88.4 R132, [R221+0x16000] ;  /* 0x01600000dd84783b */ /* 0x000eae0000004200 */
[----:B------:R-:W-:Y:S01]  /*bd20*/  MUFU.EX2 R167, R167 ;  /* 0x000000a700a77308 */ /* 0x000fe20000000800 */
[----:B----4-:R-:W-:Y:S01]  /*bd30*/  F2FP.BF16.F32.PACK_AB R168, R209, R194 ;  /* 0x000000c2d1a8723e */ /* 0x010fe200000010ff */
[C---:B---3--:R-:W-:Y:S08]  /*bd40*/  HMMA.16816.F32.BF16 R84, R160.reuse, R140, R84 ;  /* 0x0000008ca054723c */ /* 0x048ff00000041854 */
[----:B------:R-:W-:Y:S01]  /*bd50*/  MUFU.EX2 R190, R190 ;  /* 0x000000be00be7308 */ /* 0x000fe20000000800 */
[C---:B------:R-:W-:Y:S01]  /*bd60*/  HMMA.16816.F32.BF16 R88, R160.reuse, R142, R88 ;  /* 0x0000008ea058723c */ /* 0x040fe20000041858 */
[----:B------:R-:W3:Y:S08]  /*bd70*/  LDSM.16.MT88.4 R140, [R216+0x16000] ;  /* 0x01600000d88c783b */ /* 0x000ef00000004200 */
[----:B------:R-:W4:Y:S01]  /*bd80*/  MUFU.EX2 R191, R191 ;  /* 0x000000bf00bf7308 */ /* 0x000f220000000800 */
[C---:B-1----:R-:W-:Y:S09]  /*bd90*/  HMMA.16816.F32.BF16 R92, R160.reuse, R136, R92 ;  /* 0x00000088a05c723c */ /* 0x042ff2000004185c */
[----:B------:R-:W-:Y:S01]  /*bda0*/  MUFU.EX2 R166, R166 ;  /* 0x000000a600a67308 */ /* 0x000fe20000000800 */
[C---:B------:R-:W-:Y:S01]  /*bdb0*/  HMMA.16816.F32.BF16 R96, R160.reuse, R138, R96 ;  /* 0x0000008aa060723c */ /* 0x040fe20000041860 */
[----:B------:R-:W1:Y:S08]  /*bdc0*/  LDSM.16.MT88.4 R136, [R181+0x6000] ;  /* 0x00600000b588783b */ /* 0x000e700000004200 */
[----:B------:R5:W3:Y:S01]  /*bdd0*/  MUFU.EX2 R165, R169 ;  /* 0x000000a900a57308 */ /* 0x000ae20000000800 */
[----:B----4-:R-:W-:Y:S01]  /*bde0*/  F2FP.BF16.F32.PACK_AB R170, R191, R190 ;  /* 0x000000bebfaa723e */ /* 0x010fe200000010ff */
[C---:B--2---:R-:W-:Y:S08]  /*bdf0*/  HMMA.16816.F32.BF16 R100, R160.reuse, R132, R100 ;  /* 0x00000084a064723c */ /* 0x044ff00000041864 */
[C---:B------:R-:W-:Y:S01]  /*be00*/  HMMA.16816.F32.BF16 R104, R160.reuse, R134, R104 ;  /* 0x00000086a068723c */ /* 0x040fe20000041868 */
[----:B------:R-:W2:Y:S02]  /*be10*/  LDSM.16.MT88.4 R132, [R180+0x6000] ;  /* 0x00600000b484783b */ /* 0x000ea40000004200 */
[----:B-----5:R-:W-:Y:S02]  /*be20*/  F2FP.BF16.F32.PACK_AB R169, R167, R192 ;  /* 0x000000c0a7a9723e */ /* 0x020fe400000010ff */
[----:B---3--:R-:W-:Y:S03]  /*be30*/  F2FP.BF16.F32.PACK_AB R171, R165, R166 ;  /* 0x000000a6a5ab723e */ /* 0x008fe600000010ff */
[C---:B------:R-:W-:Y:S08]  /*be40*/  HMMA.16816.F32.BF16 R108, R160.reuse, R140, R108 ;  /* 0x0000008ca06c723c */ /* 0x040ff0000004186c */
[C---:B------:R-:W-:Y:S01]  /*be50*/  HMMA.16816.F32.BF16 R112, R160.reuse, R142, R112 ;  /* 0x0000008ea070723c */ /* 0x040fe20000041870 */
[----:B------:R-:W-:Y:S07]  /*be60*/  LDSM.16.MT88.4 R140, [R216+0x10800] ;  /* 0x01080000d88c783b */ /* 0x000fee0000004200 */
[C---:B-1----:R-:W-:Y:S08]  /*be70*/  HMMA.16816.F32.BF16 R116, R160.reuse, R136, R116 ;  /* 0x00000088a074723c */ /* 0x042ff00000041874 */
[C---:B------:R-:W-:Y:S01]  /*be80*/  HMMA.16816.F32.BF16 R120, R160.reuse, R138, R120 ;  /* 0x0000008aa078723c */ /* 0x040fe20000041878 */
[----:B------:R-:W1:Y:S07]  /*be90*/  LDSM.16.MT88.4 R136, [R221+0x10800] ;  /* 0x01080000dd88783b */ /* 0x000e6e0000004200 */
[C---:B--2---:R-:W-:Y:S03]  /*bea0*/  HMMA.16816.F32.BF16 R124, R160.reuse, R132, R124 ;  /* 0x00000084a07c723c */ /* 0x044fe6000004187c */
[----:B------:R-:W-:Y:S01]  /*beb0*/  F2FP.BF16.F32.PACK_AB R132, R196, R193 ;  /* 0x000000c1c484723e */ /* 0x000fe200000010ff */
[----:B------:R-:W-:Y:S01]  /*bec0*/  FADD.FTZ R193, R193, R184 ;  /* 0x000000b8c1c17221 */ /* 0x000fe20000010000 */
[----:B------:R-:W-:Y:S01]  /*bed0*/  F2FP.BF16.F32.PACK_AB R133, R198, R195 ;  /* 0x000000c3c685723e */ /* 0x000fe200000010ff */
        /* <DEDUP_REMOVED lines=9> */
[----:B------:R-:W-:Y:S02]  /*bf70*/  FADD.FTZ R200, R200, R197 ;  /* 0x000000c5c8c87221 */ /* 0x000fe40000010000 */
        /* <DEDUP_REMOVED lines=148> */
[C---:B------:R-:W-:Y:S03]  /*c8c0*/  HMMA.16816.F32.BF16 R120, R168.reuse, R10, R120 ;  /* 0x0000000aa878723c */ /* 0x040fe60000041878 */
[----:B------:R-:W-:Y:S01]  /*c8d0*/  FADD.FTZ R167, R167, R192 ;  /* 0x000000c0a7a77221 */ /* 0x000fe20000010000 */
[----:B------:R-:W-:Y:S03]  /*c8e0*/  FADD.FTZ R190, R190, R209 ;  /* 0x000000d1bebe7221 */ /* 0x000fe60000010000 */
[----:B------:R-:W-:Y:S01]  /*c8f0*/  FADD.FTZ R166, R166, R167 ;  /* 0x000000a7a6a67221 */ /* 0x000fe20000010000 */
[C---:B---3--:R-:W-:Y:S03]  /*c900*/  HMMA.16816.F32.BF16 R124, R168.reuse, R12, R124 ;  /* 0x0000000ca87c723c */ /* 0x048fe6000004187c */
[----:B------:R-:W-:Y:S01]  /*c910*/  FADD.FTZ R241, R191, R190 ;  /* 0x000000bebff17221 */ /* 0x000fe20000010000 */
[----:B------:R-:W-:Y:S04]  /*c920*/  FADD.FTZ R239, R165, R166 ;  /* 0x000000a6a5ef7221 */ /* 0x000fe80000010000 */
[----:B------:R-:W-:Y:S03]  /*c930*/  HMMA.16816.F32.BF16 R128, R168, R14, R128 ;  /* 0x0000000ea880723c */ /* 0x000fe60000041880 */
[----:B------:R-:W-:Y:S05]  /*c940*/  MOV R169, R164 ;  /* 0x000000a400a97202 */ /* 0x000fea0000000f00 */
[----:B------:R-:W-:Y:S01]  /*c950*/  @!UPT UIADD3 URZ, UPT, UPT, URZ, URZ, URZ ;  /* 0x000000fffffff290 */ /* 0x000fe2000fffe0ff */
[----:B------:R-:W-:Y:S11]  /*c960*/  BRA.U UP2, `(.L_x_3472) ;  /* 0xffffffb102fc7547 */ /* 0x000ff6000b83ffff */
.L_x_3468:
        /* <DEDUP_REMOVED lines=346> */
.L_x_3474:
[----:B------:R-:W-:Y:S05]  /*df10*/  BSYNC.RECONVERGENT B0 ;  /* 0x0000000000007941 */ /* 0x000fea0003800200 */
.L_x_3473:
        /* <DEDUP_REMOVED lines=39> */
.L_x_3476:
[----:B------:R-:W-:Y:S05]  /*e190*/  BSYNC.RECONVERGENT B0 ;  /* 0x0000000000007941 */ /* 0x000fea0003800200 */
.L_x_3475:
        /* <DEDUP_REMOVED lines=26> */
.L_x_3478:
[----:B------:R-:W-:Y:S05]  /*e340*/  BSYNC.RECONVERGENT B0 ;  /* 0x0000000000007941 */ /* 0x000fea0003800200 */
.L_x_3477:
        /* <DEDUP_REMOVED lines=26> */
.L_x_3480:
[----:B------:R-:W-:Y:S05]  /*e4f0*/  BSYNC.RECONVERGENT B0 ;  /* 0x0000000000007941 */ /* 0x000fea0003800200 */
.L_x_3479:
        /* <DEDUP_REMOVED lines=25> */
.L_x_3481:
        /* <DEDUP_REMOVED lines=15> */
.L_x_7479:


//--------------------- .text._ZN5flash24flash_fwd_splitkv_kernelI23Flash_fwd_kernel_traitsILi256ELi64ELi64ELi4ELb0ELb0EN7cutlass10bfloat16_tE19Flash_kernel_traitsILi256ELi64ELi64ELi4ES3_EELb0ELb0ELb0ELb0ELb1ELb0ELb0ELb1EEEvNS_16Flash_fwd_paramsE --------------------------
	.section	.text._ZN5flash24flash_fwd_splitkv_kernelI23Flash_fwd_kernel_traitsILi256ELi64ELi64ELi4ELb0ELb0EN7cutlass10bfloat16_tE19Flash_kernel_traitsILi256ELi64ELi64ELi4ES3_EELb0ELb0ELb0ELb0ELb1ELb0ELb0ELb1EEEvNS_16Flash_fwd_paramsE,"ax",@progbits
	.align	128
        .global         _ZN5flash24flash_fwd_splitkv_kernelI23Flash_fwd_kernel_traitsILi256ELi64ELi64ELi4ELb0ELb0EN7cutlass10bfloat16_tE19Flash_kernel_traitsILi256ELi64ELi64ELi4ES3_EELb0ELb0ELb0ELb0ELb1ELb0ELb0ELb1EEEvNS_16Flash_fwd_paramsE
        .type           _ZN5flash24flash_fwd_splitkv_kernelI23Flash_fwd_kernel_traitsILi256ELi64ELi64ELi4ELb0ELb0EN7cutlass10bfloat16_tE19Flash_kernel_traitsILi256ELi64ELi64ELi4ES3_EELb0ELb0ELb0ELb0ELb1ELb0ELb0ELb1EEEvNS_16Flash_fwd_paramsE,@function
        .size           _ZN5flash24flash_fwd_splitkv_kernelI23Flash_fwd_kernel_traitsILi256ELi64ELi64ELi4ELb0ELb0EN7cutlass10bfloat16_tE19Flash_kernel_traitsILi256ELi64ELi64ELi4ES3_EELb0ELb0ELb0ELb0ELb1ELb0ELb0ELb1EEEvNS_16Flash_fwd_paramsE,(.L_x_7480 - _ZN5flash24flash_fwd_splitkv_kernelI23Flash_fwd_kernel_traitsILi256ELi64ELi64ELi4ELb0ELb0EN7cutlass10bfloat16_tE19Flash_kernel_traitsILi256ELi64ELi64ELi4ES3_EELb0ELb0ELb0ELb0ELb1ELb0ELb0ELb1EEEvNS_16Flash_fwd_paramsE)
        .other          _ZN5flash24flash_fwd_splitkv_kernelI23Flash_fwd_kernel_traitsILi256ELi64ELi64ELi4ELb0ELb0EN7cutlass10bfloat16_tE19Flash_kernel_traitsILi256ELi64ELi64ELi4ES3_EELb0ELb0ELb0ELb0ELb1ELb0ELb0ELb1EEEvNS_16Flash_fwd_paramsE,@"STO_CUDA_ENTRY STV_DEFAULT"
_ZN5flash24flash_fwd_splitkv_kernelI23Flash_fwd_kernel_traitsILi256ELi64ELi64ELi4ELb0ELb0EN7cutlass10bfloat16_tE19Flash_kernel_traitsILi256ELi64ELi64ELi4ES3_EELb0ELb0ELb0ELb0ELb1ELb0ELb0ELb1EEEvNS_16Flash_fwd_paramsE:
.text._ZN5flash24flash_fwd_splitkv_kernelI23Flash_fwd_kernel_traitsILi256ELi64ELi64ELi4ELb0ELb0EN7cutlass10bfloat16_tE19Flash_kernel_traitsILi256ELi64ELi64ELi4ES3_EELb0ELb0ELb0ELb0ELb1ELb0ELb0ELb1EEEvNS_16Flash_fwd_paramsE:
[----:B------:R-:W-:Y:S01]  /*0000*/  LDC R1, c[0x0][0x37c] ;  /* 0x0000df00ff017b82 */ /* 0x000fe20000000800 */
[----:B------:R-:W1:Y:S01]  /*0010*/  S2R R13, SR_CTAID.Y ;  /* 0x00000000000d7919 */ /* 0x000e620000002600 */
[----:B------:R-:W2:Y:S06]  /*0020*/  LDCU.64 UR8, c[0x0][0x460] ;  /* 0x00008c00ff0877ac */ /* 0x000eac0008000a00 */
[----:B------:R-:W1:Y:S01]  /*0030*/  LDC.64 R4, c[0x0][0x460] ;  /* 0x00011800ff047b82 */ /* 0x000e620000000a00 */
[----:B------:R-:W-:Y:S01]  /*0040*/  IMAD.MOV.U32 R228, RZ, RZ, -0x1 ;  /* 0xffffffffffe47424 */ /* 0x000fe200078e00ff */
[----:B------:R-:W3:Y:S01]  /*0050*/  LDCU.64 UR4, c[0x0][0x358] ;  /* 0x00006b00ff0477ac */ /* 0x000ee20008000a00 */
[----:B------:R-:W4:Y:S05]  /*0060*/  LDCU.64 UR6, c[0x0][0x470] ;  /* 0x00008e00ff0677ac */ /* 0x000f2a0008000a00 */
[----:B------:R-:W4:Y:S01]  /*0070*/  LDC.64 R2, c[0x0][0x478] ;  /* 0x00011e00ff027b82 */ /* 0x000f220000000a00 */
[----:B--2---:R-:W-:-:S02]  /*0080*/  ISETP.NE.U32.AND P0, PT, RZ, UR8, PT ;  /* 0x00000008ff007c0c */ /* 0x004fc4000bf05070 */
[----:B------:R-:W-:Y:S02]  /*0090*/  ISETP.NE.U32.AND P3, PT, RZ, UR8, PT ;  /* 0x00000008ff007c0c */ /* 0x000fe4000bf65070 */
[----:B------:R-:W-:Y:S02]  /*00a0*/  ISETP.NE.AND.EX P0, PT, RZ, UR9, PT, P0 ;  /* 0x00000009ff007c0c */ /* 0x000fe4000bf05300 */
[----:B------:R-:W-:Y:S01]  /*00b0*/  ISETP.NE.AND.EX P3, PT, RZ, UR9, PT, P3 ;  /* 0x00000009ff007c0c */ /* 0x000fe2000bf65330 */
[----:B-1----:R-:W-:-:S04]  /*00c0*/  IMAD.WIDE.U32 R8, R13, 0x4, R4 ;  /* 0x000000040d087825 */ /* 0x002fc800078e0004 */
[----:B------:R-:W-:-:S06]  /*00d0*/  IMAD.SHL.U32 R15, R13, 0x4, RZ ;  /* 0x000000040d0f7824 */ /* 0x000fcc00078e00ff */
[----:B---3--:R-:W2:Y:S01]  /*00e0*/  @P0 LDG.E R228, desc[UR4][R8.64] ;  /* 0x0000000408e40981 */ /* 0x008ea2000c1e1900 */
[----:B----4-:R-:W-:Y:S02]  /*00f0*/  ISETP.NE.U32.AND P2, PT, RZ, UR6, PT ;  /* 0x00000006ff007c0c */ /* 0x010fe4000bf45070 */
[----:B------:R-:W-:Y:S01]  /*0100*/  ISETP.NE.U32.AND P1, PT, R2, RZ, PT ;  /* 0x000000ff0200720c */ /* 0x000fe20003f25070 */
[----:B------:R1:W2:Y:S01]  /*0110*/  @P3 LDG.E R11, desc[UR4][R8.64+0x4] ;  /* 0x00000404080b3981 */ /* 0x0002a2000c1e1900 */
[----:B------:R-:W-:Y:S01]  /*0120*/  IADD3 R108, P4, PT, R15, UR6, RZ ;  /* 0x000000060f6c7c10 */ /* 0x000fe2000ff9e0ff */
[----:B------:R-:W3:Y:S01]  /*0130*/  LDCU.U8 UR6, c[0x0][0x532] ;  /* 0x0000a640ff0677ac */ /* 0x000ee20008000000 */
[----:B------:R-:W-:Y:S02]  /*0140*/  ISETP.NE.AND.EX P1, PT, R3, RZ, PT, P1 ;  /* 0x000000ff0300720c */ /* 0x000fe40003f25310 */
[----:B------:R-:W-:Y:S01]  /*0150*/  SHF.R.U32.HI R6, RZ, 0x1e, R13 ;  /* 0x0000001eff067819 */ /* 0x000fe2000001160d */
[----:B-1----:R-:W1:Y:S03]  /*0160*/  LDC.64 R8, c[0x0][0x468] ;  /* 0x00011a00ff087b82 */ /* 0x002e660000000a00 */
[----:B------:R-:W-:-:S02]  /*0170*/  IADD3.X R109, PT, PT, R6, UR7, RZ, P4, !PT ;  /* 0x00000007066d7c10 */ /* 0x000fc4000a7fe4ff */
[----:B---3--:R-:W-:-:S05]  /*0180*/  ISETP.NE.AND P4, PT, RZ, UR6, PT ;  /* 0x00000006ff007c0c */ /* 0x008fca000bf85270 */
[----:B------:R-:W-:Y:S02]  /*0190*/  @P1 IADD3 R2, P0, PT, R15, R2, RZ ;  /* 0x000000020f021210 */ /* 0x000fe40007f1e0ff */
[----:B------:R-:W-:Y:S01]  /*01a0*/  ISETP.NE.AND.EX P2, PT, RZ, UR7, PT, P2 ;  /* 0x00000007ff007c0c */ /* 0x000fe2000bf45320 */
[----:B------:R-:W-:Y:S01]  /*01b0*/  IMAD.MOV.U32 R4, RZ, RZ, RZ ;  /* 0x000000ffff047224 */ /* 0x000fe200078e00ff */
[----:B------:R-:W3:Y:S01]  /*01c0*/  @!P3 LDC R229, c[0x0][0x434] ;  /* 0x00010d00ffe5bb82 */ /* 0x000ee20000000800 */
[----:B------:R-:W-:Y:S02]  /*01d0*/  @P1 IMAD.X R3, R6, 0x1, R3, P0 ;  /* 0x0000000106031824 */ /* 0x000fe400000e0603 */
[----:B------:R-:W-:Y:S01]  /*01e0*/  IMAD.MOV.U32 R5, RZ, RZ, -0x1 ;  /* 0xffffffffff057424 */ /* 0x000fe200078e00ff */
[----:B------:R-:W4:Y:S02]  /*01f0*/  S2R R7, SR_CTAID.X ;  /* 0x0000000000077919 */ /* 0x000f240000002500 */
[----:B------:R1:W5:Y:S02]  /*0200*/  @P1 LDG.E R65, desc[UR4][R2.64] ;  /* 0x0000000402411981 */ /* 0x000364000c1e1900 */
[----:B------:R-:W2:Y:S03]  /*0210*/  @!P1 LDC R0, c[0x0][0x43c] ;  /* 0x00010f00ff009b82 */ /* 0x000ea60000000800 */
[----:B------:R1:W5:Y:S02]  /*0220*/  @P2 LDG.E R4, desc[UR4][R108.64] ;  /* 0x000000046c042981 */ /* 0x000364000c1e1900 */
[----:B-1----:R-:W-:-:S04]  /*0230*/  ISETP.EQ.U32.AND P5, PT, R8, RZ, PT ;  /* 0x000000ff0800720c */ /* 0x002fc80003fa2070 */
[----:B------:R-:W-:Y:S02]  /*0240*/  ISETP.EQ.OR.EX P5, PT, R9, RZ, !P4, P5 ;  /* 0x000000ff0900720c */ /* 0x000fe400067a2750 */
[----:B------:R-:W-:-:S05]  /*0250*/  IADD3 R16, P0, PT, R15, R8, RZ ;  /* 0x000000080f107210 */ /* 0x000fca0007f1e0ff */
[----:B------:R-:W-:-:S06]  /*0260*/  IMAD.X R17, R6, 0x1, R9, P0 ;  /* 0x0000000106117824 */ /* 0x000fcc00000e0609 */
[----:B------:R1:W5:Y:S01]  /*0270*/  @!P5 LDG.E R5, desc[UR4][R16.64] ;  /* 0x000000041005d981 */ /* 0x000362000c1e1900 */
[----:B------:R-:W-:Y:S01]  /*0280*/  ISETP.NE.U32.AND P0, PT, R8, RZ, PT ;  /* 0x000000ff0800720c */ /* 0x000fe20003f05070 */
[----:B------:R-:W1:Y:S03]  /*0290*/  @!P1 LDC.64 R2, c[0x0][0x488] ;  /* 0x00012200ff029b82 */ /* 0x000e660000000a00 */
[----:B------:R-:W-:Y:S01]  /*02a0*/  ISETP.NE.AND.EX P0, PT, R9, RZ, PT, P0 ;  /* 0x000000ff0900720c */ /* 0x000fe20003f05300 */
[----:B----4-:R-:W-:Y:S02]  /*02b0*/  IMAD.SHL.U32 R70, R7, 0x40, RZ ;  /* 0x0000004007467824 */ /* 0x010fe400078e00ff */
[----:B--2---:R-:W-:-:S10]  /*02c0*/  @P3 IMAD.IADD R229, R11, 0x1, -R228 ;  /* 0x000000010be53824 */ /* 0x004fd400078e0ae4 */
[----:B------:R-:W2:Y:S01]  /*02d0*/  @!P0 LDC R11, c[0x0][0x438] ;  /* 0x00010e00ff0b8b82 */ /* 0x000ea20000000800 */
[----:B---3--:R-:W-:Y:S01]  /*02e0*/  ISETP.GT.AND P3, PT, R229, R70, PT ;  /* 0x00000046e500720c */ /* 0x008fe20003f64270 */
[----:B-1----:R-:W-:-:S12]  /*02f0*/  @!P0 BRA `(.L_x_3482) ;  /* 0x00000000000c8947 */ /* 0x002fd80003800000 */
[----:B------:R-:W2:Y:S02]  /*0300*/  @P4 LDG.E R8, desc[UR4][R16.64+0x4] ;  /* 0x0000040410084981 */ /* 0x000ea4000c1e1900 */
[----:B--2--5:R-:W-:-:S06]  /*0310*/  @P4 IADD3 R11, PT, PT, R8, -R5, RZ ;  /* 0x80000005080b4210 */ /* 0x024fcc0007ffe0ff */
[----:B------:R1:W5:Y:S02]  /*0320*/  @!P4 LDG.E R11, desc[UR4][R16.64] ;  /* 0x00000004100bc981 */ /* 0x000364000c1e1900 */
.L_x_3482:
[----:B------:R-:W-:Y:S05]  /*0330*/  @!P3 EXIT ;  /* 0x000000000000b94d */ /* 0x000fea0003800000 */
[----:B------:R-:W3:Y:S01]  /*0340*/  LDC R9, c[0x0][0x438] ;  /* 0x00010e00ff097b82 */ /* 0x000ee20000000800 */
[----:B------:R-:W-:Y:S01]  /*0350*/  @!P1 ISETP.NE.U32.AND P0, PT, R2, RZ, PT ;  /* 0x000000ff0200920c */ /* 0x000fe20003f05070 */
[--C-:B--2--5:R-:W-:Y:S01]  /*0360*/  IMAD.IADD R68, R11, 0x1, -R4.reuse ;  /* 0x000000010b447824 */ /* 0x124fe200078e0a04 */
[----:B------:R-:W2:Y:S01]  /*0370*/  S2R R63, SR_TID.X ;  /* 0x00000000003f7919 */ /* 0x000ea20000002100 */
[----:B------:R-:W-:Y:S01]  /*0380*/  @P1 IMAD.IADD R65, R65, 0x1, -R4 ;  /* 0x0000000141411824 */ /* 0x000fe200078e0a04 */
[----:B------:R-:W-:Y:S01]  /*0390*/  @!P1 ISETP.NE.AND.EX P0, PT, R3, RZ, PT, P0 ;  /* 0x000000ff0300920c */ /* 0x000fe20003f05300 */
[----:B------:R-:W-:-:S03]  /*03a0*/  IMAD.MOV.U32 R11, RZ, RZ, R13 ;  /* 0x000000ffff0b7224 */ /* 0x000fc600078e000d */
[----:B------:R-:W-:Y:S02]  /*03b0*/  @!P1 SEL R3, R0, RZ, P0 ;  /* 0x000000ff00039207 */ /* 0x000fe40000000000 */
[----:B------:R-:W4:Y:S03]  /*03c0*/  S2R R0, SR_CTAID.Z ;  /* 0x0000000000007919 */ /* 0x000f260000002700 */
[----:B------:R-:W-:-:S04]  /*03d0*/  @!P1 IMAD.IADD R65, R68, 0x1, R3 ;  /* 0x0000000144419824 */ /* 0x000fc800078e0203 */
[----:B------:R-:W-:-:S05]  /*03e0*/  VIADD R3, R65, 0x3f ;  /* 0x0000003f41037836 */ /* 0x000fca0000000000 */
[----:B------:R-:W-:Y:S01]  /*03f0*/  SHF.R.S32.HI R2, RZ, 0x1f, R3 ;  /* 0x0000001fff027819 */ /* 0x000fe20000011403 */
[----:B---3--:R-:W-:-:S03]  /*0400*/  VIADD R9, R9, 0x3f ;  /* 0x0000003f09097836 */ /* 0x008fc60000000000 */
[----:B------:R-:W-:Y:S02]  /*0410*/  LEA.HI R2, R2, R3, RZ, 0x6 ;  /* 0x0000000302027211 */ /* 0x000fe400078f30ff */
[----:B------:R-:W-:Y:S02]  /*0420*/  SHF.R.S32.HI R8, RZ, 0x1f, R9 ;  /* 0x0000001fff087819 */ /* 0x000fe40000011409 */
[----:B------:R-:W-:Y:S02]  /*0430*/  SHF.R.S32.HI R2, RZ, 0x6, R2 ;  /* 0x00000006ff027819 */ /* 0x000fe40000011402 */
[----:B------:R-:W-:-:S04]  /*0440*/  LEA.HI R8, R8, R9, RZ, 0x6 ;  /* 0x0000000908087211 */ /* 0x000fc800078f30ff */
[----:B------:R-:W-:-:S04]  /*0450*/  SHF.R.S32.HI R165, RZ, 0x6, R8 ;  /* 0x00000006ffa57819 */ /* 0x000fc80000011408 */
[----:B------:R-:W-:-:S04]  /*0460*/  VIMNMX R165, PT, PT, R165, R2, PT ;  /* 0x00000002a5a57248 */ /* 0x000fc80003fe0100 */
[----:B------:R-:W-:-:S13]  /*0470*/  ISETP.GT.AND P0, PT, R165, RZ, PT ;  /* 0x000000ffa500720c */ /* 0x000fda0003f04270 */
[----:B--2-4-:R-:W-:Y:S05]  /*0480*/  @P0 BRA `(.L_x_3483) ;  /* 0x0000000400d40947 */ /* 0x014fea0003800000 */
[C---:B------:R-:W-:Y:S01]  /*0490*/  ISETP.NE.AND P0, PT, R228.reuse, -0x1, PT ;  /* 0xffffffffe400780c */ /* 0x040fe20003f05270 */
[----:B------:R-:W2:Y:S01]  /*04a0*/  LDC.64 R2, c[0x0][0x408] ;  /* 0x00010200ff027b82 */ /* 0x000ea20000000a00 */
[----:B------:R-:W3:Y:S01]  /*04b0*/  LDCU UR9, c[0x0][0x3e0] ;  /* 0x00007c00ff0977ac */ /* 0x000ee20008000800 */
[----:B------:R-:W-:Y:S01]  /*04c0*/  IMAD.IADD R229, R229, 0x1, -R70 ;  /* 0x00000001e5e57824 */ /* 0x000fe200078e0a46 */
[----:B------:R-:W-:Y:S01]  /*04d0*/  BSSY.RECONVERGENT B0, `(.L_x_3484) ;  /* 0x0000027000007945 */ /* 0x000fe20003800200 */
[----:B------:R-:W4:Y:S01]  /*04e0*/  LDCU.64 UR6, c[0x0][0x410] ;  /* 0x00008200ff0677ac */ /* 0x000f220008000a00 */
[----:B------:R-:W5:Y:S07]  /*04f0*/  LDCU UR8, c[0x0][0x434] ;  /* 0x00008680ff0877ac */ /* 0x000f6e0008000800 */
[----:B------:R-:W1:Y:S01]  /*0500*/  @!P0 LDC.64 R4, c[0x0][0x400] ;  /* 0x00010000ff048b82 */ /* 0x000e620000000a00 */
[----:B--2---:R-:W-:-:S04]  /*0510*/  @P0 IMAD.WIDE.U32 R8, R228, R2, RZ ;  /* 0x00000002e4080225 */ /* 0x004fc800078e00ff */
[----:B-1----:R-:W-:Y:S01]  /*0520*/  @!P0 IMAD.WIDE.U32 R6, R13, R4, RZ ;  /* 0x000000040d068225 */ /* 0x002fe200078e00ff */
[----:B------:R-:W-:Y:S02]  /*0530*/  SHF.L.U32 R4, R63, 0x3, RZ ;  /* 0x000000033f047819 */ /* 0x000fe400000006ff */
[----:B------:R-:W-:Y:S01]  /*0540*/  @P0 MOV R6, R8 ;  /* 0x0000000800060202 */ /* 0x000fe20000000f00 */
[----:B------:R-:W-:Y:S01]  /*0550*/  @!P0 IMAD R5, R13, R5, R7 ;  /* 0x000000050d058224 */ /* 0x000fe200078e0207 */
[----:B------:R-:W-:Y:S01]  /*0560*/  LOP3.LUT R12, R4, 0x38, RZ, 0xc0, !PT ;  /* 0x00000038040c7812 */ /* 0x000fe200078ec0ff */
[----:B------:R-:W-:Y:S01]  /*0570*/  IMAD.MOV.U32 R13, RZ, RZ, RZ ;  /* 0x000000ffff0d7224 */ /* 0x000fe200078e00ff */
[----:B------:R-:W-:Y:S01]  /*0580*/  SHF.R.U32.HI R4, RZ, 0x3, R63 ;  /* 0x00000003ff047819 */ /* 0x000fe2000001163f */
[----:B------:R-:W-:Y:S02]  /*0590*/  @P0 IMAD R5, R228, R3, R9 ;  /* 0x00000003e4050224 */ /* 0x000fe400078e0209 */
[----:B------:R-:W-:Y:S01]  /*05a0*/  IMAD.WIDE.U32 R12, R70, R2, R12 ;  /* 0x00000002460c7225 */ /* 0x000fe200078e000c */
[----:B------:R-:W-:-:S03]  /*05b0*/  IADD3 R10, PT, PT, R4, 0x10, RZ ;  /* 0x00000010040a7810 */ /* 0x000fc60007ffe0ff */
[----:B------:R-:W-:Y:S01]  /*05c0*/  IMAD R8, R70, R3, R13 ;  /* 0x0000000346087224 */ /* 0x000fe200078e020d */
[----:B------:R-:W-:Y:S01]  /*05d0*/  IADD3 R12, P0, PT, R6, R12, RZ ;  /* 0x0000000c060c7210 */ /* 0x000fe20007f1e0ff */
[----:B------:R-:W-:Y:S01]  /*05e0*/  VIADD R6, R4, 0x20 ;  /* 0x0000002004067836 */ /* 0x000fe20000000000 */
[-C--:B------:R-:W-:Y:S02]  /*05f0*/  ISETP.GE.AND P3, PT, R10, R229.reuse, PT ;  /* 0x000000e50a00720c */ /* 0x080fe40003f66270 */
[----:B------:R-:W-:Y:S01]  /*0600*/  IADD3.X R13, PT, PT, R5, R8, RZ, P0, !PT ;  /* 0x00000008050d7210 */ /* 0x000fe200007fe4ff */
[----:B---3--:R-:W-:Y:S01]  /*0610*/  IMAD R5, R11, UR9, R0 ;  /* 0x000000090b057c24 */ /* 0x008fe2000f8e0200 */
[CC--:B------:R-:W-:Y:S02]  /*0620*/  ISETP.GE.AND P0, PT, R4.reuse, R229.reuse, PT ;  /* 0x000000e50400720c */ /* 0x0c0fe40003f06270 */
[----:B------:R-:W-:Y:S01]  /*0630*/  IADD3 R10, PT, PT, R4, 0x30, RZ ;  /* 0x00000030040a7810 */ /* 0x000fe20007ffe0ff */
[----:B----4-:R-:W-:Y:S01]  /*0640*/  IMAD.WIDE.U32 R12, R0, UR6, R12 ;  /* 0x00000006000c7c25 */ /* 0x010fe2000f8e000c */
[----:B------:R-:W-:-:S02]  /*0650*/  ISETP.GE.AND P2, PT, R6, R229, PT ;  /* 0x000000e50600720c */ /* 0x000fc40003f46270 */
[----:B------:R-:W-:Y:S01]  /*0660*/  ISETP.GE.AND P1, PT, R10, R229, PT ;  /* 0x000000e50a00720c */ /* 0x000fe20003f26270 */
[----:B-----5:R-:W-:Y:S02]  /*0670*/  IMAD R5, R5, UR8, R70 ;  /* 0x0000000805057c24 */ /* 0x020fe4000f8e0246 */
[----:B------:R-:W-:-:S04]  /*0680*/  IMAD R11, R0, UR7, R13 ;  /* 0x00000007000b7c24 */ /* 0x000fc8000f8e020d */
[----:B------:R-:W-:Y:S06]  /*0690*/  @P0 BRA `(.L_x_3485) ;  /* 0x0000000000280947 */ /* 0x000fec0003800000 */
[----:B------:R-:W1:Y:S01]  /*06a0*/  LDCU.64 UR6, c[0x0][0x3f0] ;  /* 0x00007e00ff0677ac */ /* 0x000e620008000a00 */
[----:B------:R-:W-:-:S05]  /*06b0*/  MOV R10, R12 ;  /* 0x0000000c000a7202 */ /* 0x000fca0000000f00 */
[----:B------:R-:W-:-:S04]  /*06c0*/  IMAD.WIDE.U32 R6, R4, R2, R10 ;  /* 0x0000000204067225 */ /* 0x000fc800078e000a */
[----:B------:R-:W-:Y:S01]  /*06d0*/  IMAD R0, R4, R3, R7 ;  /* 0x0000000304007224 */ /* 0x000fe200078e0207 */
[----:B-1----:R-:W-:-:S04]  /*06e0*/  LEA R8, P0, R6, UR6, 0x1 ;  /* 0x0000000606087c11 */ /* 0x002fc8000f8008ff */
[----:B------:R-:W-:-:S05]  /*06f0*/  LEA.HI.X R9, R6, UR7, R0, 0x1, P0 ;  /* 0x0000000706097c11 */ /* 0x000fca00080f0c00 */
[----:B------:R1:W-:Y:S04]  /*0700*/  STG.E.128 desc[UR4][R8.64], RZ ;  /* 0x000000ff08007986 */ /* 0x0003e8000c101d04 */
[----:B------:R1:W-:Y:S04]  /*0710*/  STG.E.128 desc[UR4][R8.64+0x80], RZ ;  /* 0x000080ff08007986 */ /* 0x0003e8000c101d04 */
[----:B------:R1:W-:Y:S04]  /*0720*/  STG.E.128 desc[UR4][R8.64+0x100], RZ ;  /* 0x000100ff08007986 */ /* 0x0003e8000c101d04 */
[----:B------:R1:W-:Y:S02]  /*0730*/  STG.E.128 desc[UR4][R8.64+0x180], RZ ;  /* 0x000180ff08007986 */ /* 0x0003e4000c101d04 */
.L_x_3485:
[----:B------:R-:W-:Y:S05]  /*0740*/  BSYNC.RECONVERGENT B0 ;  /* 0x0000000000007941 */ /* 0x000fea0003800200 */
.L_x_3484:
[----:B------:R-:W-:Y:S04]  /*0750*/  BSSY.RECONVERGENT B0, `(.L_x_3486) ;  /* 0x0000011000007945 */ /* 0x000fe80003800200 */
[----:B------:R-:W-:Y:S05]  /*0760*/  @P3 BRA `(.L_x_3487) ;  /* 0x00000000003c3947 */ /* 0x000fea0003800000 */
[----:B------:R-:W-:Y:S01]  /*0770*/  IADD3 R7, P0, PT, R4, 0x10, RZ ;  /* 0x0000001004077810 */ /* 0x000fe20007f1e0ff */
[----:B------:R-:W2:Y:S01]  /*0780*/  LDCU.64 UR6, c[0x0][0x3f0] ;  /* 0x00007e00ff0677ac */ /* 0x000ea20008000a00 */
[----:B-1----:R-:W-:-:S03]  /*0790*/  IMAD.MOV.U32 R8, RZ, RZ, R12 ;  /* 0x000000ffff087224 */ /* 0x002fc600078e000c */
[----:B------:R-:W-:-:S04]  /*07a0*/  IMAD.X R9, RZ, RZ, RZ, P0 ;  /* 0x000000ffff097224 */ /* 0x000fc800000e06ff */
[----:B------:R-:W-:Y:S01]  /*07b0*/  IMAD R0, R9, R2, RZ ;  /* 0x0000000209007224 */ /* 0x000fe200078e02ff */
[----:B------:R-:W-:-:S03]  /*07c0*/  MOV R9, R11 ;  /* 0x0000000b00097202 */ /* 0x000fc60000000f00 */
[C---:B------:R-:W-:Y:S02]  /*07d0*/  IMAD R0, R7.reuse, R3, R0 ;  /* 0x0000000307007224 */ /* 0x040fe400078e0200 */
[----:B------:R-:W-:-:S03]  /*07e0*/  IMAD.WIDE.U32 R8, R7, R2, R8 ;  /* 0x0000000207087225 */ /* 0x000fc600078e0008 */
[----:B--2---:R-:W-:Y:S02]  /*07f0*/  LEA R6, P0, R8, UR6, 0x1 ;  /* 0x0000000608067c11 */ /* 0x004fe4000f8008ff */
[----:B------:R-:W-:-:S04]  /*0800*/  IADD3 R7, PT, PT, R9, R0, RZ ;  /* 0x0000000009077210 */ /* 0x000fc80007ffe0ff */
[----:B------:R-:W-:-:S05]  /*0810*/  LEA.HI.X R7, R8, UR7, R7, 0x1, P0 ;  /* 0x0000000708077c11 */ /* 0x000fca00080f0c07 */
[----:B------:R2:W-:Y:S04]  /*0820*/  STG.E.128 desc[UR4][R6.64], RZ ;  /* 0x000000ff06007986 */ /* 0x0005e8000c101d04 */
[----:B------:R2:W-:Y:S04]  /*0830*/  STG.E.128 desc[UR4][R6.64+0x80], RZ ;  /* 0x000080ff06007986 */ /* 0x0005e8000c101d04 */
[----:B------:R2:W-:Y:S04]  /*0840*/  STG.E.128 desc[UR4][R6.64+0x100], RZ ;  /* 0x000100ff06007986 */ /* 0x0005e8000c101d04 */
[----:B------:R2:W-:Y:S02]  /*0850*/  STG.E.128 desc[UR4][R6.64+0x180], RZ ;  /* 0x000180ff06007986 */ /* 0x0005e4000c101d04 */
.L_x_3487:
[----:B------:R-:W-:Y:S05]  /*0860*/  BSYNC.RECONVERGENT B0 ;  /* 0x0000000000007941 */ /* 0x000fea0003800200 */
.L_x_3486:
[----:B------:R-:W-:Y:S04]  /*0870*/  BSSY.RECONVERGENT B0, `(.L_x_3488) ;  /* 0x0000011000007945 */ /* 0x000fe80003800200 */
[----:B------:R-:W-:Y:S05]  /*0880*/  @P2 BRA `(.L_x_3489) ;  /* 0x00000000003c2947 */ /* 0x000fea0003800000 */
[----:B--2---:R-:W-:Y:S01]  /*0890*/  IADD3 R7, P0, PT, R4, 0x20, RZ ;  /* 0x0000002004077810 */ /* 0x004fe20007f1e0ff */
        /* <DEDUP_REMOVED lines=14> */
.L_x_3489:
[----:B------:R-:W-:Y:S05]  /*0980*/  BSYNC.RECONVERGENT B0 ;  /* 0x0000000000007941 */ /* 0x000fea0003800200 */
.L_x_3488:
[----:B------:R-:W-:Y:S04]  /*0990*/  BSSY.RECONVERGENT B0, `(.L_x_3490) ;  /* 0x0000010000007945 */ /* 0x000fe80003800200 */
[----:B------:R-:W-:Y:S05]  /*09a0*/  @P1 BRA `(.L_x_3491) ;  /* 0x0000000000381947 */ /* 0x000fea0003800000 */
[----:B------:R-:W4:Y:S01]  /*09b0*/  LDCU.64 UR6, c[0x0][0x3f0] ;  /* 0x00007e00ff0677ac */ /* 0x000f220008000a00 */
[----:B--23--:R-:W-:Y:S02]  /*09c0*/  IADD3 R7, P0, PT, R4, 0x30, RZ ;  /* 0x0000003004077810 */ /* 0x00cfe40007f1e0ff */
[----:B------:R-:W-:Y:S02]  /*09d0*/  MOV R10, R12 ;  /* 0x0000000c000a7202 */ /* 0x000fe40000000f00 */
[----:B-1----:R-:W-:-:S03]  /*09e0*/  IADD3.X R9, PT, PT, RZ, RZ, RZ, P0, !PT ;  /* 0x000000ffff097210 */ /* 0x002fc600007fe4ff */
[----:B------:R-:W-:-:S04]  /*09f0*/  IMAD.WIDE.U32 R10, R7, R2, R10 ;  /* 0x00000002070a7225 */ /* 0x000fc800078e000a */
[----:B------:R-:W-:-:S04]  /*0a00*/  IMAD R0, R9, R2, RZ ;  /* 0x0000000209007224 */ /* 0x000fc800078e02ff */
[----:B------:R-:W-:Y:S01]  /*0a10*/  IMAD R3, R7, R3, R0 ;  /* 0x0000000307037224 */ /* 0x000fe200078e0200 */
[----:B----4-:R-:W-:-:S04]  /*0a20*/  LEA R2, P0, R10, UR6, 0x1 ;  /* 0x000000060a027c11 */ /* 0x010fc8000f8008ff */
[----:B------:R-:W-:-:S04]  /*0a30*/  IADD3 R3, PT, PT, R11, R3, RZ ;  /* 0x000000030b037210 */ /* 0x000fc80007ffe0ff */
[----:B------:R-:W-:-:S05]  /*0a40*/  LEA.HI.X R3, R10, UR7, R3, 0x1, P0 ;  /* 0x000000070a037c11 */ /* 0x000fca00080f0c03 */
[----:B------:R4:W-:Y:S04]  /*0a50*/  STG.E.128 desc[UR4][R2.64], RZ ;  /* 0x000000ff02007986 */ /* 0x0009e8000c101d04 */
[----:B------:R4:W-:Y:S04]  /*0a60*/  STG.E.128 desc[UR4][R2.64+0x80], RZ ;  /* 0x000080ff02007986 */ /* 0x0009e8000c101d04 */
[----:B------:R4:W-:Y:S04]  /*0a70*/  STG.E.128 desc[UR4][R2.64+0x100], RZ ;  /* 0x000100ff02007986 */ /* 0x0009e8000c101d04 */
[----:B------:R4:W-:Y:S02]  /*0a80*/  STG.E.128 desc[UR4][R2.64+0x180], RZ ;  /* 0x000180ff02007986 */ /* 0x0009e4000c101d04 */
.L_x_3491:
[----:B------:R-:W-:Y:S05]  /*0a90*/  BSYNC.RECONVERGENT B0 ;  /* 0x0000000000007941 */ /* 0x000fea0003800200 */
.L_x_3490:
[----:B------:R-:W5:Y:S01]  /*0aa0*/  LDCU.64 UR6, c[0x0][0x420] ;  /* 0x00008400ff0677ac */ /* 0x000f620008000a00 */
[----:B------:R-:W-:Y:S02]  /*0ab0*/  LOP3.LUT P4, R63, R63, 0x7, RZ, 0xc0, !PT ;  /* 0x000000073f3f7812 */ /* 0x000fe4000788c0ff */
[----:B------:R-:W-:Y:S02]  /*0ac0*/  IADD3 R0, P0, PT, R5, R4, RZ ;  /* 0x0000000405007210 */ /* 0x000fe40007f1e0ff */
[----:B------:R-:W-:Y:S02]  /*0ad0*/  ISETP.GE.OR P4, PT, R4, R229, P4 ;  /* 0x000000e50400720c */ /* 0x000fe40002786670 */
[C---:B------:R-:W-:Y:S02]  /*0ae0*/  ISETP.NE.OR P3, PT, R63.reuse, RZ, P3 ;  /* 0x000000ff3f00720c */ /* 0x040fe40001f65670 */
[C---:B------:R-:W-:Y:S02]  /*0af0*/  ISETP.NE.OR P2, PT, R63.reuse, RZ, P2 ;  /* 0x000000ff3f00720c */ /* 0x040fe40001745670 */
[----:B------:R-:W-:-:S02]  /*0b00*/  ISETP.NE.OR P1, PT, R63, RZ, P1 ;  /* 0x000000ff3f00720c */ /* 0x000fc40000f25670 */
[----:B------:R-:W-:Y:S02]  /*0b10*/  LEA.HI.X.SX32 R5, R5, RZ, 0x1, P0 ;  /* 0x000000ff05057211 */ /* 0x000fe400000f0eff */
[----:B-----5:R-:W-:-:S03]  /*0b20*/  LEA R4, P0, R0, UR6, 0x2 ;  /* 0x0000000600047c11 */ /* 0x020fc6000f8010ff */
[----:B----4-:R-:W-:Y:S02]  /*0b30*/  @!P4 IMAD.MOV.U32 R3, RZ, RZ, 0x7f800000 ;  /* 0x7f800000ff03c424 */ /* 0x010fe400078e00ff */
[----:B------:R-:W-:Y:S01]  /*0b40*/  @!P3 IMAD.MOV.U32 R2, RZ, RZ, 0x7f800000 ;  /* 0x7f800000ff02b424 */ /* 0x000fe200078e00ff */
[----:B------:R-:W-:Y:S01]  /*0b50*/  LEA.HI.X R5, R0, UR7, R5, 0x2, P0 ;  /* 0x0000000700057c11 */ /* 0x000fe200080f1405 */
[----:B------:R-:W-:-:S04]  /*0b60*/  @!P2 IMAD.MOV.U32 R0, RZ, RZ, 0x7f800000 ;  /* 0x7f800000ff00a424 */ /* 0x000fc800078e00ff */
[----:B------:R4:W-:Y:S04]  /*0b70*/  @!P4 STG.E desc[UR4][R4.64], R3 ;  /* 0x000000030400c986 */ /* 0x0009e8000c101904 */
[----:B------:R4:W-:Y:S04]  /*0b80*/  @!P3 STG.E desc[UR4][R4.64+0x40], R2 ;  /* 0x000040020400b986 */ /* 0x0009e8000c101904 */
[----:B------:R4:W-:Y:S01]  /*0b90*/  @!P2 STG.E desc[UR4][R4.64+0x80], R0 ;  /* 0x000080000400a986 */ /* 0x0009e2000c101904 */
[----:B------:R-:W-:Y:S05]  /*0ba0*/  @P1 EXIT ;  /* 0x000000000000194d */ /* 0x000fea0003800000 */
[----:B----4-:R-:W-:-:S05]  /*0bb0*/  MOV R3, 0x7f800000 ;  /* 0x7f80000000037802 */ /* 0x010fca0000000f00 */
[----:B------:R-:W-:Y:S01]  /*0bc0*/  STG.E desc[UR4][R4.64+0xc0], R3 ;  /* 0x0000c00304007986 */ /* 0x000fe2000c101904 */
[----:B------:R-:W-:Y:S05]  /*0bd0*/  EXIT ;  /* 0x000000000000794d */ /* 0x000fea0003800000 */
.L_x_3483:
[----:B------:R-:W2:Y:S01]  /*0be0*/  LDCU.64 UR6, c[0x0][0x4d8] ;  /* 0x00009b00ff0677ac */ /* 0x000ea20008000a00 */
[----:B------:R-:W3:Y:S01]  /*0bf0*/  LDCU.64 UR12, c[0x0][0x4e0] ;  /* 0x00009c00ff0c77ac */ /* 0x000ee20008000a00 */
[----:B--2---:R-:W-:-:S04]  /*0c00*/  UISETP.NE.U32.AND UP1, UPT, UR6, URZ, UPT ;  /* 0x000000ff0600728c */ /* 0x004fc8000bf25070 */
[----:B------:R-:W-:Y:S02]  /*0c10*/  UISETP.NE.AND.EX UP1, UPT, UR7, URZ, UPT, UP1 ;  /* 0x000000ff0700728c */ /* 0x000fe4000bf25310 */
[----:B---3--:R-:W-:-:S04]  /*0c20*/  UISETP.NE.U32.AND UP0, UPT, UR12, URZ, UPT ;  /* 0x000000ff0c00728c */ /* 0x008fc8000bf05070 */
[----:B------:R-:W-:-:S03]  /*0c30*/  UISETP.NE.AND.EX UP0, UPT, UR13, URZ, UPT, UP0 ;  /* 0x000000ff0d00728c */ /* 0x000fc6000bf05300 */
[----:B------:R-:W-:Y:S08]  /*0c40*/  BRA.U !UP1, `(.L_x_3492) ;  /* 0x00000001090c7547 */ /* 0x000ff0000b800000 */
[----:B------:R-:W-:-:S04]  /*0c50*/  IADD3 R2, P0, PT, R15, UR6, RZ ;  /* 0x000000060f027c10 */ /* 0x000fc8000ff1e0ff */
[----:B------:R-:W-:-:S05]  /*0c60*/  IADD3.X R3, PT, PT, R6, UR7, RZ, P0, !PT ;  /* 0x0000000706037c10 */ /* 0x000fca00087fe4ff */
[----:B------:R2:W5:Y:S04]  /*0c70*/  LDG.E R11, desc[UR4][R2.64] ;  /* 0x00000004020b7981 */ /* 0x000568000c1e1900 */
.L_x_3492:
[----:B------:R-:W-:Y:S05]  /*0c80*/  BRA.U !UP0, `(.L_x_3493) ;  /* 0x0000000508987547 */ /* 0x000fea000b800000 */
[----:B------:R-:W3:Y:S01]  /*0c90*/  LDC R9, c[0x0][0x4f0] ;  /* 0x00013c00ff097b82 */ /* 0x000ee20000000800 */
[----:B------:R-:W-:Y:S01]  /*0ca0*/  LEA R10, R165, 0xffffffc0, 0x6 ;  /* 0xffffffc0a50a7811 */ /* 0x000fe200078e30ff */
[----:B------:R-:W4:Y:S03]  /*0cb0*/  LDCU.64 UR6, c[0x0][0x4e8] ;  /* 0x00009d00ff0677ac */ /* 0x000f260008000a00 */
[----:B--2---:R-:W-:Y:S01]  /*0cc0*/  IABS R2, R10 ;  /* 0x0000000a00027213 */ /* 0x004fe20000000000 */
[----:B------:R-:W2:Y:S01]  /*0cd0*/  LDCU.64 UR8, c[0x0][0x3a0] ;  /* 0x00007400ff0877ac */ /* 0x000ea20008000a00 */
[----:B------:R-:W1:Y:S01]  /*0ce0*/  LDCU.64 UR14, c[0x0][0x3b8] ;  /* 0x00007700ff0e77ac */ /* 0x000e620008000a00 */
[----:B---3--:R-:W-:-:S04]  /*0cf0*/  IABS R4, R9 ;  /* 0x0000000900047213 */ /* 0x008fc80000000000 */
[----:B------:R-:W3:Y:S08]  /*0d00*/  I2F.RP R5, R4 ;  /* 0x0000000400057306 */ /* 0x000ef00000209400 */
[----:B---3--:R-:W3:Y:S02]  /*0d10*/  MUFU.RCP R14, R5 ;  /* 0x00000005000e7308 */ /* 0x008ee40000001000 */
[----:B---3--:R-:W-:-:S06]  /*0d20*/  IADD3 R14, PT, PT, R14, 0xffffffe, RZ ;  /* 0x0ffffffe0e0e7810 */ /* 0x008fcc0007ffe0ff */
[----:B------:R-:W3:Y:S02]  /*0d30*/  F2I.FTZ.U32.TRUNC.NTZ R15, R14 ;  /* 0x0000000e000f7305 */ /* 0x000ee4000021f000 */
[----:B---3--:R-:W-:Y:S01]  /*0d40*/  IMAD.MOV R3, RZ, RZ, -R15 ;  /* 0x000000ffff037224 */ /* 0x008fe200078e0a0f */
[----:B------:R-:W-:-:S03]  /*0d50*/  MOV R14, RZ ;  /* 0x000000ff000e7202 */ /* 0x000fc60000000f00 */
        /* <DEDUP_REMOVED lines=8> */
[-C--:B------:R-:W-:Y:S01]  /*0de0*/  @!P3 IADD3 R3, PT, PT, R3, -R4.reuse, RZ ;  /* 0x800000040303b210 */ /* 0x080fe20007ffe0ff */
[----:B------:R-:W-:Y:S01]  /*0df0*/  @!P3 VIADD R5, R5, 0x1 ;  /* 0x000000010505b836 */ /* 0x000fe20000000000 */
[----:B------:R-:W-:Y:S02]  /*0e00*/  ISETP.NE.AND P3, PT, R9, RZ, PT ;  /* 0x000000ff0900720c */ /* 0x000fe40003f65270 */
[----:B------:R-:W-:Y:S01]  /*0e10*/  ISETP.GE.U32.AND P0, PT, R3, R4, PT ;  /* 0x000000040300720c */ /* 0x000fe20003f06070 */
[----:B----4-:R-:W-:-:S04]  /*0e20*/  IMAD.WIDE.U32 R2, R13, UR6, RZ ;  /* 0x000000060d027c25 */ /* 0x010fc8000f8e00ff */
[----:B------:R-:W-:Y:S01]  /*0e30*/  IMAD R231, R13, UR7, R3 ;  /* 0x000000070de77c24 */ /* 0x000fe2000f8e0203 */
[----:B------:R-:W3:Y:S01]  /*0e40*/  LDCU.64 UR6, c[0x0][0x3a8] ;  /* 0x00007500ff0677ac */ /* 0x000ee20008000a00 */
[----:B------:R-:W4:Y:S06]  /*0e50*/  LDC R3, c[0x0][0x3e8] ;  /* 0x0000fa00ff037b82 */ /* 0x000f2c0000000800 */
[----:B------:R-:W-:Y:S02]  /*0e60*/  @P0 IADD3 R5, PT, PT, R5, 0x1, RZ ;  /* 0x0000000105050810 */ /* 0x000fe40007ffe0ff */
[----:B------:R-:W-:-:S03]  /*0e70*/  LEA R230, P0, R2, UR12, 0x2 ;  /* 0x0000000c02e67c11 */ /* 0x000fc6000f8010ff */
[----:B------:R-:W-:Y:S01]  /*0e80*/  @!P1 IMAD.MOV R5, RZ, RZ, -R5 ;  /* 0x000000ffff059224 */ /* 0x000fe200078e0a05 */
[----:B------:R-:W-:Y:S02]  /*0e90*/  LEA.HI.X R231, R2, UR13, R231, 0x2, P0 ;  /* 0x0000000d02e77c11 */ /* 0x000fe400080f14e7 */
[----:B------:R-:W-:-:S05]  /*0ea0*/  @!P3 LOP3.LUT R5, RZ, R9, RZ, 0x33, !PT ;  /* 0x00000009ff05b212 */ /* 0x000fca00078e33ff */
[----:B------:R-:W-:-:S06]  /*0eb0*/  IMAD.WIDE R14, R5, 0x4, R230 ;  /* 0x00000004050e7825 */ /* 0x000fcc00078e02e6 */
[----:B------:R2:W3:Y:S01]  /*0ec0*/  LDG.E R14, desc[UR4][R14.64] ;  /* 0x000000040e0e7981 */ /* 0x0004e2000c1e1900 */
[----:B----4-:R-:W-:Y:S01]  /*0ed0*/  IABS R2, R3 ;  /* 0x0000000300027213 */ /* 0x010fe20000000000 */
[----:B------:R-:W-:-:S03]  /*0ee0*/  IMAD.MOV R5, RZ, RZ, -R5 ;  /* 0x000000ffff057224 */ /* 0x000fc600078e0a05 */
[----:B------:R-:W4:Y:S01]  /*0ef0*/  I2F.RP R8, R2 ;  /* 0x0000000200087306 */ /* 0x000f220000209400 */
[----:B------:R-:W-:Y:S01]  /*0f00*/  IMAD R10, R9, R5, R10 ;  /* 0x00000005090a7224 */ /* 0x000fe200078e020a */
[----:B-1----:R-:W-:-:S04]  /*0f10*/  MOV R9, UR15 ;  /* 0x0000000f00097c02 */ /* 0x002fc80008000f00 */
[----:B------:R-:W-:Y:S02]  /*0f20*/  SHF.R.S32.HI R5, RZ, 0x1f, R10 ;  /* 0x0000001fff057819 */ /* 0x000fe4000001140a */
[----:B----4-:R-:W1:Y:S02]  /*0f30*/  MUFU.RCP R16, R8 ;  /* 0x0000000800107308 */ /* 0x010e640000001000 */
[----:B-1----:R-:W-:Y:S01]  /*0f40*/  IADD3 R16, PT, PT, R16, 0xffffffe, RZ ;  /* 0x0ffffffe10107810 */ /* 0x002fe20007ffe0ff */
[----:B------:R-:W-:-:S05]  /*0f50*/  IMAD.U32 R8, RZ, RZ, UR14 ;  /* 0x0000000eff087e24 */ /* 0x000fca000f8e00ff */
[----:B------:R-:W1:Y:S02]  /*0f60*/  F2I.FTZ.U32.TRUNC.NTZ R17, R16 ;  /* 0x0000001000117305 */ /* 0x000e64000021f000 */
[----:B-1----:R-:W-:Y:S01]  /*0f70*/  IMAD.MOV R4, RZ, RZ, -R17 ;  /* 0x000000ffff047224 */ /* 0x002fe200078e0a11 */
[----:B------:R-:W-:-:S03]  /*0f80*/  MOV R16, RZ ;  /* 0x000000ff00107202 */ /* 0x000fc60000000f00 */
[----:B------:R-:W-:Y:S01]  /*0f90*/  IMAD R6, R4, R2, RZ ;  /* 0x0000000204067224 */ /* 0x000fe200078e02ff */
[----:B------:R-:W-:-:S03]  /*0fa0*/  IABS R4, R0 ;  /* 0x0000000000047213 */ /* 0x000fc60000000000 */
[----:B------:R-:W-:-:S04]  /*0fb0*/  IMAD.HI.U32 R17, R17, R6, R16 ;  /* 0x0000000611117227 */ /* 0x000fc800078e0010 */
[----:B------:R-:W-:-:S04]  /*0fc0*/  IMAD.MOV.U32 R6, RZ, RZ, R4 ;  /* 0x000000ffff067224 */ /* 0x000fc800078e0004 */
[----:B------:R-:W-:-:S05]  /*0fd0*/  IMAD.HI.U32 R4, R17, R6, RZ ;  /* 0x0000000611047227 */ /* 0x000fca00078e00ff */
[----:B-----5:R-:W-:-:S05]  /*0fe0*/  IADD3 R11, PT, PT, -R4, RZ, RZ ;  /* 0x000000ff040b7210 */ /* 0x020fca0007ffe1ff */
[----:B--2---:R-:W-:Y:S01]  /*0ff0*/  IMAD R15, R2, R11, R6 ;  /* 0x0000000b020f7224 */ /* 0x004fe200078e0206 */
[----:B------:R-:W-:-:S04]  /*1000*/  LOP3.LUT R6, RZ, R3, RZ, 0x33, !PT ;  /* 0x00000003ff067212 */ /* 0x000fc800078e33ff */
[----:B------:R-:W-:-:S13]  /*1010*/  ISETP.GT.U32.AND P0, PT, R2, R15, PT ;  /* 0x0000000f0200720c */ /* 0x000fda0003f04070 */
[----:B------:R-:W-:Y:S01]  /*1020*/  @!P0 IMAD.IADD R15, R15, 0x1, -R2 ;  /* 0x000000010f0f8824 */ /* 0x000fe200078e0a02 */
[----:B------:R-:W-:-:S04]  /*1030*/  @!P0 IADD3 R4, PT, PT, R4, 0x1, RZ ;  /* 0x0000000104048810 */ /* 0x000fc80007ffe0ff */
[----:B------:R-:W-:Y:S02]  /*1040*/  ISETP.GE.U32.AND P1, PT, R15, R2, PT ;  /* 0x000000020f00720c */ /* 0x000fe40003f26070 */
[----:B------:R-:W-:-:S04]  /*1050*/  LOP3.LUT R2, R0, R3, RZ, 0x3c, !PT ;  /* 0x0000000300027212 */ /* 0x000fc800078e3cff */
[----:B------:R-:W-:-:S07]  /*1060*/  ISETP.GE.AND P0, PT, R2, RZ, PT ;  /* 0x000000ff0200720c */ /* 0x000fce0003f06270 */
[----:B------:R-:W-:Y:S01]  /*1070*/  @P1 VIADD R4, R4, 0x1 ;  /* 0x0000000104041836 */ /* 0x000fe20000000000 */
[----:B------:R-:W-:Y:S02]  /*1080*/  ISETP.NE.AND P1, PT, R3, RZ, PT ;  /* 0x000000ff0300720c */ /* 0x000fe40003f25270 */
[----:B---3--:R-:W-:Y:S01]  /*1090*/  SHF.R.S32.HI R11, RZ, 0x1f, R14 ;  /* 0x0000001fff0b7819 */ /* 0x008fe2000001140e */
[----:B------:R-:W-:-:S04]  /*10a0*/  IMAD.WIDE.U32 R20, R14, UR8, RZ ;  /* 0x000000080e147c25 */ /* 0x000fc8000f8e00ff */
[C---:B------:R-:W-:Y:S02]  /*10b0*/  IMAD R15, R11.reuse, UR8, RZ ;  /* 0x000000080b0f7c24 */ /* 0x040fe4000f8e02ff */
[----:B------:R-:W-:Y:S02]  /*10c0*/  IMAD R11, R11, UR6, RZ ;  /* 0x000000060b0b7c24 */ /* 0x000fe4000f8e02ff */
[C---:B------:R-:W-:Y:S01]  /*10d0*/  IMAD R18, R14.reuse, UR9, R15 ;  /* 0x000000090e127c24 */ /* 0x040fe2000f8e020f */
[----:B------:R-:W1:Y:S01]  /*10e0*/  LDCU.128 UR8, c[0x0][0x3d0] ;  /* 0x00007a00ff0877ac */ /* 0x000e620008000c00 */
[C---:B------:R-:W-:Y:S02]  /*10f0*/  IMAD R16, R14.reuse, UR7, R11 ;  /* 0x000000070e107c24 */ /* 0x040fe4000f8e020b */
[----:B------:R-:W-:Y:S01]  /*1100*/  IMAD.WIDE.U32 R14, R14, UR6, RZ ;  /* 0x000000060e0e7c25 */ /* 0x000fe2000f8e00ff */
[----:B------:R-:W2:Y:S01]  /*1110*/  LDCU.64 UR6, c[0x0][0x3c0] ;  /* 0x00007800ff0677ac */ /* 0x000ea20008000a00 */
[----:B------:R-:W-:-:S02]  /*1120*/  IADD3 R19, PT, PT, R21, R18, RZ ;  /* 0x0000001215137210 */ /* 0x000fc40007ffe0ff */
[----:B------:R-:W-:Y:S01]  /*1130*/  MOV R18, R20 ;  /* 0x0000001400127202 */ /* 0x000fe20000000f00 */
[----:B------:R-:W-:Y:S01]  /*1140*/  IMAD R11, R5, R8, RZ ;  /* 0x00000008050b7224 */ /* 0x000fe200078e02ff */
[----:B------:R-:W-:Y:S02]  /*1150*/  IADD3 R17, PT, PT, R15, R16, RZ ;  /* 0x000000100f117210 */ /* 0x000fe40007ffe0ff */
[----:B------:R-:W-:Y:S01]  /*1160*/  MOV R15, R4 ;  /* 0x00000004000f7202 */ /* 0x000fe20000000f00 */
[C---:B------:R-:W-:Y:S01]  /*1170*/  IMAD R11, R10.reuse, R9, R11 ;  /* 0x000000090a0b7224 */ /* 0x040fe200078e020b */
[----:B------:R-:W-:Y:S01]  /*1180*/  MOV R16, R14 ;  /* 0x0000000e00107202 */ /* 0x000fe20000000f00 */
[----:B------:R-:W-:Y:S01]  /*1190*/  IMAD.WIDE.U32 R18, R10, R8, R18 ;  /* 0x000000080a127225 */ /* 0x000fe200078e0012 */
[----:B------:R-:W-:-:S03]  /*11a0*/  @!P0 IADD3 R15, PT, PT, -R15, RZ, RZ ;  /* 0x000000ff0f0f8210 */ /* 0x000fc60007ffe1ff */
[----:B------:R-:W-:Y:S01]  /*11b0*/  IMAD.IADD R19, R19, 0x1, R11 ;  /* 0x0000000113137824 */ /* 0x000fe200078e020b */
[----:B------:R-:W-:Y:S01]  /*11c0*/  SEL R12, R6, R15, !P1 ;  /* 0x0000000f060c7207 */ /* 0x000fe20004800000 */
[----:B--2---:R-:W-:Y:S01]  /*11d0*/  IMAD.U32 R2, RZ, RZ, UR6 ;  /* 0x00000006ff027e24 */ /* 0x004fe2000f8e00ff */
[----:B------:R-:W-:-:S03]  /*11e0*/  MOV R3, UR7 ;  /* 0x0000000700037c02 */ /* 0x000fc60008000f00 */
[----:B-1----:R-:W-:-:S04]  /*11f0*/  IMAD.WIDE.U32 R18, R12, UR8, R18 ;  /* 0x000000080c127c25 */ /* 0x002fc8000f8e0012 */
[-C--:B------:R-:W-:Y:S02]  /*1200*/  IMAD R5, R5, R2.reuse, RZ ;  /* 0x0000000205057224 */ /* 0x080fe400078e02ff */
[----:B------:R-:W-:-:S04]  /*1210*/  IMAD.WIDE.U32 R16, R10, R2, R16 ;  /* 0x000000020a107225 */ /* 0x000fc800078e0010 */
[----:B------:R-:W-:Y:S01]  /*1220*/  IMAD R5, R10, R3, R5 ;  /* 0x000000030a057224 */ /* 0x000fe200078e0205 */
[----:B------:R-:W-:-:S04]  /*1230*/  SHF.R.S32.HI R10, RZ, 0x1f, R12 ;  /* 0x0000001fff0a7819 */ /* 0x000fc8000001140c */
[----:B------:R-:W-:Y:S01]  /*1240*/  IADD3 R17, PT, PT, R17, R5, RZ ;  /* 0x0000000511117210 */ /* 0x000fe20007ffe0ff */
[C---:B------:R-:W-:Y:S02]  /*1250*/  IMAD R5, R10.reuse, UR8, RZ ;  /* 0x000000080a057c24 */ /* 0x040fe4000f8e02ff */
[----:B------:R-:W-:Y:S02]  /*1260*/  IMAD R11, R10, UR10, RZ ;  /* 0x0000000a0a0b7c24 */ /* 0x000fe4000f8e02ff */
[C---:B------:R-:W-:Y:S02]  /*1270*/  IMAD R5, R12.reuse, UR9, R5 ;  /* 0x000000090c057c24 */ /* 0x040fe4000f8e0205 */
[C---:B------:R-:W-:Y:S02]  /*1280*/  IMAD R11, R12.reuse, UR11, R11 ;  /* 0x0000000b0c0b7c24 */ /* 0x040fe4000f8e020b */
[----:B------:R-:W-:Y:S01]  /*1290*/  IMAD.WIDE.U32 R20, R12, UR10, R16 ;  /* 0x0000000a0c147c25 */ /* 0x000fe2000f8e0010 */
[----:B------:R-:W-:-:S03]  /*12a0*/  IADD3 R14, PT, PT, R19, R5, RZ ;  /* 0x00000005130e7210 */ /* 0x000fc60007ffe0ff */
[----:B------:R-:W-:Y:S01]  /*12b0*/  IMAD.MOV.U32 R16, RZ, RZ, R18 ;  /* 0x000000ffff107224 */ /* 0x000fe200078e0012 */
[----:B------:R-:W-:Y:S02]  /*12c0*/  IADD3 R12, PT, PT, R21, R11, RZ ;  /* 0x0000000b150c7210 */ /* 0x000fe40007ffe0ff */
[----:B------:R-:W-:Y:S01]  /*12d0*/  MOV R18, R20 ;  /* 0x0000001400127202 */ /* 0x000fe20000000f00 */
[----:B------:R-:W-:Y:S06]  /*12e0*/  BRA `(.L_x_3494) ;  /* 0x0000000400587947 */ /* 0x000fec0003800000 */
.L_x_3493:
[----:B------:R-:W-:-:S13]  /*12f0*/  ISETP.NE.AND P0, PT, R5, -0x1, PT ;  /* 0xffffffff0500780c */ /* 0x000fda0003f05270 */
[----:B------:R-:W-:Y:S05]  /*1300*/  @P0 BRA `(.L_x_3495) ;  /* 0x0000000000340947 */ /* 0x000fea0003800000 */
[----:B------:R-:W3:Y:S01]  /*1310*/  LDC.64 R8, c[0x0][0x3b8] ;  /* 0x0000ee00ff087b82 */ /* 0x000ee20000000a00 */
[----:B------:R-:W4:Y:S01]  /*1320*/  LDCU.64 UR6, c[0x0][0x3a0] ;  /* 0x00007400ff0677ac */ /* 0x000f220008000a00 */
[----:B--2---:R-:W-:Y:S02]  /*1330*/  SHF.R.S32.HI R3, RZ, 0x1f, R4 ;  /* 0x0000001fff037819 */ /* 0x004fe40000011404 */
[----:B-----5:R-:W-:-:S05]  /*1340*/  SHF.R.S32.HI R2, RZ, 0x1f, R11 ;  /* 0x0000001fff027819 */ /* 0x020fca000001140b */
[----:B----4-:R-:W-:-:S04]  /*1350*/  IMAD R2, R2, UR6, RZ ;  /* 0x0000000602027c24 */ /* 0x010fc8000f8e02ff */
[----:B------:R-:W-:Y:S02]  /*1360*/  IMAD R2, R11, UR7, R2 ;  /* 0x000000070b027c24 */ /* 0x000fe4000f8e0202 */
[-C--:B---3--:R-:W-:Y:S02]  /*1370*/  IMAD R3, R3, R8.reuse, RZ ;  /* 0x0000000803037224 */ /* 0x088fe400078e02ff */
[----:B------:R-:W-:-:S04]  /*1380*/  IMAD.WIDE.U32 R14, R4, R8, RZ ;  /* 0x00000008040e7225 */ /* 0x000fc800078e00ff */
[----:B------:R-:W-:-:S05]  /*1390*/  IMAD R3, R4, R9, R3 ;  /* 0x0000000904037224 */ /* 0x000fca00078e0203 */
[----:B------:R-:W-:-:S03]  /*13a0*/  IADD3 R15, PT, PT, R15, R3, RZ ;  /* 0x000000030f0f7210 */ /* 0x000fc60007ffe0ff */
[----:B-1----:R-:W-:-:S05]  /*13b0*/  IMAD.WIDE.U32 R16, R11, UR6, R14 ;  /* 0x000000060b107c25 */ /* 0x002fca000f8e000e */
[----:B------:R-:W-:Y:S01]  /*13c0*/  IADD3 R17, PT, PT, R17, R2, RZ ;  /* 0x0000000211117210 */ /* 0x000fe20007ffe0ff */
[----:B------:R-:W-:Y:S05]  /*13d0*/  BRA `(.L_x_3496) ;  /* 0x0000000000187947 */ /* 0x000fea0003800000 */
.L_x_3495:
[----:B------:R-:W1:Y:S01]  /*13e0*/  LDC.64 R8, c[0x0][0x3b8] ;  /* 0x0000ee00ff087b82 */ /* 0x000e620000000a00 */
[----:B--2---:R-:W-:-:S05]  /*13f0*/  IADD3 R2, PT, PT, R4, R5, RZ ;  /* 0x0000000504027210 */ /* 0x004fca0007ffe0ff */
[C---:B-1----:R-:W-:Y:S02]  /*1400*/  IMAD R17, R2.reuse, R9, RZ ;  /* 0x0000000902117224 */ /* 0x042fe400078e02ff */
[----:B------:R-:W-:-:S05]  /*1410*/  IMAD.WIDE.U32 R2, R2, R8, RZ ;  /* 0x0000000802027225 */ /* 0x000fca00078e00ff */
[----:B------:R-:W-:Y:S02]  /*1420*/  IADD3 R17, PT, PT, R3, R17, RZ ;  /* 0x0000001103117210 */ /* 0x000fe40007ffe0ff */
[----:B------:R-:W-:Y:S02]  /*1430*/  MOV R16, R2 ;  /* 0x0000000200107202 */ /* 0x000fe40000000f00 */
.L_x_3496:
[----:B------:R-:W-:Y:S05]  /*1440*/  @P0 BRA `(.L_x_3497) ;  /* 0x0000000000340947 */ /* 0x000fea0003800000 */
[----:B------:R-:W1:Y:S01]  /*1450*/  LDC.64 R2, c[0x0][0x3c0] ;  /* 0x0000f000ff027b82 */ /* 0x000e620000000a00 */
[----:B------:R-:W2:Y:S01]  /*1460*/  LDCU.64 UR6, c[0x0][0x3a8] ;  /* 0x00007500ff0677ac */ /* 0x000ea20008000a00 */
[----:B------:R-:W-:-:S05]  /*1470*/  SHF.R.S32.HI R5, RZ, 0x1f, R4 ;  /* 0x0000001fff057819 */ /* 0x000fca0000011404 */
[-C--:B-1----:R-:W-:Y:S01]  /*1480*/  IMAD R6, R5, R2.reuse, RZ ;  /* 0x0000000205067224 */ /* 0x082fe200078e02ff */
[----:B-----5:R-:W-:Y:S01]  /*1490*/  SHF.R.S32.HI R5, RZ, 0x1f, R11 ;  /* 0x0000001fff057819 */ /* 0x020fe2000001140b */
[----:B------:R-:W-:-:S04]  /*14a0*/  IMAD.WIDE.U32 R14, R4, R2, RZ ;  /* 0x00000002040e7225 */ /* 0x000fc800078e00ff */
[----:B------:R-:W-:Y:S02]  /*14b0*/  IMAD R6, R4, R3, R6 ;  /* 0x0000000304067224 */ /* 0x000fe400078e0206 */
[----:B--2---:R-:W-:-:S03]  /*14c0*/  IMAD R4, R5, UR6, RZ ;  /* 0x0000000605047c24 */ /* 0x004fc6000f8e02ff */
[----:B------:R-:W-:Y:S01]  /*14d0*/  IADD3 R15, PT, PT, R15, R6, RZ ;  /* 0x000000060f0f7210 */ /* 0x000fe20007ffe0ff */
[C---:B------:R-:W-:Y:S02]  /*14e0*/  IMAD R4, R11.reuse, UR7, R4 ;  /* 0x000000070b047c24 */ /* 0x040fe4000f8e0204 */
[----:B------:R-:W-:-:S05]  /*14f0*/  IMAD.WIDE.U32 R18, R11, UR6, R14 ;  /* 0x000000060b127c25 */ /* 0x000fca000f8e000e */
[----:B------:R-:W-:Y:S01]  /*1500*/  IADD3 R19, PT, PT, R19, R4, RZ ;  /* 0x0000000413137210 */ /* 0x000fe20007ffe0ff */
[----:B------:R-:W-:Y:S06]  /*1510*/  BRA `(.L_x_3498) ;  /* 0x0000000000187947 */ /* 0x000fec0003800000 */
.L_x_3497:
[----:B------:R-:W1:Y:S01]  /*1520*/  LDC.64 R2, c[0x0][0x3c0] ;  /* 0x0000f000ff027b82 */ /* 0x000e620000000a00 */
[----:B------:R-:W-:-:S05]  /*1530*/  IADD3 R4, PT, PT, R4, R5, RZ ;  /* 0x0000000504047210 */ /* 0x000fca0007ffe0ff */
[C---:B-1----:R-:W-:Y:S02]  /*1540*/  IMAD R19, R4.reuse, R3, RZ ;  /* 0x0000000304137224 */ /* 0x042fe400078e02ff */
[----:B------:R-:W-:-:S05]  /*1550*/  IMAD.WIDE.U32 R4, R4, R2, RZ ;  /* 0x0000000204047225 */ /* 0x000fca00078e00ff */
[----:B------:R-:W-:Y:S02]  /*1560*/  IADD3 R19, PT, PT, R5, R19, RZ ;  /* 0x0000001305137210 */ /* 0x000fe40007ffe0ff */
[----:B------:R-:W-:-:S07]  /*1570*/  MOV R18, R4 ;  /* 0x0000000400127202 */ /* 0x000fce0000000f00 */
.L_x_3498:
[----:B------:R-:W1:Y:S01]  /*1580*/  LDC R23, c[0x0][0x3e8] ;  /* 0x0000fa00ff177b82 */ /* 0x000e620000000800 */
[----:B------:R-:W-:Y:S02]  /*1590*/  MOV R10, RZ ;  /* 0x000000ff000a7202 */ /* 0x000fe40000000f00 */
[----:B------:R-:W-:Y:S02]  /*15a0*/  CS2R R230, SRZ ;  /* 0x0000000000e67805 */ /* 0x000fe4000001ff00 */
[----:B-1----:R-:W-:-:S04]  /*15b0*/  IABS R5, R23 ;  /* 0x0000001700057213 */ /* 0x002fc80000000000 */
[----:B------:R-:W1:Y:S08]  /*15c0*/  I2F.RP R14, R5 ;  /* 0x00000005000e7306 */ /* 0x000e700000209400 */
[----:B-1----:R-:W1:Y:S02]  /*15d0*/  MUFU.RCP R12, R14 ;  /* 0x0000000e000c7308 */ /* 0x002e640000001000 */
[----:B-1----:R-:W-:Y:S01]  /*15e0*/  IADD3 R12, PT, PT, R12, 0xffffffe, RZ ;  /* 0x0ffffffe0c0c7810 */ /* 0x002fe20007ffe0ff */
[----:B------:R-:W1:Y:S05]  /*15f0*/  LDC.64 R14, c[0x0][0x3d8] ;  /* 0x0000f600ff0e7b82 */ /* 0x000e6a0000000a00 */
[----:B-----5:R-:W2:Y:S02]  /*1600*/  F2I.FTZ.U32.TRUNC.NTZ R11, R12 ;  /* 0x0000000c000b7305 */ /* 0x020ea4000021f000 */
[----:B--2---:R-:W-:-:S04]  /*1610*/  IMAD.MOV R4, RZ, RZ, -R11 ;  /* 0x000000ffff047224 */ /* 0x004fc800078e0a0b */
[----:B------:R-:W-:Y:S01]  /*1620*/  IMAD R6, R4, R5, RZ ;  /* 0x0000000504067224 */ /* 0x000fe200078e02ff */
[----:B------:R-:W-:-:S03]  /*1630*/  IABS R4, R0 ;  /* 0x0000000000047213 */ /* 0x000fc60000000000 */
[----:B------:R-:W-:-:S04]  /*1640*/  IMAD.HI.U32 R11, R11, R6, R10 ;  /* 0x000000060b0b7227 */ /* 0x000fc800078e000a */
[----:B------:R-:W-:-:S04]  /*1650*/  IMAD.MOV.U32 R10, RZ, RZ, R4 ;  /* 0x000000ffff0a7224 */ /* 0x000fc800078e0004 */
[----:B------:R-:W-:-:S05]  /*1660*/  IMAD.HI.U32 R4, R11, R10, RZ ;  /* 0x0000000a0b047227 */ /* 0x000fca00078e00ff */
[----:B------:R-:W-:-:S05]  /*1670*/  IADD3 R6, PT, PT, -R4, RZ, RZ ;  /* 0x000000ff04067210 */ /* 0x000fca0007ffe1ff */
[C---:B------:R-:W-:Y:S02]  /*1680*/  IMAD R6, R5.reuse, R6, R10 ;  /* 0x0000000605067224 */ /* 0x040fe400078e020a */
[----:B------:R-:W2:Y:S03]  /*1690*/  LDC.64 R10, c[0x0][0x3d0] ;  /* 0x0000f400ff0a7b82 */ /* 0x000ea60000000a00 */
[----:B------:R-:W-:-:S13]  /*16a0*/  ISETP.GT.U32.AND P0, PT, R5, R6, PT ;  /* 0x000000060500720c */ /* 0x000fda0003f04070 */
[----:B------:R-:W-:Y:S01]  /*16b0*/  @!P0 IMAD.IADD R6, R6, 0x1, -R5 ;  /* 0x0000000106068824 */ /* 0x000fe200078e0a05 */
[----:B------:R-:W-:-:S04]  /*16c0*/  @!P0 IADD3 R4, PT, PT, R4, 0x1, RZ ;  /* 0x0000000104048810 */ /* 0x000fc80007ffe0ff */
[----:B------:R-:W-:Y:S02]  /*16d0*/  ISETP.GE.U32.AND P1, PT, R6, R5, PT ;  /* 0x000000050600720c */ /* 0x000fe40003f26070 */
[-C--:B------:R-:W-:Y:S02]  /*16e0*/  LOP3.LUT R5, R0, R23.reuse, RZ, 0x3c, !PT ;  /* 0x0000001700057212 */ /* 0x080fe400078e3cff */
[----:B------:R-:W-:Y:S02]  /*16f0*/  LOP3.LUT R6, RZ, R23, RZ, 0x33, !PT ;  /* 0x00000017ff067212 */ /* 0x000fe400078e33ff */
[----:B------:R-:W-:Y:S02]  /*1700*/  ISETP.GE.AND P0, PT, R5, RZ, PT ;  /* 0x000000ff0500720c */ /* 0x000fe40003f06270 */
[----:B------:R-:W-:-:S05]  /*1710*/  LEA R5, R165, 0xffffffc0, 0x6 ;  /* 0xffffffc0a5057811 */ /* 0x000fca00078e30ff */
[----:B------:R-:W-:Y:S01]  /*1720*/  @P1 VIADD R4, R4, 0x1 ;  /* 0x0000000104041836 */ /* 0x000fe20000000000 */
[----:B------:R-:W-:Y:S01]  /*1730*/  ISETP.NE.AND P1, PT, R23, RZ, PT ;  /* 0x000000ff1700720c */ /* 0x000fe20003f25270 */
[----:B------:R-:W-:-:S03]  /*1740*/  IMAD.WIDE.U32 R18, R5, R2, R18 ;  /* 0x0000000205127225 */ /* 0x000fc600078e0012 */
[----:B------:R-:W-:Y:S01]  /*1750*/  MOV R21, R4 ;  /* 0x0000000400157202 */ /* 0x000fe20000000f00 */
[----:B------:R-:W-:-:S03]  /*1760*/  IMAD R19, R5, R3, R19 ;  /* 0x0000000305137224 */ /* 0x000fc600078e0213 */
[----:B------:R-:W-:-:S04]  /*1770*/  @!P0 IADD3 R21, PT, PT, -R21, RZ, RZ ;  /* 0x000000ff15158210 */ /* 0x000fc80007ffe1ff */
[----:B------:R-:W-:Y:S01]  /*1780*/  SEL R12, R6, R21, !P1 ;  /* 0x00000015060c7207 */ /* 0x000fe20004800000 */
[----:B------:R-:W-:-:S03]  /*1790*/  IMAD.WIDE.U32 R20, R5, R8, R16 ;  /* 0x0000000805147225 */ /* 0x000fc600078e0010 */
[----:B------:R-:W-:Y:S01]  /*17a0*/  SHF.R.S32.HI R17, RZ, 0x1f, R12 ;  /* 0x0000001fff117819 */ /* 0x000fe2000001140c */
[----:B------:R-:W-:Y:S02]  /*17b0*/  IMAD R21, R5, R9, R21 ;  /* 0x0000000905157224 */ /* 0x000fe400078e0215 */
[----:B-1----:R-:W-:-:S04]  /*17c0*/  IMAD.WIDE.U32 R18, R12, R14, R18 ;  /* 0x0000000e0c127225 */ /* 0x002fc800078e0012 */
[C---:B------:R-:W-:Y:S02]  /*17d0*/  IMAD R5, R17.reuse, R14, RZ ;  /* 0x0000000e11057224 */ /* 0x040fe400078e02ff */
[-C--:B--2---:R-:W-:Y:S02]  /*17e0*/  IMAD R17, R17, R10.reuse, RZ ;  /* 0x0000000a11117224 */ /* 0x084fe400078e02ff */
[----:B------:R-:W-:-:S04]  /*17f0*/  IMAD.WIDE.U32 R20, R12, R10, R20 ;  /* 0x0000000a0c147225 */ /* 0x000fc800078e0014 */
[C---:B------:R-:W-:Y:S01]  /*1800*/  IMAD R11, R12.reuse, R11, R17 ;  /* 0x0000000b0c0b7224 */ /* 0x040fe200078e0211 */
[----:B------:R-:W-:Y:S01]  /*1810*/  MOV R16, R20 ;  /* 0x0000001400107202 */ /* 0x000fe20000000f00 */
[----:B------:R-:W-:-:S03]  /*1820*/  IMAD R5, R12, R15, R5 ;  /* 0x0000000f0c057224 */ /* 0x000fc600078e0205 */
[----:B------:R-:W-:Y:S01]  /*1830*/  IADD3 R14, PT, PT, R21, R11, RZ ;  /* 0x0000000b150e7210 */ /* 0x000fe20007ffe0ff */
[----:B------:R-:W-:-:S07]  /*1840*/  IMAD.IADD R12, R19, 0x1, R5 ;  /* 0x00000001130c7824 */ /* 0x000fce00078e0205 */
.L_x_3494:
[----:B------:R-:W-:Y:S01]  /*1850*/  IMAD.MOV.U32 R5, RZ, RZ, RZ ;  /* 0x000000ffff057224 */ /* 0x000fe200078e00ff */
[----:B------:R-:W1:Y:S01]  /*1860*/  LDC.64 R104, c[0x0][0x3b0] ;  /* 0x0000ec00ff687b82 */ /* 0x000e620000000a00 */
[----:B------:R-:W-:Y:S01]  /*1870*/  IMAD.SHL.U32 R74, R63, 0x8, RZ ;  /* 0x000000083f4a7824 */ /* 0x000fe200078e00ff */
[----:B------:R-:W2:Y:S03]  /*1880*/  LDCU.64 UR6, c[0x0][0x3c8] ;  /* 0x00007900ff0677ac */ /* 0x000ea60008000a00 */
[----:B------:R3:W5:Y:S01]  /*1890*/  @P2 LDG.E R5, desc[UR4][R108.64] ;  /* 0x000000046c052981 */ /* 0x000762000c1e1900 */
[----:B------:R-:W-:Y:S01]  /*18a0*/  ISETP.NE.AND P2, PT, R228, -0x1, PT ;  /* 0xffffffffe400780c */ /* 0x000fe20003f45270 */
[----:B------:R-:W-:Y:S01]  /*18b0*/  IMAD.MOV.U32 R107, RZ, RZ, RZ ;  /* 0x000000ffff6b7224 */ /* 0x000fe200078e00ff */
[----:B------:R-:W-:Y:S01]  /*18c0*/  SHF.R.U32.HI R106, RZ, 0x3, R63 ;  /* 0x00000003ff6a7819 */ /* 0x000fe2000001163f */
[----:B------:R-:W4:Y:S01]  /*18d0*/  LDCU.64 UR8, c[0x0][0x388] ;  /* 0x00007100ff0877ac */ /* 0x000f220008000a00 */
[----:B------:R-:W-:Y:S01]  /*18e0*/  SHF.L.U64.HI R61, R2, 0x4, R3 ;  /* 0x00000004023d7819 */ /* 0x000fe20000010203 */
[----:B------:R-:W-:Y:S01]  /*18f0*/  IMAD.SHL.U32 R166, R165, 0x40, RZ ;  /* 0x00000040a5a67824 */ /* 0x000fe200078e00ff */
[C---:B------:R-:W-:Y:S01]  /*1900*/  SHF.L.U64.HI R60, R8.reuse, 0x4, R9 ;  /* 0x00000004083c7819 */ /* 0x040fe20000010209 */
[----:B------:R-:W-:-:S02]  /*1910*/  IMAD.SHL.U32 R59, R8, 0x10, RZ ;  /* 0x00000010083b7824 */ /* 0x000fc400078e00ff */
[----:B------:R-:W-:Y:S02]  /*1920*/  IMAD.SHL.U32 R62, R2, 0x10, RZ ;  /* 0x00000010023e7824 */ /* 0x000fe400078e00ff */
[----:B------:R-:W-:Y:S02]  /*1930*/  VIADD R58, R166, 0xffffffc0 ;  /* 0xffffffc0a63a7836 */ /* 0x000fe40000000000 */
[----:B------:R-:W2:Y:S01]  /*1940*/  @!P2 LDC.64 R10, c[0x0][0x398] ;  /* 0x0000e600ff0aab82 */ /* 0x000ea20000000a00 */
[----:B-1----:R-:W-:-:S04]  /*1950*/  @P2 IMAD.WIDE.U32 R22, R228, R104, RZ ;  /* 0x00000068e4162225 */ /* 0x002fc800078e00ff */
[----:B--2---:R-:W-:-:S04]  /*1960*/  @!P2 IMAD.WIDE.U32 R20, R13, R10, RZ ;  /* 0x0000000a0d14a225 */ /* 0x004fc800078e00ff */
[----:B------:R-:W-:Y:S01]  /*1970*/  @!P2 IMAD.MOV.U32 R10, RZ, RZ, R20 ;  /* 0x000000ffff0aa224 */ /* 0x000fe200078e0014 */
[----:B------:R-:W-:Y:S01]  /*1980*/  LOP3.LUT R20, R74, 0x38, RZ, 0xc0, !PT ;  /* 0x000000384a147812 */ /* 0x000fe200078ec0ff */
[----:B------:R-:W-:Y:S01]  /*1990*/  @!P2 IMAD R11, R13, R11, R21 ;  /* 0x0000000b0d0ba224 */ /* 0x000fe200078e0215 */
[----:B------:R-:W-:Y:S01]  /*19a0*/  @P2 MOV R10, R22 ;  /* 0x00000016000a2202 */ /* 0x000fe20000000f00 */
[----:B------:R-:W-:Y:S01]  /*19b0*/  @P2 IMAD R11, R228, R105, R23 ;  /* 0x00000069e40b2224 */ /* 0x000fe200078e0217 */
[C---:B------:R-:W-:Y:S02]  /*19c0*/  IADD3 R22, P3, PT, R20.reuse, R16, RZ ;  /* 0x0000001014167210 */ /* 0x040fe40007f7e0ff */
[----:B------:R-:W-:Y:S02]  /*19d0*/  IADD3 R10, P2, PT, R20, R10, RZ ;  /* 0x0000000a140a7210 */ /* 0x000fe40007f5e0ff */
[----:B------:R-:W-:Y:S01]  /*19e0*/  IADD3.X R23, PT, PT, RZ, R14, RZ, P3, !PT ;  /* 0x0000000eff177210 */ /* 0x000fe20001ffe4ff */
[----:B------:R-:W-:-:S02]  /*19f0*/  IMAD.WIDE.U32 R14, R7, 0x40, R106 ;  /* 0x00000040070e7825 */ /* 0x000fc400078e006a */
[----:B------:R-:W1:Y:S02]  /*1a00*/  LDC R7, c[0x0][0x450] ;  /* 0x00011400ff077b82 */ /* 0x000e640000000800 */
[----:B------:R-:W-:Y:S01]  /*1a10*/  IMAD.X R11, RZ, RZ, R11, P2 ;  /* 0x000000ffff0b7224 */ /* 0x000fe200010e060b */
[----:B------:R-:W-:Y:S01]  /*1a20*/  IADD3 R16, P2, PT, R20, R18, RZ ;  /* 0x0000001214107210 */ /* 0x000fe20007f5e0ff */
[----:B------:R-:W-:-:S04]  /*1a30*/  IMAD.WIDE.U32 R18, R106, R8, R22 ;  /* 0x000000086a127225 */ /* 0x000fc800078e0016 */
[----:B------:R-:W-:-:S04]  /*1a40*/  IMAD.WIDE.U32 R10, R0, UR6, R10 ;  /* 0x00000006000a7c25 */ /* 0x000fc8000f8e000a */
[----:B------:R-:W-:Y:S01]  /*1a50*/  IMAD R11, R0, UR7, R11 ;  /* 0x00000007000b7c24 */ /* 0x000fe2000f8e020b */
[----:B------:R-:W2:Y:S01]  /*1a60*/  LDCU.64 UR6, c[0x0][0x390] ;  /* 0x00007200ff0677ac */ /* 0x000ea20008000a00 */
[----:B------:R-:W-:Y:S02]  /*1a70*/  IMAD.X R17, RZ, RZ, R12, P2 ;  /* 0x000000ffff117224 */ /* 0x000fe400010e060c */
[----:B------:R-:W-:Y:S02]  /*1a80*/  IMAD R0, R15, R104, RZ ;  /* 0x000000680f007224 */ /* 0x000fe400078e02ff */
[----:B------:R-:W-:-:S04]  /*1a90*/  IMAD.WIDE.U32 R16, R106, R2, R16 ;  /* 0x000000026a107225 */ /* 0x000fc800078e0010 */
[----:B------:R-:W-:Y:S01]  /*1aa0*/  IMAD R77, R106, R3, R17 ;  /* 0x000000036a4d7224 */ /* 0x000fe200078e0211 */
[----:B------:R-:W-:Y:S01]  /*1ab0*/  SHF.R.S32.HI R3, RZ, 0x1f, R68 ;  /* 0x0000001fff037819 */ /* 0x000fe20000011444 */
[----:B------:R-:W-:Y:S01]  /*1ac0*/  IMAD R67, R14, R105, R0 ;  /* 0x000000690e437224 */ /* 0x000fe200078e0200 */
[----:B------:R-:W-:Y:S01]  /*1ad0*/  SHF.L.U32 R76, R16, 0x1, RZ ;  /* 0x00000001104c7819 */ /* 0x000fe200000006ff */
[----:B------:R-:W-:Y:S01]  /*1ae0*/  IMAD R79, R106, R9, R19 ;  /* 0x000000096a4f7224 */ /* 0x000fe200078e0213 */
[----:B------:R-:W-:Y:S01]  /*1af0*/  LEA.HI R0, R3, R68, RZ, 0x6 ;  /* 0x0000004403007211 */ /* 0x000fe200078f30ff */
[----:B------:R-:W-:Y:S01]  /*1b00*/  IMAD.SHL.U32 R78, R18, 0x2, RZ ;  /* 0x00000002124e7824 */ /* 0x000fe200078e00ff */
[----:B------:R-:W-:Y:S01]  /*1b10*/  SHF.L.U64.HI R77, R16, 0x1, R77 ;  /* 0x00000001104d7819 */ /* 0x000fe2000001024d */
[----:B------:R-:W-:Y:S01]  /*1b20*/  IMAD.WIDE.U32 R104, R14, R104, R10 ;  /* 0x000000680e687225 */ /* 0x000fe200078e000a */
[----:B--2---:R-:W-:Y:S02]  /*1b30*/  IADD3 R76, P2, PT, R76, UR6, RZ ;  /* 0x000000064c4c7c10 */ /* 0x004fe4000ff5e0ff */
[----:B------:R-:W-:Y:S01]  /*1b40*/  SHF.R.S32.HI R0, RZ, 0x6, R0 ;  /* 0x00000006ff007819 */ /* 0x000fe20000011400 */
[----:B------:R-:W-:Y:S01]  /*1b50*/  IMAD.IADD R67, R105, 0x1, R67 ;  /* 0x0000000169437824 */ /* 0x000fe200078e0243 */
[----:B------:R-:W-:-:S02]  /*1b60*/  IADD3.X R77, PT, PT, R77, UR7, RZ, P2, !PT ;  /* 0x000000074d4d7c10 */ /* 0x000fc400097fe4ff */
[----:B------:R-:W-:Y:S02]  /*1b70*/  ISETP.GE.AND P2, PT, R0, R165, PT ;  /* 0x000000a50000720c */ /* 0x000fe40003f46270 */
[----:B------:R-:W-:Y:S01]  /*1b80*/  SHF.L.U32 R9, R63, 0x6, RZ ;  /* 0x000000063f097819 */ /* 0x000fe200000006ff */
[----:B------:R-:W-:Y:S01]  /*1b90*/  IMAD.MOV.U32 R233, RZ, RZ, R77 ;  /* 0x000000ffffe97224 */ /* 0x000fe200078e004d */
[----:B------:R-:W-:Y:S02]  /*1ba0*/  SHF.L.U64.HI R79, R18, 0x1, R79 ;  /* 0x00000001124f7819 */ /* 0x000fe4000001024f */
[----:B----4-:R-:W-:Y:S02]  /*1bb0*/  IADD3 R78, P3, PT, R78, UR8, RZ ;  /* 0x000000084e4e7c10 */ /* 0x010fe4000ff7e0ff */
[----:B------:R-:W-:Y:S02]  /*1bc0*/  LOP3.LUT R9, R9, 0x1c0, RZ, 0xc0, !PT ;  /* 0x000001c009097812 */ /* 0x000fe400078ec0ff */
[----:B------:R-:W-:-:S02]  /*1bd0*/  IADD3.X R79, PT, PT, R79, UR9, RZ, P3, !PT ;  /* 0x000000094f4f7c10 */ /* 0x000fc40009ffe4ff */
[----:B------:R-:W-:Y:S02]  /*1be0*/  SHF.R.U32.HI R3, RZ, 0x1, R63 ;  /* 0x00000001ff037819 */ /* 0x000fe4000001163f */
[----:B-1----:R-:W-:Y:S01]  /*1bf0*/  LEA.HI R69, R7, R7, RZ, 0x1 ;  /* 0x0000000707457211 */ /* 0x002fe200078f08ff */
[----:B------:R-:W-:Y:S01]  /*1c00*/  IMAD.MOV.U32 R227, RZ, RZ, R79 ;  /* 0x000000ffffe37224 */ /* 0x000fe200078e004f */
[----:B------:R-:W-:Y:S02]  /*1c10*/  LOP3.LUT R66, R9, 0x38, R74, 0xf8, !PT ;  /* 0x0000003809427812 */ /* 0x000fe400078ef84a */
[----:B------:R-:W-:Y:S02]  /*1c20*/  SHF.R.S32.HI R69, RZ, 0x1, R69 ;  /* 0x00000001ff457819 */ /* 0x000fe40000011445 */
[----:B------:R-:W-:Y:S02]  /*1c30*/  LOP3.LUT R64, R66, 0x8, R3, 0x78, !PT ;  /* 0x0000000842407812 */ /* 0x000fe400078e7803 */
[----:B------:R-:W-:-:S02]  /*1c40*/  MOV R226, R78 ;  /* 0x0000004e00e27202 */ /* 0x000fc40000000f00 */
[----:B------:R-:W-:Y:S01]  /*1c50*/  MOV R232, R76 ;  /* 0x0000004c00e87202 */ /* 0x000fe20000000f00 */
[----:B---3--:R-:W-:Y:S06]  /*1c60*/  @P2 BRA `(.L_x_3499) ;  /* 0x0000009800c82947 */ /* 0x008fec0003800000 */
[----:B------:R-:W1:Y:S01]  /*1c70*/  LDC.64 R2, c[0x0][0x4a0] ;  /* 0x00012800ff027b82 */ /* 0x000e620000000a00 */
[----:B------:R-:W2:Y:S01]  /*1c80*/  LDCU.128 UR8, c[0x0][0x490] ;  /* 0x00009200ff0877ac */ /* 0x000ea20008000c00 */
[----:B------:R-:W-:Y:S01]  /*1c90*/  IMAD.MOV.U32 R21, RZ, RZ, RZ ;  /* 0x000000ffff157224 */ /* 0x000fe200078e00ff */
[----:B------:R-:W-:Y:S01]  /*1ca0*/  VIMNMX R75, PT, PT, RZ, R0, !PT ;  /* 0x00000000ff4b7248 */ /* 0x000fe20007fe0100 */
[----:B------:R-:W-:Y:S01]  /*1cb0*/  @!P0 IMAD.MOV R4, RZ, RZ, -R4 ;  /* 0x000000ffff048224 */ /* 0x000fe200078e0a04 */
[----:B------:R-:W3:Y:S01]  /*1cc0*/  LDCU.128 UR12, c[0x0][0x4c0] ;  /* 0x00009800ff0c77ac */ /* 0x000ee20008000c00 */
[C---:B------:R-:W-:Y:S01]  /*1cd0*/  IMAD R99, R69.reuse, 0x30, RZ ;  /* 0x0000003045637824 */ /* 0x040fe200078e02ff */
[C---:B------:R-:W-:Y:S01]  /*1ce0*/  SHF.L.U32 R101, R69.reuse, 0x4, RZ ;  /* 0x0000000445657819 */ /* 0x040fe200000006ff */
[----:B------:R-:W4:Y:S01]  /*1cf0*/  LDC.64 R92, c[0x0][0x4a8] ;  /* 0x00012a00ff5c7b82 */ /* 0x000f220000000a00 */
[----:B------:R-:W2:Y:S01]  /*1d00*/  LDCU.128 UR16, c[0x0][0x4b0] ;  /* 0x00009600ff1077ac */ /* 0x000ea20008000c00 */
[----:B------:R-:W-:Y:S01]  /*1d10*/  SEL R6, R6, R4, !P1 ;  /* 0x0000000406067207 */ /* 0x000fe20004800000 */
[----:B-----5:R-:W-:Y:S01]  /*1d20*/  IMAD.IADD R4, R58, 0x1, R5 ;  /* 0x000000013a047824 */ /* 0x020fe200078e0205 */
[----:B------:R-:W-:Y:S01]  /*1d30*/  SHF.R.S32.HI R5, RZ, 0x1f, R68 ;  /* 0x0000001fff057819 */ /* 0x000fe20000011444 */
[----:B------:R-:W4:Y:S01]  /*1d40*/  LDCU.64 UR6, c[0x0][0x488] ;  /* 0x00009100ff0677ac */ /* 0x000f220008000a00 */
[----:B------:R-:W-:Y:S01]  /*1d50*/  SHF.R.S32.HI R7, RZ, 0x1f, R6 ;  /* 0x0000001fff077819 */ /* 0x000fe20000011406 */
[-C--:B------:R-:W-:Y:S01]  /*1d60*/  IMAD R11, R4, R69.reuse, RZ ;  /* 0x00000045040b7224 */ /* 0x080fe200078e02ff */
[C---:B------:R-:W-:Y:S01]  /*1d70*/  IADD3 R71, PT, PT, R106.reuse, 0x30, RZ ;  /* 0x000000306a477810 */ /* 0x040fe20007ffe0ff */
[--C-:B------:R-:W-:Y:S01]  /*1d80*/  IMAD R4, R106, R69, R20.reuse ;  /* 0x000000456a047224 */ /* 0x100fe200078e0214 */
[C---:B------:R-:W-:Y:S01]  /*1d90*/  LOP3.LUT R19, R20.reuse, 0x40, RZ, 0xfc, !PT ;  /* 0x0000004014137812 */ /* 0x040fe200078efcff */
[----:B------:R-:W-:Y:S01]  /*1da0*/  IMAD.SHL.U32 R97, R69, 0x20, RZ ;  /* 0x0000002045617824 */ /* 0x000fe200078e00ff */
[----:B------:R-:W-:Y:S01]  /*1db0*/  LOP3.LUT R18, R20, 0x80, RZ, 0xfc, !PT ;  /* 0x0000008014127812 */ /* 0x000fe200078efcff */
[----:B------:R-:W-:Y:S01]  /*1dc0*/  VIADD R73, R106, 0x10 ;  /* 0x000000106a497836 */ /* 0x000fe20000000000 */
[----:B------:R-:W-:Y:S01]  /*1dd0*/  IADD3 R82, P1, PT, R11, R4, RZ ;  /* 0x000000040b527210 */ /* 0x000fe20007f3e0ff */
[----:B---3--:R-:W-:Y:S01]  /*1de0*/  IMAD R9, R7, UR12, RZ ;  /* 0x0000000c07097c24 */ /* 0x008fe2000f8e02ff */
[----:B------:R-:W-:Y:S01]  /*1df0*/  LOP3.LUT R17, R20, 0xc0, RZ, 0xfc, !PT ;  /* 0x000000c014117812 */ /* 0x000fe200078efcff */
[C---:B-1----:R-:W-:Y:S01]  /*1e00*/  IMAD.WIDE.U32 R14, R13.reuse, R2, R20 ;  /* 0x000000020d0e7225 */ /* 0x042fe200078e0014 */
[----:B------:R-:W-:Y:S01]  /*1e10*/  MOV R94, R165 ;  /* 0x000000a5005e7202 */ /* 0x000fe20000000f00 */
[----:B--2---:R-:W-:Y:S01]  /*1e20*/  USHF.L.U32 UR20, UR16, 0x6, URZ ;  /* 0x0000000610147899 */ /* 0x004fe200080006ff */
[----:B------:R-:W-:Y:S01]  /*1e30*/  SHF.R.S32.HI R90, RZ, 0x1f, R97 ;  /* 0x0000001fff5a7819 */ /* 0x000fe20000011461 */
[C---:B------:R-:W-:Y:S01]  /*1e40*/  IMAD R15, R13.reuse, R3, R15 ;  /* 0x000000030d0f7224 */ /* 0x040fe200078e020f */
[----:B------:R-:W-:Y:S01]  /*1e50*/  SHF.R.S32.HI R88, RZ, 0x1f, R99 ;  /* 0x0000001fff587819 */ /* 0x000fe20000011463 */
[----:B------:R-:W-:-:S04]  /*1e60*/  IMAD.WIDE.U32 R2, R13, UR10, R20 ;  /* 0x0000000a0d027c25 */ /* 0x000fc8000f8e0014 */
[----:B------:R-:W-:Y:S01]  /*1e70*/  IMAD.MOV.U32 R12, RZ, RZ, R2 ;  /* 0x000000ffff0c7224 */ /* 0x000fe200078e0002 */
[----:B------:R-:W-:Y:S01]  /*1e80*/  SHF.L.U32 R2, R63, 0x2, RZ ;  /* 0x000000023f027819 */ /* 0x000fe200000006ff */
[----:B------:R-:W-:Y:S01]  /*1e90*/  IMAD R13, R13, UR11, R3 ;  /* 0x0000000b0d0d7c24 */ /* 0x000fe2000f8e0203 */
[----:B------:R-:W1:Y:S01]  /*1ea0*/  LDCU.64 UR10, c[0x0][0x4d0] ;  /* 0x00009a00ff0a77ac */ /* 0x000e620008000a00 */
[----:B------:R-:W-:Y:S01]  /*1eb0*/  IMAD R10, R6, UR13, R9 ;  /* 0x0000000d060a7c24 */ /* 0x000fe2000f8e0209 */
[----:B------:R-:W-:Y:S01]  /*1ec0*/  LOP3.LUT R2, R2, 0x1c, RZ, 0xc0, !PT ;  /* 0x0000001c02027812 */ /* 0x000fe200078ec0ff */
[----:B----4-:R-:W-:Y:S01]  /*1ed0*/  IMAD.WIDE.U32 R12, R58, R92, R12 ;  /* 0x0000005c3a0c7225 */ /* 0x010fe200078e000c */
[----:B------:R-:W-:Y:S02]  /*1ee0*/  SHF.R.S32.HI R9, RZ, 0x1f, R11 ;  /* 0x0000001fff097819 */ /* 0x000fe4000001140b */
[----:B------:R-:W-:Y:S01]  /*1ef0*/  IADD3 R3, P0, PT, -R68, R106, RZ ;  /* 0x0000006a44037210 */ /* 0x000fe20007f1e1ff */
[----:B------:R-:W-:Y:S01]  /*1f00*/  IMAD R2, R106, R69, R2 ;  /* 0x000000456a027224 */ /* 0x000fe200078e0202 */
[----:B------:R-:W-:Y:S01]  /*1f10*/  LEA.HI.X.SX32 R83, R4, R9, 0x1, P1 ;  /* 0x0000000904537211 */ /* 0x000fe200008f0eff */
[----:B------:R-:W-:Y:S01]  /*1f20*/  IMAD.WIDE.U32 R14, R58, UR16, R14 ;  /* 0x000000103a0e7c25 */ /* 0x000fe2000f8e000e */
[----:B------:R-:W-:-:S02]  /*1f30*/  IADD3.X R5, PT, PT, RZ, ~R5, RZ, P0, !PT ;  /* 0x80000005ff057210 */ /* 0x000fc400007fe4ff */
[----:B------:R-:W-:Y:S01]  /*1f40*/  IADD3 R52, P2, PT, R11, R2, RZ ;  /* 0x000000020b347210 */ /* 0x000fe20007f5e0ff */
[----:B------:R-:W-:Y:S01]  /*1f50*/  IMAD R13, R58, R93, R13 ;  /* 0x0000005d3a0d7224 */ /* 0x000fe200078e020d */
[----:B------:R-:W-:Y:S01]  /*1f60*/  SHF.L.U64.HI R83, R82, 0x1, R83 ;  /* 0x0000000152537819 */ /* 0x000fe20000010253 */
[----:B------:R-:W-:Y:S01]  /*1f70*/  IMAD R7, R7, UR18, RZ ;  /* 0x0000001207077c24 */ /* 0x000fe2000f8e02ff */
[----:B------:R-:W-:Y:S01]  /*1f80*/  LEA.HI.X.SX32 R9, R2, R9, 0x1, P2 ;  /* 0x0000000902097211 */ /* 0x000fe200010f0eff */
[----:B------:R-:W-:Y:S01]  /*1f90*/  IMAD R15, R58, UR17, R15 ;  /* 0x000000113a0f7c24 */ /* 0x000fe2000f8e020f */
[----:B------:R-:W-:Y:S01]  /*1fa0*/  SHF.L.U32 R82, R82, 0x1, RZ ;  /* 0x0000000152527819 */ /* 0x000fe200000006ff */
[C---:B------:R-:W-:Y:S02]  /*1fb0*/  IMAD R2, R6.reuse, UR19, R7 ;  /* 0x0000001306027c24 */ /* 0x040fe4000f8e0207 */
[----:B------:R-:W-:Y:S01]  /*1fc0*/  IMAD.WIDE.U32 R12, R6, UR18, R12 ;  /* 0x00000012060c7c25 */ /* 0x000fe2000f8e000c */
[----:B------:R-:W-:Y:S01]  /*1fd0*/  UMOV UR18, URZ ;  /* 0x000000ff00127c82 */ /* 0x000fe20008000000 */
[----:B------:R-:W-:-:S02]  /*1fe0*/  IADD3 R84, P1, PT, R82, UR14, RZ ;  /* 0x0000000e52547c10 */ /* 0x000fc4000ff3e0ff */
[----:B------:R-:W-:Y:S01]  /*1ff0*/  IMAD.WIDE.U32 R14, R6, UR12, R14 ;  /* 0x0000000c060e7c25 */ /* 0x000fe2000f8e000e */
[----:B------:R-:W2:Y:S01]  /*2000*/  LDCU.64 UR12, c[0x0][0x4e0] ;  /* 0x00009c00ff0c77ac */ /* 0x000ea20008000a00 */
[----:B------:R-:W-:Y:S02]  /*2010*/  IADD3.X R85, PT, PT, R83, UR15, RZ, P1, !PT ;  /* 0x0000000f53557c10 */ /* 0x000fe40008ffe4ff */
[----:B------:R-:W-:Y:S01]  /*2020*/  IMAD.IADD R13, R13, 0x1, R2 ;  /* 0x000000010d0d7824 */ /* 0x000fe200078e0202 */
[C---:B------:R-:W-:Y:S01]  /*2030*/  SHF.L.U64.HI R2, R52.reuse, 0x1, R9 ;  /* 0x0000000134027819 */ /* 0x040fe20000010209 */
[----:B------:R-:W-:Y:S01]  /*2040*/  IMAD.SHL.U32 R52, R52, 0x2, RZ ;  /* 0x0000000234347824 */ /* 0x000fe200078e00ff */
[----:B-1----:R-:W-:Y:S01]  /*2050*/  IADD3 R82, P1, PT, R82, UR10, RZ ;  /* 0x0000000a52527c10 */ /* 0x002fe2000ff3e0ff */
[----:B------:R-:W-:Y:S02]  /*2060*/  IMAD.IADD R11, R15, 0x1, R10 ;  /* 0x000000010f0b7824 */ /* 0x000fe400078e020a */
[----:B------:R-:W-:Y:S01]  /*2070*/  IMAD.MOV.U32 R10, RZ, RZ, R14 ;  /* 0x000000ffff0a7224 */ /* 0x000fe200078e000e */
[----:B------:R-:W-:Y:S01]  /*2080*/  IADD3 R24, P0, PT, R52, UR14, RZ ;  /* 0x0000000e34187c10 */ /* 0x000fe2000ff1e0ff */
[----:B------:R-:W-:Y:S01]  /*2090*/  IMAD R4, R5, UR16, RZ ;  /* 0x0000001005047c24 */ /* 0x000fe2000f8e02ff */
[----:B------:R-:W-:Y:S01]  /*20a0*/  IADD3.X R83, PT, PT, R83, UR11, RZ, P1, !PT ;  /* 0x0000000b53537c10 */ /* 0x000fe20008ffe4ff */
[----:B------:R-:W-:Y:S01]  /*20b0*/  IMAD.WIDE.U32 R6, R3, UR16, R10 ;  /* 0x0000001003067c25 */ /* 0x000fe2000f8e000a */
[----:B------:R-:W1:Y:S01]  /*20c0*/  LDCU UR16, c[0x0][0x450] ;  /* 0x00008a00ff1077ac */ /* 0x000e620008000800 */
[----:B------:R-:W-:-:S02]  /*20d0*/  IADD3.X R25, PT, PT, R2, UR15, RZ, P0, !PT ;  /* 0x0000000f02197c10 */ /* 0x000fc400087fe4ff */
[----:B------:R-:W-:Y:S01]  /*20e0*/  IMAD R81, R3, UR17, R4 ;  /* 0x0000001103517c24 */ /* 0x000fe2000f8e0204 */
[----:B------:R-:W-:Y:S01]  /*20f0*/  IADD3 R52, P0, PT, R52, UR10, RZ ;  /* 0x0000000a34347c10 */ /* 0x000fe2000ff1e0ff */
[----:B------:R-:W3:Y:S01]  /*2100*/  LDCU.U8 UR17, c[0x0][0x533] ;  /* 0x0000a660ff1177ac */ /* 0x000ee20008000000 */
[-C--:B------:R-:W-:Y:S01]  /*2110*/  IMAD R4, R5, R92.reuse, RZ ;  /* 0x0000005c05047224 */ /* 0x080fe200078e02ff */
[----:B------:R-:W-:Y:S01]  /*2120*/  LEA R80, P3, R6, UR8, 0x1 ;  /* 0x0000000806507c11 */ /* 0x000fe2000f8608ff */
[----:B------:R-:W-:Y:S01]  /*2130*/  IMAD.SHL.U32 R89, R92, 0x40, RZ ;  /* 0x000000405c597824 */ /* 0x000fe200078e00ff */
[----:B------:R-:W-:Y:S01]  /*2140*/  IADD3.X R53, PT, PT, R2, UR11, RZ, P0, !PT ;  /* 0x0000000b02357c10 */ /* 0x000fe200087fe4ff */
[C---:B------:R-:W-:Y:S01]  /*2150*/  IMAD R23, R3.reuse, R93, R4 ;  /* 0x0000005d03177224 */ /* 0x040fe200078e0204 */
[----:B------:R-:W-:Y:S01]  /*2160*/  IADD3 R0, P0, PT, RZ, -UR18, RZ ;  /* 0x80000012ff007c10 */ /* 0x000fe2000ff1e0ff */
[----:B------:R-:W-:Y:S01]  /*2170*/  IMAD.WIDE.U32 R4, R3, R92, R12 ;  /* 0x0000005c03047225 */ /* 0x000fe200078e000c */
[----:B------:R-:W-:Y:S01]  /*2180*/  SHF.L.U64.HI R93, R92, 0x4, R93 ;  /* 0x000000045c5d7819 */ /* 0x000fe2000001025d */
[----:B------:R-:W4:Y:S02]  /*2190*/  LDCU.64 UR14, c[0x0][0x3c0] ;  /* 0x00007800ff0e77ac */ /* 0x000f240008000a00 */
[----:B------:R-:W-:Y:S01]  /*21a0*/  IMAD.X R89, RZ, RZ, ~R89, P0 ;  /* 0x000000ffff597224 */ /* 0x000fe200000e0e59 */
[----:B------:R-:W-:Y:S01]  /*21b0*/  IADD3 R23, PT, PT, R5, R23, RZ ;  /* 0x0000001705177210 */ /* 0x000fe20007ffe0ff */
[----:B------:R-:W-:Y:S01]  /*21c0*/  IMAD.X R3, RZ, RZ, ~UR20, P0 ;  /* 0x80000014ff037e24 */ /* 0x000fe200080e06ff */
[----:B------:R-:W-:Y:S01]  /*21d0*/  LEA R22, P2, R4, UR6, 0x1 ;  /* 0x0000000604167c11 */ /* 0x000fe2000f8408ff */
[----:B------:R-:W-:Y:S01]  /*21e0*/  IMAD.IADD R81, R7, 0x1, R81 ;  /* 0x0000000107517824 */ /* 0x000fe200078e0251 */
[----:B------:R-:W-:Y:S01]  /*21f0*/  SHF.R.S64 R91, R0, 0x1f, R89 ;  /* 0x0000001f005b7819 */ /* 0x000fe20000001059 */
[----:B------:R-:W-:Y:S01]  /*2200*/  IMAD.SHL.U32 R95, R92, 0x10, RZ ;  /* 0x000000105c5f7824 */ /* 0x000fe200078e00ff */
[----:B------:R-:W-:Y:S01]  /*2210*/  SHF.R.S32.HI R92, RZ, 0x1f, R101 ;  /* 0x0000001fff5c7819 */ /* 0x000fe20000011465 */
[----:B------:R-:W-:Y:S01]  /*2220*/  VIADD R72, R106, 0x20 ;  /* 0x000000206a487836 */ /* 0x000fe20000000000 */
[----:B-1----:R-:W-:Y:S01]  /*2230*/  MOV R26, UR16 ;  /* 0x00000010001a7c02 */ /* 0x002fe20008000f00 */
[C---:B------:R-:W-:Y:S01]  /*2240*/  IMAD R100, R165.reuse, -0x40, R68 ;  /* 0xffffffc0a5647824 */ /* 0x040fe200078e0244 */
[----:B------:R-:W-:Y:S01]  /*2250*/  SHF.R.S64 R87, R0, 0x1f, R3 ;  /* 0x0000001f00577819 */ /* 0x000fe20000001003 */
[----:B------:R-:W-:Y:S01]  /*2260*/  IMAD R98, R165, -0x40, R65 ;  /* 0xffffffc0a5627824 */ /* 0x000fe200078e0241 */
[----:B------:R-:W-:Y:S01]  /*2270*/  SHF.R.S32.HI R86, RZ, 0x1f, R3 ;  /* 0x0000001fff567819 */ /* 0x000fe20000011403 */
[----:B------:R-:W-:Y:S01]  /*2280*/  IMAD.MOV.U32 R96, RZ, RZ, R58 ;  /* 0x000000ffff607224 */ /* 0x000fe200078e003a */
[----:B------:R-:W-:Y:S01]  /*2290*/  SHF.R.S32.HI R89, RZ, 0x1f, R89 ;  /* 0x0000001fff597819 */ /* 0x000fe20000011459 */
[----:B---3--:R-:W-:Y:S01]  /*22a0*/  UISETP.NE.AND UP0, UPT, UR17, URZ, UPT ;  /* 0x000000ff1100728c */ /* 0x008fe2000bf05270 */
[----:B------:R-:W-:Y:S01]  /*22b0*/  LEA.HI.X R81, R6, UR9, R81, 0x1, P3 ;  /* 0x0000000906517c11 */ /* 0x000fe200098f0c51 */
[----:B------:R-:W1:Y:S01]  /*22c0*/  LDCU.128 UR8, c[0x0][0x3a0] ;  /* 0x00007400ff0877ac */ /* 0x000e620008000c00 */
[----:B------:R-:W-:Y:S01]  /*22d0*/  LEA.HI.X R23, R4, UR7, R23, 0x1, P2 ;  /* 0x0000000704177c11 */ /* 0x000fe200090f0c17 */
[----:B--2-4-:R-:W3:Y:S07]  /*22e0*/  LDCU.64 UR6, c[0x0][0x3b8] ;  /* 0x00007700ff0677ac */ /* 0x014eee0008000a00 */
.L_x_3521:
[----:B------:R-:W-:Y:S01]  /*22f0*/  VIADD R98, R98, 0x40 ;  /* 0x0000004062627836 */ /* 0x000fe20000000000 */
[----:B------:R-:W-:Y:S01]  /*2300*/  BSSY.RECONVERGENT B1, `(.L_x_3500) ;  /* 0x00008e8000017945 */ /* 0x000fe20003800200 */
[----:B------:R-:W-:Y:S02]  /*2310*/  VIADD R100, R100, 0x40 ;  /* 0x0000004064647836 */ /* 0x000fe40000000000 */
[----:B------:R-:W-:Y:S01]  /*2320*/  IMAD.MOV.U32 R102, RZ, RZ, R96 ;  /* 0x000000ffff667224 */ /* 0x000fe200078e0060 */
[-C--:B------:R-:W-:Y:S01]  /*2330*/  ISETP.GE.AND P0, PT, R106, R98.reuse, PT ;  /* 0x000000626a00720c */ /* 0x080fe20003f06270 */
[----:B------:R-:W-:Y:S01]  /*2340*/  VIADD R94, R94, 0xffffffff ;  /* 0xffffffff5e5e7836 */ /* 0x000fe20000000000 */
[C---:B------:R-:W-:Y:S01]  /*2350*/  ISETP.GE.AND P5, PT, R73.reuse, R98, PT ;  /* 0x000000624900720c */ /* 0x040fe20003fa6270 */
[----:B------:R-:W-:Y:S01]  /*2360*/  VIADD R96, R96, 0xffffffc0 ;  /* 0xffffffc060607836 */ /* 0x000fe20000000000 */
[-C--:B------:R-:W-:Y:S02]  /*2370*/  ISETP.GE.AND P0, PT, R106, R100.reuse, !P0 ;  /* 0x000000646a00720c */ /* 0x080fe40004706270 */
[----:B------:R-:W-:Y:S02]  /*2380*/  ISETP.GE.AND P5, PT, R73, R100, !P5 ;  /* 0x000000644900720c */ /* 0x000fe40006fa6270 */
[CC--:B------:R-:W-:Y:S02]  /*2390*/  ISETP.GE.AND P4, PT, R72.reuse, R98.reuse, PT ;  /* 0x000000624800720c */ /* 0x0c0fe40003f86270 */
[C---:B------:R-:W-:Y:S02]  /*23a0*/  ISETP.GE.AND P3, PT, R71.reuse, R98, PT ;  /* 0x000000624700720c */ /* 0x040fe40003f66270 */
[-C--:B------:R-:W-:Y:S02]  /*23b0*/  ISETP.GE.AND P4, PT, R72, R100.reuse, !P4 ;  /* 0x000000644800720c */ /* 0x080fe40006786270 */
[----:B------:R-:W-:Y:S03]  /*23c0*/  ISETP.GE.AND P3, PT, R71, R100, !P3 ;  /* 0x000000644700720c */ /* 0x000fe60005f66270 */
[----:B------:R-:W2:Y:S02]  /*23d0*/  @P0 LDG.E.128 R28, desc[UR4][R80.64] ;  /* 0x00000004501c0981 */ /* 0x000ea4000c1e1d00 */
[----:B------:R-:W4:Y:S02]  /*23e0*/  @P5 LDC.64 R2, c[0x0][0x4b0] ;  /* 0x00012c00ff025b82 */ /* 0x000f240000000a00 */
[----:B--2---:R2:W-:Y:S01]  /*23f0*/  @P0 STG.E.128 desc[UR4][R76.64], R28 ;  /* 0x0000001c4c000986 */ /* 0x0045e2000c101d04 */
[C---:B----4-:R-:W-:Y:S03]  /*2400*/  @P5 LEA R42, P1, R2.reuse, R80, 0x5 ;  /* 0x00000050022a5211 */ /* 0x050fe600078228ff */
[----:B------:R-:W4:Y:S01]  /*2410*/  @P0 LDG.E.128 R12, desc[UR4][R80.64+0x80] ;  /* 0x00008004500c0981 */ /* 0x000f22000c1e1d00 */
[----:B------:R-:W-:Y:S02]  /*2420*/  @P5 LEA.HI.X R43, R2, R81, R3, 0x5, P1 ;  /* 0x00000051022b5211 */ /* 0x000fe400008f2c03 */
[----:B------:R-:W5:Y:S01]  /*2430*/  @P4 LDC.64 R2, c[0x0][0x4b0] ;  /* 0x00012c00ff024b82 */ /* 0x000f620000000a00 */
[C---:B------:R-:W-:Y:S04]  /*2440*/  @P5 LEA R40, P1, R62.reuse, R76, 0x1 ;  /* 0x0000004c3e285211 */ /* 0x040fe800078208ff */
[----:B------:R-:W-:Y:S02]  /*2450*/  @P5 LEA.HI.X R41, R62, R77, R61, 0x1, P1 ;  /* 0x0000004d3e295211 */ /* 0x000fe400008f0c3d */
[C---:B-1---5:R-:W-:Y:S04]  /*2460*/  @P4 LEA R38, P1, R2.reuse, R80, 0x6 ;  /* 0x0000005002264211 */ /* 0x062fe800078230ff */
[----:B------:R-:W-:Y:S02]  /*2470*/  @P4 LEA.HI.X R39, R2, R81, R3, 0x6, P1 ;  /* 0x0000005102274211 */ /* 0x000fe400008f3403 */
[----:B------:R-:W5:Y:S02]  /*2480*/  @P4 LDC.64 R2, c[0x0][0x3c0] ;  /* 0x0000f000ff024b82 */ /* 0x000f640000000a00 */
[C---:B-----5:R-:W-:Y:S04]  /*2490*/  @P4 LEA R36, P1, R2.reuse, R76, 0x6 ;  /* 0x0000004c02244211 */ /* 0x060fe800078230ff */
[----:B------:R-:W-:Y:S02]  /*24a0*/  @P4 LEA.HI.X R37, R2, R77, R3, 0x6, P1 ;  /* 0x0000004d02254211 */ /* 0x000fe400008f3403 */
[----:B------:R-:W5:Y:S01]  /*24b0*/  @P3 LDC.64 R2, c[0x0][0x4b0] ;  /* 0x00012c00ff023b82 */ /* 0x000f620000000a00 */
[----:B------:R-:W-:Y:S01]  /*24c0*/  ISETP.NE.AND P1, PT, R26, RZ, PT ;  /* 0x000000ff1a00720c */ /* 0x000fe20003f25270 */
[----:B-----5:R-:W-:Y:S01]  /*24d0*/  @P3 IMAD R3, R3, 0x60, RZ ;  /* 0x0000006003033824 */ /* 0x020fe200078e02ff */
[----:B----4-:R-:W-:Y:S04]  /*24e0*/  @P0 STG.E.128 desc[UR4][R76.64+0x80], R12 ;  /* 0x0000800c4c000986 */ /* 0x010fe8000c101d04 */
[----:B------:R-:W4:Y:S04]  /*24f0*/  @P0 LDG.E.128 R8, desc[UR4][R80.64+0x100] ;  /* 0x0001000450080981 */ /* 0x000f28000c1e1d00 */
[----:B----4-:R4:W-:Y:S04]  /*2500*/  @P0 STG.E.128 desc[UR4][R76.64+0x100], R8 ;  /* 0x000100084c000986 */ /* 0x0109e8000c101d04 */
[----:B------:R-:W5:Y:S04]  /*2510*/  @P0 LDG.E.128 R4, desc[UR4][R80.64+0x180] ;  /* 0x0001800450040981 */ /* 0x000f68000c1e1d00 */
[----:B-----5:R5:W-:Y:S04]  /*2520*/  @P0 STG.E.128 desc[UR4][R76.64+0x180], R4 ;  /* 0x000180044c000986 */ /* 0x020be8000c101d04 */
[----:B------:R-:W3:Y:S04]  /*2530*/  @P5 LDG.E.128 R32, desc[UR4][R42.64] ;  /* 0x000000042a205981 */ /* 0x000ee8000c1e1d00 */
[----:B---3--:R-:W-:Y:S04]  /*2540*/  @P5 STG.E.128 desc[UR4][R40.64], R32 ;  /* 0x0000002028005986 */ /* 0x008fe8000c101d04 */
[----:B--2---:R-:W2:Y:S04]  /*2550*/  @P5 LDG.E.128 R28, desc[UR4][R42.64+0x80] ;  /* 0x000080042a1c5981 */ /* 0x004ea8000c1e1d00 */
[----:B--2---:R-:W-:Y:S04]  /*2560*/  @P5 STG.E.128 desc[UR4][R40.64+0x80], R28 ;  /* 0x0000801c28005986 */ /* 0x004fe8000c101d04 */
[----:B----4-:R-:W2:Y:S04]  /*2570*/  @P5 LDG.E.128 R8, desc[UR4][R42.64+0x100] ;  /* 0x000100042a085981 */ /* 0x010ea8000c1e1d00 */
[----:B--2---:R-:W-:Y:S04]  /*2580*/  @P5 STG.E.128 desc[UR4][R40.64+0x100], R8 ;  /* 0x0001000828005986 */ /* 0x004fe8000c101d04 */
[----:B------:R-:W2:Y:S04]  /*2590*/  @P5 LDG.E.128 R12, desc[UR4][R42.64+0x180] ;  /* 0x000180042a0c5981 */ /* 0x000ea8000c1e1d00 */
[----:B--2---:R2:W-:Y:S04]  /*25a0*/  @P5 STG.E.128 desc[UR4][R40.64+0x180], R12 ;  /* 0x0001800c28005986 */ /* 0x0045e8000c101d04 */
[----:B-----5:R-:W3:Y:S01]  /*25b0*/  @P4 LDG.E.128 R4, desc[UR4][R38.64] ;  /* 0x0000000426044981 */ /* 0x020ee2000c1e1d00 */
[----:B--2---:R-:W-:Y:S04]  /*25c0*/  @P3 IMAD.WIDE.U32 R40, R2, 0x60, R80 ;  /* 0x0000006002283825 */ /* 0x004fe800078e0050 */
[----:B------:R-:W-:Y:S02]  /*25d0*/  @P3 IMAD.IADD R41, R41, 0x1, R3 ;  /* 0x0000000129293824 */ /* 0x000fe400078e0203 */
[----:B------:R-:W2:Y:S02]  /*25e0*/  @P3 LDC.64 R2, c[0x0][0x3c0] ;  /* 0x0000f000ff023b82 */ /* 0x000ea40000000a00 */
[----:B--2---:R-:W-:Y:S01]  /*25f0*/  @P3 IMAD R3, R3, 0x60, RZ ;  /* 0x0000006003033824 */ /* 0x004fe200078e02ff */
[----:B---3--:R-:W-:Y:S04]  /*2600*/  @P4 STG.E.128 desc[UR4][R36.64], R4 ;  /* 0x0000000424004986 */ /* 0x008fe8000c101d04 */
[----:B------:R-:W2:Y:S04]  /*2610*/  @P4 LDG.E.128 R32, desc[UR4][R38.64+0x80] ;  /* 0x0000800426204981 */ /* 0x000ea8000c1e1d00 */
[----:B--2---:R2:W-:Y:S04]  /*2620*/  @P4 STG.E.128 desc[UR4][R36.64+0x80], R32 ;  /* 0x0000802024004986 */ /* 0x0045e8000c101d04 */
[----:B------:R-:W3:Y:S01]  /*2630*/  @P4 LDG.E.128 R28, desc[UR4][R38.64+0x100] ;  /* 0x00010004261c4981 */ /* 0x000ee2000c1e1d00 */
[----:B--2---:R-:W-:Y:S04]  /*2640*/  @P3 IMAD.WIDE.U32 R32, R2, 0x60, R76 ;  /* 0x0000006002203825 */ /* 0x004fe800078e004c */
[----:B------:R-:W-:Y:S01]  /*2650*/  @P3 IMAD.IADD R33, R33, 0x1, R3 ;  /* 0x0000000121213824 */ /* 0x000fe200078e0203 */
[----:B---3--:R2:W-:Y:S04]  /*2660*/  @P4 STG.E.128 desc[UR4][R36.64+0x100], R28 ;  /* 0x0001001c24004986 */ /* 0x0085e8000c101d04 */
[----:B------:R-:W3:Y:S04]  /*2670*/  @P4 LDG.E.128 R8, desc[UR4][R38.64+0x180] ;  /* 0x0001800426084981 */ /* 0x000ee8000c1e1d00 */
[----:B---3--:R3:W-:Y:S04]  /*2680*/  @P4 STG.E.128 desc[UR4][R36.64+0x180], R8 ;  /* 0x0001800824004986 */ /* 0x0087e8000c101d04 */
[----:B------:R-:W4:Y:S04]  /*2690*/  @P3 LDG.E.128 R4, desc[UR4][R40.64] ;  /* 0x0000000428043981 */ /* 0x000f28000c1e1d00 */
[----:B----4-:R4:W-:Y:S04]  /*26a0*/  @P3 STG.E.128 desc[UR4][R32.64], R4 ;  /* 0x0000000420003986 */ /* 0x0109e8000c101d04 */
[----:B--2---:R-:W2:Y:S04]  /*26b0*/  @P3 LDG.E.128 R28, desc[UR4][R40.64+0x80] ;  /* 0x00008004281c3981 */ /* 0x004ea8000c1e1d00 */
[----:B--2---:R4:W-:Y:S04]  /*26c0*/  @P3 STG.E.128 desc[UR4][R32.64+0x80], R28 ;  /* 0x0000801c20003986 */ /* 0x0049e8000c101d04 */
[----:B------:R-:W2:Y:S04]  /*26d0*/  @P3 LDG.E.128 R12, desc[UR4][R40.64+0x100] ;  /* 0x00010004280c3981 */ /* 0x000ea8000c1e1d00 */
[----:B--2---:R4:W-:Y:S04]  /*26e0*/  @P3 STG.E.128 desc[UR4][R32.64+0x100], R12 ;  /* 0x0001000c20003986 */ /* 0x0049e8000c101d04 */
[----:B---3--:R-:W2:Y:S04]  /*26f0*/  @P3 LDG.E.128 R8, desc[UR4][R40.64+0x180] ;  /* 0x0001800428083981 */ /* 0x008ea8000c1e1d00 */
[----:B--2---:R4:W-:Y:S01]  /*2700*/  @P3 STG.E.128 desc[UR4][R32.64+0x180], R8 ;  /* 0x0001800820003986 */ /* 0x0049e2000c101d04 */
[----:B------:R-:W-:Y:S05]  /*2710*/  @P1 BRA `(.L_x_3501) ;  /* 0x0000000000d41947 */ /* 0x000fea0003800000 */
[----:B----4-:R-:W2:Y:S01]  /*2720*/  @P0 LDG.E.128 R28, desc[UR4][R22.64] ;  /* 0x00000004161c0981 */ /* 0x010ea2000c1e1d00 */
[----:B------:R-:W3:Y:S01]  /*2730*/  @P4 LDC.64 R2, c[0x0][0x4a8] ;  /* 0x00012a00ff024b82 */ /* 0x000ee20000000a00 */
[C---:B------:R-:W-:Y:S01]  /*2740*/  @P5 LEA R42, P1, R95.reuse, R22, 0x1 ;  /* 0x000000165f2a5211 */ /* 0x040fe200078208ff */
[----:B------:R-:W-:Y:S03]  /*2750*/  IMAD.MOV.U32 R26, RZ, RZ, RZ ;  /* 0x000000ffff1a7224 */ /* 0x000fe600078e00ff */
[----:B------:R-:W-:Y:S01]  /*2760*/  @P5 LEA.HI.X R43, R95, R23, R93, 0x1, P1 ;  /* 0x000000175f2b5211 */ /* 0x000fe200008f0c5d */
[----:B--2---:R2:W-:Y:S04]  /*2770*/  @P0 STG.E.128 desc[UR4][R78.64], R28 ;  /* 0x0000001c4e000986 */ /* 0x0045e8000c101d04 */
[----:B------:R-:W4:Y:S04]  /*2780*/  @P0 LDG.E.128 R12, desc[UR4][R22.64+0x80] ;  /* 0x00008004160c0981 */ /* 0x000f28000c1e1d00 */
[----:B----4-:R4:W-:Y:S04]  /*2790*/  @P0 STG.E.128 desc[UR4][R78.64+0x80], R12 ;  /* 0x0000800c4e000986 */ /* 0x0109e8000c101d04 */
[----:B------:R-:W5:Y:S04]  /*27a0*/  @P0 LDG.E.128 R8, desc[UR4][R22.64+0x100] ;  /* 0x0001000416080981 */ /* 0x000f68000c1e1d00 */
[----:B-----5:R5:W-:Y:S04]  /*27b0*/  @P0 STG.E.128 desc[UR4][R78.64+0x100], R8 ;  /* 0x000100084e000986 */ /* 0x020be8000c101d04 */
[----:B------:R-:W3:Y:S04]  /*27c0*/  @P0 LDG.E.128 R4, desc[UR4][R22.64+0x180] ;  /* 0x0001800416040981 */ /* 0x000ee8000c1e1d00 */
[----:B---3--:R3:W-:Y:S01]  /*27d0*/  @P0 STG.E.128 desc[UR4][R78.64+0x180], R4 ;  /* 0x000180044e000986 */ /* 0x0087e2000c101d04 */
[C---:B------:R-:W-:Y:S03]  /*27e0*/  @P5 LEA R40, P0, R59.reuse, R78, 0x1 ;  /* 0x0000004e3b285211 */ /* 0x040fe600078008ff */
[----:B------:R-:W2:Y:S01]  /*27f0*/  @P5 LDG.E.128 R32, desc[UR4][R42.64] ;  /* 0x000000042a205981 */ /* 0x000ea2000c1e1d00 */
[----:B------:R-:W-:Y:S02]  /*2800*/  @P5 LEA.HI.X R41, R59, R79, R60, 0x1, P0 ;  /* 0x0000004f3b295211 */ /* 0x000fe400000f0c3c */
[C---:B------:R-:W-:Y:S04]  /*2810*/  @P4 LEA R36, P0, R2.reuse, R22, 0x6 ;  /* 0x0000001602244211 */ /* 0x040fe800078030ff */
[----:B------:R-:W-:Y:S02]  /*2820*/  @P4 LEA.HI.X R37, R2, R23, R3, 0x6, P0 ;  /* 0x0000001702254211 */ /* 0x000fe400000f3403 */
[----:B------:R-:W1:Y:S02]  /*2830*/  @P4 LDC.64 R2, c[0x0][0x3b8] ;  /* 0x0000ee00ff024b82 */ /* 0x000e640000000a00 */
[C---:B-1----:R-:W-:Y:S04]  /*2840*/  @P4 LEA R38, P0, R2.reuse, R78, 0x6 ;  /* 0x0000004e02264211 */ /* 0x042fe800078030ff */
[----:B------:R-:W-:Y:S01]  /*2850*/  @P4 LEA.HI.X R39, R2, R79, R3, 0x6, P0 ;  /* 0x0000004f02274211 */ /* 0x000fe200000f3403 */
[----:B--2---:R1:W-:Y:S04]  /*2860*/  @P5 STG.E.128 desc[UR4][R40.64], R32 ;  /* 0x0000002028005986 */ /* 0x0043e8000c101d04 */
[----:B------:R-:W2:Y:S04]  /*2870*/  @P5 LDG.E.128 R28, desc[UR4][R42.64+0x80] ;  /* 0x000080042a1c5981 */ /* 0x000ea8000c1e1d00 */
[----:B--2---:R2:W-:Y:S04]  /*2880*/  @P5 STG.E.128 desc[UR4][R40.64+0x80], R28 ;  /* 0x0000801c28005986 */ /* 0x0045e8000c101d04 */
[----:B----4-:R-:W4:Y:S04]  /*2890*/  @P5 LDG.E.128 R12, desc[UR4][R42.64+0x100] ;  /* 0x000100042a0c5981 */ /* 0x010f28000c1e1d00 */
[----:B----4-:R4:W-:Y:S04]  /*28a0*/  @P5 STG.E.128 desc[UR4][R40.64+0x100], R12 ;  /* 0x0001000c28005986 */ /* 0x0109e8000c101d04 */
[----:B-----5:R-:W5:Y:S04]  /*28b0*/  @P5 LDG.E.128 R8, desc[UR4][R42.64+0x180] ;  /* 0x000180042a085981 */ /* 0x020f68000c1e1d00 */
[----:B-----5:R1:W-:Y:S04]  /*28c0*/  @P5 STG.E.128 desc[UR4][R40.64+0x180], R8 ;  /* 0x0001800828005986 */ /* 0x0203e8000c101d04 */
[----:B---3--:R-:W3:Y:S04]  /*28d0*/  @P4 LDG.E.128 R4, desc[UR4][R36.64] ;  /* 0x0000000424044981 */ /* 0x008ee8000c1e1d00 */
[----:B---3--:R3:W-:Y:S04]  /*28e0*/  @P4 STG.E.128 desc[UR4][R38.64], R4 ;  /* 0x0000000426004986 */ /* 0x0087e8000c101d04 */
[----:B-1----:R-:W5:Y:S04]  /*28f0*/  @P4 LDG.E.128 R32, desc[UR4][R36.64+0x80] ;  /* 0x0000800424204981 */ /* 0x002f68000c1e1d00 */
[----:B-----5:R3:W-:Y:S04]  /*2900*/  @P4 STG.E.128 desc[UR4][R38.64+0x80], R32 ;  /* 0x0000802026004986 */ /* 0x0207e8000c101d04 */
[----:B--2---:R-:W2:Y:S04]  /*2910*/  @P4 LDG.E.128 R28, desc[UR4][R36.64+0x100] ;  /* 0x00010004241c4981 */ /* 0x004ea8000c1e1d00 */
[----:B--2---:R3:W-:Y:S04]  /*2920*/  @P4 STG.E.128 desc[UR4][R38.64+0x100], R28 ;  /* 0x0001001c26004986 */ /* 0x0047e8000c101d04 */
[----:B----4-:R-:W2:Y:S04]  /*2930*/  @P4 LDG.E.128 R12, desc[UR4][R36.64+0x180] ;  /* 0x00018004240c4981 */ /* 0x010ea8000c1e1d00 */
[----:B--2---:R3:W-:Y:S01]  /*2940*/  @P4 STG.E.128 desc[UR4][R38.64+0x180], R12 ;  /* 0x0001800c26004986 */ /* 0x0047e2000c101d04 */
[----:B------:R-:W-:Y:S05]  /*2950*/  @!P3 BRA `(.L_x_3502) ;  /* 0x000000880008b947 */ /* 0x000fea0003800000 */
[----:B------:R-:W1:Y:S02]  /*2960*/  LDC.64 R2, c[0x0][0x4a8] ;  /* 0x00012a00ff027b82 */ /* 0x000e640000000a00 */
[----:B-1----:R-:W-:Y:S02]  /*2970*/  IMAD R3, R3, 0x60, RZ ;  /* 0x0000006003037824 */ /* 0x002fe400078e02ff */
[----:B---3--:R-:W-:Y:S05]  /*2980*/  IMAD.WIDE.U32 R32, R2, 0x60, R22 ;  /* 0x0000006002207825 */ /* 0x008fea00078e0016 */
[----:B------:R-:W-:Y:S02]  /*2990*/  IADD3 R33, PT, PT, R33, R3, RZ ;  /* 0x0000000321217210 */ /* 0x000fe40007ffe0ff */
[----:B------:R-:W1:Y:S03]  /*29a0*/  LDC.64 R2, c[0x0][0x3b8] ;  /* 0x0000ee00ff027b82 */ /* 0x000e660000000a00 */
[----:B------:R-:W2:Y:S01]  /*29b0*/  LDG.E.128 R4, desc[UR4][R32.64] ;  /* 0x0000000420047981 */ /* 0x000ea2000c1e1d00 */
[----:B-1----:R-:W-:Y:S04]  /*29c0*/  IMAD.WIDE.U32 R34, R2, 0x60, R78 ;  /* 0x0000006002227825 */ /* 0x002fe800078e004e */
[----:B------:R-:W-:Y:S05]  /*29d0*/  IMAD R3, R3, 0x60, RZ ;  /* 0x0000006003037824 */ /* 0x000fea00078e02ff */
[----:B------:R-:W-:Y:S05]  /*29e0*/  IADD3 R35, PT, PT, R35, R3, RZ ;  /* 0x0000000323237210 */ /* 0x000fea0007ffe0ff */
[----:B--2---:R2:W-:Y:S04]  /*29f0*/  STG.E.128 desc[UR4][R34.64], R4 ;  /* 0x0000000422007986 */ /* 0x0045e8000c101d04 */
[----:B------:R-:W3:Y:S04]  /*2a00*/  LDG.E.128 R28, desc[UR4][R32.64+0x80] ;  /* 0x00008004201c7981 */ /* 0x000ee8000c1e1d00 */
[----:B---3--:R2:W-:Y:S04]  /*2a10*/  STG.E.128 desc[UR4][R34.64+0x80], R28 ;  /* 0x0000801c22007986 */ /* 0x0085e8000c101d04 */
[----:B------:R-:W3:Y:S04]  /*2a20*/  LDG.E.128 R12, desc[UR4][R32.64+0x100] ;  /* 0x00010004200c7981 */ /* 0x000ee8000c1e1d00 */
[----:B---3--:R2:W-:Y:S04]  /*2a30*/  STG.E.128 desc[UR4][R34.64+0x100], R12 ;  /* 0x0001000c22007986 */ /* 0x0085e8000c101d04 */
[----:B------:R-:W3:Y:S04]  /*2a40*/  LDG.E.128 R8, desc[UR4][R32.64+0x180] ;  /* 0x0001800420087981 */ /* 0x000ee8000c1e1d00 */
[----:B---3--:R2:W-:Y:S01]  /*2a50*/  STG.E.128 desc[UR4][R34.64+0x180], R8 ;  /* 0x0001800822007986 */ /* 0x0085e2000c101d04 */
[----:B------:R-:W-:Y:S05]  /*2a60*/  BRA `(.L_x_3502) ;  /* 0x0000008400c47947 */ /* 0x000fea0003800000 */
.L_x_3501:
[----:B------:R-:W-:Y:S05]  /*2a70*/  BRA.U !UP0, `(.L_x_3503) ;  /* 0x0000003108147547 */ /* 0x000fea000b800000 */
[C---:B------:R-:W-:Y:S01]  /*2a80*/  SHF.L.U64.HI R3, R101.reuse, 0x1, R92 ;  /* 0x0000000165037819 */ /* 0x040fe2000001025c */
[----:B----4-:R-:W-:Y:S01]  /*2a90*/  IMAD.SHL.U32 R5, R101, 0x2, RZ ;  /* 0x0000000265057824 */ /* 0x010fe200078e00ff */
[----:B------:R-:W2:Y:S01]  /*2aa0*/  LDC R103, c[0x0][0x450] ;  /* 0x00011400ff677b82 */ /* 0x000ea20000000800 */
[----:B------:R-:W-:Y:S03]  /*2ab0*/  BSSY.RECONVERGENT B0, `(.L_x_3504) ;  /* 0x00000ba000007945 */ /* 0x000fe60003800200 */
[-C--:B------:R-:W-:Y:S02]  /*2ac0*/  IADD3 R28, P2, PT, R24, R5.reuse, RZ ;  /* 0x00000005181c7210 */ /* 0x080fe40007f5e0ff */
[----:B------:R-:W-:Y:S03]  /*2ad0*/  IADD3 R54, P1, PT, R52, R5, RZ ;  /* 0x0000000534367210 */ /* 0x000fe60007f3e0ff */
[--C-:B------:R-:W-:Y:S02]  /*2ae0*/  IMAD.X R29, R25, 0x1, R3.reuse, P2 ;  /* 0x00000001191d7824 */ /* 0x100fe400010e0603 */
[----:B------:R-:W-:Y:S01]  /*2af0*/  IMAD.X R55, R53, 0x1, R3, P1 ;  /* 0x0000000135377824 */ /* 0x000fe200008e0603 */
[----:B------:R-:W-:Y:S07]  /*2b00*/  @!P0 BRA `(.L_x_3505) ;  /* 0x0000000800d08947 */ /* 0x000fee0003800000 */
[-C--:B------:R-:W-:Y:S01]  /*2b10*/  ISETP.GE.AND P0, PT, R20, R26.reuse, PT ;  /* 0x0000001a1400720c */ /* 0x080fe20003f06270 */
[----:B------:R-:W3:Y:S01]  /*2b20*/  LDG.E.128 R36, desc[UR4][R22.64] ;  /* 0x0000000416247981 */ /* 0x000ee2000c1e1d00 */
[----:B------:R-:W-:Y:S11]  /*2b30*/  ISETP.GE.AND P1, PT, R19, R26, PT ;  /* 0x0000001a1300720c */ /* 0x000ff60003f26270 */
[----:B------:R-:W4:Y:S06]  /*2b40*/  @!P0 LDG.E.64 R48, desc[UR4][R52.64] ;  /* 0x0000000434308981 */ /* 0x000f2c000c1e1b00 */
[----:B------:R-:W5:Y:S01]  /*2b50*/  @!P0 LDG.E.64 R30, desc[UR4][R24.64] ;  /* 0x00000004181e8981 */ /* 0x000f62000c1e1b00 */
[C---:B---3--:R-:W-:Y:S01]  /*2b60*/  @!P0 LOP3.LUT R33, R36.reuse, 0xffff0000, RZ, 0xc0, !PT ;  /* 0xffff000024218812 */ /* 0x048fe200078ec0ff */
[----:B------:R-:W-:Y:S01]  /*2b70*/  @!P0 IMAD.U32 R46, R39, 0x10000, RZ ;  /* 0x00010000272e8824 */ /* 0x000fe200078e00ff */
[----:B------:R-:W-:Y:S01]  /*2b80*/  @!P0 LOP3.LUT R35, R37, 0xffff0000, RZ, 0xc0, !PT ;  /* 0xffff000025238812 */ /* 0x000fe200078ec0ff */
[----:B------:R-:W-:Y:S01]  /*2b90*/  @!P0 IMAD.U32 R45, R36, 0x10000, RZ ;  /* 0x00010000242d8824 */ /* 0x000fe200078e00ff */
[C---:B------:R-:W-:Y:S02]  /*2ba0*/  @!P0 LOP3.LUT R34, R38.reuse, 0xffff0000, RZ, 0xc0, !PT ;  /* 0xffff000026228812 */ /* 0x040fe400078ec0ff */
[----:B------:R-:W-:Y:S02]  /*2bb0*/  @!P0 SHF.L.U32 R44, R38, 0x10, RZ ;  /* 0x00000010262c8819 */ /* 0x000fe400000006ff */
[C---:B----4-:R-:W-:Y:S02]  /*2bc0*/  @!P0 SHF.L.U32 R43, R48.reuse, 0x10, RZ ;  /* 0x00000010302b8819 */ /* 0x050fe400000006ff */
[----:B------:R-:W-:Y:S02]  /*2bd0*/  @!P0 SHF.L.U32 R42, R49, 0x10, RZ ;  /* 0x00000010312a8819 */ /* 0x000fe400000006ff */
[----:B------:R-:W-:Y:S01]  /*2be0*/  @!P0 LOP3.LUT R47, R48, 0xffff0000, RZ, 0xc0, !PT ;  /* 0xffff0000302f8812 */ /* 0x000fe200078ec0ff */
[----:B------:R-:W-:Y:S01]  /*2bf0*/  @!P0 FMUL.FTZ R51, R33, R43 ;  /* 0x0000002b21338220 */ /* 0x000fe20000410000 */
[----:B-----5:R-:W-:Y:S01]  /*2c00*/  @!P0 SHF.L.U32 R32, R30, 0x10, RZ ;  /* 0x000000101e208819 */ /* 0x020fe200000006ff */
[----:B------:R-:W-:Y:S01]  /*2c10*/  @!P0 FMUL.FTZ R50, R34, R42 ;  /* 0x0000002a22328220 */ /* 0x000fe20000410000 */
[----:B------:R-:W-:Y:S01]  /*2c20*/  @!P0 LOP3.LUT R30, R30, 0xffff0000, RZ, 0xc0, !PT ;  /* 0xffff00001e1e8812 */ /* 0x000fe200078ec0ff */
[C---:B------:R-:W-:Y:S01]  /*2c30*/  @!P0 IMAD.U32 R27, R31.reuse, 0x10000, RZ ;  /* 0x000100001f1b8824 */ /* 0x040fe200078e00ff */
[----:B------:R-:W-:Y:S01]  /*2c40*/  @!P0 LOP3.LUT R31, R31, 0xffff0000, RZ, 0xc0, !PT ;  /* 0xffff00001f1f8812 */ /* 0x000fe200078ec0ff */
[-C--:B------:R-:W-:Y:S01]  /*2c50*/  @!P0 FMUL.FTZ R0, R33, R32.reuse ;  /* 0x0000002021008220 */ /* 0x080fe20000410000 */
[----:B------:R-:W-:Y:S01]  /*2c60*/  @!P0 LOP3.LUT R49, R49, 0xffff0000, RZ, 0xc0, !PT ;  /* 0xffff000031318812 */ /* 0x000fe200078ec0ff */
[----:B------:R-:W-:Y:S01]  /*2c70*/  @!P0 FFMA.FTZ R51, R45, R32, -R51 ;  /* 0x000000202d338223 */ /* 0x000fe20000010833 */
[----:B------:R-:W-:Y:S01]  /*2c80*/  @!P0 LOP3.LUT R32, R39, 0xffff0000, RZ, 0xc0, !PT ;  /* 0xffff000027208812 */ /* 0x000fe200078ec0ff */
[----:B------:R-:W-:Y:S01]  /*2c90*/  @!P0 FFMA.FTZ R0, R43, R45, R0 ;  /* 0x0000002d2b008223 */ /* 0x000fe20000010000 */
[----:B------:R-:W-:Y:S01]  /*2ca0*/  @!P0 FMUL.FTZ R2, R35, R30 ;  /* 0x0000001e23028220 */ /* 0x000fe20000410000 */
[----:B------:R-:W-:Y:S02]  /*2cb0*/  @!P0 IMAD.U32 R43, R37, 0x10000, RZ ;  /* 0x00010000252b8824 */ /* 0x000fe400078e00ff */
[----:B------:R-:W-:Y:S01]  /*2cc0*/  @!P0 FMUL.FTZ R3, R34, R27 ;  /* 0x0000001b22038220 */ /* 0x000fe20000410000 */
[----:B------:R-:W-:Y:S01]  /*2cd0*/  @!P0 FMUL.FTZ R57, R35, R47 ;  /* 0x0000002f23398220 */ /* 0x000fe20000410000 */
[----:B------:R-:W-:Y:S01]  /*2ce0*/  @!P0 F2FP.BF16.F32.PACK_AB R51, R0, R51 ;  /* 0x000000330033823e */ /* 0x000fe200000010ff */
[C---:B------:R-:W-:Y:S01]  /*2cf0*/  @!P0 FMUL.FTZ R111, R32.reuse, R49 ;  /* 0x00000031206f8220 */ /* 0x040fe20000410000 */
[----:B------:R-:W-:Y:S01]  /*2d00*/  @!P0 FMUL.FTZ R4, R32, R31 ;  /* 0x0000001f20048220 */ /* 0x000fe20000410000 */
[----:B------:R-:W-:Y:S01]  /*2d10*/  @!P0 FFMA.FTZ R2, R47, R43, R2 ;  /* 0x0000002b2f028223 */ /* 0x000fe20000010002 */
[----:B------:R-:W-:Y:S01]  /*2d20*/  @!P0 MOV R36, R51 ;  /* 0x0000003300248202 */ /* 0x000fe20000000f00 */
[----:B------:R-:W-:Y:S01]  /*2d30*/  @!P0 FFMA.FTZ R3, R42, R44, R3 ;  /* 0x0000002c2a038223 */ /* 0x000fe20000010003 */
[----:B------:R-:W-:Y:S01]  /*2d40*/  @!P0 FFMA.FTZ R57, R43, R30, -R57 ;  /* 0x0000001e2b398223 */ /* 0x000fe20000010839 */
[----:B------:R-:W-:Y:S01]  /*2d50*/  @!P0 FFMA.FTZ R111, R46, R31, -R111 ;  /* 0x0000001f2e6f8223 */ /* 0x000fe2000001086f */
[----:B------:R-:W-:Y:S01]  /*2d60*/  @!P0 FFMA.FTZ R4, R49, R46, R4 ;  /* 0x0000002e31048223 */ /* 0x000fe20000010004 */
[----:B------:R-:W-:Y:S02]  /*2d70*/  @!P0 FFMA.FTZ R50, R44, R27, -R50 ;  /* 0x0000001b2c328223 */ /* 0x000fe40000010832 */
[----:B------:R-:W-:Y:S02]  /*2d80*/  @!P0 F2FP.BF16.F32.PACK_AB R56, R2, R57 ;  /* 0x000000390238823e */ /* 0x000fe400000010ff */
[----:B------:R-:W-:Y:S02]  /*2d90*/  @!P0 F2FP.BF16.F32.PACK_AB R111, R4, R111 ;  /* 0x0000006f046f823e */ /* 0x000fe400000010ff */
[----:B------:R-:W-:Y:S01]  /*2da0*/  @!P0 F2FP.BF16.F32.PACK_AB R50, R3, R50 ;  /* 0x000000320332823e */ /* 0x000fe200000010ff */
[----:B------:R-:W-:Y:S02]  /*2db0*/  @!P0 IMAD.MOV.U32 R37, RZ, RZ, R56 ;  /* 0x000000ffff258224 */ /* 0x000fe400078e0038 */
[----:B------:R-:W-:Y:S01]  /*2dc0*/  @!P0 IMAD.MOV.U32 R39, RZ, RZ, R111 ;  /* 0x000000ffff278224 */ /* 0x000fe200078e006f */
[----:B------:R-:W-:Y:S02]  /*2dd0*/  @!P0 MOV R38, R50 ;  /* 0x0000003200268202 */ /* 0x000fe40000000f00 */
[----:B------:R-:W-:Y:S03]  /*2de0*/  ISETP.GE.AND P0, PT, R18, R26, PT ;  /* 0x0000001a1200720c */ /* 0x000fe60003f06270 */
[----:B------:R3:W-:Y:S08]  /*2df0*/  STG.E.128 desc[UR4][R78.64], R36 ;  /* 0x000000244e007986 */ /* 0x0007f0000c101d04 */
[----:B------:R-:W4:Y:S06]  /*2e00*/  @!P1 LDG.E.64 R30, desc[UR4][R24.64+0x40] ;  /* 0x00004004181e9981 */ /* 0x000f2c000c1e1b00 */
[----:B------:R-:W5:Y:S06]  /*2e10*/  @!P1 LDG.E.64 R46, desc[UR4][R52.64+0x40] ;  /* 0x00004004342e9981 */ /* 0x000f6c000c1e1b00 */
[----:B------:R-:W2:Y:S01]  /*2e20*/  LDG.E.128 R32, desc[UR4][R22.64+0x80] ;  /* 0x0000800416207981 */ /* 0x000ea2000c1e1d00 */
[C---:B----4-:R-:W-:Y:S01]  /*2e30*/  @!P1 SHF.L.U32 R40, R30.reuse, 0x10, RZ ;  /* 0x000000101e289819 */ /* 0x050fe200000006ff */
[C---:B------:R-:W-:Y:S01]  /*2e40*/  @!P1 IMAD.U32 R27, R31.reuse, 0x10000, RZ ;  /* 0x000100001f1b9824 */ /* 0x040fe200078e00ff */
[----:B------:R-:W-:Y:S02]  /*2e50*/  @!P1 LOP3.LUT R30, R30, 0xffff0000, RZ, 0xc0, !PT ;  /* 0xffff00001e1e9812 */ /* 0x000fe400078ec0ff */
[----:B------:R-:W-:Y:S02]  /*2e60*/  @!P1 LOP3.LUT R31, R31, 0xffff0000, RZ, 0xc0, !PT ;  /* 0xffff00001f1f9812 */ /* 0x000fe400078ec0ff */
[C---:B-----5:R-:W-:Y:S01]  /*2e70*/  @!P1 SHF.L.U32 R42, R46.reuse, 0x10, RZ ;  /* 0x000000102e2a9819 */ /* 0x060fe200000006ff */
[C---:B------:R-:W-:Y:S01]  /*2e80*/  @!P1 IMAD.U32 R44, R47.reuse, 0x10000, RZ ;  /* 0x000100002f2c9824 */ /* 0x040fe200078e00ff */
[----:B------:R-:W-:Y:S02]  /*2e90*/  @!P1 LOP3.LUT R45, R46, 0xffff0000, RZ, 0xc0, !PT ;  /* 0xffff00002e2d9812 */ /* 0x000fe400078ec0ff */
[----:B------:R-:W-:Y:S02]  /*2ea0*/  @!P1 LOP3.LUT R47, R47, 0xffff0000, RZ, 0xc0, !PT ;  /* 0xffff00002f2f9812 */ /* 0x000fe400078ec0ff */
[C---:B--2---:R-:W-:Y:S02]  /*2eb0*/  @!P1 LOP3.LUT R41, R32.reuse, 0xffff0000, RZ, 0xc0, !PT ;  /* 0xffff000020299812 */ /* 0x044fe400078ec0ff */
[----:B------:R-:W-:Y:S02]  /*2ec0*/  @!P1 SHF.L.U32 R43, R32, 0x10, RZ ;  /* 0x00000010202b9819 */ /* 0x000fe400000006ff */
[----:B---3--:R-:W-:Y:S01]  /*2ed0*/  @!P1 LOP3.LUT R37, R33, 0xffff0000, RZ, 0xc0, !PT ;  /* 0xffff000021259812 */ /* 0x008fe200078ec0ff */
[C---:B------:R-:W-:Y:S01]  /*2ee0*/  @!P1 FMUL.FTZ R50, R41.reuse, R42 ;  /* 0x0000002a29329220 */ /* 0x040fe20000410000 */
[----:B------:R-:W-:Y:S01]  /*2ef0*/  @!P1 LOP3.LUT R38, R34, 0xffff0000, RZ, 0xc0, !PT ;  /* 0xffff000022269812 */ /* 0x000fe200078ec0ff */
[-C--:B------:R-:W-:Y:S01]  /*2f00*/  @!P1 FMUL.FTZ R5, R41, R40.reuse ;  /* 0x0000002829059220 */ /* 0x080fe20000410000 */
[----:B------:R-:W-:Y:S01]  /*2f10*/  @!P1 LOP3.LUT R36, R35, 0xffff0000, RZ, 0xc0, !PT ;  /* 0xffff000023249812 */ /* 0x000fe200078ec0ff */
[----:B------:R-:W-:Y:S01]  /*2f20*/  @!P1 FFMA.FTZ R50, R43, R40, -R50 ;  /* 0x000000282b329223 */ /* 0x000fe20000010832 */
[----:B------:R-:W-:Y:S01]  /*2f30*/  @!P1 SHF.L.U32 R46, R35, 0x10, RZ ;  /* 0x00000010232e9819 */ /* 0x000fe200000006ff */
[----:B------:R-:W-:Y:S01]  /*2f40*/  @!P1 FFMA.FTZ R5, R42, R43, R5 ;  /* 0x0000002b2a059223 */ /* 0x000fe20000010005 */
[----:B------:R-:W-:Y:S01]  /*2f50*/  @!P1 SHF.L.U32 R43, R33, 0x10, RZ ;  /* 0x00000010212b9819 */ /* 0x000fe200000006ff */
[C---:B------:R-:W-:Y:S01]  /*2f60*/  @!P1 FMUL.FTZ R6, R37.reuse, R30 ;  /* 0x0000001e25069220 */ /* 0x040fe20000410000 */
[----:B------:R-:W-:Y:S01]  /*2f70*/  @!P1 FMUL.FTZ R51, R37, R45 ;  /* 0x0000002d25339220 */ /* 0x000fe20000410000 */
[----:B------:R-:W-:Y:S01]  /*2f80*/  @!P1 FMUL.FTZ R7, R38, R27 ;  /* 0x0000001b26079220 */ /* 0x000fe20000410000 */
[----:B------:R-:W-:Y:S01]  /*2f90*/  @!P1 F2FP.BF16.F32.PACK_AB R50, R5, R50 ;  /* 0x000000320532923e */ /* 0x000fe200000010ff */
[----:B------:R-:W-:Y:S02]  /*2fa0*/  @!P1 IMAD.U32 R42, R34, 0x10000, RZ ;  /* 0x00010000222a9824 */ /* 0x000fe400078e00ff */
[----:B------:R-:W-:Y:S01]  /*2fb0*/  @!P1 FMUL.FTZ R56, R38, R44 ;  /* 0x0000002c26389220 */ /* 0x000fe20000410000 */
[C---:B------:R-:W-:Y:S01]  /*2fc0*/  @!P1 FMUL.FTZ R57, R36.reuse, R47 ;  /* 0x0000002f24399220 */ /* 0x040fe20000410000 */
[----:B------:R-:W-:Y:S01]  /*2fd0*/  @!P1 MOV R32, R50 ;  /* 0x0000003200209202 */ /* 0x000fe20000000f00 */
[----:B------:R-:W-:Y:S01]  /*2fe0*/  @!P1 FMUL.FTZ R8, R36, R31 ;  /* 0x0000001f24089220 */ /* 0x000fe20000410000 */
[----:B------:R-:W-:Y:S01]  /*2ff0*/  @!P1 FFMA.FTZ R6, R45, R43, R6 ;  /* 0x0000002b2d069223 */ /* 0x000fe20000010006 */
[----:B------:R-:W-:Y:S01]  /*3000*/  @!P1 FFMA.FTZ R51, R43, R30, -R51 ;  /* 0x0000001e2b339223 */ /* 0x000fe20000010833 */
[----:B------:R-:W-:Y:S01]  /*3010*/  @!P1 FFMA.FTZ R7, R44, R42, R7 ;  /* 0x0000002a2c079223 */ /* 0x000fe20000010007 */
[----:B------:R-:W-:Y:S01]  /*3020*/  @!P1 FFMA.FTZ R57, R46, R31, -R57 ;  /* 0x0000001f2e399223 */ /* 0x000fe20000010839 */
[----:B------:R-:W-:Y:S01]  /*3030*/  @!P1 FFMA.FTZ R8, R47, R46, R8 ;  /* 0x0000002e2f089223 */ /* 0x000fe20000010008 */
[----:B------:R-:W-:Y:S01]  /*3040*/  @!P1 FFMA.FTZ R56, R42, R27, -R56 ;  /* 0x0000001b2a389223 */ /* 0x000fe20000010838 */
[----:B------:R-:W-:Y:S03]  /*3050*/  @!P1 F2FP.BF16.F32.PACK_AB R51, R6, R51 ;  /* 0x000000330633923e */ /* 0x000fe600000010ff */
[----:B------:R-:W-:Y:S02]  /*3060*/  @!P1 F2FP.BF16.F32.PACK_AB R57, R8, R57 ;  /* 0x000000390839923e */ /* 0x000fe400000010ff */
[----:B------:R-:W-:Y:S01]  /*3070*/  @!P1 F2FP.BF16.F32.PACK_AB R56, R7, R56 ;  /* 0x000000380738923e */ /* 0x000fe200000010ff */
[----:B------:R-:W-:Y:S01]  /*3080*/  @!P1 IMAD.MOV.U32 R33, RZ, RZ, R51 ;  /* 0x000000ffff219224 */ /* 0x000fe200078e0033 */
[----:B------:R-:W-:Y:S02]  /*3090*/  @!P1 MOV R35, R57 ;  /* 0x0000003900239202 */ /* 0x000fe40000000f00 */
[----:B------:R-:W-:Y:S02]  /*30a0*/  @!P1 MOV R34, R56 ;  /* 0x0000003800229202 */ /* 0x000fe40000000f00 */
[----:B------:R-:W-:Y:S03]  /*30b0*/  ISETP.GE.AND P1, PT, R17, R26, PT ;  /* 0x0000001a1100720c */ /* 0x000fe60003f26270 */
[----:B------:R2:W-:Y:S08]  /*30c0*/  STG.E.128 desc[UR4][R78.64+0x80], R32 ;  /* 0x000080204e007986 */ /* 0x0005f0000c101d04 */
[----:B------:R-:W3:Y:S06]  /*30d0*/  @!P0 LDG.E.64 R46, desc[UR4][R52.64+0x80] ;  /* 0x00008004342e8981 */ /* 0x000eec000c1e1b00 */
[----:B------:R-:W4:Y:S08]  /*30e0*/  LDG.E.128 R36, desc[UR4][R22.64+0x100] ;  /* 0x0001000416247981 */ /* 0x000f30000c1e1d00 */
[----:B------:R-:W5:Y:S01]  /*30f0*/  @!P0 LDG.E.64 R30, desc[UR4][R24.64+0x80] ;  /* 0x00008004181e8981 */ /* 0x000f62000c1e1b00 */
[C---:B---3--:R-:W-:Y:S01]  /*3100*/  @!P0 SHF.L.U32 R42, R46.reuse, 0x10, RZ ;  /* 0x000000102e2a8819 */ /* 0x048fe200000006ff */
[C---:B------:R-:W-:Y:S01]  /*3110*/  @!P0 IMAD.U32 R44, R47.reuse, 0x10000, RZ ;  /* 0x000100002f2c8824 */ /* 0x040fe200078e00ff */
[----:B------:R-:W-:Y:S02]  /*3120*/  @!P0 LOP3.LUT R45, R46, 0xffff0000, RZ, 0xc0, !PT ;  /* 0xffff00002e2d8812 */ /* 0x000fe400078ec0ff */
[----:B------:R-:W-:Y:S02]  /*3130*/  @!P0 LOP3.LUT R47, R47, 0xffff0000, RZ, 0xc0, !PT ;  /* 0xffff00002f2f8812 */ /* 0x000fe400078ec0ff */
[C---:B----4-:R-:W-:Y:S02]  /*3140*/  @!P0 LOP3.LUT R41, R36.reuse, 0xffff0000, RZ, 0xc0, !PT ;  /* 0xffff000024298812 */ /* 0x050fe400078ec0ff */
[----:B------:R-:W-:Y:S02]  /*3150*/  @!P0 SHF.L.U32 R43, R36, 0x10, RZ ;  /* 0x00000010242b8819 */ /* 0x000fe400000006ff */
[----:B--2---:R-:W-:Y:S01]  /*3160*/  @!P0 LOP3.LUT R33, R37, 0xffff0000, RZ, 0xc0, !PT ;  /* 0xffff000025218812 */ /* 0x004fe200078ec0ff */
[----:B------:R-:W-:Y:S01]  /*3170*/  @!P0 FMUL.FTZ R50, R41, R42 ;  /* 0x0000002a29328220 */ /* 0x000fe20000410000 */
[----:B------:R-:W-:Y:S02]  /*3180*/  @!P0 LOP3.LUT R34, R38, 0xffff0000, RZ, 0xc0, !PT ;  /* 0xffff000026228812 */ /* 0x000fe400078ec0ff */
[----:B-----5:R-:W-:Y:S01]  /*3190*/  @!P0 SHF.L.U32 R27, R31, 0x10, RZ ;  /* 0x000000101f1b8819 */ /* 0x020fe200000006ff */
[C---:B------:R-:W-:Y:S01]  /*31a0*/  @!P0 IMAD.U32 R40, R30.reuse, 0x10000, RZ ;  /* 0x000100001e288824 */ /* 0x040fe200078e00ff */
[----:B------:R-:W-:Y:S01]  /*31b0*/  @!P0 LOP3.LUT R30, R30, 0xffff0000, RZ, 0xc0, !PT ;  /* 0xffff00001e1e8812 */ /* 0x000fe200078ec0ff */
[----:B------:R-:W-:Y:S01]  /*31c0*/  @!P0 FMUL.FTZ R51, R33, R45 ;  /* 0x0000002d21338220 */ /* 0x000fe20000410000 */
[----:B------:R-:W-:Y:S01]  /*31d0*/  @!P0 LOP3.LUT R31, R31, 0xffff0000, RZ, 0xc0, !PT ;  /* 0xffff00001f1f8812 */ /* 0x000fe200078ec0ff */
[-C--:B------:R-:W-:Y:S01]  /*31e0*/  @!P0 FMUL.FTZ R9, R41, R40.reuse ;  /* 0x0000002829098220 */ /* 0x080fe20000410000 */
[----:B------:R-:W-:Y:S01]  /*31f0*/  @!P0 LOP3.LUT R32, R39, 0xffff0000, RZ, 0xc0, !PT ;  /* 0xffff000027208812 */ /* 0x000fe200078ec0ff */
[----:B------:R-:W-:Y:S01]  /*3200*/  @!P0 FFMA.FTZ R50, R43, R40, -R50 ;  /* 0x000000282b328223 */ /* 0x000fe20000010832 */
[----:B------:R-:W-:Y:S01]  /*3210*/  @!P0 SHF.L.U32 R46, R39, 0x10, RZ ;  /* 0x00000010272e8819 */ /* 0x000fe200000006ff */
[----:B------:R-:W-:Y:S01]  /*3220*/  @!P0 FFMA.FTZ R9, R42, R43, R9 ;  /* 0x0000002b2a098223 */ /* 0x000fe20000010009 */
[----:B------:R-:W-:Y:S01]  /*3230*/  @!P0 SHF.L.U32 R43, R37, 0x10, RZ ;  /* 0x00000010252b8819 */ /* 0x000fe200000006ff */
[----:B------:R-:W-:Y:S01]  /*3240*/  @!P0 FMUL.FTZ R10, R33, R30 ;  /* 0x0000001e210a8220 */ /* 0x000fe20000410000 */
[----:B------:R-:W-:Y:S01]  /*3250*/  @!P0 FMUL.FTZ R11, R34, R27 ;  /* 0x0000001b220b8220 */ /* 0x000fe20000410000 */
[----:B------:R-:W-:Y:S01]  /*3260*/  @!P0 IMAD.U32 R42, R38, 0x10000, RZ ;  /* 0x00010000262a8824 */ /* 0x000fe200078e00ff */
[----:B------:R-:W-:Y:S01]  /*3270*/  @!P0 F2FP.BF16.F32.PACK_AB R50, R9, R50 ;  /* 0x000000320932823e */ /* 0x000fe200000010ff */
[----:B------:R-:W-:Y:S01]  /*3280*/  @!P0 FMUL.FTZ R56, R34, R44 ;  /* 0x0000002c22388220 */ /* 0x000fe20000410000 */
[C---:B------:R-:W-:Y:S01]  /*3290*/  @!P0 FMUL.FTZ R57, R32.reuse, R47 ;  /* 0x0000002f20398220 */ /* 0x040fe20000410000 */
[----:B------:R-:W-:Y:S01]  /*32a0*/  @!P0 FMUL.FTZ R12, R32, R31 ;  /* 0x0000001f200c8220 */ /* 0x000fe20000410000 */
[----:B------:R-:W-:Y:S01]  /*32b0*/  @!P0 MOV R36, R50 ;  /* 0x0000003200248202 */ /* 0x000fe20000000f00 */
        /* <DEDUP_REMOVED lines=11> */
[----:B------:R-:W-:Y:S05]  /*3370*/  @!P0 MOV R38, R56 ;  /* 0x0000003800268202 */ /* 0x000fea0000000f00 */
        /* <DEDUP_REMOVED lines=25> */
[----:B------:R-:W-:Y:S02]  /*3510*/  @!P1 IMAD.U32 R42, R34, 0x10000, RZ ;  /* 0x00010000222a9824 */ /* 0x000fe400078e00ff */
[C---:B------:R-:W-:Y:S01]  /*3520*/  @!P1 FMUL.FTZ R15, R38.reuse, R27 ;  /* 0x0000001b260f9220 */ /* 0x040fe20000410000 */
        /* <DEDUP_REMOVED lines=9> */
[----:B------:R-:W-:Y:S01]  /*35c0*/  @!P1 FFMA.FTZ R57, R46, R31, -R57 ;  /* 0x0000001f2e399223 */ /* 0x000fe20000010839 */
[----:B------:R-:W-:Y:S01]  /*35d0*/  @!P1 FFMA.FTZ R16, R47, R46, R16 ;  /* 0x0000002e2f109223 */ /* 0x000fe20000010010 */
[----:B------:R-:W-:Y:S02]  /*35e0*/  @!P1 F2FP.BF16.F32.PACK_AB R51, R14, R51 ;  /* 0x000000330e33923e */ /* 0x000fe400000010ff */
[----:B------:R-:W-:Y:S02]  /*35f0*/  @!P1 F2FP.BF16.F32.PACK_AB R56, R15, R56 ;  /* 0x000000380f38923e */ /* 0x000fe400000010ff */
[----:B------:R-:W-:Y:S01]  /*3600*/  @!P1 F2FP.BF16.F32.PACK_AB R57, R16, R57 ;  /* 0x000000391039923e */ /* 0x000fe200000010ff */
[----:B------:R-:W-:Y:S01]  /*3610*/  @!P1 IMAD.MOV.U32 R33, RZ, RZ, R51 ;  /* 0x000000ffff219224 */ /* 0x000fe200078e0033 */
[----:B------:R-:W-:Y:S02]  /*3620*/  @!P1 MOV R34, R56 ;  /* 0x0000003800229202 */ /* 0x000fe40000000f00 */
[----:B------:R-:W-:Y:S05]  /*3630*/  @!P1 MOV R35, R57 ;  /* 0x0000003900239202 */ /* 0x000fea0000000f00 */
[----:B------:R3:W-:Y:S02]  /*3640*/  STG.E.128 desc[UR4][R78.64+0x180], R32 ;  /* 0x000180204e007986 */ /* 0x0007e4000c101d04 */
.L_x_3505:
[----:B-1----:R-:W-:Y:S05]  /*3650*/  BSYNC.RECONVERGENT B0 ;  /* 0x0000000000007941 */ /* 0x002fea0003800200 */
.L_x_3504:
[----:B------:R-:W-:Y:S04]  /*3660*/  BSSY.RECONVERGENT B0, `(.L_x_3506) ;  /* 0x00000ba000007945 */ /* 0x000fe80003800200 */
[----:B------:R-:W-:Y:S05]  /*3670*/  @!P5 BRA `(.L_x_3507) ;  /* 0x0000000800e0d947 */ /* 0x000fea0003800000 */
[----:B------:R-:W-:Y:S02]  /*3680*/  ISETP.GE.AND P0, PT, R20, R26, PT ;  /* 0x0000001a1400720c */ /* 0x000fe40003f06270 */
[----:B------:R-:W-:Y:S02]  /*3690*/  LEA R56, P1, R95, R22, 0x1 ;  /* 0x000000165f387211 */ /* 0x000fe400078208ff */
[----:B------:R-:W-:Y:S02]  /*36a0*/  LEA R50, P2, R59, R78, 0x1 ;  /* 0x0000004e3b327211 */ /* 0x000fe400078408ff */
[----:B------:R-:W-:Y:S02]  /*36b0*/  LEA.HI.X R57, R95, R23, R93, 0x1, P1 ;  /* 0x000000175f397211 */ /* 0x000fe400008f0c5d */
[----:B------:R-:W-:Y:S03]  /*36c0*/  ISETP.GE.AND P1, PT, R19, R26, PT ;  /* 0x0000001a1300720c */ /* 0x000fe60003f26270 */
[----:B------:R-:W3:Y:S08]  /*36d0*/  LDG.E.128 R36, desc[UR4][R56.64] ;  /* 0x0000000438247981 */ /* 0x000ef0000c1e1d00 */
[----:B------:R-:W4:Y:S06]  /*36e0*/  @!P0 LDG.E.64 R48, desc[UR4][R54.64] ;  /* 0x0000000436308981 */ /* 0x000f2c000c1e1b00 */
[----:B------:R-:W5:Y:S01]  /*36f0*/  @!P0 LDG.E.64 R30, desc[UR4][R28.64] ;  /* 0x000000041c1e8981 */ /* 0x000f62000c1e1b00 */
[C---:B---3--:R-:W-:Y:S01]  /*3700*/  @!P0 LOP3.LUT R33, R36.reuse, 0xffff0000, RZ, 0xc0, !PT ;  /* 0xffff000024218812 */ /* 0x048fe200078ec0ff */
[----:B------:R-:W-:Y:S01]  /*3710*/  @!P0 IMAD.U32 R46, R39, 0x10000, RZ ;  /* 0x00010000272e8824 */ /* 0x000fe200078e00ff */
[----:B------:R-:W-:Y:S02]  /*3720*/  @!P0 SHF.L.U32 R45, R36, 0x10, RZ ;  /* 0x00000010242d8819 */ /* 0x000fe400000006ff */
[C---:B------:R-:W-:Y:S02]  /*3730*/  @!P0 LOP3.LUT R34, R38.reuse, 0xffff0000, RZ, 0xc0, !PT ;  /* 0xffff000026228812 */ /* 0x040fe400078ec0ff */
[----:B------:R-:W-:Y:S02]  /*3740*/  @!P0 SHF.L.U32 R44, R38, 0x10, RZ ;  /* 0x00000010262c8819 */ /* 0x000fe400000006ff */
[C---:B----4-:R-:W-:Y:S01]  /*3750*/  @!P0 SHF.L.U32 R43, R48.reuse, 0x10, RZ ;  /* 0x00000010302b8819 */ /* 0x050fe200000006ff */
[C---:B------:R-:W-:Y:S01]  /*3760*/  @!P0 IMAD.U32 R42, R49.reuse, 0x10000, RZ ;  /* 0x00010000312a8824 */ /* 0x040fe200078e00ff */
[----:B------:R-:W-:Y:S02]  /*3770*/  @!P0 LOP3.LUT R47, R48, 0xffff0000, RZ, 0xc0, !PT ;  /* 0xffff0000302f8812 */ /* 0x000fe400078ec0ff */
[----:B------:R-:W-:Y:S01]  /*3780*/  @!P0 LOP3.LUT R49, R49, 0xffff0000, RZ, 0xc0, !PT ;  /* 0xffff000031318812 */ /* 0x000fe200078ec0ff */
[----:B------:R-:W-:Y:S01]  /*3790*/  @!P0 FMUL.FTZ R110, R34, R42 ;  /* 0x0000002a226e8220 */ /* 0x000fe20000410000 */
[C---:B-----5:R-:W-:Y:S01]  /*37a0*/  @!P0 SHF.L.U32 R32, R30.reuse, 0x10, RZ ;  /* 0x000000101e208819 */ /* 0x060fe200000006ff */
        /* <DEDUP_REMOVED lines=9> */
[----:B------:R-:W-:Y:S02]  /*3840*/  @!P0 IMAD.U32 R43, R37, 0x10000, RZ ;  /* 0x00010000252b8824 */ /* 0x000fe400078e00ff */
[C---:B------:R-:W-:Y:S01]  /*3850*/  @!P0 FMUL.FTZ R2, R33.reuse, R30 ;  /* 0x0000001e21028220 */ /* 0x040fe20000410000 */
[----:B------:R-:W-:Y:S01]  /*3860*/  @!P0 FMUL.FTZ R3, R34, R27 ;  /* 0x0000001b22038220 */ /* 0x000fe20000410000 */
[----:B------:R-:W-:Y:S01]  /*3870*/  @!P0 FMUL.FTZ R111, R33, R47 ;  /* 0x0000002f216f8220 */ /* 0x000fe20000410000 */
[----:B------:R-:W-:Y:S01]  /*3880*/  @!P0 F2FP.BF16.F32.PACK_AB R112, R0, R51 ;  /* 0x000000330070823e */ /* 0x000fe200000010ff */
[C---:B------:R-:W-:Y:S01]  /*3890*/  @!P0 FMUL.FTZ R113, R32.reuse, R49 ;  /* 0x0000003120718220 */ /* 0x040fe20000410000 */
[----:B------:R-:W-:Y:S01]  /*38a0*/  LEA.HI.X R51, R59, R79, R60, 0x1, P2 ;  /* 0x0000004f3b337211 */ /* 0x000fe200010f0c3c */
[----:B------:R-:W-:Y:S01]  /*38b0*/  @!P0 FMUL.FTZ R4, R32, R31 ;  /* 0x0000001f20048220 */ /* 0x000fe20000410000 */
[----:B------:R-:W-:Y:S01]  /*38c0*/  @!P0 MOV R36, R112 ;  /* 0x0000007000248202 */ /* 0x000fe20000000f00 */
[----:B------:R-:W-:Y:S01]  /*38d0*/  @!P0 FFMA.FTZ R2, R47, R43, R2 ;  /* 0x0000002b2f028223 */ /* 0x000fe20000010002 */
        /* <DEDUP_REMOVED lines=13> */
[----:B------:R-:W3:Y:S06]  /*39b0*/  @!P1 LDG.E.64 R30, desc[UR4][R28.64+0x40] ;  /* 0x000040041c1e9981 */ /* 0x000eec000c1e1b00 */
[----:B------:R-:W4:Y:S06]  /*39c0*/  @!P1 LDG.E.64 R46, desc[UR4][R54.64+0x40] ;  /* 0x00004004362e9981 */ /* 0x000f2c000c1e1b00 */
[----:B------:R-:W5:Y:S01]  /*39d0*/  LDG.E.128 R32, desc[UR4][R56.64+0x80] ;  /* 0x0000800438207981 */ /* 0x000f62000c1e1d00 */
[C---:B---3--:R-:W-:Y:S01]  /*39e0*/  @!P1 SHF.L.U32 R40, R30.reuse, 0x10, RZ ;  /* 0x000000101e289819 */ /* 0x048fe200000006ff */
[C---:B------:R-:W-:Y:S01]  /*39f0*/  @!P1 IMAD.U32 R27, R31.reuse, 0x10000, RZ ;  /* 0x000100001f1b9824 */ /* 0x040fe200078e00ff */
[----:B------:R-:W-:Y:S02]  /*3a00*/  @!P1 LOP3.LUT R30, R30, 0xffff0000, RZ, 0xc0, !PT ;  /* 0xffff00001e1e9812 */ /* 0x000fe400078ec0ff */
[----:B------:R-:W-:Y:S02]  /*3a10*/  @!P1 LOP3.LUT R31, R31, 0xffff0000, RZ, 0xc0, !PT ;  /* 0xffff00001f1f9812 */ /* 0x000fe400078ec0ff */
[C---:B----4-:R-:W-:Y:S01]  /*3a20*/  @!P1 SHF.L.U32 R42, R46.reuse, 0x10, RZ ;  /* 0x000000102e2a9819 */ /* 0x050fe200000006ff */
[C---:B------:R-:W-:Y:S01]  /*3a30*/  @!P1 IMAD.U32 R44, R47.reuse, 0x10000, RZ ;  /* 0x000100002f2c9824 */ /* 0x040fe200078e00ff */
[----:B------:R-:W-:Y:S02]  /*3a40*/  @!P1 LOP3.LUT R45, R46, 0xffff0000, RZ, 0xc0, !PT ;  /* 0xffff00002e2d9812 */ /* 0x000fe400078ec0ff */
[----:B------:R-:W-:Y:S02]  /*3a50*/  @!P1 LOP3.LUT R47, R47, 0xffff0000, RZ, 0xc0, !PT ;  /* 0xffff00002f2f9812 */ /* 0x000fe400078ec0ff */
[C---:B-----5:R-:W-:Y:S01]  /*3a60*/  @!P1 LOP3.LUT R41, R32.reuse, 0xffff0000, RZ, 0xc0, !PT ;  /* 0xffff000020299812 */ /* 0x060fe200078ec0ff */
[----:B------:R-:W-:Y:S01]  /*3a70*/  @!P1 IMAD.U32 R46, R35, 0x10000, RZ ;  /* 0x00010000232e9824 */ /* 0x000fe200078e00ff */
[----:B------:R-:W-:Y:S02]  /*3a80*/  @!P1 SHF.L.U32 R43, R32, 0x10, RZ ;  /* 0x00000010202b9819 */ /* 0x000fe400000006ff */
[----:B-1----:R-:W-:Y:S01]  /*3a90*/  @!P1 LOP3.LUT R37, R33, 0xffff0000, RZ, 0xc0, !PT ;  /* 0xffff000021259812 */ /* 0x002fe200078ec0ff */
[C---:B------:R-:W-:Y:S01]  /*3aa0*/  @!P1 FMUL.FTZ R110, R41.reuse, R42 ;  /* 0x0000002a296e9220 */ /* 0x040fe20000410000 */
[----:B------:R-:W-:Y:S01]  /*3ab0*/  @!P1 LOP3.LUT R38, R34, 0xffff0000, RZ, 0xc0, !PT ;  /* 0xffff000022269812 */ /* 0x000fe200078ec0ff */
[-C--:B------:R-:W-:Y:S01]  /*3ac0*/  @!P1 FMUL.FTZ R5, R41, R40.reuse ;  /* 0x0000002829059220 */ /* 0x080fe20000410000 */
[----:B------:R-:W-:Y:S01]  /*3ad0*/  @!P1 LOP3.LUT R36, R35, 0xffff0000, RZ, 0xc0, !PT ;  /* 0xffff000023249812 */ /* 0x000fe200078ec0ff */
[----:B------:R-:W-:Y:S01]  /*3ae0*/  @!P1 FFMA.FTZ R110, R43, R40, -R110 ;  /* 0x000000282b6e9223 */ /* 0x000fe2000001086e */
[----:B------:R-:W-:Y:S01]  /*3af0*/  @!P1 FMUL.FTZ R6, R37, R30 ;  /* 0x0000001e25069220 */ /* 0x000fe20000410000 */
[----:B------:R-:W-:Y:S01]  /*3b00*/  @!P1 FFMA.FTZ R5, R42, R43, R5 ;  /* 0x0000002b2a059223 */ /* 0x000fe20000010005 */
[----:B------:R-:W-:Y:S01]  /*3b10*/  @!P1 SHF.L.U32 R42, R34, 0x10, RZ ;  /* 0x00000010222a9819 */ /* 0x000fe200000006ff */
[----:B------:R-:W-:Y:S02]  /*3b20*/  @!P1 IMAD.U32 R43, R33, 0x10000, RZ ;  /* 0x00010000212b9824 */ /* 0x000fe400078e00ff */
[----:B------:R-:W-:Y:S01]  /*3b30*/  @!P1 FMUL.FTZ R7, R38, R27 ;  /* 0x0000001b26079220 */ /* 0x000fe20000410000 */
[----:B------:R-:W-:Y:S01]  /*3b40*/  @!P1 FMUL.FTZ R111, R37, R45 ;  /* 0x0000002d256f9220 */ /* 0x000fe20000410000 */
[----:B------:R-:W-:Y:S01]  /*3b50*/  @!P1 F2FP.BF16.F32.PACK_AB R110, R5, R110 ;  /* 0x0000006e056e923e */ /* 0x000fe200000010ff */
[C---:B------:R-:W-:Y:S01]  /*3b60*/  @!P1 FMUL.FTZ R113, R36.reuse, R47 ;  /* 0x0000002f24719220 */ /* 0x040fe20000410000 */
[----:B------:R-:W-:Y:S01]  /*3b70*/  @!P1 FMUL.FTZ R8, R36, R31 ;  /* 0x0000001f24089220 */ /* 0x000fe20000410000 */
        /* <DEDUP_REMOVED lines=27> */
[C---:B-----5:R-:W-:Y:S02]  /*3d30*/  @!P0 LOP3.LUT R41, R36.reuse, 0xffff0000, RZ, 0xc0, !PT ;  /* 0xffff000024298812 */ /* 0x060fe400078ec0ff */
[----:B------:R-:W-:Y:S02]  /*3d40*/  @!P0 SHF.L.U32 R43, R36, 0x10, RZ ;  /* 0x00000010242b8819 */ /* 0x000fe400000006ff */
[----:B-1----:R-:W-:Y:S01]  /*3d50*/  @!P0 LOP3.LUT R33, R37, 0xffff0000, RZ, 0xc0, !PT ;  /* 0xffff000025218812 */ /* 0x002fe200078ec0ff */
        /* <DEDUP_REMOVED lines=39> */
[----:B-1----:R-:W-:Y:S01]  /*3fd0*/  @!P1 LOP3.LUT R37, R33, 0xffff0000, RZ, 0xc0, !PT ;  /* 0xffff000021259812 */ /* 0x002fe200078ec0ff */
        /* <DEDUP_REMOVED lines=34> */
.L_x_3507:
[----:B------:R-:W-:Y:S05]  /*4200*/  BSYNC.RECONVERGENT B0 ;  /* 0x0000000000007941 */ /* 0x000fea0003800200 */
.L_x_3506:
[----:B------:R-:W-:Y:S04]  /*4210*/  BSSY.RECONVERGENT B0, `(.L_x_3508) ;  /* 0x00000c0000007945 */ /* 0x000fe80003800200 */
[----:B------:R-:W-:Y:S05]  /*4220*/  @!P4 BRA `(.L_x_3509) ;  /* 0x0000000800f8c947 */ /* 0x000fea0003800000 */
[C---:B------:R-:W-:Y:S01]  /*4230*/  LEA R40, P2, R69.reuse, R28, 0x5 ;  /* 0x0000001c45287211 */ /* 0x040fe200078428ff */
[----:B------:R-:W4:Y:S01]  /*4240*/  LDC.64 R110, c[0x0][0x4a8] ;  /* 0x00012a00ff6e7b82 */ /* 0x000f220000000a00 */
[----:B------:R-:W-:Y:S02]  /*4250*/  ISETP.GE.AND P0, PT, R20, R26, PT ;  /* 0x0000001a1400720c */ /* 0x000fe40003f06270 */
[C---:B------:R-:W-:Y:S02]  /*4260*/  LEA.HI.X.SX32 R41, R69.reuse, R29, 0x5, P2 ;  /* 0x0000001d45297211 */ /* 0x040fe400010f2eff */
[C---:B------:R-:W-:Y:S04]  /*4270*/  LEA R56, P1, R69.reuse, R54, 0x5 ;  /* 0x0000003645387211 */ /* 0x040fe800078228ff */
[----:B------:R-:W-:Y:S02]  /*4280*/  LEA.HI.X.SX32 R57, R69, R55, 0x5, P1 ;  /* 0x0000003745397211 */ /* 0x000fe400008f2eff */
[----:B------:R-:W-:Y:S03]  /*4290*/  ISETP.GE.AND P1, PT, R19, R26, PT ;  /* 0x0000001a1300720c */ /* 0x000fe60003f26270 */
[----:B-1----:R-:W5:Y:S06]  /*42a0*/  @!P0 LDG.E.64 R50, desc[UR4][R56.64] ;  /* 0x0000000438328981 */ /* 0x002f6c000c1e1b00 */
[----:B------:R-:W2:Y:S01]  /*42b0*/  @!P0 LDG.E.64 R30, desc[UR4][R40.64] ;  /* 0x00000004281e8981 */ /* 0x000ea2000c1e1b00 */
[C---:B----4-:R-:W-:Y:S04]  /*42c0*/  LEA R112, P2, R110.reuse, R22, 0x6 ;  /* 0x000000166e707211 */ /* 0x050fe800078430ff */
[----:B------:R-:W-:Y:S02]  /*42d0*/  LEA.HI.X R113, R110, R23, R111, 0x6, P2 ;  /* 0x000000176e717211 */ /* 0x000fe400010f346f */
[----:B------:R-:W1:Y:S03]  /*42e0*/  LDC.64 R110, c[0x0][0x3b8] ;  /* 0x0000ee00ff6e7b82 */ /* 0x000e660000000a00 */
[----:B---3--:R-:W3:Y:S01]  /*42f0*/  LDG.E.128 R32, desc[UR4][R112.64] ;  /* 0x0000000470207981 */ /* 0x008ee2000c1e1d00 */
[----:B-1----:R-:W-:Y:S02]  /*4300*/  LEA R114, P2, R110, R78, 0x6 ;  /* 0x0000004e6e727211 */ /* 0x002fe400078430ff */
[C---:B-----5:R-:W-:Y:S01]  /*4310*/  @!P0 SHF.L.U32 R45, R50.reuse, 0x10, RZ ;  /* 0x00000010322d8819 */ /* 0x060fe200000006ff */
[C---:B------:R-:W-:Y:S01]  /*4320*/  @!P0 IMAD.U32 R44, R51.reuse, 0x10000, RZ ;  /* 0x00010000332c8824 */ /* 0x040fe200078e00ff */
[----:B------:R-:W-:Y:S02]  /*4330*/  @!P0 LOP3.LUT R49, R50, 0xffff0000, RZ, 0xc0, !PT ;  /* 0xffff000032318812 */ /* 0x000fe400078ec0ff */
[----:B------:R-:W-:Y:S02]  /*4340*/  @!P0 LOP3.LUT R51, R51, 0xffff0000, RZ, 0xc0, !PT ;  /* 0xffff000033338812 */ /* 0x000fe400078ec0ff */
[C---:B--2---:R-:W-:Y:S01]  /*4350*/  @!P0 SHF.L.U32 R36, R30.reuse, 0x10, RZ ;  /* 0x000000101e248819 */ /* 0x044fe200000006ff */
[C---:B------:R-:W-:Y:S01]  /*4360*/  @!P0 IMAD.U32 R27, R31.reuse, 0x10000, RZ ;  /* 0x000100001f1b8824 */ /* 0x040fe200078e00ff */
[----:B------:R-:W-:Y:S02]  /*4370*/  @!P0 LOP3.LUT R30, R30, 0xffff0000, RZ, 0xc0, !PT ;  /* 0xffff00001e1e8812 */ /* 0x000fe400078ec0ff */
[----:B------:R-:W-:Y:S02]  /*4380*/  @!P0 LOP3.LUT R31, R31, 0xffff0000, RZ, 0xc0, !PT ;  /* 0xffff00001f1f8812 */ /* 0x000fe400078ec0ff */
[C---:B---3--:R-:W-:Y:S01]  /*4390*/  @!P0 LOP3.LUT R37, R32.reuse, 0xffff0000, RZ, 0xc0, !PT ;  /* 0xffff000020258812 */ /* 0x048fe200078ec0ff */
[----:B------:R-:W-:Y:S01]  /*43a0*/  @!P0 IMAD.U32 R48, R35, 0x10000, RZ ;  /* 0x0001000023308824 */ /* 0x000fe200078e00ff */
[----:B------:R-:W-:Y:S02]  /*43b0*/  @!P0 SHF.L.U32 R47, R32, 0x10, RZ ;  /* 0x00000010202f8819 */ /* 0x000fe400000006ff */
[C---:B------:R-:W-:Y:S01]  /*43c0*/  @!P0 LOP3.LUT R38, R34.reuse, 0xffff0000, RZ, 0xc0, !PT ;  /* 0xffff000022268812 */ /* 0x040fe200078ec0ff */
[C---:B------:R-:W-:Y:S01]  /*43d0*/  @!P0 FMUL.FTZ R115, R37.reuse, R45 ;  /* 0x0000002d25738220 */ /* 0x040fe20000410000 */
[----:B------:R-:W-:Y:S01]  /*43e0*/  @!P0 SHF.L.U32 R46, R34, 0x10, RZ ;  /* 0x00000010222e8819 */ /* 0x000fe200000006ff */
        /* <DEDUP_REMOVED lines=10> */
[----:B------:R-:W-:Y:S01]  /*4490*/  @!P0 FMUL.FTZ R119, R36, R51 ;  /* 0x0000003324778220 */ /* 0x000fe20000410000 */
[----:B------:R-:W-:Y:S01]  /*44a0*/  LEA.HI.X R115, R110, R79, R111, 0x6, P2 ;  /* 0x0000004f6e737211 */ /* 0x000fe200010f346f */
[----:B------:R-:W-:Y:S01]  /*44b0*/  @!P0 FMUL.FTZ R4, R36, R31 ;  /* 0x0000001f24048220 */ /* 0x000fe20000410000 */
[----:B------:R-:W-:Y:S01]  /*44c0*/  @!P0 MOV R32, R118 ;  /* 0x0000007600208202 */ /* 0x000fe20000000f00 */
[----:B------:R-:W-:Y:S01]  /*44d0*/  @!P0 FMUL.FTZ R116, R38, R44 ;  /* 0x0000002c26748220 */ /* 0x000fe20000410000 */
        /* <DEDUP_REMOVED lines=14> */
[----:B------:R-:W2:Y:S06]  /*45c0*/  @!P1 LDG.E.64 R30, desc[UR4][R40.64+0x40] ;  /* 0x00004004281e9981 */ /* 0x000eac000c1e1b00 */
[----:B------:R-:W3:Y:S06]  /*45d0*/  @!P1 LDG.E.64 R48, desc[UR4][R56.64+0x40] ;  /* 0x0000400438309981 */ /* 0x000eec000c1e1b00 */
[----:B------:R-:W4:Y:S01]  /*45e0*/  LDG.E.128 R36, desc[UR4][R112.64+0x80] ;  /* 0x0000800470247981 */ /* 0x000f22000c1e1d00 */
[C---:B--2---:R-:W-:Y:S01]  /*45f0*/  @!P1 SHF.L.U32 R42, R30.reuse, 0x10, RZ ;  /* 0x000000101e2a9819 */ /* 0x044fe200000006ff */
[C---:B------:R-:W-:Y:S01]  /*4600*/  @!P1 IMAD.U32 R27, R31.reuse, 0x10000, RZ ;  /* 0x000100001f1b9824 */ /* 0x040fe200078e00ff */
[----:B------:R-:W-:Y:S02]  /*4610*/  @!P1 LOP3.LUT R30, R30, 0xffff0000, RZ, 0xc0, !PT ;  /* 0xffff00001e1e9812 */ /* 0x000fe400078ec0ff */
[----:B------:R-:W-:Y:S02]  /*4620*/  @!P1 LOP3.LUT R31, R31, 0xffff0000, RZ, 0xc0, !PT ;  /* 0xffff00001f1f9812 */ /* 0x000fe400078ec0ff */
[C---:B---3--:R-:W-:Y:S01]  /*4630*/  @!P1 SHF.L.U32 R44, R48.reuse, 0x10, RZ ;  /* 0x00000010302c9819 */ /* 0x048fe200000006ff */
[C---:B------:R-:W-:Y:S01]  /*4640*/  @!P1 IMAD.U32 R46, R49.reuse, 0x10000, RZ ;  /* 0x00010000312e9824 */ /* 0x040fe200078e00ff */
[----:B------:R-:W-:Y:S02]  /*4650*/  @!P1 LOP3.LUT R47, R48, 0xffff0000, RZ, 0xc0, !PT ;  /* 0xffff0000302f9812 */ /* 0x000fe400078ec0ff */
[----:B------:R-:W-:Y:S02]  /*4660*/  @!P1 LOP3.LUT R49, R49, 0xffff0000, RZ, 0xc0, !PT ;  /* 0xffff000031319812 */ /* 0x000fe400078ec0ff */
[C---:B----4-:R-:W-:Y:S01]  /*4670*/  @!P1 LOP3.LUT R43, R36.reuse, 0xffff0000, RZ, 0xc0, !PT ;  /* 0xffff0000242b9812 */ /* 0x050fe200078ec0ff */
        /* <DEDUP_REMOVED lines=75> */
[----:B------:R-:W-:Y:S05]  /*4b30*/  @!P0 MOV R34, R116 ;  /* 0x0000007400228202 */ /* 0x000fea0000000f00 */
        /* <DEDUP_REMOVED lines=12> */
[C---:B----4-:R-:W-:Y:S02]  /*4c00*/  @!P1 LOP3.LUT R43, R36.reuse, 0xffff0000, RZ, 0xc0, !PT ;  /* 0xffff0000242b9812 */ /* 0x050fe400078ec0ff */
        /* <DEDUP_REMOVED lines=11> */
[----:B------:R-:W-:Y:S02]  /*4cc0*/  @!P1 IMAD.U32 R44, R38, 0x10000, RZ ;  /* 0x00010000262c9824 */ /* 0x000fe400078e00ff */
[----:B------:R-:W-:Y:S01]  /*4cd0*/  @!P1 FMUL.FTZ R111, R33, R47 ;  /* 0x0000002f216f9220 */ /* 0x000fe20000410000 */
[----:B------:R-:W-:Y:S01]  /*4ce0*/  @!P1 F2FP.BF16.F32.PACK_AB R110, R13, R110 ;  /* 0x0000006e0d6e923e */ /* 0x000fe200000010ff */
[C---:B------:R-:W-:Y:S01]  /*4cf0*/  @!P1 FMUL.FTZ R15, R34.reuse, R27 ;  /* 0x0000001b220f9220 */ /* 0x040fe20000410000 */
        /* <DEDUP_REMOVED lines=17> */
.L_x_3509:
[----:B------:R-:W-:Y:S05]  /*4e10*/  BSYNC.RECONVERGENT B0 ;  /* 0x0000000000007941 */ /* 0x000fea0003800200 */
.L_x_3508:
[----:B------:R-:W-:Y:S04]  /*4e20*/  BSSY.RECONVERGENT B0, `(.L_x_3510) ;  /* 0x00000c3000007945 */ /* 0x000fe80003800200 */
[----:B------:R-:W-:Y:S05]  /*4e30*/  @!P3 BRA `(.L_x_3511) ;  /* 0x0000000c0004b947 */ /* 0x000fea0003800000 */
[----:B------:R-:W-:Y:S01]  /*4e40*/  ISETP.GE.AND P0, PT, R20, R26, PT ;  /* 0x0000001a1400720c */ /* 0x000fe20003f06270 */
[----:B------:R-:W5:Y:S01]  /*4e50*/  LDC.64 R56, c[0x0][0x4a8] ;  /* 0x00012a00ff387b82 */ /* 0x000f620000000a00 */
[C---:B-1----:R-:W-:Y:S02]  /*4e60*/  LEA R50, P1, R69.reuse, R54, 0x6 ;  /* 0x0000003645327211 */ /* 0x042fe400078230ff */
[C---:B------:R-:W-:Y:S02]  /*4e70*/  LEA R30, P2, R69.reuse, R28, 0x6 ;  /* 0x0000001c451e7211 */ /* 0x040fe400078430ff */
[C---:B------:R-:W-:Y:S02]  /*4e80*/  LEA.HI.X.SX32 R51, R69.reuse, R55, 0x6, P1 ;  /* 0x0000003745337211 */ /* 0x040fe400008f36ff */
[----:B------:R-:W-:Y:S02]  /*4e90*/  LEA.HI.X.SX32 R31, R69, R29, 0x6, P2 ;  /* 0x0000001d451f7211 */ /* 0x000fe400010f36ff */
[----:B------:R-:W-:Y:S03]  /*4ea0*/  ISETP.GE.AND P1, PT, R19, R26, PT ;  /* 0x0000001a1300720c */ /* 0x000fe60003f26270 */
[----:B------:R-:W2:Y:S06]  /*4eb0*/  @!P0 LDG.E.64 R48, desc[UR4][R50.64] ;  /* 0x0000000432308981 */ /* 0x000eac000c1e1b00 */
[----:B------:R-:W3:Y:S01]  /*4ec0*/  @!P0 LDG.E.64 R28, desc[UR4][R30.64] ;  /* 0x000000041e1c8981 */ /* 0x000ee2000c1e1b00 */
[----:B--2---:R-:W-:Y:S01]  /*4ed0*/  @!P0 SHF.L.U32 R42, R49, 0x10, RZ ;  /* 0x00000010312a8819 */ /* 0x004fe200000006ff */
[----:B-----5:R-:W-:Y:S01]  /*4ee0*/  IMAD R57, R57, 0x60, RZ ;  /* 0x0000006039397824 */ /* 0x020fe200078e02ff */
[----:B------:R-:W-:Y:S01]  /*4ef0*/  @!P0 LOP3.LUT R47, R48, 0xffff0000, RZ, 0xc0, !PT ;  /* 0xffff0000302f8812 */ /* 0x000fe200078ec0ff */
[----:B------:R-:W-:Y:S01]  /*4f00*/  IMAD.WIDE.U32 R110, R56, 0x60, R22 ;  /* 0x00000060386e7825 */ /* 0x000fe200078e0016 */
[----:B------:R-:W-:Y:S02]  /*4f10*/  @!P0 LOP3.LUT R49, R49, 0xffff0000, RZ, 0xc0, !PT ;  /* 0xffff000031318812 */ /* 0x000fe400078ec0ff */
[----:B---3--:R-:W-:Y:S01]  /*4f20*/  @!P0 SHF.L.U32 R27, R29, 0x10, RZ ;  /* 0x000000101d1b8819 */ /* 0x008fe200000006ff */
[----:B------:R-:W-:Y:S01]  /*4f30*/  @!P0 IMAD.U32 R43, R48, 0x10000, RZ ;  /* 0x00010000302b8824 */ /* 0x000fe200078e00ff */
[----:B------:R-:W-:Y:S01]  /*4f40*/  IADD3 R111, PT, PT, R111, R57, RZ ;  /* 0x000000396f6f7210 */ /* 0x000fe20007ffe0ff */
[C---:B----4-:R-:W-:Y:S01]  /*4f50*/  @!P0 IMAD.U32 R36, R28.reuse, 0x10000, RZ ;  /* 0x000100001c248824 */ /* 0x050fe200078e00ff */
[----:B------:R-:W-:Y:S01]  /*4f60*/  @!P0 LOP3.LUT R28, R28, 0xffff0000, RZ, 0xc0, !PT ;  /* 0xffff00001c1c8812 */ /* 0x000fe200078ec0ff */
[----:B------:R-:W1:Y:S01]  /*4f70*/  LDC.64 R56, c[0x0][0x3b8] ;  /* 0x0000ee00ff387b82 */ /* 0x000e620000000a00 */
[----:B------:R-:W-:Y:S01]  /*4f80*/  @!P0 LOP3.LUT R29, R29, 0xffff0000, RZ, 0xc0, !PT ;  /* 0xffff00001d1d8812 */ /* 0x000fe200078ec0ff */
[----:B------:R-:W2:Y:S01]  /*4f90*/  LDG.E.128 R32, desc[UR4][R110.64] ;  /* 0x000000046e207981 */ /* 0x000ea2000c1e1d00 */
[----:B-1----:R-:W-:Y:S04]  /*4fa0*/  IMAD.WIDE.U32 R118, R56, 0x60, R78 ;  /* 0x0000006038767825 */ /* 0x002fe800078e004e */
[----:B------:R-:W-:Y:S01]  /*4fb0*/  IMAD R114, R57, 0x60, RZ ;  /* 0x0000006039727824 */ /* 0x000fe200078e02ff */
[----:B------:R-:W-:Y:S03]  /*4fc0*/  MOV R56, R118 ;  /* 0x0000007600387202 */ /* 0x000fe60000000f00 */
[----:B------:R-:W-:Y:S01]  /*4fd0*/  IMAD.IADD R57, R119, 0x1, R114 ;  /* 0x0000000177397824 */ /* 0x000fe200078e0272 */
[C---:B--2---:R-:W-:Y:S01]  /*4fe0*/  @!P0 LOP3.LUT R37, R32.reuse, 0xffff0000, RZ, 0xc0, !PT ;  /* 0xffff000020258812 */ /* 0x044fe200078ec0ff */
[----:B------:R-:W-:Y:S01]  /*4ff0*/  @!P0 IMAD.U32 R45, R32, 0x10000, RZ ;  /* 0x00010000202d8824 */ /* 0x000fe200078e00ff */
[C---:B------:R-:W-:Y:S01]  /*5000*/  @!P0 LOP3.LUT R38, R34.reuse, 0xffff0000, RZ, 0xc0, !PT ;  /* 0xffff000022268812 */ /* 0x040fe200078ec0ff */
[----:B------:R-:W-:Y:S01]  /*5010*/  @!P0 IMAD.U32 R44, R34, 0x10000, RZ ;  /* 0x00010000222c8824 */ /* 0x000fe200078e00ff */
[----:B------:R-:W-:Y:S01]  /*5020*/  @!P0 SHF.L.U32 R46, R35, 0x10, RZ ;  /* 0x00000010232e8819 */ /* 0x000fe200000006ff */
[C---:B------:R-:W-:Y:S01]  /*5030*/  @!P0 FMUL.FTZ R113, R37.reuse, R43 ;  /* 0x0000002b25718220 */ /* 0x040fe20000410000 */
[-C--:B------:R-:W-:Y:S01]  /*5040*/  @!P0 FMUL.FTZ R0, R37, R36.reuse ;  /* 0x0000002425008220 */ /* 0x080fe20000410000 */
[----:B------:R-:W-:Y:S01]  /*5050*/  @!P0 LOP3.LUT R37, R33, 0xffff0000, RZ, 0xc0, !PT ;  /* 0xffff000021258812 */ /* 0x000fe200078ec0ff */
[----:B------:R-:W-:Y:S01]  /*5060*/  @!P0 FMUL.FTZ R3, R38, R27 ;  /* 0x0000001b26038220 */ /* 0x000fe20000410000 */
[----:B------:R-:W-:Y:S01]  /*5070*/  @!P0 FFMA.FTZ R113, R45, R36, -R113 ;  /* 0x000000242d718223 */ /* 0x000fe20000010871 */
[----:B------:R-:W-:Y:S01]  /*5080*/  @!P0 LOP3.LUT R36, R35, 0xffff0000, RZ, 0xc0, !PT ;  /* 0xffff000023248812 */ /* 0x000fe200078ec0ff */
[----:B------:R-:W-:Y:S01]  /*5090*/  @!P0 FFMA.FTZ R0, R43, R45, R0 ;  /* 0x0000002d2b008223 */ /* 0x000fe20000010000 */
[----:B------:R-:W-:Y:S01]  /*50a0*/  @!P0 SHF.L.U32 R43, R33, 0x10, RZ ;  /* 0x00000010212b8819 */ /* 0x000fe200000006ff */
[C---:B------:R-:W-:Y:S01]  /*50b0*/  @!P0 FMUL.FTZ R2, R37.reuse, R28 ;  /* 0x0000001c25028220 */ /* 0x040fe20000410000 */
[----:B------:R-:W-:Y:S01]  /*50c0*/  @!P0 FMUL.FTZ R115, R37, R47 ;  /* 0x0000002f25738220 */ /* 0x000fe20000410000 */
[----:B------:R-:W-:Y:S01]  /*50d0*/  @!P0 FMUL.FTZ R117, R36, R49 ;  /* 0x0000003124758220 */ /* 0x000fe20000410000 */
[----:B------:R-:W-:Y:S01]  /*50e0*/  @!P0 F2FP.BF16.F32.PACK_AB R113, R0, R113 ;  /* 0x000000710071823e */ /* 0x000fe200000010ff */
[----:B------:R-:W-:Y:S01]  /*50f0*/  @!P0 FMUL.FTZ R4, R36, R29 ;  /* 0x0000001d24048220 */ /* 0x000fe20000410000 */
        /* <DEDUP_REMOVED lines=17> */
[----:B------:R-:W3:Y:S08]  /*5210*/  LDG.E.128 R36, desc[UR4][R110.64+0x80] ;  /* 0x000080046e247981 */ /* 0x000ef0000c1e1d00 */
[----:B------:R-:W4:Y:S01]  /*5220*/  @!P1 LDG.E.64 R28, desc[UR4][R30.64+0x40] ;  /* 0x000040041e1c9981 */ /* 0x000f22000c1e1b00 */
[C---:B--2---:R-:W-:Y:S01]  /*5230*/  @!P1 SHF.L.U32 R42, R46.reuse, 0x10, RZ ;  /* 0x000000102e2a9819 */ /* 0x044fe200000006ff */
[C---:B------:R-:W-:Y:S01]  /*5240*/  @!P1 IMAD.U32 R44, R47.reuse, 0x10000, RZ ;  /* 0x000100002f2c9824 */ /* 0x040fe200078e00ff */
[----:B------:R-:W-:Y:S02]  /*5250*/  @!P1 LOP3.LUT R45, R46, 0xffff0000, RZ, 0xc0, !PT ;  /* 0xffff00002e2d9812 */ /* 0x000fe400078ec0ff */
[----:B------:R-:W-:Y:S02]  /*5260*/  @!P1 LOP3.LUT R47, R47, 0xffff0000, RZ, 0xc0, !PT ;  /* 0xffff00002f2f9812 */ /* 0x000fe400078ec0ff */
[C---:B---3--:R-:W-:Y:S02]  /*5270*/  @!P1 LOP3.LUT R41, R36.reuse, 0xffff0000, RZ, 0xc0, !PT ;  /* 0xffff000024299812 */ /* 0x048fe400078ec0ff */
[----:B------:R-:W-:Y:S02]  /*5280*/  @!P1 SHF.L.U32 R43, R36, 0x10, RZ ;  /* 0x00000010242b9819 */ /* 0x000fe400000006ff */
[----:B-1----:R-:W-:Y:S01]  /*5290*/  @!P1 LOP3.LUT R33, R37, 0xffff0000, RZ, 0xc0, !PT ;  /* 0xffff000025219812 */ /* 0x002fe200078ec0ff */
[----:B------:R-:W-:Y:S01]  /*52a0*/  @!P1 FMUL.FTZ R112, R41, R42 ;  /* 0x0000002a29709220 */ /* 0x000fe20000410000 */
[----:B------:R-:W-:Y:S02]  /*52b0*/  @!P1 LOP3.LUT R34, R38, 0xffff0000, RZ, 0xc0, !PT ;  /* 0xffff000026229812 */ /* 0x000fe400078ec0ff */
[----:B----4-:R-:W-:Y:S01]  /*52c0*/  @!P1 SHF.L.U32 R27, R29, 0x10, RZ ;  /* 0x000000101d1b9819 */ /* 0x010fe200000006ff */
        /* <DEDUP_REMOVED lines=39> */
[----:B---3--:R-:W-:Y:S01]  /*5540*/  @!P0 LOP3.LUT R40, R32, 0xffff0000, RZ, 0xc0, !PT ;  /* 0xffff000020288812 */ /* 0x008fe200078ec0ff */
[----:B------:R-:W-:Y:S01]  /*5550*/  @!P0 IMAD.U32 R47, R34, 0x10000, RZ ;  /* 0x00010000222f8824 */ /* 0x000fe200078e00ff */
        /* <DEDUP_REMOVED lines=10> */
[----:B------:R-:W-:Y:S01]  /*5600*/  @!P0 SHF.L.U32 R45, R33, 0x10, RZ ;  /* 0x00000010212d8819 */ /* 0x000fe200000006ff */
[----:B------:R-:W-:Y:S01]  /*5610*/  @!P0 FFMA.FTZ R112, R44, R27, -R112 ;  /* 0x0000001b2c708223 */ /* 0x000fe20000010870 */
[----:B------:R-:W-:Y:S01]  /*5620*/  @!P0 LOP3.LUT R27, R34, 0xffff0000, RZ, 0xc0, !PT ;  /* 0xffff0000221b8812 */ /* 0x000fe200078ec0ff */
[----:B------:R-:W-:Y:S01]  /*5630*/  @!P0 FMUL.FTZ R10, R37, R28 ;  /* 0x0000001c250a8220 */ /* 0x000fe20000410000 */
[----:B------:R-:W-:Y:S01]  /*5640*/  @!P0 FFMA.FTZ R9, R42, R44, R9 ;  /* 0x0000002c2a098223 */ /* 0x000fe20000010009 */
[----:B------:R-:W-:Y:S01]  /*5650*/  @!P0 SHF.L.U32 R42, R35, 0x10, RZ ;  /* 0x00000010232a8819 */ /* 0x000fe200000006ff */
[C---:B------:R-:W-:Y:S01]  /*5660*/  @!P0 FMUL.FTZ R115, R36.reuse, R49 ;  /* 0x0000003124738220 */ /* 0x040fe20000410000 */
[C---:B------:R-:W-:Y:S01]  /*5670*/  @!P0 FMUL.FTZ R11, R27.reuse, R26 ;  /* 0x0000001a1b0b8220 */ /* 0x040fe20000410000 */
        /* <DEDUP_REMOVED lines=16> */
[----:B------:R1:W-:Y:S08]  /*5780*/  STG.E.128 desc[UR4][R56.64+0x100], R32 ;  /* 0x0001002038007986 */ /* 0x0003f0000c101d04 */
[----:B------:R-:W2:Y:S06]  /*5790*/  @!P1 LDG.E.64 R50, desc[UR4][R50.64+0xc0] ;  /* 0x0000c00432329981 */ /* 0x000eac000c1e1b00 */
[----:B------:R-:W3:Y:S08]  /*57a0*/  LDG.E.128 R36, desc[UR4][R110.64+0x180] ;  /* 0x000180046e247981 */ /* 0x000ef0000c1e1d00 */
[----:B------:R4:W5:Y:S01]  /*57b0*/  @!P1 LDG.E.64 R26, desc[UR4][R30.64+0xc0] ;  /* 0x0000c0041e1a9981 */ /* 0x000962000c1e1b00 */
[C---:B--2---:R-:W-:Y:S01]  /*57c0*/  @!P1 SHF.L.U32 R42, R50.reuse, 0x10, RZ ;  /* 0x00000010322a9819 */ /* 0x044fe200000006ff */
[C---:B------:R-:W-:Y:S01]  /*57d0*/  @!P1 IMAD.U32 R46, R51.reuse, 0x10000, RZ ;  /* 0x00010000332e9824 */ /* 0x040fe200078e00ff */
[----:B------:R-:W-:Y:S02]  /*57e0*/  @!P1 LOP3.LUT R43, R50, 0xffff0000, RZ, 0xc0, !PT ;  /* 0xffff0000322b9812 */ /* 0x000fe400078ec0ff */
[----:B------:R-:W-:Y:S02]  /*57f0*/  @!P1 LOP3.LUT R49, R51, 0xffff0000, RZ, 0xc0, !PT ;  /* 0xffff000033319812 */ /* 0x000fe400078ec0ff */
[----:B---3--:R-:W-:Y:S01]  /*5800*/  @!P1 LOP3.LUT R40, R36, 0xffff0000, RZ, 0xc0, !PT ;  /* 0xffff000024289812 */ /* 0x008fe200078ec0ff */
[----:B------:R-:W-:Y:S01]  /*5810*/  @!P1 IMAD.U32 R47, R38, 0x10000, RZ ;  /* 0x00010000262f9824 */ /* 0x000fe200078e00ff */
[----:B------:R-:W-:Y:S02]  /*5820*/  @!P1 SHF.L.U32 R44, R36, 0x10, RZ ;  /* 0x00000010242c9819 */ /* 0x000fe400000006ff */
[----:B----4-:R-:W-:Y:S01]  /*5830*/  @!P1 LOP3.LUT R31, R37, 0xffff0000, RZ, 0xc0, !PT ;  /* 0xffff0000251f9812 */ /* 0x010fe200078ec0ff */
[----:B------:R-:W-:Y:S01]  /*5840*/  @!P1 FMUL.FTZ R110, R40, R42 ;  /* 0x0000002a286e9220 */ /* 0x000fe20000410000 */
[----:B------:R-:W-:Y:S02]  /*5850*/  @!P1 LOP3.LUT R30, R39, 0xffff0000, RZ, 0xc0, !PT ;  /* 0xffff0000271e9812 */ /* 0x000fe400078ec0ff */
[C---:B-----5:R-:W-:Y:S01]  /*5860*/  @!P1 LOP3.LUT R28, R26.reuse, 0xffff0000, RZ, 0xc0, !PT ;  /* 0xffff00001a1c9812 */ /* 0x060fe200078ec0ff */
[----:B------:R-:W-:Y:S01]  /*5870*/  @!P1 IMAD.U32 R29, R26, 0x10000, RZ ;  /* 0x000100001a1d9824 */ /* 0x000fe200078e00ff */
[----:B------:R-:W-:Y:S01]  /*5880*/  @!P1 SHF.L.U32 R26, R27, 0x10, RZ ;  /* 0x000000101b1a9819 */ /* 0x000fe200000006ff */
[----:B------:R-:W-:Y:S01]  /*5890*/  @!P1 FMUL.FTZ R111, R31, R43 ;  /* 0x0000002b1f6f9220 */ /* 0x000fe20000410000 */
[----:B------:R-:W-:Y:S01]  /*58a0*/  @!P1 LOP3.LUT R27, R27, 0xffff0000, RZ, 0xc0, !PT ;  /* 0xffff00001b1b9812 */ /* 0x000fe200078ec0ff */
[-C--:B------:R-:W-:Y:S01]  /*58b0*/  @!P1 FMUL.FTZ R13, R40, R29.reuse ;  /* 0x0000001d280d9220 */ /* 0x080fe20000410000 */
[----:B------:R-:W-:Y:S01]  /*58c0*/  @!P1 SHF.L.U32 R45, R37, 0x10, RZ ;  /* 0x00000010252d9819 */ /* 0x000fe200000006ff */
[----:B------:R-:W-:Y:S01]  /*58d0*/  @!P1 FFMA.FTZ R110, R44, R29, -R110 ;  /* 0x0000001d2c6e9223 */ /* 0x000fe2000001086e */
[----:B------:R-:W-:Y:S01]  /*58e0*/  @!P1 LOP3.LUT R29, R38, 0xffff0000, RZ, 0xc0, !PT ;  /* 0xffff0000261d9812 */ /* 0x000fe200078ec0ff */
[----:B------:R-:W-:Y:S01]  /*58f0*/  @!P1 FFMA.FTZ R13, R42, R44, R13 ;  /* 0x0000002c2a0d9223 */ /* 0x000fe2000001000d */
[----:B------:R-:W-:Y:S01]  /*5900*/  @!P1 SHF.L.U32 R42, R39, 0x10, RZ ;  /* 0x00000010272a9819 */ /* 0x000fe200000006ff */
[----:B------:R-:W-:Y:S01]  /*5910*/  @!P1 FMUL.FTZ R14, R31, R28 ;  /* 0x0000001c1f0e9220 */ /* 0x000fe20000410000 */
[C---:B------:R-:W-:Y:S01]  /*5920*/  @!P1 FMUL.FTZ R113, R30.reuse, R49 ;  /* 0x000000311e719220 */ /* 0x040fe20000410000 */
[----:B------:R-:W-:Y:S01]  /*5930*/  @!P1 FMUL.FTZ R15, R29, R26 ;  /* 0x0000001a1d0f9220 */ /* 0x000fe20000410000 */
[----:B------:R-:W-:Y:S01]  /*5940*/  @!P1 F2FP.BF16.F32.PACK_AB R110, R13, R110 ;  /* 0x0000006e0d6e923e */ /* 0x000fe200000010ff */
[----:B------:R-:W-:Y:S01]  /*5950*/  @!P1 FMUL.FTZ R112, R29, R46 ;  /* 0x0000002e1d709220 */ /* 0x000fe20000410000 */
[----:B------:R-:W-:Y:S01]  /*5960*/  @!P1 FMUL.FTZ R16, R30, R27 ;  /* 0x0000001b1e109220 */ /* 0x000fe20000410000 */
[----:B------:R-:W-:Y:S01]  /*5970*/  @!P1 FFMA.FTZ R14, R43, R45, R14 ;  /* 0x0000002d2b0e9223 */ /* 0x000fe2000001000e */
[----:B------:R-:W-:Y:S01]  /*5980*/  @!P1 MOV R36, R110 ;  /* 0x0000006e00249202 */ /* 0x000fe20000000f00 */
        /* <DEDUP_REMOVED lines=12> */
.L_x_3511:
[----:B------:R-:W-:Y:S05]  /*5a50*/  BSYNC.RECONVERGENT B0 ;  /* 0x0000000000007941 */ /* 0x000fea0003800200 */
.L_x_3510:
[----:B------:R-:W1:Y:S01]  /*5a60*/  LDC R26, c[0x0][0x450] ;  /* 0x00011400ff1a7b82 */ /* 0x000e620000000800 */
[----:B--2---:R-:W-:Y:S05]  /*5a70*/  IMAD.U32 R103, R103, -0x20, RZ ;  /* 0xffffffe067677824 */ /* 0x004fea00078e00ff */
[C---:B------:R-:W-:Y:S02]  /*5a80*/  LEA R24, P1, R103.reuse, R24, 0x1 ;  /* 0x0000001867187211 */ /* 0x040fe400078208ff */
[C---:B------:R-:W-:Y:S02]  /*5a90*/  LEA R52, P0, R103.reuse, R52, 0x1 ;  /* 0x0000003467347211 */ /* 0x040fe400078008ff */
[C---:B------:R-:W-:Y:S02]  /*5aa0*/  LEA.HI.X.SX32 R25, R103.reuse, R25, 0x1, P1 ;  /* 0x0000001967197211 */ /* 0x040fe400008f0eff */
[----:B------:R-:W-:Y:S01]  /*5ab0*/  LEA.HI.X.SX32 R53, R103, R53, 0x1, P0 ;  /* 0x0000003567357211 */ /* 0x000fe200000f0eff */
[----:B------:R-:W-:Y:S05]  /*5ac0*/  BRA `(.L_x_3502) ;  /* 0x0000005400ac7947 */ /* 0x000fea0003800000 */
.L_x_3503:
[----:B----4-:R-:W-:Y:S01]  /*5ad0*/  LEA.HI R10, R26, R26, RZ, 0x1 ;  /* 0x0000001a1a0a7211 */ /* 0x010fe200078f08ff */
[----:B------:R-:W2:Y:S01]  /*5ae0*/  LDC R48, c[0x0][0x450] ;  /* 0x00011400ff307b82 */ /* 0x000ea20000000800 */
[----:B------:R-:W-:Y:S01]  /*5af0*/  SHF.R.U32.HI R9, RZ, 0x1, R26 ;  /* 0x00000001ff097819 */ /* 0x000fe2000001161a */
[----:B------:R-:W-:Y:S01]  /*5b00*/  BSSY.RECONVERGENT B0, `(.L_x_3512) ;  /* 0x0000154000007945 */ /* 0x000fe20003800200 */
[----:B------:R-:W-:Y:S05]  /*5b10*/  SHF.R.S32.HI R10, RZ, 0x1, R10 ;  /* 0x00000001ff0a7819 */ /* 0x000fea000001140a */
[----:B------:R-:W-:Y:S05]  /*5b20*/  IMAD.MOV R10, RZ, RZ, -R10 ;  /* 0x000000ffff0a7224 */ /* 0x000fea00078e0a0a */
[----:B------:R-:W-:Y:S01]  /*5b30*/  SHF.R.S32.HI R49, RZ, 0x1f, R10 ;  /* 0x0000001fff317819 */ /* 0x000fe2000001140a */
[----:B------:R-:W-:Y:S06]  /*5b40*/  @!P0 BRA `(.L_x_3513) ;  /* 0x00000014003c8947 */ /* 0x000fec0003800000 */
[C---:B------:R-:W-:Y:S01]  /*5b50*/  ISETP.GE.AND P0, PT, R20.reuse, R26, PT ;  /* 0x0000001a1400720c */ /* 0x040fe20003f06270 */
[----:B------:R-:W3:Y:S11]  /*5b60*/  LDG.E.128 R36, desc[UR4][R22.64] ;  /* 0x0000000416247981 */ /* 0x000ef6000c1e1d00 */
        /* <DEDUP_REMOVED lines=11> */
[----:B------:R-:W4:Y:S03]  /*5c20*/  @!P0 LDG.E.128 R12, desc[UR4][R12.64] ;  /* 0x000000040c0c8981 */ /* 0x000f26000c1e1d00 */
[----:B------:R-:W-:Y:S02]  /*5c30*/  @!P0 IADD3.X R31, PT, PT, R0, R85, RZ, P1, !PT ;  /* 0x00000055001f8210 */ /* 0x000fe40000ffe4ff */
[----:B------:R-:W-:Y:S03]  /*5c40*/  ISETP.GE.U32.OR P1, PT, R20, R9, P0 ;  /* 0x000000091400720c */ /* 0x000fe60000726470 */
[----:B------:R-:W5:Y:S08]  /*5c50*/  @!P0 LDG.E.128 R40, desc[UR4][R40.64] ;  /* 0x0000000428288981 */ /* 0x000f70000c1e1d00 */
[----:B------:R-:W2:Y:S01]  /*5c60*/  @!P0 LDG.E.128 R32, desc[UR4][R30.64] ;  /* 0x000000041e208981 */ /* 0x000ea2000c1e1d00 */
[C---:B----4-:R-:W-:Y:S01]  /*5c70*/  @!P0 LOP3.LUT R2, R12.reuse, 0xffff0000, RZ, 0xc0, !PT ;  /* 0xffff00000c028812 */ /* 0x050fe200078ec0ff */
[C---:B------:R-:W-:Y:S01]  /*5c80*/  @!P0 IMAD.U32 R3, R13.reuse, 0x10000, RZ ;  /* 0x000100000d038824 */ /* 0x040fe200078e00ff */
[----:B------:R-:W-:Y:S01]  /*5c90*/  @!P0 LOP3.LUT R4, R13, 0xffff0000, RZ, 0xc0, !PT ;  /* 0xffff00000d048812 */ /* 0x000fe200078ec0ff */
[----:B------:R-:W-:Y:S01]  /*5ca0*/  @!P0 IMAD.U32 R0, R12, 0x10000, RZ ;  /* 0x000100000c008824 */ /* 0x000fe200078e00ff */
[C---:B------:R-:W-:Y:S01]  /*5cb0*/  @!P0 LOP3.LUT R11, R15.reuse, 0xffff0000, RZ, 0xc0, !PT ;  /* 0xffff00000f0b8812 */ /* 0x040fe200078ec0ff */
[----:B------:R-:W-:Y:S01]  /*5cc0*/  @!P0 IMAD.U32 R7, R15, 0x10000, RZ ;  /* 0x000100000f078824 */ /* 0x000fe200078e00ff */
[----:B------:R-:W-:Y:S02]  /*5cd0*/  @!P0 SHF.L.U32 R5, R14, 0x10, RZ ;  /* 0x000000100e058819 */ /* 0x000fe400000006ff */
[C---:B-----5:R-:W-:Y:S01]  /*5ce0*/  @!P0 LOP3.LUT R27, R40.reuse, 0xffff0000, RZ, 0xc0, !PT ;  /* 0xffff0000281b8812 */ /* 0x060fe200078ec0ff */
[----:B------:R-:W-:Y:S01]  /*5cf0*/  @!P0 IMAD.U32 R29, R40, 0x10000, RZ ;  /* 0x00010000281d8824 */ /* 0x000fe200078e00ff */
[----:B------:R-:W-:Y:S01]  /*5d00*/  @!P0 SHF.L.U32 R16, R41, 0x10, RZ ;  /* 0x0000001029108819 */ /* 0x000fe200000006ff */
[----:B------:R-:W-:Y:S01]  /*5d10*/  @!P0 IMAD.U32 R12, R43, 0x10000, RZ ;  /* 0x000100002b0c8824 */ /* 0x000fe200078e00ff */
[----:B------:R-:W-:Y:S01]  /*5d20*/  @!P0 LOP3.LUT R6, R14, 0xffff0000, RZ, 0xc0, !PT ;  /* 0xffff00000e068812 */ /* 0x000fe200078ec0ff */
[----:B------:R-:W-:Y:S01]  /*5d30*/  @!P1 FADD.FTZ R27, -R27, -RZ ;  /* 0x800000ff1b1b9221 */ /* 0x000fe20000010100 */
[----:B------:R-:W-:Y:S01]  /*5d40*/  @!P0 LOP3.LUT R15, R41, 0xffff0000, RZ, 0xc0, !PT ;  /* 0xffff0000290f8812 */ /* 0x000fe200078ec0ff */
[----:B------:R-:W-:Y:S01]  /*5d50*/  @!P1 FADD.FTZ R16, -R16, -RZ ;  /* 0x800000ff10109221 */ /* 0x000fe20000010100 */
[----:B------:R-:W-:Y:S01]  /*5d60*/  @!P0 LOP3.LUT R13, R42, 0xffff0000, RZ, 0xc0, !PT ;  /* 0xffff00002a0d8812 */ /* 0x000fe200078ec0ff */
[----:B------:R-:W-:Y:S01]  /*5d70*/  @!P1 FADD.FTZ R29, -R29, -RZ ;  /* 0x800000ff1d1d9221 */ /* 0x000fe20000010100 */
[----:B------:R-:W-:Y:S01]  /*5d80*/  @!P0 LOP3.LUT R8, R43, 0xffff0000, RZ, 0xc0, !PT ;  /* 0xffff00002b088812 */ /* 0x000fe200078ec0ff */
[----:B------:R-:W-:Y:S01]  /*5d90*/  @!P0 FMUL.FTZ R2, R2, R27 ;  /* 0x0000001b02028220 */ /* 0x000fe20000410000 */
[----:B---3--:R-:W-:Y:S01]  /*5da0*/  @!P0 SHF.L.U32 R27, R36, 0x10, RZ ;  /* 0x00000010241b8819 */ /* 0x008fe200000006ff */
[----:B------:R-:W-:Y:S01]  /*5db0*/  @!P0 IMAD.U32 R14, R42, 0x10000, RZ ;  /* 0x000100002a0e8824 */ /* 0x000fe200078e00ff */
[----:B--2---:R-:W-:Y:S01]  /*5dc0*/  @!P0 LOP3.LUT R28, R32, 0xffff0000, RZ, 0xc0, !PT ;  /* 0xffff0000201c8812 */ /* 0x004fe200078ec0ff */
[----:B------:R-:W-:Y:S01]  /*5dd0*/  @!P0 FMUL.FTZ R3, R3, R16 ;  /* 0x0000001003038220 */ /* 0x000fe20000410000 */
[----:B------:R-:W-:Y:S01]  /*5de0*/  @!P0 LOP3.LUT R31, R33, 0xffff0000, RZ, 0xc0, !PT ;  /* 0xffff0000211f8812 */ /* 0x000fe200078ec0ff */
[----:B------:R-:W-:Y:S01]  /*5df0*/  @!P0 FMUL.FTZ R0, R0, R29 ;  /* 0x0000001d00008220 */ /* 0x000fe20000410000 */
[----:B------:R-:W-:Y:S01]  /*5e00*/  @!P0 LOP3.LUT R29, R36, 0xffff0000, RZ, 0xc0, !PT ;  /* 0xffff0000241d8812 */ /* 0x000fe200078ec0ff */
[----:B------:R-:W-:Y:S01]  /*5e10*/  @!P0 IMAD.U32 R16, R32, 0x10000, RZ ;  /* 0x0001000020108824 */ /* 0x000fe200078e00ff */
[----:B------:R-:W-:Y:S01]  /*5e20*/  @!P0 LOP3.LUT R32, R34, 0xffff0000, RZ, 0xc0, !PT ;  /* 0xffff000022208812 */ /* 0x000fe200078ec0ff */
[----:B------:R-:W-:Y:S01]  /*5e30*/  @!P1 FADD.FTZ R15, -R15, -RZ ;  /* 0x800000ff0f0f9221 */ /* 0x000fe20000010100 */
[----:B------:R-:W-:Y:S01]  /*5e40*/  @!P1 FADD.FTZ R14, -R14, -RZ ;  /* 0x800000ff0e0e9221 */ /* 0x000fe20000010100 */
[----:B------:R-:W-:Y:S01]  /*5e50*/  @!P1 FADD.FTZ R13, -R13, -RZ ;  /* 0x800000ff0d0d9221 */ /* 0x000fe20000010100 */
[----:B------:R-:W-:Y:S01]  /*5e60*/  @!P1 FADD.FTZ R12, -R12, -RZ ;  /* 0x800000ff0c0c9221 */ /* 0x000fe20000010100 */
[----:B------:R-:W-:Y:S01]  /*5e70*/  @!P1 FADD.FTZ R8, -R8, -RZ ;  /* 0x800000ff08089221 */ /* 0x000fe20000010100 */
[----:B------:R-:W-:Y:S01]  /*5e80*/  ISETP.GE.AND P1, PT, R19, R26, PT ;  /* 0x0000001a1300720c */ /* 0x000fe20003f26270 */
[----:B------:R-:W-:Y:S01]  /*5e90*/  @!P0 FFMA.FTZ R0, R27, R16, R0 ;  /* 0x000000101b008223 */ /* 0x000fe20000010000 */
[----:B------:R-:W-:Y:S01]  /*5ea0*/  @!P0 SHF.L.U32 R16, R37, 0x10, RZ ;  /* 0x0000001025108819 */ /* 0x000fe200000006ff */
[----:B------:R-:W-:Y:S01]  /*5eb0*/  @!P0 IMAD.U32 R30, R33, 0x10000, RZ ;  /* 0x00010000211e8824 */ /* 0x000fe200078e00ff */
[----:B------:R-:W-:Y:S01]  /*5ec0*/  @!P0 LOP3.LUT R27, R37, 0xffff0000, RZ, 0xc0, !PT ;  /* 0xffff0000251b8812 */ /* 0x000fe200078ec0ff */
[----:B------:R-:W-:Y:S01]  /*5ed0*/  @!P0 FMUL.FTZ R4, R4, R15 ;  /* 0x0000000f04048220 */ /* 0x000fe20000410000 */
[----:B------:R-:W-:Y:S01]  /*5ee0*/  @!P0 SHF.L.U32 R33, R35, 0x10, RZ ;  /* 0x0000001023218819 */ /* 0x000fe200000006ff */
[----:B------:R-:W-:Y:S01]  /*5ef0*/  @!P0 FFMA.FTZ R2, R29, R28, R2 ;  /* 0x0000001c1d028223 */ /* 0x000fe20000010002 */
[----:B------:R-:W-:Y:S01]  /*5f00*/  @!P0 FFMA.FTZ R3, R16, R30, R3 ;  /* 0x0000001e10038223 */ /* 0x000fe20000010003 */
[----:B------:R-:W-:Y:S01]  /*5f10*/  @!P0 FMUL.FTZ R5, R5, R14 ;  /* 0x0000000e05058220 */ /* 0x000fe20000410000 */
[C---:B------:R-:W-:Y:S02]  /*5f20*/  @!P0 IMAD.U32 R28, R38.reuse, 0x10000, RZ ;  /* 0x00010000261c8824 */ /* 0x040fe400078e00ff */
[----:B------:R-:W-:Y:S01]  /*5f30*/  @!P0 FFMA.FTZ R4, R27, R31, R4 ;  /* 0x0000001f1b048223 */ /* 0x000fe20000010004 */
[----:B------:R-:W-:Y:S01]  /*5f40*/  @!P0 LOP3.LUT R27, R38, 0xffff0000, RZ, 0xc0, !PT ;  /* 0xffff0000261b8812 */ /* 0x000fe200078ec0ff */
[----:B------:R-:W-:Y:S01]  /*5f50*/  @!P0 IMAD.U32 R29, R34, 0x10000, RZ ;  /* 0x00010000221d8824 */ /* 0x000fe200078e00ff */
[----:B------:R-:W-:Y:S01]  /*5f60*/  @!P0 F2FP.BF16.F32.PACK_AB R2, R2, R0 ;  /* 0x000000000202823e */ /* 0x000fe200000010ff */
[----:B------:R-:W-:Y:S01]  /*5f70*/  @!P0 FMUL.FTZ R6, R6, R13 ;  /* 0x0000000d06068220 */ /* 0x000fe20000410000 */
[----:B------:R-:W-:Y:S01]  /*5f80*/  @!P0 LOP3.LUT R34, R35, 0xffff0000, RZ, 0xc0, !PT ;  /* 0xffff000023228812 */ /* 0x000fe200078ec0ff */
[----:B------:R-:W-:Y:S01]  /*5f90*/  @!P0 FFMA.FTZ R5, R28, R29, R5 ;  /* 0x0000001d1c058223 */ /* 0x000fe20000010005 */
[----:B------:R-:W-:Y:S01]  /*5fa0*/  @!P0 F2FP.BF16.F32.PACK_AB R29, R4, R3 ;  /* 0x00000003041d823e */ /* 0x000fe200000010ff */
[----:B------:R-:W-:Y:S01]  /*5fb0*/  @!P0 FFMA.FTZ R6, R27, R32, R6 ;  /* 0x000000201b068223 */ /* 0x000fe20000010006 */
[----:B------:R-:W-:Y:S01]  /*5fc0*/  @!P1 IADD3 R4, P6, PT, R10, 0x40, RZ ;  /* 0x000000400a049810 */ /* 0x000fe20007fde0ff */
[----:B------:R-:W-:Y:S01]  /*5fd0*/  @!P0 FMUL.FTZ R7, R7, R12 ;  /* 0x0000000c07078220 */ /* 0x000fe20000410000 */
[C---:B------:R-:W-:Y:S01]  /*5fe0*/  @!P0 LOP3.LUT R3, R39.reuse, 0xffff0000, RZ, 0xc0, !PT ;  /* 0xffff000027038812 */ /* 0x040fe200078ec0ff */
[----:B------:R-:W-:Y:S01]  /*5ff0*/  @!P0 IMAD.U32 R0, R39, 0x10000, RZ ;  /* 0x0001000027008824 */ /* 0x000fe200078e00ff */
[----:B------:R-:W-:Y:S01]  /*6000*/  @!P1 ISETP.GE.U32.AND P2, PT, R19, R9, PT ;  /* 0x000000091300920c */ /* 0x000fe20003f46070 */
[----:B------:R-:W-:Y:S01]  /*6010*/  @!P0 FMUL.FTZ R8, R11, R8 ;  /* 0x000000080b088220 */ /* 0x000fe20000410000 */
[----:B------:R-:W-:Y:S01]  /*6020*/  @!P0 F2FP.BF16.F32.PACK_AB R5, R6, R5 ;  /* 0x000000050605823e */ /* 0x000fe200000010ff */
[----:B------:R-:W-:Y:S01]  /*6030*/  @!P0 FFMA.FTZ R7, R0, R33, R7 ;  /* 0x0000002100078223 */ /* 0x000fe20000010007 */
[----:B------:R-:W-:Y:S01]  /*6040*/  @!P1 SEL R4, R4, 0x40, P2 ;  /* 0x0000004004049807 */ /* 0x000fe20001000000 */
[----:B------:R-:W-:Y:S01]  /*6050*/  @!P1 IMAD.X R0, RZ, RZ, R49, P6 ;  /* 0x000000ffff009224 */ /* 0x000fe200030e0631 */
[----:B------:R-:W-:Y:S01]  /*6060*/  @!P0 MOV R36, R2 ;  /* 0x0000000200248202 */ /* 0x000fe20000000f00 */
[----:B------:R-:W-:Y:S01]  /*6070*/  @!P0 FFMA.FTZ R8, R3, R34, R8 ;  /* 0x0000002203088223 */ /* 0x000fe20000010008 */
[----:B------:R-:W-:Y:S01]  /*6080*/  @!P0 MOV R38, R5 ;  /* 0x0000000500268202 */ /* 0x000fe20000000f00 */
[----:B------:R-:W-:Y:S01]  /*6090*/  @!P0 IMAD.MOV.U32 R37, RZ, RZ, R29 ;  /* 0x000000ffff258224 */ /* 0x000fe200078e001d */
[----:B------:R-:W-:Y:S02]  /*60a0*/  @!P1 SEL R27, R0, RZ, P2 ;  /* 0x000000ff001b9207 */ /* 0x000fe40001000000 */
[----:B------:R-:W-:Y:S02]  /*60b0*/  @!P0 F2FP.BF16.F32.PACK_AB R8, R8, R7 ;  /* 0x000000070808823e */ /* 0x000fe400000010ff */
[C---:B------:R-:W-:Y:S01]  /*60c0*/  @!P1 SHF.L.U64.HI R0, R4.reuse, 0x1, R27 ;  /* 0x0000000104009819 */ /* 0x040fe2000001021b */
[----:B------:R-:W-:Y:S01]  /*60d0*/  @!P1 IMAD.SHL.U32 R27, R4, 0x2, RZ ;  /* 0x00000002041b9824 */ /* 0x000fe200078e00ff */
[----:B------:R-:W-:Y:S01]  /*60e0*/  @!P1 SEL R3, R9, R10, !P2 ;  /* 0x0000000a09039207 */ /* 0x000fe20005000000 */
[----:B------:R-:W-:Y:S03]  /*60f0*/  @!P0 IMAD.MOV.U32 R39, RZ, RZ, R8 ;  /* 0x000000ffff278224 */ /* 0x000fe600078e0008 */
[----:B------:R-:W-:Y:S01]  /*6100*/  @!P1 IADD3 R44, P0, PT, R27, R82, RZ ;  /* 0x000000521b2c9210 */ /* 0x000fe20007f1e0ff */
[----:B------:R-:W-:Y:S01]  /*6110*/  @!P1 IMAD.WIDE R6, R3, 0x2, R22 ;  /* 0x0000000203069825 */ /* 0x000fe200078e0216 */
[----:B------:R2:W-:Y:S03]  /*6120*/  STG.E.128 desc[UR4][R78.64], R36 ;  /* 0x000000244e007986 */ /* 0x0005e6000c101d04 */
[C---:B------:R-:W-:Y:S01]  /*6130*/  @!P1 IMAD.X R45, R0.reuse, 0x1, R83, P0 ;  /* 0x00000001002d9824 */ /* 0x040fe200000e0653 */
[----:B------:R-:W-:Y:S04]  /*6140*/  @!P1 IADD3 R30, P0, PT, R27, R84, RZ ;  /* 0x000000541b1e9210 */ /* 0x000fe80007f1e0ff */
[----:B------:R-:W-:Y:S01]  /*6150*/  @!P1 IADD3.X R31, PT, PT, R0, R85, RZ, P0, !PT ;  /* 0x00000055001f9210 */ /* 0x000fe200007fe4ff */
[----:B------:R-:W3:Y:S01]  /*6160*/  @!P1 LDG.E.128 R44, desc[UR4][R44.64] ;  /* 0x000000042c2c9981 */ /* 0x000ee2000c1e1d00 */
[----:B------:R-:W-:Y:S07]  /*6170*/  ISETP.GE.U32.OR P0, PT, R19, R9, P1 ;  /* 0x000000091300720c */ /* 0x000fee0000f06470 */
[----:B------:R-:W4:Y:S08]  /*6180*/  @!P1 LDG.E.128 R4, desc[UR4][R6.64+0x80] ;  /* 0x0000800406049981 */ /* 0x000f30000c1e1d00 */
[----:B------:R-:W5:Y:S08]  /*6190*/  LDG.E.128 R40, desc[UR4][R22.64+0x80] ;  /* 0x0000800416287981 */ /* 0x000f70000c1e1d00 */
[----:B------:R5:W2:Y:S01]  /*61a0*/  @!P1 LDG.E.128 R32, desc[UR4][R30.64] ;  /* 0x000000041e209981 */ /* 0x000aa2000c1e1d00 */
[----:B---3--:R-:W-:Y:S01]  /*61b0*/  @!P1 LOP3.LUT R27, R44, 0xffff0000, RZ, 0xc0, !PT ;  /* 0xffff00002c1b9812 */ /* 0x008fe200078ec0ff */
[----:B------:R-:W-:Y:S01]  /*61c0*/  @!P1 IMAD.U32 R14, R46, 0x10000, RZ ;  /* 0x000100002e0e9824 */ /* 0x000fe200078e00ff */
[C---:B------:R-:W-:Y:S01]  /*61d0*/  @!P1 SHF.L.U32 R16, R45.reuse, 0x10, RZ ;  /* 0x000000102d109819 */ /* 0x040fe200000006ff */
[----:B------:R-:W-:Y:S01]  /*61e0*/  @!P1 IMAD.U32 R29, R44, 0x10000, RZ ;  /* 0x000100002c1d9824 */ /* 0x000fe200078e00ff */
[----:B------:R-:W-:Y:S01]  /*61f0*/  @!P1 LOP3.LUT R15, R45, 0xffff0000, RZ, 0xc0, !PT ;  /* 0xffff00002d0f9812 */ /* 0x000fe200078ec0ff */
[----:B------:R-:W-:Y:S01]  /*6200*/  @!P0 FADD.FTZ R27, -R27, -RZ ;  /* 0x800000ff1b1b8221 */ /* 0x000fe20000010100 */
[----:B------:R-:W-:Y:S01]  /*6210*/  @!P1 LOP3.LUT R13, R46, 0xffff0000, RZ, 0xc0, !PT ;  /* 0xffff00002e0d9812 */ /* 0x000fe200078ec0ff */
[----:B------:R-:W-:Y:S01]  /*6220*/  @!P0 FADD.FTZ R29, -R29, -RZ ;  /* 0x800000ff1d1d8221 */ /* 0x000fe20000010100 */
[C---:B----4-:R-:W-:Y:S01]  /*6230*/  @!P1 LOP3.LUT R2, R4.reuse, 0xffff0000, RZ, 0xc0, !PT ;  /* 0xffff000004029812 */ /* 0x050fe200078ec0ff */
[C---:B------:R-:W-:Y:S01]  /*6240*/  @!P1 IMAD.U32 R8, R7.reuse, 0x10000, RZ ;  /* 0x0001000007089824 */ /* 0x040fe200078e00ff */
[----:B------:R-:W-:Y:S01]  /*6250*/  @!P1 LOP3.LUT R12, R7, 0xffff0000, RZ, 0xc0, !PT ;  /* 0xffff0000070c9812 */ /* 0x000fe200078ec0ff */
[C---:B------:R-:W-:Y:S01]  /*6260*/  @!P1 IMAD.U32 R7, R47.reuse, 0x10000, RZ ;  /* 0x000100002f079824 */ /* 0x040fe200078e00ff */
[----:B------:R-:W-:Y:S01]  /*6270*/  @!P1 LOP3.LUT R11, R47, 0xffff0000, RZ, 0xc0, !PT ;  /* 0xffff00002f0b9812 */ /* 0x000fe200078ec0ff */
[----:B------:R-:W-:Y:S01]  /*6280*/  @!P1 IMAD.U32 R0, R4, 0x10000, RZ ;  /* 0x0001000004009824 */ /* 0x000fe200078e00ff */
[C---:B------:R-:W-:Y:S01]  /*6290*/  @!P1 LOP3.LUT R4, R5.reuse, 0xffff0000, RZ, 0xc0, !PT ;  /* 0xffff000005049812 */ /* 0x040fe200078ec0ff */
[----:B------:R-:W-:Y:S01]  /*62a0*/  @!P1 IMAD.U32 R3, R5, 0x10000, RZ ;  /* 0x0001000005039824 */ /* 0x000fe200078e00ff */
[----:B-----5:R-:W-:Y:S01]  /*62b0*/  @!P1 SHF.L.U32 R30, R41, 0x10, RZ ;  /* 0x00000010291e9819 */ /* 0x020fe200000006ff */
[----:B------:R-:W-:Y:S01]  /*62c0*/  @!P0 FADD.FTZ R16, -R16, -RZ ;  /* 0x800000ff10108221 */ /* 0x000fe20000010100 */
[----:B------:R-:W-:Y:S01]  /*62d0*/  @!P1 SHF.L.U32 R5, R6, 0x10, RZ ;  /* 0x0000001006059819 */ /* 0x000fe200000006ff */
[----:B------:R-:W-:Y:S01]  /*62e0*/  @!P1 FMUL.FTZ R2, R2, R27 ;  /* 0x0000001b02029220 */ /* 0x000fe20000410000 */
[----:B------:R-:W-:Y:S01]  /*62f0*/  @!P1 SHF.L.U32 R27, R40, 0x10, RZ ;  /* 0x00000010281b9819 */ /* 0x000fe200000006ff */
[----:B------:R-:W-:Y:S01]  /*6300*/  @!P0 FADD.FTZ R15, -R15, -RZ ;  /* 0x800000ff0f0f8221 */ /* 0x000fe20000010100 */
[----:B------:R-:W-:Y:S01]  /*6310*/  @!P1 LOP3.LUT R6, R6, 0xffff0000, RZ, 0xc0, !PT ;  /* 0xffff000006069812 */ /* 0x000fe200078ec0ff */
[----:B------:R-:W-:Y:S01]  /*6320*/  @!P1 FMUL.FTZ R0, R0, R29 ;  /* 0x0000001d00009220 */ /* 0x000fe20000410000 */
[----:B--2---:R-:W-:Y:S01]  /*6330*/  @!P1 LOP3.LUT R28, R32, 0xffff0000, RZ, 0xc0, !PT ;  /* 0xffff0000201c9812 */ /* 0x004fe200078ec0ff */
[----:B------:R-:W-:Y:S01]  /*6340*/  @!P1 FMUL.FTZ R3, R3, R16 ;  /* 0x0000001003039220 */ /* 0x000fe20000410000 */
[----:B------:R-:W-:Y:S01]  /*6350*/  @!P1 LOP3.LUT R29, R40, 0xffff0000, RZ, 0xc0, !PT ;  /* 0xffff0000281d9812 */ /* 0x000fe200078ec0ff */
[----:B------:R-:W-:Y:S01]  /*6360*/  @!P0 FADD.FTZ R14, -R14, -RZ ;  /* 0x800000ff0e0e8221 */ /* 0x000fe20000010100 */
[----:B------:R-:W-:Y:S01]  /*6370*/  @!P0 FADD.FTZ R13, -R13, -RZ ;  /* 0x800000ff0d0d8221 */ /* 0x000fe20000010100 */
[----:B------:R-:W-:Y:S01]  /*6380*/  @!P0 FADD.FTZ R7, -R7, -RZ ;  /* 0x800000ff07078221 */ /* 0x000fe20000010100 */
[----:B------:R-:W-:Y:S01]  /*6390*/  @!P0 FADD.FTZ R11, -R11, -RZ ;  /* 0x800000ff0b0b8221 */ /* 0x000fe20000010100 */
[----:B------:R-:W-:Y:S01]  /*63a0*/  ISETP.GE.AND P0, PT, R18, R26, PT ;  /* 0x0000001a1200720c */ /* 0x000fe20003f06270 */
[----:B------:R-:W-:Y:S01]  /*63b0*/  @!P1 IMAD.U32 R16, R32, 0x10000, RZ ;  /* 0x0001000020109824 */ /* 0x000fe200078e00ff */
[C---:B------:R-:W-:Y:S01]  /*63c0*/  @!P1 LOP3.LUT R32, R33.reuse, 0xffff0000, RZ, 0xc0, !PT ;  /* 0xffff000021209812 */ /* 0x040fe200078ec0ff */
[----:B------:R-:W-:Y:S01]  /*63d0*/  @!P1 IMAD.U32 R31, R33, 0x10000, RZ ;  /* 0x00010000211f9824 */ /* 0x000fe200078e00ff */
[----:B------:R-:W-:Y:S01]  /*63e0*/  @!P1 LOP3.LUT R33, R41, 0xffff0000, RZ, 0xc0, !PT ;  /* 0xffff000029219812 */ /* 0x000fe200078ec0ff */
[----:B------:R-:W-:Y:S01]  /*63f0*/  @!P1 FMUL.FTZ R4, R4, R15 ;  /* 0x0000000f04049220 */ /* 0x000fe20000410000 */
[----:B------:R-:W-:Y:S01]  /*6400*/  @!P1 FFMA.FTZ R0, R27, R16, R0 ;  /* 0x000000101b009223 */ /* 0x000fe20000010000 */
[----:B------:R-:W-:Y:S01]  /*6410*/  @!P1 FFMA.FTZ R2, R29, R28, R2 ;  /* 0x0000001c1d029223 */ /* 0x000fe20000010002 */
[----:B------:R-:W-:Y:S01]  /*6420*/  @!P1 LOP3.LUT R28, R34, 0xffff0000, RZ, 0xc0, !PT ;  /* 0xffff0000221c9812 */ /* 0x000fe200078ec0ff */
[----:B------:R-:W-:Y:S01]  /*6430*/  @!P1 FFMA.FTZ R3, R30, R31, R3 ;  /* 0x0000001f1e039223 */ /* 0x000fe20000010003 */
[----:B------:R-:W-:Y:S01]  /*6440*/  @!P1 SHF.L.U32 R29, R35, 0x10, RZ ;  /* 0x00000010231d9819 */ /* 0x000fe200000006ff */
[----:B------:R-:W-:Y:S01]  /*6450*/  @!P1 FFMA.FTZ R4, R33, R32, R4 ;  /* 0x0000002021049223 */ /* 0x000fe20000010004 */
[----:B------:R-:W-:Y:S01]  /*6460*/  @!P1 F2FP.BF16.F32.PACK_AB R2, R2, R0 ;  /* 0x000000000202923e */ /* 0x000fe200000010ff */
[----:B------:R-:W-:Y:S01]  /*6470*/  @!P1 IMAD.U32 R27, R34, 0x10000, RZ ;  /* 0x00010000221b9824 */ /* 0x000fe200078e00ff */
[----:B------:R-:W-:Y:S01]  /*6480*/  @!P1 LOP3.LUT R30, R35, 0xffff0000, RZ, 0xc0, !PT ;  /* 0xffff0000231e9812 */ /* 0x000fe200078ec0ff */
[----:B------:R-:W-:Y:S01]  /*6490*/  @!P1 FMUL.FTZ R5, R5, R14 ;  /* 0x0000000e05059220 */ /* 0x000fe20000410000 */
[----:B------:R-:W-:Y:S01]  /*64a0*/  @!P1 F2FP.BF16.F32.PACK_AB R33, R4, R3 ;  /* 0x000000030421923e */ /* 0x000fe200000010ff */
[----:B------:R-:W-:Y:S01]  /*64b0*/  @!P1 IMAD.U32 R16, R42, 0x10000, RZ ;  /* 0x000100002a109824 */ /* 0x000fe200078e00ff */
[----:B------:R-:W-:Y:S01]  /*64c0*/  @!P0 IADD3 R4, P6, PT, R10, 0x80, RZ ;  /* 0x000000800a048810 */ /* 0x000fe20007fde0ff */
[----:B------:R-:W-:Y:S01]  /*64d0*/  @!P1 FMUL.FTZ R6, R6, R13 ;  /* 0x0000000d06069220 */ /* 0x000fe20000410000 */
[C---:B------:R-:W-:Y:S01]  /*64e0*/  @!P1 LOP3.LUT R3, R43.reuse, 0xffff0000, RZ, 0xc0, !PT ;  /* 0xffff00002b039812 */ /* 0x040fe200078ec0ff */
[----:B------:R-:W-:Y:S01]  /*64f0*/  @!P1 FFMA.FTZ R5, R16, R27, R5 ;  /* 0x0000001b10059223 */ /* 0x000fe20000010005 */
[----:B------:R-:W-:Y:S01]  /*6500*/  @!P1 LOP3.LUT R27, R42, 0xffff0000, RZ, 0xc0, !PT ;  /* 0xffff00002a1b9812 */ /* 0x000fe200078ec0ff */
[----:B------:R-:W-:Y:S01]  /*6510*/  @!P1 FMUL.FTZ R7, R8, R7 ;  /* 0x0000000708079220 */ /* 0x000fe20000410000 */
[----:B------:R-:W-:Y:S01]  /*6520*/  @!P0 ISETP.GE.U32.AND P2, PT, R18, R9, PT ;  /* 0x000000091200820c */ /* 0x000fe20003f46070 */
[----:B------:R-:W-:Y:S02]  /*6530*/  @!P1 IMAD.U32 R0, R43, 0x10000, RZ ;  /* 0x000100002b009824 */ /* 0x000fe400078e00ff */
[----:B------:R-:W-:Y:S01]  /*6540*/  @!P1 FMUL.FTZ R8, R12, R11 ;  /* 0x0000000b0c089220 */ /* 0x000fe20000410000 */
[----:B------:R-:W-:Y:S01]  /*6550*/  @!P1 FFMA.FTZ R6, R27, R28, R6 ;  /* 0x0000001c1b069223 */ /* 0x000fe20000010006 */
[----:B------:R-:W-:Y:S01]  /*6560*/  @!P0 SEL R4, R4, 0x80, P2 ;  /* 0x0000008004048807 */ /* 0x000fe20001000000 */
[----:B------:R-:W-:Y:S02]  /*6570*/  @!P0 IMAD.X R16, RZ, RZ, R49, P6 ;  /* 0x000000ffff108224 */ /* 0x000fe400030e0631 */
[----:B------:R-:W-:Y:S01]  /*6580*/  @!P1 FFMA.FTZ R7, R0, R29, R7 ;  /* 0x0000001d00079223 */ /* 0x000fe20000010007 */
[----:B------:R-:W-:Y:S01]  /*6590*/  @!P1 FFMA.FTZ R8, R3, R30, R8 ;  /* 0x0000001e03089223 */ /* 0x000fe20000010008 */
[----:B------:R-:W-:Y:S01]  /*65a0*/  @!P1 F2FP.BF16.F32.PACK_AB R5, R6, R5 ;  /* 0x000000050605923e */ /* 0x000fe200000010ff */
[----:B------:R-:W-:Y:S01]  /*65b0*/  @!P1 IMAD.MOV.U32 R40, RZ, RZ, R2 ;  /* 0x000000ffff289224 */ /* 0x000fe200078e0002 */
[----:B------:R-:W-:Y:S01]  /*65c0*/  @!P0 SEL R27, R16, RZ, P2 ;  /* 0x000000ff101b8207 */ /* 0x000fe20001000000 */
[----:B------:R-:W-:Y:S01]  /*65d0*/  @!P1 IMAD.MOV.U32 R41, RZ, RZ, R33 ;  /* 0x000000ffff299224 */ /* 0x000fe200078e0021 */
[----:B------:R-:W-:Y:S02]  /*65e0*/  @!P1 F2FP.BF16.F32.PACK_AB R8, R8, R7 ;  /* 0x000000070808923e */ /* 0x000fe400000010ff */
[C---:B------:R-:W-:Y:S02]  /*65f0*/  @!P0 SHF.L.U64.HI R0, R4.reuse, 0x1, R27 ;  /* 0x0000000104008819 */ /* 0x040fe4000001021b */
[----:B------:R-:W-:Y:S01]  /*6600*/  @!P0 SHF.L.U32 R27, R4, 0x1, RZ ;  /* 0x00000001041b8819 */ /* 0x000fe200000006ff */
[----:B------:R-:W-:Y:S01]  /*6610*/  @!P1 IMAD.MOV.U32 R43, RZ, RZ, R8 ;  /* 0x000000ffff2b9224 */ /* 0x000fe200078e0008 */
[----:B------:R-:W-:Y:S02]  /*6620*/  @!P1 MOV R42, R5 ;  /* 0x00000005002a9202 */ /* 0x000fe40000000f00 */
[----:B------:R-:W-:Y:S02]  /*6630*/  @!P0 IADD3 R44, P1, PT, R27, R82, RZ ;  /* 0x000000521b2c8210 */ /* 0x000fe40007f3e0ff */
[----:B------:R-:W-:Y:S01]  /*6640*/  @!P0 SEL R3, R9, R10, !P2 ;  /* 0x0000000a09038207 */ /* 0x000fe20005000000 */
[----:B------:R2:W-:Y:S02]  /*6650*/  STG.E.128 desc[UR4][R78.64+0x80], R40 ;  /* 0x000080284e007986 */ /* 0x0005e4000c101d04 */
[C---:B------:R-:W-:Y:S01]  /*6660*/  @!P0 IMAD.X R45, R0.reuse, 0x1, R83, P1 ;  /* 0x00000001002d8824 */ /* 0x040fe200008e0653 */
[----:B------:R-:W-:Y:S01]  /*6670*/  @!P0 IADD3 R30, P1, PT, R27, R84, RZ ;  /* 0x000000541b1e8210 */ /* 0x000fe20007f3e0ff */
[----:B------:R-:W-:Y:S03]  /*6680*/  @!P0 IMAD.WIDE R6, R3, 0x2, R22 ;  /* 0x0000000203068825 */ /* 0x000fe600078e0216 */
[----:B------:R-:W-:Y:S01]  /*6690*/  @!P0 IADD3.X R31, PT, PT, R0, R85, RZ, P1, !PT ;  /* 0x00000055001f8210 */ /* 0x000fe20000ffe4ff */
[----:B------:R-:W3:Y:S01]  /*66a0*/  @!P0 LDG.E.128 R44, desc[UR4][R44.64] ;  /* 0x000000042c2c8981 */ /* 0x000ee2000c1e1d00 */
[----:B------:R-:W-:Y:S07]  /*66b0*/  ISETP.GE.U32.OR P1, PT, R18, R9, P0 ;  /* 0x000000091200720c */ /* 0x000fee0000726470 */
[----:B------:R-:W4:Y:S08]  /*66c0*/  @!P0 LDG.E.128 R4, desc[UR4][R6.64+0x100] ;  /* 0x0001000406048981 */ /* 0x000f30000c1e1d00 */
[----:B------:R-:W5:Y:S08]  /*66d0*/  @!P0 LDG.E.128 R32, desc[UR4][R30.64] ;  /* 0x000000041e208981 */ /* 0x000f70000c1e1d00 */
[----:B------:R-:W2:Y:S01]  /*66e0*/  LDG.E.128 R36, desc[UR4][R22.64+0x100] ;  /* 0x0001000416247981 */ /* 0x000ea2000c1e1d00 */
[C---:B---3--:R-:W-:Y:S01]  /*66f0*/  @!P0 SHF.L.U32 R16, R45.reuse, 0x10, RZ ;  /* 0x000000102d108819 */ /* 0x048fe200000006ff */
[C---:B------:R-:W-:Y:S01]  /*6700*/  @!P0 IMAD.U32 R29, R44.reuse, 0x10000, RZ ;  /* 0x000100002c1d8824 */ /* 0x040fe200078e00ff */
[----:B------:R-:W-:Y:S01]  /*6710*/  @!P0 LOP3.LUT R27, R44, 0xffff0000, RZ, 0xc0, !PT ;  /* 0xffff00002c1b8812 */ /* 0x000fe200078ec0ff */
[----:B------:R-:W-:Y:S01]  /*6720*/  @!P0 IMAD.U32 R14, R46, 0x10000, RZ ;  /* 0x000100002e0e8824 */ /* 0x000fe200078e00ff */
[----:B------:R-:W-:Y:S01]  /*6730*/  @!P0 LOP3.LUT R15, R45, 0xffff0000, RZ, 0xc0, !PT ;  /* 0xffff00002d0f8812 */ /* 0x000fe200078ec0ff */
[----:B------:R-:W-:Y:S01]  /*6740*/  @!P1 FADD.FTZ R16, -R16, -RZ ;  /* 0x800000ff10109221 */ /* 0x000fe20000010100 */
[----:B------:R-:W-:Y:S01]  /*6750*/  @!P0 LOP3.LUT R13, R46, 0xffff0000, RZ, 0xc0, !PT ;  /* 0xffff00002e0d8812 */ /* 0x000fe200078ec0ff */
[----:B------:R-:W-:Y:S01]  /*6760*/  @!P1 FADD.FTZ R29, -R29, -RZ ;  /* 0x800000ff1d1d9221 */ /* 0x000fe20000010100 */
[----:B----4-:R-:W-:Y:S01]  /*6770*/  @!P0 SHF.L.U32 R3, R5, 0x10, RZ ;  /* 0x0000001005038819 */ /* 0x010fe200000006ff */
[C---:B------:R-:W-:Y:S01]  /*6780*/  @!P0 IMAD.U32 R0, R4.reuse, 0x10000, RZ ;  /* 0x0001000004008824 */ /* 0x040fe200078e00ff */
[----:B------:R-:W-:Y:S01]  /*6790*/  @!P0 LOP3.LUT R2, R4, 0xffff0000, RZ, 0xc0, !PT ;  /* 0xffff000004028812 */ /* 0x000fe200078ec0ff */
[----:B------:R-:W-:Y:S01]  /*67a0*/  @!P1 FADD.FTZ R27, -R27, -RZ ;  /* 0x800000ff1b1b9221 */ /* 0x000fe20000010100 */
[----:B------:R-:W-:Y:S01]  /*67b0*/  @!P0 SHF.L.U32 R8, R7, 0x10, RZ ;  /* 0x0000001007088819 */ /* 0x000fe200000006ff */
[----:B------:R-:W-:Y:S01]  /*67c0*/  @!P0 FMUL.FTZ R3, R3, R16 ;  /* 0x0000001003038220 */ /* 0x000fe20000410000 */
[----:B------:R-:W-:Y:S01]  /*67d0*/  @!P0 LOP3.LUT R12, R7, 0xffff0000, RZ, 0xc0, !PT ;  /* 0xffff0000070c8812 */ /* 0x000fe200078ec0ff */
[----:B------:R-:W-:Y:S01]  /*67e0*/  @!P1 FADD.FTZ R15, -R15, -RZ ;  /* 0x800000ff0f0f9221 */ /* 0x000fe20000010100 */
[C---:B------:R-:W-:Y:S01]  /*67f0*/  @!P0 SHF.L.U32 R7, R47.reuse, 0x10, RZ ;  /* 0x000000102f078819 */ /* 0x040fe200000006ff */
[----:B------:R-:W-:Y:S01]  /*6800*/  @!P0 FMUL.FTZ R0, R0, R29 ;  /* 0x0000001d00008220 */ /* 0x000fe20000410000 */
[----:B------:R-:W-:Y:S01]  /*6810*/  @!P0 LOP3.LUT R11, R47, 0xffff0000, RZ, 0xc0, !PT ;  /* 0xffff00002f0b8812 */ /* 0x000fe200078ec0ff */
[----:B------:R-:W-:Y:S01]  /*6820*/  @!P0 FMUL.FTZ R2, R2, R27 ;  /* 0x0000001b02028220 */ /* 0x000fe20000410000 */
[----:B------:R-:W-:Y:S01]  /*6830*/  @!P0 LOP3.LUT R4, R5, 0xffff0000, RZ, 0xc0, !PT ;  /* 0xffff000005048812 */ /* 0x000fe200078ec0ff */
[----:B------:R-:W-:Y:S01]  /*6840*/  @!P1 FADD.FTZ R14, -R14, -RZ ;  /* 0x800000ff0e0e9221 */ /* 0x000fe20000010100 */
[C---:B-----5:R-:W-:Y:S01]  /*6850*/  @!P0 SHF.L.U32 R16, R32.reuse, 0x10, RZ ;  /* 0x0000001020108819 */ /* 0x060fe200000006ff */
[----:B------:R-:W-:Y:S01]  /*6860*/  @!P1 FADD.FTZ R13, -R13, -RZ ;  /* 0x800000ff0d0d9221 */ /* 0x000fe20000010100 */
[----:B------:R-:W-:Y:S01]  /*6870*/  @!P0 LOP3.LUT R28, R32, 0xffff0000, RZ, 0xc0, !PT ;  /* 0xffff0000201c8812 */ /* 0x000fe200078ec0ff */
[C---:B--2---:R-:W-:Y:S01]  /*6880*/  @!P0 IMAD.U32 R27, R36.reuse, 0x10000, RZ ;  /* 0x00010000241b8824 */ /* 0x044fe200078e00ff */
[----:B------:R-:W-:Y:S01]  /*6890*/  @!P0 LOP3.LUT R29, R36, 0xffff0000, RZ, 0xc0, !PT ;  /* 0xffff0000241d8812 */ /* 0x000fe200078ec0ff */
[----:B------:R-:W-:Y:S01]  /*68a0*/  @!P1 FADD.FTZ R7, -R7, -RZ ;  /* 0x800000ff07079221 */ /* 0x000fe20000010100 */
[----:B------:R-:W-:Y:S01]  /*68b0*/  @!P0 LOP3.LUT R32, R33, 0xffff0000, RZ, 0xc0, !PT ;  /* 0xffff000021208812 */ /* 0x000fe200078ec0ff */
[----:B------:R-:W-:Y:S01]  /*68c0*/  @!P1 FADD.FTZ R11, -R11, -RZ ;  /* 0x800000ff0b0b9221 */ /* 0x000fe20000010100 */
[----:B------:R-:W-:Y:S01]  /*68d0*/  @!P0 SHF.L.U32 R30, R37, 0x10, RZ ;  /* 0x00000010251e8819 */ /* 0x000fe200000006ff */
[----:B------:R-:W-:Y:S01]  /*68e0*/  @!P0 IMAD.U32 R31, R33, 0x10000, RZ ;  /* 0x00010000211f8824 */ /* 0x000fe200078e00ff */
[----:B------:R-:W-:Y:S01]  /*68f0*/  @!P0 LOP3.LUT R33, R37, 0xffff0000, RZ, 0xc0, !PT ;  /* 0xffff000025218812 */ /* 0x000fe200078ec0ff */
[----:B------:R-:W-:Y:S01]  /*6900*/  @!P0 IMAD.U32 R5, R6, 0x10000, RZ ;  /* 0x0001000006058824 */ /* 0x000fe200078e00ff */
[----:B------:R-:W-:Y:S01]  /*6910*/  ISETP.GE.AND P1, PT, R17, R26, PT ;  /* 0x0000001a1100720c */ /* 0x000fe20003f26270 */
[----:B------:R-:W-:Y:S01]  /*6920*/  @!P0 FMUL.FTZ R4, R4, R15 ;  /* 0x0000000f04048220 */ /* 0x000fe20000410000 */
[----:B------:R-:W-:Y:S01]  /*6930*/  @!P0 LOP3.LUT R6, R6, 0xffff0000, RZ, 0xc0, !PT ;  /* 0xffff000006068812 */ /* 0x000fe200078ec0ff */
[----:B------:R-:W-:Y:S01]  /*6940*/  @!P0 FFMA.FTZ R0, R27, R16, R0 ;  /* 0x000000101b008223 */ /* 0x000fe20000010000 */
[C---:B------:R-:W-:Y:S01]  /*6950*/  @!P0 SHF.L.U32 R27, R34.reuse, 0x10, RZ ;  /* 0x00000010221b8819 */ /* 0x040fe200000006ff */
[----:B------:R-:W-:Y:S01]  /*6960*/  @!P0 FFMA.FTZ R2, R29, R28, R2 ;  /* 0x0000001c1d028223 */ /* 0x000fe20000010002 */
[----:B------:R-:W-:Y:S01]  /*6970*/  @!P0 LOP3.LUT R28, R34, 0xffff0000, RZ, 0xc0, !PT ;  /* 0xffff0000221c8812 */ /* 0x000fe200078ec0ff */
[----:B------:R-:W-:Y:S01]  /*6980*/  @!P0 FMUL.FTZ R5, R5, R14 ;  /* 0x0000000e05058220 */ /* 0x000fe20000410000 */
[----:B------:R-:W-:Y:S01]  /*6990*/  @!P0 FFMA.FTZ R3, R30, R31, R3 ;  /* 0x0000001f1e038223 */ /* 0x000fe20000010003 */
[----:B------:R-:W-:Y:S01]  /*69a0*/  @!P0 LOP3.LUT R30, R35, 0xffff0000, RZ, 0xc0, !PT ;  /* 0xffff0000231e8812 */ /* 0x000fe200078ec0ff */
[----:B------:R-:W-:Y:S01]  /*69b0*/  @!P0 IMAD.U32 R16, R38, 0x10000, RZ ;  /* 0x0001000026108824 */ /* 0x000fe200078e00ff */
[----:B------:R-:W-:Y:S01]  /*69c0*/  @!P0 F2FP.BF16.F32.PACK_AB R2, R2, R0 ;  /* 0x000000000202823e */ /* 0x000fe200000010ff */
[----:B------:R-:W-:Y:S01]  /*69d0*/  @!P0 FFMA.FTZ R4, R33, R32, R4 ;  /* 0x0000002021048223 */ /* 0x000fe20000010004 */
[----:B------:R-:W-:Y:S01]  /*69e0*/  @!P0 SHF.L.U32 R0, R39, 0x10, RZ ;  /* 0x0000001027008819 */ /* 0x000fe200000006ff */
[----:B------:R-:W-:Y:S01]  /*69f0*/  @!P0 FFMA.FTZ R5, R16, R27, R5 ;  /* 0x0000001b10058223 */ /* 0x000fe20000010005 */
[----:B------:R-:W-:Y:S01]  /*6a00*/  @!P0 LOP3.LUT R27, R38, 0xffff0000, RZ, 0xc0, !PT ;  /* 0xffff0000261b8812 */ /* 0x000fe200078ec0ff */
[----:B------:R-:W-:Y:S01]  /*6a10*/  @!P0 IMAD.U32 R29, R35, 0x10000, RZ ;  /* 0x00010000231d8824 */ /* 0x000fe200078e00ff */
[----:B------:R-:W-:Y:S01]  /*6a20*/  @!P0 F2FP.BF16.F32.PACK_AB R33, R4, R3 ;  /* 0x000000030421823e */ /* 0x000fe200000010ff */
[----:B------:R-:W-:Y:S01]  /*6a30*/  @!P0 FMUL.FTZ R6, R6, R13 ;  /* 0x0000000d06068220 */ /* 0x000fe20000410000 */
[----:B------:R-:W-:Y:S01]  /*6a40*/  @!P0 LOP3.LUT R3, R39, 0xffff0000, RZ, 0xc0, !PT ;  /* 0xffff000027038812 */ /* 0x000fe200078ec0ff */
[----:B------:R-:W-:Y:S01]  /*6a50*/  @!P0 FMUL.FTZ R7, R8, R7 ;  /* 0x0000000708078220 */ /* 0x000fe20000410000 */
[----:B------:R-:W-:Y:S01]  /*6a60*/  @!P1 IADD3 R4, P6, PT, R10, 0xc0, RZ ;  /* 0x000000c00a049810 */ /* 0x000fe20007fde0ff */
[----:B------:R-:W-:Y:S01]  /*6a70*/  @!P0 FMUL.FTZ R8, R12, R11 ;  /* 0x0000000b0c088220 */ /* 0x000fe20000410000 */
[----:B------:R-:W-:Y:S01]  /*6a80*/  @!P1 ISETP.GE.U32.AND P2, PT, R17, R9, PT ;  /* 0x000000091100920c */ /* 0x000fe20003f46070 */
[----:B------:R-:W-:Y:S01]  /*6a90*/  @!P0 FFMA.FTZ R6, R27, R28, R6 ;  /* 0x0000001c1b068223 */ /* 0x000fe20000010006 */
[----:B------:R-:W-:Y:S01]  /*6aa0*/  @!P0 MOV R37, R33 ;  /* 0x0000002100258202 */ /* 0x000fe20000000f00 */
[----:B------:R-:W-:Y:S01]  /*6ab0*/  @!P0 FFMA.FTZ R7, R0, R29, R7 ;  /* 0x0000001d00078223 */ /* 0x000fe20000010007 */
[----:B------:R-:W-:Y:S01]  /*6ac0*/  @!P1 SEL R4, R4, 0xc0, P2 ;  /* 0x000000c004049807 */ /* 0x000fe20001000000 */
[----:B------:R-:W-:Y:S01]  /*6ad0*/  @!P0 FFMA.FTZ R8, R3, R30, R8 ;  /* 0x0000001e03088223 */ /* 0x000fe20000010008 */
[----:B------:R-:W-:Y:S01]  /*6ae0*/  @!P0 F2FP.BF16.F32.PACK_AB R5, R6, R5 ;  /* 0x000000050605823e */ /* 0x000fe200000010ff */
[----:B------:R-:W-:Y:S01]  /*6af0*/  @!P1 IMAD.X R16, RZ, RZ, R49, P6 ;  /* 0x000000ffff109224 */ /* 0x000fe200030e0631 */
[----:B------:R-:W-:Y:S01]  /*6b00*/  @!P1 SHF.L.U32 R29, R4, 0x1, RZ ;  /* 0x00000001041d9819 */ /* 0x000fe200000006ff */
[----:B------:R-:W-:Y:S01]  /*6b10*/  @!P0 IMAD.MOV.U32 R36, RZ, RZ, R2 ;  /* 0x000000ffff248224 */ /* 0x000fe200078e0002 */
[----:B------:R-:W-:Y:S01]  /*6b20*/  @!P0 F2FP.BF16.F32.PACK_AB R8, R8, R7 ;  /* 0x000000070808823e */ /* 0x000fe200000010ff */
[----:B------:R-:W-:Y:S01]  /*6b30*/  @!P0 IMAD.MOV.U32 R38, RZ, RZ, R5 ;  /* 0x000000ffff268224 */ /* 0x000fe200078e0005 */
[----:B------:R-:W-:Y:S02]  /*6b40*/  @!P1 SEL R27, R16, RZ, P2 ;  /* 0x000000ff101b9207 */ /* 0x000fe40001000000 */
[----:B------:R-:W-:Y:S02]  /*6b50*/  @!P0 MOV R39, R8 ;  /* 0x0000000800278202 */ /* 0x000fe40000000f00 */
[----:B------:R-:W-:Y:S02]  /*6b60*/  @!P1 SHF.L.U64.HI R0, R4, 0x1, R27 ;  /* 0x0000000104009819 */ /* 0x000fe4000001021b */
[----:B------:R-:W-:Y:S01]  /*6b70*/  @!P1 IADD3 R32, P0, PT, R29, R82, RZ ;  /* 0x000000521d209210 */ /* 0x000fe20007f1e0ff */
[----:B------:R2:W-:Y:S01]  /*6b80*/  STG.E.128 desc[UR4][R78.64+0x100], R36 ;  /* 0x000100244e007986 */ /* 0x0005e2000c101d04 */
[----:B------:R-:W-:Y:S03]  /*6b90*/  @!P1 SEL R3, R9, R10, !P2 ;  /* 0x0000000a09039207 */ /* 0x000fe60005000000 */
[C---:B------:R-:W-:Y:S01]  /*6ba0*/  @!P1 IMAD.X R33, R0.reuse, 0x1, R83, P0 ;  /* 0x0000000100219824 */ /* 0x040fe200000e0653 */
[----:B------:R-:W-:Y:S01]  /*6bb0*/  @!P1 IADD3 R28, P0, PT, R29, R84, RZ ;  /* 0x000000541d1c9210 */ /* 0x000fe20007f1e0ff */
[----:B------:R-:W-:Y:S02]  /*6bc0*/  @!P1 IMAD.WIDE R6, R3, 0x2, R22 ;  /* 0x0000000203069825 */ /* 0x000fe400078e0216 */
[----:B------:R-:W3:Y:S01]  /*6bd0*/  LDG.E.128 R40, desc[UR4][R22.64+0x180] ;  /* 0x0001800416287981 */ /* 0x000ee2000c1e1d00 */
[----:B------:R-:W-:Y:S02]  /*6be0*/  @!P1 IADD3.X R29, PT, PT, R0, R85, RZ, P0, !PT ;  /* 0x00000055001d9210 */ /* 0x000fe400007fe4ff */
[----:B------:R-:W-:Y:S05]  /*6bf0*/  ISETP.GE.U32.OR P0, PT, R17, R9, P1 ;  /* 0x000000091100720c */ /* 0x000fea0000f06470 */
[----:B------:R-:W4:Y:S08]  /*6c00*/  @!P1 LDG.E.128 R32, desc[UR4][R32.64] ;  /* 0x0000000420209981 */ /* 0x000f30000c1e1d00 */
[----:B------:R-:W5:Y:S08]  /*6c10*/  @!P1 LDG.E.128 R4, desc[UR4][R6.64+0x180] ;  /* 0x0001800406049981 */ /* 0x000f70000c1e1d00 */
[----:B------:R1:W2:Y:S01]  /*6c20*/  @!P1 LDG.E.128 R44, desc[UR4][R28.64] ;  /* 0x000000041c2c9981 */ /* 0x0002a2000c1e1d00 */
[----:B---3--:R-:W-:Y:S02]  /*6c30*/  @!P1 SHF.L.U32 R30, R41, 0x10, RZ ;  /* 0x00000010291e9819 */ /* 0x008fe400000006ff */
[C---:B----4-:R-:W-:Y:S01]  /*6c40*/  @!P1 LOP3.LUT R27, R32.reuse, 0xffff0000, RZ, 0xc0, !PT ;  /* 0xffff0000201b9812 */ /* 0x050fe200078ec0ff */
[----:B-1----:R-:W-:Y:S01]  /*6c50*/  @!P1 IMAD.U32 R29, R32, 0x10000, RZ ;  /* 0x00010000201d9824 */ /* 0x002fe200078e00ff */
[C---:B------:R-:W-:Y:S01]  /*6c60*/  @!P1 SHF.L.U32 R16, R33.reuse, 0x10, RZ ;  /* 0x0000001021109819 */ /* 0x040fe200000006ff */
[C---:B------:R-:W-:Y:S01]  /*6c70*/  @!P1 IMAD.U32 R14, R34.reuse, 0x10000, RZ ;  /* 0x00010000220e9824 */ /* 0x040fe200078e00ff */
[----:B------:R-:W-:Y:S01]  /*6c80*/  @!P1 LOP3.LUT R15, R33, 0xffff0000, RZ, 0xc0, !PT ;  /* 0xffff0000210f9812 */ /* 0x000fe200078ec0ff */
[----:B------:R-:W-:Y:S01]  /*6c90*/  @!P0 FADD.FTZ R27, -R27, -RZ ;  /* 0x800000ff1b1b8221 */ /* 0x000fe20000010100 */
[----:B------:R-:W-:Y:S01]  /*6ca0*/  @!P1 LOP3.LUT R13, R34, 0xffff0000, RZ, 0xc0, !PT ;  /* 0xffff0000220d9812 */ /* 0x000fe200078ec0ff */
[----:B------:R-:W-:Y:S01]  /*6cb0*/  @!P0 FADD.FTZ R29, -R29, -RZ ;  /* 0x800000ff1d1d8221 */ /* 0x000fe20000010100 */
[----:B-----5:R-:W-:Y:S01]  /*6cc0*/  @!P1 LOP3.LUT R2, R4, 0xffff0000, RZ, 0xc0, !PT ;  /* 0xffff000004029812 */ /* 0x020fe200078ec0ff */
[----:B------:R-:W-:Y:S01]  /*6cd0*/  @!P0 FADD.FTZ R16, -R16, -RZ ;  /* 0x800000ff10108221 */ /* 0x000fe20000010100 */
[----:B------:R-:W-:Y:S01]  /*6ce0*/  @!P1 SHF.L.U32 R3, R5, 0x10, RZ ;  /* 0x0000001005039819 */ /* 0x000fe200000006ff */
[----:B------:R-:W-:Y:S01]  /*6cf0*/  @!P1 IMAD.U32 R0, R4, 0x10000, RZ ;  /* 0x0001000004009824 */ /* 0x000fe200078e00ff */
[C---:B------:R-:W-:Y:S01]  /*6d00*/  @!P1 SHF.L.U32 R8, R7.reuse, 0x10, RZ ;  /* 0x0000001007089819 */ /* 0x040fe200000006ff */
[----:B------:R-:W-:Y:S01]  /*6d10*/  @!P1 FMUL.FTZ R2, R2, R27 ;  /* 0x0000001b02029220 */ /* 0x000fe20000410000 */
[----:B------:R-:W-:Y:S01]  /*6d20*/  @!P1 LOP3.LUT R12, R7, 0xffff0000, RZ, 0xc0, !PT ;  /* 0xffff0000070c9812 */ /* 0x000fe200078ec0ff */
[----:B------:R-:W-:Y:S01]  /*6d30*/  @!P1 FMUL.FTZ R3, R3, R16 ;  /* 0x0000001003039220 */ /* 0x000fe20000410000 */
[----:B------:R-:W-:Y:S01]  /*6d40*/  @!P1 SHF.L.U32 R7, R35, 0x10, RZ ;  /* 0x0000001023079819 */ /* 0x000fe200000006ff */
[----:B------:R-:W-:Y:S01]  /*6d50*/  @!P1 IMAD.U32 R27, R40, 0x10000, RZ ;  /* 0x00010000281b9824 */ /* 0x000fe200078e00ff */
[----:B------:R-:W-:Y:S01]  /*6d60*/  @!P1 LOP3.LUT R4, R5, 0xffff0000, RZ, 0xc0, !PT ;  /* 0xffff000005049812 */ /* 0x000fe200078ec0ff */
[----:B------:R-:W-:Y:S01]  /*6d70*/  @!P1 FMUL.FTZ R0, R0, R29 ;  /* 0x0000001d00009220 */ /* 0x000fe20000410000 */
[----:B------:R-:W-:Y:S01]  /*6d80*/  @!P1 LOP3.LUT R11, R35, 0xffff0000, RZ, 0xc0, !PT ;  /* 0xffff0000230b9812 */ /* 0x000fe200078ec0ff */
[C---:B--2---:R-:W-:Y:S01]  /*6d90*/  @!P1 IMAD.U32 R16, R44.reuse, 0x10000, RZ ;  /* 0x000100002c109824 */ /* 0x044fe200078e00ff */
[----:B------:R-:W-:Y:S01]  /*6da0*/  @!P1 LOP3.LUT R28, R44, 0xffff0000, RZ, 0xc0, !PT ;  /* 0xffff00002c1c9812 */ /* 0x000fe200078ec0ff */
[----:B------:R-:W-:Y:S01]  /*6db0*/  @!P1 IMAD.U32 R33, R46, 0x10000, RZ ;  /* 0x000100002e219824 */ /* 0x000fe200078e00ff */
[----:B------:R-:W-:Y:S01]  /*6dc0*/  @!P1 LOP3.LUT R29, R40, 0xffff0000, RZ, 0xc0, !PT ;  /* 0xffff0000281d9812 */ /* 0x000fe200078ec0ff */
[C---:B------:R-:W-:Y:S01]  /*6dd0*/  @!P1 IMAD.U32 R5, R6.reuse, 0x10000, RZ ;  /* 0x0001000006059824 */ /* 0x040fe200078e00ff */
[----:B------:R-:W-:Y:S01]  /*6de0*/  @!P1 LOP3.LUT R6, R6, 0xffff0000, RZ, 0xc0, !PT ;  /* 0xffff000006069812 */ /* 0x000fe200078ec0ff */
[----:B------:R-:W-:Y:S01]  /*6df0*/  @!P0 FADD.FTZ R15, -R15, -RZ ;  /* 0x800000ff0f0f8221 */ /* 0x000fe20000010100 */
[C---:B------:R-:W-:Y:S01]  /*6e00*/  @!P1 SHF.L.U32 R31, R45.reuse, 0x10, RZ ;  /* 0x000000102d1f9819 */ /* 0x040fe200000006ff */
[----:B------:R-:W-:Y:S01]  /*6e10*/  @!P0 FADD.FTZ R14, -R14, -RZ ;  /* 0x800000ff0e0e8221 */ /* 0x000fe20000010100 */
[----:B------:R-:W-:Y:S01]  /*6e20*/  @!P1 LOP3.LUT R32, R45, 0xffff0000, RZ, 0xc0, !PT ;  /* 0xffff00002d209812 */ /* 0x000fe200078ec0ff */
[----:B------:R-:W-:Y:S01]  /*6e30*/  @!P1 FFMA.FTZ R0, R27, R16, R0 ;  /* 0x000000101b009223 */ /* 0x000fe20000010000 */
        /* <DEDUP_REMOVED lines=10> */
[----:B------:R-:W-:Y:S01]  /*6ee0*/  @!P1 LOP3.LUT R36, R47, 0xffff0000, RZ, 0xc0, !PT ;  /* 0xffff00002f249812 */ /* 0x000fe200078ec0ff */
[----:B------:R-:W-:Y:S01]  /*6ef0*/  @!P1 IMAD.U32 R16, R42, 0x10000, RZ ;  /* 0x000100002a109824 */ /* 0x000fe200078e00ff */
[----:B------:R-:W-:Y:S01]  /*6f00*/  @!P1 F2FP.BF16.F32.PACK_AB R0, R2, R0 ;  /* 0x000000000200923e */ /* 0x000fe200000010ff */
[----:B------:R-:W-:Y:S01]  /*6f10*/  @!P1 FMUL.FTZ R5, R5, R14 ;  /* 0x0000000e05059220 */ /* 0x000fe20000410000 */
        /* <DEDUP_REMOVED lines=18> */
.L_x_3513:
[----:B-1----:R-:W-:Y:S05]  /*7040*/  BSYNC.RECONVERGENT B0 ;  /* 0x0000000000007941 */ /* 0x002fea0003800200 */
.L_x_3512:
[----:B------:R-:W-:Y:S04]  /*7050*/  BSSY.RECONVERGENT B0, `(.L_x_3514) ;  /* 0x0000156000007945 */ /* 0x000fe80003800200 */
[----:B------:R-:W-:Y:S05]  /*7060*/  @!P5 BRA `(.L_x_3515) ;  /* 0x000000140050d947 */ /* 0x000fea0003800000 */
[C---:B------:R-:W-:Y:S02]  /*7070*/  ISETP.GE.AND P0, PT, R20.reuse, R26, PT ;  /* 0x0000001a1400720c */ /* 0x040fe40003f06270 */
[----:B------:R-:W-:Y:S02]  /*7080*/  LEA R12, P2, R95, R22, 0x1 ;  /* 0x000000165f0c7211 */ /* 0x000fe400078408ff */
[----:B------:R-:W-:Y:S02]  /*7090*/  LEA R44, P5, R59, R78, 0x1 ;  /* 0x0000004e3b2c7211 */ /* 0x000fe400078a08ff */
[----:B------:R-:W-:Y:S02]  /*70a0*/  LEA.HI.X R13, R95, R23, R93, 0x1, P2 ;  /* 0x000000175f0d7211 */ /* 0x000fe400010f0c5d */
[----:B------:R-:W-:Y:S03]  /*70b0*/  LEA.HI.X R45, R59, R79, R60, 0x1, P5 ;  /* 0x0000004f3b2d7211 */ /* 0x000fe600028f0c3c */
[----:B------:R-:W4:Y:S02]  /*70c0*/  LDG.E.128 R36, desc[UR4][R12.64] ;  /* 0x000000040c247981 */ /* 0x000f24000c1e1d00 */
[----:B------:R-:W-:Y:S04]  /*70d0*/  @!P0 ISETP.GE.U32.AND P1, PT, R20, R9, PT ;  /* 0x000000091400820c */ /* 0x000fe80003f26070 */
[----:B------:R-:W-:Y:S02]  /*70e0*/  @!P0 SEL R0, R10, RZ, P1 ;  /* 0x000000ff0a008207 */ /* 0x000fe40000800000 */
[----:B------:R-:W-:Y:S02]  /*70f0*/  @!P0 SEL R3, R9, R10, !P1 ;  /* 0x0000000a09038207 */ /* 0x000fe40004800000 */
[----:B------:R-:W-:Y:S02]  /*7100*/  @!P0 SEL R5, R49, RZ, P1 ;  /* 0x000000ff31058207 */ /* 0x000fe40000800000 */
[----:B------:R-:W-:Y:S01]  /*7110*/  @!P0 IADD3 R0, P1, PT, R101, R0, RZ ;  /* 0x0000000065008210 */ /* 0x000fe20007f3e0ff */
[----:B------:R-:W-:Y:S04]  /*7120*/  @!P0 IMAD.WIDE R6, R3, 0x2, R12 ;  /* 0x0000000203068825 */ /* 0x000fe800078e020c */
[----:B------:R-:W-:Y:S02]  /*7130*/  @!P0 IMAD.X R5, R92, 0x1, R5, P1 ;  /* 0x000000015c058824 */ /* 0x000fe400008e0605 */
[C---:B------:R-:W-:Y:S03]  /*7140*/  @!P0 IMAD.SHL.U32 R3, R0.reuse, 0x2, RZ ;  /* 0x0000000200038824 */ /* 0x040fe600078e00ff */
[----:B------:R-:W-:Y:S02]  /*7150*/  @!P0 SHF.L.U64.HI R0, R0, 0x1, R5 ;  /* 0x0000000100008819 */ /* 0x000fe40000010205 */
[C---:B---3--:R-:W-:Y:S01]  /*7160*/  @!P0 IADD3 R40, P1, PT, R3.reuse, R82, RZ ;  /* 0x0000005203288210 */ /* 0x048fe20007f3e0ff */
[----:B------:R-:W3:Y:S03]  /*7170*/  @!P0 LDG.E.128 R4, desc[UR4][R6.64] ;  /* 0x0000000406048981 */ /* 0x000ee6000c1e1d00 */
[C---:B------:R-:W-:Y:S02]  /*7180*/  @!P0 IADD3.X R41, PT, PT, R0.reuse, R83, RZ, P1, !PT ;  /* 0x0000005300298210 */ /* 0x040fe40000ffe4ff */
[----:B------:R-:W-:Y:S04]  /*7190*/  @!P0 IADD3 R28, P1, PT, R3, R84, RZ ;  /* 0x00000054031c8210 */ /* 0x000fe80007f3e0ff */
[----:B------:R-:W5:Y:S01]  /*71a0*/  @!P0 LDG.E.128 R40, desc[UR4][R40.64] ;  /* 0x0000000428288981 */ /* 0x000f62000c1e1d00 */
[----:B------:R-:W-:Y:S01]  /*71b0*/  @!P0 IMAD.X R29, R0, 0x1, R85, P1 ;  /* 0x00000001001d8824 */ /* 0x000fe200008e0655 */
[----:B------:R-:W-:Y:S06]  /*71c0*/  ISETP.GE.U32.OR P1, PT, R20, R9, P0 ;  /* 0x000000091400720c */ /* 0x000fec0000726470 */
[----:B------:R1:W2:Y:S01]  /*71d0*/  @!P0 LDG.E.128 R32, desc[UR4][R28.64] ;  /* 0x000000041c208981 */ /* 0x0002a2000c1e1d00 */
[C---:B---3--:R-:W-:Y:S01]  /*71e0*/  @!P0 LOP3.LUT R14, R7.reuse, 0xffff0000, RZ, 0xc0, !PT ;  /* 0xffff0000070e8812 */ /* 0x048fe200078ec0ff */
[----:B------:R-:W-:Y:S01]  /*71f0*/  @!P0 IMAD.U32 R8, R7, 0x10000, RZ ;  /* 0x0001000007088824 */ /* 0x000fe200078e00ff */
[C---:B------:R-:W-:Y:S01]  /*7200*/  @!P0 LOP3.LUT R2, R4.reuse, 0xffff0000, RZ, 0xc0, !PT ;  /* 0xffff000004028812 */ /* 0x040fe200078ec0ff */
[----:B------:R-:W-:Y:S01]  /*7210*/  @!P0 IMAD.U32 R0, R4, 0x10000, RZ ;  /* 0x0001000004008824 */ /* 0x000fe200078e00ff */
[C---:B------:R-:W-:Y:S02]  /*7220*/  @!P0 SHF.L.U32 R3, R5.reuse, 0x10, RZ ;  /* 0x0000001005038819 */ /* 0x040fe400000006ff */
[----:B------:R-:W-:Y:S01]  /*7230*/  @!P0 LOP3.LUT R4, R5, 0xffff0000, RZ, 0xc0, !PT ;  /* 0xffff000005048812 */ /* 0x000fe200078ec0ff */
[C---:B------:R-:W-:Y:S01]  /*7240*/  @!P0 IMAD.U32 R5, R6.reuse, 0x10000, RZ ;  /* 0x0001000006058824 */ /* 0x040fe200078e00ff */
[----:B------:R-:W-:Y:S01]  /*7250*/  @!P0 LOP3.LUT R6, R6, 0xffff0000, RZ, 0xc0, !PT ;  /* 0xffff000006068812 */ /* 0x000fe200078ec0ff */
[C---:B-----5:R-:W-:Y:S01]  /*7260*/  @!P0 IMAD.U32 R16, R42.reuse, 0x10000, RZ ;  /* 0x000100002a108824 */ /* 0x060fe200078e00ff */
[----:B------:R-:W-:Y:S01]  /*7270*/  @!P0 SHF.L.U32 R7, R43, 0x10, RZ ;  /* 0x000000102b078819 */ /* 0x000fe200000006ff */
[----:B-1----:R-:W-:Y:S01]  /*7280*/  @!P0 IMAD.U32 R28, R41, 0x10000, RZ ;  /* 0x00010000291c8824 */ /* 0x002fe200078e00ff */
[----:B------:R-:W-:Y:S01]  /*7290*/  @!P0 LOP3.LUT R15, R42, 0xffff0000, RZ, 0xc0, !PT ;  /* 0xffff00002a0f8812 */ /* 0x000fe200078ec0ff */
[----:B------:R-:W-:Y:S01]  /*72a0*/  @!P1 FADD.FTZ R16, -R16, -RZ ;  /* 0x800000ff10109221 */ /* 0x000fe20000010100 */
[----:B------:R-:W-:Y:S01]  /*72b0*/  @!P0 LOP3.LUT R11, R43, 0xffff0000, RZ, 0xc0, !PT ;  /* 0xffff00002b0b8812 */ /* 0x000fe200078ec0ff */
[----:B------:R-:W-:Y:S01]  /*72c0*/  @!P1 FADD.FTZ R7, -R7, -RZ ;  /* 0x800000ff07079221 */ /* 0x000fe20000010100 */
[C---:B------:R-:W-:Y:S01]  /*72d0*/  @!P0 SHF.L.U32 R31, R40.reuse, 0x10, RZ ;  /* 0x00000010281f8819 */ /* 0x040fe200000006ff */
[----:B------:R-:W-:Y:S01]  /*72e0*/  @!P1 FADD.FTZ R15, -R15, -RZ ;  /* 0x800000ff0f0f9221 */ /* 0x000fe20000010100 */
[----:B------:R-:W-:Y:S01]  /*72f0*/  @!P0 LOP3.LUT R27, R41, 0xffff0000, RZ, 0xc0, !PT ;  /* 0xffff0000291b8812 */ /* 0x000fe200078ec0ff */
[----:B------:R-:W-:Y:S01]  /*7300*/  @!P1 FADD.FTZ R11, -R11, -RZ ;  /* 0x800000ff0b0b9221 */ /* 0x000fe20000010100 */
[----:B------:R-:W-:Y:S01]  /*7310*/  @!P0 LOP3.LUT R29, R40, 0xffff0000, RZ, 0xc0, !PT ;  /* 0xffff0000281d8812 */ /* 0x000fe200078ec0ff */
[----:B------:R-:W-:Y:S01]  /*7320*/  @!P1 FADD.FTZ R31, -R31, -RZ ;  /* 0x800000ff1f1f9221 */ /* 0x000fe20000010100 */
[----:B--2---:R-:W-:Y:S01]  /*7330*/  @!P0 LOP3.LUT R30, R33, 0xffff0000, RZ, 0xc0, !PT ;  /* 0xffff0000211e8812 */ /* 0x004fe200078ec0ff */
[----:B------:R-:W-:Y:S01]  /*7340*/  @!P1 FADD.FTZ R27, -R27, -RZ ;  /* 0x800000ff1b1b9221 */ /* 0x000fe20000010100 */
[----:B------:R-:W-:Y:S01]  /*7350*/  @!P1 FADD.FTZ R28, -R28, -RZ ;  /* 0x800000ff1c1c9221 */ /* 0x000fe20000010100 */
[----:B------:R-:W-:Y:S01]  /*7360*/  @!P1 FADD.FTZ R29, -R29, -RZ ;  /* 0x800000ff1d1d9221 */ /* 0x000fe20000010100 */
[----:B------:R-:W-:Y:S01]  /*7370*/  ISETP.GE.AND P1, PT, R19, R26, PT ;  /* 0x0000001a1300720c */ /* 0x000fe20003f26270 */
[----:B------:R-:W-:Y:S01]  /*7380*/  @!P0 FMUL.FTZ R7, R8, R7 ;  /* 0x0000000708078220 */ /* 0x000fe20000410000 */
[----:B------:R-:W-:Y:S01]  /*7390*/  @!P0 FMUL.FTZ R5, R5, R16 ;  /* 0x0000001005058220 */ /* 0x000fe20000410000 */
[----:B------:R-:W-:Y:S01]  /*73a0*/  @!P0 LOP3.LUT R16, R32, 0xffff0000, RZ, 0xc0, !PT ;  /* 0xffff000020108812 */ /* 0x000fe200078ec0ff */
[----:B------:R-:W-:Y:S01]  /*73b0*/  @!P0 FMUL.FTZ R6, R6, R15 ;  /* 0x0000000f06068220 */ /* 0x000fe20000410000 */
[----:B----4-:R-:W-:Y:S01]  /*73c0*/  @!P0 LOP3.LUT R15, R36, 0xffff0000, RZ, 0xc0, !PT ;  /* 0xffff0000240f8812 */ /* 0x010fe200078ec0ff */
[----:B------:R-:W-:Y:S01]  /*73d0*/  @!P0 FMUL.FTZ R8, R14, R11 ;  /* 0x0000000b0e088220 */ /* 0x000fe20000410000 */
[----:B------:R-:W-:Y:S02]  /*73e0*/  @!P0 IMAD.U32 R14, R32, 0x10000, RZ ;  /* 0x00010000200e8824 */ /* 0x000fe400078e00ff */
[----:B------:R-:W-:Y:S01]  /*73f0*/  @!P0 FMUL.FTZ R0, R0, R31 ;  /* 0x0000001f00008220 */ /* 0x000fe20000410000 */
[----:B------:R-:W-:Y:S01]  /*7400*/  @!P0 FMUL.FTZ R4, R4, R27 ;  /* 0x0000001b04048220 */ /* 0x000fe20000410000 */
[----:B------:R-:W-:Y:S01]  /*7410*/  @!P0 SHF.L.U32 R27, R33, 0x10, RZ ;  /* 0x00000010211b8819 */ /* 0x000fe200000006ff */
[----:B------:R-:W-:Y:S02]  /*7420*/  @!P0 IMAD.U32 R11, R36, 0x10000, RZ ;  /* 0x00010000240b8824 */ /* 0x000fe400078e00ff */
[----:B------:R-:W-:Y:S01]  /*7430*/  @!P0 FMUL.FTZ R2, R2, R29 ;  /* 0x0000001d02028220 */ /* 0x000fe20000410000 */
[----:B------:R-:W-:Y:S01]  /*7440*/  @!P0 LOP3.LUT R29, R37, 0xffff0000, RZ, 0xc0, !PT ;  /* 0xffff0000251d8812 */ /* 0x000fe200078ec0ff */
[----:B------:R-:W-:Y:S01]  /*7450*/  @!P0 FMUL.FTZ R3, R3, R28 ;  /* 0x0000001c03038220 */ /* 0x000fe20000410000 */
[----:B------:R-:W-:Y:S01]  /*7460*/  @!P1 ISETP.GE.U32.AND P2, PT, R19, R9, PT ;  /* 0x000000091300920c */ /* 0x000fe20003f46070 */
[----:B------:R-:W-:Y:S02]  /*7470*/  @!P0 IMAD.U32 R28, R37, 0x10000, RZ ;  /* 0x00010000251c8824 */ /* 0x000fe400078e00ff */
[----:B------:R-:W-:Y:S01]  /*7480*/  @!P0 FFMA.FTZ R0, R11, R14, R0 ;  /* 0x0000000e0b008223 */ /* 0x000fe20000010000 */
[C---:B------:R-:W-:Y:S01]  /*7490*/  @!P0 SHF.L.U32 R11, R34.reuse, 0x10, RZ ;  /* 0x00000010220b8819 */ /* 0x040fe200000006ff */
[----:B------:R-:W-:Y:S01]  /*74a0*/  @!P0 FFMA.FTZ R2, R15, R16, R2 ;  /* 0x000000100f028223 */ /* 0x000fe20000010002 */
[----:B------:R-:W-:Y:S01]  /*74b0*/  @!P0 LOP3.LUT R15, R34, 0xffff0000, RZ, 0xc0, !PT ;  /* 0xffff0000220f8812 */ /* 0x000fe200078ec0ff */
[----:B------:R-:W-:Y:S01]  /*74c0*/  @!P0 FFMA.FTZ R3, R28, R27, R3 ;  /* 0x0000001b1c038223 */ /* 0x000fe20000010003 */
[----:B------:R-:W-:Y:S01]  /*74d0*/  @!P0 LOP3.LUT R27, R35, 0xffff0000, RZ, 0xc0, !PT ;  /* 0xffff0000231b8812 */ /* 0x000fe200078ec0ff */
[----:B------:R-:W-:Y:S01]  /*74e0*/  @!P0 IMAD.U32 R14, R38, 0x10000, RZ ;  /* 0x00010000260e8824 */ /* 0x000fe200078e00ff */
[----:B------:R-:W-:Y:S01]  /*74f0*/  @!P0 F2FP.BF16.F32.PACK_AB R2, R2, R0 ;  /* 0x000000000202823e */ /* 0x000fe200000010ff */
[----:B------:R-:W-:Y:S01]  /*7500*/  @!P0 FFMA.FTZ R4, R29, R30, R4 ;  /* 0x0000001e1d048223 */ /* 0x000fe20000010004 */
[----:B------:R-:W-:Y:S02]  /*7510*/  @!P0 IMAD.U32 R16, R35, 0x10000, RZ ;  /* 0x0001000023108824 */ /* 0x000fe400078e00ff */
[----:B------:R-:W-:Y:S01]  /*7520*/  @!P0 FFMA.FTZ R5, R14, R11, R5 ;  /* 0x0000000b0e058223 */ /* 0x000fe20000010005 */
[----:B------:R-:W-:Y:S01]  /*7530*/  @!P0 LOP3.LUT R11, R38, 0xffff0000, RZ, 0xc0, !PT ;  /* 0xffff0000260b8812 */ /* 0x000fe200078ec0ff */
[C---:B------:R-:W-:Y:S01]  /*7540*/  @!P0 IMAD.U32 R0, R39.reuse, 0x10000, RZ ;  /* 0x0001000027008824 */ /* 0x040fe200078e00ff */
[----:B------:R-:W-:Y:S02]  /*7550*/  @!P0 F2FP.BF16.F32.PACK_AB R29, R4, R3 ;  /* 0x00000003041d823e */ /* 0x000fe400000010ff */
[----:B------:R-:W-:Y:S01]  /*7560*/  @!P0 LOP3.LUT R3, R39, 0xffff0000, RZ, 0xc0, !PT ;  /* 0xffff000027038812 */ /* 0x000fe200078ec0ff */
[----:B------:R-:W-:Y:S01]  /*7570*/  @!P0 FFMA.FTZ R6, R11, R15, R6 ;  /* 0x0000000f0b068223 */ /* 0x000fe20000010006 */
[----:B------:R-:W-:Y:S01]  /*7580*/  @!P0 MOV R36, R2 ;  /* 0x0000000200248202 */ /* 0x000fe20000000f00 */
[----:B------:R-:W-:Y:S01]  /*7590*/  @!P0 FFMA.FTZ R7, R0, R16, R7 ;  /* 0x0000001000078223 */ /* 0x000fe20000010007 */
[----:B------:R-:W-:Y:S01]  /*75a0*/  @!P1 SEL R2, R10, RZ, P2 ;  /* 0x000000ff0a029207 */ /* 0x000fe20001000000 */
[----:B------:R-:W-:Y:S01]  /*75b0*/  @!P0 FFMA.FTZ R8, R3, R27, R8 ;  /* 0x0000001b03088223 */ /* 0x000fe20000010008 */
[----:B------:R-:W-:Y:S01]  /*75c0*/  @!P1 SEL R11, R49, RZ, P2 ;  /* 0x000000ff310b9207 */ /* 0x000fe20001000000 */
[----:B------:R-:W-:Y:S01]  /*75d0*/  @!P0 IMAD.MOV.U32 R37, RZ, RZ, R29 ;  /* 0x000000ffff258224 */ /* 0x000fe200078e001d */
[----:B------:R-:W-:Y:S02]  /*75e0*/  @!P1 IADD3 R2, P6, PT, R101, R2, RZ ;  /* 0x0000000265029210 */ /* 0x000fe40007fde0ff */
[----:B------:R-:W-:Y:S02]  /*75f0*/  @!P1 SEL R3, R9, R10, !P2 ;  /* 0x0000000a09039207 */ /* 0x000fe40005000000 */
[----:B------:R-:W-:Y:S01]  /*7600*/  @!P0 F2FP.BF16.F32.PACK_AB R5, R6, R5 ;  /* 0x000000050605823e */ /* 0x000fe200000010ff */
[----:B------:R-:W-:Y:S01]  /*7610*/  @!P1 IMAD.X R11, R92, 0x1, R11, P6 ;  /* 0x000000015c0b9824 */ /* 0x000fe200030e060b */
[----:B------:R-:W-:Y:S01]  /*7620*/  @!P0 F2FP.BF16.F32.PACK_AB R8, R8, R7 ;  /* 0x000000070808823e */ /* 0x000fe200000010ff */
[----:B------:R-:W-:Y:S01]  /*7630*/  @!P1 IMAD.WIDE R6, R3, 0x2, R12 ;  /* 0x0000000203069825 */ /* 0x000fe200078e020c */
[C---:B------:R-:W-:Y:S02]  /*7640*/  @!P1 SHF.L.U32 R3, R2.reuse, 0x1, RZ ;  /* 0x0000000102039819 */ /* 0x040fe400000006ff */
[----:B------:R-:W-:Y:S01]  /*7650*/  @!P1 SHF.L.U64.HI R0, R2, 0x1, R11 ;  /* 0x0000000102009819 */ /* 0x000fe2000001020b */
[----:B------:R-:W-:Y:S02]  /*7660*/  @!P0 IMAD.MOV.U32 R38, RZ, RZ, R5 ;  /* 0x000000ffff268224 */ /* 0x000fe400078e0005 */
[----:B------:R-:W-:Y:S01]  /*7670*/  @!P0 IMAD.MOV.U32 R39, RZ, RZ, R8 ;  /* 0x000000ffff278224 */ /* 0x000fe200078e0008 */
[C---:B------:R-:W-:Y:S04]  /*7680*/  @!P1 IADD3 R112, P0, PT, R3.reuse, R82, RZ ;  /* 0x0000005203709210 */ /* 0x040fe80007f1e0ff */
[C---:B------:R-:W-:Y:S01]  /*7690*/  @!P1 IADD3.X R113, PT, PT, R0.reuse, R83, RZ, P0, !PT ;  /* 0x0000005300719210 */ /* 0x040fe200007fe4ff */
[----:B------:R1:W-:Y:S01]  /*76a0*/  STG.E.128 desc[UR4][R44.64], R36 ;  /* 0x000000242c007986 */ /* 0x0003e2000c101d04 */
[----:B------:R-:W-:Y:S05]  /*76b0*/  @!P1 IADD3 R28, P0, PT, R3, R84, RZ ;  /* 0x00000054031c9210 */ /* 0x000fea0007f1e0ff */
[----:B------:R-:W-:Y:S01]  /*76c0*/  @!P1 IMAD.X R29, R0, 0x1, R85, P0 ;  /* 0x00000001001d9824 */ /* 0x000fe200000e0655 */
[----:B------:R-:W-:Y:S01]  /*76d0*/  ISETP.GE.U32.OR P0, PT, R19, R9, P1 ;  /* 0x000000091300720c */ /* 0x000fe20000f06470 */
[----:B------:R-:W2:Y:S08]  /*76e0*/  @!P1 LDG.E.128 R4, desc[UR4][R6.64+0x80] ;  /* 0x0000800406049981 */ /* 0x000eb0000c1e1d00 */
[----:B------:R-:W3:Y:S08]  /*76f0*/  @!P1 LDG.E.128 R112, desc[UR4][R112.64+0x80] ;  /* 0x0000800470709981 */ /* 0x000ef0000c1e1d00 */
[----:B------:R-:W4:Y:S08]  /*7700*/  LDG.E.128 R32, desc[UR4][R12.64+0x80] ;  /* 0x000080040c207981 */ /* 0x000f30000c1e1d00 */
[----:B------:R5:W4:Y:S01]  /*7710*/  @!P1 LDG.E.128 R40, desc[UR4][R28.64+0x80] ;  /* 0x000080041c289981 */ /* 0x000b22000c1e1d00 */
[C---:B--2---:R-:W-:Y:S01]  /*7720*/  @!P1 LOP3.LUT R14, R7.reuse, 0xffff0000, RZ, 0xc0, !PT ;  /* 0xffff0000070e9812 */ /* 0x044fe200078ec0ff */
[----:B------:R-:W-:Y:S01]  /*7730*/  @!P1 IMAD.U32 R8, R7, 0x10000, RZ ;  /* 0x0001000007089824 */ /* 0x000fe200078e00ff */
[C---:B------:R-:W-:Y:S01]  /*7740*/  @!P1 LOP3.LUT R2, R4.reuse, 0xffff0000, RZ, 0xc0, !PT ;  /* 0xffff000004029812 */ /* 0x040fe200078ec0ff */
[----:B------:R-:W-:Y:S01]  /*7750*/  @!P1 IMAD.U32 R0, R4, 0x10000, RZ ;  /* 0x0001000004009824 */ /* 0x000fe200078e00ff */
[C---:B------:R-:W-:Y:S02]  /*7760*/  @!P1 SHF.L.U32 R3, R5.reuse, 0x10, RZ ;  /* 0x0000001005039819 */ /* 0x040fe400000006ff */
[----:B------:R-:W-:Y:S01]  /*7770*/  @!P1 LOP3.LUT R4, R5, 0xffff0000, RZ, 0xc0, !PT ;  /* 0xffff000005049812 */ /* 0x000fe200078ec0ff */
[----:B------:R-:W-:Y:S01]  /*7780*/  @!P1 IMAD.U32 R5, R6, 0x10000, RZ ;  /* 0x0001000006059824 */ /* 0x000fe200078e00ff */
[C---:B---3--:R-:W-:Y:S01]  /*7790*/  @!P1 SHF.L.U32 R7, R115.reuse, 0x10, RZ ;  /* 0x0000001073079819 */ /* 0x048fe200000006ff */
[----:B------:R-:W-:Y:S01]  /*77a0*/  @!P1 IMAD.U32 R16, R114, 0x10000, RZ ;  /* 0x0001000072109824 */ /* 0x000fe200078e00ff */
[----:B------:R-:W-:Y:S01]  /*77b0*/  @!P1 LOP3.LUT R11, R115, 0xffff0000, RZ, 0xc0, !PT ;  /* 0xffff0000730b9812 */ /* 0x000fe200078ec0ff */
[----:B-----5:R-:W-:Y:S01]  /*77c0*/  @!P1 IMAD.U32 R28, R113, 0x10000, RZ ;  /* 0x00010000711c9824 */ /* 0x020fe200078e00ff */
[----:B------:R-:W-:Y:S01]  /*77d0*/  @!P1 SHF.L.U32 R31, R112, 0x10, RZ ;  /* 0x00000010701f9819 */ /* 0x000fe200000006ff */
[----:B------:R-:W-:Y:S01]  /*77e0*/  @!P0 FADD.FTZ R7, -R7, -RZ ;  /* 0x800000ff07078221 */ /* 0x000fe20000010100 */
[----:B------:R-:W-:Y:S01]  /*77f0*/  @!P1 LOP3.LUT R15, R114, 0xffff0000, RZ, 0xc0, !PT ;  /* 0xffff0000720f9812 */ /* 0x000fe200078ec0ff */
[----:B------:R-:W-:Y:S01]  /*7800*/  @!P0 FADD.FTZ R11, -R11, -RZ ;  /* 0x800000ff0b0b8221 */ /* 0x000fe20000010100 */
[----:B------:R-:W-:Y:S01]  /*7810*/  @!P1 LOP3.LUT R27, R113, 0xffff0000, RZ, 0xc0, !PT ;  /* 0xffff0000711b9812 */ /* 0x000fe200078ec0ff */
[----:B------:R-:W-:Y:S01]  /*7820*/  @!P0 FADD.FTZ R31, -R31, -RZ ;  /* 0x800000ff1f1f8221 */ /* 0x000fe20000010100 */
[----:B------:R-:W-:Y:S01]  /*7830*/  @!P1 LOP3.LUT R29, R112, 0xffff0000, RZ, 0xc0, !PT ;  /* 0xffff0000701d9812 */ /* 0x000fe200078ec0ff */
[----:B------:R-:W-:Y:S01]  /*7840*/  @!P0 FADD.FTZ R16, -R16, -RZ ;  /* 0x800000ff10108221 */ /* 0x000fe20000010100 */
[----:B------:R-:W-:Y:S01]  /*7850*/  @!P1 LOP3.LUT R6, R6, 0xffff0000, RZ, 0xc0, !PT ;  /* 0xffff000006069812 */ /* 0x000fe200078ec0ff */
[----:B------:R-:W-:Y:S01]  /*7860*/  @!P0 FADD.FTZ R15, -R15, -RZ ;  /* 0x800000ff0f0f8221 */ /* 0x000fe20000010100 */
[----:B------:R-:W-:Y:S01]  /*7870*/  @!P1 FMUL.FTZ R7, R8, R7 ;  /* 0x0000000708079220 */ /* 0x000fe20000410000 */
[----:B------:R-:W-:Y:S01]  /*7880*/  @!P0 FADD.FTZ R27, -R27, -RZ ;  /* 0x800000ff1b1b8221 */ /* 0x000fe20000010100 */
[----:B----4-:R-:W-:Y:S01]  /*7890*/  @!P1 LOP3.LUT R30, R43, 0xffff0000, RZ, 0xc0, !PT ;  /* 0xffff00002b1e9812 */ /* 0x010fe200078ec0ff */
[----:B------:R-:W-:Y:S01]  /*78a0*/  @!P1 FMUL.FTZ R8, R14, R11 ;  /* 0x0000000b0e089220 */ /* 0x000fe20000410000 */
[----:B------:R-:W-:Y:S02]  /*78b0*/  @!P1 IMAD.U32 R14, R40, 0x10000, RZ ;  /* 0x00010000280e9824 */ /* 0x000fe400078e00ff */
[----:B------:R-:W-:Y:S01]  /*78c0*/  @!P0 FADD.FTZ R29, -R29, -RZ ;  /* 0x800000ff1d1d8221 */ /* 0x000fe20000010100 */
[----:B------:R-:W-:Y:S01]  /*78d0*/  @!P1 FMUL.FTZ R0, R0, R31 ;  /* 0x0000001f00009220 */ /* 0x000fe20000410000 */
[----:B------:R-:W-:Y:S02]  /*78e0*/  @!P1 IMAD.U32 R11, R32, 0x10000, RZ ;  /* 0x00010000200b9824 */ /* 0x000fe400078e00ff */
[----:B------:R-:W-:Y:S01]  /*78f0*/  @!P0 FADD.FTZ R28, -R28, -RZ ;  /* 0x800000ff1c1c8221 */ /* 0x000fe20000010100 */
[----:B------:R-:W-:Y:S01]  /*7900*/  ISETP.GE.AND P0, PT, R18, R26, PT ;  /* 0x0000001a1200720c */ /* 0x000fe20003f06270 */
[----:B------:R-:W-:Y:S01]  /*7910*/  @!P1 FMUL.FTZ R5, R5, R16 ;  /* 0x0000001005059220 */ /* 0x000fe20000410000 */
[----:B------:R-:W-:Y:S01]  /*7920*/  @!P1 LOP3.LUT R16, R40, 0xffff0000, RZ, 0xc0, !PT ;  /* 0xffff000028109812 */ /* 0x000fe200078ec0ff */
[----:B------:R-:W-:Y:S01]  /*7930*/  @!P1 FMUL.FTZ R6, R6, R15 ;  /* 0x0000000f06069220 */ /* 0x000fe20000410000 */
[----:B------:R-:W-:Y:S01]  /*7940*/  @!P1 LOP3.LUT R15, R32, 0xffff0000, RZ, 0xc0, !PT ;  /* 0xffff0000200f9812 */ /* 0x000fe200078ec0ff */
[----:B------:R-:W-:Y:S01]  /*7950*/  @!P1 FMUL.FTZ R4, R4, R27 ;  /* 0x0000001b04049220 */ /* 0x000fe20000410000 */
[----:B------:R-:W-:Y:S01]  /*7960*/  @!P1 SHF.L.U32 R27, R41, 0x10, RZ ;  /* 0x00000010291b9819 */ /* 0x000fe200000006ff */
[----:B------:R-:W-:Y:S01]  /*7970*/  @!P1 FMUL.FTZ R2, R2, R29 ;  /* 0x0000001d02029220 */ /* 0x000fe20000410000 */
[----:B------:R-:W-:Y:S01]  /*7980*/  @!P1 SHF.L.U32 R29, R43, 0x10, RZ ;  /* 0x000000102b1d9819 */ /* 0x000fe200000006ff */
[----:B------:R-:W-:Y:S01]  /*7990*/  @!P1 FFMA.FTZ R0, R11, R14, R0 ;  /* 0x0000000e0b009223 */ /* 0x000fe20000010000 */
[----:B------:R-:W-:Y:S01]  /*79a0*/  @!P1 LOP3.LUT R11, R33, 0xffff0000, RZ, 0xc0, !PT ;  /* 0xffff0000210b9812 */ /* 0x000fe200078ec0ff */
[----:B------:R-:W-:Y:S01]  /*79b0*/  @!P1 FMUL.FTZ R3, R3, R28 ;  /* 0x0000001c03039220 */ /* 0x000fe20000410000 */
[----:B------:R-:W-:Y:S01]  /*79c0*/  @!P1 LOP3.LUT R28, R41, 0xffff0000, RZ, 0xc0, !PT ;  /* 0xffff0000291c9812 */ /* 0x000fe200078ec0ff */
[----:B------:R-:W-:Y:S01]  /*79d0*/  @!P1 IMAD.U32 R14, R33, 0x10000, RZ ;  /* 0x00010000210e9824 */ /* 0x000fe200078e00ff */
[----:B------:R-:W-:Y:S01]  /*79e0*/  @!P0 ISETP.GE.U32.AND P2, PT, R18, R9, PT ;  /* 0x000000091200820c */ /* 0x000fe20003f46070 */
[----:B------:R-:W-:Y:S01]  /*79f0*/  @!P1 FFMA.FTZ R2, R15, R16, R2 ;  /* 0x000000100f029223 */ /* 0x000fe20000010002 */
[----:B------:R-:W-:Y:S01]  /*7a00*/  @!P1 LOP3.LUT R16, R42, 0xffff0000, RZ, 0xc0, !PT ;  /* 0xffff00002a109812 */ /* 0x000fe200078ec0ff */
[----:B------:R-:W-:Y:S01]  /*7a10*/  @!P1 FFMA.FTZ R3, R14, R27, R3 ;  /* 0x0000001b0e039223 */ /* 0x000fe20000010003 */
[----:B------:R-:W-:Y:S02]  /*7a20*/  @!P1 IMAD.U32 R15, R42, 0x10000, RZ ;  /* 0x000100002a0f9824 */ /* 0x000fe400078e00ff */
[----:B------:R-:W-:Y:S01]  /*7a30*/  @!P1 FFMA.FTZ R4, R11, R28, R4 ;  /* 0x0000001c0b049223 */ /* 0x000fe20000010004 */
[C---:B------:R-:W-:Y:S01]  /*7a40*/  @!P1 LOP3.LUT R11, R34.reuse, 0xffff0000, RZ, 0xc0, !PT ;  /* 0xffff0000220b9812 */ /* 0x040fe200078ec0ff */
[----:B------:R-:W-:Y:S01]  /*7a50*/  @!P1 IMAD.U32 R14, R34, 0x10000, RZ ;  /* 0x00010000220e9824 */ /* 0x000fe200078e00ff */
[----:B------:R-:W-:Y:S01]  /*7a60*/  @!P1 F2FP.BF16.F32.PACK_AB R2, R2, R0 ;  /* 0x000000000202923e */ /* 0x000fe200000010ff */
[C---:B------:R-:W-:Y:S02]  /*7a70*/  @!P1 IMAD.U32 R0, R35.reuse, 0x10000, RZ ;  /* 0x0001000023009824 */ /* 0x040fe400078e00ff */
[----:B------:R-:W-:Y:S01]  /*7a80*/  @!P1 FFMA.FTZ R5, R14, R15, R5 ;  /* 0x0000000f0e059223 */ /* 0x000fe20000010005 */
[----:B------:R-:W-:Y:S01]  /*7a90*/  @!P1 LOP3.LUT R15, R35, 0xffff0000, RZ, 0xc0, !PT ;  /* 0xffff0000230f9812 */ /* 0x000fe200078ec0ff */
[----:B------:R-:W-:Y:S01]  /*7aa0*/  @!P1 FFMA.FTZ R6, R11, R16, R6 ;  /* 0x000000100b069223 */ /* 0x000fe20000010006 */
[----:B------:R-:W-:Y:S01]  /*7ab0*/  @!P0 SEL R14, R10, RZ, P2 ;  /* 0x000000ff0a0e8207 */ /* 0x000fe20001000000 */
[----:B------:R-:W-:Y:S01]  /*7ac0*/  @!P1 FFMA.FTZ R7, R0, R29, R7 ;  /* 0x0000001d00079223 */ /* 0x000fe20000010007 */
[----:B------:R-:W-:Y:S01]  /*7ad0*/  @!P0 SEL R11, R49, RZ, P2 ;  /* 0x000000ff310b8207 */ /* 0x000fe20001000000 */
[----:B------:R-:W-:Y:S01]  /*7ae0*/  @!P1 FFMA.FTZ R8, R15, R30, R8 ;  /* 0x0000001e0f089223 */ /* 0x000fe20000010008 */
[----:B------:R-:W-:Y:S01]  /*7af0*/  @!P0 IADD3 R14, P5, PT, R101, R14, RZ ;  /* 0x0000000e650e8210 */ /* 0x000fe20007fbe0ff */
[----:B------:R-:W-:Y:S01]  /*7b00*/  @!P1 IMAD.MOV.U32 R32, RZ, RZ, R2 ;  /* 0x000000ffff209224 */ /* 0x000fe200078e0002 */
[----:B------:R-:W-:Y:S02]  /*7b10*/  @!P1 F2FP.BF16.F32.PACK_AB R6, R6, R5 ;  /* 0x000000050606923e */ /* 0x000fe400000010ff */
[----:B------:R-:W-:Y:S01]  /*7b20*/  @!P1 F2FP.BF16.F32.PACK_AB R7, R8, R7 ;  /* 0x000000070807923e */ /* 0x000fe200000010ff */
[----:B------:R-:W-:Y:S01]  /*7b30*/  @!P0 IMAD.SHL.U32 R29, R14, 0x2, RZ ;  /* 0x000000020e1d8824 */ /* 0x000fe200078e00ff */
[----:B------:R-:W-:Y:S01]  /*7b40*/  @!P1 F2FP.BF16.F32.PACK_AB R15, R4, R3 ;  /* 0x00000003040f923e */ /* 0x000fe200000010ff */
[----:B------:R-:W-:Y:S01]  /*7b50*/  @!P1 IMAD.MOV.U32 R34, RZ, RZ, R6 ;  /* 0x000000ffff229224 */ /* 0x000fe200078e0006 */
[----:B------:R-:W-:Y:S01]  /*7b60*/  @!P0 IADD3.X R11, PT, PT, R92, R11, RZ, P5, !PT ;  /* 0x0000000b5c0b8210 */ /* 0x000fe20002ffe4ff */
[----:B------:R-:W-:Y:S01]  /*7b70*/  @!P1 IMAD.MOV.U32 R35, RZ, RZ, R7 ;  /* 0x000000ffff239224 */ /* 0x000fe200078e0007 */
[----:B------:R-:W-:Y:S02]  /*7b80*/  @!P1 MOV R33, R15 ;  /* 0x0000000f00219202 */ /* 0x000fe40000000f00 */
[----:B------:R-:W-:Y:S02]  /*7b90*/  @!P0 SEL R3, R9, R10, !P2 ;  /* 0x0000000a09038207 */ /* 0x000fe40005000000 */
[----:B------:R-:W-:Y:S01]  /*7ba0*/  @!P0 SHF.L.U64.HI R0, R14, 0x1, R11 ;  /* 0x000000010e008819 */ /* 0x000fe2000001020b */
[----:B------:R2:W-:Y:S01]  /*7bb0*/  STG.E.128 desc[UR4][R44.64+0x80], R32 ;  /* 0x000080202c007986 */ /* 0x0005e2000c101d04 */
[----:B------:R-:W-:Y:S01]  /*7bc0*/  @!P0 IADD3 R112, P1, PT, R29, R82, RZ ;  /* 0x000000521d708210 */ /* 0x000fe20007f3e0ff */
[----:B------:R-:W-:Y:S03]  /*7bd0*/  @!P0 IMAD.WIDE R4, R3, 0x2, R12 ;  /* 0x0000000203048825 */ /* 0x000fe600078e020c */
[C---:B------:R-:W-:Y:S02]  /*7be0*/  @!P0 IADD3.X R113, PT, PT, R0.reuse, R83, RZ, P1, !PT ;  /* 0x0000005300718210 */ /* 0x040fe40000ffe4ff */
[----:B------:R-:W-:Y:S01]  /*7bf0*/  @!P0 IADD3 R28, P1, PT, R29, R84, RZ ;  /* 0x000000541d1c8210 */ /* 0x000fe20007f3e0ff */
[----:B------:R-:W3:Y:S04]  /*7c00*/  @!P0 LDG.E.128 R4, desc[UR4][R4.64+0x100] ;  /* 0x0001000404048981 */ /* 0x000ee8000c1e1d00 */
[----:B------:R-:W-:Y:S01]  /*7c10*/  @!P0 IMAD.X R29, R0, 0x1, R85, P1 ;  /* 0x00000001001d8824 */ /* 0x000fe200008e0655 */
[----:B------:R-:W-:Y:S03]  /*7c20*/  ISETP.GE.U32.OR P1, PT, R18, R9, P0 ;  /* 0x000000091200720c */ /* 0x000fe60000726470 */
[----:B------:R-:W4:Y:S08]  /*7c30*/  @!P0 LDG.E.128 R112, desc[UR4][R112.64+0x100] ;  /* 0x0001000470708981 */ /* 0x000f30000c1e1d00 */
[----:B------:R5:W2:Y:S08]  /*7c40*/  @!P0 LDG.E.128 R40, desc[UR4][R28.64+0x100] ;  /* 0x000100041c288981 */ /* 0x000ab0000c1e1d00 */
[----:B-1----:R-:W2:Y:S01]  /*7c50*/  LDG.E.128 R36, desc[UR4][R12.64+0x100] ;  /* 0x000100040c247981 */ /* 0x002ea2000c1e1d00 */
[C---:B---3--:R-:W-:Y:S01]  /*7c60*/  @!P0 LOP3.LUT R14, R7.reuse, 0xffff0000, RZ, 0xc0, !PT ;  /* 0xffff0000070e8812 */ /* 0x048fe200078ec0ff */
[----:B------:R-:W-:Y:S01]  /*7c70*/  @!P0 IMAD.U32 R8, R7, 0x10000, RZ ;  /* 0x0001000007088824 */ /* 0x000fe200078e00ff */
[C---:B------:R-:W-:Y:S01]  /*7c80*/  @!P0 LOP3.LUT R2, R4.reuse, 0xffff0000, RZ, 0xc0, !PT ;  /* 0xffff000004028812 */ /* 0x040fe200078ec0ff */
[----:B------:R-:W-:Y:S01]  /*7c90*/  @!P0 IMAD.U32 R0, R4, 0x10000, RZ ;  /* 0x0001000004008824 */ /* 0x000fe200078e00ff */
[C---:B------:R-:W-:Y:S02]  /*7ca0*/  @!P0 SHF.L.U32 R3, R5.reuse, 0x10, RZ ;  /* 0x0000001005038819 */ /* 0x040fe400000006ff */
[----:B------:R-:W-:Y:S01]  /*7cb0*/  @!P0 LOP3.LUT R4, R5, 0xffff0000, RZ, 0xc0, !PT ;  /* 0xffff000005048812 */ /* 0x000fe200078ec0ff */
[----:B------:R-:W-:Y:S01]  /*7cc0*/  @!P0 IMAD.U32 R5, R6, 0x10000, RZ ;  /* 0x0001000006058824 */ /* 0x000fe200078e00ff */
[----:B----4-:R-:W-:Y:S01]  /*7cd0*/  @!P0 SHF.L.U32 R31, R112, 0x10, RZ ;  /* 0x00000010701f8819 */ /* 0x010fe200000006ff */
[----:B------:R-:W-:Y:S01]  /*7ce0*/  @!P0 IMAD.U32 R16, R114, 0x10000, RZ ;  /* 0x0001000072108824 */ /* 0x000fe200078e00ff */
[----:B-----5:R-:W-:Y:S01]  /*7cf0*/  @!P0 LOP3.LUT R29, R112, 0xffff0000, RZ, 0xc0, !PT ;  /* 0xffff0000701d8812 */ /* 0x020fe200078ec0ff */
[C---:B------:R-:W-:Y:S01]  /*7d00*/  @!P0 IMAD.U32 R28, R113.reuse, 0x10000, RZ ;  /* 0x00010000711c8824 */ /* 0x040fe200078e00ff */
[----:B------:R-:W-:Y:S01]  /*7d10*/  @!P0 LOP3.LUT R27, R113, 0xffff0000, RZ, 0xc0, !PT ;  /* 0xffff0000711b8812 */ /* 0x000fe200078ec0ff */
[----:B------:R-:W-:Y:S01]  /*7d20*/  @!P1 FADD.FTZ R31, -R31, -RZ ;  /* 0x800000ff1f1f9221 */ /* 0x000fe20000010100 */
[----:B------:R-:W-:Y:S01]  /*7d30*/  @!P0 LOP3.LUT R15, R114, 0xffff0000, RZ, 0xc0, !PT ;  /* 0xffff0000720f8812 */ /* 0x000fe200078ec0ff */
[----:B------:R-:W-:Y:S01]  /*7d40*/  @!P1 FADD.FTZ R29, -R29, -RZ ;  /* 0x800000ff1d1d9221 */ /* 0x000fe20000010100 */
[----:B------:R-:W-:Y:S01]  /*7d50*/  @!P0 SHF.L.U32 R7, R115, 0x10, RZ ;  /* 0x0000001073078819 */ /* 0x000fe200000006ff */
[----:B--2---:R-:W-:Y:S01]  /*7d60*/  @!P0 IMAD.U32 R33, R43, 0x10000, RZ ;  /* 0x000100002b218824 */ /* 0x004fe200078e00ff */
        /* <DEDUP_REMOVED lines=10> */
[----:B------:R-:W-:Y:S01]  /*7e10*/  @!P1 FADD.FTZ R11, -R11, -RZ ;  /* 0x800000ff0b0b9221 */ /* 0x000fe20000010100 */
[----:B------:R-:W-:Y:S01]  /*7e20*/  ISETP.GE.AND P1, PT, R17, R26, PT ;  /* 0x0000001a1100720c */ /* 0x000fe20003f26270 */
[----:B------:R-:W-:Y:S01]  /*7e30*/  @!P0 FMUL.FTZ R5, R5, R16 ;  /* 0x0000001005058220 */ /* 0x000fe20000410000 */
[----:B------:R-:W-:Y:S01]  /*7e40*/  @!P0 LOP3.LUT R16, R40, 0xffff0000, RZ, 0xc0, !PT ;  /* 0xffff000028108812 */ /* 0x000fe200078ec0ff */
[----:B------:R-:W-:Y:S01]  /*7e50*/  @!P0 FMUL.FTZ R7, R8, R7 ;  /* 0x0000000708078220 */ /* 0x000fe20000410000 */
[----:B------:R-:W-:Y:S01]  /*7e60*/  @!P0 FMUL.FTZ R6, R6, R15 ;  /* 0x0000000f06068220 */ /* 0x000fe20000410000 */
[----:B------:R-:W-:Y:S01]  /*7e70*/  @!P0 LOP3.LUT R15, R36, 0xffff0000, RZ, 0xc0, !PT ;  /* 0xffff0000240f8812 */ /* 0x000fe200078ec0ff */
[----:B------:R-:W-:Y:S01]  /*7e80*/  @!P0 FMUL.FTZ R8, R14, R11 ;  /* 0x0000000b0e088220 */ /* 0x000fe20000410000 */
[----:B------:R-:W-:Y:S02]  /*7e90*/  @!P0 IMAD.U32 R14, R40, 0x10000, RZ ;  /* 0x00010000280e8824 */ /* 0x000fe400078e00ff */
[----:B------:R-:W-:Y:S01]  /*7ea0*/  @!P0 FMUL.FTZ R0, R0, R31 ;  /* 0x0000001f00008220 */ /* 0x000fe20000410000 */
[----:B------:R-:W-:Y:S01]  /*7eb0*/  @!P0 SHF.L.U32 R31, R42, 0x10, RZ ;  /* 0x000000102a1f8819 */ /* 0x000fe200000006ff */
[----:B------:R-:W-:Y:S02]  /*7ec0*/  @!P0 IMAD.U32 R11, R36, 0x10000, RZ ;  /* 0x00010000240b8824 */ /* 0x000fe400078e00ff */
[----:B------:R-:W-:Y:S01]  /*7ed0*/  @!P0 FMUL.FTZ R2, R2, R29 ;  /* 0x0000001d02028220 */ /* 0x000fe20000410000 */
[----:B------:R-:W-:Y:S01]  /*7ee0*/  @!P0 LOP3.LUT R29, R37, 0xffff0000, RZ, 0xc0, !PT ;  /* 0xffff0000251d8812 */ /* 0x000fe200078ec0ff */
[----:B------:R-:W-:Y:S01]  /*7ef0*/  @!P0 FMUL.FTZ R3, R3, R28 ;  /* 0x0000001c03038220 */ /* 0x000fe20000410000 */
[----:B------:R-:W-:Y:S01]  /*7f00*/  @!P1 ISETP.GE.U32.AND P2, PT, R17, R9, PT ;  /* 0x000000091100920c */ /* 0x000fe20003f46070 */
[----:B------:R-:W-:Y:S01]  /*7f10*/  @!P0 FMUL.FTZ R4, R4, R27 ;  /* 0x0000001b04048220 */ /* 0x000fe20000410000 */
[----:B------:R-:W-:Y:S01]  /*7f20*/  @!P0 SHF.L.U32 R28, R37, 0x10, RZ ;  /* 0x00000010251c8819 */ /* 0x000fe200000006ff */
[----:B------:R-:W-:Y:S02]  /*7f30*/  @!P0 IMAD.U32 R27, R41, 0x10000, RZ ;  /* 0x00010000291b8824 */ /* 0x000fe400078e00ff */
        /* <DEDUP_REMOVED lines=8> */
[----:B------:R-:W-:Y:S01]  /*7fc0*/  @!P0 IMAD.U32 R14, R38, 0x10000, RZ ;  /* 0x00010000260e8824 */ /* 0x000fe200078e00ff */
[C---:B------:R-:W-:Y:S02]  /*7fd0*/  @!P0 SHF.L.U32 R16, R39.reuse, 0x10, RZ ;  /* 0x0000001027108819 */ /* 0x040fe400000006ff */
[----:B------:R-:W-:Y:S01]  /*7fe0*/  @!P0 F2FP.BF16.F32.PACK_AB R3, R4, R3 ;  /* 0x000000030403823e */ /* 0x000fe200000010ff */
[----:B------:R-:W-:Y:S01]  /*7ff0*/  @!P0 FFMA.FTZ R5, R14, R31, R5 ;  /* 0x0000001f0e058223 */ /* 0x000fe20000010005 */
[----:B------:R-:W-:Y:S01]  /*8000*/  @!P0 F2FP.BF16.F32.PACK_AB R0, R2, R0 ;  /* 0x000000000200823e */ /* 0x000fe200000010ff */
[----:B------:R-:W-:Y:S01]  /*8010*/  @!P1 IMAD.X R14, R92, 0x1, R15, P5 ;  /* 0x000000015c0e9824 */ /* 0x000fe200028e060f */
[----:B------:R-:W-:Y:S01]  /*8020*/  @!P0 LOP3.LUT R15, R39, 0xffff0000, RZ, 0xc0, !PT ;  /* 0xffff0000270f8812 */ /* 0x000fe200078ec0ff */
[----:B------:R-:W-:Y:S01]  /*8030*/  @!P0 FFMA.FTZ R6, R11, R32, R6 ;  /* 0x000000200b068223 */ /* 0x000fe20000010006 */
[----:B------:R-:W-:Y:S01]  /*8040*/  @!P0 MOV R36, R0 ;  /* 0x0000000000248202 */ /* 0x000fe20000000f00 */
[----:B------:R-:W-:Y:S01]  /*8050*/  @!P0 FFMA.FTZ R7, R16, R33, R7 ;  /* 0x0000002110078223 */ /* 0x000fe20000010007 */
[----:B------:R-:W-:Y:S01]  /*8060*/  @!P1 SHF.L.U64.HI R14, R29, 0x1, R14 ;  /* 0x000000011d0e9819 */ /* 0x000fe2000001020e */
[----:B------:R-:W-:Y:S01]  /*8070*/  @!P0 FFMA.FTZ R8, R15, R34, R8 ;  /* 0x000000220f088223 */ /* 0x000fe20000010008 */
[----:B------:R-:W-:Y:S01]  /*8080*/  @!P0 F2FP.BF16.F32.PACK_AB R6, R6, R5 ;  /* 0x000000050606823e */ /* 0x000fe200000010ff */
[----:B------:R-:W-:Y:S01]  /*8090*/  @!P0 IMAD.MOV.U32 R37, RZ, RZ, R3 ;  /* 0x000000ffff258224 */ /* 0x000fe200078e0003 */
[----:B------:R-:W-:Y:S02]  /*80a0*/  @!P1 SHF.L.U32 R29, R29, 0x1, RZ ;  /* 0x000000011d1d9819 */ /* 0x000fe400000006ff */
[----:B------:R-:W-:Y:S02]  /*80b0*/  @!P0 F2FP.BF16.F32.PACK_AB R7, R8, R7 ;  /* 0x000000070807823e */ /* 0x000fe400000010ff */
[----:B------:R-:W-:Y:S02]  /*80c0*/  @!P0 MOV R38, R6 ;  /* 0x0000000600268202 */ /* 0x000fe40000000f00 */
[----:B------:R-:W-:Y:S01]  /*80d0*/  @!P1 IADD3 R112, P5, PT, R29, R82, RZ ;  /* 0x000000521d709210 */ /* 0x000fe20007fbe0ff */
[----:B------:R-:W-:Y:S01]  /*80e0*/  @!P0 IMAD.MOV.U32 R39, RZ, RZ, R7 ;  /* 0x000000ffff278224 */ /* 0x000fe200078e0007 */
[----:B------:R-:W-:Y:S02]  /*80f0*/  @!P1 SEL R3, R9, R10, !P2 ;  /* 0x0000000a09039207 */ /* 0x000fe40005000000 */
[----:B------:R-:W-:Y:S01]  /*8100*/  @!P1 IADD3 R28, P0, PT, R29, R84, RZ ;  /* 0x000000541d1c9210 */ /* 0x000fe20007f1e0ff */
[C---:B------:R-:W-:Y:S01]  /*8110*/  @!P1 IMAD.X R113, R14.reuse, 0x1, R83, P5 ;  /* 0x000000010e719824 */ /* 0x040fe200028e0653 */
[----:B------:R1:W-:Y:S01]  /*8120*/  STG.E.128 desc[UR4][R44.64+0x100], R36 ;  /* 0x000100242c007986 */ /* 0x0003e2000c101d04 */
[----:B------:R-:W-:Y:S01]  /*8130*/  @!P1 IMAD.WIDE R4, R3, 0x2, R12 ;  /* 0x0000000203049825 */ /* 0x000fe200078e020c */
[----:B------:R-:W-:Y:S02]  /*8140*/  @!P1 IADD3.X R29, PT, PT, R14, R85, RZ, P0, !PT ;  /* 0x000000550e1d9210 */ /* 0x000fe400007fe4ff */
[----:B------:R-:W-:Y:S04]  /*8150*/  ISETP.GE.U32.OR P0, PT, R17, R9, P1 ;  /* 0x000000091100720c */ /* 0x000fe80000f06470 */
[----:B------:R-:W2:Y:S08]  /*8160*/  @!P1 LDG.E.128 R112, desc[UR4][R112.64+0x180] ;  /* 0x0001800470709981 */ /* 0x000eb0000c1e1d00 */
[----:B------:R-:W3:Y:S08]  /*8170*/  @!P1 LDG.E.128 R4, desc[UR4][R4.64+0x180] ;  /* 0x0001800404049981 */ /* 0x000ef0000c1e1d00 */
[----:B------:R3:W4:Y:S08]  /*8180*/  @!P1 LDG.E.128 R40, desc[UR4][R28.64+0x180] ;  /* 0x000180041c289981 */ /* 0x000730000c1e1d00 */
[----:B------:R5:W4:Y:S01]  /*8190*/  LDG.E.128 R32, desc[UR4][R12.64+0x180] ;  /* 0x000180040c207981 */ /* 0x000b22000c1e1d00 */
[----:B--2---:R-:W-:Y:S01]  /*81a0*/  @!P1 SHF.L.U32 R11, R115, 0x10, RZ ;  /* 0x00000010730b9819 */ /* 0x004fe200000006ff */
        /* <DEDUP_REMOVED lines=11> */
[----:B---3--:R-:W-:Y:S01]  /*8260*/  @!P1 LOP3.LUT R29, R4, 0xffff0000, RZ, 0xc0, !PT ;  /* 0xffff0000041d9812 */ /* 0x008fe200078ec0ff */
[----:B------:R-:W-:Y:S01]  /*8270*/  @!P0 FADD.FTZ R16, -R16, -RZ ;  /* 0x800000ff10108221 */ /* 0x000fe20000010100 */
[----:B-----5:R-:W-:Y:S01]  /*8280*/  @!P1 SHF.L.U32 R12, R7, 0x10, RZ ;  /* 0x00000010070c9819 */ /* 0x020fe200000006ff */
[----:B------:R-:W-:Y:S01]  /*8290*/  @!P1 IMAD.U32 R31, R4, 0x10000, RZ ;  /* 0x00010000041f9824 */ /* 0x000fe200078e00ff */
[----:B------:R-:W-:Y:S01]  /*82a0*/  @!P1 SHF.L.U32 R4, R5, 0x10, RZ ;  /* 0x0000001005049819 */ /* 0x000fe200000006ff */
[----:B------:R-:W-:Y:S01]  /*82b0*/  @!P0 FADD.FTZ R0, -R0, -RZ ;  /* 0x800000ff00008221 */ /* 0x000fe20000010100 */
[----:B------:R-:W-:Y:S01]  /*82c0*/  @!P1 LOP3.LUT R27, R6, 0xffff0000, RZ, 0xc0, !PT ;  /* 0xffff0000061b9812 */ /* 0x000fe200078ec0ff */
[----:B------:R-:W-:Y:S01]  /*82d0*/  @!P0 FADD.FTZ R3, -R3, -RZ ;  /* 0x800000ff03038221 */ /* 0x000fe20000010100 */
[----:B------:R-:W-:Y:S01]  /*82e0*/  @!P1 LOP3.LUT R13, R7, 0xffff0000, RZ, 0xc0, !PT ;  /* 0xffff0000070d9812 */ /* 0x000fe200078ec0ff */
[----:B------:R-:W-:Y:S01]  /*82f0*/  @!P1 FMUL.FTZ R7, R12, R11 ;  /* 0x0000000b0c079220 */ /* 0x000fe20000410000 */
[----:B------:R-:W-:Y:S01]  /*8300*/  @!P1 LOP3.LUT R5, R5, 0xffff0000, RZ, 0xc0, !PT ;  /* 0xffff000005059812 */ /* 0x000fe200078ec0ff */
[----:B------:R-:W-:Y:S01]  /*8310*/  @!P1 IMAD.U32 R28, R6, 0x10000, RZ ;  /* 0x00010000061c9824 */ /* 0x000fe200078e00ff */
[----:B----4-:R-:W-:Y:S01]  /*8320*/  @!P1 SHF.L.U32 R30, R43, 0x10, RZ ;  /* 0x000000102b1e9819 */ /* 0x010fe200000006ff */
[----:B------:R-:W-:Y:S01]  /*8330*/  @!P0 FADD.FTZ R2, -R2, -RZ ;  /* 0x800000ff02028221 */ /* 0x000fe20000010100 */
[C---:B------:R-:W-:Y:S02]  /*8340*/  @!P1 IMAD.U32 R11, R32.reuse, 0x10000, RZ ;  /* 0x00010000200b9824 */ /* 0x040fe400078e00ff */
[----:B------:R-:W-:Y:S01]  /*8350*/  @!P1 FMUL.FTZ R8, R13, R8 ;  /* 0x000000080d089220 */ /* 0x000fe20000410000 */
[----:B------:R-:W-:Y:S01]  /*8360*/  @!P1 LOP3.LUT R13, R32, 0xffff0000, RZ, 0xc0, !PT ;  /* 0xffff0000200d9812 */ /* 0x000fe200078ec0ff */
[----:B------:R-:W-:Y:S02]  /*8370*/  @!P1 IMAD.U32 R12, R40, 0x10000, RZ ;  /* 0x00010000280c9824 */ /* 0x000fe400078e00ff */
[----:B------:R-:W-:Y:S01]  /*8380*/  @!P1 FMUL.FTZ R0, R31, R0 ;  /* 0x000000001f009220 */ /* 0x000fe20000410000 */
[----:B------:R-:W-:Y:S01]  /*8390*/  @!P1 LOP3.LUT R31, R43, 0xffff0000, RZ, 0xc0, !PT ;  /* 0xffff00002b1f9812 */ /* 0x000fe200078ec0ff */
[----:B------:R-:W-:Y:S01]  /*83a0*/  @!P1 FMUL.FTZ R3, R4, R3 ;  /* 0x0000000304039220 */ /* 0x000fe20000410000 */
[----:B------:R-:W-:Y:S01]  /*83b0*/  @!P1 FMUL.FTZ R6, R27, R14 ;  /* 0x0000000e1b069220 */ /* 0x000fe20000410000 */
[----:B------:R-:W-:Y:S01]  /*83c0*/  @!P1 LOP3.LUT R14, R40, 0xffff0000, RZ, 0xc0, !PT ;  /* 0xffff0000280e9812 */ /* 0x000fe200078ec0ff */
[----:B------:R-:W-:Y:S01]  /*83d0*/  @!P1 FMUL.FTZ R4, R5, R16 ;  /* 0x0000001005049220 */ /* 0x000fe20000410000 */
[----:B------:R-:W-:Y:S01]  /*83e0*/  @!P1 SHF.L.U32 R16, R33, 0x10, RZ ;  /* 0x0000001021109819 */ /* 0x000fe200000006ff */
[----:B------:R-:W-:Y:S01]  /*83f0*/  @!P1 FMUL.FTZ R2, R29, R2 ;  /* 0x000000021d029220 */ /* 0x000fe20000410000 */
[C---:B------:R-:W-:Y:S01]  /*8400*/  @!P1 LOP3.LUT R27, R41.reuse, 0xffff0000, RZ, 0xc0, !PT ;  /* 0xffff0000291b9812 */ /* 0x040fe200078ec0ff */
[----:B------:R-:W-:Y:S01]  /*8410*/  @!P1 FMUL.FTZ R5, R28, R15 ;  /* 0x0000000f1c059220 */ /* 0x000fe20000410000 */
[----:B------:R-:W-:Y:S01]  /*8420*/  @!P1 SHF.L.U32 R15, R41, 0x10, RZ ;  /* 0x00000010290f9819 */ /* 0x000fe200000006ff */
[----:B------:R-:W-:Y:S01]  /*8430*/  @!P1 FFMA.FTZ R0, R11, R12, R0 ;  /* 0x0000000c0b009223 */ /* 0x000fe20000010000 */
[----:B------:R-:W-:Y:S01]  /*8440*/  @!P1 LOP3.LUT R11, R33, 0xffff0000, RZ, 0xc0, !PT ;  /* 0xffff0000210b9812 */ /* 0x000fe200078ec0ff */
[----:B------:R-:W-:Y:S01]  /*8450*/  @!P1 FFMA.FTZ R2, R13, R14, R2 ;  /* 0x0000000e0d029223 */ /* 0x000fe20000010002 */
[----:B------:R-:W-:Y:S01]  /*8460*/  @!P1 LOP3.LUT R29, R42, 0xffff0000, RZ, 0xc0, !PT ;  /* 0xffff00002a1d9812 */ /* 0x000fe200078ec0ff */
[C---:B------:R-:W-:Y:S01]  /*8470*/  @!P1 IMAD.U32 R12, R34.reuse, 0x10000, RZ ;  /* 0x00010000220c9824 */ /* 0x040fe200078e00ff */
[----:B------:R-:W-:Y:S01]  /*8480*/  @!P1 LOP3.LUT R13, R34, 0xffff0000, RZ, 0xc0, !PT ;  /* 0xffff0000220d9812 */ /* 0x000fe200078ec0ff */
[----:B------:R-:W-:Y:S01]  /*8490*/  @!P1 IMAD.U32 R28, R42, 0x10000, RZ ;  /* 0x000100002a1c9824 */ /* 0x000fe200078e00ff */
[C---:B------:R-:W-:Y:S01]  /*84a0*/  @!P1 SHF.L.U32 R14, R35.reuse, 0x10, RZ ;  /* 0x00000010230e9819 */ /* 0x040fe200000006ff */
[----:B------:R-:W-:Y:S01]  /*84b0*/  @!P1 FFMA.FTZ R3, R16, R15, R3 ;  /* 0x0000000f10039223 */ /* 0x000fe20000010003 */
[----:B------:R-:W-:Y:S01]  /*84c0*/  @!P1 LOP3.LUT R15, R35, 0xffff0000, RZ, 0xc0, !PT ;  /* 0xffff0000230f9812 */ /* 0x000fe200078ec0ff */
[----:B------:R-:W-:Y:S01]  /*84d0*/  @!P1 FFMA.FTZ R4, R11, R27, R4 ;  /* 0x0000001b0b049223 */ /* 0x000fe20000010004 */
[----:B------:R-:W-:Y:S01]  /*84e0*/  @!P1 F2FP.BF16.F32.PACK_AB R0, R2, R0 ;  /* 0x000000000200923e */ /* 0x000fe200000010ff */
        /* <DEDUP_REMOVED lines=12> */
.L_x_3515:
[----:B------:R-:W-:Y:S05]  /*85b0*/  BSYNC.RECONVERGENT B0 ;  /* 0x0000000000007941 */ /* 0x000fea0003800200 */
.L_x_3514:
[----:B------:R-:W-:Y:S04]  /*85c0*/  BSSY.RECONVERGENT B0, `(.L_x_3516) ;  /* 0x0000159000007945 */ /* 0x000fe80003800200 */
[----:B------:R-:W-:Y:S05]  /*85d0*/  @!P4 BRA `(.L_x_3517) ;  /* 0x00000014005cc947 */ /* 0x000fea0003800000 */
[C---:B------:R-:W-:Y:S01]  /*85e0*/  ISETP.GE.AND P0, PT, R20.reuse, R26, PT ;  /* 0x0000001a1400720c */ /* 0x040fe20003f06270 */
[----:B------:R-:W4:Y:S11]  /*85f0*/  LDC.64 R2, c[0x0][0x4a8] ;  /* 0x00012a00ff027b82 */ /* 0x000f360000000a00 */
[----:B------:R-:W-:Y:S01]  /*8600*/  @!UPT UIADD3 URZ, UPT, UPT, URZ, URZ, URZ ;  /* 0x000000fffffff290 */ /* 0x000fe2000fffe0ff */
[----:B------:R-:W-:Y:S04]  /*8610*/  @!P0 ISETP.GE.U32.AND P1, PT, R20, R9, PT ;  /* 0x000000091400820c */ /* 0x000fe80003f26070 */
[----:B------:R-:W-:Y:S02]  /*8620*/  @!P0 SEL R0, R10, RZ, P1 ;  /* 0x000000ff0a008207 */ /* 0x000fe40000800000 */
[----:B------:R-:W-:Y:S02]  /*8630*/  @!P0 SEL R11, R49, RZ, P1 ;  /* 0x000000ff310b8207 */ /* 0x000fe40000800000 */
[C---:B----4-:R-:W-:Y:S04]  /*8640*/  LEA R12, P2, R2.reuse, R22, 0x6 ;  /* 0x00000016020c7211 */ /* 0x050fe800078430ff */
[----:B------:R-:W-:Y:S02]  /*8650*/  LEA.HI.X R13, R2, R23, R3, 0x6, P2 ;  /* 0x00000017020d7211 */ /* 0x000fe400010f3403 */
[----:B------:R-:W-:Y:S02]  /*8660*/  @!P0 IADD3 R7, P2, PT, R97, R0, RZ ;  /* 0x0000000061078210 */ /* 0x000fe40007f5e0ff */
[----:B------:R-:W-:Y:S01]  /*8670*/  @!P0 SEL R3, R9, R10, !P1 ;  /* 0x0000000a09038207 */ /* 0x000fe20004800000 */
[----:B-1----:R-:W4:Y:S02]  /*8680*/  LDG.E.128 R36, desc[UR4][R12.64] ;  /* 0x000000040c247981 */ /* 0x002f24000c1e1d00 */
[----:B------:R-:W-:Y:S02]  /*8690*/  @!P0 IMAD.X R0, R90, 0x1, R11, P2 ;  /* 0x000000015a008824 */ /* 0x000fe400010e060b */
[----:B------:R-:W-:Y:S02]  /*86a0*/  @!P0 IMAD.SHL.U32 R11, R7, 0x2, RZ ;  /* 0x00000002070b8824 */ /* 0x000fe400078e00ff */
[----:B------:R-:W-:Y:S01]  /*86b0*/  @!P0 IMAD.WIDE R4, R3, 0x2, R12 ;  /* 0x0000000203048825 */ /* 0x000fe200078e020c */
[----:B------:R-:W-:Y:S02]  /*86c0*/  @!P0 SHF.L.U64.HI R0, R7, 0x1, R0 ;  /* 0x0000000107008819 */ /* 0x000fe40000010200 */
[C---:B---3--:R-:W-:Y:S03]  /*86d0*/  @!P0 IADD3 R40, P1, PT, R11.reuse, R82, RZ ;  /* 0x000000520b288210 */ /* 0x048fe60007f3e0ff */
[----:B------:R-:W3:Y:S01]  /*86e0*/  @!P0 LDG.E.128 R4, desc[UR4][R4.64] ;  /* 0x0000000404048981 */ /* 0x000ee2000c1e1d00 */
[C---:B------:R-:W-:Y:S02]  /*86f0*/  @!P0 IADD3.X R41, PT, PT, R0.reuse, R83, RZ, P1, !PT ;  /* 0x0000005300298210 */ /* 0x040fe40000ffe4ff */
[----:B------:R-:W-:Y:S05]  /*8700*/  @!P0 IADD3 R28, P1, PT, R11, R84, RZ ;  /* 0x000000540b1c8210 */ /* 0x000fea0007f3e0ff */
        /* <DEDUP_REMOVED lines=10> */
[----:B------:R-:W-:Y:S01]  /*87b0*/  @!P0 IMAD.U32 R5, R6, 0x10000, RZ ;  /* 0x0001000006058824 */ /* 0x000fe200078e00ff */
[C---:B-----5:R-:W-:Y:S01]  /*87c0*/  @!P0 LOP3.LUT R15, R42.reuse, 0xffff0000, RZ, 0xc0, !PT ;  /* 0xffff00002a0f8812 */ /* 0x060fe200078ec0ff */
[----:B------:R-:W-:Y:S01]  /*87d0*/  @!P0 IMAD.U32 R16, R42, 0x10000, RZ ;  /* 0x000100002a108824 */ /* 0x000fe200078e00ff */
[----:B------:R-:W-:Y:S01]  /*87e0*/  @!P0 SHF.L.U32 R7, R43, 0x10, RZ ;  /* 0x000000102b078819 */ /* 0x000fe200000006ff */
[----:B-1----:R-:W-:Y:S01]  /*87f0*/  @!P0 IMAD.U32 R28, R41, 0x10000, RZ ;  /* 0x00010000291c8824 */ /* 0x002fe200078e00ff */
        /* <DEDUP_REMOVED lines=10> */
[----:B--2---:R-:W-:Y:S01]  /*88a0*/  @!P0 SHF.L.U32 R30, R35, 0x10, RZ ;  /* 0x00000010231e8819 */ /* 0x004fe200000006ff */
[----:B------:R-:W-:Y:S01]  /*88b0*/  @!P1 FADD.FTZ R28, -R28, -RZ ;  /* 0x800000ff1c1c9221 */ /* 0x000fe20000010100 */
[----:B------:R-:W-:Y:S01]  /*88c0*/  @!P1 FADD.FTZ R11, -R11, -RZ ;  /* 0x800000ff0b0b9221 */ /* 0x000fe20000010100 */
[----:B------:R-:W-:Y:S01]  /*88d0*/  @!P1 FADD.FTZ R27, -R27, -RZ ;  /* 0x800000ff1b1b9221 */ /* 0x000fe20000010100 */
[----:B------:R-:W-:Y:S01]  /*88e0*/  ISETP.GE.AND P1, PT, R19, R26, PT ;  /* 0x0000001a1300720c */ /* 0x000fe20003f26270 */
[----:B------:R-:W-:Y:S01]  /*88f0*/  @!P0 FMUL.FTZ R5, R5, R16 ;  /* 0x0000001005058220 */ /* 0x000fe20000410000 */
[----:B------:R-:W-:Y:S01]  /*8900*/  @!P0 FMUL.FTZ R6, R6, R15 ;  /* 0x0000000f06068220 */ /* 0x000fe20000410000 */
[----:B------:R-:W-:Y:S01]  /*8910*/  @!P0 FMUL.FTZ R7, R8, R7 ;  /* 0x0000000708078220 */ /* 0x000fe20000410000 */
[----:B------:R-:W-:Y:S02]  /*8920*/  @!P0 IMAD.U32 R16, R32, 0x10000, RZ ;  /* 0x0001000020108824 */ /* 0x000fe400078e00ff */
[----:B------:R-:W-:Y:S01]  /*8930*/  @!P0 FMUL.FTZ R0, R0, R31 ;  /* 0x0000001f00008220 */ /* 0x000fe20000410000 */
[----:B------:R-:W-:Y:S01]  /*8940*/  @!P0 LOP3.LUT R31, R35, 0xffff0000, RZ, 0xc0, !PT ;  /* 0xffff0000231f8812 */ /* 0x000fe200078ec0ff */
[----:B------:R-:W-:Y:S01]  /*8950*/  @!P0 FMUL.FTZ R2, R2, R29 ;  /* 0x0000001d02028220 */ /* 0x000fe20000410000 */
[----:B------:R-:W-:Y:S01]  /*8960*/  @!P0 LOP3.LUT R29, R33, 0xffff0000, RZ, 0xc0, !PT ;  /* 0xffff0000211d8812 */ /* 0x000fe200078ec0ff */
[----:B------:R-:W-:Y:S01]  /*8970*/  @!P0 FMUL.FTZ R3, R3, R28 ;  /* 0x0000001c03038220 */ /* 0x000fe20000410000 */
[----:B------:R-:W-:Y:S01]  /*8980*/  @!P0 LOP3.LUT R28, R32, 0xffff0000, RZ, 0xc0, !PT ;  /* 0xffff0000201c8812 */ /* 0x000fe200078ec0ff */
[----:B----4-:R-:W-:Y:S02]  /*8990*/  @!P0 IMAD.U32 R15, R36, 0x10000, RZ ;  /* 0x00010000240f8824 */ /* 0x010fe400078e00ff */
[----:B------:R-:W-:Y:S01]  /*89a0*/  @!P0 FMUL.FTZ R8, R14, R11 ;  /* 0x0000000b0e088220 */ /* 0x000fe20000410000 */
[----:B------:R-:W-:Y:S01]  /*89b0*/  @!P0 SHF.L.U32 R11, R33, 0x10, RZ ;  /* 0x00000010210b8819 */ /* 0x000fe200000006ff */
[----:B------:R-:W-:Y:S01]  /*89c0*/  @!P0 FMUL.FTZ R4, R4, R27 ;  /* 0x0000001b04048220 */ /* 0x000fe20000410000 */
[----:B------:R-:W-:Y:S01]  /*89d0*/  @!P0 LOP3.LUT R27, R36, 0xffff0000, RZ, 0xc0, !PT ;  /* 0xffff0000241b8812 */ /* 0x000fe200078ec0ff */
[----:B------:R-:W1:Y:S01]  /*89e0*/  LDC.64 R32, c[0x0][0x3b8] ;  /* 0x0000ee00ff207b82 */ /* 0x000e620000000a00 */
[----:B------:R-:W-:Y:S01]  /*89f0*/  @!P1 ISETP.GE.U32.AND P2, PT, R19, R9, PT ;  /* 0x000000091300920c */ /* 0x000fe20003f46070 */
[----:B------:R-:W-:Y:S01]  /*8a00*/  @!P0 FFMA.FTZ R0, R15, R16, R0 ;  /* 0x000000100f008223 */ /* 0x000fe20000010000 */
[C---:B------:R-:W-:Y:S01]  /*8a10*/  @!P0 LOP3.LUT R15, R37.reuse, 0xffff0000, RZ, 0xc0, !PT ;  /* 0xffff0000250f8812 */ /* 0x040fe200078ec0ff */
[----:B------:R-:W-:Y:S02]  /*8a20*/  @!P0 IMAD.U32 R14, R37, 0x10000, RZ ;  /* 0x00010000250e8824 */ /* 0x000fe400078e00ff */
[----:B------:R-:W-:Y:S01]  /*8a30*/  @!P0 FFMA.FTZ R2, R27, R28, R2 ;  /* 0x0000001c1b028223 */ /* 0x000fe20000010002 */
[C---:B------:R-:W-:Y:S01]  /*8a40*/  @!P0 LOP3.LUT R28, R34.reuse, 0xffff0000, RZ, 0xc0, !PT ;  /* 0xffff0000221c8812 */ /* 0x040fe200078ec0ff */
[----:B------:R-:W-:Y:S02]  /*8a50*/  @!P0 IMAD.U32 R27, R34, 0x10000, RZ ;  /* 0x00010000221b8824 */ /* 0x000fe400078e00ff */
[----:B------:R-:W-:Y:S01]  /*8a60*/  @!P0 FFMA.FTZ R3, R14, R11, R3 ;  /* 0x0000000b0e038223 */ /* 0x000fe20000010003 */
[----:B------:R-:W-:Y:S01]  /*8a70*/  @!P0 LOP3.LUT R11, R38, 0xffff0000, RZ, 0xc0, !PT ;  /* 0xffff0000260b8812 */ /* 0x000fe200078ec0ff */
[----:B------:R-:W-:Y:S01]  /*8a80*/  @!P0 FFMA.FTZ R4, R15, R29, R4 ;  /* 0x0000001d0f048223 */ /* 0x000fe20000010004 */
[----:B------:R-:W-:Y:S01]  /*8a90*/  @!P0 F2FP.BF16.F32.PACK_AB R2, R2, R0 ;  /* 0x000000000202823e */ /* 0x000fe200000010ff */
[----:B------:R-:W-:Y:S02]  /*8aa0*/  @!P0 IMAD.U32 R16, R38, 0x10000, RZ ;  /* 0x0001000026108824 */ /* 0x000fe400078e00ff */
[C---:B------:R-:W-:Y:S01]  /*8ab0*/  @!P0 IMAD.U32 R0, R39.reuse, 0x10000, RZ ;  /* 0x0001000027008824 */ /* 0x040fe200078e00ff */
[----:B------:R-:W-:Y:S01]  /*8ac0*/  @!P0 F2FP.BF16.F32.PACK_AB R15, R4, R3 ;  /* 0x00000003040f823e */ /* 0x000fe200000010ff */
        /* <DEDUP_REMOVED lines=11> */
[----:B------:R-:W-:Y:S01]  /*8b80*/  @!P1 IMAD.X R11, R90, 0x1, R11, P5 ;  /* 0x000000015a0b9824 */ /* 0x000fe200028e060b */
[C---:B-1----:R-:W-:Y:S01]  /*8b90*/  LEA R44, P4, R32.reuse, R78, 0x6 ;  /* 0x0000004e202c7211 */ /* 0x042fe200078830ff */
[----:B------:R-:W-:Y:S01]  /*8ba0*/  @!P0 IMAD.MOV.U32 R38, RZ, RZ, R5 ;  /* 0x000000ffff268224 */ /* 0x000fe200078e0005 */
[----:B------:R-:W-:Y:S01]  /*8bb0*/  @!P0 MOV R36, R2 ;  /* 0x0000000200248202 */ /* 0x000fe20000000f00 */
[----:B------:R-:W-:Y:S01]  /*8bc0*/  @!P0 IMAD.MOV.U32 R39, RZ, RZ, R8 ;  /* 0x000000ffff278224 */ /* 0x000fe200078e0008 */
[----:B------:R-:W-:Y:S02]  /*8bd0*/  LEA.HI.X R45, R32, R79, R33, 0x6, P4 ;  /* 0x0000004f202d7211 */ /* 0x000fe400020f3421 */
[C---:B------:R-:W-:Y:S02]  /*8be0*/  @!P1 SHF.L.U32 R29, R4.reuse, 0x1, RZ ;  /* 0x00000001041d9819 */ /* 0x040fe400000006ff */
[----:B------:R-:W-:Y:S01]  /*8bf0*/  @!P1 SEL R3, R9, R10, !P2 ;  /* 0x0000000a09039207 */ /* 0x000fe20005000000 */
[----:B------:R1:W-:Y:S01]  /*8c00*/  STG.E.128 desc[UR4][R44.64], R36 ;  /* 0x000000242c007986 */ /* 0x0003e2000c101d04 */
[----:B------:R-:W-:Y:S02]  /*8c10*/  @!P1 SHF.L.U64.HI R0, R4, 0x1, R11 ;  /* 0x0000000104009819 */ /* 0x000fe4000001020b */
[----:B------:R-:W-:Y:S01]  /*8c20*/  @!P1 IADD3 R112, P0, PT, R29, R82, RZ ;  /* 0x000000521d709210 */ /* 0x000fe20007f1e0ff */
[----:B------:R-:W-:Y:S03]  /*8c30*/  @!P1 IMAD.WIDE R6, R3, 0x2, R12 ;  /* 0x0000000203069825 */ /* 0x000fe600078e020c */
[C---:B------:R-:W-:Y:S01]  /*8c40*/  @!P1 IADD3.X R113, PT, PT, R0.reuse, R83, RZ, P0, !PT ;  /* 0x0000005300719210 */ /* 0x040fe200007fe4ff */
[----:B------:R-:W2:Y:S01]  /*8c50*/  LDG.E.128 R32, desc[UR4][R12.64+0x80] ;  /* 0x000080040c207981 */ /* 0x000ea2000c1e1d00 */
[----:B------:R-:W-:Y:S05]  /*8c60*/  @!P1 IADD3 R28, P0, PT, R29, R84, RZ ;  /* 0x000000541d1c9210 */ /* 0x000fea0007f1e0ff */
[----:B------:R-:W-:Y:S01]  /*8c70*/  @!P1 IMAD.X R29, R0, 0x1, R85, P0 ;  /* 0x00000001001d9824 */ /* 0x000fe200000e0655 */
[----:B------:R-:W-:Y:S01]  /*8c80*/  ISETP.GE.U32.OR P0, PT, R19, R9, P1 ;  /* 0x000000091300720c */ /* 0x000fe20000f06470 */
[----:B------:R-:W3:Y:S08]  /*8c90*/  @!P1 LDG.E.128 R4, desc[UR4][R6.64+0x80] ;  /* 0x0000800406049981 */ /* 0x000ef0000c1e1d00 */
[----:B------:R-:W4:Y:S08]  /*8ca0*/  @!P1 LDG.E.128 R112, desc[UR4][R112.64+0x80] ;  /* 0x0000800470709981 */ /* 0x000f30000c1e1d00 */
        /* <DEDUP_REMOVED lines=8> */
[C---:B----4-:R-:W-:Y:S01]  /*8d30*/  @!P1 SHF.L.U32 R7, R115.reuse, 0x10, RZ ;  /* 0x0000001073079819 */ /* 0x050fe200000006ff */
        /* <DEDUP_REMOVED lines=13> */
[----:B--2---:R-:W-:Y:S01]  /*8e10*/  @!P1 LOP3.LUT R30, R43, 0xffff0000, RZ, 0xc0, !PT ;  /* 0xffff00002b1e9812 */ /* 0x004fe200078ec0ff */
[----:B------:R-:W-:Y:S01]  /*8e20*/  @!P1 FMUL.FTZ R7, R8, R7 ;  /* 0x0000000708079220 */ /* 0x000fe20000410000 */
[----:B------:R-:W-:Y:S01]  /*8e30*/  @!P0 FADD.FTZ R27, -R27, -RZ ;  /* 0x800000ff1b1b8221 */ /* 0x000fe20000010100 */
        /* <DEDUP_REMOVED lines=142> */
[----:B------:R3:W5:Y:S08]  /*9720*/  @!P1 LDG.E.128 R40, desc[UR4][R28.64+0x180] ;  /* 0x000180041c289981 */ /* 0x000770000c1e1d00 */
        /* <DEDUP_REMOVED lines=15> */
[----:B-1----:R-:W-:Y:S01]  /*9820*/  @!P1 SHF.L.U32 R12, R7, 0x10, RZ ;  /* 0x00000010070c9819 */ /* 0x002fe200000006ff */
        /* <DEDUP_REMOVED lines=9> */
[----:B-----5:R-:W-:Y:S01]  /*98c0*/  @!P1 SHF.L.U32 R30, R43, 0x10, RZ ;  /* 0x000000102b1e9819 */ /* 0x020fe200000006ff */
[----:B------:R-:W-:Y:S01]  /*98d0*/  @!P0 FADD.FTZ R2, -R2, -RZ ;  /* 0x800000ff02028221 */ /* 0x000fe20000010100 */
[C---:B----4-:R-:W-:Y:S02]  /*98e0*/  @!P1 IMAD.U32 R11, R32.reuse, 0x10000, RZ ;  /* 0x00010000200b9824 */ /* 0x050fe400078e00ff */
        /* <DEDUP_REMOVED lines=38> */
.L_x_3517:
[----:B------:R-:W-:Y:S05]  /*9b50*/  BSYNC.RECONVERGENT B0 ;  /* 0x0000000000007941 */ /* 0x000fea0003800200 */
.L_x_3516:
[----:B------:R-:W-:Y:S04]  /*9b60*/  BSSY.RECONVERGENT B0, `(.L_x_3518) ;  /* 0x000015b000007945 */ /* 0x000fe80003800200 */
[----:B------:R-:W-:Y:S05]  /*9b70*/  @!P3 BRA `(.L_x_3519) ;  /* 0x000000140064b947 */ /* 0x000fea0003800000 */
[C---:B------:R-:W-:Y:S01]  /*9b80*/  ISETP.GE.AND P0, PT, R20.reuse, R26, PT ;  /* 0x0000001a1400720c */ /* 0x040fe20003f06270 */
[----:B------:R-:W5:Y:S11]  /*9b90*/  LDC.64 R12, c[0x0][0x4a8] ;  /* 0x00012a00ff0c7b82 */ /* 0x000f760000000a00 */
[----:B------:R-:W-:Y:S01]  /*9ba0*/  @!UPT UIADD3 URZ, UPT, UPT, URZ, URZ, URZ ;  /* 0x000000fffffff290 */ /* 0x000fe2000fffe0ff */
[-C--:B------:R-:W-:Y:S04]  /*9bb0*/  @!P0 ISETP.GE.U32.AND P1, PT, R20, R9.reuse, PT ;  /* 0x000000091400820c */ /* 0x080fe80003f26070 */
[----:B------:R-:W-:Y:S02]  /*9bc0*/  @!P0 SEL R0, R10, RZ, P1 ;  /* 0x000000ff0a008207 */ /* 0x000fe40000800000 */
[----:B------:R-:W-:Y:S02]  /*9bd0*/  @!P0 SEL R11, R49, RZ, P1 ;  /* 0x000000ff310b8207 */ /* 0x000fe40000800000 */
[----:B------:R-:W-:Y:S01]  /*9be0*/  @!P0 IADD3 R5, P2, PT, R99, R0, RZ ;  /* 0x0000000063058210 */ /* 0x000fe20007f5e0ff */
[----:B-----5:R-:W-:Y:S02]  /*9bf0*/  IMAD R3, R13, 0x60, RZ ;  /* 0x000000600d037824 */ /* 0x020fe400078e02ff */
[----:B------:R-:W-:Y:S04]  /*9c00*/  IMAD.WIDE.U32 R12, R12, 0x60, R22 ;  /* 0x000000600c0c7825 */ /* 0x000fe800078e0016 */
[----:B------:R-:W-:Y:S01]  /*9c10*/  @!P0 IMAD.X R0, R88, 0x1, R11, P2 ;  /* 0x0000000158008824 */ /* 0x000fe200010e060b */
[----:B------:R-:W-:Y:S01]  /*9c20*/  @!P0 SHF.L.U32 R11, R5, 0x1, RZ ;  /* 0x00000001050b8819 */ /* 0x000fe200000006ff */
[----:B------:R-:W-:Y:S01]  /*9c30*/  IMAD.IADD R13, R13, 0x1, R3 ;  /* 0x000000010d0d7824 */ /* 0x000fe200078e0203 */
[----:B------:R-:W-:Y:S02]  /*9c40*/  @!P0 SEL R3, R9, R10, !P1 ;  /* 0x0000000a09038207 */ /* 0x000fe40004800000 */
[----:B------:R-:W-:Y:S02]  /*9c50*/  @!P0 SHF.L.U64.HI R0, R5, 0x1, R0 ;  /* 0x0000000105008819 */ /* 0x000fe40000010200 */
[----:B---3--:R-:W-:Y:S01]  /*9c60*/  @!P0 IADD3 R40, P1, PT, R11, R82, RZ ;  /* 0x000000520b288210 */ /* 0x008fe20007f3e0ff */
[----:B------:R-:W-:Y:S01]  /*9c70*/  @!P0 IMAD.WIDE R6, R3, 0x2, R12 ;  /* 0x0000000203068825 */ /* 0x000fe200078e020c */
[----:B-1----:R-:W3:Y:S03]  /*9c80*/  LDG.E.128 R36, desc[UR4][R12.64] ;  /* 0x000000040c247981 */ /* 0x002ee6000c1e1d00 */
[C---:B------:R-:W-:Y:S01]  /*9c90*/  @!P0 IMAD.X R41, R0.reuse, 0x1, R83, P1 ;  /* 0x0000000100298824 */ /* 0x040fe200008e0653 */
[----:B------:R-:W-:Y:S04]  /*9ca0*/  @!P0 IADD3 R28, P1, PT, R11, R84, RZ ;  /* 0x000000540b1c8210 */ /* 0x000fe80007f3e0ff */
[----:B------:R-:W5:Y:S01]  /*9cb0*/  @!P0 LDG.E.128 R4, desc[UR4][R6.64] ;  /* 0x0000000406048981 */ /* 0x000f62000c1e1d00 */
[----:B------:R-:W-:Y:S01]  /*9cc0*/  @!P0 IMAD.X R29, R0, 0x1, R85, P1 ;  /* 0x00000001001d8824 */ /* 0x000fe200008e0655 */
[----:B------:R-:W-:Y:S06]  /*9cd0*/  ISETP.GE.U32.OR P1, PT, R20, R9, P0 ;  /* 0x000000091400720c */ /* 0x000fec0000726470 */
[----:B------:R-:W2:Y:S08]  /*9ce0*/  @!P0 LDG.E.128 R40, desc[UR4][R40.64] ;  /* 0x0000000428288981 */ /* 0x000eb0000c1e1d00 */
[----:B----4-:R1:W4:Y:S01]  /*9cf0*/  @!P0 LDG.E.128 R32, desc[UR4][R28.64] ;  /* 0x000000041c208981 */ /* 0x010322000c1e1d00 */
[----:B-----5:R-:W-:Y:S01]  /*9d00*/  @!P0 SHF.L.U32 R8, R7, 0x10, RZ ;  /* 0x0000001007088819 */ /* 0x020fe200000006ff */
[----:B------:R-:W-:Y:S01]  /*9d10*/  @!P0 IMAD.U32 R3, R5, 0x10000, RZ ;  /* 0x0001000005038824 */ /* 0x000fe200078e00ff */
[----:B------:R-:W-:Y:S02]  /*9d20*/  @!P0 LOP3.LUT R14, R7, 0xffff0000, RZ, 0xc0, !PT ;  /* 0xffff0000070e8812 */ /* 0x000fe400078ec0ff */
[C---:B------:R-:W-:Y:S02]  /*9d30*/  @!P0 SHF.L.U32 R0, R4.reuse, 0x10, RZ ;  /* 0x0000001004008819 */ /* 0x040fe400000006ff */
[----:B------:R-:W-:Y:S02]  /*9d40*/  @!P0 LOP3.LUT R2, R4, 0xffff0000, RZ, 0xc0, !PT ;  /* 0xffff000004028812 */ /* 0x000fe400078ec0ff */
[C---:B--2---:R-:W-:Y:S01]  /*9d50*/  @!P0 LOP3.LUT R11, R43.reuse, 0xffff0000, RZ, 0xc0, !PT ;  /* 0xffff00002b0b8812 */ /* 0x044fe200078ec0ff */
[----:B------:R-:W-:Y:S01]  /*9d60*/  @!P0 IMAD.U32 R7, R43, 0x10000, RZ ;  /* 0x000100002b078824 */ /* 0x000fe200078e00ff */
[----:B------:R-:W-:Y:S01]  /*9d70*/  @!P0 SHF.L.U32 R16, R42, 0x10, RZ ;  /* 0x000000102a108819 */ /* 0x000fe200000006ff */
[----:B------:R-:W-:Y:S01]  /*9d80*/  @!P0 IMAD.U32 R31, R40, 0x10000, RZ ;  /* 0x00010000281f8824 */ /* 0x000fe200078e00ff */
[----:B------:R-:W-:Y:S01]  /*9d90*/  @!P0 LOP3.LUT R15, R42, 0xffff0000, RZ, 0xc0, !PT ;  /* 0xffff00002a0f8812 */ /* 0x000fe200078ec0ff */
[----:B------:R-:W-:Y:S01]  /*9da0*/  @!P1 FADD.FTZ R7, -R7, -RZ ;  /* 0x800000ff07079221 */ /* 0x000fe20000010100 */
[----:B------:R-:W-:Y:S01]  /*9db0*/  @!P0 LOP3.LUT R4, R5, 0xffff0000, RZ, 0xc0, !PT ;  /* 0xffff000005048812 */ /* 0x000fe200078ec0ff */
[----:B------:R-:W-:Y:S01]  /*9dc0*/  @!P1 FADD.FTZ R11, -R11, -RZ ;  /* 0x800000ff0b0b9221 */ /* 0x000fe20000010100 */
[----:B-1----:R-:W-:Y:S01]  /*9dd0*/  @!P0 LOP3.LUT R29, R40, 0xffff0000, RZ, 0xc0, !PT ;  /* 0xffff0000281d8812 */ /* 0x002fe200078ec0ff */
[C---:B------:R-:W-:Y:S01]  /*9de0*/  @!P0 IMAD.U32 R28, R41.reuse, 0x10000, RZ ;  /* 0x00010000291c8824 */ /* 0x040fe200078e00ff */
[----:B------:R-:W-:Y:S01]  /*9df0*/  @!P0 LOP3.LUT R27, R41, 0xffff0000, RZ, 0xc0, !PT ;  /* 0xffff0000291b8812 */ /* 0x000fe200078ec0ff */
[----:B------:R-:W-:Y:S01]  /*9e00*/  @!P1 FADD.FTZ R31, -R31, -RZ ;  /* 0x800000ff1f1f9221 */ /* 0x000fe20000010100 */
[C---:B------:R-:W-:Y:S01]  /*9e10*/  @!P0 IMAD.U32 R5, R6.reuse, 0x10000, RZ ;  /* 0x0001000006058824 */ /* 0x040fe200078e00ff */
[----:B------:R-:W-:Y:S01]  /*9e20*/  @!P0 LOP3.LUT R6, R6, 0xffff0000, RZ, 0xc0, !PT ;  /* 0xffff000006068812 */ /* 0x000fe200078ec0ff */
[----:B------:R-:W-:Y:S01]  /*9e30*/  @!P0 FMUL.FTZ R7, R8, R7 ;  /* 0x0000000708078220 */ /* 0x000fe20000410000 */
[----:B------:R-:W-:Y:S01]  /*9e40*/  @!P1 FADD.FTZ R16, -R16, -RZ ;  /* 0x800000ff10109221 */ /* 0x000fe20000010100 */
[----:B------:R-:W-:Y:S01]  /*9e50*/  @!P1 FADD.FTZ R15, -R15, -RZ ;  /* 0x800000ff0f0f9221 */ /* 0x000fe20000010100 */
[----:B------:R-:W-:Y:S01]  /*9e60*/  @!P0 FMUL.FTZ R8, R14, R11 ;  /* 0x0000000b0e088220 */ /* 0x000fe20000410000 */
[----:B----4-:R-:W-:Y:S01]  /*9e70*/  @!P0 SHF.L.U32 R14, R32, 0x10, RZ ;  /* 0x00000010200e8819 */ /* 0x010fe200000006ff */
[----:B------:R-:W-:Y:S01]  /*9e80*/  @!P0 FMUL.FTZ R0, R0, R31 ;  /* 0x0000001f00008220 */ /* 0x000fe20000410000 */
[----:B------:R-:W-:Y:S01]  /*9e90*/  @!P1 FADD.FTZ R29, -R29, -RZ ;  /* 0x800000ff1d1d9221 */ /* 0x000fe20000010100 */
[----:B------:R-:W-:Y:S01]  /*9ea0*/  @!P1 FADD.FTZ R28, -R28, -RZ ;  /* 0x800000ff1c1c9221 */ /* 0x000fe20000010100 */
[----:B------:R-:W-:Y:S01]  /*9eb0*/  @!P1 FADD.FTZ R27, -R27, -RZ ;  /* 0x800000ff1b1b9221 */ /* 0x000fe20000010100 */
[----:B------:R-:W-:Y:S01]  /*9ec0*/  ISETP.GE.AND P1, PT, R19, R26, PT ;  /* 0x0000001a1300720c */ /* 0x000fe20003f26270 */
[----:B---3--:R-:W-:Y:S02]  /*9ed0*/  @!P0 IMAD.U32 R11, R36, 0x10000, RZ ;  /* 0x00010000240b8824 */ /* 0x008fe400078e00ff */
[----:B------:R-:W-:Y:S01]  /*9ee0*/  @!P0 FMUL.FTZ R5, R5, R16 ;  /* 0x0000001005058220 */ /* 0x000fe20000410000 */
[----:B------:R-:W-:Y:S01]  /*9ef0*/  @!P0 LOP3.LUT R16, R32, 0xffff0000, RZ, 0xc0, !PT ;  /* 0xffff000020108812 */ /* 0x000fe200078ec0ff */
[----:B------:R-:W-:Y:S01]  /*9f00*/  @!P0 FMUL.FTZ R6, R6, R15 ;  /* 0x0000000f06068220 */ /* 0x000fe20000410000 */
[----:B------:R-:W-:Y:S01]  /*9f10*/  @!P0 LOP3.LUT R15, R36, 0xffff0000, RZ, 0xc0, !PT ;  /* 0xffff0000240f8812 */ /* 0x000fe200078ec0ff */
[----:B------:R-:W-:Y:S01]  /*9f20*/  @!P0 FMUL.FTZ R2, R2, R29 ;  /* 0x0000001d02028220 */ /* 0x000fe20000410000 */
[----:B------:R-:W-:Y:S01]  /*9f30*/  @!P0 FMUL.FTZ R3, R3, R28 ;  /* 0x0000001c03038220 */ /* 0x000fe20000410000 */
[----:B------:R-:W-:Y:S01]  /*9f40*/  @!P0 LOP3.LUT R28, R33, 0xffff0000, RZ, 0xc0, !PT ;  /* 0xffff0000211c8812 */ /* 0x000fe200078ec0ff */
[----:B------:R-:W-:Y:S01]  /*9f50*/  @!P0 FMUL.FTZ R4, R4, R27 ;  /* 0x0000001b04048220 */ /* 0x000fe20000410000 */
[----:B------:R-:W-:Y:S01]  /*9f60*/  @!P0 FFMA.FTZ R0, R11, R14, R0 ;  /* 0x0000000e0b008223 */ /* 0x000fe20000010000 */
[----:B------:R-:W-:Y:S01]  /*9f70*/  @!P0 LOP3.LUT R11, R37, 0xffff0000, RZ, 0xc0, !PT ;  /* 0xffff0000250b8812 */ /* 0x000fe200078ec0ff */
[----:B------:R-:W-:Y:S01]  /*9f80*/  @!P0 IMAD.U32 R27, R33, 0x10000, RZ ;  /* 0x00010000211b8824 */ /* 0x000fe200078e00ff */
[----:B------:R-:W-:Y:S01]  /*9f90*/  @!P1 ISETP.GE.U32.AND P2, PT, R19, R9, PT ;  /* 0x000000091300920c */ /* 0x000fe20003f46070 */
[----:B------:R-:W-:Y:S02]  /*9fa0*/  @!P0 IMAD.U32 R14, R37, 0x10000, RZ ;  /* 0x00010000250e8824 */ /* 0x000fe400078e00ff */
[----:B------:R-:W-:Y:S01]  /*9fb0*/  @!P0 FFMA.FTZ R2, R15, R16, R2 ;  /* 0x000000100f028223 */ /* 0x000fe20000010002 */
[----:B------:R-:W-:Y:S01]  /*9fc0*/  @!P0 LOP3.LUT R15, R34, 0xffff0000, RZ, 0xc0, !PT ;  /* 0xffff0000220f8812 */ /* 0x000fe200078ec0ff */
[----:B------:R-:W1:Y:S01]  /*9fd0*/  LDC.64 R30, c[0x0][0x3b8] ;  /* 0x0000ee00ff1e7b82 */ /* 0x000e620000000a00 */
[----:B------:R-:W-:Y:S01]  /*9fe0*/  @!P0 FFMA.FTZ R3, R14, R27, R3 ;  /* 0x0000001b0e038223 */ /* 0x000fe20000010003 */
[----:B------:R-:W-:Y:S01]  /*9ff0*/  @!P0 SHF.L.U32 R14, R38, 0x10, RZ ;  /* 0x00000010260e8819 */ /* 0x000fe200000006ff */
[----:B------:R-:W-:Y:S01]  /*a000*/  @!P0 FFMA.FTZ R4, R11, R28, R4 ;  /* 0x0000001c0b048223 */ /* 0x000fe20000010004 */
[----:B------:R-:W-:Y:S01]  /*a010*/  @!P0 F2FP.BF16.F32.PACK_AB R2, R2, R0 ;  /* 0x000000000202823e */ /* 0x000fe200000010ff */
[----:B------:R-:W-:Y:S01]  /*a020*/  @!P0 IMAD.U32 R11, R34, 0x10000, RZ ;  /* 0x00010000220b8824 */ /* 0x000fe200078e00ff */
[----:B------:R-:W-:Y:S01]  /*a030*/  @!P0 SHF.L.U32 R0, R39, 0x10, RZ ;  /* 0x0000001027008819 */ /* 0x000fe200000006ff */
[C---:B------:R-:W-:Y:S01]  /*a040*/  @!P0 IMAD.U32 R16, R35.reuse, 0x10000, RZ ;  /* 0x0001000023108824 */ /* 0x040fe200078e00ff */
[----:B------:R-:W-:Y:S01]  /*a050*/  @!P0 F2FP.BF16.F32.PACK_AB R29, R4, R3 ;  /* 0x00000003041d823e */ /* 0x000fe200000010ff */
[----:B------:R-:W-:Y:S01]  /*a060*/  @!P0 FFMA.FTZ R5, R14, R11, R5 ;  /* 0x0000000b0e058223 */ /* 0x000fe20000010005 */
[----:B------:R-:W-:Y:S01]  /*a070*/  @!P0 LOP3.LUT R11, R38, 0xffff0000, RZ, 0xc0, !PT ;  /* 0xffff0000260b8812 */ /* 0x000fe200078ec0ff */
[----:B------:R-:W-:Y:S01]  /*a080*/  @!P0 IMAD.MOV.U32 R36, RZ, RZ, R2 ;  /* 0x000000ffff248224 */ /* 0x000fe200078e0002 */
[----:B------:R-:W-:Y:S01]  /*a090*/  @!P0 LOP3.LUT R27, R35, 0xffff0000, RZ, 0xc0, !PT ;  /* 0xffff0000231b8812 */ /* 0x000fe200078ec0ff */
[----:B------:R-:W-:Y:S01]  /*a0a0*/  @!P0 IMAD.MOV.U32 R37, RZ, RZ, R29 ;  /* 0x000000ffff258224 */ /* 0x000fe200078e001d */
[----:B------:R-:W-:Y:S01]  /*a0b0*/  @!P0 LOP3.LUT R3, R39, 0xffff0000, RZ, 0xc0, !PT ;  /* 0xffff000027038812 */ /* 0x000fe200078ec0ff */
[----:B------:R-:W-:Y:S01]  /*a0c0*/  @!P0 FFMA.FTZ R6, R11, R15, R6 ;  /* 0x0000000f0b068223 */ /* 0x000fe20000010006 */
[----:B------:R-:W-:Y:S01]  /*a0d0*/  @!P0 FFMA.FTZ R7, R0, R16, R7 ;  /* 0x0000001000078223 */ /* 0x000fe20000010007 */
[----:B------:R-:W-:Y:S02]  /*a0e0*/  @!P1 SEL R0, R10, RZ, P2 ;  /* 0x000000ff0a009207 */ /* 0x000fe40001000000 */
[----:B------:R-:W-:Y:S01]  /*a0f0*/  @!P0 FFMA.FTZ R8, R3, R27, R8 ;  /* 0x0000001b03088223 */ /* 0x000fe20000010008 */
[----:B------:R-:W-:Y:S02]  /*a100*/  @!P1 SEL R3, R49, RZ, P2 ;  /* 0x000000ff31039207 */ /* 0x000fe40001000000 */
[----:B------:R-:W-:Y:S02]  /*a110*/  @!P1 IADD3 R29, P3, PT, R99, R0, RZ ;  /* 0x00000000631d9210 */ /* 0x000fe40007f7e0ff */
[----:B------:R-:W-:Y:S01]  /*a120*/  @!P0 F2FP.BF16.F32.PACK_AB R8, R8, R7 ;  /* 0x000000070808823e */ /* 0x000fe200000010ff */
[----:B-1----:R-:W-:Y:S01]  /*a130*/  IMAD.WIDE.U32 R44, R30, 0x60, R78 ;  /* 0x000000601e2c7825 */ /* 0x002fe200078e004e */
[----:B------:R-:W-:Y:S02]  /*a140*/  @!P1 IADD3.X R0, PT, PT, R88, R3, RZ, P3, !PT ;  /* 0x0000000358009210 */ /* 0x000fe40001ffe4ff */
[----:B------:R-:W-:Y:S01]  /*a150*/  @!P0 F2FP.BF16.F32.PACK_AB R5, R6, R5 ;  /* 0x000000050605823e */ /* 0x000fe200000010ff */
[----:B------:R-:W-:Y:S01]  /*a160*/  IMAD R31, R31, 0x60, RZ ;  /* 0x000000601f1f7824 */ /* 0x000fe200078e02ff */
[C---:B------:R-:W-:Y:S01]  /*a170*/  @!P1 SHF.L.U64.HI R0, R29.reuse, 0x1, R0 ;  /* 0x000000011d009819 */ /* 0x040fe20000010200 */
[----:B------:R-:W-:Y:S01]  /*a180*/  @!P1 IMAD.SHL.U32 R29, R29, 0x2, RZ ;  /* 0x000000021d1d9824 */ /* 0x000fe200078e00ff */
[----:B------:R-:W-:Y:S01]  /*a190*/  @!P0 MOV R38, R5 ;  /* 0x0000000500268202 */ /* 0x000fe20000000f00 */
[----:B------:R-:W-:Y:S01]  /*a1a0*/  IMAD.IADD R45, R45, 0x1, R31 ;  /* 0x000000012d2d7824 */ /* 0x000fe200078e021f */
[----:B------:R-:W-:Y:S01]  /*a1b0*/  @!P1 SEL R3, R9, R10, !P2 ;  /* 0x0000000a09039207 */ /* 0x000fe20005000000 */
[----:B------:R-:W-:Y:S01]  /*a1c0*/  @!P0 IMAD.MOV.U32 R39, RZ, RZ, R8 ;  /* 0x000000ffff278224 */ /* 0x000fe200078e0008 */
[----:B------:R-:W-:Y:S03]  /*a1d0*/  @!P1 IADD3 R112, P0, PT, R29, R82, RZ ;  /* 0x000000521d709210 */ /* 0x000fe60007f1e0ff */
[----:B------:R-:W-:Y:S01]  /*a1e0*/  @!P1 IMAD.WIDE R6, R3, 0x2, R12 ;  /* 0x0000000203069825 */ /* 0x000fe200078e020c */
[----:B------:R1:W-:Y:S03]  /*a1f0*/  STG.E.128 desc[UR4][R44.64], R36 ;  /* 0x000000242c007986 */ /* 0x0003e6000c101d04 */
[C---:B------:R-:W-:Y:S01]  /*a200*/  @!P1 IMAD.X R113, R0.reuse, 0x1, R83, P0 ;  /* 0x0000000100719824 */ /* 0x040fe200000e0653 */
[----:B------:R-:W-:Y:S04]  /*a210*/  @!P1 IADD3 R28, P0, PT, R29, R84, RZ ;  /* 0x000000541d1c9210 */ /* 0x000fe80007f1e0ff */
[----:B------:R-:W-:Y:S01]  /*a220*/  @!P1 IADD3.X R29, PT, PT, R0, R85, RZ, P0, !PT ;  /* 0x00000055001d9210 */ /* 0x000fe200007fe4ff */
[----:B------:R-:W2:Y:S01]  /*a230*/  @!P1 LDG.E.128 R4, desc[UR4][R6.64+0x80] ;  /* 0x0000800406049981 */ /* 0x000ea2000c1e1d00 */
[----:B------:R-:W-:Y:S07]  /*a240*/  ISETP.GE.U32.OR P0, PT, R19, R9, P1 ;  /* 0x000000091300720c */ /* 0x000fee0000f06470 */
[----:B------:R-:W3:Y:S08]  /*a250*/  @!P1 LDG.E.128 R112, desc[UR4][R112.64+0x80] ;  /* 0x0000800470709981 */ /* 0x000ef0000c1e1d00 */
[----:B------:R-:W4:Y:S08]  /*a260*/  LDG.E.128 R32, desc[UR4][R12.64+0x80] ;  /* 0x000080040c207981 */ /* 0x000f30000c1e1d00 */
[----:B------:R5:W4:Y:S01]  /*a270*/  @!P1 LDG.E.128 R40, desc[UR4][R28.64+0x80] ;  /* 0x000080041c289981 */ /* 0x000b22000c1e1d00 */
[C---:B--2---:R-:W-:Y:S01]  /*a280*/  @!P1 LOP3.LUT R14, R7.reuse, 0xffff0000, RZ, 0xc0, !PT ;  /* 0xffff0000070e9812 */ /* 0x044fe200078ec0ff */
[----:B------:R-:W-:Y:S01]  /*a290*/  @!P1 IMAD.U32 R8, R7, 0x10000, RZ ;  /* 0x0001000007089824 */ /* 0x000fe200078e00ff */
[C---:B------:R-:W-:Y:S01]  /*a2a0*/  @!P1 LOP3.LUT R2, R4.reuse, 0xffff0000, RZ, 0xc0, !PT ;  /* 0xffff000004029812 */ /* 0x040fe200078ec0ff */
[----:B------:R-:W-:Y:S01]  /*a2b0*/  @!P1 IMAD.U32 R0, R4, 0x10000, RZ ;  /* 0x0001000004009824 */ /* 0x000fe200078e00ff */
[C---:B------:R-:W-:Y:S01]  /*a2c0*/  @!P1 LOP3.LUT R4, R5.reuse, 0xffff0000, RZ, 0xc0, !PT ;  /* 0xffff000005049812 */ /* 0x040fe200078ec0ff */
[----:B------:R-:W-:Y:S01]  /*a2d0*/  @!P1 IMAD.U32 R3, R5, 0x10000, RZ ;  /* 0x0001000005039824 */ /* 0x000fe200078e00ff */
[----:B------:R-:W-:Y:S02]  /*a2e0*/  @!P1 SHF.L.U32 R5, R6, 0x10, RZ ;  /* 0x0000001006059819 */ /* 0x000fe400000006ff */
[C---:B---3--:R-:W-:Y:S01]  /*a2f0*/  @!P1 LOP3.LUT R11, R115.reuse, 0xffff0000, RZ, 0xc0, !PT ;  /* 0xffff0000730b9812 */ /* 0x048fe200078ec0ff */
[----:B------:R-:W-:Y:S01]  /*a300*/  @!P1 IMAD.U32 R7, R115, 0x10000, RZ ;  /* 0x0001000073079824 */ /* 0x000fe200078e00ff */
[----:B------:R-:W-:Y:S01]  /*a310*/  @!P1 LOP3.LUT R15, R114, 0xffff0000, RZ, 0xc0, !PT ;  /* 0xffff0000720f9812 */ /* 0x000fe200078ec0ff */
[C---:B------:R-:W-:Y:S01]  /*a320*/  @!P1 IMAD.U32 R31, R112.reuse, 0x10000, RZ ;  /* 0x00010000701f9824 */ /* 0x040fe200078e00ff */
[----:B-----5:R-:W-:Y:S01]  /*a330*/  @!P1 LOP3.LUT R29, R112, 0xffff0000, RZ, 0xc0, !PT ;  /* 0xffff0000701d9812 */ /* 0x020fe200078ec0ff */
[----:B------:R-:W-:Y:S01]  /*a340*/  @!P0 FADD.FTZ R7, -R7, -RZ ;  /* 0x800000ff07078221 */ /* 0x000fe20000010100 */
[----:B------:R-:W-:Y:S01]  /*a350*/  @!P1 SHF.L.U32 R28, R113, 0x10, RZ ;  /* 0x00000010711c9819 */ /* 0x000fe200000006ff */
[----:B------:R-:W-:Y:S01]  /*a360*/  @!P0 FADD.FTZ R11, -R11, -RZ ;  /* 0x800000ff0b0b8221 */ /* 0x000fe20000010100 */
[----:B------:R-:W-:Y:S01]  /*a370*/  @!P1 LOP3.LUT R27, R113, 0xffff0000, RZ, 0xc0, !PT ;  /* 0xffff0000711b9812 */ /* 0x000fe200078ec0ff */
[----:B------:R-:W-:Y:S01]  /*a380*/  @!P1 IMAD.U32 R16, R114, 0x10000, RZ ;  /* 0x0001000072109824 */ /* 0x000fe200078e00ff */
[----:B------:R-:W-:Y:S01]  /*a390*/  @!P1 LOP3.LUT R6, R6, 0xffff0000, RZ, 0xc0, !PT ;  /* 0xffff000006069812 */ /* 0x000fe200078ec0ff */
[----:B------:R-:W-:Y:S01]  /*a3a0*/  @!P0 FADD.FTZ R31, -R31, -RZ ;  /* 0x800000ff1f1f8221 */ /* 0x000fe20000010100 */
[----:B------:R-:W-:Y:S01]  /*a3b0*/  @!P1 FMUL.FTZ R7, R8, R7 ;  /* 0x0000000708079220 */ /* 0x000fe20000410000 */
[----:B------:R-:W-:Y:S01]  /*a3c0*/  @!P1 FMUL.FTZ R8, R14, R11 ;  /* 0x0000000b0e089220 */ /* 0x000fe20000410000 */
[----:B----4-:R-:W-:Y:S01]  /*a3d0*/  @!P1 SHF.L.U32 R11, R32, 0x10, RZ ;  /* 0x00000010200b9819 */ /* 0x010fe200000006ff */
[----:B------:R-:W-:Y:S01]  /*a3e0*/  @!P0 FADD.FTZ R16, -R16, -RZ ;  /* 0x800000ff10108221 */ /* 0x000fe20000010100 */
[----:B------:R-:W-:Y:S01]  /*a3f0*/  @!P1 LOP3.LUT R30, R43, 0xffff0000, RZ, 0xc0, !PT ;  /* 0xffff00002b1e9812 */ /* 0x000fe200078ec0ff */
[----:B------:R-:W-:Y:S01]  /*a400*/  @!P0 FADD.FTZ R15, -R15, -RZ ;  /* 0x800000ff0f0f8221 */ /* 0x000fe20000010100 */
[----:B------:R-:W-:Y:S02]  /*a410*/  @!P1 IMAD.U32 R14, R40, 0x10000, RZ ;  /* 0x00010000280e9824 */ /* 0x000fe400078e00ff */
[----:B------:R-:W-:Y:S01]  /*a420*/  @!P1 FMUL.FTZ R0, R0, R31 ;  /* 0x0000001f00009220 */ /* 0x000fe20000410000 */
[----:B------:R-:W-:Y:S01]  /*a430*/  @!P0 FADD.FTZ R29, -R29, -RZ ;  /* 0x800000ff1d1d8221 */ /* 0x000fe20000010100 */
[----:B------:R-:W-:Y:S01]  /*a440*/  @!P0 FADD.FTZ R28, -R28, -RZ ;  /* 0x800000ff1c1c8221 */ /* 0x000fe20000010100 */
[----:B------:R-:W-:Y:S01]  /*a450*/  @!P0 FADD.FTZ R27, -R27, -RZ ;  /* 0x800000ff1b1b8221 */ /* 0x000fe20000010100 */
[----:B------:R-:W-:Y:S01]  /*a460*/  ISETP.GE.AND P0, PT, R18, R26, PT ;  /* 0x0000001a1200720c */ /* 0x000fe20003f06270 */
[----:B------:R-:W-:Y:S01]  /*a470*/  @!P1 FMUL.FTZ R5, R5, R16 ;  /* 0x0000001005059220 */ /* 0x000fe20000410000 */
[----:B------:R-:W-:Y:S01]  /*a480*/  @!P1 LOP3.LUT R16, R40, 0xffff0000, RZ, 0xc0, !PT ;  /* 0xffff000028109812 */ /* 0x000fe200078ec0ff */
[----:B------:R-:W-:Y:S01]  /*a490*/  @!P1 FMUL.FTZ R6, R6, R15 ;  /* 0x0000000f06069220 */ /* 0x000fe20000410000 */
[----:B------:R-:W-:Y:S01]  /*a4a0*/  @!P1 LOP3.LUT R15, R32, 0xffff0000, RZ, 0xc0, !PT ;  /* 0xffff0000200f9812 */ /* 0x000fe200078ec0ff */
[----:B------:R-:W-:Y:S01]  /*a4b0*/  @!P1 FFMA.FTZ R0, R11, R14, R0 ;  /* 0x0000000e0b009223 */ /* 0x000fe20000010000 */
[C---:B------:R-:W-:Y:S01]  /*a4c0*/  @!P1 SHF.L.U32 R14, R33.reuse, 0x10, RZ ;  /* 0x00000010210e9819 */ /* 0x040fe200000006ff */
[----:B------:R-:W-:Y:S01]  /*a4d0*/  @!P1 FMUL.FTZ R2, R2, R29 ;  /* 0x0000001d02029220 */ /* 0x000fe20000410000 */
[----:B------:R-:W-:Y:S01]  /*a4e0*/  @!P1 LOP3.LUT R11, R33, 0xffff0000, RZ, 0xc0, !PT ;  /* 0xffff0000210b9812 */ /* 0x000fe200078ec0ff */
[----:B------:R-:W-:Y:S01]  /*a4f0*/  @!P1 FMUL.FTZ R4, R4, R27 ;  /* 0x0000001b04049220 */ /* 0x000fe20000410000 */
[----:B------:R-:W-:Y:S01]  /*a500*/  @!P1 SHF.L.U32 R29, R43, 0x10, RZ ;  /* 0x000000102b1d9819 */ /* 0x000fe200000006ff */
[----:B------:R-:W-:Y:S02]  /*a510*/  @!P1 IMAD.U32 R27, R41, 0x10000, RZ ;  /* 0x00010000291b9824 */ /* 0x000fe400078e00ff */
[----:B------:R-:W-:Y:S01]  /*a520*/  @!P1 FMUL.FTZ R3, R3, R28 ;  /* 0x0000001c03039220 */ /* 0x000fe20000410000 */
[----:B------:R-:W-:Y:S01]  /*a530*/  @!P1 LOP3.LUT R28, R41, 0xffff0000, RZ, 0xc0, !PT ;  /* 0xffff0000291c9812 */ /* 0x000fe200078ec0ff */
[----:B------:R-:W-:Y:S01]  /*a540*/  @!P1 FFMA.FTZ R2, R15, R16, R2 ;  /* 0x000000100f029223 */ /* 0x000fe20000010002 */
[----:B------:R-:W-:Y:S01]  /*a550*/  @!P1 LOP3.LUT R16, R42, 0xffff0000, RZ, 0xc0, !PT ;  /* 0xffff00002a109812 */ /* 0x000fe200078ec0ff */
[----:B------:R-:W-:Y:S01]  /*a560*/  @!P1 FFMA.FTZ R3, R14, R27, R3 ;  /* 0x0000001b0e039223 */ /* 0x000fe20000010003 */
[----:B------:R-:W-:Y:S01]  /*a570*/  @!P0 ISETP.GE.U32.AND P2, PT, R18, R9, PT ;  /* 0x000000091200820c */ /* 0x000fe20003f46070 */
[----:B------:R-:W-:Y:S01]  /*a580*/  @!P1 IMAD.U32 R15, R42, 0x10000, RZ ;  /* 0x000100002a0f9824 */ /* 0x000fe200078e00ff */
[----:B------:R-:W-:Y:S01]  /*a590*/  @!P1 F2FP.BF16.F32.PACK_AB R2, R2, R0 ;  /* 0x000000000202923e */ /* 0x000fe200000010ff */
[C---:B------:R-:W-:Y:S01]  /*a5a0*/  @!P1 IMAD.U32 R14, R34.reuse, 0x10000, RZ ;  /* 0x00010000220e9824 */ /* 0x040fe200078e00ff */
[----:B------:R-:W-:Y:S01]  /*a5b0*/  @!P1 SHF.L.U32 R0, R35, 0x10, RZ ;  /* 0x0000001023009819 */ /* 0x000fe200000006ff */
[----:B------:R-:W-:Y:S01]  /*a5c0*/  @!P1 FFMA.FTZ R4, R11, R28, R4 ;  /* 0x0000001c0b049223 */ /* 0x000fe20000010004 */
[----:B------:R-:W-:Y:S01]  /*a5d0*/  @!P1 LOP3.LUT R11, R34, 0xffff0000, RZ, 0xc0, !PT ;  /* 0xffff0000220b9812 */ /* 0x000fe200078ec0ff */
[----:B------:R-:W-:Y:S01]  /*a5e0*/  @!P1 FFMA.FTZ R5, R14, R15, R5 ;  /* 0x0000000f0e059223 */ /* 0x000fe20000010005 */
[----:B------:R-:W-:Y:S01]  /*a5f0*/  @!P1 LOP3.LUT R15, R35, 0xffff0000, RZ, 0xc0, !PT ;  /* 0xffff0000230f9812 */ /* 0x000fe200078ec0ff */
[----:B------:R-:W-:Y:S01]  /*a600*/  @!P1 IMAD.MOV.U32 R32, RZ, RZ, R2 ;  /* 0x000000ffff209224 */ /* 0x000fe200078e0002 */
[----:B------:R-:W-:Y:S01]  /*a610*/  @!P0 SEL R14, R10, RZ, P2 ;  /* 0x000000ff0a0e8207 */ /* 0x000fe20001000000 */
[----:B------:R-:W-:Y:S01]  /*a620*/  @!P1 FFMA.FTZ R6, R11, R16, R6 ;  /* 0x000000100b069223 */ /* 0x000fe20000010006 */
[----:B------:R-:W-:Y:S01]  /*a630*/  @!P0 SEL R11, R49, RZ, P2 ;  /* 0x000000ff310b8207 */ /* 0x000fe20001000000 */
[----:B------:R-:W-:Y:S01]  /*a640*/  @!P1 FFMA.FTZ R7, R0, R29, R7 ;  /* 0x0000001d00079223 */ /* 0x000fe20000010007 */
[----:B------:R-:W-:Y:S01]  /*a650*/  @!P0 IADD3 R14, P3, PT, R99, R14, RZ ;  /* 0x0000000e630e8210 */ /* 0x000fe20007f7e0ff */
[----:B------:R-:W-:Y:S01]  /*a660*/  @!P1 FFMA.FTZ R8, R15, R30, R8 ;  /* 0x0000001e0f089223 */ /* 0x000fe20000010008 */
[----:B------:R-:W-:Y:S02]  /*a670*/  @!P1 F2FP.BF16.F32.PACK_AB R6, R6, R5 ;  /* 0x000000050606923e */ /* 0x000fe400000010ff */
[----:B------:R-:W-:Y:S01]  /*a680*/  @!P1 F2FP.BF16.F32.PACK_AB R27, R4, R3 ;  /* 0x00000003041b923e */ /* 0x000fe200000010ff */
[----:B------:R-:W-:Y:S01]  /*a690*/  @!P0 IMAD.X R11, R88, 0x1, R11, P3 ;  /* 0x00000001580b8824 */ /* 0x000fe200018e060b */
[----:B------:R-:W-:Y:S01]  /*a6a0*/  @!P1 F2FP.BF16.F32.PACK_AB R7, R8, R7 ;  /* 0x000000070807923e */ /* 0x000fe200000010ff */
[----:B------:R-:W-:Y:S01]  /*a6b0*/  @!P1 IMAD.MOV.U32 R34, RZ, RZ, R6 ;  /* 0x000000ffff229224 */ /* 0x000fe200078e0006 */
[C---:B------:R-:W-:Y:S02]  /*a6c0*/  @!P0 SHF.L.U32 R15, R14.reuse, 0x1, RZ ;  /* 0x000000010e0f8819 */ /* 0x040fe400000006ff */
[----:B------:R-:W-:Y:S02]  /*a6d0*/  @!P1 MOV R33, R27 ;  /* 0x0000001b00219202 */ /* 0x000fe40000000f00 */
[----:B------:R-:W-:Y:S02]  /*a6e0*/  @!P1 MOV R35, R7 ;  /* 0x0000000700239202 */ /* 0x000fe40000000f00 */
[----:B------:R-:W-:Y:S02]  /*a6f0*/  @!P0 SEL R3, R9, R10, !P2 ;  /* 0x0000000a09038207 */ /* 0x000fe40005000000 */
[----:B------:R-:W-:Y:S01]  /*a700*/  @!P0 SHF.L.U64.HI R0, R14, 0x1, R11 ;  /* 0x000000010e008819 */ /* 0x000fe2000001020b */
[----:B------:R2:W-:Y:S01]  /*a710*/  STG.E.128 desc[UR4][R44.64+0x80], R32 ;  /* 0x000080202c007986 */ /* 0x0005e2000c101d04 */
[----:B------:R-:W-:Y:S01]  /*a720*/  @!P0 IADD3 R112, P1, PT, R15, R82, RZ ;  /* 0x000000520f708210 */ /* 0x000fe20007f3e0ff */
[----:B------:R-:W-:Y:S01]  /*a730*/  @!P0 IMAD.WIDE R4, R3, 0x2, R12 ;  /* 0x0000000203048825 */ /* 0x000fe200078e020c */
[----:B------:R-:W-:Y:S03]  /*a740*/  ISETP.GE.U32.OR P2, PT, R18, R9, P0 ;  /* 0x000000091200720c */ /* 0x000fe60000746470 */
[C---:B------:R-:W-:Y:S01]  /*a750*/  @!P0 IMAD.X R113, R0.reuse, 0x1, R83, P1 ;  /* 0x0000000100718824 */ /* 0x040fe200008e0653 */
[----:B------:R-:W-:Y:S01]  /*a760*/  @!P0 IADD3 R14, P1, PT, R15, R84, RZ ;  /* 0x000000540f0e8210 */ /* 0x000fe20007f3e0ff */
[----:B------:R-:W3:Y:S03]  /*a770*/  @!P0 LDG.E.128 R4, desc[UR4][R4.64+0x100] ;  /* 0x0001000404048981 */ /* 0x000ee6000c1e1d00 */
[----:B------:R-:W-:Y:S02]  /*a780*/  @!P0 IADD3.X R15, PT, PT, R0, R85, RZ, P1, !PT ;  /* 0x00000055000f8210 */ /* 0x000fe40000ffe4ff */
[----:B------:R-:W-:Y:S03]  /*a790*/  ISETP.GE.AND P1, PT, R17, R26, PT ;  /* 0x0000001a1100720c */ /* 0x000fe60003f26270 */
[----:B------:R-:W4:Y:S08]  /*a7a0*/  @!P0 LDG.E.128 R112, desc[UR4][R112.64+0x100] ;  /* 0x0001000470708981 */ /* 0x000f30000c1e1d00 */
[----:B------:R5:W2:Y:S08]  /*a7b0*/  @!P0 LDG.E.128 R40, desc[UR4][R14.64+0x100] ;  /* 0x000100040e288981 */ /* 0x000ab0000c1e1d00 */
[----:B-1----:R-:W2:Y:S01]  /*a7c0*/  LDG.E.128 R36, desc[UR4][R12.64+0x100] ;  /* 0x000100040c247981 */ /* 0x002ea2000c1e1d00 */
[C---:B---3--:R-:W-:Y:S01]  /*a7d0*/  @!P0 SHF.L.U32 R8, R7.reuse, 0x10, RZ ;  /* 0x0000001007088819 */ /* 0x048fe200000006ff */
[C---:B------:R-:W-:Y:S01]  /*a7e0*/  @!P0 IMAD.U32 R0, R4.reuse, 0x10000, RZ ;  /* 0x0001000004008824 */ /* 0x040fe200078e00ff */
[----:B-----5:R-:W-:Y:S02]  /*a7f0*/  @!P0 LOP3.LUT R14, R7, 0xffff0000, RZ, 0xc0, !PT ;  /* 0xffff0000070e8812 */ /* 0x020fe400078ec0ff */
[----:B------:R-:W-:Y:S02]  /*a800*/  @!P0 LOP3.LUT R2, R4, 0xffff0000, RZ, 0xc0, !PT ;  /* 0xffff000004028812 */ /* 0x000fe400078ec0ff */
[----:B------:R-:W-:Y:S02]  /*a810*/  @!P0 SHF.L.U32 R3, R5, 0x10, RZ ;  /* 0x0000001005038819 */ /* 0x000fe400000006ff */
[C---:B----4-:R-:W-:Y:S01]  /*a820*/  @!P0 SHF.L.U32 R7, R115.reuse, 0x10, RZ ;  /* 0x0000001073078819 */ /* 0x050fe200000006ff */
[C---:B------:R-:W-:Y:S01]  /*a830*/  @!P0 IMAD.U32 R16, R114.reuse, 0x10000, RZ ;  /* 0x0001000072108824 */ /* 0x040fe200078e00ff */
[----:B------:R-:W-:Y:S01]  /*a840*/  @!P0 LOP3.LUT R15, R114, 0xffff0000, RZ, 0xc0, !PT ;  /* 0xffff0000720f8812 */ /* 0x000fe200078ec0ff */
[----:B------:R-:W-:Y:S01]  /*a850*/  @!P0 IMAD.U32 R31, R112, 0x10000, RZ ;  /* 0x00010000701f8824 */ /* 0x000fe200078e00ff */
[----:B------:R-:W-:Y:S01]  /*a860*/  @!P0 LOP3.LUT R11, R115, 0xffff0000, RZ, 0xc0, !PT ;  /* 0xffff0000730b8812 */ /* 0x000fe200078ec0ff */
[----:B------:R-:W-:Y:S01]  /*a870*/  @!P2 FADD.FTZ R16, -R16, -RZ ;  /* 0x800000ff1010a221 */ /* 0x000fe20000010100 */
[----:B------:R-:W-:Y:S01]  /*a880*/  @!P0 LOP3.LUT R4, R5, 0xffff0000, RZ, 0xc0, !PT ;  /* 0xffff000005048812 */ /* 0x000fe200078ec0ff */
[----:B------:R-:W-:Y:S01]  /*a890*/  @!P0 IMAD.U32 R5, R6, 0x10000, RZ ;  /* 0x0001000006058824 */ /* 0x000fe200078e00ff */
[----:B------:R-:W-:Y:S01]  /*a8a0*/  @!P0 LOP3.LUT R29, R112, 0xffff0000, RZ, 0xc0, !PT ;  /* 0xffff0000701d8812 */ /* 0x000fe200078ec0ff */
[----:B--2---:R-:W-:Y:S01]  /*a8b0*/  @!P0 IMAD.U32 R30, R42, 0x10000, RZ ;  /* 0x000100002a1e8824 */ /* 0x004fe200078e00ff */
[----:B------:R-:W-:Y:S01]  /*a8c0*/  @!P0 LOP3.LUT R6, R6, 0xffff0000, RZ, 0xc0, !PT ;  /* 0xffff000006068812 */ /* 0x000fe200078ec0ff */
[----:B------:R-:W-:Y:S01]  /*a8d0*/  @!P2 FADD.FTZ R31, -R31, -RZ ;  /* 0x800000ff1f1fa221 */ /* 0x000fe20000010100 */
[----:B------:R-:W-:Y:S01]  /*a8e0*/  @!P0 SHF.L.U32 R26, R113, 0x10, RZ ;  /* 0x00000010711a8819 */ /* 0x000fe200000006ff */
[----:B------:R-:W-:Y:S01]  /*a8f0*/  @!P0 FMUL.FTZ R5, R5, R16 ;  /* 0x0000001005058220 */ /* 0x000fe20000410000 */
[----:B------:R-:W-:Y:S01]  /*a900*/  @!P0 LOP3.LUT R27, R113, 0xffff0000, RZ, 0xc0, !PT ;  /* 0xffff0000711b8812 */ /* 0x000fe200078ec0ff */
[----:B------:R-:W-:Y:S01]  /*a910*/  @!P2 FADD.FTZ R7, -R7, -RZ ;  /* 0x800000ff0707a221 */ /* 0x000fe20000010100 */
[----:B------:R-:W-:Y:S01]  /*a920*/  @!P0 LOP3.LUT R16, R40, 0xffff0000, RZ, 0xc0, !PT ;  /* 0xffff000028108812 */ /* 0x000fe200078ec0ff */
[----:B------:R-:W-:Y:S01]  /*a930*/  @!P2 FADD.FTZ R15, -R15, -RZ ;  /* 0x800000ff0f0fa221 */ /* 0x000fe20000010100 */
[----:B------:R-:W-:Y:S01]  /*a940*/  @!P0 LOP3.LUT R28, R41, 0xffff0000, RZ, 0xc0, !PT ;  /* 0xffff0000291c8812 */ /* 0x000fe200078ec0ff */
[----:B------:R-:W-:Y:S01]  /*a950*/  @!P2 FADD.FTZ R11, -R11, -RZ ;  /* 0x800000ff0b0ba221 */ /* 0x000fe20000010100 */
[----:B------:R-:W-:Y:S01]  /*a960*/  @!P0 SHF.L.U32 R32, R43, 0x10, RZ ;  /* 0x000000102b208819 */ /* 0x000fe200000006ff */
[----:B------:R-:W-:Y:S01]  /*a970*/  @!P2 FADD.FTZ R29, -R29, -RZ ;  /* 0x800000ff1d1da221 */ /* 0x000fe20000010100 */
[----:B------:R-:W-:Y:S01]  /*a980*/  @!P0 LOP3.LUT R33, R43, 0xffff0000, RZ, 0xc0, !PT ;  /* 0xffff00002b218812 */ /* 0x000fe200078ec0ff */
[----:B------:R-:W-:Y:S01]  /*a990*/  @!P0 FMUL.FTZ R7, R8, R7 ;  /* 0x0000000708078220 */ /* 0x000fe20000410000 */
[----:B------:R-:W-:Y:S01]  /*a9a0*/  @!P2 FADD.FTZ R27, -R27, -RZ ;  /* 0x800000ff1b1ba221 */ /* 0x000fe20000010100 */
[----:B------:R-:W-:Y:S01]  /*a9b0*/  @!P0 FMUL.FTZ R6, R6, R15 ;  /* 0x0000000f06068220 */ /* 0x000fe20000410000 */
[----:B------:R-:W-:Y:S01]  /*a9c0*/  @!P0 LOP3.LUT R15, R36, 0xffff0000, RZ, 0xc0, !PT ;  /* 0xffff0000240f8812 */ /* 0x000fe200078ec0ff */
[----:B------:R-:W-:Y:S01]  /*a9d0*/  @!P0 FMUL.FTZ R8, R14, R11 ;  /* 0x0000000b0e088220 */ /* 0x000fe20000410000 */
[----:B------:R-:W-:Y:S01]  /*a9e0*/  @!P2 FADD.FTZ R26, -R26, -RZ ;  /* 0x800000ff1a1aa221 */ /* 0x000fe20000010100 */
[----:B------:R-:W-:Y:S01]  /*a9f0*/  @!P1 ISETP.GE.U32.AND P2, PT, R17, R9, PT ;  /* 0x000000091100920c */ /* 0x000fe20003f46070 */
[----:B------:R-:W-:Y:S02]  /*aa00*/  @!P0 IMAD.U32 R14, R40, 0x10000, RZ ;  /* 0x00010000280e8824 */ /* 0x000fe400078e00ff */
[----:B------:R-:W-:Y:S01]  /*aa10*/  @!P0 FMUL.FTZ R0, R0, R31 ;  /* 0x0000001f00008220 */ /* 0x000fe20000410000 */
[----:B------:R-:W-:Y:S01]  /*aa20*/  @!P0 LOP3.LUT R31, R42, 0xffff0000, RZ, 0xc0, !PT ;  /* 0xffff00002a1f8812 */ /* 0x000fe200078ec0ff */
[----:B------:R-:W-:Y:S01]  /*aa30*/  @!P0 IMAD.U32 R11, R36, 0x10000, RZ ;  /* 0x00010000240b8824 */ /* 0x000fe200078e00ff */
[----:B------:R-:W-:Y:S01]  /*aa40*/  @!P1 SEL R49, R49, RZ, P2 ;  /* 0x000000ff31319207 */ /* 0x000fe20001000000 */
        /* <DEDUP_REMOVED lines=8> */
[----:B------:R-:W-:Y:S01]  /*aad0*/  @!P0 FFMA.FTZ R2, R15, R16, R2 ;  /* 0x000000100f028223 */ /* 0x000fe20000010002 */
[----:B------:R-:W-:Y:S01]  /*aae0*/  @!P1 SEL R16, R10, RZ, P2 ;  /* 0x000000ff0a109207 */ /* 0x000fe20001000000 */
[----:B------:R-:W-:Y:S01]  /*aaf0*/  @!P0 FFMA.FTZ R3, R26, R27, R3 ;  /* 0x0000001b1a038223 */ /* 0x000fe20000010003 */
[----:B------:R-:W-:Y:S01]  /*ab00*/  @!P0 LOP3.LUT R15, R39, 0xffff0000, RZ, 0xc0, !PT ;  /* 0xffff0000270f8812 */ /* 0x000fe200078ec0ff */
[----:B------:R-:W-:Y:S01]  /*ab10*/  @!P0 IMAD.U32 R14, R38, 0x10000, RZ ;  /* 0x00010000260e8824 */ /* 0x000fe200078e00ff */
[----:B------:R-:W-:Y:S01]  /*ab20*/  @!P1 IADD3 R27, P3, PT, R99, R16, RZ ;  /* 0x00000010631b9210 */ /* 0x000fe20007f7e0ff */
[----:B------:R-:W-:Y:S01]  /*ab30*/  @!P0 FFMA.FTZ R4, R29, R28, R4 ;  /* 0x0000001c1d048223 */ /* 0x000fe20000010004 */
[----:B------:R-:W-:Y:S01]  /*ab40*/  @!P0 SHF.L.U32 R16, R39, 0x10, RZ ;  /* 0x0000001027108819 */ /* 0x000fe200000006ff */
[----:B------:R-:W-:Y:S01]  /*ab50*/  @!P0 FFMA.FTZ R5, R14, R30, R5 ;  /* 0x0000001e0e058223 */ /* 0x000fe20000010005 */
[----:B------:R-:W-:Y:S01]  /*ab60*/  @!P0 F2FP.BF16.F32.PACK_AB R0, R2, R0 ;  /* 0x000000000200823e */ /* 0x000fe200000010ff */
[----:B------:R-:W-:Y:S01]  /*ab70*/  @!P0 FFMA.FTZ R6, R11, R31, R6 ;  /* 0x0000001f0b068223 */ /* 0x000fe20000010006 */
[----:B------:R-:W-:Y:S01]  /*ab80*/  @!P0 F2FP.BF16.F32.PACK_AB R3, R4, R3 ;  /* 0x000000030403823e */ /* 0x000fe200000010ff */
[----:B------:R-:W-:Y:S01]  /*ab90*/  @!P0 FFMA.FTZ R7, R16, R32, R7 ;  /* 0x0000002010078223 */ /* 0x000fe20000010007 */
[----:B------:R-:W-:Y:S01]  /*aba0*/  @!P0 MOV R36, R0 ;  /* 0x0000000000248202 */ /* 0x000fe20000000f00 */
[----:B------:R-:W-:Y:S01]  /*abb0*/  @!P0 FFMA.FTZ R8, R15, R33, R8 ;  /* 0x000000210f088223 */ /* 0x000fe20000010008 */
[----:B------:R-:W-:Y:S01]  /*abc0*/  @!P0 F2FP.BF16.F32.PACK_AB R6, R6, R5 ;  /* 0x000000050606823e */ /* 0x000fe200000010ff */
[----:B------:R-:W-:Y:S02]  /*abd0*/  @!P1 IMAD.X R14, R88, 0x1, R49, P3 ;  /* 0x00000001580e9824 */ /* 0x000fe400018e0631 */
        /* <DEDUP_REMOVED lines=8> */
[----:B------:R1:W-:Y:S01]  /*ac60*/  STG.E.128 desc[UR4][R44.64+0x100], R36 ;  /* 0x000100242c007986 */ /* 0x0003e2000c101d04 */
[----:B------:R-:W-:Y:S01]  /*ac70*/  @!P1 IADD3 R26, P0, PT, R27, R84, RZ ;  /* 0x000000541b1a9210 */ /* 0x000fe20007f1e0ff */
[C---:B------:R-:W-:Y:S02]  /*ac80*/  @!P1 IMAD.X R29, R14.reuse, 0x1, R83, P3 ;  /* 0x000000010e1d9824 */ /* 0x040fe400018e0653 */
[----:B------:R-:W-:Y:S01]  /*ac90*/  @!P1 IMAD.WIDE R4, R3, 0x2, R12 ;  /* 0x0000000203049825 */ /* 0x000fe200078e020c */
[----:B------:R-:W-:Y:S02]  /*aca0*/  @!P1 IADD3.X R27, PT, PT, R14, R85, RZ, P0, !PT ;  /* 0x000000550e1b9210 */ /* 0x000fe400007fe4ff */
[----:B------:R-:W-:Y:S01]  /*acb0*/  ISETP.GE.U32.OR P0, PT, R17, R9, P1 ;  /* 0x000000091100720c */ /* 0x000fe20000f06470 */
[----:B------:R-:W2:Y:S08]  /*acc0*/  @!P1 LDG.E.128 R28, desc[UR4][R28.64+0x180] ;  /* 0x000180041c1c9981 */ /* 0x000eb0000c1e1d00 */
[----:B------:R-:W3:Y:S08]  /*acd0*/  @!P1 LDG.E.128 R4, desc[UR4][R4.64+0x180] ;  /* 0x0001800404049981 */ /* 0x000ef0000c1e1d00 */
[----:B------:R3:W4:Y:S08]  /*ace0*/  @!P1 LDG.E.128 R40, desc[UR4][R26.64+0x180] ;  /* 0x000180041a289981 */ /* 0x000730000c1e1d00 */
[----:B------:R5:W4:Y:S01]  /*acf0*/  LDG.E.128 R32, desc[UR4][R12.64+0x180] ;  /* 0x000180040c207981 */ /* 0x000b22000c1e1d00 */
[C---:B--2---:R-:W-:Y:S01]  /*ad00*/  @!P1 SHF.L.U32 R3, R29.reuse, 0x10, RZ ;  /* 0x000000101d039819 */ /* 0x044fe200000006ff */
[----:B------:R-:W-:Y:S01]  /*ad10*/  @!P1 IMAD.U32 R11, R30, 0x10000, RZ ;  /* 0x000100001e0b9824 */ /* 0x000fe200078e00ff */
[----:B------:R-:W-:Y:S01]  /*ad20*/  @!P1 LOP3.LUT R14, R29, 0xffff0000, RZ, 0xc0, !PT ;  /* 0xffff00001d0e9812 */ /* 0x000fe200078ec0ff */
[----:B------:R-:W-:Y:S01]  /*ad30*/  @!P1 IMAD.U32 R0, R28, 0x10000, RZ ;  /* 0x000100001c009824 */ /* 0x000fe200078e00ff */
[----:B------:R-:W-:Y:S01]  /*ad40*/  @!P1 LOP3.LUT R10, R30, 0xffff0000, RZ, 0xc0, !PT ;  /* 0xffff00001e0a9812 */ /* 0x000fe200078ec0ff */
[----:B------:R-:W-:Y:S01]  /*ad50*/  @!P0 FADD.FTZ R11, -R11, -RZ ;  /* 0x800000ff0b0b8221 */ /* 0x000fe20000010100 */
[----:B------:R-:W-:Y:S01]  /*ad60*/  @!P1 SHF.L.U32 R9, R31, 0x10, RZ ;  /* 0x000000101f099819 */ /* 0x000fe200000006ff */
[----:B------:R-:W-:Y:S01]  /*ad70*/  @!P0 FADD.FTZ R14, -R14, -RZ ;  /* 0x800000ff0e0e8221 */ /* 0x000fe20000010100 */
[C---:B---3--:R-:W-:Y:S01]  /*ad80*/  @!P1 LOP3.LUT R27, R4.reuse, 0xffff0000, RZ, 0xc0, !PT ;  /* 0xffff0000041b9812 */ /* 0x048fe200078ec0ff */
[----:B------:R-:W-:Y:S01]  /*ad90*/  @!P1 IMAD.U32 R29, R4, 0x10000, RZ ;  /* 0x00010000041d9824 */ /* 0x000fe200078e00ff */
[----:B------:R-:W-:Y:S01]  /*ada0*/  @!P1 LOP3.LUT R2, R28, 0xffff0000, RZ, 0xc0, !PT ;  /* 0xffff00001c029812 */ /* 0x000fe200078ec0ff */
[----:B------:R-:W-:Y:S01]  /*adb0*/  @!P0 FADD.FTZ R9, -R9, -RZ ;  /* 0x800000ff09098221 */ /* 0x000fe20000010100 */
[----:B------:R-:W-:Y:S01]  /*adc0*/  @!P1 LOP3.LUT R8, R31, 0xffff0000, RZ, 0xc0, !PT ;  /* 0xffff00001f089812 */ /* 0x000fe200078ec0ff */
[----:B------:R-:W-:Y:S01]  /*add0*/  @!P0 FADD.FTZ R10, -R10, -RZ ;  /* 0x800000ff0a0a8221 */ /* 0x000fe20000010100 */
[C---:B------:R-:W-:Y:S01]  /*ade0*/  @!P1 SHF.L.U32 R4, R5.reuse, 0x10, RZ ;  /* 0x0000001005049819 */ /* 0x040fe200000006ff */
[C---:B------:R-:W-:Y:S01]  /*adf0*/  @!P1 IMAD.U32 R16, R6.reuse, 0x10000, RZ ;  /* 0x0001000006109824 */ /* 0x040fe200078e00ff */
[----:B------:R-:W-:Y:S01]  /*ae00*/  @!P1 LOP3.LUT R5, R5, 0xffff0000, RZ, 0xc0, !PT ;  /* 0xffff000005059812 */ /* 0x000fe200078ec0ff */
[----:B------:R-:W-:Y:S01]  /*ae10*/  @!P0 FADD.FTZ R3, -R3, -RZ ;  /* 0x800000ff03038221 */ /* 0x000fe20000010100 */
[----:B------:R-:W-:Y:S01]  /*ae20*/  @!P1 LOP3.LUT R15, R6, 0xffff0000, RZ, 0xc0, !PT ;  /* 0xffff0000060f9812 */ /* 0x000fe200078ec0ff */
[----:B------:R-:W-:Y:S01]  /*ae30*/  @!P0 FADD.FTZ R0, -R0, -RZ ;  /* 0x800000ff00008221 */ /* 0x000fe20000010100 */
[C---:B-----5:R-:W-:Y:S01]  /*ae40*/  @!P1 SHF.L.U32 R12, R7.reuse, 0x10, RZ ;  /* 0x00000010070c9819 */ /* 0x060fe200000006ff */
[----:B------:R-:W-:Y:S01]  /*ae50*/  @!P1 FMUL.FTZ R3, R4, R3 ;  /* 0x0000000304039220 */ /* 0x000fe20000410000 */
[----:B------:R-:W-:Y:S01]  /*ae60*/  @!P1 LOP3.LUT R13, R7, 0xffff0000, RZ, 0xc0, !PT ;  /* 0xffff0000070d9812 */ /* 0x000fe200078ec0ff */
[----:B------:R-:W-:Y:S01]  /*ae70*/  @!P0 FADD.FTZ R2, -R2, -RZ ;  /* 0x800000ff02028221 */ /* 0x000fe20000010100 */
[----:B----4-:R-:W-:Y:S01]  /*ae80*/  @!P1 LOP3.LUT R26, R42, 0xffff0000, RZ, 0xc0, !PT ;  /* 0xffff00002a1a9812 */ /* 0x010fe200078ec0ff */
[----:B------:R-:W-:Y:S01]  /*ae90*/  @!P0 FADD.FTZ R8, -R8, -RZ ;  /* 0x800000ff08088221 */ /* 0x000fe20000010100 */
[----:B------:R-:W-:Y:S01]  /*aea0*/  @!P1 LOP3.LUT R28, R43, 0xffff0000, RZ, 0xc0, !PT ;  /* 0xffff00002b1c9812 */ /* 0x000fe200078ec0ff */
[----:B------:R-:W-:Y:S01]  /*aeb0*/  @!P1 FMUL.FTZ R4, R5, R14 ;  /* 0x0000000e05049220 */ /* 0x000fe20000410000 */
[----:B------:R-:W-:Y:S01]  /*aec0*/  @!P1 SHF.L.U32 R14, R33, 0x10, RZ ;  /* 0x00000010210e9819 */ /* 0x000fe200000006ff */
[----:B------:R-:W-:Y:S01]  /*aed0*/  @!P1 FMUL.FTZ R7, R12, R9 ;  /* 0x000000090c079220 */ /* 0x000fe20000410000 */
[----:B------:R-:W-:Y:S01]  /*aee0*/  @!P1 LOP3.LUT R12, R40, 0xffff0000, RZ, 0xc0, !PT ;  /* 0xffff0000280c9812 */ /* 0x000fe200078ec0ff */
[----:B------:R-:W-:Y:S01]  /*aef0*/  @!P1 FMUL.FTZ R6, R15, R10 ;  /* 0x0000000a0f069220 */ /* 0x000fe20000410000 */
[----:B------:R-:W-:Y:S01]  /*af00*/  @!P1 LOP3.LUT R15, R41, 0xffff0000, RZ, 0xc0, !PT ;  /* 0xffff0000290f9812 */ /* 0x000fe200078ec0ff */
[----:B------:R-:W-:Y:S02]  /*af10*/  @!P1 IMAD.U32 R9, R32, 0x10000, RZ ;  /* 0x0001000020099824 */ /* 0x000fe400078e00ff */
[----:B------:R-:W-:Y:S01]  /*af20*/  @!P1 FMUL.FTZ R5, R16, R11 ;  /* 0x0000000b10059220 */ /* 0x000fe20000410000 */
[----:B------:R-:W-:Y:S01]  /*af30*/  @!P1 LOP3.LUT R11, R32, 0xffff0000, RZ, 0xc0, !PT ;  /* 0xffff0000200b9812 */ /* 0x000fe200078ec0ff */
[----:B------:R-:W-:Y:S02]  /*af40*/  @!P1 IMAD.U32 R10, R40, 0x10000, RZ ;  /* 0x00010000280a9824 */ /* 0x000fe400078e00ff */
[----:B------:R-:W-:Y:S01]  /*af50*/  @!P1 FMUL.FTZ R0, R29, R0 ;  /* 0x000000001d009220 */ /* 0x000fe20000410000 */
[----:B------:R-:W-:Y:S01]  /*af60*/  @!P1 FMUL.FTZ R2, R27, R2 ;  /* 0x000000021b029220 */ /* 0x000fe20000410000 */
[----:B------:R-:W-:Y:S01]  /*af70*/  @!P1 SHF.L.U32 R27, R43, 0x10, RZ ;  /* 0x000000102b1b9819 */ /* 0x000fe200000006ff */
[----:B------:R-:W-:Y:S01]  /*af80*/  @!P1 FMUL.FTZ R8, R13, R8 ;  /* 0x000000080d089220 */ /* 0x000fe20000410000 */
[----:B------:R-:W-:Y:S01]  /*af90*/  @!P1 SHF.L.U32 R13, R41, 0x10, RZ ;  /* 0x00000010290d9819 */ /* 0x000fe200000006ff */
[----:B------:R-:W-:Y:S01]  /*afa0*/  @!P1 FFMA.FTZ R0, R9, R10, R0 ;  /* 0x0000000a09009223 */ /* 0x000fe20000010000 */
[----:B------:R-:W-:Y:S01]  /*afb0*/  @!P1 LOP3.LUT R9, R33, 0xffff0000, RZ, 0xc0, !PT ;  /* 0xffff000021099812 */ /* 0x000fe200078ec0ff */
[----:B------:R-:W-:Y:S01]  /*afc0*/  @!P1 FFMA.FTZ R2, R11, R12, R2 ;  /* 0x0000000c0b029223 */ /* 0x000fe20000010002 */
[C---:B------:R-:W-:Y:S01]  /*afd0*/  @!P1 LOP3.LUT R11, R34.reuse, 0xffff0000, RZ, 0xc0, !PT ;  /* 0xffff0000220b9812 */ /* 0x040fe200078ec0ff */
[----:B------:R-:W-:Y:S01]  /*afe0*/  @!P1 IMAD.U32 R10, R34, 0x10000, RZ ;  /* 0x00010000220a9824 */ /* 0x000fe200078e00ff */
[C---:B------:R-:W-:Y:S01]  /*aff0*/  @!P1 SHF.L.U32 R12, R35.reuse, 0x10, RZ ;  /* 0x00000010230c9819 */ /* 0x040fe200000006ff */
[----:B------:R-:W-:Y:S01]  /*b000*/  @!P1 IMAD.U32 R16, R42, 0x10000, RZ ;  /* 0x000100002a109824 */ /* 0x000fe200078e00ff */
[----:B------:R-:W-:Y:S01]  /*b010*/  @!P1 F2FP.BF16.F32.PACK_AB R0, R2, R0 ;  /* 0x000000000200923e */ /* 0x000fe200000010ff */
[----:B------:R-:W-:Y:S01]  /*b020*/  @!P1 FFMA.FTZ R3, R14, R13, R3 ;  /* 0x0000000d0e039223 */ /* 0x000fe20000010003 */
[----:B------:R-:W-:Y:S01]  /*b030*/  @!P1 LOP3.LUT R13, R35, 0xffff0000, RZ, 0xc0, !PT ;  /* 0xffff0000230d9812 */ /* 0x000fe200078ec0ff */
[----:B------:R-:W-:Y:S01]  /*b040*/  @!P1 FFMA.FTZ R4, R9, R15, R4 ;  /* 0x0000000f09049223 */ /* 0x000fe20000010004 */
[----:B------:R-:W-:Y:S01]  /*b050*/  @!P1 FFMA.FTZ R5, R10, R16, R5 ;  /* 0x000000100a059223 */ /* 0x000fe20000010005 */
[----:B------:R-:W-:Y:S01]  /*b060*/  @!P1 FFMA.FTZ R6, R11, R26, R6 ;  /* 0x0000001a0b069223 */ /* 0x000fe20000010006 */
[----:B------:R-:W-:Y:S01]  /*b070*/  @!P1 FFMA.FTZ R7, R12, R27, R7 ;  /* 0x0000001b0c079223 */ /* 0x000fe20000010007 */
[----:B------:R-:W-:Y:S01]  /*b080*/  @!P1 FFMA.FTZ R8, R13, R28, R8 ;  /* 0x0000001c0d089223 */ /* 0x000fe20000010008 */
[----:B------:R-:W-:Y:S01]  /*b090*/  @!P1 F2FP.BF16.F32.PACK_AB R3, R4, R3 ;  /* 0x000000030403923e */ /* 0x000fe200000010ff */
[----:B------:R-:W-:Y:S01]  /*b0a0*/  @!P1 IMAD.MOV.U32 R32, RZ, RZ, R0 ;  /* 0x000000ffff209224 */ /* 0x000fe200078e0000 */
[----:B------:R-:W-:Y:S02]  /*b0b0*/  @!P1 F2FP.BF16.F32.PACK_AB R5, R6, R5 ;  /* 0x000000050605923e */ /* 0x000fe400000010ff */
[----:B------:R-:W-:Y:S02]  /*b0c0*/  @!P1 F2FP.BF16.F32.PACK_AB R8, R8, R7 ;  /* 0x000000070808923e */ /* 0x000fe400000010ff */
[----:B------:R-:W-:Y:S01]  /*b0d0*/  @!P1 MOV R33, R3 ;  /* 0x0000000300219202 */ /* 0x000fe20000000f00 */
[----:B------:R-:W-:Y:S01]  /*b0e0*/  @!P1 IMAD.MOV.U32 R34, RZ, RZ, R5 ;  /* 0x000000ffff229224 */ /* 0x000fe200078e0005 */
[----:B------:R-:W-:Y:S05]  /*b0f0*/  @!P1 MOV R35, R8 ;  /* 0x0000000800239202 */ /* 0x000fea0000000f00 */
[----:B------:R1:W-:Y:S02]  /*b100*/  STG.E.128 desc[UR4][R44.64+0x180], R32 ;  /* 0x000180202c007986 */ /* 0x0003e4000c101d04 */
.L_x_3519:
[----:B------:R-:W-:Y:S05]  /*b110*/  BSYNC.RECONVERGENT B0 ;  /* 0x0000000000007941 */ /* 0x000fea0003800200 */
.L_x_3518:
[----:B------:R-:W1:Y:S01]  /*b120*/  LDC R26, c[0x0][0x450] ;  /* 0x00011400ff1a7b82 */ /* 0x000e620000000800 */
[----:B--2---:R-:W-:Y:S05]  /*b130*/  IMAD.U32 R3, R48, -0x20, RZ ;  /* 0xffffffe030037824 */ /* 0x004fea00078e00ff */
[C---:B------:R-:W-:Y:S02]  /*b140*/  LEA R84, P1, R3.reuse, R84, 0x1 ;  /* 0x0000005403547211 */ /* 0x040fe400078208ff */
[C---:B------:R-:W-:Y:S02]  /*b150*/  LEA R82, P0, R3.reuse, R82, 0x1 ;  /* 0x0000005203527211 */ /* 0x040fe400078008ff */
[C---:B------:R-:W-:Y:S02]  /*b160*/  LEA.HI.X.SX32 R85, R3.reuse, R85, 0x1, P1 ;  /* 0x0000005503557211 */ /* 0x040fe400008f0eff */
[----:B------:R-:W-:Y:S09]  /*b170*/  LEA.HI.X.SX32 R83, R3, R83, 0x1, P0 ;  /* 0x0000005303537211 */ /* 0x000ff200000f0eff */
.L_x_3502:
[----:B------:R-:W-:Y:S05]  /*b180*/  BSYNC.RECONVERGENT B1 ;  /* 0x0000000000017941 */ /* 0x000fea0003800200 */
.L_x_3500:
[----:B------:R-:W-:Y:S04]  /*b190*/  ISETP.NE.U32.AND P2, PT, RZ, UR12, PT ;  /* 0x0000000cff007c0c */ /* 0x000fe8000bf45070 */
[----:B------:R-:W-:Y:S11]  /*b1a0*/  ISETP.NE.AND.EX P2, PT, RZ, UR13, PT, P2 ;  /* 0x0000000dff007c0c */ /* 0x000ff6000bf45320 */
[----:B------:R-:W-:Y:S02]  /*b1b0*/  @!UPT UIADD3 URZ, UPT, UPT, URZ, URZ, URZ ;  /* 0x000000fffffff290 */ /* 0x000fe4000fffe0ff */
[----:B------:R-:W5:Y:S01]  /*b1c0*/  @!P2 LDC R2, c[0x0][0x3c0] ;  /* 0x0000f000ff02ab82 */ /* 0x000f620000000800 */
[----:B------:R-:W-:Y:S07]  /*b1d0*/  @!P2 IMAD.MOV.U32 R3, RZ, RZ, RZ ;  /* 0x000000ffff03a224 */ /* 0x000fee00078e00ff */
[----:B------:R-:W4:Y:S01]  /*b1e0*/  @!P2 LDC R0, c[0x0][0x3b8] ;  /* 0x0000ee00ff00ab82 */ /* 0x000f220000000800 */
[----:B------:R-:W-:Y:S01]  /*b1f0*/  @!P2 IADD3 R3, P0, PT, RZ, -R3, RZ ;  /* 0x80000003ff03a210 */ /* 0x000fe20007f1e0ff */
[----:B----4-:R-:W-:Y:S02]  /*b200*/  @!P2 IMAD.SHL.U32 R0, R0, 0x40, RZ ;  /* 0x000000400000a824 */ /* 0x010fe400078e00ff */
[----:B-----5:R-:W-:Y:S02]  /*b210*/  @!P2 IMAD.SHL.U32 R2, R2, 0x40, RZ ;  /* 0x000000400202a824 */ /* 0x020fe400078e00ff */
[----:B------:R-:W-:Y:S02]  /*b220*/  @!P2 IMAD.X R0, RZ, RZ, ~R0, P0 ;  /* 0x000000ffff00a224 */ /* 0x000fe400000e0e00 */
[----:B------:R-:W-:Y:S05]  /*b230*/  @!P2 IMAD.X R2, RZ, RZ, ~R2, P0 ;  /* 0x000000ffff02a224 */ /* 0x000fea00000e0e02 */
[C---:B--23--:R-:W-:Y:S02]  /*b240*/  @!P2 SHF.R.S64 R5, R3.reuse, 0x1f, R2 ;  /* 0x0000001f0305a819 */ /* 0x04cfe40000001002 */
[----:B------:R-:W-:Y:S02]  /*b250*/  @!P2 SHF.R.S64 R3, R3, 0x1f, R0 ;  /* 0x0000001f0303a819 */ /* 0x000fe40000001000 */
[----:B------:R-:W-:Y:S02]  /*b260*/  @!P2 IADD3 R76, P1, PT, R5, R76, RZ ;  /* 0x0000004c054ca210 */ /* 0x000fe40007f3e0ff */
[----:B------:R-:W-:Y:S02]  /*b270*/  @!P2 IADD3 R78, P0, PT, R3, R78, RZ ;  /* 0x0000004e034ea210 */ /* 0x000fe40007f1e0ff */
[----:B------:R-:W-:Y:S02]  /*b280*/  @!P2 LEA.HI.X.SX32 R77, R2, R77, 0x1, P1 ;  /* 0x0000004d024da211 */ /* 0x000fe400008f0eff */
[----:B------:R-:W-:Y:S01]  /*b290*/  @!P2 LEA.HI.X.SX32 R79, R0, R79, 0x1, P0 ;  /* 0x0000004f004fa211 */ /* 0x000fe200000f0eff */
[----:B------:R-:W-:Y:S08]  /*b2a0*/  @!P2 BRA `(.L_x_3520) ;  /* 0x000000040020a947 */ /* 0x000ff00003800000 */
[----:B------:R-:W-:Y:S11]  /*b2b0*/  ISETP.GT.AND P0, PT, R94, R75, PT ;  /* 0x0000004b5e00720c */ /* 0x000ff60003f04270 */
[----:B------:R-:W-:Y:S02]  /*b2c0*/  @!UPT UIADD3 URZ, UPT, UPT, URZ, URZ, URZ ;  /* 0x000000fffffff290 */ /* 0x000fe4000fffe0ff */
[----:B------:R-:W-:Y:S05]  /*b2d0*/  @!P0 BRA `(.L_x_3520) ;  /* 0x0000000400148947 */ /* 0x000fea0003800000 */
[----:B------:R-:W2:Y:S01]  /*b2e0*/  LDC R3, c[0x0][0x4f0] ;  /* 0x00013c00ff037b82 */ /* 0x000ea20000000800 */
[----:B------:R-:W-:Y:S02]  /*b2f0*/  MOV R8, RZ ;  /* 0x000000ff00087202 */ /* 0x000fe40000000f00 */
[----:B------:R-:W-:Y:S02]  /*b300*/  IABS R4, R102 ;  /* 0x0000006600047213 */ /* 0x000fe40000000000 */
[----:B--2---:R-:W-:Y:S04]  /*b310*/  IABS R0, R3 ;  /* 0x0000000300007213 */ /* 0x004fe80000000000 */
[----:B------:R-:W2:Y:S10]  /*b320*/  I2F.RP R7, R0 ;  /* 0x0000000000077306 */ /* 0x000eb40000209400 */
[----:B--2---:R-:W2:Y:S02]  /*b330*/  MUFU.RCP R2, R7 ;  /* 0x0000000700027308 */ /* 0x004ea40000001000 */
[----:B--2---:R-:W-:Y:S08]  /*b340*/  VIADD R6, R2, 0xffffffe ;  /* 0x0ffffffe02067836 */ /* 0x004ff00000000000 */
[----:B------:R-:W2:Y:S02]  /*b350*/  F2I.FTZ.U32.TRUNC.NTZ R9, R6 ;  /* 0x0000000600097305 */ /* 0x000ea4000021f000 */
[--C-:B--2---:R-:W-:Y:S04]  /*b360*/  IMAD.MOV R2, RZ, RZ, -R9.reuse ;  /* 0x000000ffff027224 */ /* 0x104fe800078e0a09 */
        /* <DEDUP_REMOVED lines=60> */
.L_x_3520:
[----:B------:R-:W-:Y:S02]  /*b730*/  ISETP.GT.AND P0, PT, R94, R75, PT ;  /* 0x0000004b5e00720c */ /* 0x000fe40003f04270 */
[----:B------:R-:W-:Y:S02]  /*b740*/  IADD3 R80, P2, PT, R80, R87, RZ ;  /* 0x0000005750507210 */ /* 0x000fe40007f5e0ff */
[----:B------:R-:W-:Y:S03]  /*b750*/  IADD3 R22, P1, PT, R22, R91, RZ ;  /* 0x0000005b16167210 */ /* 0x000fe60007f3e0ff */
[----:B------:R-:W-:Y:S02]  /*b760*/  IMAD.X R81, R81, 0x1, R86, P2 ;  /* 0x0000000151517824 */ /* 0x000fe400010e0656 */
[----:B------:R-:W-:Y:S04]  /*b770*/  IMAD.X R23, R23, 0x1, R89, P1 ;  /* 0x0000000117177824 */ /* 0x000fe800008e0659 */
[----:B------:R-:W-:Y:S05]  /*b780*/  @P0 BRA `(.L_x_3521) ;  /* 0xffffff6800d80947 */ /* 0x000fea000383ffff */
.L_x_3499:
[----:B------:R-:W2:Y:S01]  /*b790*/  LDC R23, c[0x0][0x450] ;  /* 0x00011400ff177b82 */ /* 0x000ea20000000800 */
[----:B------:R-:W-:Y:S01]  /*b7a0*/  LOP3.LUT R0, R74, 0x1f8, RZ, 0xc0, !PT ;  /* 0x000001f84a007812 */ /* 0x000fe200078ec0ff */
[----:B------:R-:W-:Y:S01]  /*b7b0*/  UMOV UR7, 0x400 ;  /* 0x0000040000077882 */ /* 0x000fe20000000000 */
[----:B------:R-:W-:Y:S02]  /*b7c0*/  BSSY.RECONVERGENT B2, `(.L_x_3522) ;  /* 0x00008b2000027945 */ /* 0x000fe40003800200 */
[----:B-----5:R-:W-:-:S03]  /*b7d0*/  LOP3.LUT R5, R0, 0x38, R63, 0x78, !PT ;  /* 0x0000003800057812 */ /* 0x020fc600078e783f */
[----:B------:R-:W3:Y:S01]  /*b7e0*/  S2UR UR6, SR_CgaCtaId ;  /* 0x00000000000679c3 */ /* 0x000ee20000008800 */
[----:B------:R-:W-:-:S07]  /*b7f0*/  LOP3.LUT R74, R5, 0x1e00, R74, 0xf8, !PT ;  /* 0x00001e00054a7812 */ /* 0x000fce00078ef84a */
[----:B------:R-:W4:Y:S08]  /*b800*/  LDC.64 R2, c[0x0][0x3b0] ;  /* 0x0000ec00ff027b82 */ /* 0x000f300000000a00 */
[----:B------:R-:W-:Y:S01]  /*b810*/  BAR.SYNC.DEFER_BLOCKING 0x0 ;  /* 0x0000000000007b1d */ /* 0x000fe20000010000 */
[----:B--2---:R-:W-:Y:S01]  /*b820*/  ISETP.NE.AND P0, PT, R23, RZ, PT ;  /* 0x000000ff1700720c */ /* 0x004fe20003f05270 */
[----:B---3--:R-:W-:-:S06]  /*b830*/  ULEA UR6, UR6, UR7, 0x18 ;  /* 0x0000000706067291 */ /* 0x008fcc000f8ec0ff */
[----:B------:R-:W-:Y:S02]  /*b840*/  LEA R239, R74, UR6, 0x1 ;  /* 0x000000064aef7c11 */ /* 0x000fe4000f8e08ff */
[C---:B----4-:R-:W-:Y:S01]  /*b850*/  SHF.L.U64.HI R40, R2.reuse, 0x4, R3 ;  /* 0x0000000402287819 */ /* 0x050fe20000010203 */
[----:B------:R-:W-:-:S03]  /*b860*/  IMAD.SHL.U32 R43, R2, 0x10, RZ ;  /* 0x00000010022b7824 */ /* 0x000fc600078e00ff */
[----:B------:R-:W-:Y:S05]  /*b870*/  @P0 BRA `(.L_x_3523) ;  /* 0x0000000000c00947 */ /* 0x000fea0003800000 */
[----:B------:R-:W2:Y:S01]  /*b880*/  LDCU.64 UR8, c[0x0][0x380] ;  /* 0x00007000ff0877ac */ /* 0x000ea20008000a00 */
[----:B------:R-:W-:Y:S01]  /*b890*/  IMAD.IADD R5, R229, 0x1, -R70 ;  /* 0x00000001e5057824 */ /* 0x000fe200078e0a46 */
[----:B------:R-:W-:Y:S01]  /*b8a0*/  BSSY.RECONVERGENT B0, `(.L_x_3524) ;  /* 0x0000021000007945 */ /* 0x000fe20003800200 */
[C---:B------:R-:W-:Y:S02]  /*b8b0*/  VIADD R22, R106.reuse, 0x10 ;  /* 0x000000106a167836 */ /* 0x040fe40000000000 */
[C---:B------:R-:W-:Y:S01]  /*b8c0*/  VIADD R42, R106.reuse, 0x20 ;  /* 0x000000206a2a7836 */ /* 0x040fe20000000000 */
[-C--:B------:R-:W-:Y:S02]  /*b8d0*/  ISETP.GE.AND P2, PT, R106, R5.reuse, PT ;  /* 0x000000056a00720c */ /* 0x080fe40003f46270 */
[----:B------:R-:W-:Y:S02]  /*b8e0*/  ISETP.GE.AND P1, PT, R22, R5, PT ;  /* 0x000000051600720c */ /* 0x000fe40003f26270 */
[----:B--2---:R-:W-:-:S04]  /*b8f0*/  LEA R6, P0, R104, UR8, 0x1 ;  /* 0x0000000868067c11 */ /* 0x004fc8000f8008ff */
[----:B------:R-:W-:-:S07]  /*b900*/  LEA.HI.X R7, R104, UR9, R67, 0x1, P0 ;  /* 0x0000000968077c11 */ /* 0x000fce00080f0c43 */
[C---:B------:R-:W-:Y:S01]  /*b910*/  @!P1 LEA R8, P0, R43.reuse, R6, 0x1 ;  /* 0x000000062b089211 */ /* 0x040fe200078008ff */
[----:B------:R-:W-:Y:S01]  /*b920*/  @!PT LDS RZ, [RZ] ;  /* 0x00000000fffff984 */ /* 0x000fe20000000800 */
[----:B------:R-:W-:Y:S01]  /*b930*/  @!PT LDS RZ, [RZ] ;  /* 0x00000000fffff984 */ /* 0x000fe20000000800 */
[----:B------:R-:W-:Y:S01]  /*b940*/  @!PT LDS RZ, [RZ] ;  /* 0x00000000fffff984 */ /* 0x000fe20000000800 */
[----:B------:R2:W-:Y:S03]  /*b950*/  @!P2 LDGSTS.E.BYPASS.LTC128B.128 [R239], desc[UR4][R6.64] ;  /* 0x0000000006efafae */ /* 0x0005e6000b981a04 */
[----:B------:R-:W-:Y:S01]  /*b960*/  @!P1 LEA.HI.X R9, R43, R7, R40, 0x1, P0 ;  /* 0x000000072b099211 */ /* 0x000fe200000f0c28 */
[----:B------:R-:W-:Y:S01]  /*b970*/  VIADD R40, R106, 0x30 ;  /* 0x000000306a287836 */ /* 0x000fe20000000000 */
[-C--:B------:R-:W-:Y:S01]  /*b980*/  ISETP.GE.AND P0, PT, R42, R5.reuse, PT ;  /* 0x000000052a00720c */ /* 0x080fe20003f06270 */
[----:B------:R2:W-:Y:S04]  /*b990*/  @!P2 LDGSTS.E.BYPASS.LTC128B.128 [R239+0x2000], desc[UR4][R6.64+0x80] ;  /* 0x0200008006efafae */ /* 0x0005e8000b981a04 */
[----:B------:R2:W-:Y:S04]  /*b9a0*/  @!P2 LDGSTS.E.BYPASS.LTC128B.128 [R239+0x4000], desc[UR4][R6.64+0x100] ;  /* 0x0400010006efafae */ /* 0x0005e8000b981a04 */
[----:B------:R2:W-:Y:S04]  /*b9b0*/  @!P2 LDGSTS.E.BYPASS.LTC128B.128 [R239+0x6000], desc[UR4][R6.64+0x180] ;  /* 0x0600018006efafae */ /* 0x0005e8000b981a04 */
[----:B------:R2:W-:Y:S04]  /*b9c0*/  @!P1 LDGSTS.E.BYPASS.LTC128B.128 [R239+0x800], desc[UR4][R8.64] ;  /* 0x0080000008ef9fae */ /* 0x0005e8000b981a04 */
[----:B------:R2:W-:Y:S04]  /*b9d0*/  @!P1 LDGSTS.E.BYPASS.LTC128B.128 [R239+0x2800], desc[UR4][R8.64+0x80] ;  /* 0x0280008008ef9fae */ /* 0x0005e8000b981a04 */
[----:B------:R2:W-:Y:S04]  /*b9e0*/  @!P1 LDGSTS.E.BYPASS.LTC128B.128 [R239+0x4800], desc[UR4][R8.64+0x100] ;  /* 0x0480010008ef9fae */ /* 0x0005e8000b981a04 */
[----:B------:R2:W-:Y:S01]  /*b9f0*/  @!P1 LDGSTS.E.BYPASS.LTC128B.128 [R239+0x6800], desc[UR4][R8.64+0x180] ;  /* 0x0680018008ef9fae */ /* 0x0005e2000b981a04 */
[----:B------:R-:W-:Y:S01]  /*ba00*/  ISETP.GE.AND P1, PT, R40, R5, PT ;  /* 0x000000052800720c */ /* 0x000fe20003f26270 */
[----:B------:R-:W-:-:S12]  /*ba10*/  @P0 BRA `(.L_x_3525) ;  /* 0x0000000000240947 */ /* 0x000fd80003800000 */
[----:B------:R-:W-:-:S04]  /*ba20*/  LEA R4, P0, R2, R6, 0x6 ;  /* 0x0000000602047211 */ /* 0x000fc800078030ff */
[----:B------:R-:W-:-:S05]  /*ba30*/  LEA.HI.X R5, R2, R7, R3, 0x6, P0 ;  /* 0x0000000702057211 */ /* 0x000fca00000f3403 */
[----:B------:R-:W-:Y:S01]  /*ba40*/  @!PT LDS RZ, [RZ] ;  /* 0x00000000fffff984 */ /* 0x000fe20000000800 */
[----:B------:R-:W-:Y:S01]  /*ba50*/  @!PT LDS RZ, [RZ] ;  /* 0x00000000fffff984 */ /* 0x000fe20000000800 */
[----:B------:R-:W-:Y:S01]  /*ba60*/  @!PT LDS RZ, [RZ] ;  /* 0x00000000fffff984 */ /* 0x000fe20000000800 */
[----:B------:R3:W-:Y:S04]  /*ba70*/  LDGSTS.E.BYPASS.LTC128B.128 [R239+0x1000], desc[UR4][R4.64] ;  /* 0x0100000004ef7fae */ /* 0x0007e8000b981a04 */
[----:B------:R3:W-:Y:S04]  /*ba80*/  LDGSTS.E.BYPASS.LTC128B.128 [R239+0x3000], desc[UR4][R4.64+0x80] ;  /* 0x0300008004ef7fae */ /* 0x0007e8000b981a04 */
[----:B------:R3:W-:Y:S04]  /*ba90*/  LDGSTS.E.BYPASS.LTC128B.128 [R239+0x5000], desc[UR4][R4.64+0x100] ;  /* 0x0500010004ef7fae */ /* 0x0007e8000b981a04 */
[----:B------:R3:W-:Y:S02]  /*baa0*/  LDGSTS.E.BYPASS.LTC128B.128 [R239+0x7000], desc[UR4][R4.64+0x180] ;  /* 0x0700018004ef7fae */ /* 0x0007e4000b981a04 */
.L_x_3525:
[----:B------:R-:W-:Y:S05]  /*bab0*/  BSYNC.RECONVERGENT B0 ;  /* 0x0000000000007941 */ /* 0x000fea0003800200 */
.L_x_3524:
[----:B------:R-:W-:Y:S05]  /*bac0*/  @P1 BRA `(.L_x_3526) ;  /* 0x0000008800041947 */ /* 0x000fea0003800000 */
[----:B------:R-:W-:Y:S02]  /*bad0*/  IMAD R3, R3, 0x60, RZ ;  /* 0x0000006003037824 */ /* 0x000fe400078e02ff */
[----:B--2---:R-:W-:-:S05]  /*bae0*/  IMAD.WIDE.U32 R6, R2, 0x60, R6 ;  /* 0x0000006002067825 */ /* 0x004fca00078e0006 */
[----:B------:R-:W-:-:S05]  /*baf0*/  IADD3 R7, PT, PT, R7, R3, RZ ;  /* 0x0000000307077210 */ /* 0x000fca0007ffe0ff */
[----:B------:R-:W-:Y:S01]  /*bb00*/  @!PT LDS RZ, [RZ] ;  /* 0x00000000fffff984 */ /* 0x000fe20000000800 */
[----:B------:R-:W-:Y:S01]  /*bb10*/  @!PT LDS RZ, [RZ] ;  /* 0x00000000fffff984 */ /* 0x000fe20000000800 */
[----:B------:R-:W-:Y:S01]  /*bb20*/  @!PT LDS RZ, [RZ] ;  /* 0x00000000fffff984 */ /* 0x000fe20000000800 */
[----:B------:R4:W-:Y:S04]  /*bb30*/  LDGSTS.E.BYPASS.LTC128B.128 [R239+0x1800], desc[UR4][R6.64] ;  /* 0x0180000006ef7fae */ /* 0x0009e8000b981a04 */
[----:B------:R4:W-:Y:S04]  /*bb40*/  LDGSTS.E.BYPASS.LTC128B.128 [R239+0x3800], desc[UR4][R6.64+0x80] ;  /* 0x0380008006ef7fae */ /* 0x0009e8000b981a04 */
[----:B------:R4:W-:Y:S04]  /*bb50*/  LDGSTS.E.BYPASS.LTC128B.128 [R239+0x5800], desc[UR4][R6.64+0x100] ;  /* 0x0580010006ef7fae */ /* 0x0009e8000b981a04 */
[----:B------:R4:W-:Y:S01]  /*bb60*/  LDGSTS.E.BYPASS.LTC128B.128 [R239+0x7800], desc[UR4][R6.64+0x180] ;  /* 0x0780018006ef7fae */ /* 0x0009e2000b981a04 */
[----:B------:R-:W-:Y:S05]  /*bb70*/  BRA `(.L_x_3526) ;  /* 0x0000008400d87947 */ /* 0x000fea0003800000 */
.L_x_3523:
[----:B------:R-:W2:Y:S01]  /*bb80*/  LDCU.64 UR8, c[0x0][0x470] ;  /* 0x00008e00ff0877ac */ /* 0x000ea20008000a00 */
[----:B------:R-:W-:Y:S01]  /*bb90*/  IMAD.MOV.U32 R5, RZ, RZ, RZ ;  /* 0x000000ffff057224 */ /* 0x000fe200078e00ff */
[----:B--2---:R-:W-:-:S04]  /*bba0*/  ISETP.NE.U32.AND P0, PT, RZ, UR8, PT ;  /* 0x00000008ff007c0c */ /* 0x004fc8000bf05070 */
[----:B------:R-:W-:Y:S01]  /*bbb0*/  ISETP.NE.AND.EX P0, PT, RZ, UR9, PT, P0 ;  /* 0x00000009ff007c0c */ /* 0x000fe2000bf05300 */
[----:B------:R-:W2:Y:S01]  /*bbc0*/  LDCU.U8 UR7, c[0x0][0x533] ;  /* 0x0000a660ff0777ac */ /* 0x000ea20008000000 */
[----:B------:R-:W1:Y:S11]  /*bbd0*/  LDCU.64 UR8, c[0x0][0x380] ;  /* 0x00007000ff0877ac */ /* 0x000e760008000a00 */
[----:B------:R-:W3:Y:S01]  /*bbe0*/  @P0 LDG.E R5, desc[UR4][R108.64] ;  /* 0x000000046c050981 */ /* 0x000ee2000c1e1900 */
[----:B------:R-:W-:-:S05]  /*bbf0*/  IMAD.SHL.U32 R0, R63, 0x4, RZ ;  /* 0x000000043f007824 */ /* 0x000fca00078e00ff */
[----:B------:R-:W-:Y:S01]  /*bc00*/  LOP3.LUT R0, R0, 0x1c, RZ, 0xc0, !PT ;  /* 0x0000001c00007812 */ /* 0x000fe200078ec0ff */
[----:B--2---:R-:W-:Y:S01]  /*bc10*/  UISETP.NE.AND UP0, UPT, UR7, URZ, UPT ;  /* 0x000000ff0700728c */ /* 0x004fe2000bf05270 */
[----:B-1----:R-:W-:-:S04]  /*bc20*/  LEA R44, P0, R104, UR8, 0x1 ;  /* 0x00000008682c7c11 */ /* 0x002fc8000f8008ff */
[----:B------:R-:W-:Y:S01]  /*bc30*/  LEA.HI.X R45, R104, UR9, R67, 0x1, P0 ;  /* 0x00000009682d7c11 */ /* 0x000fe200080f0c43 */
[----:B---3--:R-:W-:-:S04]  /*bc40*/  IMAD.IADD R4, R68, 0x1, R5 ;  /* 0x0000000144047824 */ /* 0x008fc800078e0205 */
[----:B------:R-:W-:-:S05]  /*bc50*/  IMAD R4, R69, R4, RZ ;  /* 0x0000000445047224 */ /* 0x000fca00078e02ff */
[----:B------:R-:W-:-:S04]  /*bc60*/  IADD3 R5, P2, PT, R0, R4, RZ ;  /* 0x0000000400057210 */ /* 0x000fc80007f5e0ff */
[----:B------:R-:W-:Y:S02]  /*bc70*/  IADD3 R0, P1, PT, R0, R5, RZ ;  /* 0x0000000500007210 */ /* 0x000fe40007f3e0ff */
[----:B------:R-:W-:-:S05]  /*bc80*/  LEA.HI.X.SX32 R4, R4, RZ, 0x1, P2 ;  /* 0x000000ff04047211 */ /* 0x000fca00010f0eff */
[----:B------:R-:W-:Y:S01]  /*bc90*/  IMAD.X R36, RZ, RZ, R4, P1 ;  /* 0x000000ffff247224 */ /* 0x000fe200008e0604 */
[----:B------:R-:W-:Y:S06]  /*bca0*/  BRA.U !UP0, `(.L_x_3527) ;  /* 0x0000002d08d47547 */ /* 0x000fec000b800000 */
[----:B------:R-:W1:Y:S01]  /*bcb0*/  LDCU.64 UR10, c[0x0][0x4c8] ;  /* 0x00009900ff0a77ac */ /* 0x000e620008000a00 */
[----:B------:R-:W-:Y:S01]  /*bcc0*/  IMAD.IADD R17, R229, 0x1, -R70 ;  /* 0x00000001e5117824 */ /* 0x000fe200078e0a46 */
[C---:B------:R-:W-:Y:S01]  /*bcd0*/  SHF.L.U64.HI R4, R5.reuse, 0x1, R4 ;  /* 0x0000000105047819 */ /* 0x040fe20000010204 */
[----:B------:R-:W-:Y:S01]  /*bce0*/  IMAD.SHL.U32 R18, R5, 0x2, RZ ;  /* 0x0000000205127824 */ /* 0x000fe200078e00ff */
[----:B------:R-:W2:Y:S01]  /*bcf0*/  LDCU.64 UR8, c[0x0][0x4d0] ;  /* 0x00009a00ff0877ac */ /* 0x000ea20008000a00 */
[----:B------:R-:W-:Y:S01]  /*bd00*/  BSSY.RECONVERGENT B1, `(.L_x_3528) ;  /* 0x00000ba000017945 */ /* 0x000fe20003800200 */
[----:B------:R-:W-:Y:S02]  /*bd10*/  ISETP.GE.AND P2, PT, R106, R17, PT ;  /* 0x000000116a00720c */ /* 0x000fe40003f46270 */
[C---:B-1----:R-:W-:Y:S02]  /*bd20*/  IADD3 R24, P1, PT, R18.reuse, UR10, RZ ;  /* 0x0000000a12187c10 */ /* 0x042fe4000ff3e0ff */
[----:B--2---:R-:W-:-:S02]  /*bd30*/  IADD3 R18, P0, PT, R18, UR8, RZ ;  /* 0x0000000812127c10 */ /* 0x004fc4000ff1e0ff */
[C---:B------:R-:W-:Y:S02]  /*bd40*/  IADD3.X R25, PT, PT, R4.reuse, UR11, RZ, P1, !PT ;  /* 0x0000000b04197c10 */ /* 0x040fe40008ffe4ff */
[----:B------:R-:W-:-:S05]  /*bd50*/  IADD3.X R19, PT, PT, R4, UR9, RZ, P0, !PT ;  /* 0x0000000904137c10 */ /* 0x000fca00087fe4ff */
[----:B------:R-:W-:Y:S05]  /*bd60*/  @P2 BRA `(.L_x_3529) ;  /* 0x0000000800cc2947 */ /* 0x000fea0003800000 */
[----:B------:R1:W5:Y:S04]  /*bd70*/  LDG.E.128 R28, desc[UR4][R44.64+0x80] ;  /* 0x000080042c1c7981 */ /* 0x000368000c1e1d00 */
[----:B------:R1:W5:Y:S04]  /*bd80*/  LDG.E.128 R12, desc[UR4][R44.64+0x100] ;  /* 0x000100042c0c7981 */ /* 0x000368000c1e1d00 */
[----:B------:R1:W5:Y:S04]  /*bd90*/  LDG.E.128 R8, desc[UR4][R44.64+0x180] ;  /* 0x000180042c087981 */ /* 0x000368000c1e1d00 */
        /* <DEDUP_REMOVED lines=26> */
[----:B------:R-:W-:Y:S01]  /*bf40*/  SHF.L.U32 R33, R4, 0x10, RZ ;  /* 0x0000001004217819 */ /* 0x000fe200000006ff */
[-C--:B------:R-:W-:Y:S01]  /*bf50*/  FMUL.FTZ R16, R37, R32.reuse ;  /* 0x0000002025107220 */ /* 0x080fe20000410000 */
[C---:B------:R-:W-:Y:S01]  /*bf60*/  FMUL.FTZ R47, R41.reuse, R5 ;  /* 0x00000005292f7220 */ /* 0x040fe20000410000 */
[----:B------:R-:W-:Y:S01]  /*bf70*/  FMUL.FTZ R4, R41, R7 ;  /* 0x0000000729047220 */ /* 0x000fe20000410000 */
[C---:B------:R-:W-:Y:S01]  /*bf80*/  FFMA.FTZ R34, R39.reuse, R32, -R34 ;  /* 0x0000002027227223 */ /* 0x040fe20000010822 */
[C---:B------:R-:W-:Y:S01]  /*bf90*/  FMUL.FTZ R37, R38.reuse, R33 ;  /* 0x0000002126257220 */ /* 0x040fe20000410000 */
[----:B------:R-:W-:Y:S01]  /*bfa0*/  FMUL.FTZ R38, R38, R35 ;  /* 0x0000002326267220 */ /* 0x000fe20000410000 */
[----:B------:R-:W-:Y:S01]  /*bfb0*/  FFMA.FTZ R39, R39, R26, R16 ;  /* 0x0000001a27277223 */ /* 0x000fe20000010010 */
        /* <DEDUP_REMOVED lines=8> */
.L_x_3531:
[----:B------:R-:W-:Y:S05]  /*c040*/  BSYNC.RECONVERGENT B0 ;  /* 0x0000000000007941 */ /* 0x000fea0003800200 */
.L_x_3530:
[----:B-----5:R2:W-:Y:S01]  /*c050*/  STS.128 [R239], R32 ;  /* 0x00000020ef007388 */ /* 0x0205e20000000c00 */
[----:B------:R-:W-:Y:S01]  /*c060*/  LOP3.LUT R0, R20, 0x40, RZ, 0xfc, !PT ;  /* 0x0000004014007812 */ /* 0x000fe200078efcff */
[----:B------:R-:W-:Y:S03]  /*c070*/  BSSY.RECONVERGENT B0, `(.L_x_3532) ;  /* 0x0000029000007945 */ /* 0x000fe60003800200 */
[----:B------:R-:W-:-:S13]  /*c080*/  ISETP.GE.AND P0, PT, R0, R23, PT ;  /* 0x000000170000720c */ /* 0x000fda0003f06270 */
[----:B------:R-:W-:Y:S05]  /*c090*/  @P0 BRA `(.L_x_3533) ;  /* 0x0000000000980947 */ /* 0x000fea0003800000 */
[----:B------:R-:W3:Y:S04]  /*c0a0*/  LDG.E.64 R4, desc[UR4][R18.64+0x40] ;  /* 0x0000400412047981 */ /* 0x000ee8000c1e1b00 */
[----:B------:R-:W4:Y:S01]  /*c0b0*/  LDG.E.64 R6, desc[UR4][R24.64+0x40] ;  /* 0x0000400418067981 */ /* 0x000f22000c1e1b00 */
[C---:B------:R-:W-:Y:S01]  /*c0c0*/  SHF.L.U32 R16, R29.reuse, 0x10, RZ ;  /* 0x000000101d107819 */ /* 0x040fe200000006ff */
[----:B--2---:R-:W-:Y:S01]  /*c0d0*/  IMAD.U32 R32, R30, 0x10000, RZ ;  /* 0x000100001e207824 */ /* 0x004fe200078e00ff */
[----:B------:R-:W-:Y:S02]  /*c0e0*/  LOP3.LUT R0, R29, 0xffff0000, RZ, 0xc0, !PT ;  /* 0xffff00001d007812 */ /* 0x000fe400078ec0ff */
[C---:B------:R-:W-:Y:S02]  /*c0f0*/  SHF.L.U32 R35, R31.reuse, 0x10, RZ ;  /* 0x000000101f237819 */ /* 0x040fe400000006ff */
[----:B------:R-:W-:-:S02]  /*c100*/  LOP3.LUT R33, R31, 0xffff0000, RZ, 0xc0, !PT ;  /* 0xffff00001f217812 */ /* 0x000fc400078ec0ff */
[C---:B------:R-:W-:Y:S02]  /*c110*/  SHF.L.U32 R22, R28.reuse, 0x10, RZ ;  /* 0x000000101c167819 */ /* 0x040fe400000006ff */
[----:B------:R-:W-:Y:S02]  /*c120*/  LOP3.LUT R34, R28, 0xffff0000, RZ, 0xc0, !PT ;  /* 0xffff00001c227812 */ /* 0x000fe400078ec0ff */
[----:B------:R-:W-:Y:S02]  /*c130*/  LOP3.LUT R36, R30, 0xffff0000, RZ, 0xc0, !PT ;  /* 0xffff00001e247812 */ /* 0x000fe400078ec0ff */
[----:B---3--:R-:W-:Y:S02]  /*c140*/  LOP3.LUT R29, R4, 0xffff0000, RZ, 0xc0, !PT ;  /* 0xffff0000041d7812 */ /* 0x008fe400078ec0ff */
        /* <DEDUP_REMOVED lines=27> */
.L_x_3533:
[----:B------:R-:W-:Y:S05]  /*c300*/  BSYNC.RECONVERGENT B0 ;  /* 0x0000000000007941 */ /* 0x000fea0003800200 */
.L_x_3532:
[----:B------:R3:W-:Y:S01]  /*c310*/  STS.128 [R239+0x2000], R28 ;  /* 0x0020001cef007388 */ /* 0x0007e20000000c00 */
[----:B------:R-:W-:Y:S01]  /*c320*/  LOP3.LUT R0, R20, 0x80, RZ, 0xfc, !PT ;  /* 0x0000008014007812 */ /* 0x000fe200078efcff */
[----:B------:R-:W-:Y:S03]  /*c330*/  BSSY.RECONVERGENT B0, `(.L_x_3534) ;  /* 0x0000029000007945 */ /* 0x000fe60003800200 */
[----:B------:R-:W-:-:S13]  /*c340*/  ISETP.GE.AND P0, PT, R0, R23, PT ;  /* 0x000000170000720c */ /* 0x000fda0003f06270 */
[----:B------:R-:W-:Y:S05]  /*c350*/  @P0 BRA `(.L_x_3535) ;  /* 0x0000000000980947 */ /* 0x000fea0003800000 */
[----:B------:R-:W4:Y:S04]  /*c360*/  LDG.E.64 R4, desc[UR4][R18.64+0x80] ;  /* 0x0000800412047981 */ /* 0x000f28000c1e1b00 */
[----:B------:R-:W5:Y:S01]  /*c370*/  LDG.E.64 R6, desc[UR4][R24.64+0x80] ;  /* 0x0000800418067981 */ /* 0x000f62000c1e1b00 */
[C---:B------:R-:W-:Y:S01]  /*c380*/  LOP3.LUT R0, R13.reuse, 0xffff0000, RZ, 0xc0, !PT ;  /* 0xffff00000d007812 */ /* 0x040fe200078ec0ff */
[----:B------:R-:W-:Y:S01]  /*c390*/  IMAD.U32 R26, R14, 0x10000, RZ ;  /* 0x000100000e1a7824 */ /* 0x000fe200078e00ff */
[----:B------:R-:W-:Y:S02]  /*c3a0*/  SHF.L.U32 R16, R13, 0x10, RZ ;  /* 0x000000100d107819 */ /* 0x000fe400000006ff */
[C---:B------:R-:W-:Y:S02]  /*c3b0*/  SHF.L.U32 R13, R12.reuse, 0x10, RZ ;  /* 0x000000100c0d7819 */ /* 0x040fe400000006ff */
[----:B---3--:R-:W-:-:S02]  /*c3c0*/  LOP3.LUT R28, R12, 0xffff0000, RZ, 0xc0, !PT ;  /* 0xffff00000c1c7812 */ /* 0x008fc400078ec0ff */
[C---:B--2---:R-:W-:Y:S02]  /*c3d0*/  SHF.L.U32 R33, R15.reuse, 0x10, RZ ;  /* 0x000000100f217819 */ /* 0x044fe400000006ff */
[----:B------:R-:W-:Y:S02]  /*c3e0*/  LOP3.LUT R31, R15, 0xffff0000, RZ, 0xc0, !PT ;  /* 0xffff00000f1f7812 */ /* 0x000fe400078ec0ff */
[----:B------:R-:W-:Y:S02]  /*c3f0*/  LOP3.LUT R30, R14, 0xffff0000, RZ, 0xc0, !PT ;  /* 0xffff00000e1e7812 */ /* 0x000fe400078ec0ff */
[----:B----4-:R-:W-:Y:S02]  /*c400*/  LOP3.LUT R27, R4, 0xffff0000, RZ, 0xc0, !PT ;  /* 0xffff0000041b7812 */ /* 0x010fe400078ec0ff */
[----:B------:R-:W-:Y:S02]  /*c410*/  LOP3.LUT R12, R5, 0xffff0000, RZ, 0xc0, !PT ;  /* 0xffff0000050c7812 */ /* 0x000fe400078ec0ff */
[----:B-----5:R-:W-:Y:S01]  /*c420*/  LOP3.LUT R29, R6, 0xffff0000, RZ, 0xc0, !PT ;  /* 0xffff0000061d7812 */ /* 0x020fe200078ec0ff */
        /* <DEDUP_REMOVED lines=25> */
.L_x_3535:
[----:B------:R-:W-:Y:S05]  /*c5c0*/  BSYNC.RECONVERGENT B0 ;  /* 0x0000000000007941 */ /* 0x000fea0003800200 */
.L_x_3534:
[----:B------:R4:W-:Y:S01]  /*c5d0*/  STS.128 [R239+0x4000], R12 ;  /* 0x0040000cef007388 */ /* 0x0009e20000000c00 */
[----:B------:R-:W-:Y:S01]  /*c5e0*/  LOP3.LUT R0, R20, 0xc0, RZ, 0xfc, !PT ;  /* 0x000000c014007812 */ /* 0x000fe200078efcff */
[----:B------:R-:W-:Y:S03]  /*c5f0*/  BSSY.RECONVERGENT B0, `(.L_x_3536) ;  /* 0x0000029000007945 */ /* 0x000fe60003800200 */
[----:B------:R-:W-:-:S13]  /*c600*/  ISETP.GE.AND P0, PT, R0, R23, PT ;  /* 0x000000170000720c */ /* 0x000fda0003f06270 */
[----:B------:R-:W-:Y:S05]  /*c610*/  @P0 BRA `(.L_x_3537) ;  /* 0x0000000000980947 */ /* 0x000fea0003800000 */
[----:B------:R-:W5:Y:S04]  /*c620*/  LDG.E.64 R4, desc[UR4][R18.64+0xc0] ;  /* 0x0000c00412047981 */ /* 0x000f68000c1e1b00 */
[----:B------:R-:W2:Y:S01]  /*c630*/  LDG.E.64 R6, desc[UR4][R24.64+0xc0] ;  /* 0x0000c00418067981 */ /* 0x000ea2000c1e1b00 */
[C---:B------:R-:W-:Y:S01]  /*c640*/  LOP3.LUT R0, R9.reuse, 0xffff0000, RZ, 0xc0, !PT ;  /* 0xffff000009007812 */ /* 0x040fe200078ec0ff */
[----:B------:R-:W-:Y:S01]  /*c650*/  IMAD.U32 R16, R10, 0x10000, RZ ;  /* 0x000100000a107824 */ /* 0x000fe200078e00ff */
[----:B----4-:R-:W-:Y:S02]  /*c660*/  SHF.L.U32 R12, R9, 0x10, RZ ;  /* 0x00000010090c7819 */ /* 0x010fe400000006ff */
[C---:B------:R-:W-:Y:S02]  /*c670*/  SHF.L.U32 R9, R8.reuse, 0x10, RZ ;  /* 0x0000001008097819 */ /* 0x040fe400000006ff */
[----:B------:R-:W-:-:S02]  /*c680*/  LOP3.LUT R22, R8, 0xffff0000, RZ, 0xc0, !PT ;  /* 0xffff000008167812 */ /* 0x000fc400078ec0ff */
[C---:B---3--:R-:W-:Y:S02]  /*c690*/  SHF.L.U32 R29, R11.reuse, 0x10, RZ ;  /* 0x000000100b1d7819 */ /* 0x048fe400000006ff */
[----:B------:R-:W-:Y:S02]  /*c6a0*/  LOP3.LUT R27, R11, 0xffff0000, RZ, 0xc0, !PT ;  /* 0xffff00000b1b7812 */ /* 0x000fe400078ec0ff */
[----:B------:R-:W-:Y:S02]  /*c6b0*/  LOP3.LUT R26, R10, 0xffff0000, RZ, 0xc0, !PT ;  /* 0xffff00000a1a7812 */ /* 0x000fe400078ec0ff */
[----:B-----5:R-:W-:Y:S02]  /*c6c0*/  LOP3.LUT R13, R4, 0xffff0000, RZ, 0xc0, !PT ;  /* 0xffff0000040d7812 */ /* 0x020fe400078ec0ff */
[----:B------:R-:W-:Y:S02]  /*c6d0*/  LOP3.LUT R8, R5, 0xffff0000, RZ, 0xc0, !PT ;  /* 0xffff000005087812 */ /* 0x000fe400078ec0ff */
[----:B--2---:R-:W-:Y:S01]  /*c6e0*/  LOP3.LUT R15, R6, 0xffff0000, RZ, 0xc0, !PT ;  /* 0xffff0000060f7812 */ /* 0x004fe200078ec0ff */
        /* <DEDUP_REMOVED lines=25> */
.L_x_3537:
[----:B------:R-:W-:Y:S05]  /*c880*/  BSYNC.RECONVERGENT B0 ;  /* 0x0000000000007941 */ /* 0x000fea0003800200 */
.L_x_3536:
[----:B------:R1:W-:Y:S02]  /*c890*/  STS.128 [R239+0x6000], R8 ;  /* 0x00600008ef007388 */ /* 0x0003e40000000c00 */
.L_x_3529:
[----:B------:R-:W-:Y:S05]  /*c8a0*/  BSYNC.RECONVERGENT B1 ;  /* 0x0000000000017941 */ /* 0x000fea0003800200 */
.L_x_3528:
[----:B------:R-:W-:Y:S01]  /*c8b0*/  IADD3 R22, PT, PT, R106, 0x10, RZ ;  /* 0x000000106a167810 */ /* 0x000fe20007ffe0ff */
[----:B------:R-:W-:Y:S03]  /*c8c0*/  BSSY.RECONVERGENT B1, `(.L_x_3538) ;  /* 0x00000ba000017945 */ /* 0x000fe60003800200 */
[----:B------:R-:W-:-:S13]  /*c8d0*/  ISETP.GE.AND P0, PT, R22, R17, PT ;  /* 0x000000111600720c */ /* 0x000fda0003f06270 */
[----:B------:R-:W-:Y:S05]  /*c8e0*/  @P0 BRA `(.L_x_3539) ;  /* 0x0000000800dc0947 */ /* 0x000fea0003800000 */
[----:B------:R-:W-:-:S04]  /*c8f0*/  LEA R4, P0, R43, R44, 0x1 ;  /* 0x0000002c2b047211 */ /* 0x000fc800078008ff */
[----:B------:R-:W-:-:S05]  /*c900*/  LEA.HI.X R5, R43, R45, R40, 0x1, P0 ;  /* 0x0000002d2b057211 */ /* 0x000fca00000f0c28 */
[----:B---3--:R3:W5:Y:S04]  /*c910*/  LDG.E.128 R28, desc[UR4][R4.64+0x80] ;  /* 0x00008004041c7981 */ /* 0x008768000c1e1d00 */
[----:B----4-:R3:W5:Y:S04]  /*c920*/  LDG.E.128 R12, desc[UR4][R4.64+0x100] ;  /* 0x00010004040c7981 */ /* 0x010768000c1e1d00 */
[----:B-1----:R3:W5:Y:S04]  /*c930*/  LDG.E.128 R8, desc[UR4][R4.64+0x180] ;  /* 0x0001800404087981 */ /* 0x002768000c1e1d00 */
[----:B--2---:R3:W5:Y:S01]  /*c940*/  LDG.E.128 R32, desc[UR4][R4.64] ;  /* 0x0000000404207981 */ /* 0x004762000c1e1d00 */
[----:B------:R-:W-:Y:S01]  /*c950*/  ISETP.GE.AND P0, PT, R20, R23, PT ;  /* 0x000000171400720c */ /* 0x000fe20003f06270 */
[----:B------:R-:W-:-:S12]  /*c960*/  BSSY.RECONVERGENT B0, `(.L_x_3540) ;  /* 0x0000029000007945 */ /* 0x000fd80003800200 */
[----:B------:R-:W-:Y:S05]  /*c970*/  @P0 BRA `(.L_x_3541) ;  /* 0x00000000009c0947 */ /* 0x000fea0003800000 */
[----:B---3--:R-:W2:Y:S04]  /*c980*/  LDG.E.64 R4, desc[UR4][R18.64] ;  /* 0x0000000412047981 */ /* 0x008ea8000c1e1b00 */
        /* <DEDUP_REMOVED lines=13> */
[-C--:B------:R-:W-:Y:S01]  /*ca60*/  FMUL.FTZ R36, R33, R0.reuse ;  /* 0x0000000021247220 */ /* 0x080fe20000410000 */
[----:B------:R-:W-:Y:S01]  /*ca70*/  LOP3.LUT R32, R7, 0xffff0000, RZ, 0xc0, !PT ;  /* 0xffff000007207812 */ /* 0x000fe200078ec0ff */
[-C--:B------:R-:W-:Y:S01]  /*ca80*/  FMUL.FTZ R41, R27, R37.reuse ;  /* 0x000000251b297220 */ /* 0x080fe20000410000 */
[----:B------:R-:W-:Y:S01]  /*ca90*/  SHF.L.U32 R7, R7, 0x10, RZ ;  /* 0x0000001007077819 */ /* 0x000fe200000006ff */
[C---:B------:R-:W-:Y:S01]  /*caa0*/  FMUL.FTZ R0, R35.reuse, R0 ;  /* 0x0000000023007220 */ /* 0x040fe20000410000 */
[----:B------:R-:W-:Y:S01]  /*cab0*/  FFMA.FTZ R36, R35, R16, -R36 ;  /* 0x0000001023247223 */ /* 0x000fe20000010824 */
[----:B------:R-:W-:Y:S01]  /*cac0*/  SHF.L.U32 R35, R4, 0x10, RZ ;  /* 0x0000001004237819 */ /* 0x000fe200000006ff */
[C---:B------:R-:W-:Y:S01]  /*cad0*/  FFMA.FTZ R41, R32.reuse, R38, -R41 ;  /* 0x0000002620297223 */ /* 0x040fe20000010829 */
[----:B------:R-:W-:Y:S01]  /*cae0*/  FFMA.FTZ R33, R33, R16, R0 ;  /* 0x0000001021217223 */ /* 0x000fe20000010000 */
[----:B------:R-:W-:Y:S01]  /*caf0*/  FMUL.FTZ R0, R32, R37 ;  /* 0x0000002520007220 */ /* 0x000fe20000410000 */
[----:B------:R-:W-:Y:S01]  /*cb00*/  SHF.L.U32 R37, R6, 0x10, RZ ;  /* 0x0000001006257819 */ /* 0x000fe200000006ff */
[----:B------:R-:W-:Y:S01]  /*cb10*/  FMUL.FTZ R4, R35, R40 ;  /* 0x0000002823047220 */ /* 0x000fe20000410000 */
[----:B------:R-:W-:Y:S01]  /*cb20*/  FMUL.FTZ R6, R5, R34 ;  /* 0x0000002205067220 */ /* 0x000fe20000410000 */
[----:B------:R-:W-:Y:S01]  /*cb30*/  FFMA.FTZ R0, R27, R38, R0 ;  /* 0x000000261b007223 */ /* 0x000fe20000010000 */
[----:B------:R-:W-:Y:S01]  /*cb40*/  FMUL.FTZ R34, R7, R34 ;  /* 0x0000002207227220 */ /* 0x000fe20000410000 */
[C---:B------:R-:W-:Y:S01]  /*cb50*/  FMUL.FTZ R40, R37.reuse, R40 ;  /* 0x0000002825287220 */ /* 0x040fe20000410000 */
[-C--:B------:R-:W-:Y:S01]  /*cb60*/  FFMA.FTZ R4, R37, R26.reuse, -R4 ;  /* 0x0000001a25047223 */ /* 0x080fe20000010804 */
[-C--:B------:R-:W-:Y:S01]  /*cb70*/  FFMA.FTZ R6, R7, R39.reuse, -R6 ;  /* 0x0000002707067223 */ /* 0x080fe20000010806 */
[----:B------:R-:W-:Y:S01]  /*cb80*/  FFMA.FTZ R5, R5, R39, R34 ;  /* 0x0000002705057223 */ /* 0x000fe20000010022 */
[----:B------:R-:W-:Y:S01]  /*cb90*/  FFMA.FTZ R35, R35, R26, R40 ;  /* 0x0000001a23237223 */ /* 0x000fe20000010028 */
[----:B------:R-:W-:-:S02]  /*cba0*/  F2FP.BF16.F32.PACK_AB R0, R0, R41 ;  /* 0x000000290000723e */ /* 0x000fc400000010ff */
[----:B------:R-:W-:Y:S02]  /*cbb0*/  F2FP.BF16.F32.PACK_AB R33, R33, R36 ;  /* 0x000000242121723e */ /* 0x000fe400000010ff */
[----:B------:R-:W-:Y:S02]  /*cbc0*/  F2FP.BF16.F32.PACK_AB R32, R35, R4 ;  /* 0x000000042320723e */ /* 0x000fe400000010ff */
[----:B------:R-:W-:Y:S02]  /*cbd0*/  F2FP.BF16.F32.PACK_AB R34, R5, R6 ;  /* 0x000000060522723e */ /* 0x000fe400000010ff */
[----:B------:R-:W-:Y:S02]  /*cbe0*/  MOV R35, R0 ;  /* 0x0000000000237202 */ /* 0x000fe40000000f00 */
.L_x_3541:
[----:B------:R-:W-:Y:S05]  /*cbf0*/  BSYNC.RECONVERGENT B0 ;  /* 0x0000000000007941 */ /* 0x000fea0003800200 */
.L_x_3540:
[----:B-----5:R1:W-:Y:S01]  /*cc00*/  STS.128 [R239+0x800], R32 ;  /* 0x00080020ef007388 */ /* 0x0203e20000000c00 */
[----:B------:R-:W-:Y:S01]  /*cc10*/  LOP3.LUT R0, R20, 0x40, RZ, 0xfc, !PT ;  /* 0x0000004014007812 */ /* 0x000fe200078efcff */
[----:B------:R-:W-:Y:S03]  /*cc20*/  BSSY.RECONVERGENT B0, `(.L_x_3542) ;  /* 0x000002a000007945 */ /* 0x000fe60003800200 */
[----:B------:R-:W-:-:S13]  /*cc30*/  ISETP.GE.AND P0, PT, R0, R23, PT ;  /* 0x000000170000720c */ /* 0x000fda0003f06270 */
[----:B------:R-:W-:Y:S05]  /*cc40*/  @P0 BRA `(.L_x_3543) ;  /* 0x00000000009c0947 */ /* 0x000fea0003800000 */
[----:B---3--:R-:W2:Y:S04]  /*cc50*/  LDG.E.64 R4, desc[UR4][R18.64+0x40] ;  /* 0x0000400412047981 */ /* 0x008ea8000c1e1b00 */
[----:B------:R-:W3:Y:S01]  /*cc60*/  LDG.E.64 R6, desc[UR4][R24.64+0x40] ;  /* 0x0000400418067981 */ /* 0x000ee2000c1e1b00 */
[C---:B------:R-:W-:Y:S01]  /*cc70*/  SHF.L.U32 R16, R29.reuse, 0x10, RZ ;  /* 0x000000101d107819 */ /* 0x040fe200000006ff */
[----:B-1----:R-:W-:Y:S01]  /*cc80*/  IMAD.U32 R35, R30, 0x10000, RZ ;  /* 0x000100001e237824 */ /* 0x002fe200078e00ff */
        /* <DEDUP_REMOVED lines=35> */
.L_x_3543:
[----:B------:R-:W-:Y:S05]  /*cec0*/  BSYNC.RECONVERGENT B0 ;  /* 0x0000000000007941 */ /* 0x000fea0003800200 */
.L_x_3542:
[----:B------:R2:W-:Y:S01]  /*ced0*/  STS.128 [R239+0x2800], R28 ;  /* 0x0028001cef007388 */ /* 0x0005e20000000c00 */
[----:B------:R-:W-:Y:S01]  /*cee0*/  LOP3.LUT R0, R20, 0x80, RZ, 0xfc, !PT ;  /* 0x0000008014007812 */ /* 0x000fe200078efcff */
[----:B------:R-:W-:Y:S03]  /*cef0*/  BSSY.RECONVERGENT B0, `(.L_x_3544) ;  /* 0x0000029000007945 */ /* 0x000fe60003800200 */
[----:B------:R-:W-:-:S13]  /*cf00*/  ISETP.GE.AND P0, PT, R0, R23, PT ;  /* 0x000000170000720c */ /* 0x000fda0003f06270 */
[----:B------:R-:W-:Y:S05]  /*cf10*/  @P0 BRA `(.L_x_3545) ;  /* 0x0000000000980947 */ /* 0x000fea0003800000 */
[----:B---3--:R-:W3:Y:S04]  /*cf20*/  LDG.E.64 R4, desc[UR4][R18.64+0x80] ;  /* 0x0000800412047981 */ /* 0x008ee8000c1e1b00 */
[----:B------:R-:W4:Y:S01]  /*cf30*/  LDG.E.64 R6, desc[UR4][R24.64+0x80] ;  /* 0x0000800418067981 */ /* 0x000f22000c1e1b00 */
[C---:B------:R-:W-:Y:S01]  /*cf40*/  SHF.L.U32 R16, R13.reuse, 0x10, RZ ;  /* 0x000000100d107819 */ /* 0x040fe200000006ff */
[----:B--2---:R-:W-:Y:S01]  /*cf50*/  IMAD.U32 R30, R14, 0x10000, RZ ;  /* 0x000100000e1e7824 */ /* 0x004fe200078e00ff */
[----:B------:R-:W-:Y:S02]  /*cf60*/  LOP3.LUT R0, R13, 0xffff0000, RZ, 0xc0, !PT ;  /* 0xffff00000d007812 */ /* 0x000fe400078ec0ff */
[C---:B------:R-:W-:Y:S02]  /*cf70*/  SHF.L.U32 R31, R15.reuse, 0x10, RZ ;  /* 0x000000100f1f7819 */ /* 0x040fe400000006ff */
[----:B------:R-:W-:-:S02]  /*cf80*/  LOP3.LUT R29, R15, 0xffff0000, RZ, 0xc0, !PT ;  /* 0xffff00000f1d7812 */ /* 0x000fc400078ec0ff */
[C---:B------:R-:W-:Y:S02]  /*cf90*/  SHF.L.U32 R13, R12.reuse, 0x10, RZ ;  /* 0x000000100c0d7819 */ /* 0x040fe400000006ff */
[----:B-1----:R-:W-:Y:S02]  /*cfa0*/  LOP3.LUT R32, R12, 0xffff0000, RZ, 0xc0, !PT ;  /* 0xffff00000c207812 */ /* 0x002fe400078ec0ff */
[----:B------:R-:W-:Y:S02]  /*cfb0*/  LOP3.LUT R14, R14, 0xffff0000, RZ, 0xc0, !PT ;  /* 0xffff00000e0e7812 */ /* 0x000fe400078ec0ff */
[----:B---3--:R-:W-:Y:S02]  /*cfc0*/  LOP3.LUT R15, R4, 0xffff0000, RZ, 0xc0, !PT ;  /* 0xffff0000040f7812 */ /* 0x008fe400078ec0ff */
        /* <DEDUP_REMOVED lines=27> */
.L_x_3545:
[----:B------:R-:W-:Y:S05]  /*d180*/  BSYNC.RECONVERGENT B0 ;  /* 0x0000000000007941 */ /* 0x000fea0003800200 */
.L_x_3544:
[----:B------:R4:W-:Y:S01]  /*d190*/  STS.128 [R239+0x4800], R12 ;  /* 0x0048000cef007388 */ /* 0x0009e20000000c00 */
[----:B------:R-:W-:Y:S01]  /*d1a0*/  LOP3.LUT R0, R20, 0xc0, RZ, 0xfc, !PT ;  /* 0x000000c014007812 */ /* 0x000fe200078efcff */
[----:B------:R-:W-:Y:S03]  /*d1b0*/  BSSY.RECONVERGENT B0, `(.L_x_3546) ;  /* 0x0000029000007945 */ /* 0x000fe60003800200 */
[----:B------:R-:W-:-:S13]  /*d1c0*/  ISETP.GE.AND P0, PT, R0, R23, PT ;  /* 0x000000170000720c */ /* 0x000fda0003f06270 */
[----:B------:R-:W-:Y:S05]  /*d1d0*/  @P0 BRA `(.L_x_3547) ;  /* 0x0000000000980947 */ /* 0x000fea0003800000 */
[----:B---3--:R-:W3:Y:S04]  /*d1e0*/  LDG.E.64 R4, desc[UR4][R18.64+0xc0] ;  /* 0x0000c00412047981 */ /* 0x008ee8000c1e1b00 */
[----:B------:R-:W5:Y:S01]  /*d1f0*/  LDG.E.64 R6, desc[UR4][R24.64+0xc0] ;  /* 0x0000c00418067981 */ /* 0x000f62000c1e1b00 */
[C---:B------:R-:W-:Y:S01]  /*d200*/  SHF.L.U32 R26, R11.reuse, 0x10, RZ ;  /* 0x000000100b1a7819 */ /* 0x040fe200000006ff */
[----:B------:R-:W-:Y:S01]  /*d210*/  IMAD.U32 R27, R10, 0x10000, RZ ;  /* 0x000100000a1b7824 */ /* 0x000fe200078e00ff */
[----:B------:R-:W-:Y:S02]  /*d220*/  LOP3.LUT R16, R11, 0xffff0000, RZ, 0xc0, !PT ;  /* 0xffff00000b107812 */ /* 0x000fe400078ec0ff */
[C---:B------:R-:W-:Y:S02]  /*d230*/  LOP3.LUT R0, R9.reuse, 0xffff0000, RZ, 0xc0, !PT ;  /* 0xffff000009007812 */ /* 0x040fe400078ec0ff */
[----:B----4-:R-:W-:-:S02]  /*d240*/  SHF.L.U32 R12, R9, 0x10, RZ ;  /* 0x00000010090c7819 */ /* 0x010fc400000006ff */
[C---:B------:R-:W-:Y:S02]  /*d250*/  SHF.L.U32 R9, R8.reuse, 0x10, RZ ;  /* 0x0000001008097819 */ /* 0x040fe400000006ff */
[----:B--2---:R-:W-:Y:S02]  /*d260*/  LOP3.LUT R28, R8, 0xffff0000, RZ, 0xc0, !PT ;  /* 0xffff0000081c7812 */ /* 0x004fe400078ec0ff */
[----:B------:R-:W-:Y:S02]  /*d270*/  LOP3.LUT R29, R10, 0xffff0000, RZ, 0xc0, !PT ;  /* 0xffff00000a1d7812 */ /* 0x000fe400078ec0ff */
[----:B---3--:R-:W-:Y:S02]  /*d280*/  LOP3.LUT R11, R4, 0xffff0000, RZ, 0xc0, !PT ;  /* 0xffff0000040b7812 */ /* 0x008fe400078ec0ff */
[----:B------:R-:W-:Y:S02]  /*d290*/  LOP3.LUT R8, R5, 0xffff0000, RZ, 0xc0, !PT ;  /* 0xffff000005087812 */ /* 0x000fe400078ec0ff */
[----:B-----5:R-:W-:Y:S01]  /*d2a0*/  LOP3.LUT R15, R6, 0xffff0000, RZ, 0xc0, !PT ;  /* 0xffff0000060f7812 */ /* 0x020fe200078ec0ff */
        /* <DEDUP_REMOVED lines=14> */
[-C--:B------:R-:W-:Y:S01]  /*d390*/  FMUL.FTZ R7, R0, R29.reuse ;  /* 0x0000001d00077220 */ /* 0x080fe20000410000 */
        /* <DEDUP_REMOVED lines=10> */
.L_x_3547:
[----:B------:R-:W-:Y:S05]  /*d440*/  BSYNC.RECONVERGENT B0 ;  /* 0x0000000000007941 */ /* 0x000fea0003800200 */
.L_x_3546:
[----:B------:R1:W-:Y:S02]  /*d450*/  STS.128 [R239+0x6800], R8 ;  /* 0x00680008ef007388 */ /* 0x0003e40000000c00 */
.L_x_3539:
[----:B------:R-:W-:Y:S05]  /*d460*/  BSYNC.RECONVERGENT B1 ;  /* 0x0000000000017941 */ /* 0x000fea0003800200 */
.L_x_3538:
[----:B------:R-:W-:Y:S01]  /*d470*/  IADD3 R42, PT, PT, R106, 0x20, RZ ;  /* 0x000000206a2a7810 */ /* 0x000fe20007ffe0ff */
[----:B------:R-:W-:Y:S03]  /*d480*/  BSSY.RECONVERGENT B1, `(.L_x_3548) ;  /* 0x00000ba000017945 */ /* 0x000fe60003800200 */
[----:B------:R-:W-:-:S13]  /*d490*/  ISETP.GE.AND P0, PT, R42, R17, PT ;  /* 0x000000112a00720c */ /* 0x000fda0003f06270 */
[----:B------:R-:W-:Y:S05]  /*d4a0*/  @P0 BRA `(.L_x_3549) ;  /* 0x0000000800dc0947 */ /* 0x000fea0003800000 */
[----:B---3--:R-:W-:-:S04]  /*d4b0*/  LEA R4, P0, R2, R44, 0x6 ;  /* 0x0000002c02047211 */ /* 0x008fc800078030ff */
[----:B------:R-:W-:-:S05]  /*d4c0*/  LEA.HI.X R5, R2, R45, R3, 0x6, P0 ;  /* 0x0000002d02057211 */ /* 0x000fca00000f3403 */
[----:B--2---:R2:W5:Y:S04]  /*d4d0*/  LDG.E.128 R28, desc[UR4][R4.64+0x80] ;  /* 0x00008004041c7981 */ /* 0x004568000c1e1d00 */
[----:B----4-:R2:W5:Y:S04]  /*d4e0*/  LDG.E.128 R12, desc[UR4][R4.64+0x100] ;  /* 0x00010004040c7981 */ /* 0x010568000c1e1d00 */
[----:B-1----:R2:W5:Y:S04]  /*d4f0*/  LDG.E.128 R8, desc[UR4][R4.64+0x180] ;  /* 0x0001800404087981 */ /* 0x002568000c1e1d00 */
[----:B------:R2:W5:Y:S01]  /*d500*/  LDG.E.128 R32, desc[UR4][R4.64] ;  /* 0x0000000404207981 */ /* 0x000562000c1e1d00 */
        /* <DEDUP_REMOVED lines=42> */
.L_x_3551:
[----:B------:R-:W-:Y:S05]  /*d7b0*/  BSYNC.RECONVERGENT B0 ;  /* 0x0000000000007941 */ /* 0x000fea0003800200 */
.L_x_3550:
[----:B-----5:R1:W-:Y:S01]  /*d7c0*/  STS.128 [R239+0x1000], R32 ;  /* 0x00100020ef007388 */ /* 0x0203e20000000c00 */
[----:B------:R-:W-:Y:S01]  /*d7d0*/  LOP3.LUT R0, R20, 0x40, RZ, 0xfc, !PT ;  /* 0x0000004014007812 */ /* 0x000fe200078efcff */
[----:B------:R-:W-:Y:S03]  /*d7e0*/  BSSY.RECONVERGENT B0, `(.L_x_3552) ;  /* 0x000002a000007945 */ /* 0x000fe60003800200 */
[----:B------:R-:W-:-:S13]  /*d7f0*/  ISETP.GE.AND P0, PT, R0, R23, PT ;  /* 0x000000170000720c */ /* 0x000fda0003f06270 */
[----:B------:R-:W-:Y:S05]  /*d800*/  @P0 BRA `(.L_x_3553) ;  /* 0x00000000009c0947 */ /* 0x000fea0003800000 */
[----:B--2---:R-:W2:Y:S04]  /*d810*/  LDG.E.64 R4, desc[UR4][R18.64+0x40] ;  /* 0x0000400412047981 */ /* 0x004ea8000c1e1b00 */
        /* <DEDUP_REMOVED lines=38> */
.L_x_3553:
[----:B------:R-:W-:Y:S05]  /*da80*/  BSYNC.RECONVERGENT B0 ;  /* 0x0000000000007941 */ /* 0x000fea0003800200 */
.L_x_3552:
[----:B------:R3:W-:Y:S01]  /*da90*/  STS.128 [R239+0x3000], R28 ;  /* 0x0030001cef007388 */ /* 0x0007e20000000c00 */
[----:B------:R-:W-:Y:S01]  /*daa0*/  LOP3.LUT R0, R20, 0x80, RZ, 0xfc, !PT ;  /* 0x0000008014007812 */ /* 0x000fe200078efcff */
[----:B------:R-:W-:Y:S03]  /*dab0*/  BSSY.RECONVERGENT B0, `(.L_x_3554) ;  /* 0x0000029000007945 */ /* 0x000fe60003800200 */
[----:B------:R-:W-:-:S13]  /*dac0*/  ISETP.GE.AND P0, PT, R0, R23, PT ;  /* 0x000000170000720c */ /* 0x000fda0003f06270 */
[----:B------:R-:W-:Y:S05]  /*dad0*/  @P0 BRA `(.L_x_3555) ;  /* 0x0000000000980947 */ /* 0x000fea0003800000 */
[----:B--2---:R-:W2:Y:S04]  /*dae0*/  LDG.E.64 R4, desc[UR4][R18.64+0x80] ;  /* 0x0000800412047981 */ /* 0x004ea8000c1e1b00 */
[----:B------:R-:W4:Y:S01]  /*daf0*/  LDG.E.64 R6, desc[UR4][R24.64+0x80] ;  /* 0x0000800418067981 */ /* 0x000f22000c1e1b00 */
[C---:B------:R-:W-:Y:S01]  /*db00*/  SHF.L.U32 R16, R13.reuse, 0x10, RZ ;  /* 0x000000100d107819 */ /* 0x040fe200000006ff */
[----:B---3--:R-:W-:Y:S01]  /*db10*/  IMAD.U32 R30, R14, 0x10000, RZ ;  /* 0x000100000e1e7824 */ /* 0x008fe200078e00ff */
[----:B------:R-:W-:Y:S02]  /*db20*/  LOP3.LUT R0, R13, 0xffff0000, RZ, 0xc0, !PT ;  /* 0xffff00000d007812 */ /* 0x000fe400078ec0ff */
[C---:B------:R-:W-:Y:S02]  /*db30*/  SHF.L.U32 R31, R15.reuse, 0x10, RZ ;  /* 0x000000100f1f7819 */ /* 0x040fe400000006ff */
[----:B------:R-:W-:-:S02]  /*db40*/  LOP3.LUT R29, R15, 0xffff0000, RZ, 0xc0, !PT ;  /* 0xffff00000f1d7812 */ /* 0x000fc400078ec0ff */
[C---:B------:R-:W-:Y:S02]  /*db50*/  SHF.L.U32 R13, R12.reuse, 0x10, RZ ;  /* 0x000000100c0d7819 */ /* 0x040fe400000006ff */
[----:B-1----:R-:W-:Y:S02]  /*db60*/  LOP3.LUT R32, R12, 0xffff0000, RZ, 0xc0, !PT ;  /* 0xffff00000c207812 */ /* 0x002fe400078ec0ff */
        /* <DEDUP_REMOVED lines=29> */
.L_x_3555:
[----:B------:R-:W-:Y:S05]  /*dd40*/  BSYNC.RECONVERGENT B0 ;  /* 0x0000000000007941 */ /* 0x000fea0003800200 */
.L_x_3554:
[----:B------:R4:W-:Y:S01]  /*dd50*/  STS.128 [R239+0x5000], R12 ;  /* 0x0050000cef007388 */ /* 0x0009e20000000c00 */
[----:B------:R-:W-:Y:S01]  /*dd60*/  LOP3.LUT R0, R20, 0xc0, RZ, 0xfc, !PT ;  /* 0x000000c014007812 */ /* 0x000fe200078efcff */
[----:B------:R-:W-:Y:S03]  /*dd70*/  BSSY.RECONVERGENT B0, `(.L_x_3556) ;  /* 0x0000029000007945 */ /* 0x000fe60003800200 */
[----:B------:R-:W-:-:S13]  /*dd80*/  ISETP.GE.AND P0, PT, R0, R23, PT ;  /* 0x000000170000720c */ /* 0x000fda0003f06270 */
[----:B------:R-:W-:Y:S05]  /*dd90*/  @P0 BRA `(.L_x_3557) ;  /* 0x0000000000980947 */ /* 0x000fea0003800000 */
[----:B--2---:R-:W2:Y:S04]  /*dda0*/  LDG.E.64 R4, desc[UR4][R18.64+0xc0] ;  /* 0x0000c00412047981 */ /* 0x004ea8000c1e1b00 */
[----:B------:R-:W5:Y:S01]  /*ddb0*/  LDG.E.64 R6, desc[UR4][R24.64+0xc0] ;  /* 0x0000c00418067981 */ /* 0x000f62000c1e1b00 */
[C---:B------:R-:W-:Y:S01]  /*ddc0*/  SHF.L.U32 R26, R11.reuse, 0x10, RZ ;  /* 0x000000100b1a7819 */ /* 0x040fe200000006ff */
[----:B------:R-:W-:Y:S01]  /*ddd0*/  IMAD.U32 R27, R10, 0x10000, RZ ;  /* 0x000100000a1b7824 */ /* 0x000fe200078e00ff */
[----:B------:R-:W-:Y:S02]  /*dde0*/  LOP3.LUT R16, R11, 0xffff0000, RZ, 0xc0, !PT ;  /* 0xffff00000b107812 */ /* 0x000fe400078ec0ff */
[C---:B------:R-:W-:Y:S02]  /*ddf0*/  LOP3.LUT R0, R9.reuse, 0xffff0000, RZ, 0xc0, !PT ;  /* 0xffff000009007812 */ /* 0x040fe400078ec0ff */
[----:B----4-:R-:W-:-:S02]  /*de00*/  SHF.L.U32 R12, R9, 0x10, RZ ;  /* 0x00000010090c7819 */ /* 0x010fc400000006ff */
[C---:B------:R-:W-:Y:S02]  /*de10*/  SHF.L.U32 R9, R8.reuse, 0x10, RZ ;  /* 0x0000001008097819 */ /* 0x040fe400000006ff */
[----:B---3--:R-:W-:Y:S02]  /*de20*/  LOP3.LUT R28, R8, 0xffff0000, RZ, 0xc0, !PT ;  /* 0xffff0000081c7812 */ /* 0x008fe400078ec0ff */
[----:B------:R-:W-:Y:S02]  /*de30*/  LOP3.LUT R29, R10, 0xffff0000, RZ, 0xc0, !PT ;  /* 0xffff00000a1d7812 */ /* 0x000fe400078ec0ff */
[----:B--2---:R-:W-:Y:S02]  /*de40*/  LOP3.LUT R11, R4, 0xffff0000, RZ, 0xc0, !PT ;  /* 0xffff0000040b7812 */ /* 0x004fe400078ec0ff */
        /* <DEDUP_REMOVED lines=27> */
.L_x_3557:
[----:B------:R-:W-:Y:S05]  /*e000*/  BSYNC.RECONVERGENT B0 ;  /* 0x0000000000007941 */ /* 0x000fea0003800200 */
.L_x_3556:
[----:B------:R1:W-:Y:S02]  /*e010*/  STS.128 [R239+0x7000], R8 ;  /* 0x00700008ef007388 */ /* 0x0003e40000000c00 */
.L_x_3549:
[----:B------:R-:W-:Y:S05]  /*e020*/  BSYNC.RECONVERGENT B1 ;  /* 0x0000000000017941 */ /* 0x000fea0003800200 */
.L_x_3548:
[----:B------:R-:W-:-:S04]  /*e030*/  IADD3 R40, PT, PT, R106, 0x30, RZ ;  /* 0x000000306a287810 */ /* 0x000fc80007ffe0ff */
[----:B------:R-:W-:-:S13]  /*e040*/  ISETP.GE.AND P0, PT, R40, R17, PT ;  /* 0x000000112800720c */ /* 0x000fda0003f06270 */
[----:B------:R-:W-:Y:S05]  /*e050*/  @P0 BRA `(.L_x_3526) ;  /* 0x0000006000a00947 */ /* 0x000fea0003800000 */
[----:B-1----:R-:W-:-:S04]  /*e060*/  IMAD.WIDE.U32 R44, R2, 0x60, R44 ;  /* 0x00000060022c7825 */ /* 0x002fc800078e002c */
[----:B------:R-:W-:Y:S01]  /*e070*/  IMAD R3, R3, 0x60, RZ ;  /* 0x0000006003037824 */ /* 0x000fe200078e02ff */
[----:B------:R-:W-:-:S04]  /*e080*/  MOV R2, R44 ;  /* 0x0000002c00027202 */ /* 0x000fc80000000f00 */
[----:B------:R-:W-:-:S05]  /*e090*/  IADD3 R3, PT, PT, R3, R45, RZ ;  /* 0x0000002d03037210 */ /* 0x000fca0007ffe0ff */
[----:B--23--:R1:W5:Y:S04]  /*e0a0*/  LDG.E.128 R28, desc[UR4][R2.64+0x80] ;  /* 0x00008004021c7981 */ /* 0x00c368000c1e1d00 */
[----:B----4-:R1:W5:Y:S04]  /*e0b0*/  LDG.E.128 R12, desc[UR4][R2.64+0x100] ;  /* 0x00010004020c7981 */ /* 0x010368000c1e1d00 */
[----:B------:R1:W5:Y:S04]  /*e0c0*/  LDG.E.128 R8, desc[UR4][R2.64+0x180] ;  /* 0x0001800402087981 */ /* 0x000368000c1e1d00 */
[----:B------:R1:W5:Y:S01]  /*e0d0*/  LDG.E.128 R32, desc[UR4][R2.64] ;  /* 0x0000000402207981 */ /* 0x000362000c1e1d00 */
[----:B------:R-:W-:Y:S01]  /*e0e0*/  ISETP.GE.AND P0, PT, R20, R23, PT ;  /* 0x000000171400720c */ /* 0x000fe20003f06270 */
[----:B------:R-:W-:-:S12]  /*e0f0*/  BSSY.RECONVERGENT B0, `(.L_x_3558) ;  /* 0x0000028000007945 */ /* 0x000fd80003800200 */
[----:B------:R-:W-:Y:S05]  /*e100*/  @P0 BRA `(.L_x_3559) ;  /* 0x0000000000980947 */ /* 0x000fea0003800000 */
[----:B-1----:R-:W2:Y:S04]  /*e110*/  LDG.E.64 R2, desc[UR4][R18.64] ;  /* 0x0000000412027981 */ /* 0x002ea8000c1e1b00 */
[----:B------:R-:W3:Y:S01]  /*e120*/  LDG.E.64 R4, desc[UR4][R24.64] ;  /* 0x0000000418047981 */ /* 0x000ee2000c1e1b00 */
[C---:B-----5:R-:W-:Y:S02]  /*e130*/  SHF.L.U32 R6, R33.reuse, 0x10, RZ ;  /* 0x0000001021067819 */ /* 0x060fe400000006ff */
[----:B------:R-:W-:Y:S02]  /*e140*/  LOP3.LUT R0, R33, 0xffff0000, RZ, 0xc0, !PT ;  /* 0xffff000021007812 */ /* 0x000fe400078ec0ff */
[----:B------:R-:W-:Y:S02]  /*e150*/  LOP3.LUT R33, R35, 0xffff0000, RZ, 0xc0, !PT ;  /* 0xffff000023217812 */ /* 0x000fe400078ec0ff */
[----:B------:R-:W-:-:S02]  /*e160*/  SHF.L.U32 R7, R32, 0x10, RZ ;  /* 0x0000001020077819 */ /* 0x000fc400000006ff */
[----:B------:R-:W-:Y:S02]  /*e170*/  LOP3.LUT R36, R32, 0xffff0000, RZ, 0xc0, !PT ;  /* 0xffff000020247812 */ /* 0x000fe400078ec0ff */
[----:B------:R-:W-:Y:S01]  /*e180*/  SHF.L.U32 R37, R35, 0x10, RZ ;  /* 0x0000001023257819 */ /* 0x000fe200000006ff */
[C---:B------:R-:W-:Y:S01]  /*e190*/  IMAD.U32 R35, R34.reuse, 0x10000, RZ ;  /* 0x0001000022237824 */ /* 0x040fe200078e00ff */
        /* <DEDUP_REMOVED lines=29> */
.L_x_3559:
[----:B------:R-:W-:Y:S05]  /*e370*/  BSYNC.RECONVERGENT B0 ;  /* 0x0000000000007941 */ /* 0x000fea0003800200 */
.L_x_3558:
[----:B-----5:R2:W-:Y:S01]  /*e380*/  STS.128 [R239+0x1800], R32 ;  /* 0x00180020ef007388 */ /* 0x0205e20000000c00 */
[----:B------:R-:W-:Y:S01]  /*e390*/  LOP3.LUT R0, R20, 0x40, RZ, 0xfc, !PT ;  /* 0x0000004014007812 */ /* 0x000fe200078efcff */
[----:B------:R-:W-:Y:S03]  /*e3a0*/  BSSY.RECONVERGENT B0, `(.L_x_3560) ;  /* 0x0000029000007945 */ /* 0x000fe60003800200 */
[----:B------:R-:W-:-:S13]  /*e3b0*/  ISETP.GE.AND P0, PT, R0, R23, PT ;  /* 0x000000170000720c */ /* 0x000fda0003f06270 */
[----:B------:R-:W-:Y:S05]  /*e3c0*/  @P0 BRA `(.L_x_3561) ;  /* 0x0000000000980947 */ /* 0x000fea0003800000 */
[----:B-1----:R-:W3:Y:S04]  /*e3d0*/  LDG.E.64 R2, desc[UR4][R18.64+0x40] ;  /* 0x0000400412027981 */ /* 0x002ee8000c1e1b00 */
[----:B------:R-:W4:Y:S01]  /*e3e0*/  LDG.E.64 R4, desc[UR4][R24.64+0x40] ;  /* 0x0000400418047981 */ /* 0x000f22000c1e1b00 */
[C---:B------:R-:W-:Y:S02]  /*e3f0*/  SHF.L.U32 R6, R29.reuse, 0x10, RZ ;  /* 0x000000101d067819 */ /* 0x040fe400000006ff */
[----:B------:R-:W-:Y:S02]  /*e400*/  LOP3.LUT R0, R29, 0xffff0000, RZ, 0xc0, !PT ;  /* 0xffff00001d007812 */ /* 0x000fe400078ec0ff */
[----:B------:R-:W-:Y:S02]  /*e410*/  LOP3.LUT R29, R31, 0xffff0000, RZ, 0xc0, !PT ;  /* 0xffff00001f1d7812 */ /* 0x000fe400078ec0ff */
[----:B------:R-:W-:-:S02]  /*e420*/  SHF.L.U32 R7, R28, 0x10, RZ ;  /* 0x000000101c077819 */ /* 0x000fc400000006ff */
[----:B--2---:R-:W-:Y:S02]  /*e430*/  LOP3.LUT R32, R28, 0xffff0000, RZ, 0xc0, !PT ;  /* 0xffff00001c207812 */ /* 0x004fe400078ec0ff */
[----:B------:R-:W-:Y:S01]  /*e440*/  SHF.L.U32 R33, R31, 0x10, RZ ;  /* 0x000000101f217819 */ /* 0x000fe200000006ff */
[C---:B------:R-:W-:Y:S01]  /*e450*/  IMAD.U32 R31, R30.reuse, 0x10000, RZ ;  /* 0x000100001e1f7824 */ /* 0x040fe200078e00ff */
        /* <DEDUP_REMOVED lines=29> */
.L_x_3561:
[----:B------:R-:W-:Y:S05]  /*e630*/  BSYNC.RECONVERGENT B0 ;  /* 0x0000000000007941 */ /* 0x000fea0003800200 */
.L_x_3560:
[----:B------:R3:W-:Y:S01]  /*e640*/  STS.128 [R239+0x3800], R28 ;  /* 0x0038001cef007388 */ /* 0x0007e20000000c00 */
[----:B------:R-:W-:Y:S01]  /*e650*/  LOP3.LUT R0, R20, 0x80, RZ, 0xfc, !PT ;  /* 0x0000008014007812 */ /* 0x000fe200078efcff */
[----:B------:R-:W-:Y:S03]  /*e660*/  BSSY.RECONVERGENT B0, `(.L_x_3562) ;  /* 0x000002a000007945 */ /* 0x000fe60003800200 */
[----:B------:R-:W-:-:S13]  /*e670*/  ISETP.GE.AND P0, PT, R0, R23, PT ;  /* 0x000000170000720c */ /* 0x000fda0003f06270 */
[----:B------:R-:W-:Y:S05]  /*e680*/  @P0 BRA `(.L_x_3563) ;  /* 0x00000000009c0947 */ /* 0x000fea0003800000 */
[----:B-1----:R-:W4:Y:S04]  /*e690*/  LDG.E.64 R2, desc[UR4][R18.64+0x80] ;  /* 0x0000800412027981 */ /* 0x002f28000c1e1b00 */
[----:B------:R-:W5:Y:S01]  /*e6a0*/  LDG.E.64 R4, desc[UR4][R24.64+0x80] ;  /* 0x0000800418047981 */ /* 0x000f62000c1e1b00 */
[C---:B------:R-:W-:Y:S01]  /*e6b0*/  SHF.L.U32 R6, R13.reuse, 0x10, RZ ;  /* 0x000000100d067819 */ /* 0x040fe200000006ff */
[----:B---3--:R-:W-:Y:S01]  /*e6c0*/  IMAD.U32 R28, R14, 0x10000, RZ ;  /* 0x000100000e1c7824 */ /* 0x008fe200078e00ff */
[----:B------:R-:W-:Y:S02]  /*e6d0*/  LOP3.LUT R0, R13, 0xffff0000, RZ, 0xc0, !PT ;  /* 0xffff00000d007812 */ /* 0x000fe400078ec0ff */
[C---:B------:R-:W-:Y:S02]  /*e6e0*/  SHF.L.U32 R7, R12.reuse, 0x10, RZ ;  /* 0x000000100c077819 */ /* 0x040fe400000006ff */
[----:B------:R-:W-:-:S02]  /*e6f0*/  LOP3.LUT R29, R12, 0xffff0000, RZ, 0xc0, !PT ;  /* 0xffff00000c1d7812 */ /* 0x000fc400078ec0ff */
[C---:B------:R-:W-:Y:S02]  /*e700*/  LOP3.LUT R26, R15.reuse, 0xffff0000, RZ, 0xc0, !PT ;  /* 0xffff00000f1a7812 */ /* 0x040fe400078ec0ff */
[----:B------:R-:W-:Y:S02]  /*e710*/  SHF.L.U32 R27, R15, 0x10, RZ ;  /* 0x000000100f1b7819 */ /* 0x000fe400000006ff */
[----:B------:R-:W-:Y:S02]  /*e720*/  LOP3.LUT R30, R14, 0xffff0000, RZ, 0xc0, !PT ;  /* 0xffff00000e1e7812 */ /* 0x000fe400078ec0ff */
[----:B----4-:R-:W-:Y:S02]  /*e730*/  LOP3.LUT R13, R2, 0xffff0000, RZ, 0xc0, !PT ;  /* 0xffff0000020d7812 */ /* 0x010fe400078ec0ff */
[C---:B------:R-:W-:Y:S01]  /*e740*/  LOP3.LUT R12, R3.reuse, 0xffff0000, RZ, 0xc0, !PT ;  /* 0xffff0000030c7812 */ /* 0x040fe200078ec0ff */
[----:B------:R-:W-:Y:S01]  /*e750*/  IMAD.U32 R3, R3, 0x10000, RZ ;  /* 0x0001000003037824 */ /* 0x000fe200078e00ff */
[----:B-----5:R-:W-:Y:S01]  /*e760*/  LOP3.LUT R17, R4, 0xffff0000, RZ, 0xc0, !PT ;  /* 0xffff000004117812 */ /* 0x020fe200078ec0ff */
[----:B------:R-:W-:Y:S01]  /*e770*/  FMUL.FTZ R16, R13, R0 ;  /* 0x000000000d107220 */ /* 0x000fe20000410000 */
[----:B------:R-:W-:Y:S01]  /*e780*/  LOP3.LUT R15, R5, 0xffff0000, RZ, 0xc0, !PT ;  /* 0xffff0000050f7812 */ /* 0x000fe200078ec0ff */
[----:B------:R-:W-:Y:S01]  /*e790*/  FMUL.FTZ R14, R12, R26 ;  /* 0x0000001a0c0e7220 */ /* 0x000fe20000410000 */
[----:B------:R-:W-:Y:S01]  /*e7a0*/  SHF.L.U32 R2, R2, 0x10, RZ ;  /* 0x0000001002027819 */ /* 0x000fe200000006ff */
[C---:B------:R-:W-:Y:S01]  /*e7b0*/  FMUL.FTZ R0, R17.reuse, R0 ;  /* 0x0000000011007220 */ /* 0x040fe20000410000 */
[----:B------:R-:W-:Y:S01]  /*e7c0*/  SHF.L.U32 R4, R4, 0x10, RZ ;  /* 0x0000001004047819 */ /* 0x000fe200000006ff */
[----:B------:R-:W-:Y:S01]  /*e7d0*/  FFMA.FTZ R16, R17, R6, -R16 ;  /* 0x0000000611107223 */ /* 0x000fe20000010810 */
[----:B------:R-:W-:Y:S01]  /*e7e0*/  SHF.L.U32 R5, R5, 0x10, RZ ;  /* 0x0000001005057819 */ /* 0x000fe200000006ff */
[C---:B------:R-:W-:Y:S01]  /*e7f0*/  FMUL.FTZ R17, R15.reuse, R26 ;  /* 0x0000001a0f117220 */ /* 0x040fe20000410000 */
[----:B------:R-:W-:Y:S01]  /*e800*/  FFMA.FTZ R14, R15, R27, -R14 ;  /* 0x0000001b0f0e7223 */ /* 0x000fe2000001080e */
[----:B------:R-:W-:Y:S01]  /*e810*/  FFMA.FTZ R13, R13, R6, R0 ;  /* 0x000000060d0d7223 */ /* 0x000fe20000010000 */
[-C--:B------:R-:W-:Y:S01]  /*e820*/  FMUL.FTZ R15, R2, R29.reuse ;  /* 0x0000001d020f7220 */ /* 0x080fe20000410000 */
[----:B------:R-:W-:Y:S01]  /*e830*/  FMUL.FTZ R29, R4, R29 ;  /* 0x0000001d041d7220 */ /* 0x000fe20000410000 */
[-C--:B------:R-:W-:Y:S01]  /*e840*/  FMUL.FTZ R0, R3, R30.reuse ;  /* 0x0000001e03007220 */ /* 0x080fe20000410000 */
[----:B------:R-:W-:Y:S01]  /*e850*/  FFMA.FTZ R17, R12, R27, R17 ;  /* 0x0000001b0c117223 */ /* 0x000fe20000010011 */
        /* <DEDUP_REMOVED lines=9> */
[----:B------:R-:W-:Y:S02]  /*e8f0*/  MOV R15, R17 ;  /* 0x00000011000f7202 */ /* 0x000fe40000000f00 */
.L_x_3563:
[----:B------:R-:W-:Y:S05]  /*e900*/  BSYNC.RECONVERGENT B0 ;  /* 0x0000000000007941 */ /* 0x000fea0003800200 */
.L_x_3562:
[----:B------:R4:W-:Y:S01]  /*e910*/  STS.128 [R239+0x5800], R12 ;  /* 0x0058000cef007388 */ /* 0x0009e20000000c00 */
[----:B------:R-:W-:Y:S01]  /*e920*/  LOP3.LUT R20, R20, 0xc0, RZ, 0xfc, !PT ;  /* 0x000000c014147812 */ /* 0x000fe200078efcff */
[----:B------:R-:W-:Y:S03]  /*e930*/  BSSY.RECONVERGENT B0, `(.L_x_3564) ;  /* 0x000002a000007945 */ /* 0x000fe60003800200 */
[----:B------:R-:W-:-:S13]  /*e940*/  ISETP.GE.AND P0, PT, R20, R23, PT ;  /* 0x000000171400720c */ /* 0x000fda0003f06270 */
[----:B------:R-:W-:Y:S05]  /*e950*/  @P0 BRA `(.L_x_3565) ;  /* 0x00000000009c0947 */ /* 0x000fea0003800000 */
[----:B------:R-:W5:Y:S04]  /*e960*/  LDG.E.64 R18, desc[UR4][R18.64+0xc0] ;  /* 0x0000c00412127981 */ /* 0x000f68000c1e1b00 */
[----:B------:R-:W2:Y:S01]  /*e970*/  LDG.E.64 R24, desc[UR4][R24.64+0xc0] ;  /* 0x0000c00418187981 */ /* 0x000ea2000c1e1b00 */
[C---:B------:R-:W-:Y:S02]  /*e980*/  LOP3.LUT R0, R9.reuse, 0xffff0000, RZ, 0xc0, !PT ;  /* 0xffff000009007812 */ /* 0x040fe400078ec0ff */
[----:B-1----:R-:W-:Y:S02]  /*e990*/  SHF.L.U32 R2, R9, 0x10, RZ ;  /* 0x0000001009027819 */ /* 0x002fe400000006ff */
[----:B------:R-:W-:Y:S02]  /*e9a0*/  LOP3.LUT R9, R11, 0xffff0000, RZ, 0xc0, !PT ;  /* 0xffff00000b097812 */ /* 0x000fe400078ec0ff */
[----:B------:R-:W-:-:S02]  /*e9b0*/  SHF.L.U32 R3, R8, 0x10, RZ ;  /* 0x0000001008037819 */ /* 0x000fc400000006ff */
[----:B----4-:R-:W-:Y:S02]  /*e9c0*/  LOP3.LUT R12, R8, 0xffff0000, RZ, 0xc0, !PT ;  /* 0xffff0000080c7812 */ /* 0x010fe400078ec0ff */
[----:B------:R-:W-:Y:S01]  /*e9d0*/  SHF.L.U32 R13, R11, 0x10, RZ ;  /* 0x000000100b0d7819 */ /* 0x000fe200000006ff */
[C---:B------:R-:W-:Y:S01]  /*e9e0*/  IMAD.U32 R11, R10.reuse, 0x10000, RZ ;  /* 0x000100000a0b7824 */ /* 0x040fe200078e00ff */
[----:B------:R-:W-:Y:S02]  /*e9f0*/  LOP3.LUT R10, R10, 0xffff0000, RZ, 0xc0, !PT ;  /* 0xffff00000a0a7812 */ /* 0x000fe400078ec0ff */
[----:B-----5:R-:W-:Y:S02]  /*ea00*/  LOP3.LUT R5, R18, 0xffff0000, RZ, 0xc0, !PT ;  /* 0xffff000012057812 */ /* 0x020fe400078ec0ff */
[C---:B------:R-:W-:Y:S01]  /*ea10*/  LOP3.LUT R4, R19.reuse, 0xffff0000, RZ, 0xc0, !PT ;  /* 0xffff000013047812 */ /* 0x040fe200078ec0ff */
[----:B------:R-:W-:Y:S01]  /*ea20*/  IMAD.U32 R19, R19, 0x10000, RZ ;  /* 0x0001000013137824 */ /* 0x000fe200078e00ff */
[----:B--2---:R-:W-:Y:S01]  /*ea30*/  LOP3.LUT R7, R24, 0xffff0000, RZ, 0xc0, !PT ;  /* 0xffff000018077812 */ /* 0x004fe200078ec0ff */
[-C--:B------:R-:W-:Y:S01]  /*ea40*/  FMUL.FTZ R8, R5, R0.reuse ;  /* 0x0000000005087220 */ /* 0x080fe20000410000 */
[C---:B------:R-:W-:Y:S01]  /*ea50*/  LOP3.LUT R6, R25.reuse, 0xffff0000, RZ, 0xc0, !PT ;  /* 0xffff000019067812 */ /* 0x040fe200078ec0ff */
[-C--:B------:R-:W-:Y:S01]  /*ea60*/  FMUL.FTZ R15, R4, R9.reuse ;  /* 0x00000009040f7220 */ /* 0x080fe20000410000 */
[----:B------:R-:W-:Y:S01]  /*ea70*/  SHF.L.U32 R25, R25, 0x10, RZ ;  /* 0x0000001019197819 */ /* 0x000fe200000006ff */
[----:B------:R-:W-:Y:S01]  /*ea80*/  FMUL.FTZ R0, R7, R0 ;  /* 0x0000000007007220 */ /* 0x000fe20000410000 */
[----:B------:R-:W-:Y:S01]  /*ea90*/  SHF.L.U32 R18, R18, 0x10, RZ ;  /* 0x0000001012127819 */ /* 0x000fe200000006ff */
[----:B------:R-:W-:Y:S01]  /*eaa0*/  FMUL.FTZ R9, R6, R9 ;  /* 0x0000000906097220 */ /* 0x000fe20000410000 */
[----:B------:R-:W-:Y:S01]  /*eab0*/  SHF.L.U32 R24, R24, 0x10, RZ ;  /* 0x0000001018187819 */ /* 0x000fe200000006ff */
[----:B------:R-:W-:Y:S01]  /*eac0*/  FFMA.FTZ R5, R5, R2, R0 ;  /* 0x0000000205057223 */ /* 0x000fe20000010000 */
[----:B------:R-:W-:Y:S01]  /*ead0*/  FMUL.FTZ R0, R19, R10 ;  /* 0x0000000a13007220 */ /* 0x000fe20000410000 */
[----:B------:R-:W-:Y:S01]  /*eae0*/  FFMA.FTZ R8, R7, R2, -R8 ;  /* 0x0000000207087223 */ /* 0x000fe20000010808 */
[-C--:B------:R-:W-:Y:S01]  /*eaf0*/  FFMA.FTZ R4, R4, R13.reuse, R9 ;  /* 0x0000000d04047223 */ /* 0x080fe20000010009 */
[C---:B------:R-:W-:Y:S01]  /*eb00*/  FMUL.FTZ R10, R25.reuse, R10 ;  /* 0x0000000a190a7220 */ /* 0x040fe20000410000 */
[----:B------:R-:W-:Y:S01]  /*eb10*/  FFMA.FTZ R15, R6, R13, -R15 ;  /* 0x0000000d060f7223 */ /* 0x000fe2000001080f */
        /* <DEDUP_REMOVED lines=11> */
.L_x_3565:
[----:B------:R-:W-:Y:S05]  /*ebd0*/  BSYNC.RECONVERGENT B0 ;  /* 0x0000000000007941 */ /* 0x000fea0003800200 */
.L_x_3564:
[----:B------:R1:W-:Y:S01]  /*ebe0*/  STS.128 [R239+0x7800], R8 ;  /* 0x00780008ef007388 */ /* 0x0003e20000000c00 */
[----:B------:R-:W-:Y:S05]  /*ebf0*/  BRA `(.L_x_3526) ;  /* 0x0000005400b87947 */ /* 0x000fea0003800000 */
.L_x_3527:
[----:B------:R-:W-:Y:S01]  /*ec00*/  IMAD.IADD R37, R229, 0x1, -R70 ;  /* 0x00000001e5257824 */ /* 0x000fe200078e0a46 */
[----:B------:R-:W-:Y:S01]  /*ec10*/  LEA.HI R4, R23, R23, RZ, 0x1 ;  /* 0x0000001717047211 */ /* 0x000fe200078f08ff */
[----:B------:R-:W-:Y:S01]  /*ec20*/  BSSY.RECONVERGENT B1, `(.L_x_3566) ;  /* 0x000015e000017945 */ /* 0x000fe20003800200 */
[----:B------:R-:W-:Y:S02]  /*ec30*/  SHF.R.U32.HI R41, RZ, 0x1, R23 ;  /* 0x00000001ff297819 */ /* 0x000fe40000011617 */
[----:B------:R-:W-:Y:S02]  /*ec40*/  ISETP.GE.AND P0, PT, R106, R37, PT ;  /* 0x000000256a00720c */ /* 0x000fe40003f06270 */
[----:B------:R-:W-:-:S05]  /*ec50*/  SHF.R.S32.HI R4, RZ, 0x1, R4 ;  /* 0x00000001ff047819 */ /* 0x000fca0000011404 */
[----:B------:R-:W-:-:S05]  /*ec60*/  IMAD.MOV R38, RZ, RZ, -R4 ;  /* 0x000000ffff267224 */ /* 0x000fca00078e0a04 */
[----:B------:R-:W-:Y:S01]  /*ec70*/  SHF.R.S32.HI R39, RZ, 0x1f, R38 ;  /* 0x0000001fff277819 */ /* 0x000fe20000011426 */
[----:B------:R-:W-:Y:S06]  /*ec80*/  @P0 BRA `(.L_x_3567) ;  /* 0x00000014005c0947 */ /* 0x000fec0003800000 */
[----:B------:R1:W5:Y:S04]  /*ec90*/  LDG.E.128 R12, desc[UR4][R44.64+0x80] ;  /* 0x000080042c0c7981 */ /* 0x000368000c1e1d00 */
[----:B------:R1:W5:Y:S04]  /*eca0*/  LDG.E.128 R8, desc[UR4][R44.64+0x100] ;  /* 0x000100042c087981 */ /* 0x000368000c1e1d00 */
[----:B------:R1:W5:Y:S04]  /*ecb0*/  LDG.E.128 R4, desc[UR4][R44.64+0x180] ;  /* 0x000180042c047981 */ /* 0x000368000c1e1d00 */
        /* <DEDUP_REMOVED lines=30> */
[C---:B---3--:R-:W-:Y:S01]  /*eea0*/  IMAD.U32 R48, R16.reuse, 0x10000, RZ ;  /* 0x0001000010307824 */ /* 0x048fe200078e00ff */
[----:B------:R-:W-:Y:S01]  /*eeb0*/  LOP3.LUT R35, R16, 0xffff0000, RZ, 0xc0, !PT ;  /* 0xffff000010237812 */ /* 0x000fe200078ec0ff */
[C---:B------:R-:W-:Y:S01]  /*eec0*/  IMAD.U32 R16, R17.reuse, 0x10000, RZ ;  /* 0x0001000011107824 */ /* 0x040fe200078e00ff */
[----:B------:R-:W-:Y:S01]  /*eed0*/  LOP3.LUT R51, R17, 0xffff0000, RZ, 0xc0, !PT ;  /* 0xffff000011337812 */ /* 0x000fe200078ec0ff */
[----:B------:R-:W-:Y:S01]  /*eee0*/  IMAD.U32 R17, R19, 0x10000, RZ ;  /* 0x0001000013117824 */ /* 0x000fe200078e00ff */
[C---:B------:R-:W-:Y:S01]  /*eef0*/  SHF.L.U32 R50, R18.reuse, 0x10, RZ ;  /* 0x0000001012327819 */ /* 0x040fe200000006ff */
[----:B----4-:R-:W-:Y:S01]  /*ef00*/  IMAD.U32 R53, R29, 0x10000, RZ ;  /* 0x000100001d357824 */ /* 0x010fe200078e00ff */
        /* <DEDUP_REMOVED lines=46> */
.L_x_3569:
[----:B------:R-:W-:Y:S05]  /*f1f0*/  BSYNC.RECONVERGENT B0 ;  /* 0x0000000000007941 */ /* 0x000fea0003800200 */
.L_x_3568:
[----:B-----5:R2:W-:Y:S01]  /*f200*/  STS.128 [R239], R32 ;  /* 0x00000020ef007388 */ /* 0x0205e20000000c00 */
[----:B------:R-:W-:Y:S01]  /*f210*/  LOP3.LUT R16, R20, 0x40, RZ, 0xfc, !PT ;  /* 0x0000004014107812 */ /* 0x000fe200078efcff */
[----:B------:R-:W-:Y:S03]  /*f220*/  BSSY.RECONVERGENT B0, `(.L_x_3570) ;  /* 0x0000052000007945 */ /* 0x000fe60003800200 */
[----:B------:R-:W-:-:S13]  /*f230*/  ISETP.GE.AND P0, PT, R16, R23, PT ;  /* 0x000000171000720c */ /* 0x000fda0003f06270 */
        /* <DEDUP_REMOVED lines=10> */
[----:B---3--:R-:W-:-:S04]  /*f2e0*/  IADD3 R16, P0, PT, R24, UR8, RZ ;  /* 0x0000000818107c10 */ /* 0x008fc8000ff1e0ff */
[----:B------:R-:W-:Y:S01]  /*f2f0*/  IADD3.X R17, PT, PT, R22, UR9, RZ, P0, !PT ;  /* 0x0000000916117c10 */ /* 0x000fe200087fe4ff */
[----:B------:R-:W3:Y:S01]  /*f300*/  LDCU.64 UR8, c[0x0][0x4c8] ;  /* 0x00009900ff0877ac */ /* 0x000ee20008000a00 */
[----:B------:R-:W-:-:S04]  /*f310*/  IMAD.WIDE R28, R25, 0x2, R44 ;  /* 0x00000002191c7825 */ /* 0x000fc800078e022c */
[----:B------:R-:W4:Y:S04]  /*f320*/  LDG.E.128 R16, desc[UR4][R16.64+0x80] ;  /* 0x0000800410107981 */ /* 0x000f28000c1e1d00 */
[----:B------:R-:W5:Y:S01]  /*f330*/  LDG.E.128 R28, desc[UR4][R28.64+0x80] ;  /* 0x000080041c1c7981 */ /* 0x000f62000c1e1d00 */
[----:B---3--:R-:W-:-:S04]  /*f340*/  IADD3 R24, P0, PT, R24, UR8, RZ ;  /* 0x0000000818187c10 */ /* 0x008fc8000ff1e0ff */
[----:B------:R-:W-:-:S06]  /*f350*/  IADD3.X R25, PT, PT, R22, UR9, RZ, P0, !PT ;  /* 0x0000000916197c10 */ /* 0x000fcc00087fe4ff */
[----:B------:R-:W3:Y:S01]  /*f360*/  LDG.E.128 R24, desc[UR4][R24.64+0x80] ;  /* 0x0000800418187981 */ /* 0x000ee2000c1e1d00 */
[C---:B--2---:R-:W-:Y:S01]  /*f370*/  SHF.L.U32 R32, R12.reuse, 0x10, RZ ;  /* 0x000000100c207819 */ /* 0x044fe200000006ff */
        /* <DEDUP_REMOVED lines=18> */
[C---:B-----5:R-:W-:Y:S01]  /*f4a0*/  SHF.L.U32 R48, R28.reuse, 0x10, RZ ;  /* 0x000000101c307819 */ /* 0x060fe200000006ff */
[----:B------:R-:W-:Y:S01]  /*f4b0*/  @!P1 FADD.FTZ R19, -R19, -RZ ;  /* 0x800000ff13139221 */ /* 0x000fe20000010100 */
[----:B------:R-:W-:Y:S01]  /*f4c0*/  LOP3.LUT R49, R28, 0xffff0000, RZ, 0xc0, !PT ;  /* 0xffff00001c317812 */ /* 0x000fe200078ec0ff */
[C---:B------:R-:W-:Y:S01]  /*f4d0*/  IMAD.U32 R28, R29.reuse, 0x10000, RZ ;  /* 0x000100001d1c7824 */ /* 0x040fe200078e00ff */
[----:B------:R-:W-:Y:S01]  /*f4e0*/  LOP3.LUT R50, R29, 0xffff0000, RZ, 0xc0, !PT ;  /* 0xffff00001d327812 */ /* 0x000fe200078ec0ff */
[----:B------:R-:W-:Y:S01]  /*f4f0*/  @!P1 FADD.FTZ R16, -R16, -RZ ;  /* 0x800000ff10109221 */ /* 0x000fe20000010100 */
[C---:B------:R-:W-:Y:S01]  /*f500*/  LOP3.LUT R29, R30.reuse, 0xffff0000, RZ, 0xc0, !PT ;  /* 0xffff00001e1d7812 */ /* 0x040fe200078ec0ff */
[----:B------:R-:W-:Y:S01]  /*f510*/  @!P1 FADD.FTZ R15, -R15, -RZ ;  /* 0x800000ff0f0f9221 */ /* 0x000fe20000010100 */
[----:B------:R-:W-:Y:S01]  /*f520*/  LOP3.LUT R52, R31, 0xffff0000, RZ, 0xc0, !PT ;  /* 0xffff00001f347812 */ /* 0x000fe200078ec0ff */
[----:B------:R-:W-:Y:S01]  /*f530*/  @!P1 FADD.FTZ R47, -R47, -RZ ;  /* 0x800000ff2f2f9221 */ /* 0x000fe20000010100 */
[----:B------:R-:W-:Y:S01]  /*f540*/  SHF.L.U32 R51, R30, 0x10, RZ ;  /* 0x000000101e337819 */ /* 0x000fe200000006ff */
[----:B------:R-:W-:-:S02]  /*f550*/  IMAD.U32 R30, R31, 0x10000, RZ ;  /* 0x000100001f1e7824 */ /* 0x000fc400078e00ff */
[----:B------:R-:W-:Y:S01]  /*f560*/  FMUL.FTZ R29, R29, R18 ;  /* 0x000000121d1d7220 */ /* 0x000fe20000410000 */
[----:B------:R-:W-:Y:S01]  /*f570*/  FMUL.FTZ R52, R52, R19 ;  /* 0x0000001334347220 */ /* 0x000fe20000410000 */
[----:B---3--:R-:W-:Y:S01]  /*f580*/  SHF.L.U32 R19, R24, 0x10, RZ ;  /* 0x0000001018137819 */ /* 0x008fe200000006ff */
        /* <DEDUP_REMOVED lines=9> */
[C---:B------:R-:W-:Y:S01]  /*f620*/  SHF.L.U32 R28, R26.reuse, 0x10, RZ ;  /* 0x000000101a1c7819 */ /* 0x040fe200000006ff */
        /* <DEDUP_REMOVED lines=17> */
.L_x_3571:
[----:B------:R-:W-:Y:S05]  /*f740*/  BSYNC.RECONVERGENT B0 ;  /* 0x0000000000007941 */ /* 0x000fea0003800200 */
.L_x_3570:
[----:B------:R3:W-:Y:S01]  /*f750*/  STS.128 [R239+0x2000], R12 ;  /* 0x0020000cef007388 */ /* 0x0007e20000000c00 */
[----:B------:R-:W-:Y:S01]  /*f760*/  LOP3.LUT R16, R20, 0x80, RZ, 0xfc, !PT ;  /* 0x0000008014107812 */ /* 0x000fe200078efcff */
[----:B------:R-:W-:Y:S03]  /*f770*/  BSSY.RECONVERGENT B0, `(.L_x_3572) ;  /* 0x0000052000007945 */ /* 0x000fe60003800200 */
[----:B------:R-:W-:-:S13]  /*f780*/  ISETP.GE.AND P0, PT, R16, R23, PT ;  /* 0x000000171000720c */ /* 0x000fda0003f06270 */
[----:B------:R-:W-:Y:S05]  /*f790*/  @P0 BRA `(.L_x_3573) ;  /* 0x00000004003c0947 */ /* 0x000fea0003800000 */
[----:B------:R-:W4:Y:S01]  /*f7a0*/  LDCU.64 UR8, c[0x0][0x4d0] ;  /* 0x00009a00ff0877ac */ /* 0x000f220008000a00 */
[----:B------:R-:W-:-:S04]  /*f7b0*/  ISETP.GE.U32.AND P1, PT, R16, R41, PT ;  /* 0x000000291000720c */ /* 0x000fc80003f26070 */
[----:B---3--:R-:W-:Y:S02]  /*f7c0*/  SEL R13, R38, RZ, P1 ;  /* 0x000000ff260d7207 */ /* 0x008fe40000800000 */
        /* <DEDUP_REMOVED lines=15> */
[C---:B------:R-:W-:Y:S01]  /*f8c0*/  SHF.L.U32 R28, R8.reuse, 0x10, RZ ;  /* 0x00000010081c7819 */ /* 0x040fe200000006ff */
[C---:B------:R-:W-:Y:S01]  /*f8d0*/  IMAD.U32 R30, R9.reuse, 0x10000, RZ ;  /* 0x00010000091e7824 */ /* 0x040fe200078e00ff */
[----:B------:R-:W-:Y:S01]  /*f8e0*/  LOP3.LUT R22, R8, 0xffff0000, RZ, 0xc0, !PT ;  /* 0xffff000008167812 */ /* 0x000fe200078ec0ff */
[C---:B------:R-:W-:Y:S01]  /*f8f0*/  IMAD.U32 R29, R10.reuse, 0x10000, RZ ;  /* 0x000100000a1d7824 */ /* 0x040fe200078e00ff */
[----:B------:R-:W-:Y:S02]  /*f900*/  LOP3.LUT R8, R9, 0xffff0000, RZ, 0xc0, !PT ;  /* 0xffff000009087812 */ /* 0x000fe400078ec0ff */
[C---:B------:R-:W-:Y:S02]  /*f910*/  LOP3.LUT R9, R11.reuse, 0xffff0000, RZ, 0xc0, !PT ;  /* 0xffff00000b097812 */ /* 0x040fe400078ec0ff */
[----:B--2---:R-:W-:Y:S02]  /*f920*/  SHF.L.U32 R32, R11, 0x10, RZ ;  /* 0x000000100b207819 */ /* 0x004fe400000006ff */
        /* <DEDUP_REMOVED lines=54> */
.L_x_3573:
[----:B------:R-:W-:Y:S05]  /*fc90*/  BSYNC.RECONVERGENT B0 ;  /* 0x0000000000007941 */ /* 0x000fea0003800200 */
.L_x_3572:
[----:B------:R4:W-:Y:S01]  /*fca0*/  STS.128 [R239+0x4000], R8 ;  /* 0x00400008ef007388 */ /* 0x0009e20000000c00 */
[----:B---3--:R-:W-:Y:S01]  /*fcb0*/  LOP3.LUT R12, R20, 0xc0, RZ, 0xfc, !PT ;  /* 0x000000c0140c7812 */ /* 0x008fe200078efcff */
[----:B------:R-:W-:Y:S03]  /*fcc0*/  BSSY.RECONVERGENT B0, `(.L_x_3574) ;  /* 0x0000052000007945 */ /* 0x000fe60003800200 */
[----:B------:R-:W-:-:S13]  /*fcd0*/  ISETP.GE.AND P0, PT, R12, R23, PT ;  /* 0x000000170c00720c */ /* 0x000fda0003f06270 */
[----:B------:R-:W-:Y:S05]  /*fce0*/  @P0 BRA `(.L_x_3575) ;  /* 0x00000004003c0947 */ /* 0x000fea0003800000 */
[----:B------:R-:W3:Y:S01]  /*fcf0*/  LDCU.64 UR8, c[0x0][0x4d0] ;  /* 0x00009a00ff0877ac */ /* 0x000ee20008000a00 */
[----:B------:R-:W-:-:S04]  /*fd00*/  ISETP.GE.U32.AND P1, PT, R12, R41, PT ;  /* 0x000000290c00720c */ /* 0x000fc80003f26070 */
[----:B----4-:R-:W-:Y:S02]  /*fd10*/  SEL R9, R38, RZ, P1 ;  /* 0x000000ff26097207 */ /* 0x010fe40000800000 */
        /* <DEDUP_REMOVED lines=34> */
[C---:B--2---:R-:W-:Y:S01]  /*ff40*/  SHF.L.U32 R32, R16.reuse, 0x10, RZ ;  /* 0x0000001010207819 */ /* 0x044fe200000006ff */
        /* <DEDUP_REMOVED lines=41> */
.L_x_3575:
[----:B------:R-:W-:Y:S05]  /*101e0*/  BSYNC.RECONVERGENT B0 ;  /* 0x0000000000007941 */ /* 0x000fea0003800200 */
.L_x_3574:
[----:B------:R3:W-:Y:S02]  /*101f0*/  STS.128 [R239+0x6000], R4 ;  /* 0x00600004ef007388 */ /* 0x0007e40000000c00 */
.L_x_3567:
[----:B------:R-:W-:Y:S05]  /*10200*/  BSYNC.RECONVERGENT B1 ;  /* 0x0000000000017941 */ /* 0x000fea0003800200 */
.L_x_3566:
[----:B------:R-:W-:Y:S01]  /*10210*/  IADD3 R22, PT, PT, R106, 0x10, RZ ;  /* 0x000000106a167810 */ /* 0x000fe20007ffe0ff */
[----:B------:R-:W-:Y:S03]  /*10220*/  BSSY.RECONVERGENT B1, `(.L_x_3576) ;  /* 0x0000158000017945 */ /* 0x000fe60003800200 */
[----:B------:R-:W-:-:S13]  /*10230*/  ISETP.GE.AND P0, PT, R22, R37, PT ;  /* 0x000000251600720c */ /* 0x000fda0003f06270 */
[----:B------:R-:W-:Y:S05]  /*10240*/  @P0 BRA `(.L_x_3577) ;  /* 0x0000001400540947 */ /* 0x000fea0003800000 */
[----:B------:R-:W-:-:S04]  /*10250*/  LEA R52, P0, R43, R44, 0x1 ;  /* 0x0000002c2b347211 */ /* 0x000fc800078008ff */
[----:B------:R-:W-:-:S05]  /*10260*/  LEA.HI.X R53, R43, R45, R40, 0x1, P0 ;  /* 0x0000002d2b357211 */ /* 0x000fca00000f0c28 */
[----:B------:R1:W5:Y:S04]  /*10270*/  LDG.E.128 R24, desc[UR4][R52.64+0x80] ;  /* 0x0000800434187981 */ /* 0x000368000c1e1d00 */
[----:B------:R1:W5:Y:S04]  /*10280*/  LDG.E.128 R16, desc[UR4][R52.64+0x100] ;  /* 0x0001000434107981 */ /* 0x000368000c1e1d00 */
[----:B------:R1:W5:Y:S04]  /*10290*/  LDG.E.128 R12, desc[UR4][R52.64+0x180] ;  /* 0x00018004340c7981 */ /* 0x000368000c1e1d00 */
[----:B--2---:R1:W5:Y:S01]  /*102a0*/  LDG.E.128 R32, desc[UR4][R52.64] ;  /* 0x0000000434207981 */ /* 0x004362000c1e1d00 */
[----:B------:R-:W-:Y:S01]  /*102b0*/  ISETP.GE.AND P0, PT, R20, R23, PT ;  /* 0x000000171400720c */ /* 0x000fe20003f06270 */
[----:B------:R-:W-:-:S12]  /*102c0*/  BSSY.RECONVERGENT B0, `(.L_x_3578) ;  /* 0x0000050000007945 */ /* 0x000fd80003800200 */
[----:B------:R-:W-:Y:S05]  /*102d0*/  @P0 BRA `(.L_x_3579) ;  /* 0x0000000400380947 */ /* 0x000fea0003800000 */
[----:B------:R-:W-:Y:S01]  /*102e0*/  ISETP.GE.U32.AND P1, PT, R20, R41, PT ;  /* 0x000000291400720c */ /* 0x000fe20003f26070 */
[----:B------:R-:W2:Y:S03]  /*102f0*/  LDCU.64 UR8, c[0x0][0x4d0] ;  /* 0x00009a00ff0877ac */ /* 0x000ea60008000a00 */
[----:B---3--:R-:W-:Y:S02]  /*10300*/  SEL R5, R38, RZ, P1 ;  /* 0x000000ff26057207 */ /* 0x008fe40000800000 */
[----:B----4-:R-:W-:Y:S02]  /*10310*/  SEL R9, R39, RZ, P1 ;  /* 0x000000ff27097207 */ /* 0x010fe40000800000 */
        /* <DEDUP_REMOVED lines=43> */
[----:B------:R-:W-:Y:S01]  /*105d0*/  LOP3.LUT R68, R31, 0xffff0000, RZ, 0xc0, !PT ;  /* 0xffff00001f447812 */ /* 0x000fe200078ec0ff */
[----:B------:R-:W-:Y:S01]  /*105e0*/  FMUL.FTZ R35, R35, R28 ;  /* 0x0000001c23237220 */ /* 0x000fe20000410000 */
[----:B------:R-:W-:Y:S01]  /*105f0*/  SHF.L.U32 R30, R31, 0x10, RZ ;  /* 0x000000101f1e7819 */ /* 0x000fe200000006ff */
[----:B------:R-:W-:Y:S01]  /*10600*/  @!P1 FADD.FTZ R49, -R49, -RZ ;  /* 0x800000ff31319221 */ /* 0x000fe20000010100 */
[----:B------:R-:W-:Y:S01]  /*10610*/  FMUL.FTZ R29, R6, R29 ;  /* 0x0000001d061d7220 */ /* 0x000fe20000410000 */
[----:B------:R-:W-:Y:S01]  /*10620*/  FMUL.FTZ R68, R7, R68 ;  /* 0x0000004407447220 */ /* 0x000fe20000410000 */
[C---:B--2---:R-:W-:Y:S01]  /*10630*/  IMAD.U32 R28, R8.reuse, 0x10000, RZ ;  /* 0x00010000081c7824 */ /* 0x044fe200078e00ff */
[----:B------:R-:W-:Y:S01]  /*10640*/  LOP3.LUT R6, R8, 0xffff0000, RZ, 0xc0, !PT ;  /* 0xffff000008067812 */ /* 0x000fe200078ec0ff */
[----:B------:R-:W-:Y:S01]  /*10650*/  FMUL.FTZ R51, R4, R51 ;  /* 0x0000003304337220 */ /* 0x000fe20000410000 */
[----:B------:R-:W-:Y:S01]  /*10660*/  FMUL.FTZ R5, R5, R30 ;  /* 0x0000001e05057220 */ /* 0x000fe20000410000 */
[----:B------:R-:W-:Y:S01]  /*10670*/  IMAD.U32 R7, R10, 0x10000, RZ ;  /* 0x000100000a077824 */ /* 0x000fe200078e00ff */
[----:B------:R-:W-:Y:S01]  /*10680*/  SHF.L.U32 R8, R11, 0x10, RZ ;  /* 0x000000100b087819 */ /* 0x000fe200000006ff */
[----:B------:R-:W-:Y:S01]  /*10690*/  FMUL.FTZ R47, R47, R54 ;  /* 0x000000362f2f7220 */ /* 0x000fe20000410000 */
[C---:B------:R-:W-:Y:S01]  /*106a0*/  SHF.L.U32 R4, R9.reuse, 0x10, RZ ;  /* 0x0000001009047819 */ /* 0x040fe200000006ff */
[----:B------:R-:W-:Y:S01]  /*106b0*/  FMUL.FTZ R55, R50, R55 ;  /* 0x0000003732377220 */ /* 0x000fe20000410000 */
[----:B------:R-:W-:Y:S01]  /*106c0*/  LOP3.LUT R30, R9, 0xffff0000, RZ, 0xc0, !PT ;  /* 0xffff0000091e7812 */ /* 0x000fe200078ec0ff */
        /* <DEDUP_REMOVED lines=15> */
.L_x_3579:
[----:B------:R-:W-:Y:S05]  /*107c0*/  BSYNC.RECONVERGENT B0 ;  /* 0x0000000000007941 */ /* 0x000fea0003800200 */
.L_x_3578:
[----:B-----5:R2:W-:Y:S01]  /*107d0*/  STS.128 [R239+0x800], R32 ;  /* 0x00080020ef007388 */ /* 0x0205e20000000c00 */
[----:B---3--:R-:W-:Y:S01]  /*107e0*/  LOP3.LUT R4, R20, 0x40, RZ, 0xfc, !PT ;  /* 0x0000004014047812 */ /* 0x008fe200078efcff */
[----:B------:R-:W-:Y:S03]  /*107f0*/  BSSY.RECONVERGENT B0, `(.L_x_3580) ;  /* 0x0000051000007945 */ /* 0x000fe60003800200 */
[----:B------:R-:W-:-:S13]  /*10800*/  ISETP.GE.AND P0, PT, R4, R23, PT ;  /* 0x000000170400720c */ /* 0x000fda0003f06270 */
[----:B------:R-:W-:Y:S05]  /*10810*/  @P0 BRA `(.L_x_3581) ;  /* 0x0000000400380947 */ /* 0x000fea0003800000 */
[----:B------:R-:W-:Y:S01]  /*10820*/  ISETP.GE.U32.AND P1, PT, R4, R41, PT ;  /* 0x000000290400720c */ /* 0x000fe20003f26070 */
[----:B------:R-:W3:Y:S03]  /*10830*/  LDCU.64 UR8, c[0x0][0x4d0] ;  /* 0x00009a00ff0877ac */ /* 0x000ee60008000a00 */
[----:B------:R-:W-:Y:S02]  /*10840*/  SEL R5, R38, RZ, P1 ;  /* 0x000000ff26057207 */ /* 0x000fe40000800000 */
[----:B----4-:R-:W-:Y:S02]  /*10850*/  SEL R9, R39, RZ, P1 ;  /* 0x000000ff27097207 */ /* 0x010fe40000800000 */
        /* <DEDUP_REMOVED lines=26> */
[----:B-----5:R-:W-:Y:S01]  /*10a00*/  IMAD.U32 R49, R28, 0x10000, RZ ;  /* 0x000100001c317824 */ /* 0x020fe200078e00ff */
        /* <DEDUP_REMOVED lines=20> */
[----:B------:R-:W-:Y:S01]  /*10b50*/  FMUL.FTZ R27, R27, R28 ;  /* 0x0000001c1b1b7220 */ /* 0x000fe20000410000 */
[C---:B---3--:R-:W-:Y:S01]  /*10b60*/  IMAD.U32 R31, R8.reuse, 0x10000, RZ ;  /* 0x00010000081f7824 */ /* 0x048fe200078e00ff */
        /* <DEDUP_REMOVED lines=25> */
.L_x_3581:
[----:B------:R-:W-:Y:S05]  /*10d00*/  BSYNC.RECONVERGENT B0 ;  /* 0x0000000000007941 */ /* 0x000fea0003800200 */
.L_x_3580:
[----:B------:R3:W-:Y:S01]  /*10d10*/  STS.128 [R239+0x2800], R24 ;  /* 0x00280018ef007388 */ /* 0x0007e20000000c00 */
[----:B------:R-:W-:Y:S01]  /*10d20*/  LOP3.LUT R4, R20, 0x80, RZ, 0xfc, !PT ;  /* 0x0000008014047812 */ /* 0x000fe200078efcff */
[----:B------:R-:W-:Y:S03]  /*10d30*/  BSSY.RECONVERGENT B0, `(.L_x_3582) ;  /* 0x0000051000007945 */ /* 0x000fe60003800200 */
[----:B------:R-:W-:-:S13]  /*10d40*/  ISETP.GE.AND P0, PT, R4, R23, PT ;  /* 0x000000170400720c */ /* 0x000fda0003f06270 */
[----:B------:R-:W-:Y:S05]  /*10d50*/  @P0 BRA `(.L_x_3583) ;  /* 0x0000000400380947 */ /* 0x000fea0003800000 */
[----:B------:R-:W-:Y:S01]  /*10d60*/  ISETP.GE.U32.AND P1, PT, R4, R41, PT ;  /* 0x000000290400720c */ /* 0x000fe20003f26070 */
[----:B------:R-:W5:Y:S03]  /*10d70*/  LDCU.64 UR8, c[0x0][0x4d0] ;  /* 0x00009a00ff0877ac */ /* 0x000f660008000a00 */
[----:B------:R-:W-:Y:S02]  /*10d80*/  SEL R5, R38, RZ, P1 ;  /* 0x000000ff26057207 */ /* 0x000fe40000800000 */
[----:B----4-:R-:W-:Y:S02]  /*10d90*/  SEL R9, R39, RZ, P1 ;  /* 0x000000ff27097207 */ /* 0x010fe40000800000 */
[----:B------:R-:W-:Y:S02]  /*10da0*/  IADD3 R4, P0, PT, R5, R0, RZ ;  /* 0x0000000005047210 */ /* 0x000fe40007f1e0ff */
[----:B------:R-:W-:-:S03]  /*10db0*/  SEL R11, R41, R38, !P1 ;  /* 0x00000026290b7207 */ /* 0x000fc60004800000 */
[----:B------:R-:W-:Y:S02]  /*10dc0*/  IMAD.X R9, R9, 0x1, R36, P0 ;  /* 0x0000000109097824 */ /* 0x000fe400000e0624 */
[----:B------:R-:W-:-:S03]  /*10dd0*/  IMAD.SHL.U32 R8, R4, 0x2, RZ ;  /* 0x0000000204087824 */ /* 0x000fc600078e00ff */
[----:B------:R-:W-:Y:S02]  /*10de0*/  SHF.L.U64.HI R9, R4, 0x1, R9 ;  /* 0x0000000104097819 */ /* 0x000fe40000010209 */
[----:B-----5:R-:W-:-:S04]  /*10df0*/  IADD3 R4, P0, PT, R8, UR8, RZ ;  /* 0x0000000808047c10 */ /* 0x020fc8000ff1e0ff */
[----:B------:R-:W-:Y:S01]  /*10e00*/  IADD3.X R5, PT, PT, R9, UR9, RZ, P0, !PT ;  /* 0x0000000909057c10 */ /* 0x000fe200087fe4ff */
[----:B------:R-:W4:Y:S01]  /*10e10*/  LDCU.64 UR8, c[0x0][0x4c8] ;  /* 0x00009900ff0877ac */ /* 0x000f220008000a00 */
[----:B---3--:R-:W-:-:S04]  /*10e20*/  IMAD.WIDE R24, R11, 0x2, R52 ;  /* 0x000000020b187825 */ /* 0x008fc800078e0234 */
[----:B------:R-:W3:Y:S04]  /*10e30*/  LDG.E.128 R4, desc[UR4][R4.64+0x100] ;  /* 0x0001000404047981 */ /* 0x000ee8000c1e1d00 */
[----:B------:R-:W5:Y:S01]  /*10e40*/  LDG.E.128 R24, desc[UR4][R24.64+0x100] ;  /* 0x0001000418187981 */ /* 0x000f62000c1e1d00 */
[----:B----4-:R-:W-:-:S04]  /*10e50*/  IADD3 R8, P0, PT, R8, UR8, RZ ;  /* 0x0000000808087c10 */ /* 0x010fc8000ff1e0ff */
[----:B------:R-:W-:-:S06]  /*10e60*/  IADD3.X R9, PT, PT, R9, UR9, RZ, P0, !PT ;  /* 0x0000000909097c10 */ /* 0x000fcc00087fe4ff */
[----:B------:R-:W4:Y:S01]  /*10e70*/  LDG.E.128 R8, desc[UR4][R8.64+0x100] ;  /* 0x0001000408087981 */ /* 0x000f22000c1e1d00 */
        /* <DEDUP_REMOVED lines=8> */
[C---:B---3--:R-:W-:Y:S01]  /*10f00*/  IMAD.U32 R32, R4.reuse, 0x10000, RZ ;  /* 0x0001000004207824 */ /* 0x048fe200078e00ff */
[----:B------:R-:W-:Y:S01]  /*10f10*/  LOP3.LUT R19, R4, 0xffff0000, RZ, 0xc0, !PT ;  /* 0xffff000004137812 */ /* 0x000fe200078ec0ff */
[----:B------:R-:W-:Y:S01]  /*10f20*/  IMAD.U32 R34, R6, 0x10000, RZ ;  /* 0x0001000006227824 */ /* 0x000fe200078e00ff */
[C---:B------:R-:W-:Y:S01]  /*10f30*/  SHF.L.U32 R4, R5.reuse, 0x10, RZ ;  /* 0x0000001005047819 */ /* 0x040fe200000006ff */
[----:B-----5:R-:W-:Y:S01]  /*10f40*/  IMAD.U32 R49, R26, 0x10000, RZ ;  /* 0x000100001a317824 */ /* 0x020fe200078e00ff */
        /* <DEDUP_REMOVED lines=47> */
.L_x_3583:
[----:B------:R-:W-:Y:S05]  /*11240*/  BSYNC.RECONVERGENT B0 ;  /* 0x0000000000007941 */ /* 0x000fea0003800200 */
.L_x_3582:
        /* <DEDUP_REMOVED lines=17> */
[----:B-1----:R-:W-:-:S04]  /*11360*/  IMAD.WIDE R16, R11, 0x2, R52 ;  /* 0x000000020b107825 */ /* 0x002fc800078e0234 */
[----:B------:R-:W5:Y:S04]  /*11370*/  LDG.E.128 R4, desc[UR4][R4.64+0x180] ;  /* 0x0001800404047981 */ /* 0x000f68000c1e1d00 */
[----:B------:R-:W2:Y:S01]  /*11380*/  LDG.E.128 R16, desc[UR4][R16.64+0x180] ;  /* 0x0001800410107981 */ /* 0x000ea2000c1e1d00 */
[----:B----4-:R-:W-:-:S04]  /*11390*/  IADD3 R8, P0, PT, R8, UR8, RZ ;  /* 0x0000000808087c10 */ /* 0x010fc8000ff1e0ff */
[----:B------:R-:W-:-:S06]  /*113a0*/  IADD3.X R9, PT, PT, R9, UR9, RZ, P0, !PT ;  /* 0x0000000909097c10 */ /* 0x000fcc00087fe4ff */
[----:B------:R-:W4:Y:S01]  /*113b0*/  LDG.E.128 R8, desc[UR4][R8.64+0x180] ;  /* 0x0001800408087981 */ /* 0x000f22000c1e1d00 */
[C---:B---3--:R-:W-:Y:S01]  /*113c0*/  SHF.L.U32 R25, R12.reuse, 0x10, RZ ;  /* 0x000000100c197819 */ /* 0x048fe200000006ff */
[C---:B------:R-:W-:Y:S01]  /*113d0*/  IMAD.U32 R27, R13.reuse, 0x10000, RZ ;  /* 0x000100000d1b7824 */ /* 0x040fe200078e00ff */
[----:B------:R-:W-:Y:S01]  /*113e0*/  LOP3.LUT R24, R12, 0xffff0000, RZ, 0xc0, !PT ;  /* 0xffff00000c187812 */ /* 0x000fe200078ec0ff */
[C---:B------:R-:W-:Y:S01]  /*113f0*/  IMAD.U32 R26, R14.reuse, 0x10000, RZ ;  /* 0x000100000e1a7824 */ /* 0x040fe200078e00ff */
[----:B------:R-:W-:Y:S02]  /*11400*/  LOP3.LUT R12, R13, 0xffff0000, RZ, 0xc0, !PT ;  /* 0xffff00000d0c7812 */ /* 0x000fe400078ec0ff */
[C---:B------:R-:W-:Y:S02]  /*11410*/  LOP3.LUT R13, R15.reuse, 0xffff0000, RZ, 0xc0, !PT ;  /* 0xffff00000f0d7812 */ /* 0x040fe400078ec0ff */
[----:B------:R-:W-:Y:S02]  /*11420*/  SHF.L.U32 R29, R15, 0x10, RZ ;  /* 0x000000100f1d7819 */ /* 0x000fe400000006ff */
[----:B------:R-:W-:Y:S01]  /*11430*/  LOP3.LUT R14, R14, 0xffff0000, RZ, 0xc0, !PT ;  /* 0xffff00000e0e7812 */ /* 0x000fe200078ec0ff */
[C---:B-----5:R-:W-:Y:S01]  /*11440*/  IMAD.U32 R28, R4.reuse, 0x10000, RZ ;  /* 0x00010000041c7824 */ /* 0x060fe200078e00ff */
[----:B------:R-:W-:Y:S01]  /*11450*/  LOP3.LUT R15, R4, 0xffff0000, RZ, 0xc0, !PT ;  /* 0xffff0000040f7812 */ /* 0x000fe200078ec0ff */
[----:B------:R-:W-:Y:S01]  /*11460*/  IMAD.U32 R30, R6, 0x10000, RZ ;  /* 0x00010000061e7824 */ /* 0x000fe200078e00ff */
[C---:B------:R-:W-:Y:S01]  /*11470*/  SHF.L.U32 R4, R5.reuse, 0x10, RZ ;  /* 0x0000001005047819 */ /* 0x040fe200000006ff */
[----:B--2---:R-:W-:Y:S01]  /*11480*/  IMAD.U32 R43, R18, 0x10000, RZ ;  /* 0x00010000122b7824 */ /* 0x004fe200078e00ff */
        /* <DEDUP_REMOVED lines=47> */
.L_x_3585:
[----:B------:R-:W-:Y:S05]  /*11780*/  BSYNC.RECONVERGENT B0 ;  /* 0x0000000000007941 */ /* 0x000fea0003800200 */
.L_x_3584:
[----:B------:R1:W-:Y:S02]  /*11790*/  STS.128 [R239+0x6800], R12 ;  /* 0x0068000cef007388 */ /* 0x0003e40000000c00 */
.L_x_3577:
[----:B------:R-:W-:Y:S05]  /*117a0*/  BSYNC.RECONVERGENT B1 ;  /* 0x0000000000017941 */ /* 0x000fea0003800200 */
.L_x_3576:
[----:B------:R-:W-:Y:S01]  /*117b0*/  IADD3 R42, PT, PT, R106, 0x20, RZ ;  /* 0x000000206a2a7810 */ /* 0x000fe20007ffe0ff */
[----:B------:R-:W-:Y:S03]  /*117c0*/  BSSY.RECONVERGENT B1, `(.L_x_3586) ;  /* 0x0000158000017945 */ /* 0x000fe60003800200 */
[----:B------:R-:W-:-:S13]  /*117d0*/  ISETP.GE.AND P0, PT, R42, R37, PT ;  /* 0x000000252a00720c */ /* 0x000fda0003f06270 */
[----:B------:R-:W-:Y:S05]  /*117e0*/  @P0 BRA `(.L_x_3587) ;  /* 0x0000001400540947 */ /* 0x000fea0003800000 */
[----:B-1----:R-:W-:-:S04]  /*117f0*/  LEA R52, P0, R2, R44, 0x6 ;  /* 0x0000002c02347211 */ /* 0x002fc800078030ff */
[----:B------:R-:W-:-:S05]  /*11800*/  LEA.HI.X R53, R2, R45, R3, 0x6, P0 ;  /* 0x0000002d02357211 */ /* 0x000fca00000f3403 */
[----:B---3--:R1:W5:Y:S04]  /*11810*/  LDG.E.128 R24, desc[UR4][R52.64+0x80] ;  /* 0x0000800434187981 */ /* 0x008368000c1e1d00 */
        /* <DEDUP_REMOVED lines=8> */
[----:B------:R-:W-:Y:S02]  /*118a0*/  SEL R5, R38, RZ, P1 ;  /* 0x000000ff26057207 */ /* 0x000fe40000800000 */
        /* <DEDUP_REMOVED lines=75> */
.L_x_3589:
[----:B------:R-:W-:Y:S05]  /*11d60*/  BSYNC.RECONVERGENT B0 ;  /* 0x0000000000007941 */ /* 0x000fea0003800200 */
.L_x_3588:
[----:B-----5:R2:W-:Y:S01]  /*11d70*/  STS.128 [R239+0x1000], R32 ;  /* 0x00100020ef007388 */ /* 0x0205e20000000c00 */
[----:B------:R-:W-:Y:S01]  /*11d80*/  LOP3.LUT R4, R20, 0x40, RZ, 0xfc, !PT ;  /* 0x0000004014047812 */ /* 0x000fe200078efcff */
        /* <DEDUP_REMOVED lines=57> */
[C---:B---3--:R-:W-:Y:S01]  /*12120*/  SHF.L.U32 R5, R9.reuse, 0x10, RZ ;  /* 0x0000001009057819 */ /* 0x048fe200000006ff */
        /* <DEDUP_REMOVED lines=23> */
.L_x_3591:
[----:B------:R-:W-:Y:S05]  /*122a0*/  BSYNC.RECONVERGENT B0 ;  /* 0x0000000000007941 */ /* 0x000fea0003800200 */
.L_x_3590:
        /* <DEDUP_REMOVED lines=83> */
.L_x_3593:
[----:B------:R-:W-:Y:S05]  /*127e0*/  BSYNC.RECONVERGENT B0 ;  /* 0x0000000000007941 */ /* 0x000fea0003800200 */
.L_x_3592:
        /* <DEDUP_REMOVED lines=83> */
.L_x_3595:
[----:B------:R-:W-:Y:S05]  /*12d20*/  BSYNC.RECONVERGENT B0 ;  /* 0x0000000000007941 */ /* 0x000fea0003800200 */
.L_x_3594:
[----:B------:R1:W-:Y:S02]  /*12d30*/  STS.128 [R239+0x7000], R12 ;  /* 0x0070000cef007388 */ /* 0x0003e40000000c00 */
.L_x_3587:
[----:B------:R-:W-:Y:S05]  /*12d40*/  BSYNC.RECONVERGENT B1 ;  /* 0x0000000000017941 */ /* 0x000fea0003800200 */
.L_x_3586:
[----:B------:R-:W-:-:S04]  /*12d50*/  IADD3 R40, PT, PT, R106, 0x30, RZ ;  /* 0x000000306a287810 */ /* 0x000fc80007ffe0ff */
[----:B------:R-:W-:-:S13]  /*12d60*/  ISETP.GE.AND P0, PT, R40, R37, PT ;  /* 0x000000252800720c */ /* 0x000fda0003f06270 */
[----:B------:R-:W-:Y:S05]  /*12d70*/  @P0 BRA `(.L_x_3526) ;  /* 0x0000001400580947 */ /* 0x000fea0003800000 */
[----:B------:R-:W-:-:S04]  /*12d80*/  IMAD.WIDE.U32 R48, R2, 0x60, R44 ;  /* 0x0000006002307825 */ /* 0x000fc800078e002c */
[----:B------:R-:W-:-:S05]  /*12d90*/  IMAD R3, R3, 0x60, RZ ;  /* 0x0000006003037824 */ /* 0x000fca00078e02ff */
[----:B------:R-:W-:-:S05]  /*12da0*/  IADD3 R49, PT, PT, R3, R49, RZ ;  /* 0x0000003103317210 */ /* 0x000fca0007ffe0ff */
[----:B---3--:R3:W5:Y:S04]  /*12db0*/  LDG.E.128 R24, desc[UR4][R48.64+0x80] ;  /* 0x0000800430187981 */ /* 0x008768000c1e1d00 */
[----:B-1----:R3:W5:Y:S04]  /*12dc0*/  LDG.E.128 R16, desc[UR4][R48.64+0x100] ;  /* 0x0001000430107981 */ /* 0x002768000c1e1d00 */
[----:B------:R3:W5:Y:S04]  /*12dd0*/  LDG.E.128 R12, desc[UR4][R48.64+0x180] ;  /* 0x00018004300c7981 */ /* 0x000768000c1e1d00 */
[----:B--2---:R3:W5:Y:S01]  /*12de0*/  LDG.E.128 R32, desc[UR4][R48.64] ;  /* 0x0000000430207981 */ /* 0x004762000c1e1d00 */
[----:B------:R-:W-:Y:S01]  /*12df0*/  ISETP.GE.AND P0, PT, R20, R23, PT ;  /* 0x000000171400720c */ /* 0x000fe20003f06270 */
[----:B------:R-:W-:-:S12]  /*12e00*/  BSSY.RECONVERGENT B0, `(.L_x_3596) ;  /* 0x0000050000007945 */ /* 0x000fd80003800200 */
[----:B------:R-:W-:Y:S05]  /*12e10*/  @P0 BRA `(.L_x_3597) ;  /* 0x0000000400380947 */ /* 0x000fea0003800000 */
[----:B------:R-:W-:Y:S01]  /*12e20*/  ISETP.GE.U32.AND P1, PT, R20, R41, PT ;  /* 0x000000291400720c */ /* 0x000fe20003f26070 */
[----:B------:R-:W1:Y:S03]  /*12e30*/  LDCU.64 UR8, c[0x0][0x4d0] ;  /* 0x00009a00ff0877ac */ /* 0x000e660008000a00 */
[----:B------:R-:W-:Y:S02]  /*12e40*/  SEL R5, R38, RZ, P1 ;  /* 0x000000ff26057207 */ /* 0x000fe40000800000 */
[----:B------:R-:W-:Y:S02]  /*12e50*/  SEL R3, R39, RZ, P1 ;  /* 0x000000ff27037207 */ /* 0x000fe40000800000 */
[----:B------:R-:W-:Y:S02]  /*12e60*/  IADD3 R4, P0, PT, R5, R0, RZ ;  /* 0x0000000005047210 */ /* 0x000fe40007f1e0ff */
[----:B----4-:R-:W-:-:S03]  /*12e70*/  SEL R9, R41, R38, !P1 ;  /* 0x0000002629097207 */ /* 0x010fc60004800000 */
        /* <DEDUP_REMOVED lines=20> */
[C---:B--2---:R-:W-:Y:S01]  /*12fc0*/  IMAD.U32 R35, R4.reuse, 0x10000, RZ ;  /* 0x0001000004237824 */ /* 0x044fe200078e00ff */
        /* <DEDUP_REMOVED lines=27> */
[----:B------:R-:W-:Y:S01]  /*13180*/  FMUL.FTZ R29, R7, R30 ;  /* 0x0000001e071d7220 */ /* 0x000fe20000410000 */
[C---:B---3--:R-:W-:Y:S01]  /*13190*/  IMAD.U32 R7, R8.reuse, 0x10000, RZ ;  /* 0x0001000008077824 */ /* 0x048fe200078e00ff */
[----:B------:R-:W-:Y:S01]  /*131a0*/  LOP3.LUT R5, R8, 0xffff0000, RZ, 0xc0, !PT ;  /* 0xffff000008057812 */ /* 0x000fe200078ec0ff */
[----:B------:R-:W-:Y:S01]  /*131b0*/  FMUL.FTZ R34, R34, R53 ;  /* 0x0000003522227220 */ /* 0x000fe20000410000 */
[C---:B------:R-:W-:Y:S01]  /*131c0*/  SHF.L.U32 R4, R9.reuse, 0x10, RZ ;  /* 0x0000001009047819 */ /* 0x040fe200000006ff */
[----:B------:R-:W-:Y:S01]  /*131d0*/  IMAD.U32 R35, R10, 0x10000, RZ ;  /* 0x000100000a237824 */ /* 0x000fe200078e00ff */
[----:B------:R-:W-:Y:S01]  /*131e0*/  LOP3.LUT R8, R9, 0xffff0000, RZ, 0xc0, !PT ;  /* 0xffff000009087812 */ /* 0x000fe200078ec0ff */
[----:B------:R-:W-:Y:S01]  /*131f0*/  FMUL.FTZ R46, R46, R55 ;  /* 0x000000372e2e7220 */ /* 0x000fe20000410000 */
[----:B------:R-:W-:Y:S01]  /*13200*/  LOP3.LUT R31, R10, 0xffff0000, RZ, 0xc0, !PT ;  /* 0xffff00000a1f7812 */ /* 0x000fe200078ec0ff */
[----:B------:R-:W-:Y:S01]  /*13210*/  FMUL.FTZ R47, R47, R52 ;  /* 0x000000342f2f7220 */ /* 0x000fe20000410000 */
[----:B------:R-:W-:Y:S01]  /*13220*/  SHF.L.U32 R9, R11, 0x10, RZ ;  /* 0x000000100b097819 */ /* 0x000fe200000006ff */
        /* <DEDUP_REMOVED lines=13> */
.L_x_3597:
[----:B------:R-:W-:Y:S05]  /*13300*/  BSYNC.RECONVERGENT B0 ;  /* 0x0000000000007941 */ /* 0x000fea0003800200 */
.L_x_3596:
[----:B-----5:R1:W-:Y:S01]  /*13310*/  STS.128 [R239+0x1800], R32 ;  /* 0x00180020ef007388 */ /* 0x0203e20000000c00 */
[----:B------:R-:W-:Y:S01]  /*13320*/  LOP3.LUT R2, R20, 0x40, RZ, 0xfc, !PT ;  /* 0x0000004014027812 */ /* 0x000fe200078efcff */
[----:B------:R-:W-:Y:S03]  /*13330*/  BSSY.RECONVERGENT B0, `(.L_x_3598) ;  /* 0x0000051000007945 */ /* 0x000fe60003800200 */
[----:B------:R-:W-:-:S13]  /*13340*/  ISETP.GE.AND P0, PT, R2, R23, PT ;  /* 0x000000170200720c */ /* 0x000fda0003f06270 */
[----:B------:R-:W-:Y:S05]  /*13350*/  @P0 BRA `(.L_x_3599) ;  /* 0x0000000400380947 */ /* 0x000fea0003800000 */
[----:B------:R-:W-:Y:S01]  /*13360*/  ISETP.GE.U32.AND P1, PT, R2, R41, PT ;  /* 0x000000290200720c */ /* 0x000fe20003f26070 */
[----:B------:R-:W2:Y:S03]  /*13370*/  LDCU.64 UR8, c[0x0][0x4d0] ;  /* 0x00009a00ff0877ac */ /* 0x000ea60008000a00 */
[----:B------:R-:W-:Y:S02]  /*13380*/  SEL R5, R38, RZ, P1 ;  /* 0x000000ff26057207 */ /* 0x000fe40000800000 */
[----:B------:R-:W-:Y:S02]  /*13390*/  SEL R3, R39, RZ, P1 ;  /* 0x000000ff27037207 */ /* 0x000fe40000800000 */
[----:B------:R-:W-:Y:S02]  /*133a0*/  IADD3 R4, P0, PT, R5, R0, RZ ;  /* 0x0000000005047210 */ /* 0x000fe40007f1e0ff */
[----:B----4-:R-:W-:-:S03]  /*133b0*/  SEL R9, R41, R38, !P1 ;  /* 0x0000002629097207 */ /* 0x010fc60004800000 */
[----:B------:R-:W-:Y:S02]  /*133c0*/  IMAD.X R3, R3, 0x1, R36, P0 ;  /* 0x0000000103037824 */ /* 0x000fe400000e0624 */
[----:B------:R-:W-:-:S03]  /*133d0*/  IMAD.SHL.U32 R2, R4, 0x2, RZ ;  /* 0x0000000204027824 */ /* 0x000fc600078e00ff */
[----:B------:R-:W-:Y:S02]  /*133e0*/  SHF.L.U64.HI R3, R4, 0x1, R3 ;  /* 0x0000000104037819 */ /* 0x000fe40000010203 */
[----:B--2---:R-:W-:-:S04]  /*133f0*/  IADD3 R4, P0, PT, R2, UR8, RZ ;  /* 0x0000000802047c10 */ /* 0x004fc8000ff1e0ff */
[----:B------:R-:W-:Y:S01]  /*13400*/  IADD3.X R5, PT, PT, R3, UR9, RZ, P0, !PT ;  /* 0x0000000903057c10 */ /* 0x000fe200087fe4ff */
[----:B------:R-:W2:Y:S01]  /*13410*/  LDCU.64 UR8, c[0x0][0x4c8] ;  /* 0x00009900ff0877ac */ /* 0x000ea20008000a00 */
[----:B------:R-:W-:-:S04]  /*13420*/  IMAD.WIDE R28, R9, 0x2, R48 ;  /* 0x00000002091c7825 */ /* 0x000fc800078e0230 */
[----:B------:R-:W4:Y:S04]  /*13430*/  LDG.E.128 R4, desc[UR4][R4.64+0x80] ;  /* 0x0000800404047981 */ /* 0x000f28000c1e1d00 */
[----:B------:R-:W5:Y:S01]  /*13440*/  LDG.E.128 R28, desc[UR4][R28.64+0x80] ;  /* 0x000080041c1c7981 */ /* 0x000f62000c1e1d00 */
[----:B--2---:R-:W-:-:S04]  /*13450*/  IADD3 R8, P0, PT, R2, UR8, RZ ;  /* 0x0000000802087c10 */ /* 0x004fc8000ff1e0ff */
[----:B------:R-:W-:-:S06]  /*13460*/  IADD3.X R9, PT, PT, R3, UR9, RZ, P0, !PT ;  /* 0x0000000903097c10 */ /* 0x000fcc00087fe4ff */
[----:B------:R-:W2:Y:S01]  /*13470*/  LDG.E.128 R8, desc[UR4][R8.64+0x80] ;  /* 0x0000800408087981 */ /* 0x000ea2000c1e1d00 */
[C---:B-1----:R-:W-:Y:S01]  /*13480*/  SHF.L.U32 R32, R24.reuse, 0x10, RZ ;  /* 0x0000001018207819 */ /* 0x042fe200000006ff */
        /* <DEDUP_REMOVED lines=11> */
[----:B-----5:R-:W-:Y:S01]  /*13540*/  IMAD.U32 R44, R28, 0x10000, RZ ;  /* 0x000100001c2c7824 */ /* 0x020fe200078e00ff */
[----:B------:R-:W-:Y:S01]  /*13550*/  LOP3.LUT R43, R5, 0xffff0000, RZ, 0xc0, !PT ;  /* 0xffff0000052b7812 */ /* 0x000fe200078ec0ff */
[----:B------:R-:W-:Y:S01]  /*13560*/  IMAD.U32 R46, R30, 0x10000, RZ ;  /* 0x000100001e2e7824 */ /* 0x000fe200078e00ff */
        /* <DEDUP_REMOVED lines=20> */
[C---:B--2---:R-:W-:Y:S01]  /*136b0*/  LOP3.LUT R5, R8.reuse, 0xffff0000, RZ, 0xc0, !PT ;  /* 0xffff000008057812 */ /* 0x044fe200078ec0ff */
[----:B------:R-:W-:Y:S01]  /*136c0*/  FMUL.FTZ R7, R7, R30 ;  /* 0x0000001e07077220 */ /* 0x000fe20000410000 */
[----:B------:R-:W-:Y:S01]  /*136d0*/  IMAD.U32 R30, R8, 0x10000, RZ ;  /* 0x00010000081e7824 */ /* 0x000fe200078e00ff */
[C---:B------:R-:W-:Y:S01]  /*136e0*/  SHF.L.U32 R4, R9.reuse, 0x10, RZ ;  /* 0x0000001009047819 */ /* 0x040fe200000006ff */
[C---:B------:R-:W-:Y:S01]  /*136f0*/  IMAD.U32 R31, R10.reuse, 0x10000, RZ ;  /* 0x000100000a1f7824 */ /* 0x040fe200078e00ff */
        /* <DEDUP_REMOVED lines=20> */
.L_x_3599:
[----:B------:R-:W-:Y:S05]  /*13840*/  BSYNC.RECONVERGENT B0 ;  /* 0x0000000000007941 */ /* 0x000fea0003800200 */
.L_x_3598:
        /* <DEDUP_REMOVED lines=8> */
[----:B------:R-:W-:Y:S02]  /*138d0*/  SEL R3, R39, RZ, P1 ;  /* 0x000000ff27037207 */ /* 0x000fe40000800000 */
[----:B------:R-:W-:Y:S02]  /*138e0*/  IADD3 R4, P0, PT, R5, R0, RZ ;  /* 0x0000000005047210 */ /* 0x000fe40007f1e0ff */
[----:B----4-:R-:W-:-:S03]  /*138f0*/  SEL R9, R41, R38, !P1 ;  /* 0x0000002629097207 */ /* 0x010fc60004800000 */
[----:B------:R-:W-:Y:S02]  /*13900*/  IMAD.X R3, R3, 0x1, R36, P0 ;  /* 0x0000000103037824 */ /* 0x000fe400000e0624 */
[----:B------:R-:W-:-:S03]  /*13910*/  IMAD.SHL.U32 R2, R4, 0x2, RZ ;  /* 0x0000000204027824 */ /* 0x000fc600078e00ff */
[----:B------:R-:W-:Y:S02]  /*13920*/  SHF.L.U64.HI R3, R4, 0x1, R3 ;  /* 0x0000000104037819 */ /* 0x000fe40000010203 */
[----:B-----5:R-:W-:-:S04]  /*13930*/  IADD3 R4, P0, PT, R2, UR8, RZ ;  /* 0x0000000802047c10 */ /* 0x020fc8000ff1e0ff */
[----:B------:R-:W-:Y:S01]  /*13940*/  IADD3.X R5, PT, PT, R3, UR9, RZ, P0, !PT ;  /* 0x0000000903057c10 */ /* 0x000fe200087fe4ff */
[----:B------:R-:W4:Y:S01]  /*13950*/  LDCU.64 UR8, c[0x0][0x4c8] ;  /* 0x00009900ff0877ac */ /* 0x000f220008000a00 */
[----:B--2---:R-:W-:-:S04]  /*13960*/  IMAD.WIDE R24, R9, 0x2, R48 ;  /* 0x0000000209187825 */ /* 0x004fc800078e0230 */
[----:B------:R-:W2:Y:S04]  /*13970*/  LDG.E.128 R4, desc[UR4][R4.64+0x100] ;  /* 0x0001000404047981 */ /* 0x000ea8000c1e1d00 */
        /* <DEDUP_REMOVED lines=14> */
[----:B-1----:R-:W-:Y:S01]  /*13a60*/  IMAD.U32 R32, R6, 0x10000, RZ ;  /* 0x0001000006207824 */ /* 0x002fe200078e00ff */
        /* <DEDUP_REMOVED lines=24> */
[C---:B----4-:R-:W-:Y:S01]  /*13bf0*/  LOP3.LUT R5, R8.reuse, 0xffff0000, RZ, 0xc0, !PT ;  /* 0xffff000008057812 */ /* 0x050fe200078ec0ff */
        /* <DEDUP_REMOVED lines=24> */
.L_x_3601:
[----:B------:R-:W-:Y:S05]  /*13d80*/  BSYNC.RECONVERGENT B0 ;  /* 0x0000000000007941 */ /* 0x000fea0003800200 */
.L_x_3600:
[----:B------:R1:W-:Y:S01]  /*13d90*/  STS.128 [R239+0x5800], R16 ;  /* 0x00580010ef007388 */ /* 0x0003e20000000c00 */
[----:B------:R-:W-:Y:S01]  /*13da0*/  LOP3.LUT R20, R20, 0xc0, RZ, 0xfc, !PT ;  /* 0x000000c014147812 */ /* 0x000fe200078efcff */
[----:B------:R-:W-:Y:S03]  /*13db0*/  BSSY.RECONVERGENT B0, `(.L_x_3602) ;  /* 0x0000051000007945 */ /* 0x000fe60003800200 */
[----:B------:R-:W-:-:S13]  /*13dc0*/  ISETP.GE.AND P0, PT, R20, R23, PT ;  /* 0x000000171400720c */ /* 0x000fda0003f06270 */
[----:B------:R-:W-:Y:S05]  /*13dd0*/  @P0 BRA `(.L_x_3603) ;  /* 0x0000000400380947 */ /* 0x000fea0003800000 */
[----:B------:R-:W5:Y:S01]  /*13de0*/  LDCU.64 UR8, c[0x0][0x4d0] ;  /* 0x00009a00ff0877ac */ /* 0x000f620008000a00 */
[----:B------:R-:W-:-:S04]  /*13df0*/  ISETP.GE.U32.AND P1, PT, R20, R41, PT ;  /* 0x000000291400720c */ /* 0x000fc80003f26070 */
[----:B------:R-:W-:Y:S02]  /*13e00*/  SEL R3, R38, RZ, P1 ;  /* 0x000000ff26037207 */ /* 0x000fe40000800000 */
[----:B------:R-:W-:Y:S02]  /*13e10*/  SEL R39, R39, RZ, P1 ;  /* 0x000000ff27277207 */ /* 0x000fe40000800000 */
[----:B------:R-:W-:Y:S02]  /*13e20*/  IADD3 R3, P0, PT, R3, R0, RZ ;  /* 0x0000000003037210 */ /* 0x000fe40007f1e0ff */
[----:B------:R-:W-:-:S03]  /*13e30*/  SEL R41, R41, R38, !P1 ;  /* 0x0000002629297207 */ /* 0x000fc60004800000 */
[----:B------:R-:W-:Y:S02]  /*13e40*/  IMAD.X R2, R39, 0x1, R36, P0 ;  /* 0x0000000127027824 */ /* 0x000fe400000e0624 */
[----:B------:R-:W-:Y:S02]  /*13e50*/  IMAD.SHL.U32 R0, R3, 0x2, RZ ;  /* 0x0000000203007824 */ /* 0x000fe400078e00ff */
[----:B-1----:R-:W-:Y:S01]  /*13e60*/  IMAD.WIDE R16, R41, 0x2, R48 ;  /* 0x0000000229107825 */ /* 0x002fe200078e0230 */
[----:B------:R-:W-:Y:S02]  /*13e70*/  SHF.L.U64.HI R2, R3, 0x1, R2 ;  /* 0x0000000103027819 */ /* 0x000fe40000010202 */
[----:B-----5:R-:W-:-:S03]  /*13e80*/  IADD3 R4, P0, PT, R0, UR8, RZ ;  /* 0x0000000800047c10 */ /* 0x020fc6000ff1e0ff */
[----:B------:R-:W5:Y:S01]  /*13e90*/  LDG.E.128 R16, desc[UR4][R16.64+0x180] ;  /* 0x0001800410107981 */ /* 0x000f62000c1e1d00 */
[----:B------:R-:W-:Y:S01]  /*13ea0*/  IADD3.X R5, PT, PT, R2, UR9, RZ, P0, !PT ;  /* 0x0000000902057c10 */ /* 0x000fe200087fe4ff */
[----:B------:R-:W4:Y:S05]  /*13eb0*/  LDCU.64 UR8, c[0x0][0x4c8] ;  /* 0x00009900ff0877ac */ /* 0x000f2a0008000a00 */
[----:B------:R-:W3:Y:S01]  /*13ec0*/  LDG.E.128 R4, desc[UR4][R4.64+0x180] ;  /* 0x0001800404047981 */ /* 0x000ee2000c1e1d00 */
        /* <DEDUP_REMOVED lines=10> */
[----:B--2---:R-:W-:Y:S01]  /*13f70*/  SHF.L.U32 R24, R15, 0x10, RZ ;  /* 0x000000100f187819 */ /* 0x004fe200000006ff */
[C---:B-----5:R-:W-:Y:S01]  /*13f80*/  IMAD.U32 R23, R16.reuse, 0x10000, RZ ;  /* 0x0001000010177824 */ /* 0x060fe200078e00ff */
[----:B------:R-:W-:Y:S01]  /*13f90*/  LOP3.LUT R15, R16, 0xffff0000, RZ, 0xc0, !PT ;  /* 0xffff0000100f7812 */ /* 0x000fe200078ec0ff */
[----:B------:R-:W-:Y:S01]  /*13fa0*/  IMAD.U32 R25, R18, 0x10000, RZ ;  /* 0x0001000012197824 */ /* 0x000fe200078e00ff */
[----:B------:R-:W-:-:S02]  /*13fb0*/  SHF.L.U32 R14, R17, 0x10, RZ ;  /* 0x00000010110e7819 */ /* 0x000fc400000006ff */
[----:B------:R-:W-:Y:S02]  /*13fc0*/  LOP3.LUT R26, R17, 0xffff0000, RZ, 0xc0, !PT ;  /* 0xffff0000111a7812 */ /* 0x000fe400078ec0ff */
[----:B------:R-:W-:Y:S01]  /*13fd0*/  LOP3.LUT R17, R18, 0xffff0000, RZ, 0xc0, !PT ;  /* 0xffff000012117812 */ /* 0x000fe200078ec0ff */
[----:B---3--:R-:W-:Y:S01]  /*13fe0*/  IMAD.U32 R18, R4, 0x10000, RZ ;  /* 0x0001000004127824 */ /* 0x008fe200078e00ff */
[C---:B------:R-:W-:Y:S01]  /*13ff0*/  SHF.L.U32 R16, R19.reuse, 0x10, RZ ;  /* 0x0000001013107819 */ /* 0x040fe200000006ff */
[----:B------:R-:W-:Y:S01]  /*14000*/  IMAD.U32 R28, R6, 0x10000, RZ ;  /* 0x00010000061c7824 */ /* 0x000fe200078e00ff */
        /* <DEDUP_REMOVED lines=43> */
.L_x_3603:
[----:B------:R-:W-:Y:S05]  /*142c0*/  BSYNC.RECONVERGENT B0 ;  /* 0x0000000000007941 */ /* 0x000fea0003800200 */
.L_x_3602:
[----:B------:R1:W-:Y:S02]  /*142d0*/  STS.128 [R239+0x7800], R12 ;  /* 0x0078000cef007388 */ /* 0x0003e40000000c00 */
.L_x_3526:
[----:B------:R-:W-:Y:S05]  /*142e0*/  BSYNC.RECONVERGENT B2 ;  /* 0x0000000000027941 */ /* 0x000fea0003800200 */
.L_x_3522:
[----:B--234-:R-:W-:Y:S02]  /*142f0*/  IMAD.IADD R7, R65, 0x1, -R58 ;  /* 0x0000000141077824 */ /* 0x01cfe400078e0a3a */
[C---:B-1----:R-:W-:Y:S02]  /*14300*/  IMAD.SHL.U32 R57, R63.reuse, 0x40, RZ ;  /* 0x000000403f397824 */ /* 0x042fe400078e00ff */
[----:B------:R-:W-:Y:S01]  /*14310*/  IMAD.SHL.U32 R220, R63, 0x20, RZ ;  /* 0x000000203fdc7824 */ /* 0x000fe200078e00ff */
[-C--:B------:R-:W-:Y:S01]  /*14320*/  ISETP.GE.AND P4, PT, R42, R7.reuse, PT ;  /* 0x000000072a00720c */ /* 0x080fe20003f86270 */
[----:B------:R-:W-:Y:S01]  /*14330*/  IMAD.MOV.U32 R0, RZ, RZ, 0x20 ;  /* 0x00000020ff007424 */ /* 0x000fe200078e00ff */
[-C--:B------:R-:W-:Y:S02]  /*14340*/  ISETP.GE.AND P3, PT, R40, R7.reuse, PT ;  /* 0x000000072800720c */ /* 0x080fe40003f66270 */
[-C--:B------:R-:W-:Y:S02]  /*14350*/  ISETP.GE.AND P5, PT, R22, R7.reuse, PT ;  /* 0x000000071600720c */ /* 0x080fe40003fa6270 */
[----:B------:R-:W-:-:S02]  /*14360*/  ISETP.GE.AND P6, PT, R106, R7, PT ;  /* 0x000000076a00720c */ /* 0x000fc40003fc6270 */
[-C--:B------:R-:W-:Y:S02]  /*14370*/  ISETP.GE.AND P2, PT, R42, R7.reuse, PT ;  /* 0x000000072a00720c */ /* 0x080fe40003f46270 */
[----:B------:R-:W-:Y:S02]  /*14380*/  ISETP.GE.AND P1, PT, R40, R7, PT ;  /* 0x000000072800720c */ /* 0x000fe40003f26270 */
[----:B------:R-:W-:Y:S01]  /*14390*/  LOP3.LUT R220, R220, 0x7c00, RZ, 0xc0, !PT ;  /* 0x00007c00dcdc7812 */ /* 0x000fe200078ec0ff */
[----:B------:R-:W1:Y:S04]  /*143a0*/  @!P4 LDC.64 R4, c[0x0][0x3b8] ;  /* 0x0000ee00ff04cb82 */ /* 0x000e680000000a00 */
[CC--:B------:R-:W-:Y:S02]  /*143b0*/  @!P5 LEA R12, P0, R59.reuse, R226.reuse, 0x1 ;  /* 0x000000e23b0cd211 */ /* 0x0c0fe400078008ff */
[----:B------:R-:W-:Y:S01]  /*143c0*/  @!PT LDS RZ, [RZ] ;  /* 0x00000000fffff984 */ /* 0x000fe20000000800 */
[----:B------:R-:W-:Y:S01]  /*143d0*/  @!PT LDS RZ, [RZ] ;  /* 0x00000000fffff984 */ /* 0x000fe20000000800 */
[----:B------:R-:W-:Y:S01]  /*143e0*/  @!PT LDS RZ, [RZ] ;  /* 0x00000000fffff984 */ /* 0x000fe20000000800 */
[----:B------:R-:W-:Y:S02]  /*143f0*/  @!P6 LDGSTS.E.BYPASS.LTC128B.128 [R239+0x8000], desc[UR4][R226.64] ;  /* 0x08000000e2efefae */ /* 0x000fe4000b981a04 */
[----:B------:R-:W2:Y:S01]  /*14400*/  @!P3 LDC.64 R2, c[0x0][0x3b8] ;  /* 0x0000ee00ff02bb82 */ /* 0x000ea20000000a00 */
[----:B------:R-:W-:Y:S01]  /*14410*/  @!P5 LEA.HI.X R13, R59, R227, R60, 0x1, P0 ;  /* 0x000000e33b0dd211 */ /* 0x000fe200000f0c3c */
[----:B------:R-:W-:Y:S04]  /*14420*/  @!P6 LDGSTS.E.BYPASS.LTC128B.128 [R239+0xa000], desc[UR4][R226.64+0x80] ;  /* 0x0a000080e2efefae */ /* 0x000fe8000b981a04 */
[----:B------:R-:W-:Y:S04]  /*14430*/  @!P6 LDGSTS.E.BYPASS.LTC128B.128 [R239+0xc000], desc[UR4][R226.64+0x100] ;  /* 0x0c000100e2efefae */ /* 0x000fe8000b981a04 */
[----:B------:R-:W-:Y:S04]  /*14440*/  @!P6 LDGSTS.E.BYPASS.LTC128B.128 [R239+0xe000], desc[UR4][R226.64+0x180] ;  /* 0x0e000180e2efefae */ /* 0x000fe8000b981a04 */
[----:B------:R-:W-:Y:S01]  /*14450*/  @!P5 LDGSTS.E.BYPASS.LTC128B.128 [R239+0x8800], desc[UR4][R12.64] ;  /* 0x088000000cefdfae */ /* 0x000fe2000b981a04 */
[----:B-1----:R-:W-:-:S03]  /*14460*/  @!P4 LEA R8, P0, R4, R226, 0x6 ;  /* 0x000000e20408c211 */ /* 0x002fc600078030ff */
[----:B------:R-:W-:Y:S01]  /*14470*/  @!P5 LDGSTS.E.BYPASS.LTC128B.128 [R239+0xa800], desc[UR4][R12.64+0x80] ;  /* 0x0a8000800cefdfae */ /* 0x000fe2000b981a04 */
[----:B------:R-:W-:-:S03]  /*14480*/  @!P4 LEA.HI.X R9, R4, R227, R5, 0x6, P0 ;  /* 0x000000e30409c211 */ /* 0x000fc600000f3405 */
[----:B------:R-:W-:Y:S01]  /*14490*/  @!P5 LDGSTS.E.BYPASS.LTC128B.128 [R239+0xc800], desc[UR4][R12.64+0x100] ;  /* 0x0c8001000cefdfae */ /* 0x000fe2000b981a04 */
[----:B------:R-:W-:Y:S01]  /*144a0*/  ISETP.GE.AND P0, PT, R22, R7, PT ;  /* 0x000000071600720c */ /* 0x000fe20003f06270 */
[----:B--2---:R-:W-:Y:S01]  /*144b0*/  @!P3 IMAD.WIDE.U32 R10, R2, 0x60, R226 ;  /* 0x00000060020ab825 */ /* 0x004fe200078e00e2 */
[----:B------:R-:W1:Y:S01]  /*144c0*/  @!P2 LDC.64 R6, c[0x0][0x3c0] ;  /* 0x0000f000ff06ab82 */ /* 0x000e620000000a00 */
[----:B------:R-:W-:Y:S01]  /*144d0*/  @!P5 LDGSTS.E.BYPASS.LTC128B.128 [R239+0xe800], desc[UR4][R12.64+0x180] ;  /* 0x0e8001800cefdfae */ /* 0x000fe2000b981a04 */
[----:B------:R-:W-:Y:S01]  /*144e0*/  LOP3.LUT R2, R57, 0x400, RZ, 0xc0, !PT ;  /* 0x0000040039027812 */ /* 0x000fe200078ec0ff */
[----:B------:R-:W-:Y:S02]  /*144f0*/  @!P3 IMAD R3, R3, 0x60, RZ ;  /* 0x000000600303b824 */ /* 0x000fe400078e02ff */
[----:B------:R-:W-:Y:S01]  /*14500*/  @!P3 IMAD.MOV.U32 R14, RZ, RZ, R10 ;  /* 0x000000ffff0eb224 */ /* 0x000fe200078e000a */
[----:B------:R-:W-:Y:S01]  /*14510*/  @!P4 LDGSTS.E.BYPASS.LTC128B.128 [R239+0x9000], desc[UR4][R8.64] ;  /* 0x0900000008efcfae */ /* 0x000fe2000b981a04 */
[----:B------:R-:W-:Y:S01]  /*14520*/  @!P3 IMAD.IADD R15, R3, 0x1, R11 ;  /* 0x00000001030fb824 */ /* 0x000fe200078e020b */
[----:B------:R-:W2:Y:S01]  /*14530*/  @!P1 LDC.64 R4, c[0x0][0x3c0] ;  /* 0x0000f000ff049b82 */ /* 0x000ea20000000a00 */
[----:B------:R-:W-:Y:S01]  /*14540*/  LOP3.LUT R3, R220, 0x200, R57, 0xf8, !PT ;  /* 0x00000200dc037812 */ /* 0x000fe200078ef839 */
[----:B------:R-:W-:Y:S04]  /*14550*/  @!P4 LDGSTS.E.BYPASS.LTC128B.128 [R239+0xb000], desc[UR4][R8.64+0x80] ;  /* 0x0b00008008efcfae */ /* 0x000fe8000b981a04 */
[----:B------:R-:W-:Y:S01]  /*14560*/  @!P4 LDGSTS.E.BYPASS.LTC128B.128 [R239+0xd000], desc[UR4][R8.64+0x100] ;  /* 0x0d00010008efcfae */ /* 0x000fe2000b981a04 */
[----:B------:R-:W-:-:S03]  /*14570*/  IMAD.IADD R3, R64, 0x1, R3 ;  /* 0x0000000140037824 */ /* 0x000fc600078e0203 */
[----:B------:R3:W-:Y:S01]  /*14580*/  @!P4 LDGSTS.E.BYPASS.LTC128B.128 [R239+0xf000], desc[UR4][R8.64+0x180] ;  /* 0x0f00018008efcfae */ /* 0x0007e2000b981a04 */
[C---:B------:R-:W-:Y:S02]  /*14590*/  @!P0 LEA R10, P4, R62.reuse, R232, 0x1 ;  /* 0x000000e83e0a8211 */ /* 0x040fe400078808ff */
[----:B------:R-:W-:Y:S01]  /*145a0*/  LEA R93, R3, UR6, 0x1 ;  /* 0x00000006035d7c11 */ /* 0x000fe2000f8e08ff */
[----:B------:R-:W-:Y:S01]  /*145b0*/  @!P3 LDGSTS.E.BYPASS.LTC128B.128 [R239+0x9800], desc[UR4][R14.64] ;  /* 0x098000000eefbfae */ /* 0x000fe2000b981a04 */
[----:B------:R-:W-:Y:S01]  /*145c0*/  @!P0 LEA.HI.X R11, R62, R233, R61, 0x1, P4 ;  /* 0x000000e93e0b8211 */ /* 0x000fe200020f0c3d */
[----:B------:R-:W-:Y:S02]  /*145d0*/  IMAD.MOV.U32 R3, RZ, RZ, 0x40 ;  /* 0x00000040ff037424 */ /* 0x000fe400078e00ff */
[----:B------:R-:W-:Y:S04]  /*145e0*/  @!P3 LDGSTS.E.BYPASS.LTC128B.128 [R239+0xb800], desc[UR4][R14.64+0x80] ;  /* 0x0b8000800eefbfae */ /* 0x000fe8000b981a04 */
[----:B------:R-:W-:Y:S01]  /*145f0*/  @!P3 LDGSTS.E.BYPASS.LTC128B.128 [R239+0xd800], desc[UR4][R14.64+0x100] ;  /* 0x0d8001000eefbfae */ /* 0x000fe2000b981a04 */
[----:B--2---:R-:W-:-:S03]  /*14600*/  @!P1 IMAD R5, R5, 0x60, RZ ;  /* 0x0000006005059824 */ /* 0x004fc600078e02ff */
[----:B------:R-:W-:Y:S04]  /*14610*/  @!P3 LDGSTS.E.BYPASS.LTC128B.128 [R239+0xf800], desc[UR4][R14.64+0x180] ;  /* 0x0f8001800eefbfae */ /* 0x000fe8000b981a04 */
[----:B------:R-:W0:Y:S01]  /*14620*/  LDGDEPBAR ;  /* 0x00000000000079af */ /* 0x000e220000000000 */
[----:B---3--:R-:W-:Y:S02]  /*14630*/  LOP3.LUT R9, R66, 0x8, R63, 0x78, !PT ;  /* 0x0000000842097812 */ /* 0x008fe400078e783f */
[----:B-1----:R-:W-:-:S03]  /*14640*/  @!P2 LEA R8, P3, R6, R232, 0x6 ;  /* 0x000000e80608a211 */ /* 0x002fc600078630ff */
[----:B------:R-:W-:Y:S01]  /*14650*/  IMAD R2, R9, 0x2, R2 ;  /* 0x0000000209027824 */ /* 0x000fe200078e0202 */
[----:B------:R-:W-:Y:S01]  /*14660*/  @!P2 LEA.HI.X R9, R6, R233, R7, 0x6, P3 ;  /* 0x000000e90609a211 */ /* 0x000fe200018f3407 */
[----:B------:R-:W-:-:S04]  /*14670*/  @!P1 IMAD.WIDE.U32 R6, R4, 0x60, R232 ;  /* 0x0000006004069825 */ /* 0x000fc800078e00e8 */
[----:B------:R-:W-:Y:S02]  /*14680*/  @!P1 IMAD.IADD R7, R5, 0x1, R7 ;  /* 0x0000000105079824 */ /* 0x000fe400078e0207 */
[----:B------:R-:W-:Y:S01]  /*14690*/  VIADD R61, R2, UR6 ;  /* 0x00000006023d7c36 */ /* 0x000fe20008000000 */
[----:B------:R-:W-:-:S04]  /*146a0*/  DEPBAR.LE SB0, 0x0 ;  /* 0x000080000000791a */ /* 0x000fc80000000000 */
[----:B------:R-:W-:Y:S06]  /*146b0*/  BAR.SYNC.DEFER_BLOCKING 0x0 ;  /* 0x0000000000007b1d */ /* 0x000fec0000010000 */
        /* <DEDUP_REMOVED lines=34> */
[C---:B------:R-:W-:Y:S01]  /*148e0*/  LOP3.LUT P2, RZ, R63.reuse, 0x2, RZ, 0xc0, !PT ;  /* 0x000000023fff7812 */ /* 0x040fe2000784c0ff */
[----:B------:R-:W-:-:S02]  /*148f0*/  IMAD.SHL.U32 R63, R63, 0x2, RZ ;  /* 0x000000023f3f7824 */ /* 0x000fc400078e00ff */
[----:B------:R-:W-:Y:S01]  /*14900*/  @P1 STS.128 [R239+0x11800], RZ ;  /* 0x011800ffef001388 */ /* 0x000fe20000000c00 */
[----:B------:R-:W-:Y:S02]  /*14910*/  SEL R0, R0, 0xffffffe0, !P2 ;  /* 0xffffffe000007807 */ /* 0x000fe40005000000 */
[----:B------:R-:W-:Y:S01]  /*14920*/  LOP3.LUT R63, R63, 0x6, RZ, 0xc0, !PT ;  /* 0x000000063f3f7812 */ /* 0x000fe200078ec0ff */
        /* <DEDUP_REMOVED lines=12> */
[----:B------:R-:W-:Y:S04]  /*149f0*/  LDSM.16.M88.4 R52, [R93] ;  /* 0x000000005d34783b */ /* 0x000fe80000000200 */
[----:B------:R-:W3:Y:S04]  /*14a00*/  LDSM.16.M88.4 R24, [R2+UR6+0x8000] ;  /* 0x008000060218783b */ /* 0x000ee80008000200 */
[----:B------:R-:W4:Y:S04]  /*14a10*/  LDSM.16.M88.4 R16, [R2+UR6+0x8800] ;  /* 0x008800060210783b */ /* 0x000f280008000200 */
[----:B------:R-:W-:Y:S04]  /*14a20*/  LDSM.16.M88.4 R40, [R64] ;  /* 0x000000004028783b */ /* 0x000fe80000000200 */
[----:B------:R-:W-:Y:S04]  /*14a30*/  LDSM.16.M88.4 R72, [R2+UR6+0x9000] ;  /* 0x009000060248783b */ /* 0x000fe80008000200 */
[----:B-1----:R-:W-:Y:S04]  /*14a40*/  LDSM.16.M88.4 R8, [R56+0x8800] ;  /* 0x008800003808783b */ /* 0x002fe80000000200 */
[----:B--2---:R-:W1:Y:S04]  /*14a50*/  LDSM.16.M88.4 R4, [R56+0x8000] ;  /* 0x008000003804783b */ /* 0x004e680000000200 */
[----:B------:R-:W2:Y:S04]  /*14a60*/  LDSM.16.M88.4 R32, [R2+UR6+0x9800] ;  /* 0x009800060220783b */ /* 0x000ea80008000200 */
[----:B------:R-:W5:Y:S04]  /*14a70*/  LDSM.16.M88.4 R12, [R56+0x9000] ;  /* 0x00900000380c783b */ /* 0x000f680000000200 */
[----:B------:R-:W5:Y:S04]  /*14a80*/  LDSM.16.M88.4 R84, [R56+0x9800] ;  /* 0x009800003854783b */ /* 0x000f680000000200 */
[----:B------:R-:W0:Y:S01]  /*14a90*/  LDGDEPBAR ;  /* 0x00000000000079af */ /* 0x000e220000000000 */
[C---:B---3--:R-:W-:Y:S08]  /*14aa0*/  HMMA.16816.F32.BF16 R28, R52.reuse, R24, RZ ;  /* 0x00000018341c723c */ /* 0x048ff000000418ff */
[C---:B----4-:R-:W-:Y:S08]  /*14ab0*/  HMMA.16816.F32.BF16 R20, R52.reuse, R16, RZ ;  /* 0x000000103414723c */ /* 0x050ff000000418ff */
[C---:B------:R-:W-:Y:S08]  /*14ac0*/  HMMA.16816.F32.BF16 R24, R52.reuse, R26, RZ ;  /* 0x0000001a3418723c */ /* 0x040ff000000418ff */
[----:B------:R-:W-:Y:S08]  /*14ad0*/  HMMA.16816.F32.BF16 R16, R52, R18, RZ ;  /* 0x000000123410723c */ /* 0x000ff000000418ff */
[----:B-1----:R-:W-:Y:S01]  /*14ae0*/  HMMA.16816.F32.BF16 R28, R40, R4, R28 ;  /* 0x00000004281c723c */ /* 0x002fe2000004181c */
[----:B------:R-:W-:-:S05]  /*14af0*/  SEL R4, R3, 0xffffffc0, !P0 ;  /* 0xffffffc003047807 */ /* 0x000fca0004000000 */
[--C-:B------:R-:W-:Y:S02]  /*14b00*/  IMAD.IADD R67, R93, 0x1, R4.reuse ;  /* 0x000000015d437824 */ /* 0x100fe400078e0204 */
[----:B------:R-:W-:Y:S01]  /*14b10*/  IMAD.IADD R61, R61, 0x1, R4 ;  /* 0x000000013d3d7824 */ /* 0x000fe200078e0204 */
[----:B------:R-:W-:Y:S01]  /*14b20*/  HMMA.16816.F32.BF16 R76, R52, R72, RZ ;  /* 0x00000048344c723c */ /* 0x000fe200000418ff */
[C---:B------:R-:W-:Y:S01]  /*14b30*/  IMAD.IADD R62, R0.reuse, 0x1, R67 ;  /* 0x00000001003e7824 */ /* 0x040fe200078e0243 */
[----:B------:R-:W-:Y:S01]  /*14b40*/  LDSM.16.M88.4 R88, [R67+0x2000] ;  /* 0x002000004358783b */ /* 0x000fe20000000200 */
[----:B------:R-:W-:-:S03]  /*14b50*/  IMAD.IADD R3, R0, 0x1, R61 ;  /* 0x0000000100037824 */ /* 0x000fc600078e023d */
[----:B------:R-:W-:Y:S02]  /*14b60*/  LDSM.16.M88.4 R48, [R61+0x8000] ;  /* 0x008000003d30783b */ /* 0x000fe40000000200 */
[C---:B------:R-:W-:Y:S02]  /*14b70*/  HMMA.16816.F32.BF16 R24, R40.reuse, R6, R24 ;  /* 0x000000062818723c */ /* 0x040fe40000041818 */
[----:B------:R-:W1:Y:S04]  /*14b80*/  LDSM.16.M88.4 R4, [R67] ;  /* 0x000000004304783b */ /* 0x000e680000000200 */
[----:B------:R-:W3:Y:S02]  /*14b90*/  LDSM.16.M88.4 R36, [R61+0x8800] ;  /* 0x008800003d24783b */ /* 0x000ee40000000200 */
[C---:B------:R-:W-:Y:S02]  /*14ba0*/  HMMA.16816.F32.BF16 R20, R40.reuse, R8, R20 ;  /* 0x000000082814723c */ /* 0x040fe40000041814 */
[----:B------:R-:W-:Y:S04]  /*14bb0*/  LDSM.16.M88.4 R80, [R61+0x9800] ;  /* 0x009800003d50783b */ /* 0x000fe80000000200 */
[----:B------:R-:W-:Y:S02]  /*14bc0*/  LDSM.16.M88.4 R44, [R3+0x8000] ;  /* 0x00800000032c783b */ /* 0x000fe40000000200 */
[----:B------:R-:W-:Y:S02]  /*14bd0*/  HMMA.16816.F32.BF16 R16, R40, R10, R16 ;  /* 0x0000000a2810723c */ /* 0x000fe40000041810 */
[----:B------:R-:W4:Y:S06]  /*14be0*/  LDSM.16.M88.4 R8, [R61+0x9000] ;  /* 0x009000003d08783b */ /* 0x000f2c0000000200 */
[C---:B------:R-:W-:Y:S08]  /*14bf0*/  HMMA.16816.F32.BF16 R72, R52.reuse, R74, RZ ;  /* 0x0000004a3448723c */ /* 0x040ff000000418ff */
[C---:B--2---:R-:W-:Y:S08]  /*14c00*/  HMMA.16816.F32.BF16 R68, R52.reuse, R32, RZ ;  /* 0x000000203444723c */ /* 0x044ff000000418ff */
[----:B------:R-:W-:Y:S01]  /*14c10*/  HMMA.16816.F32.BF16 R52, R52, R34, RZ ;  /* 0x000000223434723c */ /* 0x000fe200000418ff */
[----:B------:R-:W2:Y:S07]  /*14c20*/  LDSM.16.M88.4 R32, [R62] ;  /* 0x000000003e20783b */ /* 0x000eae0000000200 */
[C---:B-----5:R-:W-:Y:S08]  /*14c30*/  HMMA.16816.F32.BF16 R76, R40.reuse, R12, R76 ;  /* 0x0000000c284c723c */ /* 0x060ff0000004184c */
[C---:B------:R-:W-:Y:S01]  /*14c40*/  HMMA.16816.F32.BF16 R72, R40.reuse, R14, R72 ;  /* 0x0000000e2848723c */ /* 0x040fe20000041848 */
[----:B------:R-:W5:Y:S07]  /*14c50*/  LDSM.16.M88.4 R12, [R3+0x8800] ;  /* 0x00880000030c783b */ /* 0x000f6e0000000200 */
[C---:B------:R-:W-:Y:S08]  /*14c60*/  HMMA.16816.F32.BF16 R68, R40.reuse, R84, R68 ;  /* 0x000000542844723c */ /* 0x040ff00000041844 */
[----:B------:R-:W-:Y:S01]  /*14c70*/  HMMA.16816.F32.BF16 R52, R40, R86, R52 ;  /* 0x000000562834723c */ /* 0x000fe20000041834 */
[----:B------:R-:W5:Y:S04]  /*14c80*/  LDSM.16.M88.4 R40, [R3+0x9000] ;  /* 0x009000000328783b */ /* 0x000f680000000200 */
[----:B------:R-:W-:Y:S03]  /*14c90*/  LDSM.16.M88.4 R84, [R2+UR6+0xb000] ;  /* 0x00b000060254783b */ /* 0x000fe60008000200 */
[C---:B-1----:R-:W-:Y:S08]  /*14ca0*/  HMMA.16816.F32.BF16 R28, R4.reuse, R48, R28 ;  /* 0x00000030041c723c */ /* 0x042ff0000004181c */
[C---:B------:R-:W-:Y:S01]  /*14cb0*/  HMMA.16816.F32.BF16 R24, R4.reuse, R50, R24 ;  /* 0x000000320418723c */ /* 0x040fe20000041818 */
[----:B------:R-:W-:Y:S07]  /*14cc0*/  LDSM.16.M88.4 R48, [R93+0x2000] ;  /* 0x002000005d30783b */ /* 0x000fee0000000200 */
[C---:B---3--:R-:W-:Y:S08]  /*14cd0*/  HMMA.16816.F32.BF16 R20, R4.reuse, R36, R20 ;  /* 0x000000240414723c */ /* 0x048ff00000041814 */
[C---:B------:R-:W-:Y:S01]  /*14ce0*/  HMMA.16816.F32.BF16 R16, R4.reuse, R38, R16 ;  /* 0x000000260410723c */ /* 0x040fe20000041810 */
[----:B------:R-:W1:Y:S07]  /*14cf0*/  LDSM.16.M88.4 R36, [R3+0x9800] ;  /* 0x009800000324783b */ /* 0x000e6e0000000200 */
[C---:B----4-:R-:W-:Y:S08]  /*14d00*/  HMMA.16816.F32.BF16 R76, R4.reuse, R8, R76 ;  /* 0x00000008044c723c */ /* 0x050ff0000004184c */
[C---:B------:R-:W-:Y:S01]  /*14d10*/  HMMA.16816.F32.BF16 R72, R4.reuse, R10, R72 ;  /* 0x0000000a0448723c */ /* 0x040fe20000041848 */
[----:B------:R-:W3:Y:S07]  /*14d20*/  LDSM.16.M88.4 R8, [R2+UR6+0xa000] ;  /* 0x00a000060208783b */ /* 0x000eee0008000200 */
[C---:B------:R-:W-:Y:S08]  /*14d30*/  HMMA.16816.F32.BF16 R68, R4.reuse, R80, R68 ;  /* 0x000000500444723c */ /* 0x040ff00000041844 */
[----:B------:R-:W-:Y:S01]  /*14d40*/  HMMA.16816.F32.BF16 R52, R4, R82, R52 ;  /* 0x000000520434723c */ /* 0x000fe20000041834 */
[----:B------:R-:W4:Y:S04]  /*14d50*/  LDSM.16.M88.4 R4, [R2+UR6+0xa800] ;  /* 0x00a800060204783b */ /* 0x000f280008000200 */
[----:B------:R-:W4:Y:S03]  /*14d60*/  LDSM.16.M88.4 R80, [R2+UR6+0xb800] ;  /* 0x00b800060250783b */ /* 0x000f260008000200 */
[C---:B--2---:R-:W-:Y:S08]  /*14d70*/  HMMA.16816.F32.BF16 R28, R32.reuse, R44, R28 ;  /* 0x0000002c201c723c */ /* 0x044ff0000004181c */
[C---:B------:R-:W-:Y:S01]  /*14d80*/  HMMA.16816.F32.BF16 R24, R32.reuse, R46, R24 ;  /* 0x0000002e2018723c */ /* 0x040fe20000041818 */
[----:B------:R-:W-:Y:S07]  /*14d90*/  LDSM.16.M88.4 R44, [R56+0xa000] ;  /* 0x00a00000382c783b */ /* 0x000fee0000000200 */
[C---:B-----5:R-:W-:Y:S08]  /*14da0*/  HMMA.16816.F32.BF16 R20, R32.reuse, R12, R20 ;  /* 0x0000000c2014723c */ /* 0x060ff00000041814 */
[C---:B------:R-:W-:Y:S01]  /*14db0*/  HMMA.16816.F32.BF16 R16, R32.reuse, R14, R16 ;  /* 0x0000000e2010723c */ /* 0x040fe20000041810 */
[----:B------:R-:W2:Y:S07]  /*14dc0*/  LDSM.16.M88.4 R12, [R64+0x2000] ;  /* 0x00200000400c783b */ /* 0x000eae0000000200 */
[C---:B------:R-:W-:Y:S08]  /*14dd0*/  HMMA.16816.F32.BF16 R76, R32.reuse, R40, R76 ;  /* 0x00000028204c723c */ /* 0x040ff0000004184c */
[C---:B------:R-:W-:Y:S01]  /*14de0*/  HMMA.16816.F32.BF16 R72, R32.reuse, R42, R72 ;  /* 0x0000002a2048723c */ /* 0x040fe20000041848 */
[----:B------:R-:W5:Y:S07]  /*14df0*/  LDSM.16.M88.4 R40, [R56+0xa800] ;  /* 0x00a800003828783b */ /* 0x000f6e0000000200 */
[C---:B-1----:R-:W-:Y:S08]  /*14e00*/  HMMA.16816.F32.BF16 R68, R32.reuse, R36, R68 ;  /* 0x000000242044723c */ /* 0x042ff00000041844 */
[----:B------:R-:W-:Y:S01]  /*14e10*/  HMMA.16816.F32.BF16 R52, R32, R38, R52 ;  /* 0x000000262034723c */ /* 0x000fe20000041834 */
[----:B------:R-:W1:Y:S04]  /*14e20*/  LDSM.16.M88.4 R36, [R56+0xb000] ;  /* 0x00b000003824783b */ /* 0x000e680000000200 */
[----:B------:R-:W1:Y:S03]  /*14e30*/  LDSM.16.M88.4 R32, [R56+0xb800] ;  /* 0x00b800003820783b */ /* 0x000e660000000200 */
[C---:B---3--:R-:W-:Y:S08]  /*14e40*/  HMMA.16816.F32.BF16 R28, R48.reuse, R8, R28 ;  /* 0x00000008301c723c */ /* 0x048ff0000004181c */
[C---:B------:R-:W-:Y:S01]  /*14e50*/  HMMA.16816.F32.BF16 R24, R48.reuse, R10, R24 ;  /* 0x0000000a3018723c */ /* 0x040fe20000041818 */
[----:B------:R-:W3:Y:S07]  /*14e60*/  LDSM.16.M88.4 R8, [R61+0xa000] ;  /* 0x00a000003d08783b */ /* 0x000eee0000000200 */
[C---:B----4-:R-:W-:Y:S08]  /*14e70*/  HMMA.16816.F32.BF16 R20, R48.reuse, R4, R20 ;  /* 0x000000043014723c */ /* 0x050ff00000041814 */
[C---:B------:R-:W-:Y:S01]  /*14e80*/  HMMA.16816.F32.BF16 R16, R48.reuse, R6, R16 ;  /* 0x000000063010723c */ /* 0x040fe20000041810 */
[----:B------:R-:W4:Y:S07]  /*14e90*/  LDSM.16.M88.4 R4, [R61+0xa800] ;  /* 0x00a800003d04783b */ /* 0x000f2e0000000200 */
[C---:B------:R-:W-:Y:S08]  /*14ea0*/  HMMA.16816.F32.BF16 R76, R48.reuse, R84, R76 ;  /* 0x00000054304c723c */ /* 0x040ff0000004184c */
[C---:B------:R-:W-:Y:S01]  /*14eb0*/  HMMA.16816.F32.BF16 R72, R48.reuse, R86, R72 ;  /* 0x000000563048723c */ /* 0x040fe20000041848 */
[----:B------:R-:W4:Y:S07]  /*14ec0*/  LDSM.16.M88.4 R84, [R61+0xb000] ;  /* 0x00b000003d54783b */ /* 0x000f2e0000000200 */
[C---:B------:R-:W-:Y:S08]  /*14ed0*/  HMMA.16816.F32.BF16 R68, R48.reuse, R80, R68 ;  /* 0x000000503044723c */ /* 0x040ff00000041844 */
[----:B------:R-:W-:Y:S01]  /*14ee0*/  HMMA.16816.F32.BF16 R52, R48, R82, R52 ;  /* 0x000000523034723c */ /* 0x000fe20000041834 */
[----:B------:R-:W4:Y:S04]  /*14ef0*/  LDSM.16.M88.4 R80, [R61+0xb800] ;  /* 0x00b800003d50783b */ /* 0x000f280000000200 */
[----:B------:R-:W-:Y:S03]  /*14f00*/  LDSM.16.M88.4 R48, [R62+0x2000] ;  /* 0x002000003e30783b */ /* 0x000fe60000000200 */
[C---:B--2---:R-:W-:Y:S08]  /*14f10*/  HMMA.16816.F32.BF16 R28, R12.reuse, R44, R28 ;  /* 0x0000002c0c1c723c */ /* 0x044ff0000004181c */
[C---:B------:R-:W-:Y:S01]  /*14f20*/  HMMA.16816.F32.BF16 R24, R12.reuse, R46, R24 ;  /* 0x0000002e0c18723c */ /* 0x040fe20000041818 */
[----:B------:R-:W2:Y:S07]  /*14f30*/  LDSM.16.M88.4 R44, [R3+0xa000] ;  /* 0x00a00000032c783b */ /* 0x000eae0000000200 */
[C---:B-----5:R-:W-:Y:S08]  /*14f40*/  HMMA.16816.F32.BF16 R20, R12.reuse, R40, R20 ;  /* 0x000000280c14723c */ /* 0x060ff00000041814 */
[C---:B------:R-:W-:Y:S01]  /*14f50*/  HMMA.16816.F32.BF16 R16, R12.reuse, R42, R16 ;  /* 0x0000002a0c10723c */ /* 0x040fe20000041810 */
[----:B------:R-:W5:Y:S07]  /*14f60*/  LDSM.16.M88.4 R40, [R3+0xa800] ;  /* 0x00a800000328783b */ /* 0x000f6e0000000200 */
[C---:B-1----:R-:W-:Y:S08]  /*14f70*/  HMMA.16816.F32.BF16 R76, R12.reuse, R36, R76 ;  /* 0x000000240c4c723c */ /* 0x042ff0000004184c */
[C---:B------:R-:W-:Y:S01]  /*14f80*/  HMMA.16816.F32.BF16 R72, R12.reuse, R38, R72 ;  /* 0x000000260c48723c */ /* 0x040fe20000041848 */
[----:B------:R-:W1:Y:S07]  /*14f90*/  LDSM.16.M88.4 R36, [R3+0xb000] ;  /* 0x00b000000324783b */ /* 0x000e6e0000000200 */
[C---:B------:R-:W-:Y:S08]  /*14fa0*/  HMMA.16816.F32.BF16 R68, R12.reuse, R32, R68 ;  /* 0x000000200c44723c */ /* 0x040ff00000041844 */
[----:B------:R-:W-:Y:S01]  /*14fb0*/  HMMA.16816.F32.BF16 R52, R12, R34, R52 ;  /* 0x000000220c34723c */ /* 0x000fe20000041834 */
[----:B------:R-:W-:Y:S04]  /*14fc0*/  LDSM.16.M88.4 R12, [R93+0x4000] ;  /* 0x004000005d0c783b */ /* 0x000fe80000000200 */
[----:B------:R-:W-:Y:S03]  /*14fd0*/  LDSM.16.M88.4 R32, [R3+0xb800] ;  /* 0x00b800000320783b */ /* 0x000fe60000000200 */
[C---:B---3--:R-:W-:Y:S01]  /*14fe0*/  HMMA.16816.F32.BF16 R28, R88.reuse, R8, R28 ;  /* 0x00000008581c723c */ /* 0x048fe2000004181c */
[----:B------:R-:W-:Y:S07]  /*14ff0*/  LDSM.16.M88.4 R92, [R93+0x6000] ;  /* 0x006000005d5c783b */ /* 0x000fee0000000200 */
[C---:B------:R-:W-:Y:S01]  /*15000*/  HMMA.16816.F32.BF16 R24, R88.reuse, R10, R24 ;  /* 0x0000000a5818723c */ /* 0x040fe20000041818 */
[----:B------:R-:W3:Y:S07]  /*15010*/  LDSM.16.M88.4 R8, [R2+UR6+0xc000] ;  /* 0x00c000060208783b */ /* 0x000eee0008000200 */
[C---:B----4-:R-:W-:Y:S08]  /*15020*/  HMMA.16816.F32.BF16 R20, R88.reuse, R4, R20 ;  /* 0x000000045814723c */ /* 0x050ff00000041814 */
[C---:B------:R-:W-:Y:S01]  /*15030*/  HMMA.16816.F32.BF16 R16, R88.reuse, R6, R16 ;  /* 0x000000065810723c */ /* 0x040fe20000041810 */
[----:B------:R-:W4:Y:S07]  /*15040*/  LDSM.16.M88.4 R4, [R2+UR6+0xc800] ;  /* 0x00c800060204783b */ /* 0x000f2e0008000200 */
[C---:B------:R-:W-:Y:S08]  /*15050*/  HMMA.16816.F32.BF16 R76, R88.reuse, R84, R76 ;  /* 0x00000054584c723c */ /* 0x040ff0000004184c */
[C---:B------:R-:W-:Y:S01]  /*15060*/  HMMA.16816.F32.BF16 R72, R88.reuse, R86, R72 ;  /* 0x000000565848723c */ /* 0x040fe20000041848 */
[----:B------:R-:W-:Y:S07]  /*15070*/  LDSM.16.M88.4 R84, [R61+0xf800] ;  /* 0x00f800003d54783b */ /* 0x000fee0000000200 */
[C---:B------:R-:W-:Y:S08]  /*15080*/  HMMA.16816.F32.BF16 R68, R88.reuse, R80, R68 ;  /* 0x000000505844723c */ /* 0x040ff00000041844 */
[----:B------:R-:W-:Y:S01]  /*15090*/  HMMA.16816.F32.BF16 R52, R88, R82, R52 ;  /* 0x000000525834723c */ /* 0x000fe20000041834 */
[----:B------:R-:W-:Y:S07]  /*150a0*/  LDSM.16.M88.4 R80, [R2+UR6+0xd800] ;  /* 0x00d800060250783b */ /* 0x000fee0008000200 */
[C---:B--2---:R-:W-:Y:S08]  /*150b0*/  HMMA.16816.F32.BF16 R28, R48.reuse, R44, R28 ;  /* 0x0000002c301c723c */ /* 0x044ff0000004181c */
[C---:B------:R-:W-:Y:S01]  /*150c0*/  HMMA.16816.F32.BF16 R24, R48.reuse, R46, R24 ;  /* 0x0000002e3018723c */ /* 0x040fe20000041818 */
[----:B------:R-:W2:Y:S07]  /*150d0*/  LDSM.16.M88.4 R44, [R2+UR6+0xd000] ;  /* 0x00d00006022c783b */ /* 0x000eae0008000200 */
[C---:B-----5:R-:W-:Y:S08]  /*150e0*/  HMMA.16816.F32.BF16 R20, R48.reuse, R40, R20 ;  /* 0x000000283014723c */ /* 0x060ff00000041814 */
[C---:B------:R-:W-:Y:S01]  /*150f0*/  HMMA.16816.F32.BF16 R16, R48.reuse, R42, R16 ;  /* 0x0000002a3010723c */ /* 0x040fe20000041810 */
[----:B------:R-:W-:Y:S07]  /*15100*/  LDSM.16.M88.4 R40, [R56+0xd800] ;  /* 0x00d800003828783b */ /* 0x000fee0000000200 */
[C---:B-1----:R-:W-:Y:S08]  /*15110*/  HMMA.16816.F32.BF16 R76, R48.reuse, R36, R76 ;  /* 0x00000024304c723c */ /* 0x042ff0000004184c */
[----:B------:R-:W-:Y:S01]  /*15120*/  HMMA.16816.F32.BF16 R72, R48, R38, R72 ;  /* 0x000000263048723c */ /* 0x000fe20000041848 */
[----:B------:R-:W-:Y:S07]  /*15130*/  LDSM.16.M88.4 R36, [R64+0x4000] ;  /* 0x004000004024783b */ /* 0x000fee0000000200 */
[C---:B---3--:R-:W-:Y:S08]  /*15140*/  HMMA.16816.F32.BF16 R28, R12.reuse, R8, R28 ;  /* 0x000000080c1c723c */ /* 0x048ff0000004181c */
[----:B------:R-:W-:Y:S01]  /*15150*/  HMMA.16816.F32.BF16 R24, R12, R10, R24 ;  /* 0x0000000a0c18723c */ /* 0x000fe20000041818 */
[----:B------:R-:W1:Y:S07]  /*15160*/  LDSM.16.M88.4 R8, [R56+0xc800] ;  /* 0x00c800003808783b */ /* 0x000e6e0000000200 */
[C---:B------:R-:W-:Y:S08]  /*15170*/  HMMA.16816.F32.BF16 R68, R48.reuse, R32, R68 ;  /* 0x000000203044723c */ /* 0x040ff00000041844 */
[----:B------:R-:W-:Y:S01]  /*15180*/  HMMA.16816.F32.BF16 R52, R48, R34, R52 ;  /* 0x000000223034723c */ /* 0x000fe20000041834 */
[----:B------:R-:W3:Y:S04]  /*15190*/  LDSM.16.M88.4 R32, [R56+0xc000] ;  /* 0x00c000003820783b */ /* 0x000ee80000000200 */
[----:B------:R-:W-:Y:S03]  /*151a0*/  LDSM.16.M88.4 R48, [R67+0x4000] ;  /* 0x004000004330783b */ /* 0x000fe60000000200 */
[C---:B----4-:R-:W-:Y:S08]  /*151b0*/  HMMA.16816.F32.BF16 R20, R12.reuse, R4, R20 ;  /* 0x000000040c14723c */ /* 0x050ff00000041814 */
[C---:B------:R-:W-:Y:S01]  /*151c0*/  HMMA.16816.F32.BF16 R16, R12.reuse, R6, R16 ;  /* 0x000000060c10723c */ /* 0x040fe20000041810 */
[----:B------:R-:W4:Y:S07]  /*151d0*/  LDSM.16.M88.4 R4, [R56+0xd000] ;  /* 0x00d000003804783b */ /* 0x000f2e0000000200 */
[C---:B--2---:R-:W-:Y:S08]  /*151e0*/  HMMA.16816.F32.BF16 R76, R12.reuse, R44, R76 ;  /* 0x0000002c0c4c723c */ /* 0x044ff0000004184c */
[C---:B------:R-:W-:Y:S01]  /*151f0*/  HMMA.16816.F32.BF16 R72, R12.reuse, R46, R72 ;  /* 0x0000002e0c48723c */ /* 0x040fe20000041848 */
[----:B------:R-:W2:Y:S07]  /*15200*/  LDSM.16.M88.4 R44, [R61+0xc000] ;  /* 0x00c000003d2c783b */ /* 0x000eae0000000200 */
[C---:B------:R-:W-:Y:S08]  /*15210*/  HMMA.16816.F32.BF16 R68, R12.reuse, R80, R68 ;  /* 0x000000500c44723c */ /* 0x040ff00000041844 */
[----:B------:R-:W-:Y:S01]  /*15220*/  HMMA.16816.F32.BF16 R52, R12, R82, R52 ;  /* 0x000000520c34723c */ /* 0x000fe20000041834 */
[----:B------:R-:W5:Y:S04]  /*15230*/  LDSM.16.M88.4 R12, [R61+0xc800] ;  /* 0x00c800003d0c783b */ /* 0x000f680000000200 */
[----:B------:R-:W-:Y:S03]  /*15240*/  LDSM.16.M88.4 R80, [R2+UR6+0xe000] ;  /* 0x00e000060250783b */ /* 0x000fe60008000200 */
[C---:B-1----:R-:W-:Y:S08]  /*15250*/  HMMA.16816.F32.BF16 R20, R36.reuse, R8, R20 ;  /* 0x000000082414723c */ /* 0x042ff00000041814 */
[C---:B------:R-:W-:Y:S01]  /*15260*/  HMMA.16816.F32.BF16 R16, R36.reuse, R10, R16 ;  /* 0x0000000a2410723c */ /* 0x040fe20000041810 */
[----:B------:R-:W1:Y:S07]  /*15270*/  LDSM.16.M88.4 R8, [R61+0xd000] ;  /* 0x00d000003d08783b */ /* 0x000e6e0000000200 */
[C---:B---3--:R-:W-:Y:S08]  /*15280*/  HMMA.16816.F32.BF16 R28, R36.reuse, R32, R28 ;  /* 0x00000020241c723c */ /* 0x048ff0000004181c */
[C---:B------:R-:W-:Y:S01]  /*15290*/  HMMA.16816.F32.BF16 R24, R36.reuse, R34, R24 ;  /* 0x000000222418723c */ /* 0x040fe20000041818 */
[----:B------:R-:W-:Y:S07]  /*152a0*/  LDSM.16.M88.4 R32, [R3+0xc000] ;  /* 0x00c000000320783b */ /* 0x000fee0000000200 */
[C---:B----4-:R-:W-:Y:S08]  /*152b0*/  HMMA.16816.F32.BF16 R76, R36.reuse, R4, R76 ;  /* 0x00000004244c723c */ /* 0x050ff0000004184c */
[C---:B------:R-:W-:Y:S01]  /*152c0*/  HMMA.16816.F32.BF16 R72, R36.reuse, R6, R72 ;  /* 0x000000062448723c */ /* 0x040fe20000041848 */
[----:B------:R-:W3:Y:S07]  /*152d0*/  LDSM.16.M88.4 R4, [R61+0xd800] ;  /* 0x00d800003d04783b */ /* 0x000eee0000000200 */
[C---:B------:R-:W-:Y:S08]  /*152e0*/  HMMA.16816.F32.BF16 R68, R36.reuse, R40, R68 ;  /* 0x000000282444723c */ /* 0x040ff00000041844 */
[----:B------:R-:W-:Y:S01]  /*152f0*/  HMMA.16816.F32.BF16 R52, R36, R42, R52 ;  /* 0x0000002a2434723c */ /* 0x000fe20000041834 */
[----:B------:R-:W-:Y:S04]  /*15300*/  LDSM.16.M88.4 R36, [R62+0x4000] ;  /* 0x004000003e24783b */ /* 0x000fe80000000200 */
[----:B------:R-:W-:Y:S03]  /*15310*/  LDSM.16.M88.4 R40, [R3+0xd000] ;  /* 0x00d000000328783b */ /* 0x000fe60000000200 */
[C---:B--2---:R-:W-:Y:S08]  /*15320*/  HMMA.16816.F32.BF16 R28, R48.reuse, R44, R28 ;  /* 0x0000002c301c723c */ /* 0x044ff0000004181c */
[C---:B------:R-:W-:Y:S01]  /*15330*/  HMMA.16816.F32.BF16 R24, R48.reuse, R46, R24 ;  /* 0x0000002e3018723c */ /* 0x040fe20000041818 */
[----:B------:R-:W2:Y:S07]  /*15340*/  LDSM.16.M88.4 R44, [R3+0xc800] ;  /* 0x00c80000032c783b */ /* 0x000eae0000000200 */
[C---:B-----5:R-:W-:Y:S08]  /*15350*/  HMMA.16816.F32.BF16 R20, R48.reuse, R12, R20 ;  /* 0x0000000c3014723c */ /* 0x060ff00000041814 */
[C---:B------:R-:W-:Y:S01]  /*15360*/  HMMA.16816.F32.BF16 R16, R48.reuse, R14, R16 ;  /* 0x0000000e3010723c */ /* 0x040fe20000041810 */
[----:B------:R-:W4:Y:S07]  /*15370*/  LDSM.16.M88.4 R12, [R3+0xd800] ;  /* 0x00d80000030c783b */ /* 0x000f2e0000000200 */
[C---:B-1----:R-:W-:Y:S08]  /*15380*/  HMMA.16816.F32.BF16 R76, R48.reuse, R8, R76 ;  /* 0x00000008304c723c */ /* 0x042ff0000004184c */
[C---:B------:R-:W-:Y:S01]  /*15390*/  HMMA.16816.F32.BF16 R72, R48.reuse, R10, R72 ;  /* 0x0000000a3048723c */ /* 0x040fe20000041848 */
[----:B------:R-:W1:Y:S07]  /*153a0*/  LDSM.16.M88.4 R8, [R2+UR6+0xe800] ;  /* 0x00e800060208783b */ /* 0x000e6e0008000200 */
[C---:B---3--:R-:W-:Y:S08]  /*153b0*/  HMMA.16816.F32.BF16 R68, R48.reuse, R4, R68 ;  /* 0x000000043044723c */ /* 0x048ff00000041844 */
[----:B------:R-:W-:Y:S01]  /*153c0*/  HMMA.16816.F32.BF16 R52, R48, R6, R52 ;  /* 0x000000063034723c */ /* 0x000fe20000041834 */
[----:B------:R-:W3:Y:S04]  /*153d0*/  LDSM.16.M88.4 R4, [R2+UR6+0xf000] ;  /* 0x00f000060204783b */ /* 0x000ee80008000200 */
[----:B------:R-:W-:Y:S03]  /*153e0*/  LDSM.16.M88.4 R48, [R67+0x6000] ;  /* 0x006000004330783b */ /* 0x000fe60000000200 */
[C---:B--2---:R-:W-:Y:S08]  /*153f0*/  HMMA.16816.F32.BF16 R20, R36.reuse, R44, R20 ;  /* 0x0000002c2414723c */ /* 0x044ff00000041814 */
[C---:B------:R-:W-:Y:S01]  /*15400*/  HMMA.16816.F32.BF16 R16, R36.reuse, R46, R16 ;  /* 0x0000002e2410723c */ /* 0x040fe20000041810 */
[----:B------:R-:W-:Y:S07]  /*15410*/  LDSM.16.M88.4 R44, [R56+0xf800] ;  /* 0x00f80000382c783b */ /* 0x000fee0000000200 */
[C---:B----4-:R-:W-:Y:S08]  /*15420*/  HMMA.16816.F32.BF16 R68, R36.reuse, R12, R68 ;  /* 0x0000000c2444723c */ /* 0x050ff00000041844 */
[C---:B------:R-:W-:Y:S01]  /*15430*/  HMMA.16816.F32.BF16 R52, R36.reuse, R14, R52 ;  /* 0x0000000e2434723c */ /* 0x040fe20000041834 */
[----:B------:R-:W2:Y:S07]  /*15440*/  LDSM.16.M88.4 R12, [R2+UR6+0xf800] ;  /* 0x00f80006020c783b */ /* 0x000eae0008000200 */
[C---:B------:R-:W-:Y:S08]  /*15450*/  HMMA.16816.F32.BF16 R28, R36.reuse, R32, R28 ;  /* 0x00000020241c723c */ /* 0x040ff0000004181c */
[C---:B------:R-:W-:Y:S01]  /*15460*/  HMMA.16816.F32.BF16 R24, R36.reuse, R34, R24 ;  /* 0x000000222418723c */ /* 0x040fe20000041818 */
[----:B------:R-:W-:Y:S07]  /*15470*/  LDSM.16.M88.4 R32, [R56+0xe000] ;  /* 0x00e000003820783b */ /* 0x000fee0000000200 */
[C---:B------:R-:W-:Y:S08]  /*15480*/  HMMA.16816.F32.BF16 R76, R36.reuse, R40, R76 ;  /* 0x00000028244c723c */ /* 0x040ff0000004184c */
[----:B------:R-:W-:Y:S01]  /*15490*/  HMMA.16816.F32.BF16 R72, R36, R42, R72 ;  /* 0x0000002a2448723c */ /* 0x000fe20000041848 */
[----:B------:R-:W4:Y:S04]  /*154a0*/  LDSM.16.M88.4 R36, [R64+0x6000] ;  /* 0x006000004024783b */ /* 0x000f280000000200 */
[----:B------:R-:W-:Y:S03]  /*154b0*/  LDSM.16.M88.4 R40, [R56+0xf000] ;  /* 0x00f000003828783b */ /* 0x000fe60000000200 */
[C---:B-1----:R-:W-:Y:S08]  /*154c0*/  HMMA.16816.F32.BF16 R20, R92.reuse, R8, R20 ;  /* 0x000000085c14723c */ /* 0x042ff00000041814 */
[C---:B------:R-:W-:Y:S01]  /*154d0*/  HMMA.16816.F32.BF16 R16, R92.reuse, R10, R16 ;  /* 0x0000000a5c10723c */ /* 0x040fe20000041810 */
[----:B------:R-:W1:Y:S07]  /*154e0*/  LDSM.16.M88.4 R8, [R56+0xe800] ;  /* 0x00e800003808783b */ /* 0x000e6e0000000200 */
[C---:B------:R-:W-:Y:S08]  /*154f0*/  HMMA.16816.F32.BF16 R28, R92.reuse, R80, R28 ;  /* 0x000000505c1c723c */ /* 0x040ff0000004181c */
[C---:B---3--:R-:W-:Y:S08]  /*15500*/  HMMA.16816.F32.BF16 R76, R92.reuse, R4, R76 ;  /* 0x000000045c4c723c */ /* 0x048ff0000004184c */
[C---:B------:R-:W-:Y:S01]  /*15510*/  HMMA.16816.F32.BF16 R72, R92.reuse, R6, R72 ;  /* 0x000000065c48723c */ /* 0x040fe20000041848 */
[----:B------:R-:W3:Y:S07]  /*15520*/  LDSM.16.M88.4 R4, [R61+0xe000] ;  /* 0x00e000003d04783b */ /* 0x000eee0000000200 */
[C---:B------:R-:W-:Y:S08]  /*15530*/  HMMA.16816.F32.BF16 R24, R92.reuse, R82, R24 ;  /* 0x000000525c18723c */ /* 0x040ff00000041818 */
[C---:B--2---:R-:W-:Y:S01]  /*15540*/  HMMA.16816.F32.BF16 R80, R92.reuse, R12, R68 ;  /* 0x0000000c5c50723c */ /* 0x044fe20000041844 */
[----:B------:R-:W2:Y:S07]  /*15550*/  LDSM.16.M88.4 R68, [R61+0xe800] ;  /* 0x00e800003d44783b */ /* 0x000eae0000000200 */
[----:B------:R-:W-:Y:S01]  /*15560*/  HMMA.16816.F32.BF16 R52, R92, R14, R52 ;  /* 0x0000000e5c34723c */ /* 0x000fe20000041834 */
[----:B------:R-:W5:Y:S04]  /*15570*/  LDSM.16.M88.4 R12, [R61+0xf000] ;  /* 0x00f000003d0c783b */ /* 0x000f680000000200 */
[----:B------:R-:W-:Y:S03]  /*15580*/  LDSM.16.M88.4 R92, [R3+0xe000] ;  /* 0x00e00000035c783b */ /* 0x000fe60000000200 */
[C---:B----4-:R-:W-:Y:S01]  /*15590*/  HMMA.16816.F32.BF16 R88, R36.reuse, R32, R28 ;  /* 0x000000202458723c */ /* 0x050fe2000004181c */
[----:B------:R-:W4:Y:S07]  /*155a0*/  LDSM.16.M88.4 R28, [R62+0x6000] ;  /* 0x006000003e1c783b */ /* 0x000f2e0000000200 */
[C---:B------:R-:W-:Y:S08]  /*155b0*/  HMMA.16816.F32.BF16 R24, R36.reuse, R34, R24 ;  /* 0x000000222418723c */ /* 0x040ff00000041818 */
[C---:B-1----:R-:W-:Y:S08]  /*155c0*/  HMMA.16816.F32.BF16 R20, R36.reuse, R8, R20 ;  /* 0x000000082414723c */ /* 0x042ff00000041814 */
[C---:B------:R-:W-:Y:S01]  /*155d0*/  HMMA.16816.F32.BF16 R16, R36.reuse, R10, R16 ;  /* 0x0000000a2410723c */ /* 0x040fe20000041810 */
[----:B------:R-:W1:Y:S07]  /*155e0*/  LDSM.16.M88.4 R8, [R3+0xe800] ;  /* 0x00e800000308783b */ /* 0x000e6e0000000200 */
[C---:B------:R-:W-:Y:S08]  /*155f0*/  HMMA.16816.F32.BF16 R76, R36.reuse, R40, R76 ;  /* 0x00000028244c723c */ /* 0x040ff0000004184c */
[----:B------:R-:W-:Y:S08]  /*15600*/  HMMA.16816.F32.BF16 R72, R36, R42, R72 ;  /* 0x0000002a2448723c */ /* 0x000ff00000041848 */
[C---:B---3--:R-:W-:Y:S08]  /*15610*/  HMMA.16816.F32.BF16 R88, R48.reuse, R4, R88 ;  /* 0x000000043058723c */ /* 0x048ff00000041858 */
[----:B------:R-:W-:Y:S01]  /*15620*/  HMMA.16816.F32.BF16 R24, R48, R6, R24 ;  /* 0x000000063018723c */ /* 0x000fe20000041818 */
[----:B------:R-:W3:Y:S07]  /*15630*/  LDSM.16.M88.4 R4, [R3+0xf000] ;  /* 0x00f000000304783b */ /* 0x000eee0000000200 */
[C---:B------:R-:W-:Y:S08]  /*15640*/  HMMA.16816.F32.BF16 R80, R36.reuse, R44, R80 ;  /* 0x0000002c2450723c */ /* 0x040ff00000041850 */
[----:B------:R-:W-:Y:S01]  /*15650*/  HMMA.16816.F32.BF16 R52, R36, R46, R52 ;  /* 0x0000002e2434723c */ /* 0x000fe20000041834 */
[----:B------:R-:W-:-:S04]  /*15660*/  IMAD.IADD R36, R58, 0x1, R63 ;  /* 0x000000013a247824 */ /* 0x000fc800078e023f */
[C---:B------:R-:W-:Y:S01]  /*15670*/  VIADD R2, R36.reuse, 0x8 ;  /* 0x0000000824027836 */ /* 0x040fe20000000000 */
[-C--:B------:R-:W-:Y:S02]  /*15680*/  ISETP.GE.AND P1, PT, R36, R65.reuse, PT ;  /* 0x000000412400720c */ /* 0x080fe40003f26270 */
[----:B--2---:R-:W-:Y:S02]  /*15690*/  HMMA.16816.F32.BF16 R20, R48, R68, R20 ;  /* 0x000000443014723c */ /* 0x004fe40000041814 */
[----:B------:R-:W-:Y:S01]  /*156a0*/  ISETP.GE.AND P6, PT, R2, R65, PT ;  /* 0x000000410200720c */ /* 0x000fe20003fc6270 */
[----:B------:R-:W-:-:S05]  /*156b0*/  VIADD R2, R36, 0x9 ;  /* 0x0000000924027836 */ /* 0x000fca0000000000 */
[----:B-----5:R-:W-:Y:S01]  /*156c0*/  HMMA.16816.F32.BF16 R76, R48, R12, R76 ;  /* 0x0000000c304c723c */ /* 0x020fe2000004184c */
[----:B------:R-:W-:Y:S01]  /*156d0*/  VIADD R12, R36, 0x1 ;  /* 0x00000001240c7836 */ /* 0x000fe20000000000 */
[----:B------:R-:W-:Y:S01]  /*156e0*/  ISETP.GE.AND P5, PT, R2, R65, PT ;  /* 0x000000410200720c */ /* 0x000fe20003fa6270 */
[----:B------:R-:W-:-:S03]  /*156f0*/  VIADD R2, R36, 0x11 ;  /* 0x0000001124027836 */ /* 0x000fc60000000000 */
[----:B------:R-:W-:Y:S02]  /*15700*/  ISETP.GE.AND P4, PT, R12, R65, PT ;  /* 0x000000410c00720c */ /* 0x000fe40003f86270 */
[C---:B------:R-:W-:Y:S08]  /*15710*/  HMMA.16816.F32.BF16 R16, R48.reuse, R70, R16 ;  /* 0x000000463010723c */ /* 0x040ff00000041810 */
[----:B------:R-:W-:Y:S01]  /*15720*/  HMMA.16816.F32.BF16 R72, R48, R14, R72 ;  /* 0x0000000e3048723c */ /* 0x000fe20000041848 */
[----:B------:R-:W2:Y:S01]  /*15730*/  LDSM.16.M88.4 R12, [R3+0xf800] ;  /* 0x00f80000030c783b */ /* 0x000ea20000000200 */
[----:B------:R-:W-:-:S06]  /*15740*/  DEPBAR.LE SB0, 0x0 ;  /* 0x000080000000791a */ /* 0x000fcc0000000000 */
[C---:B----4-:R-:W-:Y:S08]  /*15750*/  HMMA.16816.F32.BF16 R88, R28.reuse, R92, R88 ;  /* 0x0000005c1c58723c */ /* 0x050ff00000041858 */
[C---:B------:R-:W-:Y:S08]  /*15760*/  HMMA.16816.F32.BF16 R24, R28.reuse, R94, R24 ;  /* 0x0000005e1c18723c */ /* 0x040ff00000041818 */
[----:B-1----:R-:W-:Y:S01]  /*15770*/  HMMA.16816.F32.BF16 R20, R28, R8, R20 ;  /* 0x000000081c14723c */ /* 0x002fe20000041814 */
[----:B------:R-:W-:-:S02]  /*15780*/  VIADD R8, R36, 0x10 ;  /* 0x0000001024087836 */ /* 0x000fc40000000000 */
[----:B------:R-:W-:Y:S02]  /*15790*/  FSEL R37, R90, -INF , !P1 ;  /* 0xff8000005a257808 */ /* 0x000fe40004800000 */
[----:B------:R-:W-:Y:S02]  /*157a0*/  FSEL R88, R88, -INF , !P1 ;  /* 0xff80000058587808 */ /* 0x000fe40004800000 */
[-C--:B------:R-:W-:Y:S01]  /*157b0*/  ISETP.GE.AND P1, PT, R2, R65.reuse, PT ;  /* 0x000000410200720c */ /* 0x080fe20003f26270 */
[----:B------:R-:W-:Y:S01]  /*157c0*/  HMMA.16816.F32.BF16 R32, R28, R10, R16 ;  /* 0x0000000a1c20723c */ /* 0x000fe20000041810 */
[----:B------:R-:W-:Y:S01]  /*157d0*/  VIADD R2, R36, 0x19 ;  /* 0x0000001924027836 */ /* 0x000fe20000000000 */
[----:B------:R-:W-:Y:S01]  /*157e0*/  ISETP.GE.AND P3, PT, R8, R65, PT ;  /* 0x000000410800720c */ /* 0x000fe20003f66270 */
[----:B------:R-:W-:Y:S01]  /*157f0*/  VIADD R8, R36, 0x18 ;  /* 0x0000001824087836 */ /* 0x000fe20000000000 */
[----:B------:R-:W-:Y:S01]  /*15800*/  FSEL R19, R26, -INF , !P6 ;  /* 0xff8000001a137808 */ /* 0x000fe20007000000 */
[----:B------:R-:W-:Y:S01]  /*15810*/  VIADD R18, R36, 0x30 ;  /* 0x0000003024127836 */ /* 0x000fe20000000000 */
[----:B------:R-:W-:-:S02]  /*15820*/  FSEL R24, R24, -INF , !P6 ;  /* 0xff80000018187808 */ /* 0x000fc40007000000 */
[C---:B------:R-:W-:Y:S01]  /*15830*/  HMMA.16816.F32.BF16 R80, R48.reuse, R84, R80 ;  /* 0x000000543050723c */ /* 0x040fe20000041850 */
[-C--:B------:R-:W-:Y:S01]  /*15840*/  ISETP.GE.AND P6, PT, R2, R65.reuse, PT ;  /* 0x000000410200720c */ /* 0x080fe20003fc6270 */
[----:B------:R-:W-:Y:S01]  /*15850*/  VIADD R2, R36, 0x21 ;  /* 0x0000002124027836 */ /* 0x000fe20000000000 */
[----:B------:R-:W-:Y:S02]  /*15860*/  FSEL R91, R91, -INF , !P4 ;  /* 0xff8000005b5b7808 */ /* 0x000fe40006000000 */
[----:B------:R-:W-:Y:S02]  /*15870*/  FSEL R10, R89, -INF , !P4 ;  /* 0xff800000590a7808 */ /* 0x000fe40006000000 */
[----:B------:R-:W-:Y:S01]  /*15880*/  FSEL R27, R27, -INF , !P5 ;  /* 0xff8000001b1b7808 */ /* 0x000fe20006800000 */
[----:B------:R-:W-:Y:S01]  /*15890*/  HMMA.16816.F32.BF16 R52, R48, R86, R52 ;  /* 0x000000563034723c */ /* 0x000fe20000041834 */
[----:B------:R-:W-:Y:S02]  /*158a0*/  FSEL R16, R25, -INF , !P5 ;  /* 0xff80000019107808 */ /* 0x000fe40006800000 */
[----:B------:R-:W-:-:S02]  /*158b0*/  ISETP.GE.AND P4, PT, R8, R65, PT ;  /* 0x000000410800720c */ /* 0x000fc40003f86270 */
[----:B------:R-:W-:Y:S02]  /*158c0*/  FSEL R17, R22, -INF , !P3 ;  /* 0xff80000016117808 */ /* 0x000fe40005800000 */
[----:B------:R-:W-:Y:S01]  /*158d0*/  FSEL R8, R20, -INF , !P3 ;  /* 0xff80000014087808 */ /* 0x000fe20005800000 */
[C---:B---3--:R-:W-:Y:S01]  /*158e0*/  HMMA.16816.F32.BF16 R72, R28.reuse, R6, R72 ;  /* 0x000000061c48723c */ /* 0x048fe20000041848 */
[-C--:B------:R-:W-:Y:S01]  /*158f0*/  ISETP.GE.AND P3, PT, R2, R65.reuse, PT ;  /* 0x000000410200720c */ /* 0x080fe20003f66270 */
[----:B------:R-:W-:Y:S01]  /*15900*/  VIADD R2, R36, 0x29 ;  /* 0x0000002924027836 */ /* 0x000fe20000000000 */
[----:B------:R-:W-:Y:S02]  /*15910*/  FSEL R23, R23, -INF , !P1 ;  /* 0xff80000017177808 */ /* 0x000fe40004800000 */
[----:B------:R-:W-:Y:S02]  /*15920*/  FSEL R6, R21, -INF , !P1 ;  /* 0xff80000015067808 */ /* 0x000fe40004800000 */
[----:B------:R-:W-:Y:S01]  /*15930*/  FSEL R9, R34, -INF , !P4 ;  /* 0xff80000022097808 */ /* 0x000fe20006000000 */
[C---:B------:R-:W-:Y:S01]  /*15940*/  HMMA.16816.F32.BF16 R76, R28.reuse, R4, R76 ;  /* 0x000000041c4c723c */ /* 0x040fe2000004184c */
[----:B------:R-:W-:Y:S01]  /*15950*/  VIADD R4, R36, 0x20 ;  /* 0x0000002024047836 */ /* 0x000fe20000000000 */
[----:B------:R-:W-:Y:S01]  /*15960*/  FSEL R11, R35, -INF , !P6 ;  /* 0xff800000230b7808 */ /* 0x000fe20007000000 */
[----:B------:R-:W-:Y:S03]  /*15970*/  BAR.SYNC.DEFER_BLOCKING 0x0 ;  /* 0x0000000000007b1d */ /* 0x000fe60000010000 */
[----:B------:R-:W-:Y:S01]  /*15980*/  ISETP.GE.AND P5, PT, R4, R65, PT ;  /* 0x000000410400720c */ /* 0x000fe20003fa6270 */
[C---:B------:R-:W-:Y:S01]  /*15990*/  VIADD R4, R36.reuse, 0x28 ;  /* 0x0000002824047836 */ /* 0x040fe20000000000 */
[----:B--2---:R-:W-:Y:S01]  /*159a0*/  HMMA.16816.F32.BF16 R80, R28, R12, R80 ;  /* 0x0000000c1c50723c */ /* 0x004fe20000041850 */
[----:B------:R-:W-:-:S03]  /*159b0*/  VIADD R12, R36, 0x31 ;  /* 0x00000031240c7836 */ /* 0x000fc60000000000 */
[-C--:B------:R-:W-:Y:S02]  /*159c0*/  ISETP.GE.AND P1, PT, R4, R65.reuse, PT ;  /* 0x000000410400720c */ /* 0x080fe40003f26270 */
[----:B------:R-:W-:Y:S02]  /*159d0*/  FSEL R4, R32, -INF , !P4 ;  /* 0xff80000020047808 */ /* 0x000fe40006000000 */
[----:B------:R-:W-:Y:S01]  /*159e0*/  ISETP.GE.AND P4, PT, R2, R65, PT ;  /* 0x000000410200720c */ /* 0x000fe20003f86270 */
[----:B------:R-:W-:Y:S01]  /*159f0*/  HMMA.16816.F32.BF16 R52, R28, R14, R52 ;  /* 0x0000000e1c34723c */ /* 0x000fe20000041834 */
[----:B------:R-:W-:Y:S02]  /*15a00*/  FSEL R2, R33, -INF , !P6 ;  /* 0xff80000021027808 */ /* 0x000fe40007000000 */
[----:B------:R-:W-:Y:S02]  /*15a10*/  FSEL R205, R75, -INF , !P4 ;  /* 0xff8000004bcd7808 */ /* 0x000fe40006000000 */
[----:B------:R-:W-:-:S02]  /*15a20*/  FSEL R194, R73, -INF , !P4 ;  /* 0xff80000049c27808 */ /* 0x000fc40006000000 */
[----:B------:R-:W-:Y:S02]  /*15a30*/  ISETP.NE.AND P4, PT, R165, 0x1, PT ;  /* 0x00000001a500780c */ /* 0x000fe40003f85270 */
[----:B------:R-:W-:Y:S02]  /*15a40*/  FSEL R213, R78, -INF , !P5 ;  /* 0xff8000004ed57808 */ /* 0x000fe40006800000 */
[----:B------:R-:W-:Y:S02]  /*15a50*/  FSEL R198, R76, -INF , !P5 ;  /* 0xff8000004cc67808 */ /* 0x000fe40006800000 */
[----:B------:R-:W-:Y:S01]  /*15a60*/  ISETP.GE.AND P5, PT, R12, R65, PT ;  /* 0x000000410c00720c */ /* 0x000fe20003fa6270 */
[C---:B------:R-:W-:Y:S01]  /*15a70*/  VIADD R12, R36.reuse, 0x38 ;  /* 0x00000038240c7836 */ /* 0x040fe20000000000 */
[----:B------:R-:W-:Y:S01]  /*15a80*/  FSEL R197, R79, -INF , !P3 ;  /* 0xff8000004fc57808 */ /* 0x000fe20005800000 */
[----:B------:R-:W-:Y:S01]  /*15a90*/  VIADD R36, R36, 0x39 ;  /* 0x0000003924247836 */ /* 0x000fe20000000000 */
[----:B------:R-:W-:-:S02]  /*15aa0*/  FSEL R192, R77, -INF , !P3 ;  /* 0xff8000004dc07808 */ /* 0x000fc40005800000 */
[----:B------:R-:W-:Y:S02]  /*15ab0*/  FSEL R211, R74, -INF , !P1 ;  /* 0xff8000004ad37808 */ /* 0x000fe40004800000 */
[----:B------:R-:W-:Y:S02]  /*15ac0*/  FSEL R196, R72, -INF , !P1 ;  /* 0xff80000048c47808 */ /* 0x000fe40004800000 */
[-C--:B------:R-:W-:Y:S02]  /*15ad0*/  ISETP.GE.AND P6, PT, R18, R65.reuse, PT ;  /* 0x000000411200720c */ /* 0x080fe40003fc6270 */
[-C--:B------:R-:W-:Y:S02]  /*15ae0*/  ISETP.GE.AND P3, PT, R12, R65.reuse, PT ;  /* 0x000000410c00720c */ /* 0x080fe40003f66270 */
[----:B------:R-:W-:Y:S02]  /*15af0*/  ISETP.GE.AND P1, PT, R36, R65, PT ;  /* 0x000000412400720c */ /* 0x000fe40003f26270 */
        /* <DEDUP_REMOVED lines=8> */
[----:B------:R-:W-:Y:S06]  /*15b80*/  @!P4 BRA `(.L_x_3604) ;  /* 0x000000040094c947 */ /* 0x000fec0003800000 */
        /* <DEDUP_REMOVED lines=12> */
.L_x_3605:
[----:B------:R-:W1:Y:S01]  /*15c50*/  LDC R5, c[0x0][0x4f0] ;  /* 0x00013c00ff057b82 */ /* 0x000e620000000800 */
[----:B------:R-:W-:Y:S01]  /*15c60*/  IADD3 R18, PT, PT, R166, -0x80, RZ ;  /* 0xffffff80a6127810 */ /* 0x000fe20007ffe0ff */
[----:B------:R-:W2:Y:S01]  /*15c70*/  LDCU.64 UR10, c[0x0][0x3b8] ;  /* 0x00007700ff0a77ac */ /* 0x000ea20008000a00 */
[----:B------:R-:W-:Y:S02]  /*15c80*/  IABS R13, R58 ;  /* 0x0000003a000d7213 */ /* 0x000fe40000000000 */
[----:B------:R-:W-:Y:S01]  /*15c90*/  IABS R7, R18 ;  /* 0x0000001200077213 */ /* 0x000fe20000000000 */
[----:B------:R-:W3:Y:S01]  /*15ca0*/  LDCU.64 UR8, c[0x0][0x3a0] ;  /* 0x00007400ff0877ac */ /* 0x000ee20008000a00 */
[-C--:B-1----:R-:W-:Y:S02]  /*15cb0*/  IABS R3, R5.reuse ;  /* 0x0000000500037213 */ /* 0x082fe40000000000 */
[-C--:B------:R-:W-:Y:S02]  /*15cc0*/  LOP3.LUT R18, R18, R5.reuse, RZ, 0x3c, !PT ;  /* 0x0000000512127212 */ /* 0x080fe400078e3cff */
[----:B------:R-:W1:Y:S01]  /*15cd0*/  I2F.RP R12, R3 ;  /* 0x00000003000c7306 */ /* 0x000e620000209400 */
[----:B------:R-:W-:-:S07]  /*15ce0*/  LOP3.LUT R58, R58, R5, RZ, 0x3c, !PT ;  /* 0x000000053a3a7212 */ /* 0x000fce00078e3cff */
        /* <DEDUP_REMOVED lines=21> */
[----:B------:R-:W-:Y:S02]  /*15e40*/  ISETP.GE.AND P1, PT, R18, RZ, PT ;  /* 0x000000ff1200720c */ /* 0x000fe40003f26270 */
[----:B------:R-:W-:-:S02]  /*15e50*/  ISETP.GE.AND P3, PT, R58, RZ, PT ;  /* 0x000000ff3a00720c */ /* 0x000fc40003f66270 */
[----:B------:R-:W-:-:S05]  /*15e60*/  LOP3.LUT R3, RZ, R5, RZ, 0x33, !PT ;  /* 0x00000005ff037212 */ /* 0x000fca00078e33ff */
[----:B------:R-:W-:Y:S01]  /*15e70*/  @P5 VIADD R15, R15, 0x1 ;  /* 0x000000010f0f5836 */ /* 0x000fe20000000000 */
[----:B------:R-:W-:Y:S02]  /*15e80*/  ISETP.NE.AND P5, PT, R5, RZ, PT ;  /* 0x000000ff0500720c */ /* 0x000fe40003fa5270 */
[----:B------:R-:W-:Y:S01]  /*15e90*/  @P6 IADD3 R20, PT, PT, R20, 0x1, RZ ;  /* 0x0000000114146810 */ /* 0x000fe20007ffe0ff */
[----:B------:R-:W-:-:S03]  /*15ea0*/  @!P1 IMAD.MOV R15, RZ, RZ, -R15 ;  /* 0x000000ffff0f9224 */ /* 0x000fc600078e0a0f */
[----:B------:R-:W-:Y:S02]  /*15eb0*/  @!P3 IADD3 R20, PT, PT, -R20, RZ, RZ ;  /* 0x000000ff1414b210 */ /* 0x000fe40007ffe1ff */
        /* <DEDUP_REMOVED lines=10> */
[C---:B------:R-:W-:Y:S02]  /*15f60*/  IMAD R3, R14.reuse, UR11, R3 ;  /* 0x0000000b0e037c24 */ /* 0x040fe4000f8e0203 */
[----:B------:R-:W-:-:S04]  /*15f70*/  IMAD.WIDE.U32 R14, R14, UR10, RZ ;  /* 0x0000000a0e0e7c25 */ /* 0x000fc8000f8e00ff */
[----:B------:R-:W-:Y:S01]  /*15f80*/  IMAD.IADD R15, R15, 0x1, R3 ;  /* 0x000000010f0f7824 */ /* 0x000fe200078e0203 */
[----:B----4-:R-:W-:-:S04]  /*15f90*/  IADD3 R7, PT, PT, R12, -R7, RZ ;  /* 0x800000070c077210 */ /* 0x010fc80007ffe0ff */
[----:B------:R-:W-:Y:S01]  /*15fa0*/  SHF.R.S32.HI R5, RZ, 0x1f, R7 ;  /* 0x0000001fff057819 */ /* 0x000fe20000011407 */
[----:B---3--:R-:W-:-:S04]  /*15fb0*/  IMAD.WIDE.U32 R14, R7, UR8, R14 ;  /* 0x00000008070e7c25 */ /* 0x008fc8000f8e000e */
[----:B------:R-:W-:Y:S01]  /*15fc0*/  IMAD R12, R5, UR8, RZ ;  /* 0x00000008050c7c24 */ /* 0x000fe2000f8e02ff */
[----:B------:R-:W-:-:S03]  /*15fd0*/  LEA R226, P1, R14, R226, 0x1 ;  /* 0x000000e20ee27211 */ /* 0x000fc600078208ff */
[----:B------:R-:W-:-:S05]  /*15fe0*/  IMAD R12, R7, UR9, R12 ;  /* 0x00000009070c7c24 */ /* 0x000fca000f8e020c */
[----:B------:R-:W-:-:S04]  /*15ff0*/  IADD3 R12, PT, PT, R15, R12, RZ ;  /* 0x0000000c0f0c7210 */ /* 0x000fc80007ffe0ff */
[----:B------:R-:W-:-:S07]  /*16000*/  LEA.HI.X R227, R14, R227, R12, 0x1, P1 ;  /* 0x000000e30ee37211 */ /* 0x000fce00008f0c0c */
.L_x_3606:
[----:B------:R-:W1:Y:S01]  /*16010*/  LDCU UR7, c[0x0][0x3bc] ;  /* 0x00007780ff0777ac */ /* 0x000e620008000800 */
[C---:B------:R-:W-:Y:S01]  /*16020*/  LEA R12, P1, R59.reuse, R226, 0x1 ;  /* 0x000000e23b0c7211 */ /* 0x040fe200078208ff */
[----:B------:R-:W-:Y:S01]  /*16030*/  @!PT LDS RZ, [RZ] ;  /* 0x00000000fffff984 */ /* 0x000fe20000000800 */
[----:B------:R-:W-:Y:S01]  /*16040*/  @!PT LDS RZ, [RZ] ;  /* 0x00000000fffff984 */ /* 0x000fe20000000800 */
[----:B------:R-:W-:Y:S01]  /*16050*/  @!PT LDS RZ, [RZ] ;  /* 0x00000000fffff984 */ /* 0x000fe20000000800 */
[----:B------:R2:W-:Y:S01]  /*16060*/  LDGSTS.E.BYPASS.LTC128B.128 [R239+0x8000], desc[UR4][R226.64] ;  /* 0x08000000e2ef7fae */ /* 0x0005e2000b981a04 */
[----:B------:R-:W-:Y:S02]  /*16070*/  USHF.L.U32 UR8, UR10, 0x5, URZ ;  /* 0x000000050a087899 */ /* 0x000fe400080006ff */
[----:B------:R-:W-:Y:S01]  /*16080*/  LEA.HI.X R13, R59, R227, R60, 0x1, P1 ;  /* 0x000000e33b0d7211 */ /* 0x000fe200008f0c3c */
[----:B------:R2:W-:Y:S03]  /*16090*/  LDGSTS.E.BYPASS.LTC128B.128 [R239+0xa000], desc[UR4][R226.64+0x80] ;  /* 0x0a000080e2ef7fae */ /* 0x0005e6000b981a04 */
[----:B------:R-:W-:Y:S01]  /*160a0*/  IADD3 R20, P1, PT, R12, UR8, RZ ;  /* 0x000000080c147c10 */ /* 0x000fe2000ff3e0ff */
[----:B------:R2:W-:Y:S04]  /*160b0*/  LDGSTS.E.BYPASS.LTC128B.128 [R239+0xc000], desc[UR4][R226.64+0x100] ;  /* 0x0c000100e2ef7fae */ /* 0x0005e8000b981a04 */
[----:B------:R2:W-:Y:S01]  /*160c0*/  LDGSTS.E.BYPASS.LTC128B.128 [R239+0xe000], desc[UR4][R226.64+0x180] ;  /* 0x0e000180e2ef7fae */ /* 0x0005e2000b981a04 */
[----:B-1----:R-:W-:-:S03]  /*160d0*/  USHF.L.U64.HI UR7, UR10, 0x5, UR7 ;  /* 0x000000050a077899 */ /* 0x002fc60008010207 */
[----:B------:R2:W-:Y:S04]  /*160e0*/  LDGSTS.E.BYPASS.LTC128B.128 [R239+0x8800], desc[UR4][R12.64] ;  /* 0x088000000cef7fae */ /* 0x0005e8000b981a04 */
[----:B------:R2:W-:Y:S01]  /*160f0*/  LDGSTS.E.BYPASS.LTC128B.128 [R239+0xa800], desc[UR4][R12.64+0x80] ;  /* 0x0a8000800cef7fae */ /* 0x0005e2000b981a04 */
[----:B------:R-:W-:Y:S02]  /*16100*/  IADD3.X R21, PT, PT, R13, UR7, RZ, P1, !PT ;  /* 0x000000070d157c10 */ /* 0x000fe40008ffe4ff */
[----:B------:R-:W-:Y:S01]  /*16110*/  IADD3 R14, P1, PT, R20, UR8, RZ ;  /* 0x00000008140e7c10 */ /* 0x000fe2000ff3e0ff */
[----:B------:R2:W-:Y:S03]  /*16120*/  LDGSTS.E.BYPASS.LTC128B.128 [R239+0xc800], desc[UR4][R12.64+0x100] ;  /* 0x0c8001000cef7fae */ /* 0x0005e6000b981a04 */
[----:B------:R-:W-:Y:S01]  /*16130*/  IADD3.X R15, PT, PT, R21, UR7, RZ, P1, !PT ;  /* 0x00000007150f7c10 */ /* 0x000fe20008ffe4ff */
        /* <DEDUP_REMOVED lines=10> */
.L_x_3604:
[----:B------:R-:W-:Y:S01]  /*161e0*/  FMNMX3.FTZ R3, R88, R10, R24, !PT ;  /* 0x0000000a58037276 */ /* 0x000fe20007810018 */
[----:B------:R-:W1:Y:S01]  /*161f0*/  S2R R219, SR_TID.X ;  /* 0x0000000000db7919 */ /* 0x000e620000002100 */
[----:B--2---:R-:W-:Y:S01]  /*16200*/  FMNMX3.FTZ R12, R37, R91, R19, !PT ;  /* 0x0000005b250c7276 */ /* 0x004fe20007810013 */
[----:B------:R-:W2:Y:S01]  /*16210*/  LDCU UR4, c[0x0][0x45c] ;  /* 0x00008b80ff0477ac */ /* 0x000ea20008000800 */
        /* <DEDUP_REMOVED lines=15> */
[----:B-1----:R-:W-:Y:S02]  /*16310*/  SHF.L.U32 R218, R219, 0x3, RZ ;  /* 0x00000003dbda7819 */ /* 0x002fe400000006ff */
[----:B------:R-:W-:Y:S01]  /*16320*/  SHF.R.U32.HI R217, RZ, 0x1, R219 ;  /* 0x00000001ffd97819 */ /* 0x000fe200000116db */
[----:B------:R-:W1:Y:S01]  /*16330*/  SHFL.BFLY PT, R12, R7, 0x2, 0x1f ;  /* 0x0c401f00070c7f89 */ /* 0x000e6200000e0000 */
[----:B------:R-:W-:Y:S02]  /*16340*/  LOP3.LUT R218, R218, 0x38, RZ, 0xc0, !PT ;  /* 0x00000038dada7812 */ /* 0x000fe400078ec0ff */
[----:B---3--:R-:W-:Y:S02]  /*16350*/  FMNMX.FTZ R5, R14, R5, !PT ;  /* 0x000000050e057209 */ /* 0x008fe40007810000 */
[----:B-1----:R-:W-:-:S03]  /*16360*/  FMNMX.FTZ R12, R7, R12, !PT ;  /* 0x0000000c070c7209 */ /* 0x002fc60007810000 */
[----:B------:R-:W1:Y:S04]  /*16370*/  SHFL.BFLY PT, R164, R5, 0x1, 0x1f ;  /* 0x0c201f0005a47f89 */ /* 0x000e6800000e0000 */
[----:B------:R-:W3:Y:S01]  /*16380*/  SHFL.BFLY PT, R3, R12, 0x1, 0x1f ;  /* 0x0c201f000c037f89 */ /* 0x000ee200000e0000 */
[----:B-1----:R-:W-:Y:S02]  /*16390*/  FMNMX.FTZ R164, R5, R164, !PT ;  /* 0x000000a405a47209 */ /* 0x002fe40007810000 */
[----:B------:R-:W-:Y:S02]  /*163a0*/  LOP3.LUT R5, R218, 0x1c0, R57, 0xf8, !PT ;  /* 0x000001c0da057812 */ /* 0x000fe400078ef839 */
[C---:B------:R-:W-:Y:S01]  /*163b0*/  FSETP.NEU.FTZ.AND P1, PT, R164.reuse, -INF , PT ;  /* 0xff800000a400780b */ /* 0x040fe20003f3d000 */
[----:B--2---:R-:W-:Y:S01]  /*163c0*/  FMUL.FTZ R209, R164, UR4 ;  /* 0x00000004a4d17c20 */ /* 0x004fe20008410000 */
[----:B---3--:R-:W-:-:S04]  /*163d0*/  FMNMX.FTZ R3, R12, R3, !PT ;  /* 0x000000030c037209 */ /* 0x008fc80007810000 */
[----:B------:R-:W-:Y:S01]  /*163e0*/  FSEL R209, R209, RZ, P1 ;  /* 0x000000ffd1d17208 */ /* 0x000fe20000800000 */
[C---:B------:R-:W-:Y:S01]  /*163f0*/  FMUL.FTZ R200, R3.reuse, UR4 ;  /* 0x0000000403c87c20 */ /* 0x040fe20008410000 */
[----:B------:R-:W-:-:S03]  /*16400*/  FSETP.NEU.FTZ.AND P1, PT, R3, -INF , PT ;  /* 0xff8000000300780b */ /* 0x000fc60003f3d000 */
[--C-:B------:R-:W-:Y:S01]  /*16410*/  FFMA.FTZ R184, R10, UR4, -R209.reuse ;  /* 0x000000040ab87c23 */ /* 0x100fe200080108d1 */
[----:B------:R-:W-:Y:S01]  /*16420*/  LOP3.LUT R10, R217, 0x8, RZ, 0xc0, !PT ;  /* 0x00000008d90a7812 */ /* 0x000fe200078ec0ff */
[--C-:B------:R-:W-:Y:S01]  /*16430*/  FFMA.FTZ R187, R88, UR4, -R209.reuse ;  /* 0x0000000458bb7c23 */ /* 0x100fe200080108d1 */
[----:B------:R-:W-:Y:S01]  /*16440*/  FSEL R200, R200, RZ, P1 ;  /* 0x000000ffc8c87208 */ /* 0x000fe20000800000 */
[--C-:B------:R-:W-:Y:S01]  /*16450*/  FFMA.FTZ R183, R24, UR4, -R209.reuse ;  /* 0x0000000418b77c23 */ /* 0x100fe200080108d1 */
[----:B------:R-:W-:Y:S01]  /*16460*/  LOP3.LUT R10, R5, R10, RZ, 0x3c, !PT ;  /* 0x0000000a050a7212 */ /* 0x000fe200078e3cff */
[--C-:B------:R-:W-:Y:S01]  /*16470*/  FFMA.FTZ R180, R16, UR4, -R209.reuse ;  /* 0x0000000410b47c23 */ /* 0x100fe200080108d1 */
[----:B------:R-:W-:Y:S01]  /*16480*/  FFMA.FTZ R178, R6, UR4, -R209 ;  /* 0x0000000406b27c23 */ /* 0x000fe200080108d1 */
[--C-:B------:R-:W-:Y:S01]  /*16490*/  FFMA.FTZ R189, R37, UR4, -R200.reuse ;  /* 0x0000000425bd7c23 */ /* 0x100fe200080108c8 */
[----:B------:R-:W-:Y:S01]  /*164a0*/  LOP3.LUT R221, R10, 0x200, R57, 0xf8, !PT ;  /* 0x000002000add7812 */ /* 0x000fe200078ef839 */
[--C-:B------:R-:W-:Y:S01]  /*164b0*/  FFMA.FTZ R186, R91, UR4, -R200.reuse ;  /* 0x000000045bba7c23 */ /* 0x100fe200080108c8 */
[--C-:B------:R-:W-:Y:S01]  /*164c0*/  FFMA.FTZ R185, R19, UR4, -R200.reuse ;  /* 0x0000000413b97c23 */ /* 0x100fe200080108c8 */
[--C-:B------:R-:W-:Y:S01]  /*164d0*/  FFMA.FTZ R182, R27, UR4, -R200.reuse ;  /* 0x000000041bb67c23 */ /* 0x100fe200080108c8 */
[----:B------:R-:W-:Y:S01]  /*164e0*/  LEA R221, R221, UR6, 0x1 ;  /* 0x00000006dddd7c11 */ /* 0x000fe2000f8e08ff */
[--C-:B------:R-:W-:Y:S01]  /*164f0*/  FFMA.FTZ R177, R4, UR4, -R209.reuse ;  /* 0x0000000404b17c23 */ /* 0x100fe200080108d1 */
[----:B------:R-:W-:Y:S01]  /*16500*/  MUFU.EX2 R187, R187 ;  /* 0x000000bb00bb7308 */ /* 0x000fe20000000800 */
[--C-:B------:R-:W-:Y:S01]  /*16510*/  FFMA.FTZ R181, R8, UR4, -R209.reuse ;  /* 0x0000000408b57c23 */ /* 0x100fe200080108d1 */
[----:B------:R-:W-:Y:S01]  /*16520*/  IADD3 R195, PT, PT, R0, R221, RZ ;  /* 0x000000dd00c37210 */ /* 0x000fe20007ffe0ff */
[----:B------:R-:W-:Y:S01]  /*16530*/  LDSM.16.MT88.4 R36, [R221+0x10000] ;  /* 0x01000000dd24783b */ /* 0x000fe20000004200 */
[----:B------:R-:W-:Y:S01]  /*16540*/  IADD3 R5, PT, PT, R221, 0x10000, RZ ;  /* 0x00010000dd057810 */ /* 0x000fe20007ffe0ff */
[--C-:B------:R-:W-:Y:S01]  /*16550*/  FFMA.FTZ R167, R9, UR4, -R200.reuse ;  /* 0x0000000409a77c23 */ /* 0x100fe200080108c8 */
[----:B------:R-:W-:Y:S01]  /*16560*/  IADD3 R190, PT, PT, R221, 0x10040, RZ ;  /* 0x00010040ddbe7810 */ /* 0x000fe20007ffe0ff */
[----:B------:R-:W1:Y:S01]  /*16570*/  LDSM.16.MT88.4 R108, [R195+0x14000] ;  /* 0x01400000c36c783b */ /* 0x000e620000004200 */
[----:B------:R-:W-:Y:S01]  /*16580*/  @P0 IADD3 R190, PT, PT, R5, -0x40, RZ ;  /* 0xffffffc005be0810 */ /* 0x000fe20007ffe0ff */
[----:B------:R-:W2:Y:S01]  /*16590*/  MUFU.EX2 R184, R184 ;  /* 0x000000b800b87308 */ /* 0x000ea20000000800 */
[--C-:B------:R-:W-:Y:S01]  /*165a0*/  FFMA.FTZ R2, R2, UR4, -R209.reuse ;  /* 0x0000000402027c23 */ /* 0x100fe200080108d1 */
[----:B------:R-:W3:Y:S01]  /*165b0*/  LDSM.16.MT88.4 R44, [R195+0x10000] ;  /* 0x01000000c32c783b */ /* 0x000ee20000004200 */
[----:B------:R-:W-:Y:S01]  /*165c0*/  IADD3 R188, PT, PT, R0, R190, RZ ;  /* 0x000000be00bc7210 */ /* 0x000fe20007ffe0ff */
[--C-:B------:R-:W-:Y:S01]  /*165d0*/  FFMA.FTZ R0, R11, UR4, -R200.reuse ;  /* 0x000000040b007c23 */ /* 0x100fe200080108c8 */
[--C-:B------:R-:W-:Y:S01]  /*165e0*/  FFMA.FTZ R179, R17, UR4, -R200.reuse ;  /* 0x0000000411b37c23 */ /* 0x100fe200080108c8 */
[----:B------:R-:W4:Y:S01]  /*165f0*/  LDSM.16.MT88.4 R76, [R195+0x12000] ;  /* 0x01200000c34c783b */ /* 0x000f220000004200 */
[--C-:B------:R-:W-:Y:S01]  /*16600*/  FFMA.FTZ R176, R23, UR4, -R200.reuse ;  /* 0x0000000417b07c23 */ /* 0x100fe200080108c8 */
[----:B------:R-:W-:Y:S01]  /*16610*/  MUFU.EX2 R183, R183 ;  /* 0x000000b700b77308 */ /* 0x000fe20000000800 */
[--C-:B------:R-:W-:Y:S01]  /*16620*/  FFMA.FTZ R191, R198, UR4, -R209.reuse ;  /* 0x00000004c6bf7c23 */ /* 0x100fe200080108d1 */
[----:B------:R-:W5:Y:S01]  /*16630*/  LDSM.16.MT88.4 R140, [R195+0x16000] ;  /* 0x01600000c38c783b */ /* 0x000f620000004200 */
[--C-:B------:R-:W-:Y:S01]  /*16640*/  FFMA.FTZ R193, R196, UR4, -R209.reuse ;  /* 0x00000004c4c17c23 */ /* 0x100fe200080108d1 */
[--C-:B------:R-:W-:Y:S01]  /*16650*/  FFMA.FTZ R192, R192, UR4, -R209.reuse ;  /* 0x00000004c0c07c23 */ /* 0x100fe200080108d1 */
[--C-:B------:R-:W-:Y:S01]  /*16660*/  FFMA.FTZ R194, R194, UR4, -R209.reuse ;  /* 0x00000004c2c27c23 */ /* 0x100fe200080108d1 */
[----:B------:R-:W5:Y:S01]  /*16670*/  LDSM.16.MT88.4 R52, [R190] ;  /* 0x00000000be34783b */ /* 0x000f620000004200 */
[--C-:B------:R-:W-:Y:S01]  /*16680*/  FFMA.FTZ R196, R213, UR4, -R200.reuse ;  /* 0x00000004d5c47c23 */ /* 0x100fe200080108c8 */
[----:B------:R-:W1:Y:S01]  /*16690*/  MUFU.EX2 R180, R180 ;  /* 0x000000b400b47308 */ /* 0x000e620000000800 */
[----:B--2---:R-:W-:Y:S01]  /*166a0*/  F2FP.BF16.F32.PACK_AB R152, R184, R187 ;  /* 0x000000bbb898723e */ /* 0x004fe200000010ff */
[----:B------:R-:W2:Y:S01]  /*166b0*/  LDSM.16.MT88.4 R60, [R188] ;  /* 0x00000000bc3c783b */ /* 0x000ea20000004200 */
[--C-:B------:R-:W-:Y:S01]  /*166c0*/  FFMA.FTZ R197, R197, UR4, -R200.reuse ;  /* 0x00000004c5c57c23 */ /* 0x100fe200080108c8 */
[--C-:B------:R-:W-:Y:S01]  /*166d0*/  FFMA.FTZ R198, R211, UR4, -R200.reuse ;  /* 0x00000004d3c67c23 */ /* 0x100fe200080108c8 */
[--C-:B------:R-:W-:Y:S01]  /*166e0*/  FFMA.FTZ R205, R205, UR4, -R200.reuse ;  /* 0x00000004cdcd7c23 */ /* 0x100fe200080108c8 */
[----:B------:R-:W2:Y:S01]  /*166f0*/  LDSM.16.MT88.4 R68, [R221+0x12000] ;  /* 0x01200000dd44783b */ /* 0x000ea20000004200 */
[--C-:B------:R-:W-:Y:S01]  /*16700*/  FFMA.FTZ R243, R202, UR4, -R209.reuse ;  /* 0x00000004caf37c23 */ /* 0x100fe200080108d1 */
[----:B------:R-:W-:Y:S01]  /*16710*/  MUFU.EX2 R189, R189 ;  /* 0x000000bd00bd7308 */ /* 0x000fe20000000800 */
[--C-:B------:R-:W-:Y:S01]  /*16720*/  FFMA.FTZ R202, R207, UR4, -R200.reuse ;  /* 0x00000004cfca7c23 */ /* 0x100fe200080108c8 */
[----:B------:R-:W2:Y:S01]  /*16730*/  LDSM.16.MT88.4 R84, [R190+0x2000] ;  /* 0x00200000be54783b */ /* 0x000ea20000004200 */
[--C-:B------:R-:W-:Y:S01]  /*16740*/  FFMA.FTZ R203, R203, UR4, -R200.reuse ;  /* 0x00000004cbcb7c23 */ /* 0x100fe200080108c8 */
[--C-:B------:R-:W-:Y:S01]  /*16750*/  FFMA.FTZ R201, R201, UR4, -R200.reuse ;  /* 0x00000004c9c97c23 */ /* 0x100fe200080108c8 */
[--C-:B------:R-:W-:Y:S01]  /*16760*/  FFMA.FTZ R208, R208, UR4, -R209.reuse ;  /* 0x00000004d0d07c23 */ /* 0x100fe200080108d1 */
[----:B------:R-:W2:Y:S01]  /*16770*/  LDSM.16.MT88.4 R92, [R188+0x2000] ;  /* 0x00200000bc5c783b */ /* 0x000ea20000004200 */
[--C-:B------:R-:W-:Y:S01]  /*16780*/  FFMA.FTZ R211, R206, UR4, -R209.reuse ;  /* 0x00000004ced37c23 */ /* 0x100fe200080108d1 */
[----:B------:R-:W3:Y:S01]  /*16790*/  MUFU.EX2 R186, R186 ;  /* 0x000000ba00ba7308 */ /* 0x000ee20000000800 */
[----:B-1----:R-:W-:Y:S01]  /*167a0*/  F2FP.BF16.F32.PACK_AB R154, R180, R183 ;  /* 0x000000b7b49a723e */ /* 0x002fe200000010ff */
[----:B------:R-:W1:Y:S01]  /*167b0*/  LDSM.16.MT88.4 R100, [R221+0x14000] ;  /* 0x01400000dd64783b */ /* 0x000e620000004200 */
[----:B------:R-:W-:Y:S01]  /*167c0*/  FFMA.FTZ R204, R204, UR4, -R209 ;  /* 0x00000004cccc7c23 */ /* 0x000fe200080108d1 */
[----:B------:R-:W-:Y:S01]  /*167d0*/  FFMA.FTZ R200, R199, UR4, -R200 ;  /* 0x00000004c7c87c23 */ /* 0x000fe200080108c8 */
[----:B------:R-:W-:Y:S01]  /*167e0*/  FADD.FTZ R184, R187, R184 ;  /* 0x000000b8bbb87221 */ /* 0x000fe20000010000 */
[----:B------:R-:W1:Y:S02]  /*167f0*/  LDSM.16.MT88.4 R116, [R190+0x4000] ;  /* 0x00400000be74783b */ /* 0x000e640000004200 */
[----:B------:R-:W-:Y:S01]  /*16800*/  MUFU.EX2 R185, R185 ;  /* 0x000000b900b97308 */ /* 0x000fe20000000800 */
[----:B------:R-:W-:Y:S01]  /*16810*/  FADD.FTZ R183, R183, R184 ;  /* 0x000000b8b7b77221 */ /* 0x000fe20000010000 */
[----:B------:R-:W1:Y:S03]  /*16820*/  LDSM.16.MT88.4 R124, [R188+0x4000] ;  /* 0x00400000bc7c783b */ /* 0x000e660000004200 */
[----:B------:R-:W-:Y:S01]  /*16830*/  FADD.FTZ R180, R180, R183 ;  /* 0x000000b7b4b47221 */ /* 0x000fe20000010000 */
[----:B------:R-:W1:Y:S02]  /*16840*/  LDSM.16.MT88.4 R132, [R221+0x16000] ;  /* 0x01600000dd84783b */ /* 0x000e640000004200 */
[----:B------:R-:W4:Y:S01]  /*16850*/  MUFU.EX2 R182, R182 ;  /* 0x000000b600b67308 */ /* 0x000f220000000800 */
[----:B---3--:R-:W-:Y:S01]  /*16860*/  F2FP.BF16.F32.PACK_AB R153, R186, R189 ;  /* 0x000000bdba99723e */ /* 0x008fe200000010ff */
[----:B------:R-:W3:Y:S01]  /*16870*/  LDSM.16.MT88.4 R156, [R190+0x6000] ;  /* 0x00600000be9c783b */ /* 0x000ee20000004200 */
[----:B------:R-:W-:-:S03]  /*16880*/  FADD.FTZ R186, R189, R186 ;  /* 0x000000babdba7221 */ /* 0x000fc60000010000 */
        /* <DEDUP_REMOVED lines=18> */
[----:B------:R-:W-:Y:S01]  /*169b0*/  MUFU.EX2 R179, R179 ;  /* 0x000000b300b37308 */ /* 0x000fe20000000800 */
[C---:B------:R-:W-:Y:S01]  /*169c0*/  HMMA.16816.F32.BF16 R40, R152.reuse, R44, RZ ;  /* 0x0000002c9828723c */ /* 0x040fe200000418ff */
[----:B------:R-:W-:Y:S06]  /*169d0*/  LDSM.16.MT88.4 R24, [R188+0x2800] ;  /* 0x00280000bc18783b */ /* 0x000fec0000004200 */
[----:B------:R-:W4:Y:S01]  /*169e0*/  MUFU.EX2 R176, R176 ;  /* 0x000000b000b07308 */ /* 0x000f220000000800 */
        /* <DEDUP_REMOVED lines=16> */
[C---:B-1----:R-:W-:Y:S07]  /*16af0*/  HMMA.16816.F32.BF16 R96, R152.reuse, R100, RZ ;  /* 0x000000649860723c */ /* 0x042fee00000418ff */
[----:B------:R-:W-:Y:S01]  /*16b00*/  MUFU.EX2 R198, R198 ;  /* 0x000000c600c67308 */ /* 0x000fe20000000800 */
[C---:B------:R-:W-:Y:S07]  /*16b10*/  HMMA.16816.F32.BF16 R112, R152.reuse, R116, RZ ;  /* 0x000000749870723c */ /* 0x040fee00000418ff */
[----:B------:R-:W1:Y:S01]  /*16b20*/  MUFU.EX2 R205, R205 ;  /* 0x000000cd00cd7308 */ /* 0x000e620000000800 */
[C---:B------:R-:W-:Y:S07]  /*16b30*/  HMMA.16816.F32.BF16 R120, R152.reuse, R124, RZ ;  /* 0x0000007c9878723c */ /* 0x040fee00000418ff */
[----:B------:R-:W-:Y:S01]  /*16b40*/  MUFU.EX2 R208, R208 ;  /* 0x000000d000d07308 */ /* 0x000fe20000000800 */
[C---:B------:R-:W-:Y:S07]  /*16b50*/  HMMA.16816.F32.BF16 R128, R152.reuse, R132, RZ ;  /* 0x000000849880723c */ /* 0x040fee00000418ff */
[----:B------:R-:W1:Y:S01]  /*16b60*/  MUFU.EX2 R211, R211 ;  /* 0x000000d300d37308 */ /* 0x000e620000000800 */
        /* <DEDUP_REMOVED lines=41> */
[----:B------:R-:W2:Y:S07]  /*16e00*/  LDSM.16.MT88.4 R12, [R221+0x14800] ;  /* 0x01480000dd0c783b */ /* 0x000eae0000004200 */
[C---:B------:R-:W-:Y:S08]  /*16e10*/  HMMA.16816.F32.BF16 R48, R4.reuse, R20, R48 ;  /* 0x000000140430723c */ /* 0x040ff00000041830 */
[C---:B----4-:R-:W-:Y:S08]  /*16e20*/  HMMA.16816.F32.BF16 R112, R4.reuse, R8, R112 ;  /* 0x000000080470723c */ /* 0x050ff00000041870 */
[C---:B------:R-:W-:Y:S01]  /*16e30*/  HMMA.16816.F32.BF16 R116, R4.reuse, R10, R116 ;  /* 0x0000000a0474723c */ /* 0x040fe20000041874 */
[----:B------:R-:W4:Y:S07]  /*16e40*/  LDSM.16.MT88.4 R8, [R188+0x6800] ;  /* 0x00680000bc08783b */ /* 0x000f2e0000004200 */
[C---:B------:R-:W-:Y:S01]  /*16e50*/  HMMA.16816.F32.BF16 R52, R4.reuse, R22, R52 ;  /* 0x000000160434723c */ /* 0x040fe20000041834 */
[----:B------:R-:W1:Y:S07]  /*16e60*/  LDSM.16.MT88.4 R20, [R188+0x4800] ;  /* 0x00480000bc14783b */ /* 0x000e6e0000004200 */
[C---:B-----5:R-:W-:Y:S08]  /*16e70*/  HMMA.16816.F32.BF16 R80, R4.reuse, R16, R80 ;  /* 0x000000100450723c */ /* 0x060ff00000041850 */
[C---:B------:R-:W-:Y:S01]  /*16e80*/  HMMA.16816.F32.BF16 R84, R4.reuse, R18, R84 ;  /* 0x000000120454723c */ /* 0x040fe20000041854 */
[----:B------:R-:W5:Y:S07]  /*16e90*/  LDSM.16.MT88.4 R16, [R221+0x16800] ;  /* 0x01680000dd10783b */ /* 0x000f6e0000004200 */
        /* <DEDUP_REMOVED lines=21> */
[C---:B-1----:R-:W-:Y:S08]  /*16ff0*/  HMMA.16816.F32.BF16 R120, R4.reuse, R20, R120 ;  /* 0x000000140478723c */ /* 0x042ff00000041878 */
[C---:B------:R-:W-:Y:S01]  /*17000*/  HMMA.16816.F32.BF16 R124, R4.reuse, R22, R124 ;  /* 0x00000016047c723c */ /* 0x040fe2000004187c */
[----:B------:R-:W-:Y:S07]  /*17010*/  LDSM.16.MT88.4 R20, [R195+0x15000] ;  /* 0x01500000c314783b */ /* 0x000fee0000004200 */
[C---:B-----5:R-:W-:Y:S08]  /*17020*/  HMMA.16816.F32.BF16 R128, R4.reuse, R16, R128 ;  /* 0x000000100480723c */ /* 0x060ff00000041880 */
[C---:B------:R-:W-:Y:S01]  /*17030*/  HMMA.16816.F32.BF16 R132, R4.reuse, R18, R132 ;  /* 0x000000120484723c */ /* 0x040fe20000041884 */
[----:B------:R-:W-:Y:S07]  /*17040*/  LDSM.16.MT88.4 R16, [R221+0x11000] ;  /* 0x01100000dd10783b */ /* 0x000fee0000004200 */
[C---:B--2---:R-:W-:Y:S08]  /*17050*/  HMMA.16816.F32.BF16 R144, R4.reuse, R12, R144 ;  /* 0x0000000c0490723c */ /* 0x044ff00000041890 */
[----:B------:R-:W-:Y:S01]  /*17060*/  HMMA.16816.F32.BF16 R156, R4, R14, R156 ;  /* 0x0000000e049c723c */ /* 0x000fe2000004189c */
[----:B------:R-:W1:Y:S01]  /*17070*/  LDSM.16.MT88.4 R12, [R195+0x13000] ;  /* 0x01300000c30c783b */ /* 0x000e620000004200 */
[----:B------:R-:W-:Y:S01]  /*17080*/  F2FP.BF16.F32.PACK_AB R4, R192, R191 ;  /* 0x000000bfc004723e */ /* 0x000fe200000010ff */
[----:B------:R-:W-:Y:S01]  /*17090*/  FADD.FTZ R191, R191, R2 ;  /* 0x00000002bfbf7221 */ /* 0x000fe20000010000 */
[----:B------:R-:W-:-:S02]  /*170a0*/  F2FP.BF16.F32.PACK_AB R5, R197, R196 ;  /* 0x000000c4c505723e */ /* 0x000fc400000010ff */
[----:B------:R-:W-:Y:S01]  /*170b0*/  F2FP.BF16.F32.PACK_AB R6, R194, R193 ;  /* 0x000000c1c206723e */ /* 0x000fe200000010ff */
[----:B------:R-:W-:Y:S01]  /*170c0*/  FADD.FTZ R192, R192, R191 ;  /* 0x000000bfc0c07221 */ /* 0x000fe20000010000 */
[----:B------:R-:W-:-:S07]  /*170d0*/  F2FP.BF16.F32.PACK_AB R7, R205, R198 ;  /* 0x000000c6cd07723e */ /* 0x000fce00000010ff */
[C---:B----4-:R-:W-:Y:S08]  /*170e0*/  HMMA.16816.F32.BF16 R136, R4.reuse, R8, R136 ;  /* 0x000000080488723c */ /* 0x050ff00000041888 */
[C---:B------:R-:W-:Y:S01]  /*170f0*/  HMMA.16816.F32.BF16 R140, R4.reuse, R10, R140 ;  /* 0x0000000a048c723c */ /* 0x040fe2000004188c */
[----:B------:R-:W2:Y:S07]  /*17100*/  LDSM.16.MT88.4 R8, [R188+0x3000] ;  /* 0x00300000bc08783b */ /* 0x000eae0000004200 */
[C---:B---3--:R-:W-:Y:S08]  /*17110*/  HMMA.16816.F32.BF16 R40, R4.reuse, R24, R40 ;  /* 0x000000180428723c */ /* 0x048ff00000041828 */
[C---:B------:R-:W-:Y:S01]  /*17120*/  HMMA.16816.F32.BF16 R44, R4.reuse, R26, R44 ;  /* 0x0000001a042c723c */ /* 0x040fe2000004182c */
[----:B------:R-:W-:Y:S07]  /*17130*/  LDSM.16.MT88.4 R24, [R190+0x3000] ;  /* 0x00300000be18783b */ /* 0x000fee0000004200 */
[C---:B-1----:R-:W-:Y:S08]  /*17140*/  HMMA.16816.F32.BF16 R72, R4.reuse, R12, R72 ;  /* 0x0000000c0448723c */ /* 0x042ff00000041848 */
        /* <DEDUP_REMOVED lines=8> */
[C---:B------:R-:W-:Y:S08]  /*171d0*/  HMMA.16816.F32.BF16 R104, R4.reuse, R20, R104 ;  /* 0x000000140468723c */ /* 0x040ff00000041868 */
[C---:B------:R-:W-:Y:S01]  /*171e0*/  HMMA.16816.F32.BF16 R108, R4.reuse, R22, R108 ;  /* 0x00000016046c723c */ /* 0x040fe2000004186c */
[----:B------:R-:W4:Y:S07]  /*171f0*/  LDSM.16.MT88.4 R20, [R190+0x5000] ;  /* 0x00500000be14783b */ /* 0x000f2e0000004200 */
        /* <DEDUP_REMOVED lines=20> */
[----:B------:R-:W-:Y:S07]  /*17340*/  LDSM.16.MT88.4 R20, [R195+0x15800] ;  /* 0x01580000c314783b */ /* 0x000fee0000004200 */
[C---:B-1----:R-:W-:Y:S08]  /*17350*/  HMMA.16816.F32.BF16 R120, R4.reuse, R12, R120 ;  /* 0x0000000c0478723c */ /* 0x042ff00000041878 */
[C---:B------:R-:W-:Y:S01]  /*17360*/  HMMA.16816.F32.BF16 R124, R4.reuse, R14, R124 ;  /* 0x0000000e047c723c */ /* 0x040fe2000004187c */
[----:B------:R-:W1:Y:S07]  /*17370*/  LDSM.16.MT88.4 R12, [R195+0x11800] ;  /* 0x01180000c30c783b */ /* 0x000e6e0000004200 */
[C---:B---3--:R-:W-:Y:S08]  /*17380*/  HMMA.16816.F32.BF16 R144, R4.reuse, R16, R144 ;  /* 0x000000100490723c */ /* 0x048ff00000041890 */
[C---:B------:R-:W-:Y:S01]  /*17390*/  HMMA.16816.F32.BF16 R156, R4.reuse, R18, R156 ;  /* 0x00000012049c723c */ /* 0x040fe2000004189c */
[----:B------:R-:W3:Y:S07]  /*173a0*/  LDSM.16.MT88.4 R16, [R195+0x17800] ;  /* 0x01780000c310783b */ /* 0x000eee0000004200 */
[C---:B------:R-:W-:Y:S08]  /*173b0*/  HMMA.16816.F32.BF16 R148, R4.reuse, R24, R148 ;  /* 0x000000180494723c */ /* 0x040ff00000041894 */
[----:B------:R-:W-:Y:S01]  /*173c0*/  HMMA.16816.F32.BF16 R152, R4, R26, R152 ;  /* 0x0000001a0498723c */ /* 0x000fe20000041898 */
[----:B------:R-:W-:Y:S01]  /*173d0*/  F2FP.BF16.F32.PACK_AB R4, R211, R208 ;  /* 0x000000d0d304723e */ /* 0x000fe200000010ff */
[----:B------:R-:W-:Y:S01]  /*173e0*/  LDSM.16.MT88.4 R24, [R221+0x13800] ;  /* 0x01380000dd18783b */ /* 0x000fe20000004200 */
[----:B------:R-:W-:-:S02]  /*173f0*/  F2FP.BF16.F32.PACK_AB R5, R203, R202 ;  /* 0x000000cacb05723e */ /* 0x000fc400000010ff */
[----:B------:R-:W-:Y:S02]  /*17400*/  F2FP.BF16.F32.PACK_AB R6, R243, R204 ;  /* 0x000000ccf306723e */ /* 0x000fe400000010ff */
[----:B------:R-:W-:-:S07]  /*17410*/  F2FP.BF16.F32.PACK_AB R7, R200, R201 ;  /* 0x000000c9c807723e */ /* 0x000fce00000010ff */
        /* <DEDUP_REMOVED lines=9> */
[C---:B------:R-:W-:Y:S08]  /*174b0*/  HMMA.16816.F32.BF16 R104, R4.reuse, R20, R104 ;  /* 0x000000140468723c */ /* 0x040ff00000041868 */
[C---:B--2---:R-:W-:Y:S08]  /*174c0*/  HMMA.16816.F32.BF16 R160, R4.reuse, R8, R160 ;  /* 0x0000000804a0723c */ /* 0x044ff000000418a0 */
[C---:B------:R-:W-:Y:S01]  /*174d0*/  HMMA.16816.F32.BF16 R36, R4.reuse, R10, R36 ;  /* 0x0000000a0424723c */ /* 0x040fe20000041824 */
[----:B------:R-:W2:Y:S07]  /*174e0*/  LDSM.16.MT88.4 R8, [R221+0x17800] ;  /* 0x01780000dd08783b */ /* 0x000eae0000004200 */
        /* <DEDUP_REMOVED lines=8> */
[----:B--2---:R-:W-:Y:S01]  /*17570*/  HMMA.16816.F32.BF16 R128, R4, R8, R128 ;  /* 0x000000080480723c */ /* 0x004fe20000041880 */
        /* <DEDUP_REMOVED lines=28> */
[C---:B-1----:R-:W-:Y:S08]  /*17740*/  HMMA.16816.F32.BF16 R120, R4.reuse, R12, R120 ;  /* 0x0000000c0478723c */ /* 0x042ff00000041878 */
[C---:B------:R-:W-:Y:S08]  /*17750*/  HMMA.16816.F32.BF16 R124, R4.reuse, R14, R124 ;  /* 0x0000000e047c723c */ /* 0x040ff0000004187c */
[C---:B------:R-:W-:Y:S08]  /*17760*/  HMMA.16816.F32.BF16 R132, R4.reuse, R10, R132 ;  /* 0x0000000a0484723c */ /* 0x040ff00000041884 */
[C---:B---3--:R-:W-:Y:S08]  /*17770*/  HMMA.16816.F32.BF16 R148, R4.reuse, R16, R148 ;  /* 0x000000100494723c */ /* 0x048ff00000041894 */
[----:B------:R-:W-:Y:S01]  /*17780*/  HMMA.16816.F32.BF16 R152, R4, R18, R152 ;  /* 0x000000120498723c */ /* 0x000fe20000041898 */
[----:B------:R-:W-:-:S04]  /*17790*/  NOP ;  /* 0x0000000000007918 */ /* 0x000fc80000000000 */
[----:B------:R-:W-:-:S15]  /*177a0*/  @!P4 BRA `(.L_x_3607) ;  /* 0x0000003800d8c947 */ /* 0x000fde0003800000 */
[----:B------:R-:W1:Y:S01]  /*177b0*/  S2UR UR6, SR_CgaCtaId ;  /* 0x00000000000679c3 */ /* 0x000e620000008800 */
[----:B------:R-:W-:Y:S01]  /*177c0*/  UISETP.NE.U32.AND UP0, UPT, UR12, URZ, UPT ;  /* 0x000000ff0c00728c */ /* 0x000fe2000bf05070 */
[----:B------:R-:W-:Y:S01]  /*177d0*/  MOV R216, 0x20 ;  /* 0x0000002000d87802 */ /* 0x000fe20000000f00 */
[----:B------:R-:W-:Y:S01]  /*177e0*/  VIADD R236, R165, 0xfffffffe ;  /* 0xfffffffea5ec7836 */ /* 0x000fe20000000000 */
[----:B------:R-:W-:Y:S01]  /*177f0*/  MOV R0, R3 ;  /* 0x0000000300007202 */ /* 0x000fe20000000f00 */
[----:B------:R-:W-:Y:S01]  /*17800*/  UISETP.NE.AND.EX UP0, UPT, UR13, URZ, UPT, UP0 ;  /* 0x000000ff0d00728c */ /* 0x000fe2000bf05300 */
[----:B------:R-:W-:Y:S01]  /*17810*/  SEL R216, R216, 0xffffffe0, !P2 ;  /* 0xffffffe0d8d87807 */ /* 0x000fe20005000000 */
[----:B------:R-:W-:Y:S01]  /*17820*/  VIADD R237, R166, 0xffffffc0 ;  /* 0xffffffc0a6ed7836 */ /* 0x000fe20000000000 */
[----:B------:R-:W-:Y:S01]  /*17830*/  IADD3 R234, PT, PT, R221, 0x10000, RZ ;  /* 0x00010000ddea7810 */ /* 0x000fe20007ffe0ff */
[----:B------:R-:W-:Y:S01]  /*17840*/  IMAD.MOV.U32 R165, RZ, RZ, R164 ;  /* 0x000000ffffa57224 */ /* 0x000fe200078e00a4 */
[----:B------:R-:W-:Y:S01]  /*17850*/  UMOV UR5, 0x400 ;  /* 0x0000040000057882 */ /* 0x000fe20000000000 */
[----:B------:R-:W-:Y:S01]  /*17860*/  PLOP3.LUT P1, PT, PT, PT, UP0, 0x80, 0x8 ;  /* 0x000000000008781c */ /* 0x000fe20003f2f008 */
[----:B------:R-:W-:Y:S01]  /*17870*/  IMAD.MOV.U32 R235, RZ, RZ, RZ ;  /* 0x000000ffffeb7224 */ /* 0x000fe200078e00ff */
[----:B------:R-:W2:Y:S01]  /*17880*/  LDCU UR4, c[0x0][0x45c] ;  /* 0x00008b80ff0477ac */ /* 0x000ea20008000800 */
[----:B------:R-:W-:Y:S01]  /*17890*/  IMAD.IADD R216, R216, 0x1, R221 ;  /* 0x00000001d8d87824 */ /* 0x000fe200078e02dd */
[----:B------:R-:W3:Y:S01]  /*178a0*/  LDCU.64 UR12, c[0x0][0x358] ;  /* 0x00006b00ff0c77ac */ /* 0x000ee20008000a00 */
[----:B------:R-:W4:Y:S01]  /*178b0*/  LDCU.64 UR8, c[0x0][0x3a0] ;  /* 0x00007400ff0877ac */ /* 0x000f220008000a00 */
[----:B------:R-:W2:Y:S01]  /*178c0*/  LDCU.64 UR10, c[0x0][0x3a8] ;  /* 0x00007500ff0a77ac */ /* 0x000ea20008000a00 */
[----:B-1----:R-:W-:-:S12]  /*178d0*/  ULEA UR6, UR6, UR5, 0x18 ;  /* 0x0000000506067291 */ /* 0x002fd8000f8ec0ff */
.L_x_3611:
[----:B------:R-:W-:Y:S01]  /*178e0*/  @!P1 IADD3 R2, P0, PT, RZ, -R235, RZ ;  /* 0x800000ebff029210 */ /* 0x000fe20007f1e0ff */
[----:B------:R-:W1:Y:S01]  /*178f0*/  S2R R219, SR_TID.X ;  /* 0x0000000000db7919 */ /* 0x000e620000002100 */
[----:B------:R-:W5:Y:S01]  /*17900*/  @!P1 LDC R6, c[0x0][0x3c0] ;  /* 0x0000f000ff069b82 */ /* 0x000f620000000800 */
[----:B------:R-:W-:Y:S07]  /*17910*/  DEPBAR.LE SB0, 0x0 ;  /* 0x000080000000791a */ /* 0x000fee0000000000 */
[----:B------:R-:W2:Y:S08]  /*17920*/  LDC R9, c[0x0][0x3c4] ;  /* 0x0000f100ff097b82 */ /* 0x000eb00000000800 */
[----:B------:R-:W-:Y:S01]  /*17930*/  BAR.SYNC.DEFER_BLOCKING 0x0 ;  /* 0x0000000000007b1d */ /* 0x000fe20000010000 */
[----:B------:R-:W-:Y:S02]  /*17940*/  IMAD.MOV.U32 R4, RZ, RZ, R232 ;  /* 0x000000ffff047224 */ /* 0x000fe400078e00e8 */
[----:B-1----:R-:W-:Y:S02]  /*17950*/  IMAD.SHL.U32 R218, R219, 0x8, RZ ;  /* 0x00000008dbda7824 */ /* 0x002fe400078e00ff */
[----:B-----5:R-:W-:Y:S04]  /*17960*/  @!P1 IMAD.SHL.U32 R3, R6, 0x40, RZ ;  /* 0x0000004006039824 */ /* 0x020fe800078e00ff */
[----:B------:R-:W-:Y:S05]  /*17970*/  @!P1 IMAD.X R3, RZ, RZ, ~R3, P0 ;  /* 0x000000ffff039224 */ /* 0x000fea00000e0e03 */
[----:B------:R-:W-:Y:S02]  /*17980*/  @!P1 SHF.R.S64 R5, R2, 0x1f, R3 ;  /* 0x0000001f02059819 */ /* 0x000fe40000001003 */
[----:B------:R-:W-:Y:S02]  /*17990*/  MOV R2, R233 ;  /* 0x000000e900027202 */ /* 0x000fe40000000f00 */
[----:B------:R-:W-:Y:S04]  /*179a0*/  @!P1 IADD3 R8, P0, PT, R232, R5, RZ ;  /* 0x00000005e8089210 */ /* 0x000fe80007f1e0ff */
[----:B------:R-:W-:Y:S02]  /*179b0*/  @!P1 LEA.HI.X.SX32 R233, R3, R233, 0x1, P0 ;  /* 0x000000e903e99211 */ /* 0x000fe400000f0eff */
[----:B------:R-:W-:Y:S02]  /*179c0*/  LOP3.LUT R3, R219, 0x38, RZ, 0xc0, !PT ;  /* 0x00000038db037812 */ /* 0x000fe400078ec0ff */
[----:B------:R-:W-:Y:S01]  /*179d0*/  @!P1 MOV R232, R8 ;  /* 0x0000000800e89202 */ /* 0x000fe20000000f00 */
[----:B--2---:R-:W-:Y:S06]  /*179e0*/  @!P1 BRA `(.L_x_3608) ;  /* 0x0000000000f49947 */ /* 0x004fec0003800000 */
[----:B------:R-:W-:Y:S01]  /*179f0*/  VIADD R7, R237, 0xffffffc0 ;  /* 0xffffffc0ed077836 */ /* 0x000fe20000000000 */
[----:B------:R-:W1:Y:S01]  /*17a00*/  LDC R8, c[0x0][0x4f0] ;  /* 0x00013c00ff087b82 */ /* 0x000e620000000800 */
[----:B------:R-:W-:Y:S03]  /*17a10*/  IABS R11, R237 ;  /* 0x000000ed000b7213 */ /* 0x000fe60000000000 */
[----:B------:R-:W-:Y:S02]  /*17a20*/  IABS R10, R7 ;  /* 0x00000007000a7213 */ /* 0x000fe40000000000 */
[-C--:B-1----:R-:W-:Y:S02]  /*17a30*/  IABS R5, R8.reuse ;  /* 0x0000000800057213 */ /* 0x082fe40000000000 */
[----:B------:R-:W-:Y:S02]  /*17a40*/  LOP3.LUT R7, R7, R8, RZ, 0x3c, !PT ;  /* 0x0000000807077212 */ /* 0x000fe400078e3cff */
[----:B------:R-:W1:Y:S02]  /*17a50*/  I2F.RP R6, R5 ;  /* 0x0000000500067306 */ /* 0x000e640000209400 */
[----:B------:R-:W-:Y:S08]  /*17a60*/  ISETP.GE.AND P0, PT, R7, RZ, PT ;  /* 0x000000ff0700720c */ /* 0x000ff00003f06270 */
        /* <DEDUP_REMOVED lines=12> */
[C---:B------:R-:W-:Y:S01]  /*17b30*/  IMAD R11, R5.reuse, R12, R11 ;  /* 0x0000000c050b7224 */ /* 0x040fe200078e020b */
[----:B------:R-:W1:Y:S02]  /*17b40*/  LDC.64 R6, c[0x0][0x3c0] ;  /* 0x0000f000ff067b82 */ /* 0x000e640000000a00 */
        /* <DEDUP_REMOVED lines=9> */
[-C--:B------:R-:W-:Y:S02]  /*17be0*/  LOP3.LUT R5, R237, R8.reuse, RZ, 0x3c, !PT ;  /* 0x00000008ed057212 */ /* 0x080fe400078e3cff */
[----:B------:R-:W-:Y:S02]  /*17bf0*/  LOP3.LUT R11, RZ, R8, RZ, 0x33, !PT ;  /* 0x00000008ff0b7212 */ /* 0x000fe400078e33ff */
[----:B------:R-:W-:Y:S05]  /*17c00*/  ISETP.GE.AND P3, PT, R5, RZ, PT ;  /* 0x000000ff0500720c */ /* 0x000fea0003f66270 */
[----:B------:R-:W-:Y:S02]  /*17c10*/  @P5 IADD3 R13, PT, PT, R13, 0x1, RZ ;  /* 0x000000010d0d5810 */ /* 0x000fe40007ffe0ff */
[----:B------:R-:W-:Y:S03]  /*17c20*/  @P6 VIADD R14, R14, 0x1 ;  /* 0x000000010e0e6836 */ /* 0x000fe60000000000 */
[----:B------:R-:W-:Y:S03]  /*17c30*/  @!P0 IMAD.MOV R13, RZ, RZ, -R13 ;  /* 0x000000ffff0d8224 */ /* 0x000fe600078e0a0d */
        /* <DEDUP_REMOVED lines=8> */
[----:B---3--:R-:W2:Y:S02]  /*17cc0*/  LDG.E R10, desc[UR12][R18.64] ;  /* 0x0000000c120a7981 */ /* 0x008ea4000c1e1900 */
[----:B------:R-:W-:Y:S02]  /*17cd0*/  IMAD R11, R11, R8, -0x40 ;  /* 0xffffffc00b0b7424 */ /* 0x000fe400078e0208 */
[----:B------:R-:W2:Y:S03]  /*17ce0*/  LDG.E R5, desc[UR12][R16.64] ;  /* 0x0000000c10057981 */ /* 0x000ea6000c1e1900 */
[----:B------:R-:W-:Y:S05]  /*17cf0*/  SHF.R.S32.HI R13, RZ, 0x1f, R11 ;  /* 0x0000001fff0d7819 */ /* 0x000fea000001140b */
[-C--:B-1----:R-:W-:Y:S02]  /*17d00*/  IMAD R8, R13, R6.reuse, RZ ;  /* 0x000000060d087224 */ /* 0x082fe400078e02ff */
[C---:B------:R-:W-:Y:S04]  /*17d10*/  IMAD.WIDE.U32 R12, R11.reuse, R6, RZ ;  /* 0x000000060b0c7225 */ /* 0x040fe800078e00ff */
[----:B------:R-:W-:Y:S05]  /*17d20*/  IMAD R8, R11, R7, R8 ;  /* 0x000000070b087224 */ /* 0x000fea00078e0208 */
        /* <DEDUP_REMOVED lines=9> */
.L_x_3608:
[--C-:B------:R-:W-:Y:S01]  /*17dc0*/  LOP3.LUT R239, R3, 0x1f8, R218.reuse, 0x78, !PT ;  /* 0x000001f803ef7812 */ /* 0x100fe200078e78da */
[C---:B------:R-:W-:Y:S01]  /*17dd0*/  IMAD.SHL.U32 R220, R219.reuse, 0x20, RZ ;  /* 0x00000020dbdc7824 */ /* 0x040fe200078e00ff */
[----:B------:R-:W-:Y:S01]  /*17de0*/  SHF.R.U32.HI R217, RZ, 0x1, R219 ;  /* 0x00000001ffd97819 */ /* 0x000fe200000116db */
[----:B------:R-:W-:Y:S01]  /*17df0*/  IMAD.SHL.U32 R3, R219, 0x40, RZ ;  /* 0x00000040db037824 */ /* 0x000fe200078e00ff */
[----:B------:R-:W-:Y:S01]  /*17e00*/  LOP3.LUT R239, R239, 0x1e00, R218, 0xf8, !PT ;  /* 0x00001e00efef7812 */ /* 0x000fe200078ef8da */
[----:B------:R-:W-:Y:S01]  /*17e10*/  IMAD.SHL.U32 R7, R6, 0x20, RZ ;  /* 0x0000002006077824 */ /* 0x000fe200078e00ff */
[----:B------:R-:W-:Y:S01]  /*17e20*/  LOP3.LUT R218, R218, 0x38, RZ, 0xc0, !PT ;  /* 0x00000038dada7812 */ /* 0x000fe200078ec0ff */
[----:B------:R-:W-:Y:S01]  /*17e30*/  IMAD.MOV.U32 R222, RZ, RZ, 0x20 ;  /* 0x00000020ffde7424 */ /* 0x000fe200078e00ff */
[----:B------:R-:W-:Y:S02]  /*17e40*/  LEA R239, R239, UR6, 0x1 ;  /* 0x00000006efef7c11 */ /* 0x000fe4000f8e08ff */
[----:B------:R-:W-:Y:S02]  /*17e50*/  LOP3.LUT R220, R220, 0x7c00, RZ, 0xc0, !PT ;  /* 0x00007c00dcdc7812 */ /* 0x000fe400078ec0ff */
[----:B------:R-:W-:Y:S01]  /*17e60*/  LOP3.LUT R224, R3, 0x400, RZ, 0xc0, !PT ;  /* 0x0000040003e07812 */ /* 0x000fe200078ec0ff */
[----:B------:R-:W-:Y:S01]  /*17e70*/  @!PT LDS RZ, [RZ] ;  /* 0x00000000fffff984 */ /* 0x000fe20000000800 */
[----:B------:R-:W-:Y:S01]  /*17e80*/  @!PT LDS RZ, [RZ] ;  /* 0x00000000fffff984 */ /* 0x000fe20000000800 */
[----:B------:R-:W-:Y:S01]  /*17e90*/  @!PT LDS RZ, [RZ] ;  /* 0x00000000fffff984 */ /* 0x000fe20000000800 */
[----:B---3--:R-:W-:Y:S01]  /*17ea0*/  LDGSTS.E.BYPASS.LTC128B.128 [R239+0x10000], desc[UR12][R232.64] ;  /* 0x10000000e8ef7fae */ /* 0x008fe2000b981a0c */
[--C-:B------:R-:W-:Y:S02]  /*17eb0*/  LOP3.LUT R4, R218, 0x1c0, R3.reuse, 0xf8, !PT ;  /* 0x000001c0da047812 */ /* 0x100fe400078ef803 */
[----:B------:R-:W-:Y:S01]  /*17ec0*/  LOP3.LUT R5, R219, 0x8, RZ, 0xc0, !PT ;  /* 0x00000008db057812 */ /* 0x000fe200078ec0ff */
[----:B------:R-:W-:Y:S01]  /*17ed0*/  LDGSTS.E.BYPASS.LTC128B.128 [R239+0x12000], desc[UR12][R232.64+0x80] ;  /* 0x12000080e8ef7fae */ /* 0x000fe2000b981a0c */
[----:B------:R-:W-:Y:S02]  /*17ee0*/  LOP3.LUT R2, R217, 0x8, RZ, 0xc0, !PT ;  /* 0x00000008d9027812 */ /* 0x000fe400078ec0ff */
[----:B------:R-:W-:Y:S01]  /*17ef0*/  LOP3.LUT R3, R220, 0x200, R3, 0xf8, !PT ;  /* 0x00000200dc037812 */ /* 0x000fe200078ef803 */
[----:B------:R-:W-:Y:S01]  /*17f00*/  LDGSTS.E.BYPASS.LTC128B.128 [R239+0x14000], desc[UR12][R232.64+0x100] ;  /* 0x14000100e8ef7fae */ /* 0x000fe2000b981a0c */
[----:B------:R-:W-:Y:S02]  /*17f10*/  LOP3.LUT R5, R4, R5, RZ, 0x3c, !PT ;  /* 0x0000000504057212 */ /* 0x000fe400078e3cff */
[----:B------:R-:W-:Y:S01]  /*17f20*/  LOP3.LUT R2, R3, R4, R2, 0xf6, !PT ;  /* 0x0000000403027212 */ /* 0x000fe200078ef602 */
[----:B------:R-:W-:Y:S01]  /*17f30*/  LDGSTS.E.BYPASS.LTC128B.128 [R239+0x16000], desc[UR12][R232.64+0x180] ;  /* 0x16000180e8ef7fae */ /* 0x000fe2000b981a0c */
[----:B------:R-:W-:Y:S01]  /*17f40*/  SHF.L.U64.HI R9, R6, 0x5, R9 ;  /* 0x0000000506097819 */ /* 0x000fe20000010209 */
[----:B------:R-:W-:Y:S01]  /*17f50*/  IMAD R224, R5, 0x2, R224 ;  /* 0x0000000205e07824 */ /* 0x000fe200078e02e0 */
[----:B------:R-:W-:Y:S02]  /*17f60*/  IADD3 R4, P0, PT, R232, R7, RZ ;  /* 0x00000007e8047210 */ /* 0x000fe40007f1e0ff */
[----:B------:R-:W-:Y:S01]  /*17f70*/  LEA R225, R2, UR6, 0x1 ;  /* 0x0000000602e17c11 */ /* 0x000fe2000f8e08ff */
[----:B------:R-:W-:Y:S01]  /*17f80*/  VIADD R3, R224, UR6 ;  /* 0x00000006e0037c36 */ /* 0x000fe20008000000 */
[----:B------:R-:W-:Y:S01]  /*17f90*/  IADD3 R12, P2, PT, R7, R4, RZ ;  /* 0x00000004070c7210 */ /* 0x000fe20007f5e0ff */
[----:B------:R-:W-:Y:S02]  /*17fa0*/  IMAD.X R5, R233, 0x1, R9, P0 ;  /* 0x00000001e9057824 */ /* 0x000fe400000e0609 */
[----:B------:R-:W-:Y:S01]  /*17fb0*/  IMAD.MOV.U32 R2, RZ, RZ, 0x40 ;  /* 0x00000040ff027424 */ /* 0x000fe200078e00ff */
[----:B------:R-:W-:Y:S01]  /*17fc0*/  IADD3 R6, P0, PT, R7, R12, RZ ;  /* 0x0000000c07067210 */ /* 0x000fe20007f1e0ff */
[C---:B------:R-:W-:Y:S01]  /*17fd0*/  IMAD.X R13, R9.reuse, 0x1, R5, P2 ;  /* 0x00000001090d7824 */ /* 0x040fe200010e0605 */
[----:B------:R-:W-:Y:S01]  /*17fe0*/  LDGSTS.E.BYPASS.LTC128B.128 [R239+0x10800], desc[UR12][R4.64] ;  /* 0x1080000004ef7fae */ /* 0x000fe2000b981a0c */
[----:B------:R-:W-:Y:S02]  /*17ff0*/  ISETP.NE.AND P2, PT, R236, RZ, PT ;  /* 0x000000ffec00720c */ /* 0x000fe40003f45270 */
[----:B------:R-:W-:Y:S01]  /*18000*/  IMAD.X R7, R9, 0x1, R13, P0 ;  /* 0x0000000109077824 */ /* 0x000fe200000e060d */
[----:B------:R-:W-:Y:S01]  /*18010*/  LDGSTS.E.BYPASS.LTC128B.128 [R239+0x12800], desc[UR12][R4.64+0x80] ;  /* 0x1280008004ef7fae */ /* 0x000fe2000b981a0c */
[C---:B------:R-:W-:Y:S03]  /*18020*/  LOP3.LUT P0, RZ, R219.reuse, 0x2, RZ, 0xc0, !PT ;  /* 0x00000002dbff7812 */ /* 0x040fe6000780c0ff */
[----:B------:R-:W-:Y:S01]  /*18030*/  LDGSTS.E.BYPASS.LTC128B.128 [R239+0x14800], desc[UR12][R4.64+0x100] ;  /* 0x1480010004ef7fae */ /* 0x000fe2000b981a0c */
[----:B------:R-:W-:Y:S02]  /*18040*/  SEL R222, R222, 0xffffffe0, !P0 ;  /* 0xffffffe0dede7807 */ /* 0x000fe40004000000 */
        /* <DEDUP_REMOVED lines=14> */
[----:B------:R-:W-:Y:S04]  /*18130*/  LDGSTS.E.BYPASS.LTC128B.128 [R239+0x13800], desc[UR12][R6.64+0x80] ;  /* 0x1380008006ef7fae */ /* 0x000fe8000b981a0c */
[----:B------:R-:W-:Y:S04]  /*18140*/  LDGSTS.E.BYPASS.LTC128B.128 [R239+0x15800], desc[UR12][R6.64+0x100] ;  /* 0x1580010006ef7fae */ /* 0x000fe8000b981a0c */
[----:B------:R1:W-:Y:S04]  /*18150*/  LDGSTS.E.BYPASS.LTC128B.128 [R239+0x17800], desc[UR12][R6.64+0x180] ;  /* 0x1780018006ef7fae */ /* 0x0003e8000b981a0c */
[----:B------:R-:W-:Y:S04]  /*18160*/  LDSM.16.M88.4 R32, [R225] ;  /* 0x00000000e120783b */ /* 0x000fe80000000200 */
[----:B------:R-:W1:Y:S04]  /*18170*/  LDSM.16.M88.4 R8, [R224+UR6+0x8000] ;  /* 0x00800006e008783b */ /* 0x000e680008000200 */
[----:B------:R-:W2:Y:S04]  /*18180*/  LDSM.16.M88.4 R16, [R224+UR6+0x8800] ;  /* 0x00880006e010783b */ /* 0x000ea80008000200 */
        /* <DEDUP_REMOVED lines=8> */
[C---:B-1----:R-:W-:Y:S03]  /*18210*/  HMMA.16816.F32.BF16 R4, R32.reuse, R8, RZ ;  /* 0x000000082004723c */ /* 0x042fe600000418ff */
[----:B------:R-:W-:Y:S04]  /*18220*/  LDSM.16.M88.4 R192, [R167] ;  /* 0x00000000a7c0783b */ /* 0x000fe80000000200 */
[----:B------:R-:W1:Y:S01]  /*18230*/  LDSM.16.M88.4 R196, [R3+0x8000] ;  /* 0x0080000003c4783b */ /* 0x000e620000000200 */
[C---:B------:R-:W-:Y:S03]  /*18240*/  HMMA.16816.F32.BF16 R8, R32.reuse, R10, RZ ;  /* 0x0000000a2008723c */ /* 0x040fe600000418ff */
[----:B------:R-:W1:Y:S04]  /*18250*/  LDSM.16.M88.4 R200, [R3+0x8800] ;  /* 0x0088000003c8783b */ /* 0x000e680000000200 */
[----:B------:R-:W-:Y:S01]  /*18260*/  LDSM.16.M88.4 R204, [R2+0x8000] ;  /* 0x0080000002cc783b */ /* 0x000fe20000000200 */
[C---:B--2---:R-:W-:Y:S03]  /*18270*/  HMMA.16816.F32.BF16 R12, R32.reuse, R16, RZ ;  /* 0x00000010200c723c */ /* 0x044fe600000418ff */
[----:B------:R-:W-:Y:S04]  /*18280*/  LDSM.16.M88.4 R208, [R2+0x8800] ;  /* 0x0088000002d0783b */ /* 0x000fe80000000200 */
[----:B------:R-:W-:Y:S01]  /*18290*/  LDSM.16.M88.4 R212, [R224+UR6+0xe000] ;  /* 0x00e00006e0d4783b */ /* 0x000fe20008000200 */
[C---:B------:R-:W-:Y:S08]  /*182a0*/  HMMA.16816.F32.BF16 R16, R32.reuse, R18, RZ ;  /* 0x000000122010723c */ /* 0x040ff000000418ff */
[C---:B---3--:R-:W-:Y:S08]  /*182b0*/  HMMA.16816.F32.BF16 R20, R32.reuse, R24, RZ ;  /* 0x000000182014723c */ /* 0x048ff000000418ff */
[C---:B------:R-:W-:Y:S08]  /*182c0*/  HMMA.16816.F32.BF16 R24, R32.reuse, R26, RZ ;  /* 0x0000001a2018723c */ /* 0x040ff000000418ff */
[C---:B-----5:R-:W-:Y:S08]  /*182d0*/  HMMA.16816.F32.BF16 R28, R32.reuse, R168, RZ ;  /* 0x000000a8201c723c */ /* 0x060ff000000418ff */
[----:B------:R-:W-:Y:S01]  /*182e0*/  HMMA.16816.F32.BF16 R32, R32, R170, RZ ;  /* 0x000000aa2020723c */ /* 0x000fe200000418ff */
[----:B------:R-:W2:Y:S07]  /*182f0*/  LDSM.16.M88.4 R168, [R3+0x9000] ;  /* 0x0090000003a8783b */ /* 0x000eae0000000200 */
        /* <DEDUP_REMOVED lines=13> */
[C---:B-1----:R-:W-:Y:S08]  /*183d0*/  HMMA.16816.F32.BF16 R4, R192.reuse, R196, R4 ;  /* 0x000000c4c004723c */ /* 0x042ff00000041804 */
[C---:B------:R-:W-:Y:S01]  /*183e0*/  HMMA.16816.F32.BF16 R8, R192.reuse, R198, R8 ;  /* 0x000000c6c008723c */ /* 0x040fe20000041808 */
[----:B------:R-:W1:Y:S07]  /*183f0*/  LDSM.16.M88.4 R196, [R224+UR6+0xa000] ;  /* 0x00a00006e0c4783b */ /* 0x000e6e0008000200 */
[C---:B------:R-:W-:Y:S08]  /*18400*/  HMMA.16816.F32.BF16 R12, R192.reuse, R200, R12 ;  /* 0x000000c8c00c723c */ /* 0x040ff0000004180c */
[C---:B------:R-:W-:Y:S01]  /*18410*/  HMMA.16816.F32.BF16 R16, R192.reuse, R202, R16 ;  /* 0x000000cac010723c */ /* 0x040fe20000041810 */
[----:B------:R-:W1:Y:S07]  /*18420*/  LDSM.16.M88.4 R200, [R224+UR6+0xa800] ;  /* 0x00a80006e0c8783b */ /* 0x000e6e0008000200 */
[C---:B--2---:R-:W-:Y:S08]  /*18430*/  HMMA.16816.F32.BF16 R20, R192.reuse, R168, R20 ;  /* 0x000000a8c014723c */ /* 0x044ff00000041814 */
[C---:B------:R-:W-:Y:S01]  /*18440*/  HMMA.16816.F32.BF16 R24, R192.reuse, R170, R24 ;  /* 0x000000aac018723c */ /* 0x040fe20000041818 */
[----:B------:R-:W2:Y:S07]  /*18450*/  LDSM.16.M88.4 R168, [R224+UR6+0xb000] ;  /* 0x00b00006e0a8783b */ /* 0x000eae0008000200 */
        /* <DEDUP_REMOVED lines=164> */
[----:B------:R-:W-:Y:S11]  /*18ea0*/  @!P2 BRA `(.L_x_3609) ;  /* 0x0000000400a0a947 */ /* 0x000ff60003800000 */
        /* <DEDUP_REMOVED lines=14> */
[----:B------:R-:W-:Y:S01]  /*18f90*/  VIADD R173, R237, 0xffffff80 ;  /* 0xffffff80edad7836 */ /* 0x000fe20000000000 */
[----:B------:R-:W1:Y:S04]  /*18fa0*/  LDC R164, c[0x0][0x4f0] ;  /* 0x00013c00ffa47b82 */ /* 0x000e680000000800 */
[----:B------:R-:W-:Y:S02]  /*18fb0*/  IABS R166, R173 ;  /* 0x000000ad00a67213 */ /* 0x000fe40000000000 */
[-C--:B-1----:R-:W-:Y:S02]  /*18fc0*/  IABS R2, R164.reuse ;  /* 0x000000a400027213 */ /* 0x082fe40000000000 */
[-C--:B------:R-:W-:Y:S02]  /*18fd0*/  LOP3.LUT R173, R173, R164.reuse, RZ, 0x3c, !PT ;  /* 0x000000a4adad7212 */ /* 0x080fe400078e3cff */
[----:B------:R-:W1:Y:S02]  /*18fe0*/  I2F.RP R172, R2 ;  /* 0x0000000200ac7306 */ /* 0x000e640000209400 */
[----:B------:R-:W-:Y:S08]  /*18ff0*/  ISETP.GE.AND P2, PT, R173, RZ, PT ;  /* 0x000000ffad00720c */ /* 0x000ff00003f46270 */
[----:B-1----:R-:W1:Y:S02]  /*19000*/  MUFU.RCP R3, R172 ;  /* 0x000000ac00037308 */ /* 0x002e640000001000 */
[----:B-1----:R-:W-:Y:S01]  /*19010*/  VIADD R170, R3, 0xffffffe ;  /* 0x0ffffffe03aa7836 */ /* 0x002fe20000000000 */
[----:B------:R-:W-:Y:S07]  /*19020*/  IADD3 R3, PT, PT, R237, -0x40, RZ ;  /* 0xffffffc0ed037810 */ /* 0x000fee0007ffe0ff */
[----:B------:R-:W1:Y:S01]  /*19030*/  F2I.FTZ.U32.TRUNC.NTZ R171, R170 ;  /* 0x000000aa00ab7305 */ /* 0x000e62000021f000 */
[----:B------:R-:W-:Y:S02]  /*19040*/  IABS R168, R3 ;  /* 0x0000000300a87213 */ /* 0x000fe40000000000 */
[----:B------:R-:W-:Y:S01]  /*19050*/  LOP3.LUT R3, R3, R164, RZ, 0x3c, !PT ;  /* 0x000000a403037212 */ /* 0x000fe200078e3cff */
        /* <DEDUP_REMOVED lines=15> */
[----:B------:R-:W-:Y:S01]  /*19150*/  @!P3 IMAD.IADD R166, R166, 0x1, -R2 ;  /* 0x00000001a6a6b824 */ /* 0x000fe200078e0a02 */
[----:B------:R-:W-:Y:S01]  /*19160*/  ISETP.GE.AND P3, PT, R3, RZ, PT ;  /* 0x000000ff0300720c */ /* 0x000fe20003f66270 */
[----:B------:R-:W-:Y:S01]  /*19170*/  @!P4 VIADD R172, R172, 0x1 ;  /* 0x00000001acacc836 */ /* 0x000fe20000000000 */
[-C--:B------:R-:W-:Y:S02]  /*19180*/  ISETP.GE.U32.AND P6, PT, R168, R2.reuse, PT ;  /* 0x00000002a800720c */ /* 0x080fe40003fc6070 */
[----:B------:R-:W-:Y:S02]  /*19190*/  ISETP.GE.U32.AND P5, PT, R166, R2, PT ;  /* 0x00000002a600720c */ /* 0x000fe40003fa6070 */
[----:B------:R-:W-:Y:S01]  /*191a0*/  ISETP.NE.AND P4, PT, R164, RZ, PT ;  /* 0x000000ffa400720c */ /* 0x000fe20003f85270 */
[----:B------:R-:W1:Y:S08]  /*191b0*/  LDC.64 R2, c[0x0][0x3b8] ;  /* 0x0000ee00ff027b82 */ /* 0x000e700000000a00 */
[----:B------:R-:W-:Y:S02]  /*191c0*/  @P6 IADD3 R172, PT, PT, R172, 0x1, RZ ;  /* 0x00000001acac6810 */ /* 0x000fe40007ffe0ff */
[----:B------:R-:W-:Y:S03]  /*191d0*/  @P5 VIADD R170, R170, 0x1 ;  /* 0x00000001aaaa5836 */ /* 0x000fe60000000000 */
[----:B------:R-:W-:Y:S02]  /*191e0*/  @!P3 IMAD.MOV R172, RZ, RZ, -R172 ;  /* 0x000000ffffacb224 */ /* 0x000fe400078e0aac */
[----:B------:R-:W-:Y:S05]  /*191f0*/  @!P2 IMAD.MOV R170, RZ, RZ, -R170 ;  /* 0x000000ffffaaa224 */ /* 0x000fea00078e0aaa */
        /* <DEDUP_REMOVED lines=23> */
.L_x_3610:
        /* <DEDUP_REMOVED lines=28> */
.L_x_3609:
        /* <DEDUP_REMOVED lines=18> */
[----:B------:R-:W-:Y:S02]  /*19650*/  FMNMX3.FTZ R168, R3, R32, R33, !PT ;  /* 0x0000002003a87276 */ /* 0x000fe40007810021 */
[----:B------:R-:W-:Y:S01]  /*19660*/  IADD3 R237, PT, PT, R237, -0x40, RZ ;  /* 0xffffffc0eded7810 */ /* 0x000fe20007ffe0ff */
        /* <DEDUP_REMOVED lines=25> */
[----:B------:R-:W-:Y:S01]  /*19800*/  FFMA.FTZ R198, R7, UR4, -R200 ;  /* 0x0000000407c67c23 */ /* 0x000fe200080108c8 */
[----:B------:R-:W-:Y:S01]  /*19810*/  FFMA.FTZ R6, R8, UR4, -R202 ;  /* 0x0000000408067c23 */ /* 0x000fe200080108ca */
[--C-:B------:R-:W-:Y:S01]  /*19820*/  FFMA.FTZ R196, R10, UR4, -R200.reuse ;  /* 0x000000040ac47c23 */ /* 0x100fe200080108c8 */
[--C-:B------:R-:W-:Y:S02]  /*19830*/  FFMA.FTZ R201, R11, UR4, -R200.reuse ;  /* 0x000000040bc97c23 */ /* 0x100fe400080108c8 */
[----:B------:R-:W4:Y:S01]  /*19840*/  MUFU.EX2 R2, R165 ;  /* 0x000000a500027308 */ /* 0x000f220000000800 */
[----:B------:R-:W-:Y:S01]  /*19850*/  IADD3 R7, PT, PT, R221, 0x10040, RZ ;  /* 0x00010040dd077810 */ /* 0x000fe20007ffe0ff */
[--C-:B------:R-:W-:Y:S01]  /*19860*/  FFMA.FTZ R205, R14, UR4, -R200.reuse ;  /* 0x000000040ecd7c23 */ /* 0x100fe200080108c8 */
[----:B------:R-:W-:Y:S01]  /*19870*/  @P0 IADD3 R7, PT, PT, R234, -0x40, RZ ;  /* 0xffffffc0ea070810 */ /* 0x000fe20007ffe0ff */
[----:B------:R-:W-:Y:S01]  /*19880*/  FFMA.FTZ R208, R15, UR4, -R200 ;  /* 0x000000040fd07c23 */ /* 0x000fe200080108c8 */
[--C-:B------:R-:W-:Y:S01]  /*19890*/  FFMA.FTZ R206, R16, UR4, -R202.reuse ;  /* 0x0000000410ce7c23 */ /* 0x100fe200080108ca */
[--C-:B------:R-:W-:Y:S01]  /*198a0*/  FFMA.FTZ R207, R17, UR4, -R202.reuse ;  /* 0x0000000411cf7c23 */ /* 0x100fe200080108ca */
[----:B------:R-:W-:Y:S01]  /*198b0*/  IADD3 R222, PT, PT, R222, R7, RZ ;  /* 0x00000007dede7210 */ /* 0x000fe20007ffe0ff */
[----:B--2---:R-:W-:Y:S02]  /*198c0*/  FFMA.FTZ R167, R9, UR4, -R202 ;  /* 0x0000000409a77c23 */ /* 0x004fe400080108ca */
[----:B------:R-:W-:Y:S01]  /*198d0*/  MUFU.EX2 R197, R197 ;  /* 0x000000c500c57308 */ /* 0x000fe20000000800 */
[C---:B---3--:R-:W-:Y:S01]  /*198e0*/  FMUL.FTZ R10, R0.reuse, R162 ;  /* 0x000000a2000a7220 */ /* 0x048fe20000410000 */
[C---:B------:R-:W-:Y:S01]  /*198f0*/  FMUL.FTZ R11, R0.reuse, R163 ;  /* 0x000000a3000b7220 */ /* 0x040fe20000410000 */
[----:B------:R-:W2:Y:S01]  /*19900*/  LDSM.16.MT88.4 R176, [R7] ;  /* 0x0000000007b0783b */ /* 0x000ea20000004200 */
[C---:B------:R-:W-:Y:S01]  /*19910*/  FMUL.FTZ R38, R0.reuse, R38 ;  /* 0x0000002600267220 */ /* 0x040fe20000410000 */
        /* <DEDUP_REMOVED lines=9> */
[C---:B------:R-:W-:Y:S01]  /*199b0*/  FMUL.FTZ R41, R2.reuse, R41 ;  /* 0x0000002902297220 */ /* 0x040fe20000410000 */
[C---:B------:R-:W-:Y:S03]  /*199c0*/  FMUL.FTZ R44, R2.reuse, R44 ;  /* 0x0000002c022c7220 */ /* 0x040fe60000410000 */
[----:B------:R-:W-:Y:S01]  /*199d0*/  MUFU.EX2 R199, R199 ;  /* 0x000000c700c77308 */ /* 0x000fe20000000800 */
[----:B------:R-:W-:Y:S01]  /*199e0*/  FMUL.FTZ R45, R2, R45 ;  /* 0x0000002d022d7220 */ /* 0x000fe20000410000 */
[C---:B------:R-:W-:Y:S01]  /*199f0*/  FMUL.FTZ R46, R0.reuse, R46 ;  /* 0x0000002e002e7220 */ /* 0x040fe20000410000 */
[----:B------:R-:W-:Y:S01]  /*19a00*/  FMUL.FTZ R47, R0, R47 ;  /* 0x0000002f002f7220 */ /* 0x000fe20000410000 */
[----:B------:R-:W-:Y:S01]  /*19a10*/  LDSM.16.MT88.4 R184, [R222+0x2800] ;  /* 0x00280000deb8783b */ /* 0x000fe20000004200 */
[C---:B------:R-:W-:Y:S01]  /*19a20*/  FMUL.FTZ R12, R2.reuse, R156 ;  /* 0x0000009c020c7220 */ /* 0x040fe20000410000 */
[----:B------:R-:W-:Y:S01]  /*19a30*/  FMUL.FTZ R13, R2, R157 ;  /* 0x0000009d020d7220 */ /* 0x000fe20000410000 */
[----:B------:R-:W-:Y:S03]  /*19a40*/  FMUL.FTZ R14, R0, R158 ;  /* 0x0000009e000e7220 */ /* 0x000fe60000410000 */
[----:B------:R-:W4:Y:S01]  /*19a50*/  MUFU.EX2 R198, R198 ;  /* 0x000000c600c67308 */ /* 0x000f220000000800 */
[----:B---3--:R-:W-:Y:S01]  /*19a60*/  F2FP.BF16.F32.PACK_AB R160, R166, R197 ;  /* 0x000000c5a6a0723e */ /* 0x008fe200000010ff */
[----:B------:R-:W-:Y:S01]  /*19a70*/  FMUL.FTZ R15, R0, R159 ;  /* 0x0000009f000f7220 */ /* 0x000fe20000410000 */
[C---:B------:R-:W-:Y:S01]  /*19a80*/  FMUL.FTZ R48, R2.reuse, R48 ;  /* 0x0000003002307220 */ /* 0x040fe20000410000 */
[----:B------:R-:W-:Y:S01]  /*19a90*/  LDSM.16.MT88.4 R156, [R221+0x10800] ;  /* 0x01080000dd9c783b */ /* 0x000fe20000004200 */
[----:B------:R-:W-:Y:S01]  /*19aa0*/  FMUL.FTZ R49, R2, R49 ;  /* 0x0000003102317220 */ /* 0x000fe20000410000 */
[C---:B------:R-:W-:Y:S01]  /*19ab0*/  FMUL.FTZ R50, R0.reuse, R50 ;  /* 0x0000003200327220 */ /* 0x040fe20000410000 */
[----:B------:R-:W-:Y:S03]  /*19ac0*/  FMUL.FTZ R51, R0, R51 ;  /* 0x0000003300337220 */ /* 0x000fe60000410000 */
[----:B------:R-:W-:Y:S01]  /*19ad0*/  MUFU.EX2 R6, R6 ;  /* 0x0000000600067308 */ /* 0x000fe20000000800 */
[C---:B------:R-:W-:Y:S01]  /*19ae0*/  FMUL.FTZ R52, R2.reuse, R52 ;  /* 0x0000003402347220 */ /* 0x040fe20000410000 */
[----:B------:R-:W-:Y:S01]  /*19af0*/  FMUL.FTZ R53, R2, R53 ;  /* 0x0000003502357220 */ /* 0x000fe20000410000 */
[C---:B------:R-:W-:Y:S01]  /*19b00*/  FMUL.FTZ R54, R0.reuse, R54 ;  /* 0x0000003600367220 */ /* 0x040fe20000410000 */
[----:B------:R-:W-:Y:S01]  /*19b10*/  LDSM.16.MT88.4 R192, [R7+0x4800] ;  /* 0x0048000007c0783b */ /* 0x000fe20000004200 */
[----:B------:R-:W-:Y:S01]  /*19b20*/  FMUL.FTZ R55, R0, R55 ;  /* 0x0000003700377220 */ /* 0x000fe20000410000 */
[C---:B------:R-:W-:Y:S01]  /*19b30*/  FMUL.FTZ R56, R2.reuse, R56 ;  /* 0x0000003802387220 */ /* 0x040fe20000410000 */
[----:B------:R-:W-:Y:S03]  /*19b40*/  FMUL.FTZ R57, R2, R57 ;  /* 0x0000003902397220 */ /* 0x000fe60000410000 */
[----:B------:R-:W3:Y:S01]  /*19b50*/  MUFU.EX2 R167, R167 ;  /* 0x000000a700a77308 */ /* 0x000ee20000000800 */
[----:B----4-:R-:W-:Y:S01]  /*19b60*/  F2FP.BF16.F32.PACK_AB R161, R198, R199 ;  /* 0x000000c7c6a1723e */ /* 0x010fe200000010ff */
[C---:B------:R-:W-:Y:S01]  /*19b70*/  FMUL.FTZ R58, R0.reuse, R58 ;  /* 0x0000003a003a7220 */ /* 0x040fe20000410000 */
[----:B------:R-:W-:Y:S01]  /*19b80*/  FMUL.FTZ R59, R0, R59 ;  /* 0x0000003b003b7220 */ /* 0x000fe20000410000 */
        /* <DEDUP_REMOVED lines=11> */
[C---:B------:R-:W-:Y:S03]  /*19c40*/  FMUL.FTZ R70, R0.reuse, R70 ;  /* 0x0000004600467220 */ /* 0x040fe60000410000 */
[----:B------:R-:W4:Y:S01]  /*19c50*/  MUFU.EX2 R201, R201 ;  /* 0x000000c900c97308 */ /* 0x000f220000000800 */
[----:B---3--:R-:W-:Y:S01]  /*19c60*/  F2FP.BF16.F32.PACK_AB R162, R167, R6 ;  /* 0x00000006a7a2723e */ /* 0x008fe200000010ff */
        /* <DEDUP_REMOVED lines=15> */
[----:B----4-:R-:W-:Y:S01]  /*19d60*/  F2FP.BF16.F32.PACK_AB R163, R201, R196 ;  /* 0x000000c4c9a3723e */ /* 0x010fe200000010ff */
[C---:B------:R-:W-:Y:S01]  /*19d70*/  FMUL.FTZ R86, R0.reuse, R86 ;  /* 0x0000005600567220 */ /* 0x040fe20000410000 */
[----:B------:R-:W-:Y:S01]  /*19d80*/  FMUL.FTZ R87, R0, R87 ;  /* 0x0000005700577220 */ /* 0x000fe20000410000 */
[C---:B------:R-:W-:Y:S01]  /*19d90*/  FMUL.FTZ R88, R2.reuse, R88 ;  /* 0x0000005802587220 */ /* 0x040fe20000410000 */
[----:B------:R-:W-:Y:S01]  /*19da0*/  FMUL.FTZ R89, R2, R89 ;  /* 0x0000005902597220 */ /* 0x000fe20000410000 */
[C---:B------:R-:W-:Y:S01]  /*19db0*/  FMUL.FTZ R90, R0.reuse, R90 ;  /* 0x0000005a005a7220 */ /* 0x040fe20000410000 */
[----:B------:R-:W-:Y:S01]  /*19dc0*/  FMUL.FTZ R91, R0, R91 ;  /* 0x0000005b005b7220 */ /* 0x000fe20000410000 */
[C---:B-1----:R-:W-:Y:S01]  /*19dd0*/  HMMA.16816.F32.BF16 R8, R160.reuse, R168, R8 ;  /* 0x000000a8a008723c */ /* 0x042fe20000041808 */
[----:B------:R-:W-:Y:S04]  /*19de0*/  MUFU.EX2 R203, R203 ;  /* 0x000000cb00cb7308 */ /* 0x000fe80000000800 */
[C---:B------:R-:W-:Y:S01]  /*19df0*/  FMUL.FTZ R92, R2.reuse, R92 ;  /* 0x0000005c025c7220 */ /* 0x040fe20000410000 */
[----:B------:R-:W-:Y:S01]  /*19e00*/  FMUL.FTZ R93, R2, R93 ;  /* 0x0000005d025d7220 */ /* 0x000fe20000410000 */
[C---:B------:R-:W-:Y:S01]  /*19e10*/  FMUL.FTZ R94, R0.reuse, R94 ;  /* 0x0000005e005e7220 */ /* 0x040fe20000410000 */
[C---:B------:R-:W-:Y:S01]  /*19e20*/  HMMA.16816.F32.BF16 R36, R160.reuse, R170, R36 ;  /* 0x000000aaa024723c */ /* 0x040fe20000041824 */
[----:B------:R-:W1:Y:S02]  /*19e30*/  LDSM.16.MT88.4 R168, [R222] ;  /* 0x00000000dea8783b */ /* 0x000e640000004200 */
[----:B------:R-:W3:Y:S01]  /*19e40*/  MUFU.EX2 R204, R204 ;  /* 0x000000cc00cc7308 */ /* 0x000ee20000000800 */
[----:B------:R-:W-:Y:S01]  /*19e50*/  FMUL.FTZ R95, R0, R95 ;  /* 0x0000005f005f7220 */ /* 0x000fe20000410000 */
[C---:B------:R-:W-:Y:S01]  /*19e60*/  FMUL.FTZ R96, R2.reuse, R96 ;  /* 0x0000006002607220 */ /* 0x040fe20000410000 */
[----:B------:R-:W-:Y:S01]  /*19e70*/  FMUL.FTZ R97, R2, R97 ;  /* 0x0000006102617220 */ /* 0x000fe20000410000 */
[C---:B------:R-:W-:Y:S01]  /*19e80*/  FMUL.FTZ R98, R0.reuse, R98 ;  /* 0x0000006200627220 */ /* 0x040fe20000410000 */
[----:B------:R-:W-:Y:S01]  /*19e90*/  FMUL.FTZ R99, R0, R99 ;  /* 0x0000006300637220 */ /* 0x000fe20000410000 */
[C---:B------:R-:W-:Y:S04]  /*19ea0*/  HMMA.16816.F32.BF16 R40, R160.reuse, R172, R40 ;  /* 0x000000aca028723c */ /* 0x040fe80000041828 */
[----:B------:R-:W-:Y:S01]  /*19eb0*/  MUFU.EX2 R205, R205 ;  /* 0x000000cd00cd7308 */ /* 0x000fe20000000800 */
[C---:B------:R-:W-:Y:S01]  /*19ec0*/  FMUL.FTZ R100, R2.reuse, R100 ;  /* 0x0000006402647220 */ /* 0x040fe20000410000 */
[----:B------:R-:W-:Y:S01]  /*19ed0*/  FMUL.FTZ R101, R2, R101 ;  /* 0x0000006502657220 */ /* 0x000fe20000410000 */
[C---:B------:R-:W-:Y:S01]  /*19ee0*/  FMUL.FTZ R102, R0.reuse, R102 ;  /* 0x0000006600667220 */ /* 0x040fe20000410000 */
[----:B------:R-:W-:Y:S01]  /*19ef0*/  FMUL.FTZ R103, R0, R103 ;  /* 0x0000006700677220 */ /* 0x000fe20000410000 */
[C---:B------:R-:W-:Y:S01]  /*19f00*/  FMUL.FTZ R104, R2.reuse, R104 ;  /* 0x0000006802687220 */ /* 0x040fe20000410000 */
[C---:B------:R-:W-:Y:S01]  /*19f10*/  HMMA.16816.F32.BF16 R44, R160.reuse, R174, R44 ;  /* 0x000000aea02c723c */ /* 0x040fe2000004182c */
[----:B------:R-:W4:Y:S03]  /*19f20*/  LDSM.16.MT88.4 R172, [R221+0x12000] ;  /* 0x01200000ddac783b */ /* 0x000f260000004200 */
[----:B------:R-:W5:Y:S01]  /*19f30*/  MUFU.EX2 R208, R208 ;  /* 0x000000d000d07308 */ /* 0x000f620000000800 */
        /* <DEDUP_REMOVED lines=13> */
[----:B------:R-:W2:Y:S03]  /*1a010*/  LDSM.16.MT88.4 R176, [R216+0x12000] ;  /* 0x01200000d8b0783b */ /* 0x000ea60000004200 */
[----:B------:R-:W5:Y:S01]  /*1a020*/  MUFU.EX2 R207, R207 ;  /* 0x000000cf00cf7308 */ /* 0x000f620000000800 */
[----:B------:R-:W-:Y:S01]  /*1a030*/  FMUL.FTZ R115, R0, R115 ;  /* 0x0000007300737220 */ /* 0x000fe20000410000 */
        /* <DEDUP_REMOVED lines=18> */
[C---:B----4-:R-:W-:Y:S03]  /*1a160*/  HMMA.16816.F32.BF16 R64, R160.reuse, R172, R64 ;  /* 0x000000aca040723c */ /* 0x050fe60000041840 */
[----:B------:R-:W-:Y:S01]  /*1a170*/  FMUL.FTZ R131, R0, R131 ;  /* 0x0000008300837220 */ /* 0x000fe20000410000 */
[C---:B------:R-:W-:Y:S01]  /*1a180*/  FMUL.FTZ R132, R2.reuse, R132 ;  /* 0x0000008402847220 */ /* 0x040fe20000410000 */
[----:B------:R-:W-:Y:S01]  /*1a190*/  FMUL.FTZ R133, R2, R133 ;  /* 0x0000008502857220 */ /* 0x000fe20000410000 */
[C---:B------:R-:W-:Y:S01]  /*1a1a0*/  FMUL.FTZ R134, R0.reuse, R134 ;  /* 0x0000008600867220 */ /* 0x040fe20000410000 */
[----:B------:R-:W-:Y:S01]  /*1a1b0*/  FMUL.FTZ R135, R0, R135 ;  /* 0x0000008700877220 */ /* 0x000fe20000410000 */
[C---:B------:R-:W-:Y:S01]  /*1a1c0*/  HMMA.16816.F32.BF16 R68, R160.reuse, R174, R68 ;  /* 0x000000aea044723c */ /* 0x040fe20000041844 */
[----:B------:R-:W4:Y:S02]  /*1a1d0*/  LDSM.16.MT88.4 R172, [R222+0x2000] ;  /* 0x00200000deac783b */ /* 0x000f240000004200 */
[C---:B------:R-:W-:Y:S01]  /*1a1e0*/  FMUL.FTZ R136, R2.reuse, R136 ;  /* 0x0000008802887220 */ /* 0x040fe20000410000 */
        /* <DEDUP_REMOVED lines=14> */
[--C-:B------:R-:W-:Y:S01]  /*1a2d0*/  FFMA.FTZ R209, R18, UR4, -R200.reuse ;  /* 0x0000000412d17c23 */ /* 0x100fe200080108c8 */
[----:B------:R-:W-:Y:S01]  /*1a2e0*/  FFMA.FTZ R210, R19, UR4, -R200 ;  /* 0x0000000413d27c23 */ /* 0x000fe200080108c8 */
[C---:B------:R-:W-:Y:S01]  /*1a2f0*/  FMUL.FTZ R148, R2.reuse, R148 ;  /* 0x0000009402947220 */ /* 0x040fe20000410000 */
[----:B------:R-:W-:Y:S01]  /*1a300*/  FMUL.FTZ R149, R2, R149 ;  /* 0x0000009502957220 */ /* 0x000fe20000410000 */
[C---:B-1----:R-:W-:Y:S02]  /*1a310*/  HMMA.16816.F32.BF16 R80, R160.reuse, R168, R80 ;  /* 0x000000a8a050723c */ /* 0x042fe40000041850 */
[----:B------:R-:W-:Y:S01]  /*1a320*/  MUFU.EX2 R209, R209 ;  /* 0x000000d100d17308 */ /* 0x000fe20000000800 */
[C---:B------:R-:W-:Y:S01]  /*1a330*/  FMUL.FTZ R150, R0.reuse, R150 ;  /* 0x0000009600967220 */ /* 0x040fe20000410000 */
[----:B------:R-:W-:Y:S01]  /*1a340*/  FMUL.FTZ R151, R0, R151 ;  /* 0x0000009700977220 */ /* 0x000fe20000410000 */
[----:B------:R-:W-:Y:S01]  /*1a350*/  FMUL.FTZ R16, R2, R152 ;  /* 0x0000009802107220 */ /* 0x000fe20000410000 */
[----:B---3--:R-:W-:Y:S01]  /*1a360*/  F2FP.BF16.F32.PACK_AB R152, R204, R203 ;  /* 0x000000cbcc98723e */ /* 0x008fe200000010ff */
[----:B------:R-:W-:Y:S01]  /*1a370*/  FMUL.FTZ R17, R2, R153 ;  /* 0x0000009902117220 */ /* 0x000fe20000410000 */
[C---:B------:R-:W-:Y:S01]  /*1a380*/  HMMA.16816.F32.BF16 R84, R160.reuse, R170, R84 ;  /* 0x000000aaa054723c */ /* 0x040fe20000041854 */
[----:B------:R-:W1:Y:S03]  /*1a390*/  LDSM.16.MT88.4 R168, [R216+0x14000] ;  /* 0x01400000d8a8783b */ /* 0x000e660000004200 */
[----:B------:R-:W3:Y:S01]  /*1a3a0*/  MUFU.EX2 R210, R210 ;  /* 0x000000d200d27308 */ /* 0x000ee20000000800 */
[----:B-----5:R-:W-:Y:S01]  /*1a3b0*/  F2FP.BF16.F32.PACK_AB R153, R208, R205 ;  /* 0x000000cdd099723e */ /* 0x020fe200000010ff */
[C---:B------:R-:W-:Y:S01]  /*1a3c0*/  FMUL.FTZ R18, R0.reuse, R154 ;  /* 0x0000009a00127220 */ /* 0x040fe20000410000 */
[----:B------:R-:W-:Y:S01]  /*1a3d0*/  F2FP.BF16.F32.PACK_AB R154, R207, R206 ;  /* 0x000000cecf9a723e */ /* 0x000fe200000010ff */
[----:B------:R-:W-:Y:S01]  /*1a3e0*/  FMUL.FTZ R19, R0, R155 ;  /* 0x0000009b00137220 */ /* 0x000fe20000410000 */
[----:B------:R-:W-:Y:S01]  /*1a3f0*/  FFMA.FTZ R197, R2, R243, R197 ;  /* 0x000000f302c57223 */ /* 0x000fe200000100c5 */
[C---:B----4-:R-:W-:Y:S03]  /*1a400*/  HMMA.16816.F32.BF16 R88, R160.reuse, R172, R88 ;  /* 0x000000aca058723c */ /* 0x050fe60000041858 */
[----:B------:R-:W-:Y:S01]  /*1a410*/  ISETP.GT.AND P2, PT, R236, RZ, PT ;  /* 0x000000ffec00720c */ /* 0x000fe20003f44270 */
[----:B------:R-:W-:Y:S01]  /*1a420*/  FFMA.FTZ R199, R0, R241, R199 ;  /* 0x000000f100c77223 */ /* 0x000fe200000100c7 */
[----:B------:R-:W-:Y:S01]  /*1a430*/  FADD.FTZ R197, R166, R197 ;  /* 0x000000c5a6c57221 */ /* 0x000fe20000010000 */
[----:B------:R-:W-:Y:S02]  /*1a440*/  IADD3 R236, PT, PT, R236, -0x1, RZ ;  /* 0xffffffffecec7810 */ /* 0x000fe40007ffe0ff */
[C---:B------:R-:W-:Y:S01]  /*1a450*/  HMMA.16816.F32.BF16 R92, R160.reuse, R174, R92 ;  /* 0x000000aea05c723c */ /* 0x040fe2000004185c */
[----:B------:R-:W4:Y:S02]  /*1a460*/  LDSM.16.MT88.4 R172, [R7+0x4000] ;  /* 0x0040000007ac783b */ /* 0x000f240000004200 */
[----:B---3--:R-:W-:Y:S01]  /*1a470*/  F2FP.BF16.F32.PACK_AB R155, R210, R209 ;  /* 0x000000d1d29b723e */ /* 0x008fe200000010ff */
[----:B------:R-:W-:Y:S01]  /*1a480*/  FADD.FTZ R199, R198, R199 ;  /* 0x000000c7c6c77221 */ /* 0x000fe20000010000 */
[----:B------:R-:W-:Y:S01]  /*1a490*/  MOV R165, R164 ;  /* 0x000000a400a57202 */ /* 0x000fe20000000f00 */
[----:B------:R-:W-:Y:S02]  /*1a4a0*/  FADD.FTZ R0, R6, R197 ;  /* 0x000000c506007221 */ /* 0x000fe40000010000 */
[C---:B--2---:R-:W-:Y:S03]  /*1a4b0*/  HMMA.16816.F32.BF16 R96, R160.reuse, R176, R96 ;  /* 0x000000b0a060723c */ /* 0x044fe60000041860 */
[----:B------:R-:W-:Y:S01]  /*1a4c0*/  FADD.FTZ R2, R196, R199 ;  /* 0x000000c7c4027221 */ /* 0x000fe20000010000 */
[----:B------:R-:W-:Y:S03]  /*1a4d0*/  FADD.FTZ R0, R167, R0 ;  /* 0x00000000a7007221 */ /* 0x000fe60000010000 */
[----:B------:R-:W-:Y:S01]  /*1a4e0*/  FADD.FTZ R2, R201, R2 ;  /* 0x00000002c9027221 */ /* 0x000fe20000010000 */
[C---:B------:R-:W-:Y:S01]  /*1a4f0*/  HMMA.16816.F32.BF16 R100, R160.reuse, R178, R100 ;  /* 0x000000b2a064723c */ /* 0x040fe20000041864 */
[----:B------:R-:W2:Y:S02]  /*1a500*/  LDSM.16.MT88.4 R176, [R222+0x4000] ;  /* 0x00400000deb0783b */ /* 0x000ea40000004200 */
[----:B------:R-:W-:Y:S04]  /*1a510*/  FADD.FTZ R205, R205, R2 ;  /* 0x00000002cdcd7221 */ /* 0x000fe80000010000 */
[----:B------:R-:W-:Y:S01]  /*1a520*/  FADD.FTZ R208, R208, R205 ;  /* 0x000000cdd0d07221 */ /* 0x000fe20000010000 */
[C---:B-1----:R-:W-:Y:S08]  /*1a530*/  HMMA.16816.F32.BF16 R104, R160.reuse, R168, R104 ;  /* 0x000000a8a068723c */ /* 0x042ff00000041868 */
[C---:B------:R-:W-:Y:S01]  /*1a540*/  HMMA.16816.F32.BF16 R108, R160.reuse, R170, R108 ;  /* 0x000000aaa06c723c */ /* 0x040fe2000004186c */
[----:B------:R-:W1:Y:S07]  /*1a550*/  LDSM.16.MT88.4 R168, [R221+0x16000] ;  /* 0x01600000dda8783b */ /* 0x000e6e0000004200 */
[C---:B----4-:R-:W-:Y:S08]  /*1a560*/  HMMA.16816.F32.BF16 R112, R160.reuse, R172, R112 ;  /* 0x000000aca070723c */ /* 0x050ff00000041870 */
        /* <DEDUP_REMOVED lines=15> */
[----:B------:R-:W-:Y:S01]  /*1a660*/  HMMA.16816.F32.BF16 R16, R160, R170, R16 ;  /* 0x000000aaa010723c */ /* 0x000fe20000041810 */
[----:B------:R-:W1:Y:S07]  /*1a670*/  LDSM.16.MT88.4 R160, [R222+0x800] ;  /* 0x00080000dea0783b */ /* 0x000e6e0000004200 */
[C---:B------:R-:W-:Y:S01]  /*1a680*/  HMMA.16816.F32.BF16 R8, R152.reuse, R156, R8 ;  /* 0x0000009c9808723c */ /* 0x040fe20000041808 */
[----:B------:R-:W4:Y:S07]  /*1a690*/  LDSM.16.MT88.4 R168, [R221+0x12800] ;  /* 0x01280000dda8783b */ /* 0x000f2e0000004200 */
[C---:B------:R-:W-:Y:S01]  /*1a6a0*/  HMMA.16816.F32.BF16 R36, R152.reuse, R158, R36 ;  /* 0x0000009e9824723c */ /* 0x040fe20000041824 */
[----:B------:R-:W5:Y:S07]  /*1a6b0*/  LDSM.16.MT88.4 R156, [R7+0x2800] ;  /* 0x00280000079c783b */ /* 0x000f6e0000004200 */
        /* <DEDUP_REMOVED lines=21> */
[C---:B---3--:R-:W-:Y:S08]  /*1a810*/  HMMA.16816.F32.BF16 R96, R152.reuse, R172, R96 ;  /* 0x000000ac9860723c */ /* 0x048ff00000041860 */
[C---:B------:R-:W-:Y:S01]  /*1a820*/  HMMA.16816.F32.BF16 R100, R152.reuse, R174, R100 ;  /* 0x000000ae9864723c */ /* 0x040fe20000041864 */
[----:B------:R-:W3:Y:S07]  /*1a830*/  LDSM.16.MT88.4 R172, [R222+0x6800] ;  /* 0x00680000deac783b */ /* 0x000eee0000004200 */
        /* <DEDUP_REMOVED lines=22> */
[C---:B-1----:R-:W-:Y:S09]  /*1a9a0*/  HMMA.16816.F32.BF16 R128, R152.reuse, R160, R128 ;  /* 0x000000a09880723c */ /* 0x042ff20000041880 */
[----:B------:R-:W1:Y:S01]  /*1a9b0*/  MUFU.EX2 R193, R193 ;  /* 0x000000c100c17308 */ /* 0x000e620000000800 */
[----:B--2---:R-:W-:Y:S01]  /*1a9c0*/  F2FP.BF16.F32.PACK_AB R21, R191, R190 ;  /* 0x000000bebf15723e */ /* 0x004fe200000010ff */
[C---:B------:R-:W-:Y:S01]  /*1a9d0*/  HMMA.16816.F32.BF16 R132, R152.reuse, R162, R132 ;  /* 0x000000a29884723c */ /* 0x040fe20000041884 */
[----:B------:R-:W-:Y:S07]  /*1a9e0*/  LDSM.16.MT88.4 R160, [R216+0x11000] ;  /* 0x01100000d8a0783b */ /* 0x000fee0000004200 */
[----:B------:R-:W-:Y:S01]  /*1a9f0*/  MUFU.EX2 R194, R194 ;  /* 0x000000c200c27308 */ /* 0x000fe20000000800 */
[C---:B----4-:R-:W-:Y:S09]  /*1aa00*/  HMMA.16816.F32.BF16 R136, R152.reuse, R156, R136 ;  /* 0x0000009c9888723c */ /* 0x050ff20000041888 */
[----:B------:R-:W2:Y:S01]  /*1aa10*/  MUFU.EX2 R195, R195 ;  /* 0x000000c300c37308 */ /* 0x000ea20000000800 */
[----:B-1----:R-:W-:Y:S01]  /*1aa20*/  F2FP.BF16.F32.PACK_AB R22, R193, R192 ;  /* 0x000000c0c116723e */ /* 0x002fe200000010ff */
[C---:B------:R-:W-:Y:S01]  /*1aa30*/  HMMA.16816.F32.BF16 R140, R152.reuse, R158, R140 ;  /* 0x0000009e988c723c */ /* 0x040fe2000004188c */
[----:B------:R-:W1:Y:S07]  /*1aa40*/  LDSM.16.MT88.4 R156, [R221+0x11000] ;  /* 0x01100000dd9c783b */ /* 0x000e6e0000004200 */
[C---:B------:R-:W-:Y:S03]  /*1aa50*/  HMMA.16816.F32.BF16 R144, R152.reuse, R168, R144 ;  /* 0x000000a89890723c */ /* 0x040fe60000041890 */
[----:B--2---:R-:W-:Y:S05]  /*1aa60*/  F2FP.BF16.F32.PACK_AB R23, R195, R194 ;  /* 0x000000c2c317723e */ /* 0x004fea00000010ff */
[C---:B------:R-:W-:Y:S01]  /*1aa70*/  HMMA.16816.F32.BF16 R12, R152.reuse, R170, R12 ;  /* 0x000000aa980c723c */ /* 0x040fe2000004180c */
[----:B------:R-:W2:Y:S07]  /*1aa80*/  LDSM.16.MT88.4 R168, [R222+0x1000] ;  /* 0x00100000dea8783b */ /* 0x000eae0000004200 */
[C---:B---3--:R-:W-:Y:S08]  /*1aa90*/  HMMA.16816.F32.BF16 R148, R152.reuse, R172, R148 ;  /* 0x000000ac9894723c */ /* 0x048ff00000041894 */
[----:B------:R-:W-:Y:S01]  /*1aaa0*/  HMMA.16816.F32.BF16 R16, R152, R174, R16 ;  /* 0x000000ae9810723c */ /* 0x000fe20000041810 */
[----:B------:R-:W3:Y:S07]  /*1aab0*/  LDSM.16.MT88.4 R152, [R216+0x13000] ;  /* 0x01300000d898783b */ /* 0x000eee0000004200 */
[C---:B-1----:R-:W-:Y:S01]  /*1aac0*/  HMMA.16816.F32.BF16 R8, R20.reuse, R156, R8 ;  /* 0x0000009c1408723c */ /* 0x042fe20000041808 */
[----:B------:R-:W1:Y:S07]  /*1aad0*/  LDSM.16.MT88.4 R172, [R7+0x3000] ;  /* 0x0030000007ac783b */ /* 0x000e6e0000004200 */
        /* <DEDUP_REMOVED lines=14> */
[C---:B---3--:R-:W-:Y:S08]  /*1abc0*/  HMMA.16816.F32.BF16 R72, R20.reuse, R152, R72 ;  /* 0x000000981448723c */ /* 0x048ff00000041848 */
[C---:B------:R-:W-:Y:S01]  /*1abd0*/  HMMA.16816.F32.BF16 R76, R20.reuse, R154, R76 ;  /* 0x0000009a144c723c */ /* 0x040fe2000004184c */
[----:B------:R-:W2:Y:S07]  /*1abe0*/  LDSM.16.MT88.4 R152, [R221+0x17000] ;  /* 0x01700000dd98783b */ /* 0x000eae0000004200 */
[C---:B-1----:R-:W-:Y:S08]  /*1abf0*/  HMMA.16816.F32.BF16 R80, R20.reuse, R172, R80 ;  /* 0x000000ac1450723c */ /* 0x042ff00000041850 */
        /* <DEDUP_REMOVED lines=11> */
[----:B------:R-:W1:Y:S05]  /*1acb0*/  MUFU.EX2 R181, R181 ;  /* 0x000000b500b57308 */ /* 0x000e6a0000000800 */
        /* <DEDUP_REMOVED lines=20> */
[C---:B--2---:R-:W-:Y:S03]  /*1ae00*/  HMMA.16816.F32.BF16 R128, R20.reuse, R152, R128 ;  /* 0x000000981480723c */ /* 0x044fe60000041880 */
[----:B-1----:R-:W-:Y:S02]  /*1ae10*/  F2FP.BF16.F32.PACK_AB R152, R181, R180 ;  /* 0x000000b4b598723e */ /* 0x002fe400000010ff */
        /* <DEDUP_REMOVED lines=40> */
[----:B---3--:R-:W-:Y:S01]  /*1b0a0*/  FADD.FTZ R7, R203, R0 ;  /* 0x00000000cb077221 */ /* 0x008fe20000010000 */
[----:B------:R-:W-:Y:S03]  /*1b0b0*/  MOV R0, R3 ;  /* 0x0000000300007202 */ /* 0x000fe60000000f00 */
        /* <DEDUP_REMOVED lines=23> */
[----:B------:R-:W-:Y:S03]  /*1b230*/  FADD.FTZ R184, R184, R181 ;  /* 0x000000b5b8b87221 */ /* 0x000fe60000010000 */
[----:B------:R-:W-:Y:S01]  /*1b240*/  FADD.FTZ R186, R186, R183 ;  /* 0x000000b7baba7221 */ /* 0x000fe20000010000 */
[C---:B------:R-:W-:Y:S01]  /*1b250*/  HMMA.16816.F32.BF16 R132, R152.reuse, R22, R132 ;  /* 0x000000169884723c */ /* 0x040fe20000041884 */
[----:B------:R-:W1:Y:S02]  /*1b260*/  LDSM.16.MT88.4 R20, [R222+0x7800] ;  /* 0x00780000de14783b */ /* 0x000e640000004200 */
[----:B------:R-:W-:Y:S01]  /*1b270*/  FADD.FTZ R243, R185, R184 ;  /* 0x000000b8b9f37221 */ /* 0x000fe20000010000 */
[----:B------:R-:W-:Y:S04]  /*1b280*/  FADD.FTZ R241, R187, R186 ;  /* 0x000000babbf17221 */ /* 0x000fe80000010000 */
[C---:B--2---:R-:W-:Y:S08]  /*1b290*/  HMMA.16816.F32.BF16 R136, R152.reuse, R8, R136 ;  /* 0x000000089888723c */ /* 0x044ff00000041888 */
[C---:B------:R-:W-:Y:S08]  /*1b2a0*/  HMMA.16816.F32.BF16 R140, R152.reuse, R10, R140 ;  /* 0x0000000a988c723c */ /* 0x040ff0000004188c */
[C---:B------:R-:W-:Y:S08]  /*1b2b0*/  HMMA.16816.F32.BF16 R144, R152.reuse, R156, R144 ;  /* 0x0000009c9890723c */ /* 0x040ff00000041890 */
[C---:B------:R-:W-:Y:S08]  /*1b2c0*/  HMMA.16816.F32.BF16 R156, R152.reuse, R158, R12 ;  /* 0x0000009e989c723c */ /* 0x040ff0000004180c */
[C---:B-1----:R-:W-:Y:S08]  /*1b2d0*/  HMMA.16816.F32.BF16 R148, R152.reuse, R20, R148 ;  /* 0x000000149894723c */ /* 0x042ff00000041894 */
[----:B------:R-:W-:Y:S01]  /*1b2e0*/  HMMA.16816.F32.BF16 R152, R152, R22, R16 ;  /* 0x000000169898723c */ /* 0x000fe20000041810 */
[----:B------:R-:W-:Y:S08]  /*1b2f0*/  @!UPT UIADD3 URZ, UPT, UPT, URZ, URZ, URZ ;  /* 0x000000fffffff290 */ /* 0x000ff0000fffe0ff */
[----:B------:R-:W-:Y:S11]  /*1b300*/  @P2 BRA `(.L_x_3611) ;  /* 0xffffffc400742947 */ /* 0x000ff6000383ffff */
.L_x_3607:
[----:B------:R-:W1:Y:S01]  /*1b310*/  SHFL.BFLY PT, R0, R241, 0x2, 0x1f ;  /* 0x0c401f00f1007f89 */ /* 0x000e6200000e0000 */
[C---:B------:R-:W-:Y:S01]  /*1b320*/  SHF.L.U32 R4, R219.reuse, 0x4, RZ ;  /* 0x00000004db047819 */ /* 0x040fe200000006ff */
[----:B------:R-:W2:Y:S01]  /*1b330*/  S2UR UR8, SR_CTAID.X ;  /* 0x00000000000879c3 */ /* 0x000ea20000002500 */
[C---:B------:R-:W-:Y:S01]  /*1b340*/  LOP3.LUT P3, RZ, R219.reuse, 0x10, RZ, 0xc0, !PT ;  /* 0x00000010dbff7812 */ /* 0x040fe2000786c0ff */
[----:B------:R-:W3:Y:S01]  /*1b350*/  SHFL.BFLY PT, R8, R243, 0x2, 0x1f ;  /* 0x0c401f00f3087f89 */ /* 0x000ee200000e0000 */
[----:B------:R-:W-:Y:S01]  /*1b360*/  LOP3.LUT R4, R4, 0x1c0, RZ, 0xc0, !PT ;  /* 0x000001c004047812 */ /* 0x000fe200078ec0ff */
[----:B------:R-:W-:Y:S01]  /*1b370*/  BSSY.RECONVERGENT B0, `(.L_x_3612) ;  /* 0x0000152000007945 */ /* 0x000fe20003800200 */
[----:B------:R-:W-:Y:S01]  /*1b380*/  LOP3.LUT P4, RZ, R219, 0x8, RZ, 0xc0, !PT ;  /* 0x00000008dbff7812 */ /* 0x000fe2000788c0ff */
[----:B------:R-:W4:Y:S01]  /*1b390*/  S2R R10, SR_CTAID.Y ;  /* 0x00000000000a7919 */ /* 0x000f220000002600 */
[----:B------:R-:W-:Y:S02]  /*1b3a0*/  LOP3.LUT R217, R217, 0x30, RZ, 0xc0, !PT ;  /* 0x00000030d9d97812 */ /* 0x000fe400078ec0ff */
[----:B------:R-:W-:-:S04]  /*1b3b0*/  SHF.R.U32.HI R20, RZ, 0x2, R219 ;  /* 0x00000002ff147819 */ /* 0x000fc800000116db */
[----:B------:R-:W-:Y:S01]  /*1b3c0*/  LOP3.LUT R20, R217, 0x7, R20, 0xf8, !PT ;  /* 0x00000007d9147812 */ /* 0x000fe200078ef814 */
[----:B-1----:R-:W-:Y:S01]  /*1b3d0*/  FADD.FTZ R9, R0, R241 ;  /* 0x000000f100097221 */ /* 0x002fe20000010000 */
[----:B--2---:R-:W-:Y:S01]  /*1b3e0*/  USHF.L.U32 UR8, UR8, 0x6, URZ ;  /* 0x0000000608087899 */ /* 0x004fe200080006ff */
[----:B---3--:R-:W-:-:S03]  /*1b3f0*/  FADD.FTZ R8, R8, R243 ;  /* 0x000000f308087221 */ /* 0x008fc60000010000 */
[----:B------:R-:W1:Y:S04]  /*1b400*/  SHFL.BFLY PT, R0, R9, 0x1, 0x1f ;  /* 0x0c201f0009007f89 */ /* 0x000e6800000e0000 */
[----:B------:R-:W2:Y:S01]  /*1b410*/  SHFL.BFLY PT, R5, R8, 0x1, 0x1f ;  /* 0x0c201f0008057f89 */ /* 0x000ea200000e0000 */
        /* <DEDUP_REMOVED lines=12> */
[----:B------:R-:W3:Y:S01]  /*1b4e0*/  @P1 LDC R18, c[0x0][0x458] ;  /* 0x00011600ff121b82 */ /* 0x000ee20000000800 */
[----:B-1----:R-:W-:Y:S01]  /*1b4f0*/  FSEL R6, R6, 1, P1 ;  /* 0x3f80000006067808 */ /* 0x002fe20000800000 */
[----:B------:R-:W1:Y:S01]  /*1b500*/  @P1 MUFU.LG2 R0, R0 ;  /* 0x0000000000001308 */ /* 0x000e620000000c00 */
[----:B------:R-:W-:Y:S01]  /*1b510*/  LEA R5, R5, UR6, 0x1 ;  /* 0x0000000605057c11 */ /* 0x000fe2000f8e08ff */
[----:B------:R-:W1:Y:S02]  /*1b520*/  LDCU.64 UR6, c[0x0][0x358] ;  /* 0x00006b00ff0677ac */ /* 0x000e640008000a00 */
        /* <DEDUP_REMOVED lines=222> */
[----:B------:R-:W2:Y:S01]  /*1c310*/  LDC.U8 R4, c[0x0][0x548] ;  /* 0x00015200ff047b82 */ /* 0x000ea20000000000 */
[----:B------:R-:W-:Y:S01]  /*1c320*/  F2FP.BF16.F32.PACK_AB R138, R139, R138 ;  /* 0x0000008a8b8a723e */ /* 0x000fe200000010ff */
[----:B------:R-:W-:Y:S01]  /*1c330*/  STS [R21+0x2000], R92 ;  /* 0x0020005c15007388 */ /* 0x000fe20000000800 */
[----:B------:R-:W-:Y:S01]  /*1c340*/  F2FP.BF16.F32.PACK_AB R140, R141, R140 ;  /* 0x0000008c8d8c723e */ /* 0x000fe200000010ff */
[----:B------:R-:W5:Y:S01]  /*1c350*/  @P2 MUFU.LG2 R2, R2 ;  /* 0x0000000200022308 */ /* 0x000f620000000c00 */
[----:B------:R-:W-:Y:S01]  /*1c360*/  F2FP.BF16.F32.PACK_AB R142, R143, R142 ;  /* 0x0000008e8f8e723e */ /* 0x000fe200000010ff */
[----:B------:R-:W-:Y:S01]  /*1c370*/  STS [R21+0x2400], R94 ;  /* 0x0024005e15007388 */ /* 0x000fe20000000800 */
[----:B------:R-:W-:Y:S01]  /*1c380*/  F2FP.BF16.F32.PACK_AB R144, R145, R144 ;  /* 0x000000909190723e */ /* 0x000fe200000010ff */
[----:B------:R-:W4:Y:S01]  /*1c390*/  @P2 LDC R23, c[0x0][0x458] ;  /* 0x00011600ff172b82 */ /* 0x000f220000000800 */
[----:B------:R-:W-:Y:S01]  /*1c3a0*/  F2FP.BF16.F32.PACK_AB R146, R147, R146 ;  /* 0x000000929392723e */ /* 0x000fe200000010ff */
[----:B------:R-:W-:Y:S01]  /*1c3b0*/  STS [R5+0x4000], R96 ;  /* 0x0040006005007388 */ /* 0x000fe20000000800 */
[----:B------:R-:W-:Y:S01]  /*1c3c0*/  F2FP.BF16.F32.PACK_AB R156, R157, R156 ;  /* 0x0000009c9d9c723e */ /* 0x000fe200000010ff */
[----:B-1----:R-:W-:Y:S01]  /*1c3d0*/  @P1 FMUL.FTZ R0, R0, 0.69314718246459960938 ;  /* 0x3f31721800001820 */ /* 0x002fe20000410000 */
[----:B------:R-:W-:Y:S01]  /*1c3e0*/  F2FP.BF16.F32.PACK_AB R158, R159, R158 ;  /* 0x0000009e9f9e723e */ /* 0x000fe200000010ff */
[----:B------:R-:W-:Y:S01]  /*1c3f0*/  STS [R5+0x4400], R98 ;  /* 0x0044006205007388 */ /* 0x000fe20000000800 */
[----:B------:R-:W-:-:S02]  /*1c400*/  F2FP.BF16.F32.PACK_AB R148, R149, R148 ;  /* 0x000000949594723e */ /* 0x000fc400000010ff */
[----:B------:R-:W-:Y:S01]  /*1c410*/  F2FP.BF16.F32.PACK_AB R150, R151, R150 ;  /* 0x000000969796723e */ /* 0x000fe200000010ff */
[----:B------:R-:W-:Y:S01]  /*1c420*/  STS [R9+0x4000], R100 ;  /* 0x0040006409007388 */ /* 0x000fe20000000800 */
[----:B------:R-:W-:Y:S02]  /*1c430*/  F2FP.BF16.F32.PACK_AB R7, R7, R152 ;  /* 0x000000980707723e */ /* 0x000fe400000010ff */
[----:B------:R-:W-:Y:S01]  /*1c440*/  F2FP.BF16.F32.PACK_AB R154, R155, R154 ;  /* 0x0000009a9b9a723e */ /* 0x000fe200000010ff */
[----:B------:R-:W-:Y:S01]  /*1c450*/  STS [R9+0x4400], R102 ;  /* 0x0044006609007388 */ /* 0x000fe20000000800 */
[----:B------:R-:W-:Y:S01]  /*1c460*/  ISETP.NE.AND P3, PT, R228, -0x1, PT ;  /* 0xffffffffe400780c */ /* 0x000fe20003f65270 */
[----:B-----5:R-:W-:Y:S01]  /*1c470*/  @P2 FMUL.FTZ R25, R2, 0.69314718246459960938 ;  /* 0x3f31721802192820 */ /* 0x020fe20000410000 */
[----:B--2---:R-:W-:Y:S01]  /*1c480*/  ISETP.NE.AND P4, PT, R4, RZ, PT ;  /* 0x000000ff0400720c */ /* 0x004fe20003f85270 */
[----:B------:R-:W-:Y:S01]  /*1c490*/  STS [R11+0x4000], R104 ;  /* 0x004000680b007388 */ /* 0x000fe20000000800 */
[----:B------:R-:W-:Y:S01]  /*1c4a0*/  MOV R2, 0x7f800000 ;  /* 0x7f80000000027802 */ /* 0x000fe20000000f00 */
[----:B---3--:R-:W-:Y:S01]  /*1c4b0*/  @P1 FFMA.FTZ R2, R3, R18, R0 ;  /* 0x0000001203021223 */ /* 0x008fe20000010000 */
[----:B------:R-:W-:Y:S01]  /*1c4c0*/  ISETP.NE.OR P0, PT, R228, -0x1, !P4 ;  /* 0xffffffffe400780c */ /* 0x000fe20006705670 */
[----:B------:R-:W-:Y:S04]  /*1c4d0*/  STS [R11+0x4400], R106 ;  /* 0x0044006a0b007388 */ /* 0x000fe80000000800 */
[----:B------:R-:W-:Y:S04]  /*1c4e0*/  STS [R15+0x4000], R108 ;  /* 0x0040006c0f007388 */ /* 0x000fe80000000800 */
[----:B------:R-:W-:Y:S01]  /*1c4f0*/  STS [R15+0x4400], R110 ;  /* 0x0044006e0f007388 */ /* 0x000fe20000000800 */
[----:B------:R-:W1:Y:S03]  /*1c500*/  @!P4 LDC R16, c[0x0][0x3e0] ;  /* 0x0000f800ff10cb82 */ /* 0x000e660000000800 */
        /* <DEDUP_REMOVED lines=11> */
[----:B------:R3:W-:Y:S04]  /*1c5c0*/  STS [R9+0x6400], R134 ;  /* 0x0064008609007388 */ /* 0x0007e80000000800 */
[----:B------:R-:W-:Y:S04]  /*1c5d0*/  STS [R11+0x6000], R136 ;  /* 0x006000880b007388 */ /* 0x000fe80000000800 */
[----:B------:R-:W-:Y:S04]  /*1c5e0*/  STS [R11+0x6400], R138 ;  /* 0x0064008a0b007388 */ /* 0x000fe80000000800 */
[----:B------:R-:W-:Y:S04]  /*1c5f0*/  STS [R15+0x6000], R140 ;  /* 0x0060008c0f007388 */ /* 0x000fe80000000800 */
[----:B------:R-:W-:Y:S01]  /*1c600*/  STS [R15+0x6400], R142 ;  /* 0x0064008e0f007388 */ /* 0x000fe20000000800 */
[----:B--2---:R-:W4:Y:S03]  /*1c610*/  @!P3 LDC.64 R4, c[0x0][0x400] ;  /* 0x00010000ff04bb82 */ /* 0x004f260000000a00 */
[----:B------:R-:W-:Y:S04]  /*1c620*/  STS [R13+0x6000], R144 ;  /* 0x006000900d007388 */ /* 0x000fe80000000800 */
[----:B------:R-:W-:Y:S01]  /*1c630*/  STS [R13+0x6400], R146 ;  /* 0x006400920d007388 */ /* 0x000fe20000000800 */
[----:B---3--:R-:W2:Y:S03]  /*1c640*/  @P3 LDC.64 R8, c[0x0][0x408] ;  /* 0x00010200ff083b82 */ /* 0x008ea60000000a00 */
[----:B------:R-:W-:Y:S04]  /*1c650*/  STS [R19+0x6000], R156 ;  /* 0x0060009c13007388 */ /* 0x000fe80000000800 */
[----:B------:R3:W-:Y:S04]  /*1c660*/  STS [R19+0x6400], R158 ;  /* 0x0064009e13007388 */ /* 0x0007e80000000800 */
[----:B------:R-:W-:Y:S04]  /*1c670*/  STS [R17+0x6000], R148 ;  /* 0x0060009411007388 */ /* 0x000fe80000000800 */
[----:B------:R5:W-:Y:S01]  /*1c680*/  STS [R17+0x6400], R150 ;  /* 0x0064009611007388 */ /* 0x000be20000000800 */
[----:B----4-:R-:W-:-:S03]  /*1c690*/  @!P3 IMAD.WIDE.U32 R26, R10, R4, RZ ;  /* 0x000000040a1ab225 */ /* 0x010fc600078e00ff */
[----:B------:R-:W-:Y:S01]  /*1c6a0*/  STS [R21+0x6000], R7 ;  /* 0x0060000715007388 */ /* 0x000fe20000000800 */
[----:B------:R-:W-:-:S03]  /*1c6b0*/  @!P3 IMAD R5, R10, R5, R27 ;  /* 0x000000050a05b224 */ /* 0x000fc600078e021b */
[----:B------:R4:W-:Y:S01]  /*1c6c0*/  STS [R21+0x6400], R154 ;  /* 0x0064009a15007388 */ /* 0x0009e20000000800 */
[----:B------:R-:W-:Y:S08]  /*1c6d0*/  BAR.SYNC.DEFER_BLOCKING 0x0 ;  /* 0x0000000000007b1d */ /* 0x000ff00000010000 */
[----:B---3--:R-:W3:Y:S01]  /*1c6e0*/  @P4 LDC R19, c[0x0][0x454] ;  /* 0x00011500ff134b82 */ /* 0x008ee20000000800 */
[----:B------:R-:W1:Y:S07]  /*1c6f0*/  S2R R11, SR_CTAID.Z ;  /* 0x00000000000b7919 */ /* 0x000e6e0000002700 */
[----:B-----5:R-:W5:Y:S01]  /*1c700*/  LDC R17, c[0x0][0x434] ;  /* 0x00010d00ff117b82 */ /* 0x020f620000000800 */
[----:B----4-:R-:W-:-:S07]  /*1c710*/  MOV R21, 0x7f800000 ;  /* 0x7f80000000157802 */ /* 0x010fce0000000f00 */
[----:B------:R-:W4:Y:S01]  /*1c720*/  LDC.64 R6, c[0x0][0x408] ;  /* 0x00010200ff067b82 */ /* 0x000f220000000a00 */
[----:B------:R-:W-:Y:S01]  /*1c730*/  @P2 FFMA.FTZ R21, R164, R23, R25 ;  /* 0x00000017a4152223 */ /* 0x000fe20000010019 */
[----:B------:R1:W4:Y:S01]  /*1c740*/  LDS.128 R12, [R239+0x1800] ;  /* 0x00180000ef0c7984 */ /* 0x0003220000000c00 */
[----:B------:R-:W-:Y:S01]  /*1c750*/  LOP3.LUT P2, RZ, R219, 0x3, RZ, 0xc0, !PT ;  /* 0x00000003dbff7812 */ /* 0x000fe2000784c0ff */
[----:B--2---:R-:W-:-:S04]  /*1c760*/  @P3 IMAD.WIDE.U32 R22, R228, R8, RZ ;  /* 0x00000008e4163225 */ /* 0x004fc800078e00ff */
[----:B------:R-:W-:Y:S02]  /*1c770*/  @P3 IMAD R5, R228, R9, R23 ;  /* 0x00000009e4053224 */ /* 0x000fe400078e0217 */
[C---:B-----5:R-:W-:Y:S02]  /*1c780*/  @!P0 IMAD R228, R10.reuse, R17, RZ ;  /* 0x000000110ae48224 */ /* 0x060fe400078e02ff */
[----:B-1----:R-:W-:-:S04]  /*1c790*/  @!P4 IMAD R16, R10, R16, R11 ;  /* 0x000000100a10c224 */ /* 0x002fc800078e020b */
[----:B------:R-:W-:Y:S02]  /*1c7a0*/  @!P4 IMAD R16, R16, R17, RZ ;  /* 0x000000111010c224 */ /* 0x000fe400078e02ff */
[----:B---3--:R-:W-:Y:S01]  /*1c7b0*/  @P4 IMAD R16, R11, R19, R228 ;  /* 0x000000130b104224 */ /* 0x008fe200078e02e4 */
[----:B------:R-:W-:Y:S06]  /*1c7c0*/  @P2 BRA `(.L_x_3613) ;  /* 0x0000000000302947 */ /* 0x000fec0003800000 */
[----:B------:R-:W1:Y:S01]  /*1c7d0*/  LDCU.64 UR4, c[0x0][0x420] ;  /* 0x00008400ff0477ac */ /* 0x000e620008000a00 */
[----:B------:R-:W-:Y:S02]  /*1c7e0*/  VIADD R9, R16, UR8 ;  /* 0x0000000810097c36 */ /* 0x000fe40008000000 */
[----:B------:R-:W-:Y:S02]  /*1c7f0*/  VIADD R3, R229, -UR8 ;  /* 0x80000008e5037c36 */ /* 0x000fe40008000000 */
[C---:B------:R-:W-:Y:S01]  /*1c800*/  VIADD R4, R20.reuse, 0x8 ;  /* 0x0000000814047836 */ /* 0x040fe20000000000 */
[C---:B------:R-:W-:Y:S02]  /*1c810*/  IADD3 R0, P0, PT, R20.reuse, R9, RZ ;  /* 0x0000000914007210 */ /* 0x040fe40007f1e0ff */
[-C--:B------:R-:W-:Y:S02]  /*1c820*/  ISETP.GE.AND P2, PT, R20, R3.reuse, PT ;  /* 0x000000031400720c */ /* 0x080fe40003f46270 */
[----:B------:R-:W-:-:S02]  /*1c830*/  ISETP.GE.AND P1, PT, R4, R3, PT ;  /* 0x000000030400720c */ /* 0x000fc40003f26270 */
[----:B------:R-:W-:Y:S02]  /*1c840*/  LEA.HI.X.SX32 R9, R9, RZ, 0x1, P0 ;  /* 0x000000ff09097211 */ /* 0x000fe400000f0eff */
[----:B-1----:R-:W-:-:S04]  /*1c850*/  LEA R8, P0, R0, UR4, 0x2 ;  /* 0x0000000400087c11 */ /* 0x002fc8000f8010ff */
[----:B------:R-:W-:-:S05]  /*1c860*/  LEA.HI.X R9, R0, UR5, R9, 0x2, P0 ;  /* 0x0000000500097c11 */ /* 0x000fca00080f1409 */
[----:B------:R1:W-:Y:S04]  /*1c870*/  @!P2 STG.E desc[UR6][R8.64], R21 ;  /* 0x000000150800a986 */ /* 0x0003e8000c101906 */
[----:B------:R1:W-:Y:S02]  /*1c880*/  @!P1 STG.E desc[UR6][R8.64+0x20], R2 ;  /* 0x0000200208009986 */ /* 0x0003e4000c101906 */
.L_x_3613:
[----:B------:R-:W-:Y:S05]  /*1c890*/  BSYNC.RECONVERGENT B0 ;  /* 0x0000000000007941 */ /* 0x000fea0003800200 */
.L_x_3612:
[----:B------:R-:W2:Y:S01]  /*1c8a0*/  LDCU.64 UR4, c[0x0][0x410] ;  /* 0x00008200ff0477ac */ /* 0x000ea20008000a00 */
[----:B-1----:R-:W-:Y:S01]  /*1c8b0*/  IMAD.MOV.U32 R8, RZ, RZ, R218 ;  /* 0x000000ffff087224 */ /* 0x002fe200078e00da */
[----:B------:R-:W-:Y:S01]  /*1c8c0*/  @P3 MOV R26, R22 ;  /* 0x00000016001a3202 */ /* 0x000fe20000000f00 */
[----:B------:R-:W-:Y:S01]  /*1c8d0*/  IMAD.MOV.U32 R9, RZ, RZ, RZ ;  /* 0x000000ffff097224 */ /* 0x000fe200078e00ff */
[----:B------:R-:W-:Y:S01]  /*1c8e0*/  SHF.R.U32.HI R0, RZ, 0x3, R219 ;  /* 0x00000003ff007819 */ /* 0x000fe200000116db */
[----:B------:R1:W3:Y:S01]  /*1c8f0*/  LDS.128 R20, [R239+0x2000] ;  /* 0x00200000ef147984 */ /* 0x0002e20000000c00 */
[----:B------:R-:W-:Y:S01]  /*1c900*/  IADD3 R229, PT, PT, R229, -UR8, RZ ;  /* 0x80000008e5e57c10 */ /* 0x000fe2000fffe0ff */
[----:B----4-:R-:W-:Y:S01]  /*1c910*/  IMAD.WIDE.U32 R8, R6, UR8, R8 ;  /* 0x0000000806087c25 */ /* 0x010fe2000f8e0008 */
[----:B------:R-:W-:Y:S01]  /*1c920*/  BSSY.RECONVERGENT B0, `(.L_x_3614) ;  /* 0x000001b000007945 */ /* 0x000fe20003800200 */
[----:B------:R1:W4:Y:S02]  /*1c930*/  LDS.128 R16, [R239+0x4000] ;  /* 0x00400000ef107984 */ /* 0x0003240000000c00 */
[----:B------:R-:W-:Y:S01]  /*1c940*/  IMAD R2, R7, UR8, R9 ;  /* 0x0000000807027c24 */ /* 0x000fe2000f8e0209 */
[----:B------:R-:W-:Y:S01]  /*1c950*/  IADD3 R26, P0, PT, R26, R8, RZ ;  /* 0x000000081a1a7210 */ /* 0x000fe20007f1e0ff */
[----:B------:R-:W-:-:S02]  /*1c960*/  VIADD R8, R0, 0x20 ;  /* 0x0000002000087836 */ /* 0x000fc40000000000 */
[----:B------:R-:W-:Y:S01]  /*1c970*/  VIADD R4, R0, 0x10 ;  /* 0x0000001000047836 */ /* 0x000fe20000000000 */
[----:B------:R-:W-:Y:S02]  /*1c980*/  IADD3.X R27, PT, PT, R5, R2, RZ, P0, !PT ;  /* 0x00000002051b7210 */ /* 0x000fe400007fe4ff */
[-C--:B------:R-:W-:Y:S02]  /*1c990*/  ISETP.GE.AND P2, PT, R8, R229.reuse, PT ;  /* 0x000000e50800720c */ /* 0x080fe40003f46270 */
[-C--:B------:R-:W-:Y:S01]  /*1c9a0*/  ISETP.GE.AND P0, PT, R0, R229.reuse, PT ;  /* 0x000000e50000720c */ /* 0x080fe20003f06270 */
[C---:B--2---:R-:W-:Y:S01]  /*1c9b0*/  IMAD.WIDE.U32 R2, R11.reuse, UR4, R26 ;  /* 0x000000040b027c25 */ /* 0x044fe2000f8e001a */
[----:B------:R-:W-:Y:S01]  /*1c9c0*/  ISETP.GE.AND P3, PT, R4, R229, PT ;  /* 0x000000e50400720c */ /* 0x000fe20003f66270 */
[----:B------:R1:W2:Y:S02]  /*1c9d0*/  LDS.128 R24, [R239] ;  /* 0x00000000ef187984 */ /* 0x0002a40000000c00 */
[----:B------:R-:W-:-:S02]  /*1c9e0*/  IMAD R5, R11, UR5, R3 ;  /* 0x000000050b057c24 */ /* 0x000fc4000f8e0203 */
[----:B------:R1:W1:Y:S01]  /*1c9f0*/  LDS.128 R8, [R239+0x6000] ;  /* 0x00600000ef087984 */ /* 0x0002620000000c00 */
[----:B------:R-:W-:-:S05]  /*1ca00*/  VIADD R4, R0, 0x30 ;  /* 0x0000003000047836 */ /* 0x000fca0000000000 */
[----:B------:R-:W-:Y:S01]  /*1ca10*/  ISETP.GE.AND P1, PT, R4, R229, PT ;  /* 0x000000e50400720c */ /* 0x000fe20003f26270 */
[----:B------:R-:W-:-:S12]  /*1ca20*/  @P0 BRA `(.L_x_3615) ;  /* 0x0000000000280947 */ /* 0x000fd80003800000 */
        /* <DEDUP_REMOVED lines=8> */
[----:B----4-:R2:W-:Y:S04]  /*1cab0*/  STG.E.128 desc[UR6][R32.64+0x100], R16 ;  /* 0x0001001020007986 */ /* 0x0105e8000c101d06 */
[----:B-1----:R2:W-:Y:S02]  /*1cac0*/  STG.E.128 desc[UR6][R32.64+0x180], R8 ;  /* 0x0001800820007986 */ /* 0x0025e4000c101d06 */
.L_x_3615:
[----:B------:R-:W-:Y:S05]  /*1cad0*/  BSYNC.RECONVERGENT B0 ;  /* 0x0000000000007941 */ /* 0x000fea0003800200 */
.L_x_3614:
[----:B--2---:R2:W2:Y:S01]  /*1cae0*/  LDS.128 R24, [R239+0x800] ;  /* 0x00080000ef187984 */ /* 0x0044a20000000c00 */
[----:B------:R-:W-:Y:S03]  /*1caf0*/  BSSY.RECONVERGENT B0, `(.L_x_3616) ;  /* 0x0000014000007945 */ /* 0x000fe60003800200 */
[----:B---3--:R3:W2:Y:S04]  /*1cb00*/  LDS.128 R20, [R239+0x2800] ;  /* 0x00280000ef147984 */ /* 0x0086a80000000c00 */
[----:B----4-:R3:W4:Y:S04]  /*1cb10*/  LDS.128 R16, [R239+0x4800] ;  /* 0x00480000ef107984 */ /* 0x0107280000000c00 */
[----:B-1----:R3:W1:Y:S01]  /*1cb20*/  LDS.128 R8, [R239+0x6800] ;  /* 0x00680000ef087984 */ /* 0x0026620000000c00 */
        /* <DEDUP_REMOVED lines=14> */
[----:B----4-:R2:W-:Y:S04]  /*1cc10*/  STG.E.128 desc[UR6][R32.64+0x100], R16 ;  /* 0x0001001020007986 */ /* 0x0105e8000c101d06 */
[----:B-1----:R2:W-:Y:S02]  /*1cc20*/  STG.E.128 desc[UR6][R32.64+0x180], R8 ;  /* 0x0001800820007986 */ /* 0x0025e4000c101d06 */
.L_x_3617:
[----:B------:R-:W-:Y:S05]  /*1cc30*/  BSYNC.RECONVERGENT B0 ;  /* 0x0000000000007941 */ /* 0x000fea0003800200 */
.L_x_3616:
[----:B--2---:R2:W2:Y:S01]  /*1cc40*/  LDS.128 R24, [R239+0x1000] ;  /* 0x00100000ef187984 */ /* 0x0044a20000000c00 */
[----:B------:R-:W-:Y:S03]  /*1cc50*/  BSSY.RECONVERGENT B0, `(.L_x_3618) ;  /* 0x0000014000007945 */ /* 0x000fe60003800200 */
[----:B------:R2:W2:Y:S04]  /*1cc60*/  LDS.128 R20, [R239+0x3000] ;  /* 0x00300000ef147984 */ /* 0x0004a80000000c00 */
[----:B----4-:R4:W2:Y:S04]  /*1cc70*/  LDS.128 R16, [R239+0x5000] ;  /* 0x00500000ef107984 */ /* 0x0108a80000000c00 */
        /* <DEDUP_REMOVED lines=15> */
[----:B------:R2:W-:Y:S04]  /*1cd70*/  STG.E.128 desc[UR6][R32.64+0x100], R16 ;  /* 0x0001001020007986 */ /* 0x0005e8000c101d06 */
[----:B-1----:R2:W-:Y:S02]  /*1cd80*/  STG.E.128 desc[UR6][R32.64+0x180], R8 ;  /* 0x0001800820007986 */ /* 0x0025e4000c101d06 */
.L_x_3619:
[----:B------:R-:W-:Y:S05]  /*1cd90*/  BSYNC.RECONVERGENT B0 ;  /* 0x0000000000007941 */ /* 0x000fea0003800200 */
.L_x_3618:
[----:B--2---:R2:W2:Y:S04]  /*1cda0*/  LDS.128 R16, [R239+0x3800] ;  /* 0x00380000ef107984 */ /* 0x0044a80000000c00 */
[----:B-1----:R1:W1:Y:S04]  /*1cdb0*/  LDS.128 R8, [R239+0x5800] ;  /* 0x00580000ef087984 */ /* 0x0022680000000c00 */
        /* <DEDUP_REMOVED lines=17> */
.L_x_3620:
        /* <DEDUP_REMOVED lines=11> */
.L_x_7480:


//--------------------- .text._ZN5flash24flash_fwd_splitkv_kernelI23Flash_fwd_kernel_traitsILi256ELi64ELi64ELi4ELb0ELb0EN7cutlass10bfloat16_tE19Flash_kernel_traitsILi256ELi64ELi64ELi4ES3_EELb0ELb0ELb0ELb0ELb1ELb1ELb0ELb1EEEvNS_16Flash_fwd_paramsE --------------------------
	.section	.text._ZN5flash24flash_fwd_splitkv_kernelI23Flash_fwd_kernel_traitsILi256ELi64ELi64ELi4ELb0ELb0EN7cutlass10bfloat16_tE19Flash_kernel_traitsILi256ELi64ELi64ELi4ES3_EELb0ELb0ELb0ELb0ELb1ELb1ELb0ELb1EEEvNS_16Flash_fwd_paramsE,"ax",@progbits
	.align	128
        .global         _ZN5flash24flash_fwd_splitkv_kernelI23Flash_fwd_kernel_traitsILi256ELi64ELi64ELi4ELb0ELb0EN7cutlass10bfloat16_tE19Flash_kernel_traitsILi256ELi64ELi64ELi4ES3_EELb0ELb0ELb0ELb0ELb1ELb1ELb0ELb1EEEvNS_16Flash_fwd_paramsE
        .type           _ZN5flash24flash_fwd_splitkv_kernelI23Flash_fwd_kernel_traitsILi256ELi64ELi64ELi4ELb0ELb0EN7cutlass10bfloat16_tE19Flash_kernel_traitsILi256ELi64ELi64ELi4ES3_EELb0ELb0ELb0ELb0ELb1ELb1ELb0ELb1EEEvNS_16Flash_fwd_paramsE,@function
        .size           _ZN5flash24flash_fwd_splitkv_kernelI23Flash_fwd_kernel_traitsILi256ELi64ELi64ELi4ELb0ELb0EN7cutlass10bfloat16_tE19Flash_kernel_traitsILi256ELi64ELi64ELi4ES3_EELb0ELb0ELb0ELb0ELb1ELb1ELb0ELb1EEEvNS_16Flash_fwd_paramsE,(.L_x_7481 - _ZN5flash24flash_fwd_splitkv_kernelI23Flash_fwd_kernel_traitsILi256ELi64ELi64ELi4ELb0ELb0EN7cutlass10bfloat16_tE19Flash_kernel_traitsILi256ELi64ELi64ELi4ES3_EELb0ELb0ELb0ELb0ELb1ELb1ELb0ELb1EEEvNS_16Flash_fwd_paramsE)
        .other          _ZN5flash24flash_fwd_splitkv_kernelI23Flash_fwd_kernel_traitsILi256ELi64ELi64ELi4ELb0ELb0EN7cutlass10bfloat16_tE19Flash_kernel_traitsILi256ELi64ELi64ELi4ES3_EELb0ELb0ELb0ELb0ELb1ELb1ELb0ELb1EEEvNS_16Flash_fwd_paramsE,@"STO_CUDA_ENTRY STV_DEFAULT"
_ZN5flash24flash_fwd_splitkv_kernelI23Flash_fwd_kernel_traitsILi256ELi64ELi64ELi4ELb0ELb0EN7cutlass10bfloat16_tE19Flash_kernel_traitsILi256ELi64ELi64ELi4ES3_EELb0ELb0ELb0ELb0ELb1ELb1ELb0ELb1EEEvNS_16Flash_fwd_paramsE:
.text._ZN5flash24flash_fwd_splitkv_kernelI23Flash_fwd_kernel_traitsILi256ELi64ELi64ELi4ELb0ELb0EN7cutlass10bfloat16_tE19Flash_kernel_traitsILi256ELi64ELi64ELi4ES3_EELb0ELb0ELb0ELb0ELb1ELb1ELb0ELb1EEEvNS_16Flash_fwd_paramsE:
        /* <DEDUP_REMOVED lines=51> */
.L_x_3621:
        /* <DEDUP_REMOVED lines=65> */
.L_x_3624:
[----:B------:R-:W-:Y:S05]  /*0740*/  BSYNC.RECONVERGENT B0 ;  /* 0x0000000000007941 */ /* 0x000fea0003800200 */
.L_x_3623:
        /* <DEDUP_REMOVED lines=17> */
.L_x_3626:
[----:B------:R-:W-:Y:S05]  /*0860*/  BSYNC.RECONVERGENT B0 ;  /* 0x0000000000007941 */ /* 0x000fea0003800200 */
.L_x_3625:
        /* <DEDUP_REMOVED lines=17> */
.L_x_3628:
[----:B------:R-:W-:Y:S05]  /*0980*/  BSYNC.RECONVERGENT B0 ;  /* 0x0000000000007941 */ /* 0x000fea0003800200 */
.L_x_3627:
        /* <DEDUP_REMOVED lines=16> */
.L_x_3630:
[----:B------:R-:W-:Y:S05]  /*0a90*/  BSYNC.RECONVERGENT B0 ;  /* 0x0000000000007941 */ /* 0x000fea0003800200 */
.L_x_3629:
        /* <DEDUP_REMOVED lines=20> */
.L_x_3622:
        /* <DEDUP_REMOVED lines=10> */
.L_x_3631:
        /* <DEDUP_REMOVED lines=103> */
.L_x_3632:
        /* <DEDUP_REMOVED lines=15> */
.L_x_3634:
[----:B------:R-:W1:Y:S01]  /*13e0*/  LDC.64 R8, c[0x0][0x3b8] ;  /* 0x0000ee00ff087b82 */ /* 0x000e620000000a00 */
[----:B--2---:R-:W-:-:S05]  /*13f0*/  IADD3 R2, PT, PT, R4, R5, RZ ;  /* 0x0000000504027210 */ /* 0x004fca0007ffe0ff */
[C---:B-1----:R-:W-:Y:S02]  /*1400*/  IMAD R17, R2.reuse, R9, RZ ;  /* 0x0000000902117224 */ /* 0x042fe400078e02ff */
[----:B------:R-:W-:-:S05]  /*1410*/  IMAD.WIDE.U32 R2, R2, R8, RZ ;  /* 0x0000000802027225 */ /* 0x000fca00078e00ff */
[----:B------:R-:W-:Y:S02]  /*1420*/  IADD3 R17, PT, PT, R3, R17, RZ ;  /* 0x0000001103117210 */ /* 0x000fe40007ffe0ff */
[----:B------:R-:W-:Y:S02]  /*1430*/  MOV R16, R2 ;  /* 0x0000000200107202 */ /* 0x000fe40000000f00 */
.L_x_3635:
        /* <DEDUP_REMOVED lines=14> */
.L_x_3636:
[----:B------:R-:W1:Y:S01]  /*1520*/  LDC.64 R2, c[0x0][0x3c0] ;  /* 0x0000f000ff027b82 */ /* 0x000e620000000a00 */
[----:B------:R-:W-:-:S05]  /*1530*/  IADD3 R4, PT, PT, R4, R5, RZ ;  /* 0x0000000504047210 */ /* 0x000fca0007ffe0ff */
[C---:B-1----:R-:W-:Y:S02]  /*1540*/  IMAD R19, R4.reuse, R3, RZ ;  /* 0x0000000304137224 */ /* 0x042fe400078e02ff */
[----:B------:R-:W-:-:S05]  /*1550*/  IMAD.WIDE.U32 R4, R4, R2, RZ ;  /* 0x0000000204047225 */ /* 0x000fca00078e00ff */
[----:B------:R-:W-:Y:S02]  /*1560*/  IADD3 R19, PT, PT, R5, R19, RZ ;  /* 0x0000001305137210 */ /* 0x000fe40007ffe0ff */
[----:B------:R-:W-:-:S07]  /*1570*/  MOV R18, R4 ;  /* 0x0000000400127202 */ /* 0x000fce0000000f00 */
.L_x_3637:
        /* <DEDUP_REMOVED lines=45> */
.L_x_3633:
        /* <DEDUP_REMOVED lines=170> */
.L_x_3660:
        /* <DEDUP_REMOVED lines=120> */
.L_x_3640:
        /* <DEDUP_REMOVED lines=190> */
.L_x_3644:
[----:B-1----:R-:W-:Y:S05]  /*3650*/  BSYNC.RECONVERGENT B0 ;  /* 0x0000000000007941 */ /* 0x002fea0003800200 */
.L_x_3643:
        /* <DEDUP_REMOVED lines=186> */
.L_x_3646:
[----:B------:R-:W-:Y:S05]  /*4200*/  BSYNC.RECONVERGENT B0 ;  /* 0x0000000000007941 */ /* 0x000fea0003800200 */
.L_x_3645:
        /* <DEDUP_REMOVED lines=192> */
.L_x_3648:
[----:B------:R-:W-:Y:S05]  /*4e10*/  BSYNC.RECONVERGENT B0 ;  /* 0x0000000000007941 */ /* 0x000fea0003800200 */
.L_x_3647:
        /* <DEDUP_REMOVED lines=195> */
.L_x_3650:
[----:B------:R-:W-:Y:S05]  /*5a50*/  BSYNC.RECONVERGENT B0 ;  /* 0x0000000000007941 */ /* 0x000fea0003800200 */
.L_x_3649:
[----:B------:R-:W1:Y:S01]  /*5a60*/  LDC R26, c[0x0][0x450] ;  /* 0x00011400ff1a7b82 */ /* 0x000e620000000800 */
[----:B--2---:R-:W-:Y:S05]  /*5a70*/  IMAD.U32 R103, R103, -0x20, RZ ;  /* 0xffffffe067677824 */ /* 0x004fea00078e00ff */
[C---:B------:R-:W-:Y:S02]  /*5a80*/  LEA R24, P1, R103.reuse, R24, 0x1 ;  /* 0x0000001867187211 */ /* 0x040fe400078208ff */
[C---:B------:R-:W-:Y:S02]  /*5a90*/  LEA R52, P0, R103.reuse, R52, 0x1 ;  /* 0x0000003467347211 */ /* 0x040fe400078008ff */
[C---:B------:R-:W-:Y:S02]  /*5aa0*/  LEA.HI.X.SX32 R25, R103.reuse, R25, 0x1, P1 ;  /* 0x0000001967197211 */ /* 0x040fe400008f0eff */
[----:B------:R-:W-:Y:S01]  /*5ab0*/  LEA.HI.X.SX32 R53, R103, R53, 0x1, P0 ;  /* 0x0000003567357211 */ /* 0x000fe200000f0eff */
[----:B------:R-:W-:Y:S05]  /*5ac0*/  BRA `(.L_x_3641) ;  /* 0x0000005400ac7947 */ /* 0x000fea0003800000 */
.L_x_3642:
        /* <DEDUP_REMOVED lines=343> */
.L_x_3652:
[----:B-1----:R-:W-:Y:S05]  /*7040*/  BSYNC.RECONVERGENT B0 ;  /* 0x0000000000007941 */ /* 0x002fea0003800200 */
.L_x_3651:
        /* <DEDUP_REMOVED lines=342> */
.L_x_3654:
[----:B------:R-:W-:Y:S05]  /*85b0*/  BSYNC.RECONVERGENT B0 ;  /* 0x0000000000007941 */ /* 0x000fea0003800200 */
.L_x_3653:
        /* <DEDUP_REMOVED lines=345> */
.L_x_3656:
[----:B------:R-:W-:Y:S05]  /*9b50*/  BSYNC.RECONVERGENT B0 ;  /* 0x0000000000007941 */ /* 0x000fea0003800200 */
.L_x_3655:
        /* <DEDUP_REMOVED lines=347> */
.L_x_3658:
[----:B------:R-:W-:Y:S05]  /*b110*/  BSYNC.RECONVERGENT B0 ;  /* 0x0000000000007941 */ /* 0x000fea0003800200 */
.L_x_3657:
[----:B------:R-:W1:Y:S01]  /*b120*/  LDC R26, c[0x0][0x450] ;  /* 0x00011400ff1a7b82 */ /* 0x000e620000000800 */
[----:B--2---:R-:W-:Y:S05]  /*b130*/  IMAD.U32 R3, R48, -0x20, RZ ;  /* 0xffffffe030037824 */ /* 0x004fea00078e00ff */
[C---:B------:R-:W-:Y:S02]  /*b140*/  LEA R84, P1, R3.reuse, R84, 0x1 ;  /* 0x0000005403547211 */ /* 0x040fe400078208ff */
[C---:B------:R-:W-:Y:S02]  /*b150*/  LEA R82, P0, R3.reuse, R82, 0x1 ;  /* 0x0000005203527211 */ /* 0x040fe400078008ff */
[C---:B------:R-:W-:Y:S02]  /*b160*/  LEA.HI.X.SX32 R85, R3.reuse, R85, 0x1, P1 ;  /* 0x0000005503557211 */ /* 0x040fe400008f0eff */
[----:B------:R-:W-:Y:S09]  /*b170*/  LEA.HI.X.SX32 R83, R3, R83, 0x1, P0 ;  /* 0x0000005303537211 */ /* 0x000ff200000f0eff */
.L_x_3641:
[----:B------:R-:W-:Y:S05]  /*b180*/  BSYNC.RECONVERGENT B1 ;  /* 0x0000000000017941 */ /* 0x000fea0003800200 */
.L_x_3639:
        /* <DEDUP_REMOVED lines=90> */
.L_x_3659:
[----:B------:R-:W-:Y:S02]  /*b730*/  ISETP.GT.AND P0, PT, R94, R75, PT ;  /* 0x0000004b5e00720c */ /* 0x000fe40003f04270 */
[----:B------:R-:W-:Y:S02]  /*b740*/  IADD3 R80, P2, PT, R80, R87, RZ ;  /* 0x0000005750507210 */ /* 0x000fe40007f5e0ff */
[----:B------:R-:W-:Y:S03]  /*b750*/  IADD3 R22, P1, PT, R22, R91, RZ ;  /* 0x0000005b16167210 */ /* 0x000fe60007f3e0ff */
[----:B------:R-:W-:Y:S02]  /*b760*/  IMAD.X R81, R81, 0x1, R86, P2 ;  /* 0x0000000151517824 */ /* 0x000fe400010e0656 */
[----:B------:R-:W-:Y:S04]  /*b770*/  IMAD.X R23, R23, 0x1, R89, P1 ;  /* 0x0000000117177824 */ /* 0x000fe800008e0659 */
[----:B------:R-:W-:Y:S05]  /*b780*/  @P0 BRA `(.L_x_3660) ;  /* 0xffffff6800d80947 */ /* 0x000fea000383ffff */
.L_x_3638:
        /* <DEDUP_REMOVED lines=50> */
.L_x_3664:
[----:B------:R-:W-:Y:S05]  /*bab0*/  BSYNC.RECONVERGENT B0 ;  /* 0x0000000000007941 */ /* 0x000fea0003800200 */
.L_x_3663:
        /* <DEDUP_REMOVED lines=12> */
.L_x_3662:
        /* <DEDUP_REMOVED lines=76> */
.L_x_3670:
[----:B------:R-:W-:Y:S05]  /*c040*/  BSYNC.RECONVERGENT B0 ;  /* 0x0000000000007941 */ /* 0x000fea0003800200 */
.L_x_3669:
        /* <DEDUP_REMOVED lines=43> */
.L_x_3672:
[----:B------:R-:W-:Y:S05]  /*c300*/  BSYNC.RECONVERGENT B0 ;  /* 0x0000000000007941 */ /* 0x000fea0003800200 */
.L_x_3671:
        /* <DEDUP_REMOVED lines=43> */
.L_x_3674:
[----:B------:R-:W-:Y:S05]  /*c5c0*/  BSYNC.RECONVERGENT B0 ;  /* 0x0000000000007941 */ /* 0x000fea0003800200 */
.L_x_3673:
        /* <DEDUP_REMOVED lines=43> */
.L_x_3676:
[----:B------:R-:W-:Y:S05]  /*c880*/  BSYNC.RECONVERGENT B0 ;  /* 0x0000000000007941 */ /* 0x000fea0003800200 */
.L_x_3675:
[----:B------:R1:W-:Y:S02]  /*c890*/  STS.128 [R239+0x6000], R8 ;  /* 0x00600008ef007388 */ /* 0x0003e40000000c00 */
.L_x_3668:
[----:B------:R-:W-:Y:S05]  /*c8a0*/  BSYNC.RECONVERGENT B1 ;  /* 0x0000000000017941 */ /* 0x000fea0003800200 */
.L_x_3667:
        /* <DEDUP_REMOVED lines=52> */
.L_x_3680:
[----:B------:R-:W-:Y:S05]  /*cbf0*/  BSYNC.RECONVERGENT B0 ;  /* 0x0000000000007941 */ /* 0x000fea0003800200 */
.L_x_3679:
        /* <DEDUP_REMOVED lines=44> */
.L_x_3682:
[----:B------:R-:W-:Y:S05]  /*cec0*/  BSYNC.RECONVERGENT B0 ;  /* 0x0000000000007941 */ /* 0x000fea0003800200 */
.L_x_3681:
        /* <DEDUP_REMOVED lines=43> */
.L_x_3684:
[----:B------:R-:W-:Y:S05]  /*d180*/  BSYNC.RECONVERGENT B0 ;  /* 0x0000000000007941 */ /* 0x000fea0003800200 */
.L_x_3683:
        /* <DEDUP_REMOVED lines=43> */
.L_x_3686:
[----:B------:R-:W-:Y:S05]  /*d440*/  BSYNC.RECONVERGENT B0 ;  /* 0x0000000000007941 */ /* 0x000fea0003800200 */
.L_x_3685:
[----:B------:R1:W-:Y:S02]  /*d450*/  STS.128 [R239+0x6800], R8 ;  /* 0x00680008ef007388 */ /* 0x0003e40000000c00 */
.L_x_3678:
[----:B------:R-:W-:Y:S05]  /*d460*/  BSYNC.RECONVERGENT B1 ;  /* 0x0000000000017941 */ /* 0x000fea0003800200 */
.L_x_3677:
        /* <DEDUP_REMOVED lines=52> */
.L_x_3690:
[----:B------:R-:W-:Y:S05]  /*d7b0*/  BSYNC.RECONVERGENT B0 ;  /* 0x0000000000007941 */ /* 0x000fea0003800200 */
.L_x_3689:
        /* <DEDUP_REMOVED lines=44> */
.L_x_3692:
[----:B------:R-:W-:Y:S05]  /*da80*/  BSYNC.RECONVERGENT B0 ;  /* 0x0000000000007941 */ /* 0x000fea0003800200 */
.L_x_3691:
        /* <DEDUP_REMOVED lines=43> */
.L_x_3694:
[----:B------:R-:W-:Y:S05]  /*dd40*/  BSYNC.RECONVERGENT B0 ;  /* 0x0000000000007941 */ /* 0x000fea0003800200 */
.L_x_3693:
        /* <DEDUP_REMOVED lines=43> */
.L_x_3696:
[----:B------:R-:W-:Y:S05]  /*e000*/  BSYNC.RECONVERGENT B0 ;  /* 0x0000000000007941 */ /* 0x000fea0003800200 */
.L_x_3695:
[----:B------:R1:W-:Y:S02]  /*e010*/  STS.128 [R239+0x7000], R8 ;  /* 0x00700008ef007388 */ /* 0x0003e40000000c00 */
.L_x_3688:
[----:B------:R-:W-:Y:S05]  /*e020*/  BSYNC.RECONVERGENT B1 ;  /* 0x0000000000017941 */ /* 0x000fea0003800200 */
.L_x_3687:
        /* <DEDUP_REMOVED lines=52> */
.L_x_3698:
[----:B------:R-:W-:Y:S05]  /*e370*/  BSYNC.RECONVERGENT B0 ;  /* 0x0000000000007941 */ /* 0x000fea0003800200 */
.L_x_3697:
        /* <DEDUP_REMOVED lines=43> */
.L_x_3700:
[----:B------:R-:W-:Y:S05]  /*e630*/  BSYNC.RECONVERGENT B0 ;  /* 0x0000000000007941 */ /* 0x000fea0003800200 */
.L_x_3699:
        /* <DEDUP_REMOVED lines=44> */
.L_x_3702:
[----:B------:R-:W-:Y:S05]  /*e900*/  BSYNC.RECONVERGENT B0 ;  /* 0x0000000000007941 */ /* 0x000fea0003800200 */
.L_x_3701:
        /* <DEDUP_REMOVED lines=44> */
.L_x_3704:
[----:B------:R-:W-:Y:S05]  /*ebd0*/  BSYNC.RECONVERGENT B0 ;  /* 0x0000000000007941 */ /* 0x000fea0003800200 */
.L_x_3703:
[----:B------:R1:W-:Y:S01]  /*ebe0*/  STS.128 [R239+0x7800], R8 ;  /* 0x00780008ef007388 */ /* 0x0003e20000000c00 */
[----:B------:R-:W-:Y:S05]  /*ebf0*/  BRA `(.L_x_3665) ;  /* 0x0000005400b87947 */ /* 0x000fea0003800000 */
.L_x_3666:
        /* <DEDUP_REMOVED lines=95> */
.L_x_3708:
[----:B------:R-:W-:Y:S05]  /*f1f0*/  BSYNC.RECONVERGENT B0 ;  /* 0x0000000000007941 */ /* 0x000fea0003800200 */
.L_x_3707:
        /* <DEDUP_REMOVED lines=84> */
.L_x_3710:
[----:B------:R-:W-:Y:S05]  /*f740*/  BSYNC.RECONVERGENT B0 ;  /* 0x0000000000007941 */ /* 0x000fea0003800200 */
.L_x_3709:
        /* <DEDUP_REMOVED lines=84> */
.L_x_3712:
[----:B------:R-:W-:Y:S05]  /*fc90*/  BSYNC.RECONVERGENT B0 ;  /* 0x0000000000007941 */ /* 0x000fea0003800200 */
.L_x_3711:
        /* <DEDUP_REMOVED lines=84> */
.L_x_3714:
[----:B------:R-:W-:Y:S05]  /*101e0*/  BSYNC.RECONVERGENT B0 ;  /* 0x0000000000007941 */ /* 0x000fea0003800200 */
.L_x_3713:
[----:B------:R3:W-:Y:S02]  /*101f0*/  STS.128 [R239+0x6000], R4 ;  /* 0x00600004ef007388 */ /* 0x0007e40000000c00 */
.L_x_3706:
[----:B------:R-:W-:Y:S05]  /*10200*/  BSYNC.RECONVERGENT B1 ;  /* 0x0000000000017941 */ /* 0x000fea0003800200 */
.L_x_3705:
        /* <DEDUP_REMOVED lines=91> */
.L_x_3718:
[----:B------:R-:W-:Y:S05]  /*107c0*/  BSYNC.RECONVERGENT B0 ;  /* 0x0000000000007941 */ /* 0x000fea0003800200 */
.L_x_3717:
        /* <DEDUP_REMOVED lines=83> */
.L_x_3720:
[----:B------:R-:W-:Y:S05]  /*10d00*/  BSYNC.RECONVERGENT B0 ;  /* 0x0000000000007941 */ /* 0x000fea0003800200 */
.L_x_3719:
        /* <DEDUP_REMOVED lines=83> */
.L_x_3722:
[----:B------:R-:W-:Y:S05]  /*11240*/  BSYNC.RECONVERGENT B0 ;  /* 0x0000000000007941 */ /* 0x000fea0003800200 */
.L_x_3721:
        /* <DEDUP_REMOVED lines=83> */
.L_x_3724:
[----:B------:R-:W-:Y:S05]  /*11780*/  BSYNC.RECONVERGENT B0 ;  /* 0x0000000000007941 */ /* 0x000fea0003800200 */
.L_x_3723:
[----:B------:R1:W-:Y:S02]  /*11790*/  STS.128 [R239+0x6800], R12 ;  /* 0x0068000cef007388 */ /* 0x0003e40000000c00 */
.L_x_3716:
[----:B------:R-:W-:Y:S05]  /*117a0*/  BSYNC.RECONVERGENT B1 ;  /* 0x0000000000017941 */ /* 0x000fea0003800200 */
.L_x_3715:
        /* <DEDUP_REMOVED lines=91> */
.L_x_3728:
[----:B------:R-:W-:Y:S05]  /*11d60*/  BSYNC.RECONVERGENT B0 ;  /* 0x0000000000007941 */ /* 0x000fea0003800200 */
.L_x_3727:
        /* <DEDUP_REMOVED lines=83> */
.L_x_3730:
[----:B------:R-:W-:Y:S05]  /*122a0*/  BSYNC.RECONVERGENT B0 ;  /* 0x0000000000007941 */ /* 0x000fea0003800200 */
.L_x_3729:
        /* <DEDUP_REMOVED lines=83> */
.L_x_3732:
[----:B------:R-:W-:Y:S05]  /*127e0*/  BSYNC.RECONVERGENT B0 ;  /* 0x0000000000007941 */ /* 0x000fea0003800200 */
.L_x_3731:
        /* <DEDUP_REMOVED lines=83> */
.L_x_3734:
[----:B------:R-:W-:Y:S05]  /*12d20*/  BSYNC.RECONVERGENT B0 ;  /* 0x0000000000007941 */ /* 0x000fea0003800200 */
.L_x_3733:
[----:B------:R1:W-:Y:S02]  /*12d30*/  STS.128 [R239+0x7000], R12 ;  /* 0x0070000cef007388 */ /* 0x0003e40000000c00 */
.L_x_3726:
[----:B------:R-:W-:Y:S05]  /*12d40*/  BSYNC.RECONVERGENT B1 ;  /* 0x0000000000017941 */ /* 0x000fea0003800200 */
.L_x_3725:
        /* <DEDUP_REMOVED lines=91> */
.L_x_3736:
[----:B------:R-:W-:Y:S05]  /*13300*/  BSYNC.RECONVERGENT B0 ;  /* 0x0000000000007941 */ /* 0x000fea0003800200 */
.L_x_3735:
        /* <DEDUP_REMOVED lines=83> */
.L_x_3738:
[----:B------:R-:W-:Y:S05]  /*13840*/  BSYNC.RECONVERGENT B0 ;  /* 0x0000000000007941 */ /* 0x000fea0003800200 */
.L_x_3737:
        /* <DEDUP_REMOVED lines=83> */
.L_x_3740:
[----:B------:R-:W-:Y:S05]  /*13d80*/  BSYNC.RECONVERGENT B0 ;  /* 0x0000000000007941 */ /* 0x000fea0003800200 */
.L_x_3739:
        /* <DEDUP_REMOVED lines=83> */
.L_x_3742:
[----:B------:R-:W-:Y:S05]  /*142c0*/  BSYNC.RECONVERGENT B0 ;  /* 0x0000000000007941 */ /* 0x000fea0003800200 */
.L_x_3741:
[----:B------:R1:W-:Y:S02]  /*142d0*/  STS.128 [R239+0x7800], R12 ;  /* 0x0078000cef007388 */ /* 0x0003e40000000c00 */
.L_x_3665:
[----:B------:R-:W-:Y:S05]  /*142e0*/  BSYNC.RECONVERGENT B2 ;  /* 0x0000000000027941 */ /* 0x000fea0003800200 */
.L_x_3661:
[----:B--234-:R-:W-:Y:S01]  /*142f0*/  IMAD.IADD R7, R65, 0x1, -R58 ;  /* 0x0000000141077824 */ /* 0x01cfe200078e0a3a */
[----:B------:R-:W2:Y:S01]  /*14300*/  LDCU UR7, c[0x0][0x50c] ;  /* 0x0000a180ff0777ac */ /* 0x000ea20008000800 */
        /* <DEDUP_REMOVED lines=16> */
[----:B------:R-:W3:Y:S01]  /*14410*/  @!P3 LDC.64 R2, c[0x0][0x3b8] ;  /* 0x0000ee00ff02bb82 */ /* 0x000ee20000000a00 */
        /* <DEDUP_REMOVED lines=10> */
[----:B---3--:R-:W-:Y:S01]  /*144c0*/  @!P3 IMAD.WIDE.U32 R10, R2, 0x60, R226 ;  /* 0x00000060020ab825 */ /* 0x008fe200078e00e2 */
[----:B------:R-:W1:Y:S01]  /*144d0*/  @!P2 LDC.64 R6, c[0x0][0x3c0] ;  /* 0x0000f000ff06ab82 */ /* 0x000e620000000a00 */
[----:B------:R-:W-:Y:S01]  /*144e0*/  @!P5 LDGSTS.E.BYPASS.LTC128B.128 [R239+0xe800], desc[UR4][R12.64+0x180] ;  /* 0x0e8001800cefdfae */ /* 0x000fe2000b981a04 */
[----:B------:R-:W-:Y:S01]  /*144f0*/  LOP3.LUT R2, R57, 0x400, RZ, 0xc0, !PT ;  /* 0x0000040039027812 */ /* 0x000fe200078ec0ff */
[----:B------:R-:W-:Y:S02]  /*14500*/  @!P3 IMAD R3, R3, 0x60, RZ ;  /* 0x000000600303b824 */ /* 0x000fe400078e02ff */
[----:B------:R-:W-:Y:S01]  /*14510*/  @!P3 IMAD.MOV.U32 R14, RZ, RZ, R10 ;  /* 0x000000ffff0eb224 */ /* 0x000fe200078e000a */
[----:B------:R-:W-:Y:S01]  /*14520*/  @!P4 LDGSTS.E.BYPASS.LTC128B.128 [R239+0x9000], desc[UR4][R8.64] ;  /* 0x0900000008efcfae */ /* 0x000fe2000b981a04 */
[----:B------:R-:W-:Y:S01]  /*14530*/  @!P3 IMAD.IADD R15, R3, 0x1, R11 ;  /* 0x00000001030fb824 */ /* 0x000fe200078e020b */
[----:B------:R-:W3:Y:S01]  /*14540*/  @!P1 LDC.64 R4, c[0x0][0x3c0] ;  /* 0x0000f000ff049b82 */ /* 0x000ee20000000a00 */
        /* <DEDUP_REMOVED lines=8> */
[----:B------:R-:W-:-:S03]  /*145d0*/  @!P0 LEA.HI.X R11, R62, R233, R61, 0x1, P4 ;  /* 0x000000e93e0b8211 */ /* 0x000fc600020f0c3d */
[----:B------:R-:W-:Y:S04]  /*145e0*/  @!P3 LDGSTS.E.BYPASS.LTC128B.128 [R239+0xb800], desc[UR4][R14.64+0x80] ;  /* 0x0b8000800eefbfae */ /* 0x000fe8000b981a04 */
[----:B------:R-:W-:Y:S01]  /*145f0*/  @!P3 LDGSTS.E.BYPASS.LTC128B.128 [R239+0xd800], desc[UR4][R14.64+0x100] ;  /* 0x0d8001000eefbfae */ /* 0x000fe2000b981a04 */
[----:B---3--:R-:W-:-:S03]  /*14600*/  @!P1 IMAD R5, R5, 0x60, RZ ;  /* 0x0000006005059824 */ /* 0x008fc600078e02ff */
[----:B------:R-:W-:Y:S04]  /*14610*/  @!P3 LDGSTS.E.BYPASS.LTC128B.128 [R239+0xf800], desc[UR4][R14.64+0x180] ;  /* 0x0f8001800eefbfae */ /* 0x000fe8000b981a04 */
[----:B------:R-:W0:Y:S01]  /*14620*/  LDGDEPBAR ;  /* 0x00000000000079af */ /* 0x000e220000000000 */
[----:B----4-:R-:W-:Y:S02]  /*14630*/  LOP3.LUT R9, R66, 0x8, R63, 0x78, !PT ;  /* 0x0000000842097812 */ /* 0x010fe400078e783f */
[----:B-1----:R-:W-:-:S03]  /*14640*/  @!P2 LEA R8, P3, R6, R232, 0x6 ;  /* 0x000000e80608a211 */ /* 0x002fc600078630ff */
[----:B------:R-:W-:Y:S01]  /*14650*/  IMAD R2, R9, 0x2, R2 ;  /* 0x0000000209027824 */ /* 0x000fe200078e0202 */
[----:B------:R-:W-:Y:S01]  /*14660*/  @!P2 LEA.HI.X R9, R6, R233, R7, 0x6, P3 ;  /* 0x000000e90609a211 */ /* 0x000fe200018f3407 */
[----:B------:R-:W-:-:S04]  /*14670*/  @!P1 IMAD.WIDE.U32 R6, R4, 0x60, R232 ;  /* 0x0000006004069825 */ /* 0x000fc800078e00e8 */
[----:B------:R-:W-:Y:S02]  /*14680*/  @!P1 IMAD.IADD R7, R5, 0x1, R7 ;  /* 0x0000000105079824 */ /* 0x000fe400078e0207 */
[----:B------:R-:W-:Y:S02]  /*14690*/  VIADD R61, R2, UR6 ;  /* 0x00000006023d7c36 */ /* 0x000fe40008000000 */
[----:B------:R-:W-:Y:S01]  /*146a0*/  IMAD.MOV.U32 R4, RZ, RZ, 0x40 ;  /* 0x00000040ff047424 */ /* 0x000fe200078e00ff */
        /* <DEDUP_REMOVED lines=28> */
[----:B------:R-:W-:Y:S02]  /*14870*/  IMAD.IADD R67, R97, 0x1, R4 ;  /* 0x0000000161437824 */ /* 0x000fe400078e0204 */
        /* <DEDUP_REMOVED lines=15> */
[C---:B------:R-:W-:Y:S02]  /*14970*/  IMAD.IADD R56, R61.reuse, 0x1, R0 ;  /* 0x000000013d387824 */ /* 0x040fe400078e0200 */
        /* <DEDUP_REMOVED lines=14> */
[----:B------:R-:W5:Y:S04]  /*14a60*/  LDSM.16.M88.4 R28, [R2+UR6+0x9000] ;  /* 0x00900006021c783b */ /* 0x000f680008000200 */
[----:B------:R-:W2:Y:S04]  /*14a70*/  LDSM.16.M88.4 R52, [R2+UR6+0x9800] ;  /* 0x009800060234783b */ /* 0x000ea80008000200 */
[----:B------:R-:W-:Y:S04]  /*14a80*/  LDSM.16.M88.4 R68, [R64] ;  /* 0x000000004044783b */ /* 0x000fe80000000200 */
[----:B------:R-:W2:Y:S04]  /*14a90*/  LDSM.16.M88.4 R16, [R56+0x8800] ;  /* 0x008800003810783b */ /* 0x000ea80000000200 */
[----:B------:R-:W2:Y:S04]  /*14aa0*/  LDSM.16.M88.4 R20, [R56+0x8000] ;  /* 0x008000003814783b */ /* 0x000ea80000000200 */
[----:B------:R-:W2:Y:S04]  /*14ab0*/  LDSM.16.M88.4 R76, [R56+0x9000] ;  /* 0x00900000384c783b */ /* 0x000ea80000000200 */
[----:B------:R-:W2:Y:S04]  /*14ac0*/  LDSM.16.M88.4 R72, [R56+0x9800] ;  /* 0x009800003848783b */ /* 0x000ea80000000200 */
[----:B-1----:R-:W-:Y:S01]  /*14ad0*/  LDSM.16.M88.4 R4, [R67] ;  /* 0x000000004304783b */ /* 0x002fe20000000200 */
[C---:B---3--:R-:W-:Y:S03]  /*14ae0*/  HMMA.16816.F32.BF16 R40, R84.reuse, R36, RZ ;  /* 0x000000245428723c */ /* 0x048fe600000418ff */
[----:B------:R-:W1:Y:S04]  /*14af0*/  LDSM.16.M88.4 R12, [R61+0x8000] ;  /* 0x008000003d0c783b */ /* 0x000e680000000200 */
[----:B------:R-:W3:Y:S01]  /*14b00*/  LDSM.16.M88.4 R8, [R61+0x8800] ;  /* 0x008800003d08783b */ /* 0x000ee20000000200 */
[C---:B----4-:R-:W-:Y:S03]  /*14b10*/  HMMA.16816.F32.BF16 R48, R84.reuse, R44, RZ ;  /* 0x0000002c5430723c */ /* 0x050fe600000418ff */
[----:B------:R-:W-:Y:S04]  /*14b20*/  LDSM.16.M88.4 R88, [R62] ;  /* 0x000000003e58783b */ /* 0x000fe80000000200 */
[----:B------:R-:W-:Y:S01]  /*14b30*/  LDSM.16.M88.4 R92, [R3+0x9800] ;  /* 0x00980000035c783b */ /* 0x000fe20000000200 */
[C---:B------:R-:W-:Y:S03]  /*14b40*/  HMMA.16816.F32.BF16 R36, R84.reuse, R38, RZ ;  /* 0x000000265424723c */ /* 0x040fe600000418ff */
[----:B------:R-:W-:Y:S04]  /*14b50*/  LDSM.16.M88.4 R80, [R2+UR6+0xb800] ;  /* 0x00b800060250783b */ /* 0x000fe80008000200 */
[----:B------:R-:W0:Y:S01]  /*14b60*/  LDGDEPBAR ;  /* 0x00000000000079af */ /* 0x000e220000000000 */
[C---:B------:R-:W-:Y:S08]  /*14b70*/  HMMA.16816.F32.BF16 R44, R84.reuse, R46, RZ ;  /* 0x0000002e542c723c */ /* 0x040ff000000418ff */
[C---:B-----5:R-:W-:Y:S08]  /*14b80*/  HMMA.16816.F32.BF16 R32, R84.reuse, R28, RZ ;  /* 0x0000001c5420723c */ /* 0x060ff000000418ff */
[C---:B------:R-:W-:Y:S08]  /*14b90*/  HMMA.16816.F32.BF16 R28, R84.reuse, R30, RZ ;  /* 0x0000001e541c723c */ /* 0x040ff000000418ff */
[C---:B--2---:R-:W-:Y:S08]  /*14ba0*/  HMMA.16816.F32.BF16 R24, R84.reuse, R52, RZ ;  /* 0x000000345418723c */ /* 0x044ff000000418ff */
[----:B------:R-:W-:Y:S01]  /*14bb0*/  HMMA.16816.F32.BF16 R84, R84, R54, RZ ;  /* 0x000000365454723c */ /* 0x000fe200000418ff */
[----:B------:R-:W2:Y:S07]  /*14bc0*/  LDSM.16.M88.4 R52, [R61+0x9000] ;  /* 0x009000003d34783b */ /* 0x000eae0000000200 */
        /* <DEDUP_REMOVED lines=13> */
[C---:B-1----:R-:W-:Y:S08]  /*14ca0*/  HMMA.16816.F32.BF16 R48, R4.reuse, R12, R48 ;  /* 0x0000000c0430723c */ /* 0x042ff00000041830 */
[C---:B------:R-:W-:Y:S01]  /*14cb0*/  HMMA.16816.F32.BF16 R44, R4.reuse, R14, R44 ;  /* 0x0000000e042c723c */ /* 0x040fe2000004182c */
[----:B------:R-:W1:Y:S07]  /*14cc0*/  LDSM.16.M88.4 R12, [R3+0x8800] ;  /* 0x00880000030c783b */ /* 0x000e6e0000000200 */
[C---:B---3--:R-:W-:Y:S08]  /*14cd0*/  HMMA.16816.F32.BF16 R40, R4.reuse, R8, R40 ;  /* 0x000000080428723c */ /* 0x048ff00000041828 */
[C---:B------:R-:W-:Y:S01]  /*14ce0*/  HMMA.16816.F32.BF16 R36, R4.reuse, R10, R36 ;  /* 0x0000000a0424723c */ /* 0x040fe20000041824 */
[----:B------:R-:W3:Y:S07]  /*14cf0*/  LDSM.16.M88.4 R8, [R3+0x9000] ;  /* 0x009000000308783b */ /* 0x000eee0000000200 */
[C---:B--2---:R-:W-:Y:S08]  /*14d00*/  HMMA.16816.F32.BF16 R32, R4.reuse, R52, R32 ;  /* 0x000000340420723c */ /* 0x044ff00000041820 */
[C---:B------:R-:W-:Y:S01]  /*14d10*/  HMMA.16816.F32.BF16 R28, R4.reuse, R54, R28 ;  /* 0x00000036041c723c */ /* 0x040fe2000004181c */
[----:B------:R-:W-:Y:S07]  /*14d20*/  LDSM.16.M88.4 R52, [R56+0xa800] ;  /* 0x00a800003834783b */ /* 0x000fee0000000200 */
[C---:B----4-:R-:W-:Y:S08]  /*14d30*/  HMMA.16816.F32.BF16 R24, R4.reuse, R16, R24 ;  /* 0x000000100418723c */ /* 0x050ff00000041818 */
[----:B------:R-:W-:Y:S01]  /*14d40*/  HMMA.16816.F32.BF16 R84, R4, R18, R84 ;  /* 0x000000120454723c */ /* 0x000fe20000041854 */
[----:B------:R-:W2:Y:S04]  /*14d50*/  LDSM.16.M88.4 R16, [R2+UR6+0xa800] ;  /* 0x00a800060210783b */ /* 0x000ea80008000200 */
        /* <DEDUP_REMOVED lines=26> */
[----:B------:R-:W-:Y:S03]  /*14f00*/  LDSM.16.M88.4 R76, [R2+UR6+0xc000] ;  /* 0x00c00006024c783b */ /* 0x000fe60008000200 */
[C---:B-1----:R-:W-:Y:S01]  /*14f10*/  HMMA.16816.F32.BF16 R48, R8.reuse, R72, R48 ;  /* 0x000000480830723c */ /* 0x042fe20000041830 */
[----:B------:R-:W-:Y:S07]  /*14f20*/  LDSM.16.M88.4 R96, [R97+0x6000] ;  /* 0x006000006160783b */ /* 0x000fee0000000200 */
[C---:B------:R-:W-:Y:S01]  /*14f30*/  HMMA.16816.F32.BF16 R44, R8.reuse, R74, R44 ;  /* 0x0000004a082c723c */ /* 0x040fe2000004182c */
[----:B------:R-:W-:Y:S07]  /*14f40*/  LDSM.16.M88.4 R72, [R2+UR6+0xc800] ;  /* 0x00c800060248783b */ /* 0x000fee0008000200 */
[C---:B------:R-:W-:Y:S08]  /*14f50*/  HMMA.16816.F32.BF16 R40, R8.reuse, R52, R40 ;  /* 0x000000340828723c */ /* 0x040ff00000041828 */
[C---:B------:R-:W-:Y:S01]  /*14f60*/  HMMA.16816.F32.BF16 R36, R8.reuse, R54, R36 ;  /* 0x000000360824723c */ /* 0x040fe20000041824 */
[----:B------:R-:W1:Y:S07]  /*14f70*/  LDSM.16.M88.4 R52, [R61+0xb000] ;  /* 0x00b000003d34783b */ /* 0x000e6e0000000200 */
[C---:B---3--:R-:W-:Y:S08]  /*14f80*/  HMMA.16816.F32.BF16 R32, R8.reuse, R20, R32 ;  /* 0x000000140820723c */ /* 0x048ff00000041820 */
[C---:B------:R-:W-:Y:S01]  /*14f90*/  HMMA.16816.F32.BF16 R28, R8.reuse, R22, R28 ;  /* 0x00000016081c723c */ /* 0x040fe2000004181c */
[----:B------:R-:W3:Y:S07]  /*14fa0*/  LDSM.16.M88.4 R20, [R61+0xb800] ;  /* 0x00b800003d14783b */ /* 0x000eee0000000200 */
[C---:B------:R-:W-:Y:S08]  /*14fb0*/  HMMA.16816.F32.BF16 R24, R8.reuse, R12, R24 ;  /* 0x0000000c0818723c */ /* 0x040ff00000041818 */
[----:B------:R-:W-:Y:S01]  /*14fc0*/  HMMA.16816.F32.BF16 R84, R8, R14, R84 ;  /* 0x0000000e0854723c */ /* 0x000fe20000041854 */
[----:B------:R-:W5:Y:S04]  /*14fd0*/  LDSM.16.M88.4 R8, [R3+0xa800] ;  /* 0x00a800000308783b */ /* 0x000f680000000200 */
[----:B------:R-:W5:Y:S03]  /*14fe0*/  LDSM.16.M88.4 R12, [R3+0xa000] ;  /* 0x00a00000030c783b */ /* 0x000f660000000200 */
[C---:B--2---:R-:W-:Y:S08]  /*14ff0*/  HMMA.16816.F32.BF16 R48, R16.reuse, R4, R48 ;  /* 0x000000041030723c */ /* 0x044ff00000041830 */
[C---:B------:R-:W-:Y:S01]  /*15000*/  HMMA.16816.F32.BF16 R44, R16.reuse, R6, R44 ;  /* 0x00000006102c723c */ /* 0x040fe2000004182c */
[----:B------:R-:W2:Y:S07]  /*15010*/  LDSM.16.M88.4 R4, [R3+0xb000] ;  /* 0x00b000000304783b */ /* 0x000eae0000000200 */
[C---:B----4-:R-:W-:Y:S08]  /*15020*/  HMMA.16816.F32.BF16 R40, R16.reuse, R68, R40 ;  /* 0x000000441028723c */ /* 0x050ff00000041828 */
[C---:B------:R-:W-:Y:S01]  /*15030*/  HMMA.16816.F32.BF16 R36, R16.reuse, R70, R36 ;  /* 0x000000461024723c */ /* 0x040fe20000041824 */
[----:B------:R-:W4:Y:S07]  /*15040*/  LDSM.16.M88.4 R68, [R2+UR6+0xd000] ;  /* 0x00d000060244783b */ /* 0x000f2e0008000200 */
[C---:B-1----:R-:W-:Y:S08]  /*15050*/  HMMA.16816.F32.BF16 R32, R16.reuse, R52, R32 ;  /* 0x000000341020723c */ /* 0x042ff00000041820 */
[C---:B------:R-:W-:Y:S01]  /*15060*/  HMMA.16816.F32.BF16 R28, R16.reuse, R54, R28 ;  /* 0x00000036101c723c */ /* 0x040fe2000004181c */
[----:B------:R-:W1:Y:S07]  /*15070*/  LDSM.16.M88.4 R52, [R2+UR6+0xd800] ;  /* 0x00d800060234783b */ /* 0x000e6e0008000200 */
        /* <DEDUP_REMOVED lines=10> */
[C---:B--2---:R-:W-:Y:S08]  /*15120*/  HMMA.16816.F32.BF16 R32, R88.reuse, R4, R32 ;  /* 0x000000045820723c */ /* 0x044ff00000041820 */
[C---:B------:R-:W-:Y:S01]  /*15130*/  HMMA.16816.F32.BF16 R28, R88.reuse, R6, R28 ;  /* 0x00000006581c723c */ /* 0x040fe2000004181c */
[----:B------:R-:W2:Y:S07]  /*15140*/  LDSM.16.M88.4 R4, [R56+0xd800] ;  /* 0x00d800003804783b */ /* 0x000eae0000000200 */
        /* <DEDUP_REMOVED lines=24> */
[C---:B--2---:R-:W-:Y:S08]  /*152d0*/  HMMA.16816.F32.BF16 R76, R20.reuse, R4, R76 ;  /* 0x00000004144c723c */ /* 0x044ff0000004184c */
[----:B------:R-:W-:Y:S01]  /*152e0*/  HMMA.16816.F32.BF16 R84, R20, R6, R84 ;  /* 0x000000061454723c */ /* 0x000fe20000041854 */
[----:B------:R-:W2:Y:S04]  /*152f0*/  LDSM.16.M88.4 R4, [R3+0xc000] ;  /* 0x00c000000304783b */ /* 0x000ea80000000200 */
[----:B------:R-:W5:Y:S03]  /*15300*/  LDSM.16.M88.4 R20, [R61+0xd800] ;  /* 0x00d800003d14783b */ /* 0x000f660000000200 */
[C---:B----4-:R-:W-:Y:S08]  /*15310*/  HMMA.16816.F32.BF16 R48, R68.reuse, R28, R48 ;  /* 0x0000001c4430723c */ /* 0x050ff00000041830 */
[C---:B------:R-:W-:Y:S01]  /*15320*/  HMMA.16816.F32.BF16 R44, R68.reuse, R30, R44 ;  /* 0x0000001e442c723c */ /* 0x040fe2000004182c */
[----:B------:R-:W4:Y:S07]  /*15330*/  LDSM.16.M88.4 R28, [R2+UR6+0xe000] ;  /* 0x00e00006021c783b */ /* 0x000f2e0008000200 */
[C---:B-1----:R-:W-:Y:S08]  /*15340*/  HMMA.16816.F32.BF16 R40, R68.reuse, R24, R40 ;  /* 0x000000184428723c */ /* 0x042ff00000041828 */
[C---:B------:R-:W-:Y:S01]  /*15350*/  HMMA.16816.F32.BF16 R36, R68.reuse, R26, R36 ;  /* 0x0000001a4424723c */ /* 0x040fe20000041824 */
[----:B------:R-:W1:Y:S07]  /*15360*/  LDSM.16.M88.4 R24, [R3+0xd000] ;  /* 0x00d000000318783b */ /* 0x000e6e0000000200 */
[C---:B---3--:R-:W-:Y:S08]  /*15370*/  HMMA.16816.F32.BF16 R32, R68.reuse, R8, R32 ;  /* 0x000000084420723c */ /* 0x048ff00000041820 */
[----:B------:R-:W-:Y:S01]  /*15380*/  HMMA.16816.F32.BF16 R72, R68, R10, R72 ;  /* 0x0000000a4448723c */ /* 0x000fe20000041848 */
[----:B------:R-:W3:Y:S07]  /*15390*/  LDSM.16.M88.4 R8, [R56+0xe000] ;  /* 0x00e000003808783b */ /* 0x000eee0000000200 */
[C---:B--2---:R-:W-:Y:S08]  /*153a0*/  HMMA.16816.F32.BF16 R48, R12.reuse, R4, R48 ;  /* 0x000000040c30723c */ /* 0x044ff00000041830 */
[----:B------:R-:W-:Y:S01]  /*153b0*/  HMMA.16816.F32.BF16 R44, R12, R6, R44 ;  /* 0x000000060c2c723c */ /* 0x000fe2000004182c */
[----:B------:R-:W-:Y:S07]  /*153c0*/  LDSM.16.M88.4 R4, [R61+0xe000] ;  /* 0x00e000003d04783b */ /* 0x000fee0000000200 */
[C---:B-----5:R-:W-:Y:S08]  /*153d0*/  HMMA.16816.F32.BF16 R76, R68.reuse, R20, R76 ;  /* 0x00000014444c723c */ /* 0x060ff0000004184c */
[----:B------:R-:W-:Y:S01]  /*153e0*/  HMMA.16816.F32.BF16 R84, R68, R22, R84 ;  /* 0x000000164454723c */ /* 0x000fe20000041854 */
[----:B------:R-:W2:Y:S07]  /*153f0*/  LDSM.16.M88.4 R20, [R2+UR6+0xe800] ;  /* 0x00e800060214783b */ /* 0x000eae0008000200 */
        /* <DEDUP_REMOVED lines=12> */
[C---:B---3--:R-:W-:Y:S08]  /*154c0*/  HMMA.16816.F32.BF16 R48, R80.reuse, R8, R48 ;  /* 0x000000085030723c */ /* 0x048ff00000041830 */
[----:B------:R-:W-:Y:S01]  /*154d0*/  HMMA.16816.F32.BF16 R44, R80, R10, R44 ;  /* 0x0000000a502c723c */ /* 0x000fe2000004182c */
[----:B------:R-:W3:Y:S07]  /*154e0*/  LDSM.16.M88.4 R8, [R61+0xe800] ;  /* 0x00e800003d08783b */ /* 0x000eee0000000200 */
[----:B--2---:R-:W-:Y:S08]  /*154f0*/  HMMA.16816.F32.BF16 R40, R96, R20, R40 ;  /* 0x000000146028723c */ /* 0x004ff00000041828 */
[----:B-----5:R-:W-:Y:S08]  /*15500*/  HMMA.16816.F32.BF16 R48, R16, R4, R48 ;  /* 0x000000041030723c */ /* 0x020ff00000041830 */
[----:B------:R-:W-:Y:S01]  /*15510*/  HMMA.16816.F32.BF16 R36, R96, R22, R36 ;  /* 0x000000166024723c */ /* 0x000fe20000041824 */
[----:B------:R-:W-:Y:S07]  /*15520*/  LDSM.16.M88.4 R20, [R3+0xe800] ;  /* 0x00e800000314783b */ /* 0x000fee0000000200 */
[----:B------:R-:W-:Y:S01]  /*15530*/  HMMA.16816.F32.BF16 R44, R16, R6, R44 ;  /* 0x00000006102c723c */ /* 0x000fe2000004182c */
[----:B------:R-:W2:Y:S07]  /*15540*/  LDSM.16.M88.4 R4, [R2+UR6+0xf000] ;  /* 0x00f000060204783b */ /* 0x000eae0008000200 */
[C---:B-1----:R-:W-:Y:S08]  /*15550*/  HMMA.16816.F32.BF16 R40, R80.reuse, R12, R40 ;  /* 0x0000000c5028723c */ /* 0x042ff00000041828 */
[----:B------:R-:W-:Y:S01]  /*15560*/  HMMA.16816.F32.BF16 R36, R80, R14, R36 ;  /* 0x0000000e5024723c */ /* 0x000fe20000041824 */
[----:B------:R-:W1:Y:S07]  /*15570*/  LDSM.16.M88.4 R12, [R56+0xf000] ;  /* 0x00f00000380c783b */ /* 0x000e6e0000000200 */
        /* <DEDUP_REMOVED lines=9> */
[----:B--2---:R-:W-:Y:S07]  /*15610*/  HMMA.16816.F32.BF16 R32, R96, R4, R32 ;  /* 0x000000046020723c */ /* 0x004fee0000041820 */
[----:B------:R-:W-:Y:S01]  /*15620*/  MUFU.TANH R53, R49 ;  /* 0x0000003100357308 */ /* 0x000fe20000002400 */
[----:B------:R-:W-:Y:S03]  /*15630*/  HMMA.16816.F32.BF16 R40, R28, R20, R40 ;  /* 0x000000141c28723c */ /* 0x000fe60000041828 */
[----:B------:R-:W-:Y:S01]  /*15640*/  FMUL.FTZ R44, R44, UR7 ;  /* 0x000000072c2c7c20 */ /* 0x000fe20008410000 */
[----:B------:R-:W-:Y:S01]  /*15650*/  FMUL.FTZ R21, R46, UR7 ;  /* 0x000000072e157c20 */ /* 0x000fe20008410000 */
[----:B------:R-:W-:Y:S01]  /*15660*/  FMUL.FTZ R20, R45, UR7 ;  /* 0x000000072d147c20 */ /* 0x000fe20008410000 */
[----:B------:R-:W-:Y:S01]  /*15670*/  FMUL.FTZ R45, R47, UR7 ;  /* 0x000000072f2d7c20 */ /* 0x000fe20008410000 */
[----:B------:R-:W2:Y:S01]  /*15680*/  MUFU.TANH R54, R50 ;  /* 0x0000003200367308 */ /* 0x000ea20000002400 */
[----:B------:R-:W-:Y:S01]  /*15690*/  HMMA.16816.F32.BF16 R36, R16, R10, R36 ;  /* 0x0000000a1024723c */ /* 0x000fe20000041824 */
[----:B------:R-:W5:Y:S06]  /*156a0*/  LDSM.16.M88.4 R8, [R61+0xf000] ;  /* 0x00f000003d08783b */ /* 0x000f6c0000000200 */
[----:B------:R2:W5:Y:S01]  /*156b0*/  MUFU.TANH R55, R51 ;  /* 0x0000003300377308 */ /* 0x0005620000002400 */
[----:B------:R-:W-:Y:S01]  /*156c0*/  HMMA.16816.F32.BF16 R72, R96, R6, R72 ;  /* 0x000000066048723c */ /* 0x000fe20000041848 */
[----:B------:R-:W5:Y:S02]  /*156d0*/  LDSM.16.M88.4 R4, [R56+0xf800] ;  /* 0x00f800003804783b */ /* 0x000f640000000200 */
[----:B---3--:R-:W-:-:S04]  /*156e0*/  FMUL.FTZ R2, R41, UR7 ;  /* 0x0000000729027c20 */ /* 0x008fc80008410000 */
[----:B------:R-:W-:Y:S01]  /*156f0*/  MUFU.TANH R44, R44 ;  /* 0x0000002c002c7308 */ /* 0x000fe20000002400 */
[----:B-1----:R-:W-:Y:S01]  /*15700*/  HMMA.16816.F32.BF16 R32, R80, R12, R32 ;  /* 0x0000000c5020723c */ /* 0x002fe20000041820 */
[----:B------:R-:W-:Y:S01]  /*15710*/  FMUL.FTZ R12, R40, UR7 ;  /* 0x00000007280c7c20 */ /* 0x000fe20008410000 */
[----:B------:R-:W-:-:S05]  /*15720*/  FMUL.FTZ R40, R43, UR7 ;  /* 0x000000072b287c20 */ /* 0x000fca0008410000 */
[----:B------:R-:W1:Y:S01]  /*15730*/  MUFU.TANH R21, R21 ;  /* 0x0000001500157308 */ /* 0x000e620000002400 */
[----:B------:R-:W-:Y:S01]  /*15740*/  HMMA.16816.F32.BF16 R36, R28, R22, R36 ;  /* 0x000000161c24723c */ /* 0x000fe20000041824 */
[----:B--2---:R-:W2:Y:S01]  /*15750*/  LDSM.16.M88.4 R48, [R3+0xf000] ;  /* 0x00f000000330783b */ /* 0x004ea20000000200 */
[----:B------:R-:W-:-:S05]  /*15760*/  FMUL.FTZ R23, R42, UR7 ;  /* 0x000000072a177c20 */ /* 0x000fca0008410000 */
        /* <DEDUP_REMOVED lines=10> */
[----:B------:R-:W4:Y:S02]  /*15810*/  MUFU.TANH R2, R2 ;  /* 0x0000000200027308 */ /* 0x000f240000002400 */
[C---:B-----5:R-:W-:Y:S06]  /*15820*/  HMMA.16816.F32.BF16 R32, R16.reuse, R8, R32 ;  /* 0x000000081020723c */ /* 0x060fec0000041820 */
[----:B------:R-:W5:Y:S02]  /*15830*/  MUFU.TANH R23, R23 ;  /* 0x0000001700177308 */ /* 0x000f640000002400 */
[----:B------:R-:W-:Y:S01]  /*15840*/  HMMA.16816.F32.BF16 R72, R16, R10, R72 ;  /* 0x0000000a1048723c */ /* 0x000fe20000041848 */
[----:B------:R1:W4:Y:S01]  /*15850*/  LDSM.16.M88.4 R8, [R3+0xf800] ;  /* 0x00f800000308783b */ /* 0x0003220000000200 */
[----:B------:R-:W-:-:S04]  /*15860*/  DEPBAR.LE SB0, 0x0 ;  /* 0x000080000000791a */ /* 0x000fc80000000000 */
[----:B------:R-:W-:Y:S02]  /*15870*/  MUFU.TANH R24, R24 ;  /* 0x0000001800187308 */ /* 0x000fe40000002400 */
[----:B------:R-:W-:Y:S01]  /*15880*/  HMMA.16816.F32.BF16 R76, R80, R4, R76 ;  /* 0x00000004504c723c */ /* 0x000fe2000004184c */
[----:B------:R-:W-:-:S05]  /*15890*/  FMUL.FTZ R4, R39, UR7 ;  /* 0x0000000727047c20 */ /* 0x000fca0008410000 */
[----:B------:R-:W5:Y:S02]  /*158a0*/  MUFU.TANH R36, R36 ;  /* 0x0000002400247308 */ /* 0x000f640000002400 */
[----:B------:R-:W-:Y:S06]  /*158b0*/  HMMA.16816.F32.BF16 R84, R80, R6, R84 ;  /* 0x000000065054723c */ /* 0x000fec0000041854 */
[----:B------:R-:W5:Y:S01]  /*158c0*/  MUFU.TANH R40, R40 ;  /* 0x0000002800287308 */ /* 0x000f620000002400 */
[----:B-1----:R-:W-:Y:S01]  /*158d0*/  IMAD.SHL.U32 R3, R63, 0x2, RZ ;  /* 0x000000023f037824 */ /* 0x002fe200078e00ff */
[----:B--2---:R-:W-:Y:S04]  /*158e0*/  HMMA.16816.F32.BF16 R72, R28, R50, R72 ;  /* 0x000000321c48723c */ /* 0x004fe80000041848 */
[----:B------:R-:W-:-:S02]  /*158f0*/  LOP3.LUT R3, R3, 0x6, RZ, 0xc0, !PT ;  /* 0x0000000603037812 */ /* 0x000fc400078ec0ff */
[----:B------:R-:W-:Y:S02]  /*15900*/  MUFU.TANH R25, R25 ;  /* 0x0000001900197308 */ /* 0x000fe40000002400 */
[----:B---3--:R-:W-:Y:S01]  /*15910*/  HMMA.16816.F32.BF16 R76, R16, R12, R76 ;  /* 0x0000000c104c723c */ /* 0x008fe2000004184c */
[----:B------:R-:W-:-:S04]  /*15920*/  IMAD.IADD R26, R58, 0x1, R3 ;  /* 0x000000013a1a7824 */ /* 0x000fc800078e0203 */
[C---:B------:R-:W-:Y:S01]  /*15930*/  VIADD R6, R26.reuse, 0x1 ;  /* 0x000000011a067836 */ /* 0x040fe20000000000 */
[CC--:B------:R-:W-:Y:S01]  /*15940*/  ISETP.GE.AND P1, PT, R26.reuse, R65.reuse, PT ;  /* 0x000000411a00720c */ /* 0x0c0fe20003f26270 */
[----:B------:R-:W-:Y:S01]  /*15950*/  VIADD R12, R26, 0x8 ;  /* 0x000000081a0c7836 */ /* 0x000fe20000000000 */
[----:B------:R-:W-:Y:S01]  /*15960*/  HMMA.16816.F32.BF16 R84, R16, R14, R84 ;  /* 0x0000000e1054723c */ /* 0x000fe20000041854 */
[----:B------:R-:W1:Y:S01]  /*15970*/  MUFU.TANH R4, R4 ;  /* 0x0000000400047308 */ /* 0x000e620000002400 */
[-C--:B------:R-:W-:Y:S01]  /*15980*/  ISETP.GE.AND P4, PT, R6, R65.reuse, PT ;  /* 0x000000410600720c */ /* 0x080fe20003f86270 */
[----:B------:R-:W-:Y:S01]  /*15990*/  VIADD R6, R26, 0x10 ;  /* 0x000000101a067836 */ /* 0x000fe20000000000 */
[----:B------:R-:W-:Y:S01]  /*159a0*/  FSEL R54, R54, -INF , !P1 ;  /* 0xff80000036367808 */ /* 0x000fe20004800000 */
[----:B------:R-:W-:Y:S01]  /*159b0*/  FMUL.FTZ R73, R73, UR7 ;  /* 0x0000000749497c20 */ /* 0x000fe20008410000 */
[----:B------:R-:W-:Y:S01]  /*159c0*/  FSEL R3, R52, -INF , !P1 ;  /* 0xff80000034037808 */ /* 0x000fe20004800000 */
[----:B------:R-:W-:Y:S01]  /*159d0*/  FMUL.FTZ R75, R75, UR7 ;  /* 0x000000074b4b7c20 */ /* 0x000fe20008410000 */
[C---:B------:R-:W-:Y:S01]  /*159e0*/  HMMA.16816.F32.BF16 R32, R28.reuse, R48, R32 ;  /* 0x000000301c20723c */ /* 0x040fe20000041820 */
[-C--:B------:R-:W-:Y:S01]  /*159f0*/  ISETP.GE.AND P3, PT, R6, R65.reuse, PT ;  /* 0x000000410600720c */ /* 0x080fe20003f66270 */
[----:B------:R-:W-:Y:S01]  /*15a00*/  VIADD R6, R26, 0x11 ;  /* 0x000000111a067836 */ /* 0x000fe20000000000 */
[----:B------:R-:W-:Y:S01]  /*15a10*/  FSEL R18, R55, -INF , !P4 ;  /* 0xff80000037127808 */ /* 0x000fe20006000000 */
[----:B------:R-:W-:Y:S01]  /*15a20*/  MUFU.TANH R195, R73 ;  /* 0x0000004900c37308 */ /* 0x000fe20000002400 */
[----:B------:R-:W-:Y:S01]  /*15a30*/  FSEL R53, R53, -INF , !P4 ;  /* 0xff80000035357808 */ /* 0x000fe20006000000 */
[----:B------:R-:W-:Y:S01]  /*15a40*/  FMUL.FTZ R72, R72, UR7 ;  /* 0x0000000748487c20 */ /* 0x000fe20008410000 */
[-C--:B------:R-:W-:Y:S01]  /*15a50*/  ISETP.GE.AND P1, PT, R6, R65.reuse, PT ;  /* 0x000000410600720c */ /* 0x080fe20003f26270 */
[C---:B------:R-:W-:Y:S01]  /*15a60*/  VIADD R6, R26.reuse, 0x18 ;  /* 0x000000181a067836 */ /* 0x040fe20000000000 */
[C---:B----4-:R-:W-:Y:S01]  /*15a70*/  HMMA.16816.F32.BF16 R76, R28.reuse, R8, R76 ;  /* 0x000000081c4c723c */ /* 0x050fe2000004184c */
[----:B------:R-:W-:Y:S01]  /*15a80*/  VIADD R8, R26, 0x9 ;  /* 0x000000091a087836 */ /* 0x000fe20000000000 */
[-C--:B------:R-:W-:Y:S01]  /*15a90*/  ISETP.GE.AND P6, PT, R12, R65.reuse, PT ;  /* 0x000000410c00720c */ /* 0x080fe20003fc6270 */
[----:B------:R-:W2:Y:S01]  /*15aa0*/  MUFU.TANH R206, R75 ;  /* 0x0000004b00ce7308 */ /* 0x000ea20000002400 */
[-C--:B------:R-:W-:Y:S01]  /*15ab0*/  ISETP.GE.AND P4, PT, R6, R65.reuse, PT ;  /* 0x000000410600720c */ /* 0x080fe20003f86270 */
[----:B------:R-:W-:Y:S01]  /*15ac0*/  VIADD R6, R26, 0x19 ;  /* 0x000000191a067836 */ /* 0x000fe20000000000 */
[-C--:B------:R-:W-:Y:S01]  /*15ad0*/  ISETP.GE.AND P5, PT, R8, R65.reuse, PT ;  /* 0x000000410800720c */ /* 0x080fe20003fa6270 */
[----:B------:R-:W-:Y:S01]  /*15ae0*/  VIADD R8, R26, 0x20 ;  /* 0x000000201a087836 */ /* 0x000fe20000000000 */
[----:B------:R-:W-:Y:S01]  /*15af0*/  HMMA.16816.F32.BF16 R84, R28, R10, R84 ;  /* 0x0000000a1c54723c */ /* 0x000fe20000041854 */
[----:B------:R-:W-:Y:S01]  /*15b00*/  FSEL R16, R21, -INF , !P6 ;  /* 0xff80000015107808 */ /* 0x000fe20007000000 */
[----:B------:R-:W-:Y:S01]  /*15b10*/  FMUL.FTZ R32, R32, UR7 ;  /* 0x0000000720207c20 */ /* 0x000fe20008410000 */
[----:B------:R-:W-:Y:S01]  /*15b20*/  FSEL R13, R44, -INF , !P6 ;  /* 0xff8000002c0d7808 */ /* 0x000fe20007000000 */
[----:B------:R-:W-:Y:S01]  /*15b30*/  FMUL.FTZ R34, R34, UR7 ;  /* 0x0000000722227c20 */ /* 0x000fe20008410000 */
[-C--:B------:R-:W-:Y:S01]  /*15b40*/  ISETP.GE.AND P6, PT, R6, R65.reuse, PT ;  /* 0x000000410600720c */ /* 0x080fe20003fc6270 */
[----:B------:R-:W-:Y:S01]  /*15b50*/  MUFU.TANH R199, R32 ;  /* 0x0000002000c77308 */ /* 0x000fe20000002400 */
[----:B------:R-:W-:Y:S01]  /*15b60*/  FSEL R6, R45, -INF , !P5 ;  /* 0xff8000002d067808 */ /* 0x000fe20006800000 */
[----:B------:R-:W-:Y:S01]  /*15b70*/  FMUL.FTZ R33, R33, UR7 ;  /* 0x0000000721217c20 */ /* 0x000fe20008410000 */
[----:B------:R-:W-:Y:S01]  /*15b80*/  FSEL R15, R20, -INF , !P5 ;  /* 0xff800000140f7808 */ /* 0x000fe20006800000 */
[----:B------:R-:W-:Y:S01]  /*15b90*/  FMUL.FTZ R35, R35, UR7 ;  /* 0x0000000723237c20 */ /* 0x000fe20008410000 */
[----:B------:R-:W-:Y:S01]  /*15ba0*/  ISETP.GE.AND P5, PT, R8, R65, PT ;  /* 0x000000410800720c */ /* 0x000fe20003fa6270 */
[----:B------:R-:W-:Y:S01]  /*15bb0*/  VIADD R8, R26, 0x21 ;  /* 0x000000211a087836 */ /* 0x000fe20000000000 */
[----:B------:R-:W-:Y:S01]  /*15bc0*/  FSEL R7, R2, -INF , !P1 ;  /* 0xff80000002077808 */ /* 0x000fe20004800000 */
[----:B------:R-:W3:Y:S01]  /*15bd0*/  MUFU.TANH R214, R34 ;  /* 0x0000002200d67308 */ /* 0x000ee20000002400 */
[----:B------:R-:W-:-:S02]  /*15be0*/  VIADD R2, R26, 0x29 ;  /* 0x000000291a027836 */ /* 0x000fc40000000000 */
[----:B------:R-:W-:Y:S01]  /*15bf0*/  FMUL.FTZ R74, R74, UR7 ;  /* 0x000000074a4a7c20 */ /* 0x000fe20008410000 */
[----:B-----5:R-:W-:Y:S01]  /*15c00*/  FSEL R14, R23, -INF , !P3 ;  /* 0xff800000170e7808 */ /* 0x020fe20005800000 */
[----:B------:R-:W-:Y:S01]  /*15c10*/  FMUL.FTZ R76, R76, UR7 ;  /* 0x000000074c4c7c20 */ /* 0x000fe20008410000 */
[----:B------:R-:W-:Y:S01]  /*15c20*/  FSEL R11, R22, -INF , !P3 ;  /* 0xff800000160b7808 */ /* 0x000fe20005800000 */
[----:B------:R-:W-:Y:S01]  /*15c30*/  FMUL.FTZ R77, R77, UR7 ;  /* 0x000000074d4d7c20 */ /* 0x000fe20008410000 */
[-C--:B------:R-:W-:Y:S01]  /*15c40*/  ISETP.GE.AND P3, PT, R8, R65.reuse, PT ;  /* 0x000000410800720c */ /* 0x080fe20003f66270 */
[----:B------:R-:W-:Y:S01]  /*15c50*/  VIADD R8, R26, 0x28 ;  /* 0x000000281a087836 */ /* 0x000fe20000000000 */
[----:B------:R-:W-:Y:S01]  /*15c60*/  FSEL R10, R36, -INF , !P4 ;  /* 0xff800000240a7808 */ /* 0x000fe20006000000 */
[----:B------:R-:W-:Y:S01]  /*15c70*/  MUFU.TANH R193, R33 ;  /* 0x0000002100c17308 */ /* 0x000fe20000002400 */
[----:B------:R-:W-:Y:S01]  /*15c80*/  FSEL R5, R24, -INF , !P4 ;  /* 0xff80000018057808 */ /* 0x000fe20006000000 */
[----:B------:R-:W-:Y:S01]  /*15c90*/  FMUL.FTZ R78, R78, UR7 ;  /* 0x000000074e4e7c20 */ /* 0x000fe20008410000 */
[----:B------:R-:W-:Y:S01]  /*15ca0*/  ISETP.GE.AND P4, PT, R2, R65, PT ;  /* 0x000000410200720c */ /* 0x000fe20003f86270 */
[----:B------:R-:W-:-:S02]  /*15cb0*/  VIADD R2, R26, 0x30 ;  /* 0x000000301a027836 */ /* 0x000fc40000000000 */
[----:B------:R-:W-:Y:S01]  /*15cc0*/  FMUL.FTZ R79, R79, UR7 ;  /* 0x000000074f4f7c20 */ /* 0x000fe20008410000 */
[----:B------:R-:W-:Y:S01]  /*15cd0*/  FMUL.FTZ R84, R84, UR7 ;  /* 0x0000000754547c20 */ /* 0x000fe20008410000 */
[----:B------:R-:W-:Y:S01]  /*15ce0*/  FMUL.FTZ R86, R86, UR7 ;  /* 0x0000000756567c20 */ /* 0x000fe20008410000 */
[----:B------:R-:W4:Y:S01]  /*15cf0*/  MUFU.TANH R198, R35 ;  /* 0x0000002300c67308 */ /* 0x000f220000002400 */
[----:B------:R-:W-:Y:S01]  /*15d00*/  FMUL.FTZ R87, R87, UR7 ;  /* 0x0000000757577c20 */ /* 0x000fe20008410000 */
[----:B------:R-:W-:Y:S01]  /*15d10*/  FMUL.FTZ R85, R85, UR7 ;  /* 0x0000000755557c20 */ /* 0x000fe20008410000 */
[----:B------:R-:W-:Y:S02]  /*15d20*/  FSEL R12, R40, -INF , !P1 ;  /* 0xff800000280c7808 */ /* 0x000fe40004800000 */
[----:B------:R-:W-:Y:S02]  /*15d30*/  ISETP.GE.AND P1, PT, R8, R65, PT ;  /* 0x000000410800720c */ /* 0x000fe40003f26270 */
[----:B-1----:R-:W-:Y:S01]  /*15d40*/  FSEL R8, R4, -INF , !P6 ;  /* 0xff80000004087808 */ /* 0x002fe20007000000 */
[----:B------:R-:W1:Y:S01]  /*15d50*/  MUFU.TANH R197, R72 ;  /* 0x0000004800c57308 */ /* 0x000e620000002400 */
[----:B------:R-:W-:-:S02]  /*15d60*/  FSEL R9, R25, -INF , !P6 ;  /* 0xff80000019097808 */ /* 0x000fc40007000000 */
[----:B------:R-:W-:Y:S01]  /*15d70*/  ISETP.GE.AND P6, PT, R2, R65, PT ;  /* 0x000000410200720c */ /* 0x000fe20003fc6270 */
[----:B------:R-:W-:Y:S01]  /*15d80*/  VIADD R2, R26, 0x31 ;  /* 0x000000311a027836 */ /* 0x000fe20000000000 */
[----:B--2---:R-:W-:Y:S02]  /*15d90*/  FSEL R206, R206, -INF , !P4 ;  /* 0xff800000cece7808 */ /* 0x004fe40006000000 */
[----:B------:R-:W-:Y:S01]  /*15da0*/  FSEL R195, R195, -INF , !P4 ;  /* 0xff800000c3c37808 */ /* 0x000fe20006000000 */
[----:B------:R-:W2:Y:S01]  /*15db0*/  MUFU.TANH R212, R74 ;  /* 0x0000004a00d47308 */ /* 0x000ea20000002400 */
[----:B------:R-:W-:Y:S02]  /*15dc0*/  ISETP.NE.AND P4, PT, R165, 0x1, PT ;  /* 0x00000001a500780c */ /* 0x000fe40003f85270 */
[----:B---3--:R-:W-:Y:S02]  /*15dd0*/  FSEL R214, R214, -INF , !P5 ;  /* 0xff800000d6d67808 */ /* 0x008fe40006800000 */
[----:B------:R-:W-:-:S02]  /*15de0*/  FSEL R199, R199, -INF , !P5 ;  /* 0xff800000c7c77808 */ /* 0x000fc40006800000 */
[----:B------:R-:W-:Y:S01]  /*15df0*/  ISETP.GE.AND P5, PT, R2, R65, PT ;  /* 0x000000410200720c */ /* 0x000fe20003fa6270 */
[----:B------:R-:W3:Y:S01]  /*15e00*/  MUFU.TANH R209, R76 ;  /* 0x0000004c00d17308 */ /* 0x000ee20000002400 */
[----:B------:R-:W-:Y:S01]  /*15e10*/  VIADD R2, R26, 0x38 ;  /* 0x000000381a027836 */ /* 0x000fe20000000000 */
[----:B----4-:R-:W-:Y:S01]  /*15e20*/  FSEL R198, R198, -INF , !P3 ;  /* 0xff800000c6c67808 */ /* 0x010fe20005800000 */
[----:B------:R-:W-:Y:S01]  /*15e30*/  VIADD R26, R26, 0x39 ;  /* 0x000000391a1a7836 */ /* 0x000fe20000000000 */
[----:B------:R-:W-:Y:S02]  /*15e40*/  FSEL R193, R193, -INF , !P3 ;  /* 0xff800000c1c17808 */ /* 0x000fe40005800000 */
[----:B-1----:R-:W-:Y:S02]  /*15e50*/  FSEL R197, R197, -INF , !P1 ;  /* 0xff800000c5c57808 */ /* 0x002fe40004800000 */
[----:B------:R-:W1:Y:S01]  /*15e60*/  MUFU.TANH R207, R77 ;  /* 0x0000004d00cf7308 */ /* 0x000e620000002400 */
[----:B--2---:R-:W-:-:S02]  /*15e70*/  FSEL R212, R212, -INF , !P1 ;  /* 0xff800000d4d47808 */ /* 0x004fc40004800000 */
[-C--:B------:R-:W-:Y:S02]  /*15e80*/  ISETP.GE.AND P3, PT, R2, R65.reuse, PT ;  /* 0x000000410200720c */ /* 0x080fe40003f66270 */
[----:B------:R-:W-:-:S03]  /*15e90*/  ISETP.GE.AND P1, PT, R26, R65, PT ;  /* 0x000000411a00720c */ /* 0x000fc60003f26270 */
        /* <DEDUP_REMOVED lines=15> */
[----:B------:R-:W-:Y:S05]  /*15f90*/  @!P4 BRA `(.L_x_3743) ;  /* 0x000000040094c947 */ /* 0x000fea0003800000 */
        /* <DEDUP_REMOVED lines=12> */
.L_x_3744:
        /* <DEDUP_REMOVED lines=49> */
[----:B------:R-:W-:Y:S01]  /*16370*/  IMAD R4, R17, UR11, R4 ;  /* 0x0000000b11047c24 */ /* 0x000fe2000f8e0204 */
        /* <DEDUP_REMOVED lines=10> */
.L_x_3745:
        /* <DEDUP_REMOVED lines=29> */
.L_x_3743:
[----:B------:R-:W-:Y:S01]  /*165f0*/  FMNMX3.FTZ R2, R3, R53, R13, !PT ;  /* 0x0000003503027276 */ /* 0x000fe2000781000d */
[----:B------:R-:W1:Y:S01]  /*16600*/  S2R R217, SR_TID.X ;  /* 0x0000000000d97919 */ /* 0x000e620000002100 */
        /* <DEDUP_REMOVED lines=16> */
[----:B------:R-:W4:Y:S01]  /*16710*/  SHFL.BFLY PT, R19, R2, 0x2, 0x1f ;  /* 0x0c401f0002137f89 */ /* 0x000f2200000e0000 */
[----:B-1----:R-:W-:Y:S02]  /*16720*/  SHF.L.U32 R216, R217, 0x3, RZ ;  /* 0x00000003d9d87819 */ /* 0x002fe400000006ff */
[----:B------:R-:W-:Y:S01]  /*16730*/  SHF.R.U32.HI R171, RZ, 0x1, R217 ;  /* 0x00000001ffab7819 */ /* 0x000fe200000116d9 */
[----:B------:R-:W1:Y:S01]  /*16740*/  SHFL.BFLY PT, R17, R4, 0x2, 0x1f ;  /* 0x0c401f0004117f89 */ /* 0x000e6200000e0000 */
[----:B------:R-:W-:Y:S02]  /*16750*/  LOP3.LUT R216, R216, 0x38, RZ, 0xc0, !PT ;  /* 0x00000038d8d87812 */ /* 0x000fe400078ec0ff */
[----:B----4-:R-:W-:Y:S02]  /*16760*/  FMNMX.FTZ R19, R2, R19, !PT ;  /* 0x0000001302137209 */ /* 0x010fe40007810000 */
[----:B-1----:R-:W-:-:S03]  /*16770*/  FMNMX.FTZ R17, R4, R17, !PT ;  /* 0x0000001104117209 */ /* 0x002fc60007810000 */
[----:B------:R-:W1:Y:S04]  /*16780*/  SHFL.BFLY PT, R164, R19, 0x1, 0x1f ;  /* 0x0c201f0013a47f89 */ /* 0x000e6800000e0000 */
[----:B------:R-:W4:Y:S01]  /*16790*/  SHFL.BFLY PT, R2, R17, 0x1, 0x1f ;  /* 0x0c201f0011027f89 */ /* 0x000f2200000e0000 */
[----:B-1----:R-:W-:-:S04]  /*167a0*/  FMNMX.FTZ R164, R19, R164, !PT ;  /* 0x000000a413a47209 */ /* 0x002fc80007810000 */
[C---:B------:R-:W-:Y:S01]  /*167b0*/  FSETP.NEU.FTZ.AND P1, PT, R164.reuse, -INF , PT ;  /* 0xff800000a400780b */ /* 0x040fe20003f3d000 */
[----:B---3--:R-:W-:-:S05]  /*167c0*/  FMUL.FTZ R210, R164, UR4 ;  /* 0x00000004a4d27c20 */ /* 0x008fca0008410000 */
[----:B------:R-:W-:-:S05]  /*167d0*/  FSEL R210, R210, RZ, P1 ;  /* 0x000000ffd2d27208 */ /* 0x000fca0000800000 */
[--C-:B------:R-:W-:Y:S01]  /*167e0*/  FFMA.FTZ R189, R3, UR4, -R210.reuse ;  /* 0x0000000403bd7c23 */ /* 0x100fe200080108d2 */
[----:B----4-:R-:W-:Y:S01]  /*167f0*/  FMNMX.FTZ R3, R17, R2, !PT ;  /* 0x0000000211037209 */ /* 0x010fe20007810000 */
        /* <DEDUP_REMOVED lines=24> */
[----:B------:R-:W3:Y:S01]  /*16980*/  LDSM.16.MT88.4 R80, [R196+0x14000] ;  /* 0x01400000c450783b */ /* 0x000ee20000004200 */
[----:B------:R-:W-:Y:S01]  /*16990*/  @P0 IADD3 R190, PT, PT, R2, -0x40, RZ ;  /* 0xffffffc002be0810 */ /* 0x000fe20007ffe0ff */
[--C-:B------:R-:W-:Y:S01]  /*169a0*/  FFMA.FTZ R2, R9, UR4, -R210.reuse ;  /* 0x0000000409027c23 */ /* 0x100fe200080108d2 */
[--C-:B------:R-:W-:Y:S01]  /*169b0*/  FFMA.FTZ R167, R10, UR4, -R201.reuse ;  /* 0x000000040aa77c23 */ /* 0x100fe200080108c9 */
[----:B------:R-:W4:Y:S01]  /*169c0*/  LDSM.16.MT88.4 R148, [R196+0x10000] ;  /* 0x01000000c494783b */ /* 0x000f220000004200 */
[----:B------:R-:W-:Y:S01]  /*169d0*/  IADD3 R188, PT, PT, R0, R190, RZ ;  /* 0x000000be00bc7210 */ /* 0x000fe20007ffe0ff */
        /* <DEDUP_REMOVED lines=66> */
[C---:B-----5:R-:W-:Y:S07]  /*16e00*/  HMMA.16816.F32.BF16 R44, R128.reuse, R48, RZ ;  /* 0x00000030802c723c */ /* 0x060fee00000418ff */
        /* <DEDUP_REMOVED lines=95> */
[C---:B--2---:R-:W-:Y:S08]  /*17400*/  HMMA.16816.F32.BF16 R92, R4.reuse, R20, R92 ;  /* 0x00000014045c723c */ /* 0x044ff0000004185c */
[C---:B------:R-:W-:Y:S01]  /*17410*/  HMMA.16816.F32.BF16 R96, R4.reuse, R22, R96 ;  /* 0x000000160460723c */ /* 0x040fe20000041860 */
[----:B------:R-:W-:Y:S07]  /*17420*/  LDSM.16.MT88.4 R20, [R196+0x15000] ;  /* 0x01500000c414783b */ /* 0x000fee0000004200 */
[C---:B-----5:R-:W-:Y:S08]  /*17430*/  HMMA.16816.F32.BF16 R100, R4.reuse, R16, R100 ;  /* 0x000000100464723c */ /* 0x060ff00000041864 */
[C---:B------:R-:W-:Y:S01]  /*17440*/  HMMA.16816.F32.BF16 R104, R4.reuse, R18, R104 ;  /* 0x000000120468723c */ /* 0x040fe20000041868 */
[----:B------:R-:W-:Y:S07]  /*17450*/  LDSM.16.MT88.4 R16, [R219+0x11000] ;  /* 0x01100000db10783b */ /* 0x000fee0000004200 */
[C---:B-1----:R-:W-:Y:S08]  /*17460*/  HMMA.16816.F32.BF16 R116, R4.reuse, R12, R116 ;  /* 0x0000000c0474723c */ /* 0x042ff00000041874 */
[----:B------:R-:W-:Y:S01]  /*17470*/  HMMA.16816.F32.BF16 R120, R4, R14, R120 ;  /* 0x0000000e0478723c */ /* 0x000fe20000041878 */
[----:B------:R-:W1:Y:S01]  /*17480*/  LDSM.16.MT88.4 R12, [R196+0x13000] ;  /* 0x01300000c40c783b */ /* 0x000e620000004200 */
[----:B------:R-:W-:-:S02]  /*17490*/  F2FP.BF16.F32.PACK_AB R4, R193, R192 ;  /* 0x000000c0c104723e */ /* 0x000fc400000010ff */
[----:B------:R-:W-:Y:S01]  /*174a0*/  F2FP.BF16.F32.PACK_AB R5, R198, R197 ;  /* 0x000000c5c605723e */ /* 0x000fe200000010ff */
[----:B------:R-:W-:Y:S01]  /*174b0*/  FADD.FTZ R197, R197, R0 ;  /* 0x00000000c5c57221 */ /* 0x000fe20000010000 */
[----:B------:R-:W-:Y:S02]  /*174c0*/  F2FP.BF16.F32.PACK_AB R6, R195, R194 ;  /* 0x000000c2c306723e */ /* 0x000fe400000010ff */
[----:B------:R-:W-:Y:S01]  /*174d0*/  F2FP.BF16.F32.PACK_AB R7, R206, R199 ;  /* 0x000000c7ce07723e */ /* 0x000fe200000010ff */
[----:B------:R-:W-:-:S04]  /*174e0*/  FADD.FTZ R198, R198, R197 ;  /* 0x000000c5c6c67221 */ /* 0x000fc80000010000 */
[----:B------:R-:W-:Y:S02]  /*174f0*/  FADD.FTZ R199, R199, R198 ;  /* 0x000000c6c7c77221 */ /* 0x000fe40000010000 */
[----:B----4-:R-:W-:Y:S02]  /*17500*/  HMMA.16816.F32.BF16 R108, R4, R8, R108 ;  /* 0x00000008046c723c */ /* 0x010fe4000004186c */
[----:B------:R-:W-:-:S06]  /*17510*/  FADD.FTZ R206, R206, R199 ;  /* 0x000000c7cece7221 */ /* 0x000fcc0000010000 */
        /* <DEDUP_REMOVED lines=121> */
[----:B------:R-:W3:Y:S01]  /*17cb0*/  LDCU UR4, c[0x0][0x45c] ;  /* 0x00008b80ff0477ac */ /* 0x000ee20008000800 */
[----:B------:R-:W4:Y:S01]  /*17cc0*/  LDCU.64 UR12, c[0x0][0x358] ;  /* 0x00006b00ff0c77ac */ /* 0x000f220008000a00 */
[----:B------:R-:W2:Y:S01]  /*17cd0*/  LDCU.64 UR8, c[0x0][0x3a0] ;  /* 0x00007400ff0877ac */ /* 0x000ea20008000a00 */
[----:B------:R-:W2:Y:S01]  /*17ce0*/  LDCU.64 UR10, c[0x0][0x3a8] ;  /* 0x00007500ff0a77ac */ /* 0x000ea20008000a00 */
[----:B-1----:R-:W-:-:S12]  /*17cf0*/  ULEA UR6, UR6, UR7, 0x18 ;  /* 0x0000000706067291 */ /* 0x002fd8000f8ec0ff */
.L_x_3750:
        /* <DEDUP_REMOVED lines=62> */
[----:B----4-:R-:W2:Y:S02]  /*180e0*/  LDG.E R10, desc[UR12][R18.64] ;  /* 0x0000000c120a7981 */ /* 0x010ea4000c1e1900 */
        /* <DEDUP_REMOVED lines=15> */
.L_x_3747:
[--C-:B------:R-:W-:Y:S02]  /*181e0*/  LOP3.LUT R239, R3, 0x1f8, R216.reuse, 0x78, !PT ;  /* 0x000001f803ef7812 */ /* 0x100fe400078e78d8 */
[----:B------:R-:W-:Y:S02]  /*181f0*/  SHF.L.U32 R218, R217, 0x5, RZ ;  /* 0x00000005d9da7819 */ /* 0x000fe400000006ff */
[----:B------:R-:W-:Y:S02]  /*18200*/  LOP3.LUT R239, R239, 0x1e00, R216, 0xf8, !PT ;  /* 0x00001e00efef7812 */ /* 0x000fe400078ef8d8 */
[----:B------:R-:W-:Y:S02]  /*18210*/  SHF.L.U32 R3, R217, 0x6, RZ ;  /* 0x00000006d9037819 */ /* 0x000fe400000006ff */
[----:B------:R-:W-:Y:S02]  /*18220*/  LEA R239, R239, UR6, 0x1 ;  /* 0x00000006efef7c11 */ /* 0x000fe4000f8e08ff */
[----:B------:R-:W-:Y:S02]  /*18230*/  LOP3.LUT R216, R216, 0x38, RZ, 0xc0, !PT ;  /* 0x00000038d8d87812 */ /* 0x000fe400078ec0ff */
[----:B------:R-:W-:Y:S01]  /*18240*/  SHF.R.U32.HI R171, RZ, 0x1, R217 ;  /* 0x00000001ffab7819 */ /* 0x000fe200000116d9 */
[----:B------:R-:W-:Y:S01]  /*18250*/  @!PT LDS RZ, [RZ] ;  /* 0x00000000fffff984 */ /* 0x000fe20000000800 */
[----:B------:R-:W-:Y:S01]  /*18260*/  @!PT LDS RZ, [RZ] ;  /* 0x00000000fffff984 */ /* 0x000fe20000000800 */
[----:B------:R-:W-:Y:S01]  /*18270*/  @!PT LDS RZ, [RZ] ;  /* 0x00000000fffff984 */ /* 0x000fe20000000800 */
[----:B----4-:R-:W-:Y:S01]  /*18280*/  LDGSTS.E.BYPASS.LTC128B.128 [R239+0x10000], desc[UR12][R232.64] ;  /* 0x10000000e8ef7fae */ /* 0x010fe2000b981a0c */
[----:B------:R-:W-:Y:S02]  /*18290*/  LOP3.LUT R218, R218, 0x7c00, RZ, 0xc0, !PT ;  /* 0x00007c00dada7812 */ /* 0x000fe400078ec0ff */
[----:B------:R-:W-:Y:S02]  /*182a0*/  LOP3.LUT R224, R3, 0x400, RZ, 0xc0, !PT ;  /* 0x0000040003e07812 */ /* 0x000fe400078ec0ff */
[----:B------:R-:W-:Y:S01]  /*182b0*/  LDGSTS.E.BYPASS.LTC128B.128 [R239+0x12000], desc[UR12][R232.64+0x80] ;  /* 0x12000080e8ef7fae */ /* 0x000fe2000b981a0c */
[--C-:B------:R-:W-:Y:S02]  /*182c0*/  LOP3.LUT R4, R216, 0x1c0, R3.reuse, 0xf8, !PT ;  /* 0x000001c0d8047812 */ /* 0x100fe400078ef803 */
[----:B------:R-:W-:Y:S02]  /*182d0*/  LOP3.LUT R5, R217, 0x8, RZ, 0xc0, !PT ;  /* 0x00000008d9057812 */ /* 0x000fe400078ec0ff */
[----:B------:R-:W-:Y:S01]  /*182e0*/  LDGSTS.E.BYPASS.LTC128B.128 [R239+0x14000], desc[UR12][R232.64+0x100] ;  /* 0x14000100e8ef7fae */ /* 0x000fe2000b981a0c */
[----:B------:R-:W-:Y:S02]  /*182f0*/  LOP3.LUT R2, R171, 0x8, RZ, 0xc0, !PT ;  /* 0x00000008ab027812 */ /* 0x000fe400078ec0ff */
[----:B------:R-:W-:Y:S02]  /*18300*/  LOP3.LUT R3, R218, 0x200, R3, 0xf8, !PT ;  /* 0x00000200da037812 */ /* 0x000fe400078ef803 */
[----:B------:R-:W-:Y:S01]  /*18310*/  LDGSTS.E.BYPASS.LTC128B.128 [R239+0x16000], desc[UR12][R232.64+0x180] ;  /* 0x16000180e8ef7fae */ /* 0x000fe2000b981a0c */
[----:B------:R-:W-:Y:S02]  /*18320*/  SHF.L.U32 R7, R6, 0x5, RZ ;  /* 0x0000000506077819 */ /* 0x000fe400000006ff */
[----:B------:R-:W-:Y:S02]  /*18330*/  LOP3.LUT R5, R4, R5, RZ, 0x3c, !PT ;  /* 0x0000000504057212 */ /* 0x000fe400078e3cff */
[----:B------:R-:W-:Y:S02]  /*18340*/  LOP3.LUT R2, R3, R4, R2, 0xf6, !PT ;  /* 0x0000000403027212 */ /* 0x000fe400078ef602 */
[----:B------:R-:W-:Y:S02]  /*18350*/  SHF.L.U64.HI R9, R6, 0x5, R9 ;  /* 0x0000000506097819 */ /* 0x000fe40000010209 */
[----:B------:R-:W-:Y:S02]  /*18360*/  IADD3 R4, P0, PT, R232, R7, RZ ;  /* 0x00000007e8047210 */ /* 0x000fe40007f1e0ff */
[----:B------:R-:W-:Y:S02]  /*18370*/  LEA R224, R5, R224, 0x1 ;  /* 0x000000e005e07211 */ /* 0x000fe400078e08ff */
[----:B------:R-:W-:Y:S01]  /*18380*/  IADD3 R12, P2, PT, R7, R4, RZ ;  /* 0x00000004070c7210 */ /* 0x000fe20007f5e0ff */
[----:B------:R-:W-:Y:S01]  /*18390*/  IMAD.X R5, R233, 0x1, R9, P0 ;  /* 0x00000001e9057824 */ /* 0x000fe200000e0609 */
[----:B------:R-:W-:Y:S01]  /*183a0*/  LEA R225, R2, UR6, 0x1 ;  /* 0x0000000602e17c11 */ /* 0x000fe2000f8e08ff */
[----:B------:R-:W-:Y:S01]  /*183b0*/  VIADD R3, R224, UR6 ;  /* 0x00000006e0037c36 */ /* 0x000fe20008000000 */
[----:B------:R-:W-:Y:S02]  /*183c0*/  IADD3 R6, P0, PT, R7, R12, RZ ;  /* 0x0000000c07067210 */ /* 0x000fe40007f1e0ff */
[----:B------:R-:W-:Y:S01]  /*183d0*/  LDGSTS.E.BYPASS.LTC128B.128 [R239+0x10800], desc[UR12][R4.64] ;  /* 0x1080000004ef7fae */ /* 0x000fe2000b981a0c */
[C---:B------:R-:W-:Y:S02]  /*183e0*/  IADD3.X R13, PT, PT, R9.reuse, R5, RZ, P2, !PT ;  /* 0x00000005090d7210 */ /* 0x040fe400017fe4ff */
[----:B------:R-:W-:Y:S02]  /*183f0*/  MOV R220, 0x20 ;  /* 0x0000002000dc7802 */ /* 0x000fe40000000f00 */
[----:B------:R-:W-:Y:S01]  /*18400*/  LDGSTS.E.BYPASS.LTC128B.128 [R239+0x12800], desc[UR12][R4.64+0x80] ;  /* 0x1280008004ef7fae */ /* 0x000fe2000b981a0c */
[----:B------:R-:W-:Y:S02]  /*18410*/  IADD3.X R7, PT, PT, R9, R13, RZ, P0, !PT ;  /* 0x0000000d09077210 */ /* 0x000fe400007fe4ff */
[C---:B------:R-:W-:Y:S02]  /*18420*/  LOP3.LUT P0, RZ, R217.reuse, 0x2, RZ, 0xc0, !PT ;  /* 0x00000002d9ff7812 */ /* 0x040fe4000780c0ff */
[----:B------:R-:W-:Y:S01]  /*18430*/  LDGSTS.E.BYPASS.LTC128B.128 [R239+0x14800], desc[UR12][R4.64+0x100] ;  /* 0x1480010004ef7fae */ /* 0x000fe2000b981a0c */
[----:B------:R-:W-:Y:S02]  /*18440*/  MOV R2, 0x40 ;  /* 0x0000004000027802 */ /* 0x000fe40000000f00 */
[----:B------:R-:W-:Y:S02]  /*18450*/  SEL R220, R220, 0xffffffe0, !P0 ;  /* 0xffffffe0dcdc7807 */ /* 0x000fe40004000000 */
[----:B------:R-:W-:Y:S01]  /*18460*/  LDGSTS.E.BYPASS.LTC128B.128 [R239+0x16800], desc[UR12][R4.64+0x180] ;  /* 0x1680018004ef7fae */ /* 0x000fe2000b981a0c */
[----:B------:R-:W-:Y:S02]  /*18470*/  LOP3.LUT P0, RZ, R217, 0x4, RZ, 0xc0, !PT ;  /* 0x00000004d9ff7812 */ /* 0x000fe4000780c0ff */
[----:B------:R-:W-:Y:S02]  /*18480*/  IADD3 R222, PT, PT, R220, R225, RZ ;  /* 0x000000e1dcde7210 */ /* 0x000fe40007ffe0ff */
[----:B------:R-:W-:Y:S01]  /*18490*/  LDGSTS.E.BYPASS.LTC128B.128 [R239+0x11000], desc[UR12][R12.64] ;  /* 0x110000000cef7fae */ /* 0x000fe2000b981a0c */
[C---:B------:R-:W-:Y:S02]  /*184a0*/  IADD3 R221, PT, PT, R3.reuse, R220, RZ ;  /* 0x000000dc03dd7210 */ /* 0x040fe40007ffe0ff */
[----:B------:R-:W-:Y:S02]  /*184b0*/  SEL R2, R2, 0xffffffc0, !P0 ;  /* 0xffffffc002027807 */ /* 0x000fe40004000000 */
[----:B------:R-:W-:Y:S01]  /*184c0*/  LDGSTS.E.BYPASS.LTC128B.128 [R239+0x13000], desc[UR12][R12.64+0x80] ;  /* 0x130000800cef7fae */ /* 0x000fe2000b981a0c */
[----:B------:R-:W-:Y:S02]  /*184d0*/  ISETP.NE.AND P2, PT, R236, RZ, PT ;  /* 0x000000ffec00720c */ /* 0x000fe40003f45270 */
[----:B------:R-:W-:Y:S02]  /*184e0*/  IADD3 R3, PT, PT, R3, R2, RZ ;  /* 0x0000000203037210 */ /* 0x000fe40007ffe0ff */
[----:B------:R-:W-:Y:S01]  /*184f0*/  LDGSTS.E.BYPASS.LTC128B.128 [R239+0x15000], desc[UR12][R12.64+0x100] ;  /* 0x150001000cef7fae */ /* 0x000fe2000b981a0c */
[----:B------:R-:W-:Y:S01]  /*18500*/  IMAD.IADD R223, R2, 0x1, R225 ;  /* 0x0000000102df7824 */ /* 0x000fe200078e02e1 */
[C---:B------:R-:W-:Y:S03]  /*18510*/  IADD3 R2, PT, PT, R220.reuse, R3, RZ ;  /* 0x00000003dc027210 */ /* 0x040fe60007ffe0ff */
[----:B------:R-:W-:Y:S01]  /*18520*/  LDGSTS.E.BYPASS.LTC128B.128 [R239+0x17000], desc[UR12][R12.64+0x180] ;  /* 0x170001800cef7fae */ /* 0x000fe2000b981a0c */
[----:B------:R-:W-:Y:S04]  /*18530*/  IADD3 R168, PT, PT, R220, R223, RZ ;  /* 0x000000dfdca87210 */ /* 0x000fe80007ffe0ff */
[----:B------:R-:W-:Y:S05]  /*18540*/  LDGSTS.E.BYPASS.LTC128B.128 [R239+0x11800], desc[UR12][R6.64] ;  /* 0x1180000006ef7fae */ /* 0x000fea000b981a0c */
[----:B------:R-:W-:Y:S05]  /*18550*/  LDGSTS.E.BYPASS.LTC128B.128 [R239+0x13800], desc[UR12][R6.64+0x80] ;  /* 0x1380008006ef7fae */ /* 0x000fea000b981a0c */
[----:B------:R-:W-:Y:S05]  /*18560*/  LDGSTS.E.BYPASS.LTC128B.128 [R239+0x15800], desc[UR12][R6.64+0x100] ;  /* 0x1580010006ef7fae */ /* 0x000fea000b981a0c */
[----:B------:R1:W-:Y:S05]  /*18570*/  LDGSTS.E.BYPASS.LTC128B.128 [R239+0x17800], desc[UR12][R6.64+0x180] ;  /* 0x1780018006ef7fae */ /* 0x0003ea000b981a0c */
[----:B------:R-:W-:Y:S05]  /*18580*/  LDSM.16.M88.4 R32, [R225] ;  /* 0x00000000e120783b */ /* 0x000fea0000000200 */
[----:B------:R-:W1:Y:S05]  /*18590*/  LDSM.16.M88.4 R8, [R224+UR6+0x8000] ;  /* 0x00800006e008783b */ /* 0x000e6a0008000200 */
[----:B------:R-:W2:Y:S05]  /*185a0*/  LDSM.16.M88.4 R16, [R224+UR6+0x8800] ;  /* 0x00880006e010783b */ /* 0x000eaa0008000200 */
[----:B------:R-:W4:Y:S05]  /*185b0*/  LDSM.16.M88.4 R24, [R224+UR6+0x9000] ;  /* 0x00900006e018783b */ /* 0x000f2a0008000200 */
[----:B------:R-:W0:Y:S05]  /*185c0*/  LDGDEPBAR ;  /* 0x00000000000079af */ /* 0x000e2a0000000000 */
[----:B------:R-:W5:Y:S05]  /*185d0*/  LDSM.16.M88.4 R164, [R224+UR6+0x9800] ;  /* 0x00980006e0a4783b */ /* 0x000f6a0008000200 */
[----:B------:R-:W-:Y:S05]  /*185e0*/  LDSM.16.M88.4 R172, [R222] ;  /* 0x00000000deac783b */ /* 0x000fea0000000200 */
[----:B------:R-:W3:Y:S05]  /*185f0*/  LDSM.16.M88.4 R176, [R221+0x8000] ;  /* 0x00800000ddb0783b */ /* 0x000eea0000000200 */
[----:B------:R-:W3:Y:S05]  /*18600*/  LDSM.16.M88.4 R180, [R221+0x8800] ;  /* 0x00880000ddb4783b */ /* 0x000eea0000000200 */
[----:B------:R-:W-:Y:S01]  /*18610*/  LDSM.16.M88.4 R184, [R221+0x9800] ;  /* 0x00980000ddb8783b */ /* 0x000fe20000000200 */
[C---:B-1----:R-:W-:Y:S04]  /*18620*/  HMMA.16816.F32.BF16 R4, R32.reuse, R8, RZ ;  /* 0x000000082004723c */ /* 0x042fe800000418ff */
        /* <DEDUP_REMOVED lines=9> */
[C---:B----4-:R-:W-:Y:S03]  /*186c0*/  HMMA.16816.F32.BF16 R20, R32.reuse, R24, RZ ;  /* 0x000000182014723c */ /* 0x050fe600000418ff */
[----:B------:R-:W-:Y:S05]  /*186d0*/  LDSM.16.M88.4 R212, [R221+0xc000] ;  /* 0x00c00000ddd4783b */ /* 0x000fea0000000200 */
[C---:B------:R-:W-:Y:S08]  /*186e0*/  HMMA.16816.F32.BF16 R24, R32.reuse, R26, RZ ;  /* 0x0000001a2018723c */ /* 0x040ff000000418ff */
[C---:B-----5:R-:W-:Y:S08]  /*186f0*/  HMMA.16816.F32.BF16 R28, R32.reuse, R164, RZ ;  /* 0x000000a4201c723c */ /* 0x060ff000000418ff */
[----:B------:R-:W-:Y:S01]  /*18700*/  HMMA.16816.F32.BF16 R32, R32, R166, RZ ;  /* 0x000000a62020723c */ /* 0x000fe200000418ff */
[----:B------:R-:W1:Y:S07]  /*18710*/  LDSM.16.M88.4 R164, [R221+0x9000] ;  /* 0x00900000dda4783b */ /* 0x000e6e0000000200 */
[C---:B---3--:R-:W-:Y:S08]  /*18720*/  HMMA.16816.F32.BF16 R4, R172.reuse, R176, R4 ;  /* 0x000000b0ac04723c */ /* 0x048ff00000041804 */
        /* <DEDUP_REMOVED lines=248> */
[----:B--234-:R-:W-:Y:S05]  /*196b0*/  @!P2 BRA `(.L_x_3748) ;  /* 0x0000000400a0a947 */ /* 0x01cfea0003800000 */
        /* <DEDUP_REMOVED lines=14> */
[----:B------:R-:W-:Y:S01]  /*197a0*/  VIADD R11, R237, 0xffffff80 ;  /* 0xffffff80ed0b7836 */ /* 0x000fe20000000000 */
[----:B------:R-:W2:Y:S04]  /*197b0*/  LDC R4, c[0x0][0x4f0] ;  /* 0x00013c00ff047b82 */ /* 0x000ea80000000800 */
[----:B------:R-:W-:Y:S02]  /*197c0*/  IABS R6, R11 ;  /* 0x0000000b00067213 */ /* 0x000fe40000000000 */
[-C--:B--2---:R-:W-:Y:S02]  /*197d0*/  IABS R2, R4.reuse ;  /* 0x0000000400027213 */ /* 0x084fe40000000000 */
[-C--:B------:R-:W-:Y:S02]  /*197e0*/  LOP3.LUT R11, R11, R4.reuse, RZ, 0x3c, !PT ;  /* 0x000000040b0b7212 */ /* 0x080fe400078e3cff */
[----:B------:R-:W2:Y:S02]  /*197f0*/  I2F.RP R9, R2 ;  /* 0x0000000200097306 */ /* 0x000ea40000209400 */
[----:B------:R-:W-:Y:S08]  /*19800*/  ISETP.GE.AND P2, PT, R11, RZ, PT ;  /* 0x000000ff0b00720c */ /* 0x000ff00003f46270 */
[----:B--2---:R-:W2:Y:S02]  /*19810*/  MUFU.RCP R3, R9 ;  /* 0x0000000900037308 */ /* 0x004ea40000001000 */
[----:B--2---:R-:W-:Y:S01]  /*19820*/  VIADD R12, R3, 0xffffffe ;  /* 0x0ffffffe030c7836 */ /* 0x004fe20000000000 */
[----:B------:R-:W-:Y:S07]  /*19830*/  IADD3 R3, PT, PT, R237, -0x40, RZ ;  /* 0xffffffc0ed037810 */ /* 0x000fee0007ffe0ff */
[----:B-1----:R-:W1:Y:S01]  /*19840*/  F2I.FTZ.U32.TRUNC.NTZ R13, R12 ;  /* 0x0000000c000d7305 */ /* 0x002e62000021f000 */
        /* <DEDUP_REMOVED lines=34> */
[----:B------:R-:W-:Y:S02]  /*19a70*/  IADD3 R7, PT, PT, R7, -R11, RZ ;  /* 0x8000000b07077210 */ /* 0x000fe40007ffe0ff */
[----:B------:R-:W2:Y:S03]  /*19a80*/  LDG.E R9, desc[UR12][R8.64] ;  /* 0x0000000c08097981 */ /* 0x000ea6000c1e1900 */
        /* <DEDUP_REMOVED lines=15> */
.L_x_3749:
        /* <DEDUP_REMOVED lines=28> */
.L_x_3748:
[----:B--2---:R-:W-:Y:S01]  /*19d40*/  FMNMX3.FTZ R4, R169, R191, R189, !PT ;  /* 0x000000bfa9047276 */ /* 0x004fe200078100bd */
[----:B-1----:R-:W-:Y:S01]  /*19d50*/  LDSM.16.MT88.4 R12, [R219+0x10000] ;  /* 0x01000000db0c783b */ /* 0x002fe20000004200 */
        /* <DEDUP_REMOVED lines=47> */
[----:B------:R-:W-:Y:S01]  /*1a050*/  IADD3 R185, PT, PT, R219, 0x10040, RZ ;  /* 0x00010040dbb97810 */ /* 0x000fe20007ffe0ff */
        /* <DEDUP_REMOVED lines=205> */
[----:B------:R-:W-:Y:S01]  /*1ad30*/  ISETP.GT.AND P2, PT, R236, RZ, PT ;  /* 0x000000ffec00720c */ /* 0x000fe20003f44270 */
[----:B------:R-:W-:Y:S01]  /*1ad40*/  FFMA.FTZ R191, R0, R241, R191 ;  /* 0x000000f100bf7223 */ /* 0x000fe200000100bf */
[----:B------:R-:W-:Y:S01]  /*1ad50*/  IADD3 R236, PT, PT, R236, -0x1, RZ ;  /* 0xffffffffecec7810 */ /* 0x000fe20007ffe0ff */
[C---:B-1----:R-:W-:Y:S03]  /*1ad60*/  HMMA.16816.F32.BF16 R68, R160.reuse, R136, R68 ;  /* 0x00000088a044723c */ /* 0x042fe60000041844 */
[----:B------:R1:W-:Y:S01]  /*1ad70*/  MUFU.EX2 R165, R182 ;  /* 0x000000b600a57308 */ /* 0x0003e20000000800 */
[----:B------:R-:W-:Y:S01]  /*1ad80*/  FADD.FTZ R190, R190, R193 ;  /* 0x000000c1bebe7221 */ /* 0x000fe20000010000 */
[----:B------:R-:W-:Y:S03]  /*1ad90*/  FADD.FTZ R188, R188, R191 ;  /* 0x000000bfbcbc7221 */ /* 0x000fe60000010000 */
[C---:B------:R-:W-:Y:S01]  /*1ada0*/  HMMA.16816.F32.BF16 R72, R160.reuse, R138, R72 ;  /* 0x0000008aa048723c */ /* 0x040fe20000041848 */
[----:B------:R-:W5:Y:S04]  /*1adb0*/  LDSM.16.MT88.4 R136, [R220+0x4000] ;  /* 0x00400000dc88783b */ /* 0x000f680000004200 */
[----:B------:R-:W-:Y:S03]  /*1adc0*/  MUFU.EX2 R211, R211 ;  /* 0x000000d300d37308 */ /* 0x000fe60000000800 */
[C---:B---3--:R-:W-:Y:S01]  /*1add0*/  HMMA.16816.F32.BF16 R76, R160.reuse, R132, R76 ;  /* 0x00000084a04c723c */ /* 0x048fe2000004184c */
[----:B-1----:R-:W-:Y:S06]  /*1ade0*/  LDSM.16.MT88.4 R180, [R185+0x5800] ;  /* 0x00580000b9b4783b */ /* 0x002fec0000004200 */
[----:B------:R-:W-:Y:S01]  /*1adf0*/  MUFU.EX2 R206, R206 ;  /* 0x000000ce00ce7308 */ /* 0x000fe20000000800 */
[C---:B------:R-:W-:Y:S01]  /*1ae00*/  HMMA.16816.F32.BF16 R80, R160.reuse, R134, R80 ;  /* 0x00000086a050723c */ /* 0x040fe20000041850 */
[----:B------:R-:W1:Y:S08]  /*1ae10*/  LDSM.16.MT88.4 R132, [R219+0x16000] ;  /* 0x01600000db84783b */ /* 0x000e700000004200 */
[----:B------:R-:W-:Y:S01]  /*1ae20*/  MUFU.EX2 R207, R207 ;  /* 0x000000cf00cf7308 */ /* 0x000fe20000000800 */
[C---:B----4-:R-:W-:Y:S09]  /*1ae30*/  HMMA.16816.F32.BF16 R84, R160.reuse, R140, R84 ;  /* 0x0000008ca054723c */ /* 0x050ff20000041854 */
        /* <DEDUP_REMOVED lines=28> */
[----:B------:R-:W-:Y:S01]  /*1b000*/  HMMA.16816.F32.BF16 R128, R160, R134, R128 ;  /* 0x00000086a080723c */ /* 0x000fe20000041880 */
[----:B------:R-:W-:Y:S05]  /*1b010*/  LDSM.16.MT88.4 R160, [R220+0x2800] ;  /* 0x00280000dca0783b */ /* 0x000fea0000004200 */
[----:B------:R-:W4:Y:S01]  /*1b020*/  MUFU.EX2 R166, R166 ;  /* 0x000000a600a67308 */ /* 0x000f220000000800 */
[----:B------:R-:W-:Y:S02]  /*1b030*/  F2FP.BF16.F32.PACK_AB R134, R201, R198 ;  /* 0x000000c6c986723e */ /* 0x000fe400000010ff */
[----:B-1----:R-:W-:Y:S07]  /*1b040*/  F2FP.BF16.F32.PACK_AB R135, R203, R200 ;  /* 0x000000c8cb87723e */ /* 0x002fee00000010ff */
        /* <DEDUP_REMOVED lines=49> */
[----:B------:R-:W-:Y:S02]  /*1b360*/  F2FP.BF16.F32.PACK_AB R133, R211, R204 ;  /* 0x000000ccd385723e */ /* 0x000fe400000010ff */
[----:B------:R-:W-:Y:S02]  /*1b370*/  F2FP.BF16.F32.PACK_AB R134, R207, R206 ;  /* 0x000000cecf86723e */ /* 0x000fe400000010ff */
[----:B------:R-:W-:Y:S07]  /*1b380*/  F2FP.BF16.F32.PACK_AB R135, R205, R208 ;  /* 0x000000d0cd87723e */ /* 0x000fee00000010ff */
[C---:B-1----:R-:W-:Y:S08]  /*1b390*/  HMMA.16816.F32.BF16 R4, R132.reuse, R136, R4 ;  /* 0x000000888404723c */ /* 0x042ff00000041804 */
        /* <DEDUP_REMOVED lines=23> */
[----:B----4-:R-:W-:Y:S03]  /*1b510*/  F2FP.BF16.F32.PACK_AB R175, R165, R166 ;  /* 0x000000a6a5af723e */ /* 0x010fe600000010ff */
[C---:B-1----:R-:W-:Y:S08]  /*1b520*/  HMMA.16816.F32.BF16 R68, R132.reuse, R136, R68 ;  /* 0x000000888444723c */ /* 0x042ff00000041844 */
        /* <DEDUP_REMOVED lines=77> */
[----:B------:R-:W-:Y:S01]  /*1ba00*/  MOV R0, R3 ;  /* 0x0000000300007202 */ /* 0x000fe20000000f00 */
[----:B------:R-:W-:Y:S02]  /*1ba10*/  FADD.FTZ R168, R168, R205 ;  /* 0x000000cda8a87221 */ /* 0x000fe40000010000 */
[----:B------:R-:W-:Y:S01]  /*1ba20*/  FADD.FTZ R210, R210, R209 ;  /* 0x000000d1d2d27221 */ /* 0x000fe20000010000 */
[C---:B--2---:R-:W-:Y:S03]  /*1ba30*/  HMMA.16816.F32.BF16 R100, R172.reuse, R28, R100 ;  /* 0x0000001cac64723c */ /* 0x044fe60000041864 */
[----:B------:R-:W-:Y:S01]  /*1ba40*/  FADD.FTZ R167, R167, R168 ;  /* 0x000000a8a7a77221 */ /* 0x000fe20000010000 */
[----:B------:R-:W-:Y:S03]  /*1ba50*/  FADD.FTZ R195, R195, R210 ;  /* 0x000000d2c3c37221 */ /* 0x000fe60000010000 */
[----:B------:R-:W-:Y:S01]  /*1ba60*/  FADD.FTZ R166, R166, R167 ;  /* 0x000000a7a6a67221 */ /* 0x000fe20000010000 */
[C---:B------:R-:W-:Y:S03]  /*1ba70*/  HMMA.16816.F32.BF16 R104, R172.reuse, R30, R104 ;  /* 0x0000001eac68723c */ /* 0x040fe60000041868 */
[----:B------:R-:W-:Y:S01]  /*1ba80*/  FADD.FTZ R243, R192, R195 ;  /* 0x000000c3c0f37221 */ /* 0x000fe20000010000 */
[----:B------:R-:W-:Y:S04]  /*1ba90*/  FADD.FTZ R241, R165, R166 ;  /* 0x000000a6a5f17221 */ /* 0x000fe80000010000 */
[C---:B----4-:R-:W-:Y:S08]  /*1baa0*/  HMMA.16816.F32.BF16 R108, R172.reuse, R4, R108 ;  /* 0x00000004ac6c723c */ /* 0x050ff0000004186c */
[C---:B------:R-:W-:Y:S08]  /*1bab0*/  HMMA.16816.F32.BF16 R112, R172.reuse, R6, R112 ;  /* 0x00000006ac70723c */ /* 0x040ff00000041870 */
[C---:B-----5:R-:W-:Y:S08]  /*1bac0*/  HMMA.16816.F32.BF16 R116, R172.reuse, R8, R116 ;  /* 0x00000008ac74723c */ /* 0x060ff00000041874 */
[C---:B------:R-:W-:Y:S08]  /*1bad0*/  HMMA.16816.F32.BF16 R120, R172.reuse, R10, R120 ;  /* 0x0000000aac78723c */ /* 0x040ff00000041878 */
[C---:B---3--:R-:W-:Y:S08]  /*1bae0*/  HMMA.16816.F32.BF16 R124, R172.reuse, R12, R124 ;  /* 0x0000000cac7c723c */ /* 0x048ff0000004187c */
[----:B------:R-:W-:Y:S01]  /*1baf0*/  HMMA.16816.F32.BF16 R128, R172, R14, R128 ;  /* 0x0000000eac80723c */ /* 0x000fe20000041880 */
[----:B------:R-:W-:Y:S08]  /*1bb00*/  @!UPT UIADD3 URZ, UPT, UPT, URZ, URZ, URZ ;  /* 0x000000fffffff290 */ /* 0x000ff0000fffe0ff */
[----:B------:R-:W-:Y:S11]  /*1bb10*/  @P2 BRA `(.L_x_3750) ;  /* 0xffffffc000782947 */ /* 0x000ff6000383ffff */
.L_x_3746:
        /* <DEDUP_REMOVED lines=344> */
.L_x_3752:
[----:B------:R-:W-:Y:S05]  /*1d0a0*/  BSYNC.RECONVERGENT B0 ;  /* 0x0000000000007941 */ /* 0x000fea0003800200 */
.L_x_3751:
        /* <DEDUP_REMOVED lines=35> */
.L_x_3754:
[----:B------:R-:W-:Y:S05]  /*1d2e0*/  BSYNC.RECONVERGENT B0 ;  /* 0x0000000000007941 */ /* 0x000fea0003800200 */
.L_x_3753:
        /* <DEDUP_REMOVED lines=21> */
.L_x_3756:
[----:B------:R-:W-:Y:S05]  /*1d440*/  BSYNC.RECONVERGENT B0 ;  /* 0x0000000000007941 */ /* 0x000fea0003800200 */
.L_x_3755:
        /* <DEDUP_REMOVED lines=21> */
.L_x_3758:
[----:B------:R-:W-:Y:S05]  /*1d5a0*/  BSYNC.RECONVERGENT B0 ;  /* 0x0000000000007941 */ /* 0x000fea0003800200 */
.L_x_3757:
        /* <DEDUP_REMOVED lines=19> */
.L_x_3759:
        /* <DEDUP_REMOVED lines=10> */
.L_x_7481:


//--------------------- .text._ZN5flash24flash_fwd_splitkv_kernelI23Flash_fwd_kernel_traitsILi256ELi64ELi64ELi4ELb0ELb0EN7cutlass10bfloat16_tE19Flash_kernel_traitsILi256ELi64ELi64ELi4ES3_EELb0ELb0ELb1ELb0ELb0ELb0ELb0ELb1EEEvNS_16Flash_fwd_paramsE --------------------------
	.section	.text._ZN5flash24flash_fwd_splitkv_kernelI23Flash_fwd_kernel_traitsILi256ELi64ELi64ELi4ELb0ELb0EN7cutlass10bfloat16_tE19Flash_kernel_traitsILi256ELi64ELi64ELi4ES3_EELb0ELb0ELb1ELb0ELb0ELb0ELb0ELb1EEEvNS_16Flash_fwd_paramsE,"ax",@progbits
	.align	128
        .global         _ZN5flash24flash_fwd_splitkv_kernelI23Flash_fwd_kernel_traitsILi256ELi64ELi64ELi4ELb0ELb0EN7cutlass10bfloat16_tE19Flash_kernel_traitsILi256ELi64ELi64ELi4ES3_EELb0ELb0ELb1ELb0ELb0ELb0ELb0ELb1EEEvNS_16Flash_fwd_paramsE
        .type           _ZN5flash24flash_fwd_splitkv_kernelI23Flash_fwd_kernel_traitsILi256ELi64ELi64ELi4ELb0ELb0EN7cutlass10bfloat16_tE19Flash_kernel_traitsILi256ELi64ELi64ELi4ES3_EELb0ELb0ELb1ELb0ELb0ELb0ELb0ELb1EEEvNS_16Flash_fwd_paramsE,@function
        .size           _ZN5flash24flash_fwd_splitkv_kernelI23Flash_fwd_kernel_traitsILi256ELi64ELi64ELi4ELb0ELb0EN7cutlass10bfloat16_tE19Flash_kernel_traitsILi256ELi64ELi64ELi4ES3_EELb0ELb0ELb1ELb0ELb0ELb0ELb0ELb1EEEvNS_16Flash_fwd_paramsE,(.L_x_7482 - _ZN5flash24flash_fwd_splitkv_kernelI23Flash_fwd_kernel_traitsILi256ELi64ELi64ELi4ELb0ELb0EN7cutlass10bfloat16_tE19Flash_kernel_traitsILi256ELi64ELi64ELi4ES3_EELb0ELb0ELb1ELb0ELb0ELb0ELb0ELb1EEEvNS_16Flash_fwd_paramsE)
        .other          _ZN5flash24flash_fwd_splitkv_kernelI23Flash_fwd_kernel_traitsILi256ELi64ELi64ELi4ELb0ELb0EN7cutlass10bfloat16_tE19Flash_kernel_traitsILi256ELi64ELi64ELi4ES3_EELb0ELb0ELb1ELb0ELb0ELb0ELb0ELb1EEEvNS_16Flash_fwd_paramsE,@"STO_CUDA_ENTRY STV_DEFAULT"
_ZN5flash24flash_fwd_splitkv_kernelI23Flash_fwd_kernel_traitsILi256ELi64ELi64ELi4ELb0ELb0EN7cutlass10bfloat16_tE19Flash_kernel_traitsILi256ELi64ELi64ELi4ES3_EELb0ELb0ELb1ELb0ELb0ELb0ELb0ELb1EEEvNS_16Flash_fwd_paramsE:
.text._ZN5flash24flash_fwd_splitkv_kernelI23Flash_fwd_kernel_traitsILi256ELi64ELi64ELi4ELb0ELb0EN7cutlass10bfloat16_tE19Flash_kernel_traitsILi256ELi64ELi64ELi4ES3_EELb0ELb0ELb1ELb0ELb0ELb0ELb0ELb1EEEvNS_16Flash_fwd_paramsE:
[----:B------:R-:W-:Y:S01]  /*0000*/  LDC R1, c[0x0][0x37c] ;  /* 0x0000df00ff017b82 */ /* 0x000fe20000000800 */
[----:B------:R-:W1:Y:S07]  /*0010*/  LDCU.64 UR8, c[0x0][0x460] ;  /* 0x00008c00ff0877ac */ /* 0x000e6e0008000a00 */
[----:B------:R-:W2:Y:S01]  /*0020*/  S2UR UR23, SR_CTAID.Y ;  /* 0x00000000001779c3 */ /* 0x000ea20000002600 */
[----:B------:R-:W2:Y:S01]  /*0030*/  LDCU.64 UR10, c[0x0][0x460] ;  /* 0x00008c00ff0a77ac */ /* 0x000ea20008000a00 */
[----:B------:R-:W3:Y:S01]  /*0040*/  LDCU.64 UR4, c[0x0][0x478] ;  /* 0x00008f00ff0477ac */ /* 0x000ee20008000a00 */
[----:B------:R-:W4:Y:S01]  /*0050*/  LDCU.U8 UR12, c[0x0][0x532] ;  /* 0x0000a640ff0c77ac */ /* 0x000f220008000000 */
[----:B------:R-:W4:Y:S01]  /*0060*/  LDCU.64 UR6, c[0x0][0x358] ;  /* 0x00006b00ff0677ac */ /* 0x000f220008000a00 */
[----:B-1----:R-:W-:Y:S01]  /*0070*/  ISETP.NE.U32.AND P4, PT, RZ, UR8, PT ;  /* 0x00000008ff007c0c */ /* 0x002fe2000bf85070 */
[----:B------:R-:W-:-:S03]  /*0080*/  UISETP.NE.U32.AND UP3, UPT, UR8, URZ, UPT ;  /* 0x000000ff0800728c */ /* 0x000fc6000bf65070 */
[----:B------:R-:W-:Y:S01]  /*0090*/  ISETP.NE.AND.EX P4, PT, RZ, UR9, PT, P4 ;  /* 0x00000009ff007c0c */ /* 0x000fe2000bf85340 */
[----:B------:R-:W-:Y:S01]  /*00a0*/  UISETP.NE.AND.EX UP3, UPT, UR9, URZ, UPT, UP3 ;  /* 0x000000ff0900728c */ /* 0x000fe2000bf65330 */
[----:B------:R-:W1:Y:S01]  /*00b0*/  LDCU.64 UR8, c[0x0][0x468] ;  /* 0x00008d00ff0877ac */ /* 0x000e620008000a00 */
[----:B--2---:R-:W-:-:S04]  /*00c0*/  UIMAD.WIDE.U32 UR10, UR23, 0x4, UR10 ;  /* 0x00000004170a78a5 */ /* 0x004fc8000f8e000a */
[----:B------:R-:W-:Y:S01]  /*00d0*/  PLOP3.LUT P2, PT, PT, PT, UP3, 0x80, 0x8 ;  /* 0x000000000008781c */ /* 0x000fe20003f4f038 */
[----:B---3--:R-:W-:Y:S02]  /*00e0*/  UISETP.NE.U32.AND UP2, UPT, UR4, URZ, UPT ;  /* 0x000000ff0400728c */ /* 0x008fe4000bf45070 */
[----:B----4-:R-:W-:Y:S01]  /*00f0*/  UISETP.NE.AND UP4, UPT, UR12, URZ, UPT ;  /* 0x000000ff0c00728c */ /* 0x010fe2000bf85270 */
[----:B------:R-:W-:Y:S01]  /*0100*/  IMAD.U32 R6, RZ, RZ, UR10 ;  /* 0x0000000aff067e24 */ /* 0x000fe2000f8e00ff */
[----:B------:R-:W-:Y:S01]  /*0110*/  UISETP.NE.AND.EX UP2, UPT, UR5, URZ, UPT, UP2 ;  /* 0x000000ff0500728c */ /* 0x000fe2000bf45320 */
[----:B------:R-:W-:Y:S01]  /*0120*/  IMAD.U32 R7, RZ, RZ, UR11 ;  /* 0x0000000bff077e24 */ /* 0x000fe2000f8e00ff */
[----:B------:R-:W2:Y:S04]  /*0130*/  LDCU.64 UR10, c[0x0][0x470] ;  /* 0x00008e00ff0a77ac */ /* 0x000ea80008000a00 */
[----:B------:R-:W3:Y:S01]  /*0140*/  @P4 LDG.E R5, desc[UR6][R6.64] ;  /* 0x0000000606054981 */ /* 0x000ee2000c1e1900 */
[----:B-1----:R-:W-:-:S02]  /*0150*/  UISETP.EQ.U32.AND UP5, UPT, UR8, URZ, UPT ;  /* 0x000000ff0800728c */ /* 0x002fc4000bfa2070 */
[----:B------:R-:W-:Y:S01]  /*0160*/  USHF.L.U32 UR15, UR23, 0x2, URZ ;  /* 0x00000002170f7899 */ /* 0x000fe200080006ff */
[----:B------:R1:W4:Y:S01]  /*0170*/  @P2 LDG.E R2, desc[UR6][R6.64+0x4] ;  /* 0x0000040606022981 */ /* 0x000322000c1e1900 */
[----:B------:R-:W-:Y:S01]  /*0180*/  UISETP.EQ.OR.EX UP5, UPT, UR9, URZ, !UP4, UP5 ;  /* 0x000000ff0900728c */ /* 0x000fe2000e7a2750 */
[----:B------:R-:W-:Y:S01]  /*0190*/  PLOP3.LUT P1, PT, PT, PT, UP2, 0x80, 0x8 ;  /* 0x000000000008781c */ /* 0x000fe20003f2f028 */
[----:B------:R-:W-:Y:S02]  /*01a0*/  USHF.R.U32.HI UR14, URZ, 0x1e, UR23 ;  /* 0x0000001eff0e7899 */ /* 0x000fe40008011617 */
[----:B------:R-:W-:Y:S02]  /*01b0*/  UIADD3 UR12, UP1, UPT, UR15, UR8, URZ ;  /* 0x000000080f0c7290 */ /* 0x000fe4000ff3e0ff */
[----:B------:R-:W-:Y:S01]  /*01c0*/  PLOP3.LUT P3, PT, PT, PT, UP5, 0x80, 0x8 ;  /* 0x000000000008781c */ /* 0x000fe20003f6f058 */
[----:B------:R-:W-:Y:S02]  /*01d0*/  @UP2 UIADD3 UR16, UP0, UPT, UR15, UR4, URZ ;  /* 0x000000040f102290 */ /* 0x000fe4000ff1e0ff */
[----:B------:R-:W-:Y:S01]  /*01e0*/  UIADD3.X UR4, UPT, UPT, UR14, UR9, URZ, UP1, !UPT ;  /* 0x000000090e047290 */ /* 0x000fe20008ffe4ff */
[----:B--2---:R-:W-:Y:S01]  /*01f0*/  ISETP.NE.U32.AND P0, PT, RZ, UR10, PT ;  /* 0x0000000aff007c0c */ /* 0x004fe2000bf05070 */
[----:B------:R-:W-:-:S02]  /*0200*/  @UP2 UIADD3.X UR17, UPT, UPT, UR14, UR5, URZ, UP0, !UPT ;  /* 0x000000050e112290 */ /* 0x000fc400087fe4ff */
[----:B------:R-:W-:Y:S01]  /*0210*/  UIADD3 UR10, UP0, UPT, UR15, UR10, URZ ;  /* 0x0000000a0f0a7290 */ /* 0x000fe2000ff1e0ff */
[----:B------:R-:W-:-:S03]  /*0220*/  ISETP.NE.AND.EX P0, PT, RZ, UR11, PT, P0 ;  /* 0x0000000bff007c0c */ /* 0x000fc6000bf05300 */
[----:B------:R-:W-:Y:S01]  /*0230*/  UIADD3.X UR11, UPT, UPT, UR14, UR11, URZ, UP0, !UPT ;  /* 0x0000000b0e0b7290 */ /* 0x000fe200087fe4ff */
[----:B-1----:R-:W-:Y:S02]  /*0240*/  IMAD.U32 R6, RZ, RZ, UR12 ;  /* 0x0000000cff067e24 */ /* 0x002fe4000f8e00ff */
[----:B------:R-:W-:Y:S02]  /*0250*/  IMAD.U32 R7, RZ, RZ, UR4 ;  /* 0x00000004ff077e24 */ /* 0x000fe4000f8e00ff */
[----:B------:R-:W-:-:S03]  /*0260*/  IMAD.U32 R96, RZ, RZ, UR10 ;  /* 0x0000000aff607e24 */ /* 0x000fc6000f8e00ff */
[----:B------:R-:W2:Y:S01]  /*0270*/  @!P3 LDG.E R4, desc[UR6][R6.64] ;  /* 0x000000060604b981 */ /* 0x000ea2000c1e1900 */
[----:B------:R-:W-:Y:S02]  /*0280*/  IMAD.U32 R8, RZ, RZ, UR16 ;  /* 0x00000010ff087e24 */ /* 0x000fe4000f8e00ff */
[----:B------:R-:W-:Y:S02]  /*0290*/  IMAD.U32 R9, RZ, RZ, UR17 ;  /* 0x00000011ff097e24 */ /* 0x000fe4000f8e00ff */
[----:B------:R-:W-:-:S03]  /*02a0*/  IMAD.U32 R97, RZ, RZ, UR11 ;  /* 0x0000000bff617e24 */ /* 0x000fc6000f8e00ff */
[----:B------:R1:W5:Y:S04]  /*02b0*/  @P1 LDG.E R0, desc[UR6][R8.64] ;  /* 0x0000000608001981 */ /* 0x000368000c1e1900 */
[----:B------:R1:W5:Y:S01]  /*02c0*/  @P0 LDG.E R3, desc[UR6][R96.64] ;  /* 0x0000000660030981 */ /* 0x000362000c1e1900 */
[----:B------:R-:W1:Y:S01]  /*02d0*/  S2UR UR25, SR_CTAID.X ;  /* 0x00000000001979c3 */ /* 0x000e620000002500 */
[----:B------:R-:W4:Y:S01]  /*02e0*/  @!UP3 LDCU UR22, c[0x0][0x434] ;  /* 0x00008680ff16b7ac */ /* 0x000f220008000800 */
[----:B------:R-:W-:Y:S01]  /*02f0*/  UMOV UR20, 0xffffffff ;  /* 0xffffffff00147882 */ /* 0x000fe20000000000 */
[----:B------:R-:W-:Y:S01]  /*0300*/  UISETP.NE.U32.AND UP0, UPT, UR8, URZ, UPT ;  /* 0x000000ff0800728c */ /* 0x000fe2000bf05070 */
[----:B------:R-:W-:Y:S01]  /*0310*/  UMOV UR26, 0xffffffff ;  /* 0xffffffff001a7882 */ /* 0x000fe20000000000 */
[----:B------:R-:W1:Y:S02]  /*0320*/  @!UP2 LDCU UR8, c[0x0][0x43c] ;  /* 0x00008780ff08a7ac */ /* 0x000e640008000800 */
[----:B------:R-:W-:-:S02]  /*0330*/  UISETP.NE.AND.EX UP0, UPT, UR9, URZ, UPT, UP0 ;  /* 0x000000ff0900728c */ /* 0x000fc4000bf05300 */
[----:B-1----:R-:W-:-:S09]  /*0340*/  USHF.L.U32 UR25, UR25, 0x6, URZ ;  /* 0x0000000619197899 */ /* 0x002fd200080006ff */
[----:B------:R-:W1:Y:S01]  /*0350*/  @!UP0 LDCU UR9, c[0x0][0x438] ;  /* 0x00008700ff0987ac */ /* 0x000e620008000800 */
[----:B---3--:R-:W-:Y:S02]  /*0360*/  @P4 R2UR UR20, R5 ;  /* 0x00000000051442ca */ /* 0x008fe400000e0000 */
[----:B----4-:R-:W-:-:S13]  /*0370*/  @P2 R2UR UR4, R2 ;  /* 0x00000000020422ca */ /* 0x010fda00000e0000 */
[----:B------:R-:W-:Y:S01]  /*0380*/  @UP3 UIADD3 UR22, UPT, UPT, UR4, -UR20, URZ ;  /* 0x8000001404163290 */ /* 0x000fe2000fffe0ff */
[----:B------:R-:W3:Y:S03]  /*0390*/  @!UP2 LDCU.64 UR4, c[0x0][0x488] ;  /* 0x00009100ff04a7ac */ /* 0x000ee60008000a00 */
[----:B------:R-:W-:-:S06]  /*03a0*/  UISETP.GT.AND UP1, UPT, UR22, UR25, UPT ;  /* 0x000000191600728c */ /* 0x000fcc000bf24270 */
[----:B------:R-:W-:Y:S02]  /*03b0*/  PLOP3.LUT P2, PT, PT, PT, UP1, 0x80, 0x8 ;  /* 0x000000000008781c */ /* 0x000fe40003f4f018 */
[----:B--2---:R-:W-:Y:S01]  /*03c0*/  @!P3 R2UR UR26, R4 ;  /* 0x00000000041ab2ca */ /* 0x004fe200000e0000 */
[----:B-1-3--:R-:W-:-:S14]  /*03d0*/  BRA.U !UP0, `(.L_x_3760) ;  /* 0x0000000108187547 */ /* 0x00afdc000b800000 */
[----:B------:R-:W-:-:S13]  /*03e0*/  PLOP3.LUT P3, PT, PT, PT, UP4, 0x80, 0x8 ;  /* 0x000000000008781c */ /* 0x000fda0003f6f048 */
[----:B------:R-:W2:Y:S04]  /*03f0*/  @P3 LDG.E R2, desc[UR6][R6.64+0x4] ;  /* 0x0000040606023981 */ /* 0x000ea8000c1e1900 */
[----:B------:R-:W3:Y:S01]  /*0400*/  @!P3 LDG.E R4, desc[UR6][R6.64] ;  /* 0x000000060604b981 */ /* 0x000ee2000c1e1900 */
[----:B--2---:R-:W-:-:S13]  /*0410*/  @P3 R2UR UR9, R2 ;  /* 0x00000000020932ca */ /* 0x004fda00000e0000 */
[----:B------:R-:W-:-:S07]  /*0420*/  @UP4 UIADD3 UR9, UPT, UPT, UR9, -UR26, URZ ;  /* 0x8000001a09094290 */ /* 0x000fce000fffe0ff */
[----:B---3--:R-:W-:Y:S02]  /*0430*/  @!P3 R2UR UR9, R4 ;  /* 0x000000000409b2ca */ /* 0x008fe400000e0000 */
.L_x_3760:
[----:B------:R-:W-:Y:S01]  /*0440*/  UMOV UR11, URZ ;  /* 0x000000ff000b7c82 */ /* 0x000fe20008000000 */
[----:B-----5:R-:W-:Y:S01]  /*0450*/  @P0 R2UR UR11, R3 ;  /* 0x00000000030b02ca */ /* 0x020fe200000e0000 */
[----:B------:R-:W-:Y:S01]  /*0460*/  @!UP2 UISETP.NE.U32.AND UP0, UPT, UR4, URZ, UPT ;  /* 0x000000ff0400a28c */ /* 0x000fe2000bf05070 */
[----:B------:R-:W-:Y:S01]  /*0470*/  @P1 R2UR UR21, R0 ;  /* 0x00000000001512ca */ /* 0x000fe200000e0000 */
[----:B------:R-:W-:-:S14]  /*0480*/  @!P2 EXIT ;  /* 0x000000000000a94d */ /* 0x000fdc0003800000 */
[----:B------:R-:W1:Y:S01]  /*0490*/  LDCU UR10, c[0x0][0x438] ;  /* 0x00008700ff0a77ac */ /* 0x000e620008000800 */
[----:B------:R-:W2:Y:S01]  /*04a0*/  S2UR UR24, SR_CTAID.Z ;  /* 0x00000000001879c3 */ /* 0x000ea20000002700 */
[----:B------:R-:W3:Y:S01]  /*04b0*/  S2R R61, SR_TID.X ;  /* 0x00000000003d7919 */ /* 0x000ee20000002100 */
[----:B------:R-:W-:Y:S02]  /*04c0*/  @!UP2 UISETP.NE.AND.EX UP0, UPT, UR5, URZ, UPT, UP0 ;  /* 0x000000ff0500a28c */ /* 0x000fe4000bf05300 */
        /* <DEDUP_REMOVED lines=11> */
[----:B------:R-:W-:Y:S01]  /*0580*/  USHF.R.S32.HI UR9, URZ, 0x6, UR9 ;  /* 0x00000006ff097899 */ /* 0x000fe20008011409 */
[----:B------:R-:W-:-:S03]  /*0590*/  UMOV UR10, UR23 ;  /* 0x00000017000a7c82 */ /* 0x000fc60008000000 */
        /* <DEDUP_REMOVED lines=58> */
.L_x_3763:
[----:B------:R-:W-:Y:S05]  /*0940*/  BSYNC.RECONVERGENT B0 ;  /* 0x0000000000007941 */ /* 0x000fea0003800200 */
.L_x_3762:
        /* <DEDUP_REMOVED lines=23> */
.L_x_3765:
[----:B------:R-:W-:Y:S05]  /*0ac0*/  BSYNC.RECONVERGENT B0 ;  /* 0x0000000000007941 */ /* 0x000fea0003800200 */
.L_x_3764:
        /* <DEDUP_REMOVED lines=22> */
.L_x_3767:
[----:B------:R-:W-:Y:S05]  /*0c30*/  BSYNC.RECONVERGENT B0 ;  /* 0x0000000000007941 */ /* 0x000fea0003800200 */
.L_x_3766:
        /* <DEDUP_REMOVED lines=21> */
.L_x_3769:
[----:B------:R-:W-:Y:S05]  /*0d90*/  BSYNC.RECONVERGENT B0 ;  /* 0x0000000000007941 */ /* 0x000fea0003800200 */
.L_x_3768:
        /* <DEDUP_REMOVED lines=21> */
.L_x_3761:
        /* <DEDUP_REMOVED lines=13> */
.L_x_3770:
[----:B------:R-:W-:Y:S05]  /*0fc0*/  BRA.U !UP0, `(.L_x_3771) ;  /* 0x00000005089c7547 */ /* 0x000fea000b800000 */
[----:B------:R-:W1:Y:S01]  /*0fd0*/  LDC R5, c[0x0][0x4f0] ;  /* 0x00013c00ff057b82 */ /* 0x000e620000000800 */
[----:B------:R-:W-:Y:S01]  /*0fe0*/  ULEA UR18, UR4, 0xffffffc0, 0x6 ;  /* 0xffffffc004127891 */ /* 0x000fe2000f8e30ff */
[----:B------:R-:W2:Y:S05]  /*0ff0*/  LDCU.64 UR8, c[0x0][0x4e8] ;  /* 0x00009d00ff0877ac */ /* 0x000eaa0008000a00 */
[----:B------:R-:W-:Y:S01]  /*1000*/  MOV R0, UR18 ;  /* 0x0000001200007c02 */ /* 0x000fe20008000f00 */
[----:B------:R-:W3:Y:S03]  /*1010*/  LDCU.64 UR16, c[0x0][0x3b8] ;  /* 0x00007700ff1077ac */ /* 0x000ee60008000a00 */
        /* <DEDUP_REMOVED lines=11> */
[----:B------:R-:W5:Y:S01]  /*10d0*/  LDCU.64 UR8, c[0x0][0x3a8] ;  /* 0x00007500ff0877ac */ /* 0x000f620008000a00 */
        /* <DEDUP_REMOVED lines=23> */
[----:B------:R-:W-:-:S06]  /*1250*/  IMAD.WIDE R12, R2, 0x4, R230 ;  /* 0x00000004020c7825 */ /* 0x000fcc00078e02e6 */
[----:B------:R-:W3:Y:S01]  /*1260*/  LDG.E R12, desc[UR6][R12.64] ;  /* 0x000000060c0c7981 */ /* 0x000ee2000c1e1900 */
[----:B-1----:R-:W-:Y:S02]  /*1270*/  IABS R0, R6 ;  /* 0x0000000600007213 */ /* 0x002fe40000000000 */
[----:B------:R-:W-:Y:S01]  /*1280*/  IADD3 R2, PT, PT, -R2, RZ, RZ ;  /* 0x000000ff02027210 */ /* 0x000fe20007ffe1ff */
[----:B------:R-:W1:Y:S01]  /*1290*/  S2R R3, SR_CTAID.Z ;  /* 0x0000000000037919 */ /* 0x000e620000002700 */
[----:B------:R-:W4:Y:S01]  /*12a0*/  I2F.RP R10, R0 ;  /* 0x00000000000a7306 */ /* 0x000f220000209400 */
[----:B------:R-:W-:Y:S02]  /*12b0*/  ISETP.NE.AND P4, PT, R6, RZ, PT ;  /* 0x000000ff0600720c */ /* 0x000fe40003f85270 */
[----:B------:R-:W-:-:S05]  /*12c0*/  IMAD R2, R5, R2, UR18 ;  /* 0x0000001205027e24 */ /* 0x000fca000f8e0202 */
[----:B----4-:R-:W4:Y:S01]  /*12d0*/  MUFU.RCP R8, R10 ;  /* 0x0000000a00087308 */ /* 0x010f220000001000 */
[----:B-1----:R-:W-:Y:S02]  /*12e0*/  IABS R3, R3 ;  /* 0x0000000300037213 */ /* 0x002fe40000000000 */
[----:B----4-:R-:W-:Y:S02]  /*12f0*/  IADD3 R8, PT, PT, R8, 0xffffffe, RZ ;  /* 0x0ffffffe08087810 */ /* 0x010fe40007ffe0ff */
[----:B------:R-:W-:-:S03]  /*1300*/  MOV R7, R3 ;  /* 0x0000000300077202 */ /* 0x000fc60000000f00 */
[----:B------:R-:W1:Y:S02]  /*1310*/  F2I.FTZ.U32.TRUNC.NTZ R9, R8 ;  /* 0x0000000800097305 */ /* 0x000e64000021f000 */
[----:B-1----:R-:W-:Y:S01]  /*1320*/  IADD3 R4, PT, PT, RZ, -R9, RZ ;  /* 0x80000009ff047210 */ /* 0x002fe20007ffe0ff */
[----:B------:R-:W-:-:S04]  /*1330*/  IMAD.MOV.U32 R8, RZ, RZ, RZ ;  /* 0x000000ffff087224 */ /* 0x000fc800078e00ff */
[----:B------:R-:W-:-:S04]  /*1340*/  IMAD R4, R4, R0, RZ ;  /* 0x0000000004047224 */ /* 0x000fc800078e02ff */
        /* <DEDUP_REMOVED lines=15> */
[----:B---3--:R-:W-:Y:S01]  /*1440*/  SHF.R.S32.HI R3, RZ, 0x1f, R12 ;  /* 0x0000001fff037819 */ /* 0x008fe2000001140c */
[----:B--2---:R-:W-:-:S04]  /*1450*/  IMAD.WIDE.U32 R10, R12, UR10, RZ ;  /* 0x0000000a0c0a7c25 */ /* 0x004fc8000f8e00ff */
[C---:B------:R-:W-:Y:S02]  /*1460*/  IMAD R7, R3.reuse, UR10, RZ ;  /* 0x0000000a03077c24 */ /* 0x040fe4000f8e02ff */
[----:B-----5:R-:W-:Y:S02]  /*1470*/  IMAD R3, R3, UR8, RZ ;  /* 0x0000000803037c24 */ /* 0x020fe4000f8e02ff */
        /* <DEDUP_REMOVED lines=21> */
[C---:B------:R-:W-:Y:S01]  /*15d0*/  IMAD R5, R0.reuse, UR11, R5 ;  /* 0x0000000b00057c24 */ /* 0x040fe2000f8e0205 */
[----:B------:R-:W-:Y:S01]  /*15e0*/  IADD3 R2, PT, PT, R11, R3, RZ ;  /* 0x000000030b027210 */ /* 0x000fe20007ffe0ff */
[----:B------:R-:W-:-:S04]  /*15f0*/  IMAD.WIDE.U32 R12, R0, UR10, R8 ;  /* 0x0000000a000c7c25 */ /* 0x000fc8000f8e0008 */
[----:B------:R-:W-:Y:S01]  /*1600*/  IMAD.MOV.U32 R8, RZ, RZ, R10 ;  /* 0x000000ffff087224 */ /* 0x000fe200078e000a */
[----:B------:R-:W-:Y:S02]  /*1610*/  IADD3 R3, PT, PT, R13, R5, RZ ;  /* 0x000000050d037210 */ /* 0x000fe40007ffe0ff */
[----:B------:R-:W-:Y:S01]  /*1620*/  MOV R10, R12 ;  /* 0x0000000c000a7202 */ /* 0x000fe20000000f00 */
[----:B------:R-:W-:Y:S06]  /*1630*/  BRA `(.L_x_3772) ;  /* 0x0000000400847947 */ /* 0x000fec0003800000 */
.L_x_3771:
        /* <DEDUP_REMOVED lines=15> */
.L_x_3773:
[----:B------:R-:W1:Y:S01]  /*1730*/  LDCU.64 UR16, c[0x0][0x3b8] ;  /* 0x00007700ff1077ac */ /* 0x000e620008000a00 */
[----:B------:R-:W-:-:S04]  /*1740*/  UIADD3 UR19, UPT, UPT, UR11, UR26, URZ ;  /* 0x0000001a0b137290 */ /* 0x000fc8000fffe0ff */
[----:B-1----:R-:W-:Y:S02]  /*1750*/  UIMAD.WIDE.U32 UR8, UR19, UR16, URZ ;  /* 0x00000010130872a5 */ /* 0x002fe4000f8e00ff */
[----:B------:R-:W-:-:S04]  /*1760*/  UIMAD UR19, UR19, UR17, URZ ;  /* 0x00000011131372a4 */ /* 0x000fc8000f8e02ff */
[----:B------:R-:W-:Y:S01]  /*1770*/  UIADD3 UR19, UPT, UPT, UR9, UR19, URZ ;  /* 0x0000001309137290 */ /* 0x000fe2000fffe0ff */
[----:B------:R-:W-:-:S11]  /*1780*/  UMOV UR18, UR8 ;  /* 0x0000000800127c82 */ /* 0x000fd60008000000 */
.L_x_3774:
        /* <DEDUP_REMOVED lines=15> */
.L_x_3775:
[----:B------:R-:W1:Y:S01]  /*1880*/  LDCU.64 UR14, c[0x0][0x3c0] ;  /* 0x00007800ff0e77ac */ /* 0x000e620008000a00 */
[----:B------:R-:W-:-:S04]  /*1890*/  UIADD3 UR11, UPT, UPT, UR11, UR26, URZ ;  /* 0x0000001a0b0b7290 */ /* 0x000fc8000fffe0ff */
[----:B-1----:R-:W-:Y:S02]  /*18a0*/  UIMAD.WIDE.U32 UR8, UR11, UR14, URZ ;  /* 0x0000000e0b0872a5 */ /* 0x002fe4000f8e00ff */
[----:B------:R-:W-:-:S04]  /*18b0*/  UIMAD UR11, UR11, UR15, URZ ;  /* 0x0000000f0b0b72a4 */ /* 0x000fc8000f8e02ff */
[----:B------:R-:W-:Y:S01]  /*18c0*/  UIADD3 UR9, UPT, UPT, UR9, UR11, URZ ;  /* 0x0000000b09097290 */ /* 0x000fe2000fffe0ff */
[----:B------:R-:W-:-:S11]  /*18d0*/  UMOV UR10, UR8 ;  /* 0x00000008000a7c82 */ /* 0x000fd60008000000 */
.L_x_3776:
[----:B------:R-:W1:Y:S01]  /*18e0*/  LDC R6, c[0x0][0x3e8] ;  /* 0x0000fa00ff067b82 */ /* 0x000e620000000800 */
[----:B------:R-:W2:Y:S01]  /*18f0*/  S2R R2, SR_CTAID.Z ;  /* 0x0000000000027919 */ /* 0x000ea20000002700 */
[----:B------:R-:W-:Y:S01]  /*1900*/  IMAD.MOV.U32 R4, RZ, RZ, RZ ;  /* 0x000000ffff047224 */ /* 0x000fe200078e00ff */
[----:B------:R-:W-:Y:S01]  /*1910*/  ULEA UR8, UR4, 0xffffffc0, 0x6 ;  /* 0xffffffc004087891 */ /* 0x000fe2000f8e30ff */
[----:B------:R-:W-:Y:S01]  /*1920*/  CS2R R230, SRZ ;  /* 0x0000000000e67805 */ /* 0x000fe2000001ff00 */
[----:B------:R-:W-:Y:S01]  /*1930*/  UMOV UR11, UR9 ;  /* 0x00000009000b7c82 */ /* 0x000fe20008000000 */
[----:B------:R-:W-:Y:S01]  /*1940*/  UMOV UR26, UR18 ;  /* 0x00000012001a7c82 */ /* 0x000fe20008000000 */
[----:B------:R-:W-:Y:S01]  /*1950*/  UMOV UR27, UR19 ;  /* 0x00000013001b7c82 */ /* 0x000fe20008000000 */
[----:B------:R-:W3:Y:S01]  /*1960*/  LDC.64 R8, c[0x0][0x3d8] ;  /* 0x0000f600ff087b82 */ /* 0x000ee20000000a00 */
[----:B------:R-:W-:Y:S02]  /*1970*/  UIMAD.WIDE.U32 UR18, UR8, UR14, UR10 ;  /* 0x0000000e081272a5 */ /* 0x000fe4000f8e000a */
[----:B------:R-:W-:-:S02]  /*1980*/  UIMAD.WIDE.U32 UR10, UR8, UR16, UR26 ;  /* 0x00000010080a72a5 */ /* 0x000fc4000f8e001a */
[----:B------:R-:W-:Y:S02]  /*1990*/  UIMAD UR9, UR8, UR15, UR19 ;  /* 0x0000000f080972a4 */ /* 0x000fe4000f8e0213 */
[----:B------:R-:W-:Y:S01]  /*19a0*/  UIMAD UR8, UR8, UR17, UR11 ;  /* 0x00000011080872a4 */ /* 0x000fe2000f8e020b */
[----:B------:R-:W-:Y:S01]  /*19b0*/  IMAD.U32 R15, RZ, RZ, UR19 ;  /* 0x00000013ff0f7e24 */ /* 0x000fe2000f8e00ff */
[----:B------:R-:W-:Y:S01]  /*19c0*/  MOV R14, UR18 ;  /* 0x00000012000e7c02 */ /* 0x000fe20008000f00 */
[----:B------:R-:W-:Y:S01]  /*19d0*/  IMAD.U32 R13, RZ, RZ, UR11 ;  /* 0x0000000bff0d7e24 */ /* 0x000fe2000f8e00ff */
[----:B------:R-:W-:Y:S02]  /*19e0*/  MOV R12, UR10 ;  /* 0x0000000a000c7c02 */ /* 0x000fe40008000f00 */
[----:B------:R-:W-:Y:S01]  /*19f0*/  MOV R15, UR9 ;  /* 0x00000009000f7c02 */ /* 0x000fe20008000f00 */
[----:B------:R-:W-:Y:S01]  /*1a00*/  IMAD.U32 R13, RZ, RZ, UR8 ;  /* 0x00000008ff0d7e24 */ /* 0x000fe2000f8e00ff */
[----:B-1----:R-:W-:-:S02]  /*1a10*/  IABS R0, R6 ;  /* 0x0000000600007213 */ /* 0x002fc40000000000 */
[----:B------:R-:W-:Y:S02]  /*1a20*/  ISETP.NE.AND P4, PT, R6, RZ, PT ;  /* 0x000000ff0600720c */ /* 0x000fe40003f85270 */
[----:B------:R-:W1:Y:S01]  /*1a30*/  I2F.RP R7, R0 ;  /* 0x0000000000077306 */ /* 0x000e620000209400 */
[----:B--2---:R-:W-:-:S07]  /*1a40*/  IABS R2, R2 ;  /* 0x0000000200027213 */ /* 0x004fce0000000000 */
[----:B-1----:R-:W1:Y:S02]  /*1a50*/  MUFU.RCP R5, R7 ;  /* 0x0000000700057308 */ /* 0x002e640000001000 */
[----:B-1----:R-:W-:-:S06]  /*1a60*/  VIADD R5, R5, 0xffffffe ;  /* 0x0ffffffe05057836 */ /* 0x002fcc0000000000 */
[----:B------:R-:W1:Y:S02]  /*1a70*/  F2I.FTZ.U32.TRUNC.NTZ R5, R5 ;  /* 0x0000000500057305 */ /* 0x000e64000021f000 */
[----:B-1----:R-:W-:-:S05]  /*1a80*/  IADD3 R3, PT, PT, RZ, -R5, RZ ;  /* 0x80000005ff037210 */ /* 0x002fca0007ffe0ff */
        /* <DEDUP_REMOVED lines=9> */
[----:B------:R-:W-:Y:S01]  /*1b20*/  LOP3.LUT R0, R6, UR24, RZ, 0x3c, !PT ;  /* 0x0000001806007c12 */ /* 0x000fe2000f8e3cff */
        /* <DEDUP_REMOVED lines=8> */
[----:B---3--:R-:W-:-:S04]  /*1bb0*/  IMAD.WIDE.U32 R14, R5, R8, R14 ;  /* 0x00000008050e7225 */ /* 0x008fc800078e000e */
[C---:B------:R-:W-:Y:S02]  /*1bc0*/  IMAD R10, R7.reuse, R8, RZ ;  /* 0x00000008070a7224 */ /* 0x040fe400078e02ff */
[-C--:B-1----:R-:W-:Y:S02]  /*1bd0*/  IMAD R0, R7, R2.reuse, RZ ;  /* 0x0000000207007224 */ /* 0x082fe400078e02ff */
[----:B------:R-:W-:-:S04]  /*1be0*/  IMAD.WIDE.U32 R12, R5, R2, R12 ;  /* 0x00000002050c7225 */ /* 0x000fc800078e000c */
[C---:B------:R-:W-:Y:S01]  /*1bf0*/  IMAD R9, R5.reuse, R9, R10 ;  /* 0x0000000905097224 */ /* 0x040fe200078e020a */
[----:B------:R-:W-:Y:S01]  /*1c00*/  MOV R10, R14 ;  /* 0x0000000e000a7202 */ /* 0x000fe20000000f00 */
[----:B------:R-:W-:Y:S01]  /*1c10*/  IMAD R0, R5, R3, R0 ;  /* 0x0000000305007224 */ /* 0x000fe200078e0200 */
[----:B------:R-:W-:Y:S01]  /*1c20*/  MOV R8, R12 ;  /* 0x0000000c00087202 */ /* 0x000fe20000000f00 */
[----:B------:R-:W-:Y:S02]  /*1c30*/  IMAD.IADD R3, R15, 0x1, R9 ;  /* 0x000000010f037824 */ /* 0x000fe400078e0209 */
[----:B------:R-:W-:-:S07]  /*1c40*/  IMAD.IADD R2, R13, 0x1, R0 ;  /* 0x000000010d027824 */ /* 0x000fce00078e0200 */
.L_x_3772:
[----:B------:R-:W-:Y:S01]  /*1c50*/  UISETP.NE.AND UP0, UPT, UR20, -0x1, UPT ;  /* 0xffffffff1400788c */ /* 0x000fe2000bf05270 */
[----:B------:R-:W-:Y:S01]  /*1c60*/  IMAD.MOV.U32 R0, RZ, RZ, RZ ;  /* 0x000000ffff007224 */ /* 0x000fe200078e00ff */
[----:B------:R-:W1:Y:S01]  /*1c70*/  LDCU.64 UR18, c[0x0][0x3b0] ;  /* 0x00007600ff1277ac */ /* 0x000e620008000a00 */
[----:B------:R-:W-:Y:S01]  /*1c80*/  IMAD.SHL.U32 R67, R61, 0x8, RZ ;  /* 0x000000083d437824 */ /* 0x000fe200078e00ff */
[----:B------:R-:W2:Y:S01]  /*1c90*/  S2R R93, SR_CTAID.X ;  /* 0x00000000005d7919 */ /* 0x000ea20000002500 */
[----:B------:R-:W3:Y:S01]  /*1ca0*/  LDCU.64 UR26, c[0x0][0x3c8] ;  /* 0x00007900ff1a77ac */ /* 0x000ee20008000a00 */
[----:B------:R-:W-:Y:S01]  /*1cb0*/  SHF.R.U32.HI R94, RZ, 0x3, R61 ;  /* 0x00000003ff5e7819 */ /* 0x000fe2000001163d */
[----:B------:R4:W5:Y:S01]  /*1cc0*/  @P0 LDG.E R0, desc[UR6][R96.64] ;  /* 0x0000000660000981 */ /* 0x000962000c1e1900 */
[----:B------:R-:W-:Y:S01]  /*1cd0*/  LOP3.LUT R12, R67, 0x38, RZ, 0xc0, !PT ;  /* 0x00000038430c7812 */ /* 0x000fe200078ec0ff */
[----:B------:R-:W4:Y:S02]  /*1ce0*/  LDC R63, c[0x0][0x450] ;  /* 0x00011400ff3f7b82 */ /* 0x000f240000000800 */
[----:B------:R-:W3:Y:S01]  /*1cf0*/  @!UP0 LDCU.64 UR8, c[0x0][0x398] ;  /* 0x00007300ff0887ac */ /* 0x000ee20008000a00 */
[----:B------:R-:W-:Y:S01]  /*1d00*/  MOV R95, RZ ;  /* 0x000000ff005f7202 */ /* 0x000fe20000000f00 */
[----:B------:R-:W-:Y:S01]  /*1d10*/  IMAD.SHL.U32 R60, R61, 0x40, RZ ;  /* 0x000000403d3c7824 */ /* 0x000fe200078e00ff */
[C---:B------:R-:W-:Y:S01]  /*1d20*/  IADD3 R10, P0, PT, R12.reuse, R10, RZ ;  /* 0x0000000a0c0a7210 */ /* 0x040fe20007f1e0ff */
[----:B------:R-:W-:Y:S01]  /*1d30*/  USHF.L.U32 UR30, UR4, 0x6, URZ ;  /* 0x00000006041e7899 */ /* 0x000fe200080006ff */
[----:B------:R-:W-:-:S03]  /*1d40*/  IADD3 R16, P1, PT, R12, R8, RZ ;  /* 0x000000080c107210 */ /* 0x000fc60007f3e0ff */
[----:B------:R-:W-:Y:S01]  /*1d50*/  IMAD.X R11, RZ, RZ, R3, P0 ;  /* 0x000000ffff0b7224 */ /* 0x000fe200000e0603 */
[----:B-1----:R-:W-:Y:S01]  /*1d60*/  @UP0 UIMAD.WIDE.U32 UR10, UR20, UR18, URZ ;  /* 0x00000012140a02a5 */ /* 0x002fe2000f8e00ff */
[----:B------:R-:W-:Y:S01]  /*1d70*/  IADD3.X R17, PT, PT, RZ, R2, RZ, P1, !PT ;  /* 0x00000002ff117210 */ /* 0x000fe20000ffe4ff */
[----:B------:R-:W-:Y:S01]  /*1d80*/  UIADD3 UR31, UPT, UPT, UR30, -0x40, URZ ;  /* 0xffffffc01e1f7890 */ /* 0x000fe2000fffe0ff */
[----:B------:R-:W-:-:S04]  /*1d90*/  IMAD.WIDE.U32 R10, R94, UR14, R10 ;  /* 0x0000000e5e0a7c25 */ /* 0x000fc8000f8e000a */
[----:B------:R-:W-:Y:S01]  /*1da0*/  IMAD.SHL.U32 R68, R10, 0x2, RZ ;  /* 0x000000020a447824 */ /* 0x000fe200078e00ff */
[----:B---3--:R-:W-:Y:S01]  /*1db0*/  @!UP0 UIMAD.WIDE.U32 UR28, UR23, UR8, URZ ;  /* 0x00000008171c82a5 */ /* 0x008fe2000f8e00ff */
[----:B------:R-:W-:Y:S01]  /*1dc0*/  IMAD.U32 R8, RZ, RZ, UR26 ;  /* 0x0000001aff087e24 */ /* 0x000fe2000f8e00ff */
[----:B------:R-:W-:Y:S01]  /*1dd0*/  USHF.L.U64.HI UR26, UR16, 0x4, UR17 ;  /* 0x00000004101a7899 */ /* 0x000fe20008010211 */
[----:B------:R-:W-:Y:S01]  /*1de0*/  IMAD.U32 R2, RZ, RZ, UR27 ;  /* 0x0000001bff027e24 */ /* 0x000fe2000f8e00ff */
[----:B------:R-:W-:Y:S01]  /*1df0*/  @!UP0 UIMAD UR9, UR23, UR9, UR29 ;  /* 0x00000009170982a4 */ /* 0x000fe2000f8e021d */
[----:B------:R-:W-:Y:S01]  /*1e00*/  IMAD R69, R94, UR15, R11 ;  /* 0x0000000f5e457c24 */ /* 0x000fe2000f8e020b */
[----:B------:R-:W-:Y:S01]  /*1e10*/  @UP0 UIMAD UR9, UR20, UR19, UR11 ;  /* 0x00000013140902a4 */ /* 0x000fe2000f8e020b */
[----:B--2---:R-:W-:Y:S01]  /*1e20*/  IMAD.WIDE.U32 R92, R93, 0x40, R94 ;  /* 0x000000405d5c7825 */ /* 0x004fe200078e005e */
[----:B------:R-:W-:Y:S01]  /*1e30*/  @!UP0 UMOV UR8, UR28 ;  /* 0x0000001c00088c82 */ /* 0x000fe20008000000 */
[----:B------:R-:W-:Y:S01]  /*1e40*/  @UP0 UMOV UR8, UR10 ;  /* 0x0000000a00080c82 */ /* 0x000fe20008000000 */
[----:B------:R-:W1:Y:S01]  /*1e50*/  LDCU.64 UR10, c[0x0][0x388] ;  /* 0x00007100ff0a77ac */ /* 0x000e620008000a00 */
[----:B------:R-:W-:Y:S01]  /*1e60*/  IADD3 R14, P2, PT, R12, UR8, RZ ;  /* 0x000000080c0e7c10 */ /* 0x000fe2000ff5e0ff */
[----:B------:R-:W-:Y:S01]  /*1e70*/  IMAD R3, R93, UR18, RZ ;  /* 0x000000125d037c24 */ /* 0x000fe2000f8e02ff */
[----:B------:R-:W-:Y:S01]  /*1e80*/  SHF.L.U64.HI R69, R10, 0x1, R69 ;  /* 0x000000010a457819 */ /* 0x000fe20000010245 */
[----:B------:R-:W-:Y:S01]  /*1e90*/  USHF.L.U32 UR27, UR16, 0x4, URZ ;  /* 0x00000004101b7899 */ /* 0x000fe200080006ff */
[----:B----4-:R-:W-:Y:S01]  /*1ea0*/  LEA.HI R63, R63, R63, RZ, 0x1 ;  /* 0x0000003f3f3f7211 */ /* 0x010fe200078f08ff */
[----:B------:R-:W-:Y:S01]  /*1eb0*/  IMAD.X R15, RZ, RZ, UR9, P2 ;  /* 0x00000009ff0f7e24 */ /* 0x000fe200090e06ff */
[----:B------:R-:W2:Y:S01]  /*1ec0*/  LDCU.64 UR8, c[0x0][0x390] ;  /* 0x00007200ff0877ac */ /* 0x000ea20008000a00 */
[----:B------:R-:W-:Y:S01]  /*1ed0*/  IMAD R3, R92, UR19, R3 ;  /* 0x000000135c037c24 */ /* 0x000fe2000f8e0203 */
[----:B------:R-:W-:Y:S01]  /*1ee0*/  LOP3.LUT R11, R12, 0x40, RZ, 0xfc, !PT ;  /* 0x000000400c0b7812 */ /* 0x000fe200078efcff */
[----:B------:R-:W-:Y:S01]  /*1ef0*/  IMAD.WIDE.U32 R8, R8, UR24, R14 ;  /* 0x0000001808087c25 */ /* 0x000fe2000f8e000e */
[----:B------:R-:W-:Y:S01]  /*1f00*/  LOP3.LUT R10, R12, 0x80, RZ, 0xfc, !PT ;  /* 0x000000800c0a7812 */ /* 0x000fe200078efcff */
[----:B------:R-:W-:Y:S01]  /*1f10*/  USHF.L.U64.HI UR28, UR14, 0x4, UR15 ;  /* 0x000000040e1c7899 */ /* 0x000fe2000801020f */
[----:B------:R-:W-:Y:S01]  /*1f20*/  SHF.R.S32.HI R63, RZ, 0x1, R63 ;  /* 0x00000001ff3f7819 */ /* 0x000fe2000001143f */
[----:B------:R-:W-:Y:S01]  /*1f30*/  IMAD.WIDE.U32 R14, R94, UR16, R16 ;  /* 0x000000105e0e7c25 */ /* 0x000fe2000f8e0010 */
[----:B------:R-:W-:-:S03]  /*1f40*/  USHF.L.U32 UR29, UR14, 0x4, URZ ;  /* 0x000000040e1d7899 */ /* 0x000fc600080006ff */
[----:B------:R-:W-:Y:S01]  /*1f50*/  IMAD R71, R94, UR17, R15 ;  /* 0x000000115e477c24 */ /* 0x000fe2000f8e020f */
[----:B------:R-:W-:Y:S01]  /*1f60*/  SHF.L.U32 R70, R14, 0x1, RZ ;  /* 0x000000010e467819 */ /* 0x000fe200000006ff */
[----:B------:R-:W-:-:S03]  /*1f70*/  IMAD R9, R2, UR24, R9 ;  /* 0x0000001802097c24 */ /* 0x000fc6000f8e0209 */
[----:B------:R-:W-:Y:S01]  /*1f80*/  SHF.L.U64.HI R71, R14, 0x1, R71 ;  /* 0x000000010e477819 */ /* 0x000fe20000010247 */
[----:B------:R-:W-:Y:S01]  /*1f90*/  IMAD.WIDE.U32 R92, R92, UR18, R8 ;  /* 0x000000125c5c7c25 */ /* 0x000fe2000f8e0008 */
[----:B--2---:R-:W-:Y:S01]  /*1fa0*/  IADD3 R68, P0, PT, R68, UR8, RZ ;  /* 0x0000000844447c10 */ /* 0x004fe2000ff1e0ff */
[----:B------:R-:W-:Y:S01]  /*1fb0*/  USHF.R.S32.HI UR8, URZ, 0x1f, UR5 ;  /* 0x0000001fff087899 */ /* 0x000fe20008011405 */
[----:B-1----:R-:W-:Y:S02]  /*1fc0*/  IADD3 R70, P1, PT, R70, UR10, RZ ;  /* 0x0000000a46467c10 */ /* 0x002fe4000ff3e0ff */
[----:B------:R-:W-:Y:S01]  /*1fd0*/  IADD3.X R69, PT, PT, R69, UR9, RZ, P0, !PT ;  /* 0x0000000945457c10 */ /* 0x000fe200087fe4ff */
[----:B------:R-:W-:Y:S01]  /*1fe0*/  ULEA.HI UR8, UR8, UR5, URZ, 0x6 ;  /* 0x0000000508087291 */ /* 0x000fe2000f8f30ff */
[----:B------:R-:W-:Y:S01]  /*1ff0*/  IADD3.X R71, PT, PT, R71, UR11, RZ, P1, !PT ;  /* 0x0000000b47477c10 */ /* 0x000fe20008ffe4ff */
[----:B------:R-:W-:Y:S01]  /*2000*/  IMAD.MOV.U32 R232, RZ, RZ, R68 ;  /* 0x000000ffffe87224 */ /* 0x000fe200078e0044 */
[----:B------:R-:W-:Y:S01]  /*2010*/  LOP3.LUT R9, R12, 0xc0, RZ, 0xfc, !PT ;  /* 0x000000c00c097812 */ /* 0x000fe200078efcff */
[----:B------:R-:W-:Y:S01]  /*2020*/  USHF.R.S32.HI UR32, URZ, 0x6, UR8 ;  /* 0x00000006ff207899 */ /* 0x000fe20008011408 */
[----:B------:R-:W-:Y:S01]  /*2030*/  MOV R228, R70 ;  /* 0x0000004600e47202 */ /* 0x000fe20000000f00 */
[----:B------:R-:W-:Y:S01]  /*2040*/  IMAD.MOV.U32 R229, RZ, RZ, R71 ;  /* 0x000000ffffe57224 */ /* 0x000fe200078e0047 */
[----:B------:R-:W-:Y:S01]  /*2050*/  IADD3 R62, PT, PT, R93, R3, RZ ;  /* 0x000000035d3e7210 */ /* 0x000fe20007ffe0ff */
[----:B------:R-:W-:Y:S01]  /*2060*/  UISETP.GE.AND UP0, UPT, UR32, UR4, UPT ;  /* 0x000000042000728c */ /* 0x000fe2000bf06270 */
[----:B------:R-:W-:-:S08]  /*2070*/  MOV R233, R69 ;  /* 0x0000004500e97202 */ /* 0x000fd00000000f00 */
[----:B------:R-:W-:Y:S05]  /*2080*/  BRA.U UP0, `(.L_x_3777) ;  /* 0x000000a900407547 */ /* 0x000fea000b800000 */
[----:B------:R-:W1:Y:S01]  /*2090*/  LDC.64 R2, c[0x0][0x4a0] ;  /* 0x00012800ff027b82 */ /* 0x000e620000000a00 */
[----:B------:R-:W2:Y:S01]  /*20a0*/  LDCU.128 UR12, c[0x0][0x4b0] ;  /* 0x00009600ff0c77ac */ /* 0x000ea20008000c00 */
[----:B------:R-:W-:Y:S01]  /*20b0*/  IMAD.MOV.U32 R13, RZ, RZ, RZ ;  /* 0x000000ffff0d7224 */ /* 0x000fe200078e00ff */
[C---:B------:R-:W-:Y:S01]  /*20c0*/  SHF.L.U32 R91, R63.reuse, 0x4, RZ ;  /* 0x000000043f5b7819 */ /* 0x040fe200000006ff */
[C---:B------:R-:W-:Y:S01]  /*20d0*/  IMAD R89, R63.reuse, 0x30, RZ ;  /* 0x000000303f597824 */ /* 0x040fe200078e02ff */
[----:B------:R-:W3:Y:S01]  /*20e0*/  LDCU.128 UR8, c[0x0][0x490] ;  /* 0x00009200ff0877ac */ /* 0x000ee20008000c00 */
[----:B------:R-:W-:Y:S01]  /*20f0*/  SHF.L.U32 R88, R63, 0x5, RZ ;  /* 0x000000053f587819 */ /* 0x000fe200000006ff */
[C---:B------:R-:W-:Y:S01]  /*2100*/  VIADD R66, R94.reuse, 0x10 ;  /* 0x000000105e427836 */ /* 0x040fe20000000000 */
[----:B------:R-:W4:Y:S01]  /*2110*/  LDC.64 R84, c[0x0][0x4a8] ;  /* 0x00012a00ff547b82 */ /* 0x000f220000000a00 */
[----:B------:R-:W4:Y:S01]  /*2120*/  LDCU.128 UR16, c[0x0][0x4c0] ;  /* 0x00009800ff1077ac */ /* 0x000f220008000c00 */
[C---:B------:R-:W-:Y:S01]  /*2130*/  IADD3 R65, PT, PT, R94.reuse, 0x20, RZ ;  /* 0x000000205e417810 */ /* 0x040fe20007ffe0ff */
[----:B------:R-:W-:Y:S01]  /*2140*/  VIADD R64, R94, 0x30 ;  /* 0x000000305e407836 */ /* 0x000fe20000000000 */
[----:B------:R-:W-:Y:S01]  /*2150*/  SHF.R.S32.HI R82, RZ, 0x1f, R88 ;  /* 0x0000001fff527819 */ /* 0x000fe20000011458 */
[----:B------:R-:W4:Y:S01]  /*2160*/  LDCU UR34, c[0x0][0x450] ;  /* 0x00008a00ff2277ac */ /* 0x000f220008000800 */
[----:B------:R-:W-:Y:S01]  /*2170*/  IMAD.U32 R86, RZ, RZ, UR31 ;  /* 0x0000001fff567e24 */ /* 0x000fe2000f8e00ff */
[----:B------:R-:W-:Y:S01]  /*2180*/  SHF.R.S32.HI R80, RZ, 0x1f, R89 ;  /* 0x0000001fff507819 */ /* 0x000fe20000011459 */
[----:B------:R-:W4:Y:S01]  /*2190*/  LDCU.U8 UR37, c[0x0][0x533] ;  /* 0x0000a660ff2577ac */ /* 0x000f220008000000 */
[----:B------:R-:W-:Y:S01]  /*21a0*/  UMOV UR36, URZ ;  /* 0x000000ff00247c82 */ /* 0x000fe20008000000 */
[----:B--2---:R-:W-:Y:S01]  /*21b0*/  USHF.L.U32 UR33, UR12, 0x6, URZ ;  /* 0x000000060c217899 */ /* 0x004fe200080006ff */
[----:B---3--:R-:W-:Y:S01]  /*21c0*/  IMAD.U32 R19, RZ, RZ, UR10 ;  /* 0x0000000aff137e24 */ /* 0x008fe2000f8e00ff */
[----:B------:R-:W-:Y:S01]  /*21d0*/  UISETP.LT.AND UP0, UPT, URZ, UR32, UPT ;  /* 0x00000020ff00728c */ /* 0x000fe2000bf01270 */
[----:B-1----:R-:W-:Y:S01]  /*21e0*/  IMAD.WIDE.U32 R16, R2, UR23, R12 ;  /* 0x0000001702107c25 */ /* 0x002fe2000f8e000c */
[----:B------:R-:W1:Y:S03]  /*21f0*/  LDCU UR35, c[0x0][0x440] ;  /* 0x00008800ff2377ac */ /* 0x000e660008000800 */
[----:B------:R-:W-:Y:S01]  /*2200*/  IMAD R21, R3, UR23, R17 ;  /* 0x0000001703157c24 */ /* 0x000fe2000f8e0211 */
[----:B------:R-:W-:Y:S01]  /*2210*/  MOV R3, R4 ;  /* 0x0000000400037202 */ /* 0x000fe20000000f00 */
[----:B------:R-:W-:Y:S01]  /*2220*/  IMAD.U32 R2, RZ, RZ, UR12 ;  /* 0x0000000cff027e24 */ /* 0x000fe2000f8e00ff */
[----:B------:R-:W-:Y:S01]  /*2230*/  SHF.L.U32 R4, R61, 0x2, RZ ;  /* 0x000000023d047819 */ /* 0x000fe200000006ff */
[----:B------:R-:W-:Y:S01]  /*2240*/  IMAD.MOV.U32 R20, RZ, RZ, R16 ;  /* 0x000000ffff147224 */ /* 0x000fe200078e0010 */
[----:B------:R-:W-:Y:S01]  /*2250*/  @!P3 IADD3 R3, PT, PT, -R3, RZ, RZ ;  /* 0x000000ff0303b210 */ /* 0x000fe20007ffe1ff */
[----:B------:R-:W-:Y:S01]  /*2260*/  IMAD.WIDE.U32 R18, R19, UR23, R12 ;  /* 0x0000001713127c25 */ /* 0x000fe2000f8e000c */
[----:B----4-:R-:W-:Y:S01]  /*2270*/  SHF.L.U32 R87, R84, 0x4, RZ ;  /* 0x0000000454577819 */ /* 0x010fe200000006ff */
[----:B------:R-:W-:Y:S01]  /*2280*/  USEL UR32, URZ, UR32, !UP0 ;  /* 0x00000020ff207287 */ /* 0x000fe2000c000000 */
[----:B------:R-:W-:Y:S01]  /*2290*/  SEL R6, R6, R3, !P4 ;  /* 0x0000000306067207 */ /* 0x000fe20006000000 */
[----:B------:R-:W-:Y:S01]  /*22a0*/  IMAD.WIDE.U32 R20, R2, UR31, R20 ;  /* 0x0000001f02147c25 */ /* 0x000fe2000f8e0014 */
[----:B------:R-:W-:-:S02]  /*22b0*/  UISETP.NE.AND UP1, UPT, UR37, URZ, UPT ;  /* 0x000000ff2500728c */ /* 0x000fc4000bf25270 */
[----:B------:R-:W-:Y:S01]  /*22c0*/  SHF.R.S32.HI R3, RZ, 0x1f, R6 ;  /* 0x0000001fff037819 */ /* 0x000fe20000011406 */
[----:B-----5:R-:W-:Y:S01]  /*22d0*/  VIADD R2, R0, UR31 ;  /* 0x0000001f00027c36 */ /* 0x020fe20008000000 */
[----:B------:R-:W-:Y:S01]  /*22e0*/  LOP3.LUT R0, R4, 0x1c, RZ, 0xc0, !PT ;  /* 0x0000001c04007812 */ /* 0x000fe200078ec0ff */
[----:B------:R-:W-:Y:S01]  /*22f0*/  IMAD.U32 R14, RZ, RZ, UR11 ;  /* 0x0000000bff0e7e24 */ /* 0x000fe2000f8e00ff */
[----:B------:R-:W2:Y:S01]  /*2300*/  LDCU.64 UR10, c[0x0][0x488] ;  /* 0x00009100ff0a77ac */ /* 0x000ea20008000a00 */
[----:B------:R-:W-:Y:S02]  /*2310*/  IMAD.U32 R16, RZ, RZ, UR13 ;  /* 0x0000000dff107e24 */ /* 0x000fe4000f8e00ff */
[----:B------:R-:W-:Y:S02]  /*2320*/  IMAD R7, R2, R63, RZ ;  /* 0x0000003f02077224 */ /* 0x000fe400078e02ff */
[----:B------:R-:W-:Y:S02]  /*2330*/  IMAD R15, R14, UR23, R19 ;  /* 0x000000170e0f7c24 */ /* 0x000fe4000f8e0213 */
[----:B------:R-:W-:-:S02]  /*2340*/  IMAD R5, R3, UR16, RZ ;  /* 0x0000001003057c24 */ /* 0x000fc4000f8e02ff */
[-C--:B------:R-:W-:Y:S02]  /*2350*/  IMAD R2, R94, R63.reuse, R12 ;  /* 0x0000003f5e027224 */ /* 0x080fe400078e020c */
[----:B------:R-:W-:Y:S01]  /*2360*/  IMAD R17, R16, UR31, R21 ;  /* 0x0000001f10117c24 */ /* 0x000fe2000f8e0215 */
[----:B------:R-:W-:Y:S01]  /*2370*/  MOV R16, R20 ;  /* 0x0000001400107202 */ /* 0x000fe20000000f00 */
[----:B------:R-:W-:Y:S01]  /*2380*/  IMAD.MOV.U32 R14, RZ, RZ, R18 ;  /* 0x000000ffff0e7224 */ /* 0x000fe200078e0012 */
[----:B------:R-:W-:Y:S01]  /*2390*/  IADD3 R74, P0, PT, R7, R2, RZ ;  /* 0x00000002074a7210 */ /* 0x000fe20007f1e0ff */
[----:B------:R-:W-:Y:S01]  /*23a0*/  IMAD R18, R6, UR17, R5 ;  /* 0x0000001106127c24 */ /* 0x000fe2000f8e0205 */
[----:B------:R-:W-:Y:S01]  /*23b0*/  SHF.R.S32.HI R5, RZ, 0x1f, R7 ;  /* 0x0000001fff057819 */ /* 0x000fe20000011407 */
[----:B------:R-:W-:Y:S02]  /*23c0*/  IMAD R0, R94, R63, R0 ;  /* 0x0000003f5e007224 */ /* 0x000fe400078e0200 */
[----:B------:R-:W-:Y:S01]  /*23d0*/  IMAD.WIDE.U32 R14, R84, UR31, R14 ;  /* 0x0000001f540e7c25 */ /* 0x000fe2000f8e000e */
[----:B------:R-:W-:-:S02]  /*23e0*/  LEA.HI.X.SX32 R75, R2, R5, 0x1, P0 ;  /* 0x00000005024b7211 */ /* 0x000fc400000f0eff */
[----:B------:R-:W-:Y:S01]  /*23f0*/  IADD3 R50, P1, PT, R7, R0, RZ ;  /* 0x0000000007327210 */ /* 0x000fe20007f3e0ff */
[----:B------:R-:W-:Y:S01]  /*2400*/  IMAD.WIDE.U32 R16, R6, UR16, R16 ;  /* 0x0000001006107c25 */ /* 0x000fe2000f8e0010 */
[----:B------:R-:W-:Y:S01]  /*2410*/  USHF.R.S32.HI UR16, URZ, 0x1f, UR5 ;  /* 0x0000001fff107899 */ /* 0x000fe20008011405 */
[----:B------:R-:W-:Y:S02]  /*2420*/  IADD3 R2, P0, PT, R94, -UR5, RZ ;  /* 0x800000055e027c10 */ /* 0x000fe4000ff1e0ff */
[----:B------:R-:W-:Y:S01]  /*2430*/  IMAD R3, R3, UR14, RZ ;  /* 0x0000000e03037c24 */ /* 0x000fe2000f8e02ff */
[----:B------:R-:W-:Y:S01]  /*2440*/  LEA.HI.X.SX32 R5, R0, R5, 0x1, P1 ;  /* 0x0000000500057211 */ /* 0x000fe200008f0eff */
[----:B------:R-:W-:Y:S01]  /*2450*/  IMAD R15, R85, UR31, R15 ;  /* 0x0000001f550f7c24 */ /* 0x000fe2000f8e020f */
[----:B------:R-:W-:Y:S01]  /*2460*/  SHF.L.U64.HI R75, R74, 0x1, R75 ;  /* 0x000000014a4b7819 */ /* 0x000fe2000001024b */
[----:B------:R-:W-:Y:S01]  /*2470*/  IMAD R3, R6, UR15, R3 ;  /* 0x0000000f06037c24 */ /* 0x000fe2000f8e0203 */
[----:B------:R-:W-:Y:S01]  /*2480*/  SHF.L.U64.HI R0, R50, 0x1, R5 ;  /* 0x0000000132007819 */ /* 0x000fe20000010205 */
[----:B------:R-:W-:Y:S01]  /*2490*/  IMAD.WIDE.U32 R6, R6, UR14, R14 ;  /* 0x0000000e06067c25 */ /* 0x000fe2000f8e000e */
[----:B------:R-:W-:Y:S01]  /*24a0*/  IADD3.X R15, PT, PT, RZ, ~UR16, RZ, P0, !PT ;  /* 0x80000010ff0f7c10 */ /* 0x000fe200087fe4ff */
[----:B------:R-:W3:Y:S01]  /*24b0*/  LDCU.64 UR14, c[0x0][0x4d0] ;  /* 0x00009a00ff0e77ac */ /* 0x000ee20008000a00 */
[----:B------:R-:W-:Y:S01]  /*24c0*/  SHF.L.U32 R50, R50, 0x1, RZ ;  /* 0x0000000132327819 */ /* 0x000fe200000006ff */
[----:B------:R-:W-:-:S02]  /*24d0*/  IMAD.IADD R19, R17, 0x1, R18 ;  /* 0x0000000111137824 */ /* 0x000fc400078e0212 */
[----:B------:R-:W-:Y:S01]  /*24e0*/  IMAD.MOV.U32 R18, RZ, RZ, R16 ;  /* 0x000000ffff127224 */ /* 0x000fe200078e0010 */
[----:B------:R-:W-:Y:S01]  /*24f0*/  IADD3 R16, P0, PT, R50, UR18, RZ ;  /* 0x0000001232107c10 */ /* 0x000fe2000ff1e0ff */
[----:B------:R-:W-:Y:S01]  /*2500*/  IMAD R73, R15, UR12, RZ ;  /* 0x0000000c0f497c24 */ /* 0x000fe2000f8e02ff */
[----:B------:R-:W4:Y:S01]  /*2510*/  LDCU.64 UR16, c[0x0][0x3c0] ;  /* 0x00007800ff1077ac */ /* 0x000f220008000a00 */
[----:B------:R-:W-:Y:S01]  /*2520*/  IMAD.WIDE.U32 R18, R2, UR12, R18 ;  /* 0x0000000c02127c25 */ /* 0x000fe2000f8e0012 */
[----:B------:R-:W-:-:S03]  /*2530*/  IADD3.X R17, PT, PT, R0, UR19, RZ, P0, !PT ;  /* 0x0000001300117c10 */ /* 0x000fc600087fe4ff */
[----:B------:R-:W-:Y:S01]  /*2540*/  IMAD R73, R2, UR13, R73 ;  /* 0x0000000d02497c24 */ /* 0x000fe2000f8e0249 */
[----:B------:R-:W-:Y:S01]  /*2550*/  LEA R72, P0, R18, UR8, 0x1 ;  /* 0x0000000812487c11 */ /* 0x000fe2000f8008ff */
[-C--:B------:R-:W-:Y:S01]  /*2560*/  IMAD R15, R15, R84.reuse, RZ ;  /* 0x000000540f0f7224 */ /* 0x080fe200078e02ff */
[----:B------:R-:W1:Y:S01]  /*2570*/  LDCU.64 UR12, c[0x0][0x4e0] ;  /* 0x00009c00ff0c77ac */ /* 0x000e620008000a00 */
[----:B------:R-:W-:Y:S01]  /*2580*/  IMAD.IADD R7, R7, 0x1, R3 ;  /* 0x0000000107077824 */ /* 0x000fe200078e0203 */
[----:B------:R-:W-:Y:S01]  /*2590*/  IADD3 R73, PT, PT, R19, R73, RZ ;  /* 0x0000004913497210 */ /* 0x000fe20007ffe0ff */
[----:B------:R-:W-:Y:S02]  /*25a0*/  IMAD.SHL.U32 R74, R74, 0x2, RZ ;  /* 0x000000024a4a7824 */ /* 0x000fe400078e00ff */
[----:B------:R-:W-:Y:S01]  /*25b0*/  IMAD R15, R2, R85, R15 ;  /* 0x00000055020f7224 */ /* 0x000fe200078e020f */
[----:B------:R-:W-:Y:S01]  /*25c0*/  LEA.HI.X R73, R18, UR9, R73, 0x1, P0 ;  /* 0x0000000912497c11 */ /* 0x000fe200080f0c49 */
[----:B------:R-:W-:Y:S01]  /*25d0*/  IMAD.SHL.U32 R81, R84, 0x40, RZ ;  /* 0x0000004054517824 */ /* 0x000fe200078e00ff */
[----:B---3--:R-:W-:Y:S01]  /*25e0*/  IADD3 R50, P0, PT, R50, UR14, RZ ;  /* 0x0000000e32327c10 */ /* 0x008fe2000ff1e0ff */
[----:B------:R-:W-:Y:S01]  /*25f0*/  IMAD.WIDE.U32 R2, R2, R84, R6 ;  /* 0x0000005402027225 */ /* 0x000fe200078e0006 */
[----:B------:R-:W-:Y:S01]  /*2600*/  IADD3 R76, P1, PT, R74, UR18, RZ ;  /* 0x000000124a4c7c10 */ /* 0x000fe2000ff3e0ff */
[----:B------:R-:W-:Y:S01]  /*2610*/  UIMAD UR18, UR4, -0x40, UR21 ;  /* 0xffffffc0041278a4 */ /* 0x000fe2000f8e0215 */
[----:B------:R-:W-:Y:S01]  /*2620*/  IADD3.X R51, PT, PT, R0, UR15, RZ, P0, !PT ;  /* 0x0000000f00337c10 */ /* 0x000fe200087fe4ff */
[----:B------:R-:W-:Y:S01]  /*2630*/  IMAD.IADD R15, R3, 0x1, R15 ;  /* 0x00000001030f7824 */ /* 0x000fe200078e020f */
[----:B------:R-:W-:-:S02]  /*2640*/  IADD3 R0, P0, PT, RZ, -UR36, RZ ;  /* 0x80000024ff007c10 */ /* 0x000fc4000ff1e0ff */
[----:B------:R-:W-:Y:S01]  /*2650*/  IADD3.X R77, PT, PT, R75, UR19, RZ, P1, !PT ;  /* 0x000000134b4d7c10 */ /* 0x000fe20008ffe4ff */
[----:B------:R-:W-:Y:S01]  /*2660*/  UIMAD UR19, UR4, -0x40, UR5 ;  /* 0xffffffc0041378a4 */ /* 0x000fe2000f8e0205 */
[----:B------:R-:W-:Y:S01]  /*2670*/  IADD3.X R3, PT, PT, RZ, ~UR33, RZ, P0, !PT ;  /* 0x80000021ff037c10 */ /* 0x000fe200087fe4ff */
[----:B------:R-:W-:Y:S01]  /*2680*/  IMAD.X R81, RZ, RZ, ~R81, P0 ;  /* 0x000000ffff517224 */ /* 0x000fe200000e0e51 */
[----:B--2---:R-:W-:Y:S01]  /*2690*/  LEA R14, P2, R2, UR10, 0x1 ;  /* 0x0000000a020e7c11 */ /* 0x004fe2000f8408ff */
[----:B------:R-:W-:Y:S01]  /*26a0*/  UMOV UR33, UR4 ;  /* 0x0000000400217c82 */ /* 0x000fe20008000000 */
[----:B------:R-:W-:Y:S02]  /*26b0*/  IADD3 R74, P1, PT, R74, UR14, RZ ;  /* 0x0000000e4a4a7c10 */ /* 0x000fe4000ff3e0ff */
[----:B------:R-:W-:Y:S02]  /*26c0*/  SHF.L.U64.HI R85, R84, 0x4, R85 ;  /* 0x0000000454557819 */ /* 0x000fe40000010255 */
[----:B------:R-:W-:-:S02]  /*26d0*/  SHF.R.S64 R83, R0, 0x1f, R81 ;  /* 0x0000001f00537819 */ /* 0x000fc40000001051 */
[----:B------:R-:W-:Y:S02]  /*26e0*/  SHF.R.S32.HI R84, RZ, 0x1f, R91 ;  /* 0x0000001fff547819 */ /* 0x000fe4000001145b */
[----:B------:R-:W-:Y:S02]  /*26f0*/  MOV R18, UR34 ;  /* 0x0000002200127c02 */ /* 0x000fe40008000f00 */
[--C-:B------:R-:W-:Y:S02]  /*2700*/  SHF.R.S64 R79, R0, 0x1f, R3.reuse ;  /* 0x0000001f004f7819 */ /* 0x100fe40000001003 */
[----:B------:R-:W-:Y:S02]  /*2710*/  SHF.R.S32.HI R78, RZ, 0x1f, R3 ;  /* 0x0000001fff4e7819 */ /* 0x000fe40000011403 */
[----:B------:R-:W-:Y:S02]  /*2720*/  SHF.R.S32.HI R81, RZ, 0x1f, R81 ;  /* 0x0000001fff517819 */ /* 0x000fe40000011451 */
[----:B------:R-:W-:Y:S01]  /*2730*/  LEA.HI.X R15, R2, UR11, R15, 0x1, P2 ;  /* 0x0000000b020f7c11 */ /* 0x000fe200090f0c0f */
[----:B------:R-:W2:Y:S01]  /*2740*/  LDCU.128 UR8, c[0x0][0x3a0] ;  /* 0x00007400ff0877ac */ /* 0x000ea20008000c00 */
[----:B------:R-:W-:Y:S01]  /*2750*/  IADD3.X R75, PT, PT, R75, UR15, RZ, P1, !PT ;  /* 0x0000000f4b4b7c10 */ /* 0x000fe20008ffe4ff */
[----:B-1--4-:R-:W3:Y:S06]  /*2760*/  LDCU.64 UR14, c[0x0][0x3b8] ;  /* 0x00007700ff0e77ac */ /* 0x012eec0008000a00 */
.L_x_3861:
        /* <DEDUP_REMOVED lines=20> */
.L_x_3779:
[----:B--23--:R-:W-:Y:S05]  /*28b0*/  BSYNC.RECONVERGENT B0 ;  /* 0x0000000000007941 */ /* 0x00cfea0003800200 */
.L_x_3778:
        /* <DEDUP_REMOVED lines=9> */
[----:B------:R-:W2:Y:S01]  /*2950*/  @!P1 LDG.E.128 R28, desc[UR6][R34.64] ;  /* 0x00000006221c9981 */ /* 0x000ea2000c1e1d00 */
[C---:B------:R-:W-:Y:S04]  /*2960*/  LEA R32, P2, R3.reuse, R68, 0x1 ;  /* 0x0000004403207211 */ /* 0x040fe800078408ff */
[----:B------:R-:W-:Y:S05]  /*2970*/  LEA.HI.X R33, R3, R69, R0, 0x1, P2 ;  /* 0x0000004503217211 */ /* 0x000fea00010f0c00 */
        /* <DEDUP_REMOVED lines=9> */
.L_x_3781:
[----:B------:R-:W-:Y:S05]  /*2a10*/  BSYNC.RECONVERGENT B0 ;  /* 0x0000000000007941 */ /* 0x000fea0003800200 */
.L_x_3780:
        /* <DEDUP_REMOVED lines=23> */
.L_x_3783:
[----:B------:R-:W-:Y:S05]  /*2b90*/  BSYNC.RECONVERGENT B0 ;  /* 0x0000000000007941 */ /* 0x000fea0003800200 */
.L_x_3782:
        /* <DEDUP_REMOVED lines=25> */
.L_x_3785:
[----:B------:R-:W-:Y:S05]  /*2d30*/  BSYNC.RECONVERGENT B0 ;  /* 0x0000000000007941 */ /* 0x000fea0003800200 */
.L_x_3784:
        /* <DEDUP_REMOVED lines=20> */
.L_x_3789:
[----:B------:R-:W-:Y:S05]  /*2e80*/  BSYNC.RECONVERGENT B0 ;  /* 0x0000000000007941 */ /* 0x000fea0003800200 */
.L_x_3788:
[----:B------:R-:W-:Y:S04]  /*2e90*/  BSSY.RECONVERGENT B0, `(.L_x_3790) ;  /* 0x0000014000007945 */ /* 0x000fe80003800200 */
[----:B------:R-:W-:Y:S05]  /*2ea0*/  @!P4 BRA `(.L_x_3791) ;  /* 0x000000000048c947 */ /* 0x000fea0003800000 */
[----:B------:R-:W-:Y:S01]  /*2eb0*/  ISETP.GE.AND P1, PT, R12, UR35, PT ;  /* 0x000000230c007c0c */ /* 0x000fe2000bf26270 */
[----:B------:R-:W-:Y:S01]  /*2ec0*/  IMAD.U32 R3, RZ, RZ, UR27 ;  /* 0x0000001bff037e24 */ /* 0x000fe2000f8e00ff */
[C---:B-12---:R-:W-:Y:S01]  /*2ed0*/  LEA R32, P0, R87.reuse, R14, 0x1 ;  /* 0x0000000e57207211 */ /* 0x046fe200078008ff */
[----:B------:R-:W-:Y:S03]  /*2ee0*/  IMAD.U32 R0, RZ, RZ, UR26 ;  /* 0x0000001aff007e24 */ /* 0x000fe6000f8e00ff */
[----:B------:R-:W-:Y:S02]  /*2ef0*/  LEA.HI.X R33, R87, R15, R85, 0x1, P0 ;  /* 0x0000000f57217211 */ /* 0x000fe400000f0c55 */
[----:B------:R-:W-:Y:S02]  /*2f00*/  ISETP.GE.AND P0, PT, R11, UR35, PT ;  /* 0x000000230b007c0c */ /* 0x000fe4000bf06270 */
[C---:B------:R-:W-:Y:S03]  /*2f10*/  LEA R18, P4, R3.reuse, R70, 0x1 ;  /* 0x0000004603127211 */ /* 0x040fe600078808ff */
[----:B---3--:R-:W2:Y:S01]  /*2f20*/  @!P1 LDG.E.128 R28, desc[UR6][R32.64] ;  /* 0x00000006201c9981 */ /* 0x008ea2000c1e1d00 */
        /* <DEDUP_REMOVED lines=10> */
.L_x_3791:
[----:B------:R-:W-:Y:S05]  /*2fd0*/  BSYNC.RECONVERGENT B0 ;  /* 0x0000000000007941 */ /* 0x000fea0003800200 */
.L_x_3790:
[----:B------:R-:W-:Y:S04]  /*2fe0*/  BSSY.RECONVERGENT B0, `(.L_x_3792) ;  /* 0x0000014000007945 */ /* 0x000fe80003800200 */
[----:B------:R-:W-:Y:S05]  /*2ff0*/  @!P3 BRA `(.L_x_3793) ;  /* 0x000000000048b947 */ /* 0x000fea0003800000 */
[----:B------:R-:W1:Y:S01]  /*3000*/  LDC.64 R2, c[0x0][0x4a8] ;  /* 0x00012a00ff027b82 */ /* 0x000e620000000a00 */
[----:B------:R-:W-:Y:S02]  /*3010*/  ISETP.GE.AND P1, PT, R12, UR35, PT ;  /* 0x000000230c007c0c */ /* 0x000fe4000bf26270 */
[C---:B-12---:R-:W-:Y:S04]  /*3020*/  LEA R32, P0, R2.reuse, R14, 0x6 ;  /* 0x0000000e02207211 */ /* 0x046fe800078030ff */
        /* <DEDUP_REMOVED lines=15> */
.L_x_3793:
[----:B------:R-:W-:Y:S05]  /*3120*/  BSYNC.RECONVERGENT B0 ;  /* 0x0000000000007941 */ /* 0x000fea0003800200 */
.L_x_3792:
        /* <DEDUP_REMOVED lines=25> */
.L_x_3787:
        /* <DEDUP_REMOVED lines=56> */
.L_x_3799:
[----:B------:R-:W-:Y:S05]  /*3640*/  BSYNC.RECONVERGENT B0 ;  /* 0x0000000000007941 */ /* 0x000fea0003800200 */
.L_x_3798:
        /* <DEDUP_REMOVED lines=48> */
.L_x_3801:
[----:B------:R-:W-:Y:S05]  /*3950*/  BSYNC.RECONVERGENT B0 ;  /* 0x0000000000007941 */ /* 0x000fea0003800200 */
.L_x_3800:
        /* <DEDUP_REMOVED lines=48> */
.L_x_3803:
[----:B------:R-:W-:Y:S05]  /*3c60*/  BSYNC.RECONVERGENT B0 ;  /* 0x0000000000007941 */ /* 0x000fea0003800200 */
.L_x_3802:
        /* <DEDUP_REMOVED lines=47> */
.L_x_3797:
[----:B------:R-:W-:Y:S05]  /*3f60*/  BSYNC.RECONVERGENT B1 ;  /* 0x0000000000017941 */ /* 0x000fea0003800200 */
.L_x_3796:
        /* <DEDUP_REMOVED lines=67> */
.L_x_3807:
[----:B------:R-:W-:Y:S05]  /*43a0*/  BSYNC.RECONVERGENT B0 ;  /* 0x0000000000007941 */ /* 0x000fea0003800200 */
.L_x_3806:
        /* <DEDUP_REMOVED lines=48> */
.L_x_3809:
[----:B------:R-:W-:Y:S05]  /*46b0*/  BSYNC.RECONVERGENT B0 ;  /* 0x0000000000007941 */ /* 0x000fea0003800200 */
.L_x_3808:
        /* <DEDUP_REMOVED lines=48> */
.L_x_3811:
[----:B------:R-:W-:Y:S05]  /*49c0*/  BSYNC.RECONVERGENT B0 ;  /* 0x0000000000007941 */ /* 0x000fea0003800200 */
.L_x_3810:
        /* <DEDUP_REMOVED lines=47> */
.L_x_3805:
[----:B------:R-:W-:Y:S05]  /*4cc0*/  BSYNC.RECONVERGENT B1 ;  /* 0x0000000000017941 */ /* 0x000fea0003800200 */
.L_x_3804:
        /* <DEDUP_REMOVED lines=65> */
.L_x_3815:
[----:B------:R-:W-:Y:S05]  /*50e0*/  BSYNC.RECONVERGENT B0 ;  /* 0x0000000000007941 */ /* 0x000fea0003800200 */
.L_x_3814:
        /* <DEDUP_REMOVED lines=48> */
.L_x_3817:
[----:B------:R-:W-:Y:S05]  /*53f0*/  BSYNC.RECONVERGENT B0 ;  /* 0x0000000000007941 */ /* 0x000fea0003800200 */
.L_x_3816:
        /* <DEDUP_REMOVED lines=48> */
.L_x_3819:
[----:B------:R-:W-:Y:S05]  /*5700*/  BSYNC.RECONVERGENT B0 ;  /* 0x0000000000007941 */ /* 0x000fea0003800200 */
.L_x_3818:
        /* <DEDUP_REMOVED lines=47> */
.L_x_3813:
[----:B------:R-:W-:Y:S05]  /*5a00*/  BSYNC.RECONVERGENT B1 ;  /* 0x0000000000017941 */ /* 0x000fea0003800200 */
.L_x_3812:
        /* <DEDUP_REMOVED lines=67> */
.L_x_3823:
[----:B------:R-:W-:Y:S05]  /*5e40*/  BSYNC.RECONVERGENT B0 ;  /* 0x0000000000007941 */ /* 0x000fea0003800200 */
.L_x_3822:
        /* <DEDUP_REMOVED lines=48> */
.L_x_3825:
[----:B------:R-:W-:Y:S05]  /*6150*/  BSYNC.RECONVERGENT B0 ;  /* 0x0000000000007941 */ /* 0x000fea0003800200 */
.L_x_3824:
        /* <DEDUP_REMOVED lines=48> */
.L_x_3827:
[----:B------:R-:W-:Y:S05]  /*6460*/  BSYNC.RECONVERGENT B0 ;  /* 0x0000000000007941 */ /* 0x000fea0003800200 */
.L_x_3826:
        /* <DEDUP_REMOVED lines=47> */
.L_x_3821:
[----:B------:R-:W-:Y:S05]  /*6760*/  BSYNC.RECONVERGENT B1 ;  /* 0x0000000000017941 */ /* 0x000fea0003800200 */
.L_x_3820:
        /* <DEDUP_REMOVED lines=8> */
.L_x_3795:
        /* <DEDUP_REMOVED lines=95> */
.L_x_3831:
[----:B------:R-:W-:Y:S05]  /*6de0*/  BSYNC.RECONVERGENT B0 ;  /* 0x0000000000007941 */ /* 0x000fea0003800200 */
.L_x_3830:
        /* <DEDUP_REMOVED lines=89> */
.L_x_3833:
[----:B------:R-:W-:Y:S05]  /*7380*/  BSYNC.RECONVERGENT B0 ;  /* 0x0000000000007941 */ /* 0x000fea0003800200 */
.L_x_3832:
        /* <DEDUP_REMOVED lines=89> */
.L_x_3835:
[----:B------:R-:W-:Y:S05]  /*7920*/  BSYNC.RECONVERGENT B0 ;  /* 0x0000000000007941 */ /* 0x000fea0003800200 */
.L_x_3834:
        /* <DEDUP_REMOVED lines=88> */
.L_x_3829:
[----:B------:R-:W-:Y:S05]  /*7eb0*/  BSYNC.RECONVERGENT B1 ;  /* 0x0000000000017941 */ /* 0x000fea0003800200 */
.L_x_3828:
        /* <DEDUP_REMOVED lines=98> */
.L_x_3839:
[----:B------:R-:W-:Y:S05]  /*84e0*/  BSYNC.RECONVERGENT B0 ;  /* 0x0000000000007941 */ /* 0x000fea0003800200 */
.L_x_3838:
        /* <DEDUP_REMOVED lines=88> */
.L_x_3841:
[----:B------:R-:W-:Y:S05]  /*8a70*/  BSYNC.RECONVERGENT B0 ;  /* 0x0000000000007941 */ /* 0x000fea0003800200 */
.L_x_3840:
        /* <DEDUP_REMOVED lines=88> */
.L_x_3843:
[----:B------:R-:W-:Y:S05]  /*9000*/  BSYNC.RECONVERGENT B0 ;  /* 0x0000000000007941 */ /* 0x000fea0003800200 */
.L_x_3842:
        /* <DEDUP_REMOVED lines=86> */
.L_x_3837:
[----:B------:R-:W-:Y:S05]  /*9570*/  BSYNC.RECONVERGENT B1 ;  /* 0x0000000000017941 */ /* 0x000fea0003800200 */
.L_x_3836:
        /* <DEDUP_REMOVED lines=99> */
.L_x_3847:
[----:B------:R-:W-:Y:S05]  /*9bb0*/  BSYNC.RECONVERGENT B0 ;  /* 0x0000000000007941 */ /* 0x000fea0003800200 */
.L_x_3846:
        /* <DEDUP_REMOVED lines=88> */
.L_x_3849:
[----:B------:R-:W-:Y:S05]  /*a140*/  BSYNC.RECONVERGENT B0 ;  /* 0x0000000000007941 */ /* 0x000fea0003800200 */
.L_x_3848:
        /* <DEDUP_REMOVED lines=87> */
.L_x_3851:
[----:B------:R-:W-:Y:S05]  /*a6c0*/  BSYNC.RECONVERGENT B0 ;  /* 0x0000000000007941 */ /* 0x000fea0003800200 */
.L_x_3850:
        /* <DEDUP_REMOVED lines=86> */
.L_x_3845:
[----:B------:R-:W-:Y:S05]  /*ac30*/  BSYNC.RECONVERGENT B1 ;  /* 0x0000000000017941 */ /* 0x000fea0003800200 */
.L_x_3844:
        /* <DEDUP_REMOVED lines=102> */
.L_x_3855:
[----:B------:R-:W-:Y:S05]  /*b2a0*/  BSYNC.RECONVERGENT B0 ;  /* 0x0000000000007941 */ /* 0x000fea0003800200 */
.L_x_3854:
        /* <DEDUP_REMOVED lines=87> */
.L_x_3857:
[----:B------:R-:W-:Y:S05]  /*b820*/  BSYNC.RECONVERGENT B0 ;  /* 0x0000000000007941 */ /* 0x000fea0003800200 */
.L_x_3856:
        /* <DEDUP_REMOVED lines=87> */
.L_x_3859:
[----:B------:R-:W-:Y:S05]  /*bda0*/  BSYNC.RECONVERGENT B0 ;  /* 0x0000000000007941 */ /* 0x000fea0003800200 */
.L_x_3858:
        /* <DEDUP_REMOVED lines=86> */
.L_x_3853:
[----:B------:R-:W-:Y:S05]  /*c310*/  BSYNC.RECONVERGENT B1 ;  /* 0x0000000000017941 */ /* 0x000fea0003800200 */
.L_x_3852:
[----:B------:R-:W5:Y:S08]  /*c320*/  LDC R3, c[0x0][0x450] ;  /* 0x00011400ff037b82 */ /* 0x000f700000000800 */
[----:B------:R-:W1:Y:S01]  /*c330*/  LDC R18, c[0x0][0x450] ;  /* 0x00011400ff127b82 */ /* 0x000e620000000800 */
[----:B-----5:R-:W-:Y:S05]  /*c340*/  IMAD.U32 R3, R3, -0x20, RZ ;  /* 0xffffffe003037824 */ /* 0x020fea00078e00ff */
[C---:B------:R-:W-:Y:S02]  /*c350*/  LEA R76, P1, R3.reuse, R76, 0x1 ;  /* 0x0000004c034c7211 */ /* 0x040fe400078208ff */
[C---:B------:R-:W-:Y:S02]  /*c360*/  LEA R74, P0, R3.reuse, R74, 0x1 ;  /* 0x0000004a034a7211 */ /* 0x040fe400078008ff */
[C---:B------:R-:W-:Y:S02]  /*c370*/  LEA.HI.X.SX32 R77, R3.reuse, R77, 0x1, P1 ;  /* 0x0000004d034d7211 */ /* 0x040fe400008f0eff */
[----:B-1----:R-:W-:Y:S09]  /*c380*/  LEA.HI.X.SX32 R75, R3, R75, 0x1, P0 ;  /* 0x0000004b034b7211 */ /* 0x002ff200000f0eff */
.L_x_3794:
[----:B------:R-:W-:Y:S05]  /*c390*/  BSYNC.RECONVERGENT B2 ;  /* 0x0000000000027941 */ /* 0x000fea0003800200 */
.L_x_3786:
        /* <DEDUP_REMOVED lines=89> */
.L_x_3860:
[----:B------:R-:W-:Y:S01]  /*c930*/  UISETP.GT.AND UP0, UPT, UR33, UR32, UPT ;  /* 0x000000202100728c */ /* 0x000fe2000bf04270 */
[----:B------:R-:W-:Y:S02]  /*c940*/  IADD3 R72, P1, PT, R72, R79, RZ ;  /* 0x0000004f48487210 */ /* 0x000fe40007f3e0ff */
[----:B------:R-:W-:Y:S03]  /*c950*/  IADD3 R14, P0, PT, R14, R83, RZ ;  /* 0x000000530e0e7210 */ /* 0x000fe60007f1e0ff */
[----:B------:R-:W-:Y:S02]  /*c960*/  IMAD.X R73, R73, 0x1, R78, P1 ;  /* 0x0000000149497824 */ /* 0x000fe400008e064e */
[----:B------:R-:W-:Y:S01]  /*c970*/  IMAD.X R15, R15, 0x1, R81, P0 ;  /* 0x000000010f0f7824 */ /* 0x000fe200000e0651 */
[----:B------:R-:W-:Y:S07]  /*c980*/  BRA.U UP0, `(.L_x_3861) ;  /* 0xffffff5d00787547 */ /* 0x000fee000b83ffff */
.L_x_3777:
        /* <DEDUP_REMOVED lines=57> */
.L_x_3865:
[----:B------:R-:W-:Y:S05]  /*cd20*/  BSYNC.RECONVERGENT B0 ;  /* 0x0000000000007941 */ /* 0x000fea0003800200 */
.L_x_3864:
        /* <DEDUP_REMOVED lines=29> */
.L_x_3867:
[----:B------:R-:W-:Y:S05]  /*cf00*/  BSYNC.RECONVERGENT B0 ;  /* 0x0000000000007941 */ /* 0x000fea0003800200 */
.L_x_3866:
        /* <DEDUP_REMOVED lines=29> */
.L_x_3869:
[----:B------:R-:W-:Y:S05]  /*d0e0*/  BSYNC.RECONVERGENT B0 ;  /* 0x0000000000007941 */ /* 0x000fea0003800200 */
.L_x_3868:
        /* <DEDUP_REMOVED lines=30> */
.L_x_3863:
        /* <DEDUP_REMOVED lines=65> */
[----:B------:R-:W-:Y:S01]  /*d6e0*/  FFMA.FTZ R39, R28, R25, -R39 ;  /* 0x000000191c277223 */ /* 0x000fe20000010827 */
[----:B------:R-:W-:Y:S01]  /*d6f0*/  FMUL.FTZ R24, R22, R5 ;  /* 0x0000000516187220 */ /* 0x000fe20000410000 */
[----:B------:R-:W-:Y:S01]  /*d700*/  FFMA.FTZ R28, R28, R23, R15 ;  /* 0x000000171c1c7223 */ /* 0x000fe2000001000f */
[C---:B------:R-:W-:Y:S01]  /*d710*/  FMUL.FTZ R14, R30.reuse, R4 ;  /* 0x000000041e0e7220 */ /* 0x040fe20000410000 */
[-C--:B------:R-:W-:Y:S01]  /*d720*/  FMUL.FTZ R15, R30, R6.reuse ;  /* 0x000000061e0f7220 */ /* 0x080fe20000410000 */
        /* <DEDUP_REMOVED lines=9> */
.L_x_3877:
[----:B------:R-:W-:Y:S05]  /*d7c0*/  BSYNC.RECONVERGENT B0 ;  /* 0x0000000000007941 */ /* 0x000fea0003800200 */
.L_x_3876:
[----:B-----5:R-:W-:Y:S01]  /*d7d0*/  IMAD.MOV.U32 R6, RZ, RZ, R22 ;  /* 0x000000ffff067224 */ /* 0x020fe200078e0016 */
[----:B------:R-:W-:Y:S01]  /*d7e0*/  MOV R4, R20 ;  /* 0x0000001400047202 */ /* 0x000fe20000000f00 */
[----:B------:R-:W-:Y:S01]  /*d7f0*/  IMAD.MOV.U32 R7, RZ, RZ, R23 ;  /* 0x000000ffff077224 */ /* 0x000fe200078e0017 */
[----:B------:R-:W-:Y:S02]  /*d800*/  MOV R5, R21 ;  /* 0x0000001500057202 */ /* 0x000fe40000000f00 */
.L_x_3875:
[----:B------:R-:W-:Y:S05]  /*d810*/  BSYNC.RECONVERGENT B1 ;  /* 0x0000000000017941 */ /* 0x000fea0003800200 */
.L_x_3874:
        /* <DEDUP_REMOVED lines=47> */
.L_x_3881:
[----:B------:R-:W-:Y:S05]  /*db10*/  BSYNC.RECONVERGENT B0 ;  /* 0x0000000000007941 */ /* 0x000fea0003800200 */
.L_x_3880:
[----:B-----5:R4:W-:Y:S02]  /*db20*/  STS.128 [R235+0x2000], R20 ;  /* 0x00200014eb007388 */ /* 0x0209e40000000c00 */
.L_x_3879:
[----:B------:R-:W-:Y:S05]  /*db30*/  BSYNC.RECONVERGENT B1 ;  /* 0x0000000000017941 */ /* 0x000fea0003800200 */
.L_x_3878:
        /* <DEDUP_REMOVED lines=46> */
.L_x_3885:
[----:B------:R-:W-:Y:S05]  /*de20*/  BSYNC.RECONVERGENT B0 ;  /* 0x0000000000007941 */ /* 0x000fea0003800200 */
.L_x_3884:
[----:B-----5:R1:W-:Y:S02]  /*de30*/  STS.128 [R235+0x4000], R20 ;  /* 0x00400014eb007388 */ /* 0x0203e40000000c00 */
.L_x_3883:
[----:B------:R-:W-:Y:S05]  /*de40*/  BSYNC.RECONVERGENT B1 ;  /* 0x0000000000017941 */ /* 0x000fea0003800200 */
.L_x_3882:
        /* <DEDUP_REMOVED lines=31> */
[----:B------:R-:W-:Y:S01]  /*e040*/  SHF.L.U32 R6, R6, 0x10, RZ ;  /* 0x0000001006067819 */ /* 0x000fe200000006ff */
[C---:B------:R-:W-:Y:S01]  /*e050*/  FMUL.FTZ R23, R30.reuse, R5 ;  /* 0x000000051e177220 */ /* 0x040fe20000410000 */
[-C--:B------:R-:W-:Y:S01]  /*e060*/  FMUL.FTZ R30, R30, R7.reuse ;  /* 0x000000071e1e7220 */ /* 0x080fe20000410000 */
        /* <DEDUP_REMOVED lines=11> */
[----:B------:R-:W-:Y:S02]  /*e120*/  MOV R23, R29 ;  /* 0x0000001d00177202 */ /* 0x000fe40000000f00 */
.L_x_3887:
[----:B------:R-:W-:Y:S05]  /*e130*/  BSYNC.RECONVERGENT B0 ;  /* 0x0000000000007941 */ /* 0x000fea0003800200 */
.L_x_3886:
[----:B-----5:R4:W-:Y:S02]  /*e140*/  STS.128 [R235+0x6000], R20 ;  /* 0x00600014eb007388 */ /* 0x0209e40000000c00 */
.L_x_3873:
[----:B------:R-:W-:Y:S05]  /*e150*/  BSYNC.RECONVERGENT B2 ;  /* 0x0000000000027941 */ /* 0x000fea0003800200 */
.L_x_3872:
        /* <DEDUP_REMOVED lines=17> */
[----:B-----5:R-:W-:Y:S01]  /*e270*/  SHF.L.U32 R24, R21, 0x10, RZ ;  /* 0x0000001015187819 */ /* 0x020fe200000006ff */
[----:B------:R-:W-:Y:S01]  /*e280*/  IMAD.U32 R32, R22, 0x10000, RZ ;  /* 0x0001000016207824 */ /* 0x000fe200078e00ff */
[C---:B------:R-:W-:Y:S02]  /*e290*/  SHF.L.U32 R31, R23.reuse, 0x10, RZ ;  /* 0x00000010171f7819 */ /* 0x040fe400000006ff */
[----:B------:R-:W-:Y:S02]  /*e2a0*/  LOP3.LUT R29, R23, 0xffff0000, RZ, 0xc0, !PT ;  /* 0xffff0000171d7812 */ /* 0x000fe400078ec0ff */
        /* <DEDUP_REMOVED lines=33> */
.L_x_3893:
[----:B------:R-:W-:Y:S05]  /*e4c0*/  BSYNC.RECONVERGENT B0 ;  /* 0x0000000000007941 */ /* 0x000fea0003800200 */
.L_x_3892:
[----:B-----5:R4:W-:Y:S02]  /*e4d0*/  STS.128 [R235+0x800], R20 ;  /* 0x00080014eb007388 */ /* 0x0209e40000000c00 */
.L_x_3891:
[----:B------:R-:W-:Y:S05]  /*e4e0*/  BSYNC.RECONVERGENT B1 ;  /* 0x0000000000017941 */ /* 0x000fea0003800200 */
.L_x_3890:
        /* <DEDUP_REMOVED lines=47> */
.L_x_3897:
[----:B------:R-:W-:Y:S05]  /*e7e0*/  BSYNC.RECONVERGENT B0 ;  /* 0x0000000000007941 */ /* 0x000fea0003800200 */
.L_x_3896:
[----:B-----5:R4:W-:Y:S02]  /*e7f0*/  STS.128 [R235+0x2800], R20 ;  /* 0x00280014eb007388 */ /* 0x0209e40000000c00 */
.L_x_3895:
[----:B------:R-:W-:Y:S05]  /*e800*/  BSYNC.RECONVERGENT B1 ;  /* 0x0000000000017941 */ /* 0x000fea0003800200 */
.L_x_3894:
        /* <DEDUP_REMOVED lines=47> */
.L_x_3901:
[----:B------:R-:W-:Y:S05]  /*eb00*/  BSYNC.RECONVERGENT B0 ;  /* 0x0000000000007941 */ /* 0x000fea0003800200 */
.L_x_3900:
[----:B-----5:R4:W-:Y:S02]  /*eb10*/  STS.128 [R235+0x4800], R20 ;  /* 0x00480014eb007388 */ /* 0x0209e40000000c00 */
.L_x_3899:
[----:B------:R-:W-:Y:S05]  /*eb20*/  BSYNC.RECONVERGENT B1 ;  /* 0x0000000000017941 */ /* 0x000fea0003800200 */
.L_x_3898:
        /* <DEDUP_REMOVED lines=9> */
[C---:B-1---5:R-:W-:Y:S01]  /*ebc0*/  SHF.L.U32 R14, R21.reuse, 0x10, RZ ;  /* 0x00000010150e7819 */ /* 0x062fe200000006ff */
[----:B------:R-:W-:Y:S01]  /*ebd0*/  IMAD.U32 R29, R22, 0x10000, RZ ;  /* 0x00010000161d7824 */ /* 0x000fe200078e00ff */
[----:B------:R-:W-:Y:S02]  /*ebe0*/  LOP3.LUT R8, R21, 0xffff0000, RZ, 0xc0, !PT ;  /* 0xffff000015087812 */ /* 0x000fe400078ec0ff */
[C---:B------:R-:W-:Y:S02]  /*ebf0*/  SHF.L.U32 R15, R20.reuse, 0x10, RZ ;  /* 0x00000010140f7819 */ /* 0x040fe400000006ff */
[----:B------:R-:W-:-:S02]  /*ec00*/  LOP3.LUT R30, R20, 0xffff0000, RZ, 0xc0, !PT ;  /* 0xffff0000141e7812 */ /* 0x000fc400078ec0ff */
[C---:B------:R-:W-:Y:S02]  /*ec10*/  LOP3.LUT R26, R23.reuse, 0xffff0000, RZ, 0xc0, !PT ;  /* 0xffff0000171a7812 */ /* 0x040fe400078ec0ff */
[----:B------:R-:W-:Y:S02]  /*ec20*/  SHF.L.U32 R27, R23, 0x10, RZ ;  /* 0x00000010171b7819 */ /* 0x000fe400000006ff */
        /* <DEDUP_REMOVED lines=29> */
.L_x_3903:
[----:B------:R-:W-:Y:S05]  /*ee00*/  BSYNC.RECONVERGENT B0 ;  /* 0x0000000000007941 */ /* 0x000fea0003800200 */
.L_x_3902:
[----:B-----5:R4:W-:Y:S02]  /*ee10*/  STS.128 [R235+0x6800], R20 ;  /* 0x00680014eb007388 */ /* 0x0209e40000000c00 */
.L_x_3889:
[----:B------:R-:W-:Y:S05]  /*ee20*/  BSYNC.RECONVERGENT B2 ;  /* 0x0000000000027941 */ /* 0x000fea0003800200 */
.L_x_3888:
[----:B-1----:R-:W-:Y:S01]  /*ee30*/  IADD3 R14, PT, PT, R94, 0x20, RZ ;  /* 0x000000205e0e7810 */ /* 0x002fe20007ffe0ff */
        /* <DEDUP_REMOVED lines=19> */
[C---:B------:R-:W-:Y:S02]  /*ef70*/  LOP3.LUT R15, R21.reuse, 0xffff0000, RZ, 0xc0, !PT ;  /* 0xffff0000150f7812 */ /* 0x040fe400078ec0ff */
[----:B------:R-:W-:-:S02]  /*ef80*/  SHF.L.U32 R26, R21, 0x10, RZ ;  /* 0x00000010151a7819 */ /* 0x000fc400000006ff */
[C---:B------:R-:W-:Y:S02]  /*ef90*/  SHF.L.U32 R21, R20.reuse, 0x10, RZ ;  /* 0x0000001014157819 */ /* 0x040fe400000006ff */
[----:B------:R-:W-:Y:S02]  /*efa0*/  LOP3.LUT R36, R20, 0xffff0000, RZ, 0xc0, !PT ;  /* 0xffff000014247812 */ /* 0x000fe400078ec0ff */
[----:B--2---:R-:W-:Y:S02]  /*efb0*/  LOP3.LUT R23, R4, 0xffff0000, RZ, 0xc0, !PT ;  /* 0xffff000004177812 */ /* 0x004fe400078ec0ff */
[----:B------:R-:W-:Y:S02]  /*efc0*/  LOP3.LUT R20, R5, 0xffff0000, RZ, 0xc0, !PT ;  /* 0xffff000005147812 */ /* 0x000fe400078ec0ff */
[C---:B---3--:R-:W-:Y:S01]  /*efd0*/  LOP3.LUT R29, R6.reuse, 0xffff0000, RZ, 0xc0, !PT ;  /* 0xffff0000061d7812 */ /* 0x048fe200078ec0ff */
[-C--:B------:R-:W-:Y:S01]  /*efe0*/  FMUL.FTZ R30, R23, R15.reuse ;  /* 0x0000000f171e7220 */ /* 0x080fe20000410000 */
[----:B------:R-:W-:Y:S01]  /*eff0*/  LOP3.LUT R27, R7, 0xffff0000, RZ, 0xc0, !PT ;  /* 0xffff0000071b7812 */ /* 0x000fe200078ec0ff */
[----:B------:R-:W-:Y:S01]  /*f000*/  IMAD.U32 R6, R6, 0x10000, RZ ;  /* 0x0001000006067824 */ /* 0x000fe200078e00ff */
[----:B------:R-:W-:Y:S01]  /*f010*/  SHF.L.U32 R4, R4, 0x10, RZ ;  /* 0x0000001004047819 */ /* 0x000fe200000006ff */
[C---:B------:R-:W-:Y:S01]  /*f020*/  FMUL.FTZ R38, R29.reuse, R15 ;  /* 0x0000000f1d267220 */ /* 0x040fe20000410000 */
[-C--:B------:R-:W-:Y:S01]  /*f030*/  FFMA.FTZ R30, R29, R26.reuse, -R30 ;  /* 0x0000001a1d1e7223 */ /* 0x080fe2000001081e */
[----:B------:R-:W-:Y:S01]  /*f040*/  LOP3.LUT R15, R22, 0xffff0000, RZ, 0xc0, !PT ;  /* 0xffff0000160f7812 */ /* 0x000fe200078ec0ff */
[-C--:B------:R-:W-:Y:S01]  /*f050*/  FMUL.FTZ R22, R20, R31.reuse ;  /* 0x0000001f14167220 */ /* 0x080fe20000410000 */
[----:B------:R-:W-:Y:S01]  /*f060*/  FFMA.FTZ R23, R23, R26, R38 ;  /* 0x0000001a17177223 */ /* 0x000fe20000010026 */
[----:B------:R-:W-:Y:S01]  /*f070*/  SHF.L.U32 R26, R5, 0x10, RZ ;  /* 0x00000010051a7819 */ /* 0x000fe200000006ff */
[----:B------:R-:W-:Y:S01]  /*f080*/  FMUL.FTZ R31, R27, R31 ;  /* 0x0000001f1b1f7220 */ /* 0x000fe20000410000 */
[----:B------:R-:W-:Y:S01]  /*f090*/  SHF.L.U32 R38, R7, 0x10, RZ ;  /* 0x0000001007267819 */ /* 0x000fe200000006ff */
[----:B------:R-:W-:Y:S01]  /*f0a0*/  FFMA.FTZ R22, R27, R32, -R22 ;  /* 0x000000201b167223 */ /* 0x000fe20000010816 */
[-C--:B------:R-:W-:Y:S01]  /*f0b0*/  FMUL.FTZ R5, R4, R36.reuse ;  /* 0x0000002404057220 */ /* 0x080fe20000410000 */
[-C--:B------:R-:W-:Y:S01]  /*f0c0*/  FMUL.FTZ R7, R26, R15.reuse ;  /* 0x0000000f1a077220 */ /* 0x080fe20000410000 */
[----:B------:R-:W-:Y:S01]  /*f0d0*/  FMUL.FTZ R27, R6, R36 ;  /* 0x00000024061b7220 */ /* 0x000fe20000410000 */
[----:B------:R-:W-:Y:S01]  /*f0e0*/  FMUL.FTZ R15, R38, R15 ;  /* 0x0000000f260f7220 */ /* 0x000fe20000410000 */
        /* <DEDUP_REMOVED lines=9> */
.L_x_3909:
[----:B------:R-:W-:Y:S05]  /*f180*/  BSYNC.RECONVERGENT B0 ;  /* 0x0000000000007941 */ /* 0x000fea0003800200 */
.L_x_3908:
[----:B-----5:R1:W-:Y:S02]  /*f190*/  STS.128 [R235+0x1000], R20 ;  /* 0x00100014eb007388 */ /* 0x0203e40000000c00 */
.L_x_3907:
[----:B------:R-:W-:Y:S05]  /*f1a0*/  BSYNC.RECONVERGENT B1 ;  /* 0x0000000000017941 */ /* 0x000fea0003800200 */
.L_x_3906:
        /* <DEDUP_REMOVED lines=19> */
[C---:B----4-:R-:W-:Y:S01]  /*f2e0*/  LOP3.LUT R29, R6.reuse, 0xffff0000, RZ, 0xc0, !PT ;  /* 0xffff0000061d7812 */ /* 0x050fe200078ec0ff */
        /* <DEDUP_REMOVED lines=26> */
.L_x_3913:
[----:B------:R-:W-:Y:S05]  /*f490*/  BSYNC.RECONVERGENT B0 ;  /* 0x0000000000007941 */ /* 0x000fea0003800200 */
.L_x_3912:
[----:B-----5:R4:W-:Y:S02]  /*f4a0*/  STS.128 [R235+0x3000], R20 ;  /* 0x00300014eb007388 */ /* 0x0209e40000000c00 */
.L_x_3911:
[----:B------:R-:W-:Y:S05]  /*f4b0*/  BSYNC.RECONVERGENT B1 ;  /* 0x0000000000017941 */ /* 0x000fea0003800200 */
.L_x_3910:
        /* <DEDUP_REMOVED lines=46> */
.L_x_3917:
[----:B------:R-:W-:Y:S05]  /*f7a0*/  BSYNC.RECONVERGENT B0 ;  /* 0x0000000000007941 */ /* 0x000fea0003800200 */
.L_x_3916:
[----:B-----5:R4:W-:Y:S02]  /*f7b0*/  STS.128 [R235+0x5000], R20 ;  /* 0x00500014eb007388 */ /* 0x0209e40000000c00 */
.L_x_3915:
[----:B------:R-:W-:Y:S05]  /*f7c0*/  BSYNC.RECONVERGENT B1 ;  /* 0x0000000000017941 */ /* 0x000fea0003800200 */
.L_x_3914:
        /* <DEDUP_REMOVED lines=20> */
[----:B-1----:R-:W-:Y:S01]  /*f910*/  LOP3.LUT R25, R6, 0xffff0000, RZ, 0xc0, !PT ;  /* 0xffff000006197812 */ /* 0x002fe200078ec0ff */
[-C--:B------:R-:W-:Y:S01]  /*f920*/  FMUL.FTZ R26, R23, R8.reuse ;  /* 0x00000008171a7220 */ /* 0x080fe20000410000 */
[----:B------:R-:W-:Y:S01]  /*f930*/  LOP3.LUT R24, R7, 0xffff0000, RZ, 0xc0, !PT ;  /* 0xffff000007187812 */ /* 0x000fe200078ec0ff */
[----:B------:R-:W-:Y:S01]  /*f940*/  FMUL.FTZ R33, R20, R27 ;  /* 0x0000001b14217220 */ /* 0x000fe20000410000 */
[----:B------:R-:W-:Y:S01]  /*f950*/  SHF.L.U32 R4, R4, 0x10, RZ ;  /* 0x0000001004047819 */ /* 0x000fe200000006ff */
[C---:B------:R-:W-:Y:S01]  /*f960*/  FMUL.FTZ R8, R25.reuse, R8 ;  /* 0x0000000819087220 */ /* 0x040fe20000410000 */
[----:B------:R-:W-:Y:S01]  /*f970*/  SHF.L.U32 R6, R6, 0x10, RZ ;  /* 0x0000001006067819 */ /* 0x000fe200000006ff */
[----:B------:R-:W-:Y:S01]  /*f980*/  FFMA.FTZ R26, R25, R15, -R26 ;  /* 0x0000000f191a7223 */ /* 0x000fe2000001081a */
[----:B------:R-:W-:Y:S01]  /*f990*/  SHF.L.U32 R7, R7, 0x10, RZ ;  /* 0x0000001007077819 */ /* 0x000fe200000006ff */
[----:B------:R-:W-:Y:S01]  /*f9a0*/  FMUL.FTZ R27, R24, R27 ;  /* 0x0000001b181b7220 */ /* 0x000fe20000410000 */
[----:B------:R-:W-:Y:S01]  /*f9b0*/  FFMA.FTZ R15, R23, R15, R8 ;  /* 0x0000000f170f7223 */ /* 0x000fe20000010008 */
[-C--:B------:R-:W-:Y:S01]  /*f9c0*/  FMUL.FTZ R23, R4, R31.reuse ;  /* 0x0000001f04177220 */ /* 0x080fe20000410000 */
[----:B------:R-:W-:Y:S01]  /*f9d0*/  FMUL.FTZ R31, R6, R31 ;  /* 0x0000001f061f7220 */ /* 0x000fe20000410000 */
[-C--:B------:R-:W-:Y:S01]  /*f9e0*/  FMUL.FTZ R8, R5, R22.reuse ;  /* 0x0000001605087220 */ /* 0x080fe20000410000 */
[-C--:B------:R-:W-:Y:S01]  /*f9f0*/  FFMA.FTZ R33, R24, R29.reuse, -R33 ;  /* 0x0000001d18217223 */ /* 0x080fe20000010821 */
        /* <DEDUP_REMOVED lines=11> */
.L_x_3919:
[----:B------:R-:W-:Y:S05]  /*fab0*/  BSYNC.RECONVERGENT B0 ;  /* 0x0000000000007941 */ /* 0x000fea0003800200 */
.L_x_3918:
[----:B-----5:R4:W-:Y:S02]  /*fac0*/  STS.128 [R235+0x7000], R20 ;  /* 0x00700014eb007388 */ /* 0x0209e40000000c00 */
.L_x_3905:
[----:B------:R-:W-:Y:S05]  /*fad0*/  BSYNC.RECONVERGENT B2 ;  /* 0x0000000000027941 */ /* 0x000fea0003800200 */
.L_x_3904:
[----:B------:R-:W-:-:S04]  /*fae0*/  IADD3 R36, PT, PT, R94, 0x30, RZ ;  /* 0x000000305e247810 */ /* 0x000fc80007ffe0ff */
[----:B------:R-:W-:-:S13]  /*faf0*/  ISETP.GE.AND P0, PT, R36, UR25, PT ;  /* 0x0000001924007c0c */ /* 0x000fda000bf06270 */
[----:B------:R-:W-:Y:S05]  /*fb00*/  @P0 BRA `(.L_x_3870) ;  /* 0x0000006400d40947 */ /* 0x000fea0003800000 */
[----:B--2---:R-:W2:Y:S01]  /*fb10*/  LDC R6, c[0x0][0x440] ;  /* 0x00011000ff067b82 */ /* 0x004ea20000000800 */
[----:B-1--4-:R-:W-:Y:S01]  /*fb20*/  IMAD.WIDE.U32 R24, R2, 0x60, R34 ;  /* 0x0000006002187825 */ /* 0x012fe200078e0022 */
[----:B------:R-:W-:Y:S03]  /*fb30*/  BSSY.RECONVERGENT B1, `(.L_x_3920) ;  /* 0x0000032000017945 */ /* 0x000fe60003800200 */
[----:B------:R-:W-:-:S05]  /*fb40*/  IMAD R3, R3, 0x60, RZ ;  /* 0x0000006003037824 */ /* 0x000fca00078e02ff */
        /* <DEDUP_REMOVED lines=8> */
[----:B------:R-:W4:Y:S04]  /*fbd0*/  LDG.E.64 R2, desc[UR6][R16.64] ;  /* 0x0000000610027981 */ /* 0x000f28000c1e1b00 */
        /* <DEDUP_REMOVED lines=8> */
[----:B----4-:R-:W-:Y:S02]  /*fc60*/  LOP3.LUT R21, R2, 0xffff0000, RZ, 0xc0, !PT ;  /* 0xffff000002157812 */ /* 0x010fe400078ec0ff */
        /* <DEDUP_REMOVED lines=14> */
[-C--:B------:R-:W-:Y:S01]  /*fd50*/  FMUL.FTZ R3, R2, R32.reuse ;  /* 0x0000002002037220 */ /* 0x080fe20000410000 */
[----:B------:R-:W-:Y:S01]  /*fd60*/  FMUL.FTZ R21, R4, R32 ;  /* 0x0000002004157220 */ /* 0x000fe20000410000 */
[-C--:B------:R-:W-:Y:S01]  /*fd70*/  FMUL.FTZ R5, R8, R7.reuse ;  /* 0x0000000708057220 */ /* 0x080fe20000410000 */
[-C--:B------:R-:W-:Y:S01]  /*fd80*/  FFMA.FTZ R22, R23, R30.reuse, -R22 ;  /* 0x0000001e17167223 */ /* 0x080fe20000010816 */
        /* <DEDUP_REMOVED lines=10> */
.L_x_3923:
[----:B------:R-:W-:Y:S05]  /*fe30*/  BSYNC.RECONVERGENT B0 ;  /* 0x0000000000007941 */ /* 0x000fea0003800200 */
.L_x_3922:
[----:B-----5:R4:W-:Y:S02]  /*fe40*/  STS.128 [R235+0x1800], R20 ;  /* 0x00180014eb007388 */ /* 0x0209e40000000c00 */
.L_x_3921:
[----:B------:R-:W-:Y:S05]  /*fe50*/  BSYNC.RECONVERGENT B1 ;  /* 0x0000000000017941 */ /* 0x000fea0003800200 */
.L_x_3920:
        /* <DEDUP_REMOVED lines=46> */
.L_x_3927:
[----:B------:R-:W-:Y:S05]  /*10140*/  BSYNC.RECONVERGENT B0 ;  /* 0x0000000000007941 */ /* 0x000fea0003800200 */
.L_x_3926:
[----:B-----5:R1:W-:Y:S02]  /*10150*/  STS.128 [R235+0x3800], R20 ;  /* 0x00380014eb007388 */ /* 0x0203e40000000c00 */
.L_x_3925:
[----:B------:R-:W-:Y:S05]  /*10160*/  BSYNC.RECONVERGENT B1 ;  /* 0x0000000000017941 */ /* 0x000fea0003800200 */
.L_x_3924:
        /* <DEDUP_REMOVED lines=24> */
[C---:B---3--:R-:W-:Y:S01]  /*102f0*/  FMUL.FTZ R34, R26.reuse, R7 ;  /* 0x000000071a227220 */ /* 0x048fe20000410000 */
        /* <DEDUP_REMOVED lines=21> */
.L_x_3931:
[----:B------:R-:W-:Y:S05]  /*10450*/  BSYNC.RECONVERGENT B0 ;  /* 0x0000000000007941 */ /* 0x000fea0003800200 */
.L_x_3930:
[----:B-----5:R4:W-:Y:S02]  /*10460*/  STS.128 [R235+0x5800], R20 ;  /* 0x00580014eb007388 */ /* 0x0209e40000000c00 */
.L_x_3929:
[----:B------:R-:W-:Y:S05]  /*10470*/  BSYNC.RECONVERGENT B1 ;  /* 0x0000000000017941 */ /* 0x000fea0003800200 */
.L_x_3928:
[----:B------:R-:W-:-:S13]  /*10480*/  ISETP.GE.AND P0, PT, R9, R6, PT ;  /* 0x000000060900720c */ /* 0x000fda0003f06270 */
[----:B------:R1:W-:Y:S01]  /*10490*/  @P0 STS.128 [R235+0x7800], RZ ;  /* 0x007800ffeb000388 */ /* 0x0003e20000000c00 */
[----:B------:R-:W-:Y:S05]  /*104a0*/  @P0 BRA `(.L_x_3870) ;  /* 0x0000005c006c0947 */ /* 0x000fea0003800000 */
[----:B-1--4-:R1:W5:Y:S01]  /*104b0*/  LDG.E.128 R20, desc[UR6][R24.64+0x180] ;  /* 0x0001800618147981 */ /* 0x012362000c1e1d00 */
[----:B------:R-:W-:Y:S01]  /*104c0*/  ISETP.GE.AND P0, PT, R9, R0, PT ;  /* 0x000000000900720c */ /* 0x000fe20003f06270 */
[----:B------:R-:W-:-:S12]  /*104d0*/  BSSY.RECONVERGENT B0, `(.L_x_3932) ;  /* 0x0000028000007945 */ /* 0x000fd80003800200 */
[----:B------:R-:W-:Y:S05]  /*104e0*/  @P0 BRA `(.L_x_3933) ;  /* 0x0000000000980947 */ /* 0x000fea0003800000 */
[----:B------:R-:W4:Y:S04]  /*104f0*/  LDG.E.64 R2, desc[UR6][R16.64+0xc0] ;  /* 0x0000c00610027981 */ /* 0x000f28000c1e1b00 */
[----:B------:R-:W3:Y:S01]  /*10500*/  LDG.E.64 R4, desc[UR6][R18.64+0xc0] ;  /* 0x0000c00612047981 */ /* 0x000ee2000c1e1b00 */
[C---:B-----5:R-:W-:Y:S02]  /*10510*/  SHF.L.U32 R6, R21.reuse, 0x10, RZ ;  /* 0x0000001015067819 */ /* 0x060fe400000006ff */
[----:B------:R-:W-:Y:S02]  /*10520*/  LOP3.LUT R0, R21, 0xffff0000, RZ, 0xc0, !PT ;  /* 0xffff000015007812 */ /* 0x000fe400078ec0ff */
[C---:B------:R-:W-:Y:S02]  /*10530*/  SHF.L.U32 R7, R20.reuse, 0x10, RZ ;  /* 0x0000001014077819 */ /* 0x040fe400000006ff */
[----:B-12---:R-:W-:Y:S01]  /*10540*/  LOP3.LUT R24, R20, 0xffff0000, RZ, 0xc0, !PT ;  /* 0xffff000014187812 */ /* 0x006fe200078ec0ff */
[----:B------:R-:W-:Y:S01]  /*10550*/  IMAD.U32 R20, R22, 0x10000, RZ ;  /* 0x0001000016147824 */ /* 0x000fe200078e00ff */
[----:B------:R-:W-:-:S02]  /*10560*/  SHF.L.U32 R25, R23, 0x10, RZ ;  /* 0x0000001017197819 */ /* 0x000fc400000006ff */
[----:B------:R-:W-:Y:S02]  /*10570*/  LOP3.LUT R23, R23, 0xffff0000, RZ, 0xc0, !PT ;  /* 0xffff000017177812 */ /* 0x000fe400078ec0ff */
        /* <DEDUP_REMOVED lines=29> */
.L_x_3933:
[----:B------:R-:W-:Y:S05]  /*10750*/  BSYNC.RECONVERGENT B0 ;  /* 0x0000000000007941 */ /* 0x000fea0003800200 */
.L_x_3932:
[----:B-----5:R4:W-:Y:S01]  /*10760*/  STS.128 [R235+0x7800], R20 ;  /* 0x00780014eb007388 */ /* 0x0209e20000000c00 */
[----:B------:R-:W-:Y:S05]  /*10770*/  BRA `(.L_x_3870) ;  /* 0x0000005800b87947 */ /* 0x000fea0003800000 */
.L_x_3871:
        /* <DEDUP_REMOVED lines=96> */
.L_x_3938:
[----:B------:R-:W-:Y:S05]  /*10d80*/  BSYNC.RECONVERGENT B0 ;  /* 0x0000000000007941 */ /* 0x000fea0003800200 */
.L_x_3937:
[----:B------:R-:W-:Y:S05]  /*10d90*/  BSYNC.RECONVERGENT B1 ;  /* 0x0000000000017941 */ /* 0x000fea0003800200 */
.L_x_3936:
        /* <DEDUP_REMOVED lines=87> */
.L_x_3942:
[----:B------:R-:W-:Y:S05]  /*11310*/  BSYNC.RECONVERGENT B0 ;  /* 0x0000000000007941 */ /* 0x000fea0003800200 */
.L_x_3941:
[----:B-----5:R4:W-:Y:S02]  /*11320*/  STS.128 [R235+0x2000], R24 ;  /* 0x00200018eb007388 */ /* 0x0209e40000000c00 */
.L_x_3940:
[----:B------:R-:W-:Y:S05]  /*11330*/  BSYNC.RECONVERGENT B1 ;  /* 0x0000000000017941 */ /* 0x000fea0003800200 */
.L_x_3939:
        /* <DEDUP_REMOVED lines=86> */
.L_x_3946:
[----:B------:R-:W-:Y:S05]  /*118a0*/  BSYNC.RECONVERGENT B0 ;  /* 0x0000000000007941 */ /* 0x000fea0003800200 */
.L_x_3945:
[----:B-----5:R1:W-:Y:S02]  /*118b0*/  STS.128 [R235+0x4000], R24 ;  /* 0x00400018eb007388 */ /* 0x0203e40000000c00 */
.L_x_3944:
[----:B------:R-:W-:Y:S05]  /*118c0*/  BSYNC.RECONVERGENT B1 ;  /* 0x0000000000017941 */ /* 0x000fea0003800200 */
.L_x_3943:
        /* <DEDUP_REMOVED lines=86> */
.L_x_3948:
[----:B------:R-:W-:Y:S05]  /*11e30*/  BSYNC.RECONVERGENT B0 ;  /* 0x0000000000007941 */ /* 0x000fea0003800200 */
.L_x_3947:
[----:B-----5:R4:W-:Y:S02]  /*11e40*/  STS.128 [R235+0x6000], R24 ;  /* 0x00600018eb007388 */ /* 0x0209e40000000c00 */
.L_x_3935:
[----:B------:R-:W-:Y:S05]  /*11e50*/  BSYNC.RECONVERGENT B2 ;  /* 0x0000000000027941 */ /* 0x000fea0003800200 */
.L_x_3934:
        /* <DEDUP_REMOVED lines=93> */
.L_x_3954:
[----:B------:R-:W-:Y:S05]  /*12430*/  BSYNC.RECONVERGENT B0 ;  /* 0x0000000000007941 */ /* 0x000fea0003800200 */
.L_x_3953:
[----:B-----5:R4:W-:Y:S02]  /*12440*/  STS.128 [R235+0x800], R24 ;  /* 0x00080018eb007388 */ /* 0x0209e40000000c00 */
.L_x_3952:
[----:B------:R-:W-:Y:S05]  /*12450*/  BSYNC.RECONVERGENT B1 ;  /* 0x0000000000017941 */ /* 0x000fea0003800200 */
.L_x_3951:
        /* <DEDUP_REMOVED lines=86> */
.L_x_3958:
[----:B------:R-:W-:Y:S05]  /*129c0*/  BSYNC.RECONVERGENT B0 ;  /* 0x0000000000007941 */ /* 0x000fea0003800200 */
.L_x_3957:
[----:B-----5:R4:W-:Y:S02]  /*129d0*/  STS.128 [R235+0x2800], R24 ;  /* 0x00280018eb007388 */ /* 0x0209e40000000c00 */
.L_x_3956:
[----:B------:R-:W-:Y:S05]  /*129e0*/  BSYNC.RECONVERGENT B1 ;  /* 0x0000000000017941 */ /* 0x000fea0003800200 */
.L_x_3955:
        /* <DEDUP_REMOVED lines=86> */
.L_x_3962:
[----:B------:R-:W-:Y:S05]  /*12f50*/  BSYNC.RECONVERGENT B0 ;  /* 0x0000000000007941 */ /* 0x000fea0003800200 */
.L_x_3961:
[----:B-----5:R4:W-:Y:S02]  /*12f60*/  STS.128 [R235+0x4800], R24 ;  /* 0x00480018eb007388 */ /* 0x0209e40000000c00 */
.L_x_3960:
[----:B------:R-:W-:Y:S05]  /*12f70*/  BSYNC.RECONVERGENT B1 ;  /* 0x0000000000017941 */ /* 0x000fea0003800200 */
.L_x_3959:
        /* <DEDUP_REMOVED lines=26> */
[----:B-1----:R-:W-:Y:S01]  /*13120*/  IMAD.U32 R36, R25, 0x10000, RZ ;  /* 0x0001000019247824 */ /* 0x002fe200078e00ff */
        /* <DEDUP_REMOVED lines=58> */
.L_x_3964:
[----:B------:R-:W-:Y:S05]  /*134d0*/  BSYNC.RECONVERGENT B0 ;  /* 0x0000000000007941 */ /* 0x000fea0003800200 */
.L_x_3963:
[----:B-----5:R4:W-:Y:S02]  /*134e0*/  STS.128 [R235+0x6800], R24 ;  /* 0x00680018eb007388 */ /* 0x0209e40000000c00 */
.L_x_3950:
[----:B------:R-:W-:Y:S05]  /*134f0*/  BSYNC.RECONVERGENT B2 ;  /* 0x0000000000027941 */ /* 0x000fea0003800200 */
.L_x_3949:
        /* <DEDUP_REMOVED lines=69> */
[C---:B----4-:R-:W-:Y:S01]  /*13950*/  IMAD.U32 R6, R16.reuse, 0x10000, RZ ;  /* 0x0001000010067824 */ /* 0x050fe200078e00ff */
        /* <DEDUP_REMOVED lines=23> */
.L_x_3970:
[----:B------:R-:W-:Y:S05]  /*13ad0*/  BSYNC.RECONVERGENT B0 ;  /* 0x0000000000007941 */ /* 0x000fea0003800200 */
.L_x_3969:
[----:B-----5:R1:W-:Y:S02]  /*13ae0*/  STS.128 [R235+0x1000], R24 ;  /* 0x00100018eb007388 */ /* 0x0203e40000000c00 */
.L_x_3968:
[----:B------:R-:W-:Y:S05]  /*13af0*/  BSYNC.RECONVERGENT B1 ;  /* 0x0000000000017941 */ /* 0x000fea0003800200 */
.L_x_3967:
        /* <DEDUP_REMOVED lines=86> */
.L_x_3974:
[----:B------:R-:W-:Y:S05]  /*14060*/  BSYNC.RECONVERGENT B0 ;  /* 0x0000000000007941 */ /* 0x000fea0003800200 */
.L_x_3973:
[----:B-----5:R4:W-:Y:S02]  /*14070*/  STS.128 [R235+0x3000], R24 ;  /* 0x00300018eb007388 */ /* 0x0209e40000000c00 */
.L_x_3972:
[----:B------:R-:W-:Y:S05]  /*14080*/  BSYNC.RECONVERGENT B1 ;  /* 0x0000000000017941 */ /* 0x000fea0003800200 */
.L_x_3971:
        /* <DEDUP_REMOVED lines=86> */
.L_x_3978:
[----:B------:R-:W-:Y:S05]  /*145f0*/  BSYNC.RECONVERGENT B0 ;  /* 0x0000000000007941 */ /* 0x000fea0003800200 */
.L_x_3977:
[----:B-----5:R4:W-:Y:S02]  /*14600*/  STS.128 [R235+0x5000], R24 ;  /* 0x00500018eb007388 */ /* 0x0209e40000000c00 */
.L_x_3976:
[----:B------:R-:W-:Y:S05]  /*14610*/  BSYNC.RECONVERGENT B1 ;  /* 0x0000000000017941 */ /* 0x000fea0003800200 */
.L_x_3975:
        /* <DEDUP_REMOVED lines=85> */
.L_x_3980:
[----:B------:R-:W-:Y:S05]  /*14b70*/  BSYNC.RECONVERGENT B0 ;  /* 0x0000000000007941 */ /* 0x000fea0003800200 */
.L_x_3979:
[----:B-----5:R4:W-:Y:S02]  /*14b80*/  STS.128 [R235+0x7000], R24 ;  /* 0x00700018eb007388 */ /* 0x0209e40000000c00 */
.L_x_3966:
[----:B------:R-:W-:Y:S05]  /*14b90*/  BSYNC.RECONVERGENT B2 ;  /* 0x0000000000027941 */ /* 0x000fea0003800200 */
.L_x_3965:
        /* <DEDUP_REMOVED lines=94> */
.L_x_3984:
[----:B------:R-:W-:Y:S05]  /*15180*/  BSYNC.RECONVERGENT B0 ;  /* 0x0000000000007941 */ /* 0x000fea0003800200 */
.L_x_3983:
[----:B-----5:R4:W-:Y:S02]  /*15190*/  STS.128 [R235+0x1800], R24 ;  /* 0x00180018eb007388 */ /* 0x0209e40000000c00 */
.L_x_3982:
[----:B------:R-:W-:Y:S05]  /*151a0*/  BSYNC.RECONVERGENT B1 ;  /* 0x0000000000017941 */ /* 0x000fea0003800200 */
.L_x_3981:
        /* <DEDUP_REMOVED lines=86> */
.L_x_3988:
[----:B------:R-:W-:Y:S05]  /*15710*/  BSYNC.RECONVERGENT B0 ;  /* 0x0000000000007941 */ /* 0x000fea0003800200 */
.L_x_3987:
[----:B-----5:R1:W-:Y:S02]  /*15720*/  STS.128 [R235+0x3800], R24 ;  /* 0x00380018eb007388 */ /* 0x0203e40000000c00 */
.L_x_3986:
[----:B------:R-:W-:Y:S05]  /*15730*/  BSYNC.RECONVERGENT B1 ;  /* 0x0000000000017941 */ /* 0x000fea0003800200 */
.L_x_3985:
        /* <DEDUP_REMOVED lines=86> */
.L_x_3992:
[----:B------:R-:W-:Y:S05]  /*15ca0*/  BSYNC.RECONVERGENT B0 ;  /* 0x0000000000007941 */ /* 0x000fea0003800200 */
.L_x_3991:
[----:B-----5:R4:W-:Y:S02]  /*15cb0*/  STS.128 [R235+0x5800], R24 ;  /* 0x00580018eb007388 */ /* 0x0209e40000000c00 */
.L_x_3990:
[----:B------:R-:W-:Y:S05]  /*15cc0*/  BSYNC.RECONVERGENT B1 ;  /* 0x0000000000017941 */ /* 0x000fea0003800200 */
.L_x_3989:
        /* <DEDUP_REMOVED lines=39> */
[C---:B---3--:R-:W-:Y:S01]  /*15f40*/  IMAD.U32 R26, R16.reuse, 0x10000, RZ ;  /* 0x00010000101a7824 */ /* 0x048fe200078e00ff */
[----:B------:R-:W-:Y:S01]  /*15f50*/  LOP3.LUT R16, R16, 0xffff0000, RZ, 0xc0, !PT ;  /* 0xffff000010107812 */ /* 0x000fe200078ec0ff */
[----:B------:R-:W-:Y:S01]  /*15f60*/  IMAD.U32 R34, R18, 0x10000, RZ ;  /* 0x0001000012227824 */ /* 0x000fe200078e00ff */
[C---:B------:R-:W-:Y:S01]  /*15f70*/  SHF.L.U32 R24, R27.reuse, 0x10, RZ ;  /* 0x000000101b187819 */ /* 0x040fe200000006ff */
[----:B------:R-:W-:Y:S01]  /*15f80*/  @!P1 FADD.FTZ R26, -R26, -RZ ;  /* 0x800000ff1a1a9221 */ /* 0x000fe20000010100 */
[----:B------:R-:W-:Y:S01]  /*15f90*/  LOP3.LUT R33, R27, 0xffff0000, RZ, 0xc0, !PT ;  /* 0xffff00001b217812 */ /* 0x000fe200078ec0ff */
[----:B------:R-:W-:Y:S01]  /*15fa0*/  @!P1 FADD.FTZ R16, -R16, -RZ ;  /* 0x800000ff10109221 */ /* 0x000fe20000010100 */
[C---:B------:R-:W-:Y:S01]  /*15fb0*/  LOP3.LUT R35, R17.reuse, 0xffff0000, RZ, 0xc0, !PT ;  /* 0xffff000011237812 */ /* 0x040fe200078ec0ff */
[----:B------:R-:W-:Y:S01]  /*15fc0*/  FMUL.FTZ R26, R26, R29 ;  /* 0x0000001d1a1a7220 */ /* 0x000fe20000410000 */
[----:B------:R-:W-:Y:S01]  /*15fd0*/  LOP3.LUT R18, R18, 0xffff0000, RZ, 0xc0, !PT ;  /* 0xffff000012127812 */ /* 0x000fe200078ec0ff */
[----:B------:R-:W-:Y:S01]  /*15fe0*/  FMUL.FTZ R7, R16, R7 ;  /* 0x0000000710077220 */ /* 0x000fe20000410000 */
[----:B------:R-:W-:Y:S01]  /*15ff0*/  SHF.L.U32 R27, R17, 0x10, RZ ;  /* 0x00000010111b7819 */ /* 0x000fe200000006ff */
        /* <DEDUP_REMOVED lines=36> */
.L_x_3994:
[----:B------:R-:W-:Y:S05]  /*16240*/  BSYNC.RECONVERGENT B0 ;  /* 0x0000000000007941 */ /* 0x000fea0003800200 */
.L_x_3993:
[----:B-----5:R1:W-:Y:S02]  /*16250*/  STS.128 [R235+0x7800], R4 ;  /* 0x00780004eb007388 */ /* 0x0203e40000000c00 */
.L_x_3870:
[----:B------:R-:W-:Y:S05]  /*16260*/  BSYNC.RECONVERGENT B3 ;  /* 0x0000000000037941 */ /* 0x000fea0003800200 */
.L_x_3862:
        /* <DEDUP_REMOVED lines=35> */
.L_x_3996:
[----:B------:R-:W-:Y:S05]  /*164a0*/  BSYNC.RECONVERGENT B0 ;  /* 0x0000000000007941 */ /* 0x000fea0003800200 */
.L_x_3995:
[----:B------:R-:W-:Y:S04]  /*164b0*/  BSSY.RECONVERGENT B0, `(.L_x_3997) ;  /* 0x000001f000007945 */ /* 0x000fe80003800200 */
[----:B------:R-:W-:Y:S05]  /*164c0*/  @P5 BRA `(.L_x_3998) ;  /* 0x0000000000745947 */ /* 0x000fea0003800000 */
[----:B------:R-:W5:Y:S01]  /*164d0*/  LDCU UR5, c[0x0][0x440] ;  /* 0x00008800ff0577ac */ /* 0x000f620008000800 */
[----:B-1234-:R-:W-:Y:S02]  /*164e0*/  IMAD.U32 R3, RZ, RZ, UR27 ;  /* 0x0000001bff037e24 */ /* 0x01efe4000f8e00ff */
        /* <DEDUP_REMOVED lines=27> */
.L_x_3998:
[----:B------:R-:W-:Y:S05]  /*166a0*/  BSYNC.RECONVERGENT B0 ;  /* 0x0000000000007941 */ /* 0x000fea0003800200 */
.L_x_3997:
        /* <DEDUP_REMOVED lines=31> */
.L_x_4000:
[----:B------:R-:W-:Y:S05]  /*168a0*/  BSYNC.RECONVERGENT B0 ;  /* 0x0000000000007941 */ /* 0x000fea0003800200 */
.L_x_3999:
        /* <DEDUP_REMOVED lines=31> */
.L_x_4002:
[----:B------:R-:W-:Y:S05]  /*16aa0*/  BSYNC.RECONVERGENT B0 ;  /* 0x0000000000007941 */ /* 0x000fea0003800200 */
.L_x_4001:
[----:B------:R-:W5:Y:S01]  /*16ab0*/  LDCU.64 UR14, c[0x0][0x540] ;  /* 0x0000a800ff0e77ac */ /* 0x000f620008000a00 */
[----:B------:R-:W0:Y:S01]  /*16ac0*/  LDGDEPBAR ;  /* 0x00000000000079af */ /* 0x000e220000000000 */
[----:B------:R-:W2:Y:S01]  /*16ad0*/  LDCU.64 UR10, c[0x0][0x538] ;  /* 0x0000a700ff0a77ac */ /* 0x000ea20008000a00 */
[----:B------:R-:W-:Y:S01]  /*16ae0*/  UMOV UR25, URZ ;  /* 0x000000ff00197c82 */ /* 0x000fe20008000000 */
[----:B------:R-:W1:Y:S01]  /*16af0*/  LDCU UR5, c[0x0][0x458] ;  /* 0x00008b00ff0577ac */ /* 0x000e620008000800 */
[----:B-----5:R-:W-:-:S04]  /*16b00*/  UIMAD.WIDE.U32 UR24, UR23, UR14, UR24 ;  /* 0x0000000e171872a5 */ /* 0x020fc8000f8e0018 */
[----:B------:R-:W-:Y:S02]  /*16b10*/  UIMAD UR15, UR23, UR15, UR25 ;  /* 0x0000000f170f72a4 */ /* 0x000fe4000f8e0219 */
[----:B--2---:R-:W-:Y:S01]  /*16b20*/  ULEA UR10, UP0, UR24, UR10, 0x2 ;  /* 0x0000000a180a7291 */ /* 0x004fe2000f8010ff */
[----:B------:R-:W-:-:S04]  /*16b30*/  DEPBAR.LE SB0, 0x0 ;  /* 0x000080000000791a */ /* 0x000fc80000000000 */
[----:B------:R-:W-:Y:S01]  /*16b40*/  ULEA.HI.X UR11, UR24, UR11, UR15, 0x2, UP0 ;  /* 0x0000000b180b7291 */ /* 0x000fe200080f140f */
[----:B-1-34-:R-:W-:-:S05]  /*16b50*/  MOV R2, UR10 ;  /* 0x0000000a00027c02 */ /* 0x01afca0008000f00 */
[----:B------:R-:W-:-:S06]  /*16b60*/  MOV R3, UR11 ;  /* 0x0000000b00037c02 */ /* 0x000fcc0008000f00 */
[----:B------:R-:W2:Y:S01]  /*16b70*/  LDG.E R3, desc[UR6][R2.64] ;  /* 0x0000000602037981 */ /* 0x000ea2000c1e1900 */
[----:B------:R-:W2:Y:S01]  /*16b80*/  MUFU.RCP R0, UR5 ;  /* 0x0000000500007d08 */ /* 0x000ea20008001000 */
[----:B------:R-:W-:Y:S01]  /*16b90*/  BSSY.RECONVERGENT B0, `(.L_x_4003) ;  /* 0x0000023000007945 */ /* 0x000fe20003800200 */
[----:B------:R-:W-:Y:S01]  /*16ba0*/  BAR.SYNC.DEFER_BLOCKING 0x0 ;  /* 0x0000000000007b1d */ /* 0x000fe20000010000 */
[----:B--2---:R-:W-:-:S05]  /*16bb0*/  FMUL.FTZ R0, R3, R0 ;  /* 0x0000000003007220 */ /* 0x004fca0000410000 */
[----:B------:R-:W-:Y:S01]  /*16bc0*/  R2UR UR5, R0 ;  /* 0x00000000000572ca */ /* 0x000fe200000e0000 */
[----:B------:R-:W-:-:S14]  /*16bd0*/  @P6 BRA `(.L_x_4004) ;  /* 0x0000000000686947 */ /* 0x000fdc0003800000 */
        /* <DEDUP_REMOVED lines=26> */
.L_x_4004:
[----:B------:R1:W-:Y:S04]  /*16d80*/  STS.128 [R235+0x10000], RZ ;  /* 0x010000ffeb007388 */ /* 0x0003e80000000c00 */
[----:B------:R1:W-:Y:S04]  /*16d90*/  STS.128 [R235+0x12000], RZ ;  /* 0x012000ffeb007388 */ /* 0x0003e80000000c00 */
[----:B------:R1:W-:Y:S04]  /*16da0*/  STS.128 [R235+0x14000], RZ ;  /* 0x014000ffeb007388 */ /* 0x0003e80000000c00 */
[----:B------:R1:W-:Y:S02]  /*16db0*/  STS.128 [R235+0x16000], RZ ;  /* 0x016000ffeb007388 */ /* 0x0003e40000000c00 */
.L_x_4005:
[----:B------:R-:W-:Y:S05]  /*16dc0*/  BSYNC.RECONVERGENT B0 ;  /* 0x0000000000007941 */ /* 0x000fea0003800200 */
.L_x_4003:
[----:B------:R-:W-:Y:S01]  /*16dd0*/  ISETP.GE.AND P0, PT, R28, UR9, PT ;  /* 0x000000091c007c0c */ /* 0x000fe2000bf06270 */
[C---:B------:R-:W-:Y:S01]  /*16de0*/  IMAD.SHL.U32 R216, R61.reuse, 0x8, RZ ;  /* 0x000000083dd87824 */ /* 0x040fe200078e00ff */
[----:B------:R-:W-:Y:S01]  /*16df0*/  SHF.R.U32.HI R218, RZ, 0x1, R61 ;  /* 0x00000001ffda7819 */ /* 0x000fe2000001163d */
[----:B------:R-:W-:Y:S01]  /*16e00*/  IMAD.SHL.U32 R217, R61, 0x20, RZ ;  /* 0x000000203dd97824 */ /* 0x000fe200078e00ff */
[----:B------:R-:W-:Y:S01]  /*16e10*/  LOP3.LUT R0, R60, 0x400, RZ, 0xc0, !PT ;  /* 0x000004003c007812 */ /* 0x000fe200078ec0ff */
[----:B------:R-:W-:Y:S01]  /*16e20*/  BSSY.RECONVERGENT B0, `(.L_x_4006) ;  /* 0x000002d000007945 */ /* 0x000fe20003800200 */
[----:B------:R-:W-:Y:S02]  /*16e30*/  LOP3.LUT R216, R216, 0x38, RZ, 0xc0, !PT ;  /* 0x00000038d8d87812 */ /* 0x000fe400078ec0ff */
[----:B------:R-:W-:Y:S02]  /*16e40*/  LOP3.LUT R63, R218, 0x8, RZ, 0xc0, !PT ;  /* 0x00000008da3f7812 */ /* 0x000fe400078ec0ff */
[----:B------:R-:W-:-:S02]  /*16e50*/  LOP3.LUT R2, R216, 0x1c0, R60, 0xf8, !PT ;  /* 0x000001c0d8027812 */ /* 0x000fc400078ef83c */
[----:B------:R-:W-:Y:S01]  /*16e60*/  LOP3.LUT R217, R217, 0x7c00, RZ, 0xc0, !PT ;  /* 0x00007c00d9d97812 */ /* 0x000fe200078ec0ff */
[----:B------:R3:W-:Y:S01]  /*16e70*/  @P0 STS.128 [R235+0x10800], RZ ;  /* 0x010800ffeb000388 */ /* 0x0007e20000000c00 */
[C---:B------:R-:W-:Y:S02]  /*16e80*/  LOP3.LUT R3, R2.reuse, 0x8, R61, 0x78, !PT ;  /* 0x0000000802037812 */ /* 0x040fe400078e783d */
[----:B------:R-:W-:Y:S01]  /*16e90*/  LOP3.LUT R63, R2, R63, RZ, 0x3c, !PT ;  /* 0x0000003f023f7212 */ /* 0x000fe200078e3cff */
[----:B------:R3:W-:Y:S01]  /*16ea0*/  @P0 STS.128 [R235+0x12800], RZ ;  /* 0x012800ffeb000388 */ /* 0x0007e20000000c00 */
[----:B------:R-:W-:Y:S01]  /*16eb0*/  ISETP.GE.AND P6, PT, R14, UR9, PT ;  /* 0x000000090e007c0c */ /* 0x000fe2000bfc6270 */
[----:B------:R-:W-:Y:S01]  /*16ec0*/  IMAD R0, R3, 0x2, R0 ;  /* 0x0000000203007824 */ /* 0x000fe200078e0200 */
[----:B------:R-:W-:Y:S01]  /*16ed0*/  ISETP.GE.AND P5, PT, R36, UR9, PT ;  /* 0x0000000924007c0c */ /* 0x000fe2000bfa6270 */
[----:B------:R3:W-:Y:S01]  /*16ee0*/  @P0 STS.128 [R235+0x14800], RZ ;  /* 0x014800ffeb000388 */ /* 0x0007e20000000c00 */
[----:B------:R-:W-:-:S03]  /*16ef0*/  LOP3.LUT R2, R217, 0x200, R60, 0xf8, !PT ;  /* 0x00000200d9027812 */ /* 0x000fc600078ef83c */
[----:B------:R3:W-:Y:S01]  /*16f00*/  @P0 STS.128 [R235+0x16800], RZ ;  /* 0x016800ffeb000388 */ /* 0x0007e20000000c00 */
[----:B------:R-:W-:Y:S07]  /*16f10*/  @P0 BRA `(.L_x_4007) ;  /* 0x0000000000740947 */ /* 0x000fee0003800000 */
[----:B------:R-:W4:Y:S01]  /*16f20*/  LDCU UR10, c[0x0][0x440] ;  /* 0x00008800ff0a77ac */ /* 0x000f220008000800 */
[----:B------:R-:W-:Y:S02]  /*16f30*/  IMAD.U32 R5, RZ, RZ, UR29 ;  /* 0x0000001dff057e24 */ /* 0x000fe4000f8e00ff */
[----:B------:R-:W-:-:S03]  /*16f40*/  IMAD.U32 R3, RZ, RZ, UR28 ;  /* 0x0000001cff037e24 */ /* 0x000fc6000f8e00ff */
[----:B------:R-:W-:-:S04]  /*16f50*/  LEA R4, P4, R5, R232, 0x1 ;  /* 0x000000e805047211 */ /* 0x000fc800078808ff */
[----:B------:R-:W-:Y:S02]  /*16f60*/  LEA.HI.X R5, R5, R233, R3, 0x1, P4 ;  /* 0x000000e905057211 */ /* 0x000fe400020f0c03 */
        /* <DEDUP_REMOVED lines=24> */
.L_x_4007:
[----:B------:R-:W-:Y:S05]  /*170f0*/  BSYNC.RECONVERGENT B0 ;  /* 0x0000000000007941 */ /* 0x000fea0003800200 */
.L_x_4006:
[----:B------:R1:W-:Y:S01]  /*17100*/  @P6 STS.128 [R235+0x11000], RZ ;  /* 0x011000ffeb006388 */ /* 0x0003e20000000c00 */
[----:B------:R-:W-:Y:S01]  /*17110*/  BSSY.RECONVERGENT B0, `(.L_x_4008) ;  /* 0x0000022000007945 */ /* 0x000fe20003800200 */
[----:B------:R-:W-:Y:S02]  /*17120*/  IADD3 R97, PT, PT, R63, R2, RZ ;  /* 0x000000023f617210 */ /* 0x000fe40007ffe0ff */
[----:B------:R1:W-:Y:S04]  /*17130*/  @P6 STS.128 [R235+0x13000], RZ ;  /* 0x013000ffeb006388 */ /* 0x0003e80000000c00 */
[----:B------:R1:W-:Y:S04]  /*17140*/  @P6 STS.128 [R235+0x15000], RZ ;  /* 0x015000ffeb006388 */ /* 0x0003e80000000c00 */
[----:B------:R1:W-:Y:S01]  /*17150*/  @P6 STS.128 [R235+0x17000], RZ ;  /* 0x017000ffeb006388 */ /* 0x0003e20000000c00 */
[----:B------:R-:W-:Y:S05]  /*17160*/  @P6 BRA `(.L_x_4009) ;  /* 0x0000000000706947 */ /* 0x000fea0003800000 */
[----:B------:R-:W4:Y:S01]  /*17170*/  LDC.64 R2, c[0x0][0x3c0] ;  /* 0x0000f000ff027b82 */ /* 0x000f220000000a00 */
[----:B------:R-:W5:Y:S02]  /*17180*/  LDCU UR10, c[0x0][0x440] ;  /* 0x00008800ff0a77ac */ /* 0x000f640008000800 */
[----:B-----5:R-:W-:Y:S02]  /*17190*/  ISETP.GE.AND P3, PT, R12, UR10, PT ;  /* 0x0000000a0c007c0c */ /* 0x020fe4000bf66270 */
[----:B------:R-:W-:Y:S02]  /*171a0*/  ISETP.GE.AND P2, PT, R11, UR10, PT ;  /* 0x0000000a0b007c0c */ /* 0x000fe4000bf46270 */
[----:B------:R-:W-:Y:S02]  /*171b0*/  ISETP.GE.AND P1, PT, R10, UR10, PT ;  /* 0x0000000a0a007c0c */ /* 0x000fe4000bf26270 */
[----:B----4-:R-:W-:Y:S02]  /*171c0*/  LEA R4, P4, R2, R232, 0x6 ;  /* 0x000000e802047211 */ /* 0x010fe400078830ff */
        /* <DEDUP_REMOVED lines=22> */
.L_x_4009:
[----:B------:R-:W-:Y:S05]  /*17330*/  BSYNC.RECONVERGENT B0 ;  /* 0x0000000000007941 */ /* 0x000fea0003800200 */
.L_x_4008:
[----:B------:R1:W-:Y:S01]  /*17340*/  @P5 STS.128 [R235+0x11800], RZ ;  /* 0x011800ffeb005388 */ /* 0x0003e20000000c00 */
[----:B------:R-:W-:Y:S01]  /*17350*/  BSSY.RECONVERGENT B0, `(.L_x_4010) ;  /* 0x0000023000007945 */ /* 0x000fe20003800200 */
[----:B------:R-:W-:Y:S02]  /*17360*/  LEA R97, R97, UR8, 0x1 ;  /* 0x0000000861617c11 */ /* 0x000fe4000f8e08ff */
[----:B------:R1:W-:Y:S04]  /*17370*/  @P5 STS.128 [R235+0x13800], RZ ;  /* 0x013800ffeb005388 */ /* 0x0003e80000000c00 */
[----:B------:R1:W-:Y:S04]  /*17380*/  @P5 STS.128 [R235+0x15800], RZ ;  /* 0x015800ffeb005388 */ /* 0x0003e80000000c00 */
[----:B------:R1:W-:Y:S01]  /*17390*/  @P5 STS.128 [R235+0x17800], RZ ;  /* 0x017800ffeb005388 */ /* 0x0003e20000000c00 */
[----:B------:R-:W-:Y:S05]  /*173a0*/  @P5 BRA `(.L_x_4011) ;  /* 0x0000000000745947 */ /* 0x000fea0003800000 */
[----:B------:R-:W5:Y:S01]  /*173b0*/  LDC.64 R2, c[0x0][0x3c0] ;  /* 0x0000f000ff027b82 */ /* 0x000f620000000a00 */
[----:B------:R-:W2:Y:S02]  /*173c0*/  LDCU UR9, c[0x0][0x440] ;  /* 0x00008800ff0977ac */ /* 0x000ea40008000800 */
[----:B--2---:R-:W-:Y:S02]  /*173d0*/  ISETP.GE.AND P3, PT, R216, UR9, PT ;  /* 0x00000009d8007c0c */ /* 0x004fe4000bf66270 */
[----:B------:R-:W-:Y:S02]  /*173e0*/  ISETP.GE.AND P2, PT, R11, UR9, PT ;  /* 0x000000090b007c0c */ /* 0x000fe4000bf46270 */
[----:B------:R-:W-:Y:S01]  /*173f0*/  ISETP.GE.AND P1, PT, R10, UR9, PT ;  /* 0x000000090a007c0c */ /* 0x000fe2000bf26270 */
[----:B-----5:R-:W-:Y:S01]  /*17400*/  IMAD R3, R3, 0x60, RZ ;  /* 0x0000006003037824 */ /* 0x020fe200078e02ff */
        /* <DEDUP_REMOVED lines=23> */
.L_x_4011:
[----:B------:R-:W-:Y:S05]  /*17580*/  BSYNC.RECONVERGENT B0 ;  /* 0x0000000000007941 */ /* 0x000fea0003800200 */
.L_x_4010:
[----:B------:R-:W-:Y:S01]  /*17590*/  LDSM.16.M88.4 R72, [R97] ;  /* 0x000000006148783b */ /* 0x000fe20000000200 */
[----:B------:R-:W-:Y:S01]  /*175a0*/  IMAD.MOV.U32 R8, RZ, RZ, 0x20 ;  /* 0x00000020ff087424 */ /* 0x000fe200078e00ff */
[C---:B------:R-:W-:Y:S01]  /*175b0*/  LOP3.LUT P0, RZ, R61.reuse, 0x2, RZ, 0xc0, !PT ;  /* 0x000000023dff7812 */ /* 0x040fe2000780c0ff */
[----:B------:R-:W-:Y:S01]  /*175c0*/  VIADD R93, R0, UR8 ;  /* 0x00000008005d7c36 */ /* 0x000fe20008000000 */
[----:B------:R-:W5:Y:S01]  /*175d0*/  LDSM.16.M88.4 R68, [R0+UR8+0x8000] ;  /* 0x008000080044783b */ /* 0x000f620008000200 */
[----:B------:R-:W-:Y:S01]  /*175e0*/  MOV R12, 0x40 ;  /* 0x00000040000c7802 */ /* 0x000fe20000000f00 */
[----:B------:R-:W-:Y:S01]  /*175f0*/  UISETP.NE.AND UP1, UPT, UR4, 0x1, UPT ;  /* 0x000000010400788c */ /* 0x000fe2000bf25270 */
[----:B------:R-:W-:Y:S01]  /*17600*/  SEL R8, R8, 0xffffffe0, !P0 ;  /* 0xffffffe008087807 */ /* 0x000fe20004000000 */
[----:B------:R-:W3:Y:S01]  /*17610*/  LDSM.16.M88.4 R56, [R0+UR8+0x8800] ;  /* 0x008800080038783b */ /* 0x000ee20008000200 */
[----:B------:R-:W-:Y:S02]  /*17620*/  LOP3.LUT P0, RZ, R61, 0x4, RZ, 0xc0, !PT ;  /* 0x000000043dff7812 */ /* 0x000fe4000780c0ff */
[----:B------:R-:W-:Y:S01]  /*17630*/  IADD3 R3, PT, PT, R97, R8, RZ ;  /* 0x0000000861037210 */ /* 0x000fe20007ffe0ff */
[----:B------:R-:W-:Y:S01]  /*17640*/  IMAD.IADD R2, R93, 0x1, R8 ;  /* 0x000000015d027824 */ /* 0x000fe200078e0208 */
[----:B------:R-:W1:Y:S01]  /*17650*/  LDSM.16.M88.4 R48, [R0+UR8+0x9000] ;  /* 0x009000080030783b */ /* 0x000e620008000200 */
[----:B------:R-:W-:-:S03]  /*17660*/  SEL R12, R12, 0xffffffc0, !P0 ;  /* 0xffffffc00c0c7807 */ /* 0x000fc60004000000 */
[----:B------:R-:W1:Y:S01]  /*17670*/  LDSM.16.M88.4 R32, [R0+UR8+0x9800] ;  /* 0x009800080020783b */ /* 0x000e620008000200 */
[----:B------:R-:W-:Y:S01]  /*17680*/  IADD3 R93, PT, PT, R93, R12, RZ ;  /* 0x0000000c5d5d7210 */ /* 0x000fe20007ffe0ff */
[----:B------:R-:W-:Y:S02]  /*17690*/  IMAD.IADD R95, R97, 0x1, R12 ;  /* 0x00000001615f7824 */ /* 0x000fe400078e020c */
[----:B------:R-:W-:Y:S01]  /*176a0*/  LDSM.16.M88.4 R40, [R3] ;  /* 0x000000000328783b */ /* 0x000fe20000000200 */
[C---:B------:R-:W-:Y:S01]  /*176b0*/  IADD3 R61, PT, PT, R8.reuse, R93, RZ ;  /* 0x0000005d083d7210 */ /* 0x040fe20007ffe0ff */
[----:B------:R-:W-:Y:S02]  /*176c0*/  IMAD.IADD R62, R8, 0x1, R95 ;  /* 0x00000001083e7824 */ /* 0x000fe400078e025f */
[----:B------:R-:W1:Y:S04]  /*176d0*/  LDSM.16.M88.4 R20, [R2+0x8000] ;  /* 0x008000000214783b */ /* 0x000e680000000200 */
[----:B--2-4-:R-:W2:Y:S04]  /*176e0*/  LDSM.16.M88.4 R4, [R2+0x8800] ;  /* 0x008800000204783b */ /* 0x014ea80000000200 */
[----:B------:R-:W4:Y:S04]  /*176f0*/  LDSM.16.M88.4 R84, [R2+0x9000] ;  /* 0x009000000254783b */ /* 0x000f280000000200 */
[----:B------:R-:W4:Y:S04]  /*17700*/  LDSM.16.M88.4 R80, [R2+0x9800] ;  /* 0x009800000250783b */ /* 0x000f280000000200 */
[----:B------:R-:W-:Y:S01]  /*17710*/  LDSM.16.M88.4 R24, [R95] ;  /* 0x000000005f18783b */ /* 0x000fe20000000200 */
[C---:B-----5:R-:W-:Y:S03]  /*17720*/  HMMA.16816.F32.BF16 R16, R72.reuse, R68, RZ ;  /* 0x000000444810723c */ /* 0x060fe600000418ff */
[----:B------:R-:W5:Y:S04]  /*17730*/  LDSM.16.M88.4 R28, [R93+0x8000] ;  /* 0x008000005d1c783b */ /* 0x000f680000000200 */
[----:B------:R-:W5:Y:S01]  /*17740*/  LDSM.16.M88.4 R12, [R93+0x8800] ;  /* 0x008800005d0c783b */ /* 0x000f620000000200 */
[C---:B---3--:R-:W-:Y:S03]  /*17750*/  HMMA.16816.F32.BF16 R64, R72.reuse, R56, RZ ;  /* 0x000000384840723c */ /* 0x048fe600000418ff */
[----:B------:R-:W3:Y:S04]  /*17760*/  LDSM.16.M88.4 R36, [R93+0x9000] ;  /* 0x009000005d24783b */ /* 0x000ee80000000200 */
[----:B------:R-:W-:Y:S01]  /*17770*/  LDSM.16.M88.4 R76, [R62] ;  /* 0x000000003e4c783b */ /* 0x000fe20000000200 */
        /* <DEDUP_REMOVED lines=11> */
[----:B------:R-:W-:Y:S07]  /*17830*/  LDSM.16.M88.4 R20, [R61+0x8800] ;  /* 0x008800003d14783b */ /* 0x000fee0000000200 */
[C---:B--2---:R-:W-:Y:S08]  /*17840*/  HMMA.16816.F32.BF16 R64, R40.reuse, R4, R64 ;  /* 0x000000042840723c */ /* 0x044ff00000041840 */
[C---:B------:R-:W-:Y:S01]  /*17850*/  HMMA.16816.F32.BF16 R56, R40.reuse, R6, R56 ;  /* 0x000000062838723c */ /* 0x040fe20000041838 */
[----:B------:R-:W2:Y:S07]  /*17860*/  LDSM.16.M88.4 R4, [R61+0x8000] ;  /* 0x008000003d04783b */ /* 0x000eae0000000200 */
[C---:B----4-:R-:W-:Y:S08]  /*17870*/  HMMA.16816.F32.BF16 R52, R40.reuse, R84, R52 ;  /* 0x000000542834723c */ /* 0x050ff00000041834 */
[C---:B------:R-:W-:Y:S01]  /*17880*/  HMMA.16816.F32.BF16 R48, R40.reuse, R86, R48 ;  /* 0x000000562830723c */ /* 0x040fe20000041830 */
[----:B------:R-:W-:Y:S07]  /*17890*/  LDSM.16.M88.4 R84, [R61+0x9000] ;  /* 0x009000003d54783b */ /* 0x000fee0000000200 */
[----:B------:R-:W-:Y:S08]  /*178a0*/  HMMA.16816.F32.BF16 R44, R40, R80, R44 ;  /* 0x00000050282c723c */ /* 0x000ff0000004182c */
[C---:B-----5:R-:W-:Y:S08]  /*178b0*/  HMMA.16816.F32.BF16 R16, R24.reuse, R28, R16 ;  /* 0x0000001c1810723c */ /* 0x060ff00000041810 */
[C---:B------:R-:W-:Y:S01]  /*178c0*/  HMMA.16816.F32.BF16 R68, R24.reuse, R30, R68 ;  /* 0x0000001e1844723c */ /* 0x040fe20000041844 */
[----:B------:R-:W-:Y:S07]  /*178d0*/  LDSM.16.M88.4 R28, [R97+0x2000] ;  /* 0x00200000611c783b */ /* 0x000fee0000000200 */
[C---:B------:R-:W-:Y:S08]  /*178e0*/  HMMA.16816.F32.BF16 R64, R24.reuse, R12, R64 ;  /* 0x0000000c1840723c */ /* 0x040ff00000041840 */
[----:B------:R-:W-:Y:S01]  /*178f0*/  HMMA.16816.F32.BF16 R56, R24, R14, R56 ;  /* 0x0000000e1838723c */ /* 0x000fe20000041838 */
[----:B------:R-:W4:Y:S07]  /*17900*/  LDSM.16.M88.4 R12, [R0+UR8+0xa000] ;  /* 0x00a00008000c783b */ /* 0x000f2e0008000200 */
[----:B------:R-:W-:Y:S01]  /*17910*/  HMMA.16816.F32.BF16 R40, R40, R82, R72 ;  /* 0x000000522828723c */ /* 0x000fe20000041848 */
[----:B------:R-:W5:Y:S04]  /*17920*/  LDSM.16.M88.4 R80, [R61+0x9800] ;  /* 0x009800003d50783b */ /* 0x000f680000000200 */
[----:B------:R-:W5:Y:S03]  /*17930*/  LDSM.16.M88.4 R72, [R0+UR8+0xa800] ;  /* 0x00a800080048783b */ /* 0x000f660008000200 */
[C---:B---3--:R-:W-:Y:S08]  /*17940*/  HMMA.16816.F32.BF16 R52, R24.reuse, R36, R52 ;  /* 0x000000241834723c */ /* 0x048ff00000041834 */
[C---:B------:R-:W-:Y:S01]  /*17950*/  HMMA.16816.F32.BF16 R48, R24.reuse, R38, R48 ;  /* 0x000000261830723c */ /* 0x040fe20000041830 */
[----:B------:R-:W3:Y:S07]  /*17960*/  LDSM.16.M88.4 R36, [R0+UR8+0xb000] ;  /* 0x00b000080024783b */ /* 0x000eee0008000200 */
[C---:B-1----:R-:W-:Y:S08]  /*17970*/  HMMA.16816.F32.BF16 R44, R24.reuse, R32, R44 ;  /* 0x00000020182c723c */ /* 0x042ff0000004182c */
[----:B------:R-:W-:Y:S01]  /*17980*/  HMMA.16816.F32.BF16 R40, R24, R34, R40 ;  /* 0x000000221828723c */ /* 0x000fe20000041828 */
[----:B------:R-:W1:Y:S04]  /*17990*/  LDSM.16.M88.4 R32, [R0+UR8+0xb800] ;  /* 0x00b800080020783b */ /* 0x000e680008000200 */
[----:B------:R-:W-:Y:S03]  /*179a0*/  LDSM.16.M88.4 R24, [R2+0xa000] ;  /* 0x00a000000218783b */ /* 0x000fe60000000200 */
[C---:B--2---:R-:W-:Y:S08]  /*179b0*/  HMMA.16816.F32.BF16 R16, R76.reuse, R4, R16 ;  /* 0x000000044c10723c */ /* 0x044ff00000041810 */
[C---:B------:R-:W-:Y:S01]  /*179c0*/  HMMA.16816.F32.BF16 R68, R76.reuse, R6, R68 ;  /* 0x000000064c44723c */ /* 0x040fe20000041844 */
[----:B------:R-:W2:Y:S07]  /*179d0*/  LDSM.16.M88.4 R4, [R3+0x2000] ;  /* 0x002000000304783b */ /* 0x000eae0000000200 */
[C---:B------:R-:W-:Y:S08]  /*179e0*/  HMMA.16816.F32.BF16 R64, R76.reuse, R20, R64 ;  /* 0x000000144c40723c */ /* 0x040ff00000041840 */
[----:B------:R-:W-:Y:S01]  /*179f0*/  HMMA.16816.F32.BF16 R56, R76, R22, R56 ;  /* 0x000000164c38723c */ /* 0x000fe20000041838 */
[----:B------:R-:W2:Y:S07]  /*17a00*/  LDSM.16.M88.4 R20, [R2+0xa800] ;  /* 0x00a800000214783b */ /* 0x000eae0000000200 */
[C---:B----4-:R-:W-:Y:S08]  /*17a10*/  HMMA.16816.F32.BF16 R16, R28.reuse, R12, R16 ;  /* 0x0000000c1c10723c */ /* 0x050ff00000041810 */
[----:B------:R-:W-:Y:S01]  /*17a20*/  HMMA.16816.F32.BF16 R68, R28, R14, R68 ;  /* 0x0000000e1c44723c */ /* 0x000fe20000041844 */
[----:B------:R-:W4:Y:S07]  /*17a30*/  LDSM.16.M88.4 R12, [R2+0xb000] ;  /* 0x00b00000020c783b */ /* 0x000f2e0000000200 */
[C---:B------:R-:W-:Y:S08]  /*17a40*/  HMMA.16816.F32.BF16 R52, R76.reuse, R84, R52 ;  /* 0x000000544c34723c */ /* 0x040ff00000041834 */
[C---:B------:R-:W-:Y:S01]  /*17a50*/  HMMA.16816.F32.BF16 R48, R76.reuse, R86, R48 ;  /* 0x000000564c30723c */ /* 0x040fe20000041830 */
[----:B------:R-:W-:Y:S07]  /*17a60*/  LDSM.16.M88.4 R84, [R95+0x4000] ;  /* 0x004000005f54783b */ /* 0x000fee0000000200 */
[C---:B-----5:R-:W-:Y:S08]  /*17a70*/  HMMA.16816.F32.BF16 R44, R76.reuse, R80, R44 ;  /* 0x000000504c2c723c */ /* 0x060ff0000004182c */
[----:B------:R-:W-:Y:S01]  /*17a80*/  HMMA.16816.F32.BF16 R40, R76, R82, R40 ;  /* 0x000000524c28723c */ /* 0x000fe20000041828 */
[----:B------:R-:W5:Y:S04]  /*17a90*/  LDSM.16.M88.4 R76, [R2+0xb800] ;  /* 0x00b80000024c783b */ /* 0x000f680000000200 */
[----:B------:R-:W-:Y:S03]  /*17aa0*/  LDSM.16.M88.4 R80, [R61+0xb000] ;  /* 0x00b000003d50783b */ /* 0x000fe60000000200 */
[C---:B------:R-:W-:Y:S08]  /*17ab0*/  HMMA.16816.F32.BF16 R64, R28.reuse, R72, R64 ;  /* 0x000000481c40723c */ /* 0x040ff00000041840 */
[C---:B------:R-:W-:Y:S01]  /*17ac0*/  HMMA.16816.F32.BF16 R56, R28.reuse, R74, R56 ;  /* 0x0000004a1c38723c */ /* 0x040fe20000041838 */
[----:B------:R-:W-:Y:S07]  /*17ad0*/  LDSM.16.M88.4 R72, [R93+0xa000] ;  /* 0x00a000005d48783b */ /* 0x000fee0000000200 */
[C---:B---3--:R-:W-:Y:S08]  /*17ae0*/  HMMA.16816.F32.BF16 R52, R28.reuse, R36, R52 ;  /* 0x000000241c34723c */ /* 0x048ff00000041834 */
[C---:B------:R-:W-:Y:S01]  /*17af0*/  HMMA.16816.F32.BF16 R48, R28.reuse, R38, R48 ;  /* 0x000000261c30723c */ /* 0x040fe20000041830 */
[----:B------:R-:W-:Y:S07]  /*17b00*/  LDSM.16.M88.4 R36, [R93+0xa800] ;  /* 0x00a800005d24783b */ /* 0x000fee0000000200 */
[C---:B-1----:R-:W-:Y:S08]  /*17b10*/  HMMA.16816.F32.BF16 R44, R28.reuse, R32, R44 ;  /* 0x000000201c2c723c */ /* 0x042ff0000004182c */
        /* <DEDUP_REMOVED lines=8> */
[----:B------:R-:W-:Y:S07]  /*17ba0*/  LDSM.16.M88.4 R20, [R62+0x2000] ;  /* 0x002000003e14783b */ /* 0x000fee0000000200 */
[C---:B----4-:R-:W-:Y:S08]  /*17bb0*/  HMMA.16816.F32.BF16 R52, R4.reuse, R12, R52 ;  /* 0x0000000c0434723c */ /* 0x050ff00000041834 */
[C---:B------:R-:W-:Y:S01]  /*17bc0*/  HMMA.16816.F32.BF16 R48, R4.reuse, R14, R48 ;  /* 0x0000000e0430723c */ /* 0x040fe20000041830 */
[----:B------:R-:W2:Y:S07]  /*17bd0*/  LDSM.16.M88.4 R12, [R61+0xa000] ;  /* 0x00a000003d0c783b */ /* 0x000eae0000000200 */
[C---:B-----5:R-:W-:Y:S08]  /*17be0*/  HMMA.16816.F32.BF16 R44, R4.reuse, R76, R44 ;  /* 0x0000004c042c723c */ /* 0x060ff0000004182c */
        /* <DEDUP_REMOVED lines=136> */
.L_x_4013:
        /* <DEDUP_REMOVED lines=62> */
.L_x_4014:
        /* <DEDUP_REMOVED lines=99> */
.L_x_4012:
[----:B------:R-:W2:Y:S01]  /*18e80*/  S2R R222, SR_TID.X ;  /* 0x0000000000de7919 */ /* 0x000ea20000002100 */
[----:B------:R-:W-:Y:S01]  /*18e90*/  LOP3.LUT R165, R218, 0x1f0, RZ, 0xc0, !PT ;  /* 0x000001f0daa57812 */ /* 0x000fe200078ec0ff */
[----:B------:R-:W-:Y:S01]  /*18ea0*/  UIADD3 UR30, UPT, UPT, UR30, -0x40, URZ ;  /* 0xffffffc01e1e7890 */ /* 0x000fe2000fffe0ff */
[----:B------:R-:W-:Y:S01]  /*18eb0*/  LOP3.LUT R223, R63, 0x200, R60, 0xf8, !PT ;  /* 0x000002003fdf7812 */ /* 0x000fe200078ef83c */
[----:B------:R-:W3:Y:S01]  /*18ec0*/  S2R R0, SR_CTAID.X ;  /* 0x0000000000007919 */ /* 0x000ee20000002500 */
[----:B------:R-:W4:Y:S02]  /*18ed0*/  LDCU UR4, c[0x0][0x45c] ;  /* 0x00008b80ff0477ac */ /* 0x000f240008000800 */
[----:B------:R-:W-:Y:S01]  /*18ee0*/  LEA R223, R223, UR8, 0x1 ;  /* 0x00000008dfdf7c11 */ /* 0x000fe2000f8e08ff */
[----:B-1----:R-:W-:-:S04]  /*18ef0*/  IMAD.U32 R5, RZ, RZ, UR30 ;  /* 0x0000001eff057e24 */ /* 0x002fc8000f8e00ff */
[----:B------:R-:W-:Y:S01]  /*18f00*/  IMAD.IADD R197, R8, 0x1, R223 ;  /* 0x0000000108c57824 */ /* 0x000fe200078e02df */
[----:B------:R-:W-:Y:S01]  /*18f10*/  LDSM.16.MT88.4 R156, [R223+0x10000] ;  /* 0x01000000df9c783b */ /* 0x000fe20000004200 */
[----:B------:R-:W-:-:S03]  /*18f20*/  VIADD R192, R223, 0x10040 ;  /* 0x00010040dfc07836 */ /* 0x000fc60000000000 */
[----:B------:R-:W-:Y:S04]  /*18f30*/  LDSM.16.MT88.4 R72, [R197+0x12000] ;  /* 0x01200000c548783b */ /* 0x000fe80000004200 */
[----:B------:R-:W-:Y:S04]  /*18f40*/  LDSM.16.MT88.4 R104, [R197+0x14000] ;  /* 0x01400000c568783b */ /* 0x000fe80000004200 */
[----:B------:R-:W-:Y:S04]  /*18f50*/  LDSM.16.MT88.4 R136, [R197+0x16000] ;  /* 0x01600000c588783b */ /* 0x000fe80000004200 */
[----:B------:R-:W-:Y:S01]  /*18f60*/  LDSM.16.MT88.4 R96, [R223+0x14000] ;  /* 0x01400000df60783b */ /* 0x000fe20000004200 */
[----:B--2---:R-:W-:Y:S01]  /*18f70*/  SHF.R.U32.HI R2, RZ, 0x2, R222 ;  /* 0x00000002ff027819 */ /* 0x004fe200000116de */
[----:B------:R-:W-:-:S02]  /*18f80*/  IMAD.SHL.U32 R166, R222, 0x2, RZ ;  /* 0x00000002dea67824 */ /* 0x000fc400078e00ff */
[----:B------:R-:W-:Y:S01]  /*18f90*/  LDSM.16.MT88.4 R128, [R223+0x16000] ;  /* 0x01600000df80783b */ /* 0x000fe20000004200 */
[----:B---3--:R-:W-:Y:S01]  /*18fa0*/  IMAD R3, R0, 0x40, R165 ;  /* 0x0000004000037824 */ /* 0x008fe200078e02a5 */
[----:B------:R-:W-:Y:S02]  /*18fb0*/  LOP3.LUT R2, R2, 0x7, RZ, 0xc0, !PT ;  /* 0x0000000702027812 */ /* 0x000fe400078ec0ff */
[----:B------:R-:W-:Y:S01]  /*18fc0*/  LDSM.16.MT88.4 R168, [R223+0x10800] ;  /* 0x01080000dfa8783b */ /* 0x000fe20000004200 */
[----:B------:R-:W-:Y:S02]  /*18fd0*/  LOP3.LUT R166, R166, 0x6, RZ, 0xc0, !PT ;  /* 0x00000006a6a67812 */ /* 0x000fe400078ec0ff */
[----:B------:R-:W-:Y:S01]  /*18fe0*/  IADD3 R4, PT, PT, R3, -UR22, R2 ;  /* 0x8000001603047c10 */ /* 0x000fe2000fffe002 */
[----:B------:R-:W-:Y:S01]  /*18ff0*/  LDSM.16.MT88.4 R172, [R197+0x16800] ;  /* 0x01680000c5ac783b */ /* 0x000fe20000004200 */
[C-C-:B------:R-:W-:Y:S02]  /*19000*/  LOP3.LUT R21, R5.reuse, 0x1, R166.reuse, 0xfe, !PT ;  /* 0x0000000105157812 */ /* 0x140fe400078efea6 */
[C-C-:B------:R-:W-:Y:S01]  /*19010*/  LOP3.LUT R3, R5.reuse, 0x9, R166.reuse, 0xfe, !PT ;  /* 0x0000000905037812 */ /* 0x140fe200078efea6 */
[----:B------:R-:W-:Y:S01]  /*19020*/  VIADD R4, R4, UR21 ;  /* 0x0000001504047c36 */ /* 0x000fe20008000000 */
[----:B------:R-:W-:-:S02]  /*19030*/  LOP3.LUT R27, R5, 0x10, R166, 0xfe, !PT ;  /* 0x00000010051b7812 */ /* 0x000fc400078efea6 */
[C-C-:B------:R-:W-:Y:S01]  /*19040*/  LOP3.LUT R9, R5.reuse, 0x19, R166.reuse, 0xfe, !PT ;  /* 0x0000001905097812 */ /* 0x140fe200078efea6 */
[C---:B------:R-:W-:Y:S01]  /*19050*/  IMAD.IADD R10, R4.reuse, 0x1, -R21 ;  /* 0x00000001040a7824 */ /* 0x040fe200078e0a15 */
[C-C-:B------:R-:W-:Y:S01]  /*19060*/  LOP3.LUT R11, R5.reuse, 0x18, R166.reuse, 0xfe, !PT ;  /* 0x00000018050b7812 */ /* 0x140fe200078efea6 */
[C---:B------:R-:W-:Y:S01]  /*19070*/  IMAD.IADD R6, R4.reuse, 0x1, -R3 ;  /* 0x0000000104067824 */ /* 0x040fe200078e0a03 */
[----:B------:R-:W-:Y:S02]  /*19080*/  LOP3.LUT R13, R5, 0x11, R166, 0xfe, !PT ;  /* 0x00000011050d7812 */ /* 0x000fe400078efea6 */
[----:B------:R-:W-:Y:S01]  /*19090*/  IABS R10, R10 ;  /* 0x0000000a000a7213 */ /* 0x000fe20000000000 */
[C---:B------:R-:W-:Y:S01]  /*190a0*/  IMAD.IADD R15, R4.reuse, 0x1, -R11 ;  /* 0x00000001040f7824 */ /* 0x040fe200078e0a0b */
[----:B------:R-:W-:Y:S01]  /*190b0*/  IABS R6, R6 ;  /* 0x0000000600067213 */ /* 0x000fe20000000000 */
[----:B------:R-:W-:Y:S01]  /*190c0*/  IMAD.IADD R12, R4, 0x1, -R13 ;  /* 0x00000001040c7824 */ /* 0x000fe200078e0a0d */
[----:B------:R-:W-:-:S02]  /*190d0*/  I2FP.F32.S32 R10, R10 ;  /* 0x0000000a000a7245 */ /* 0x000fc40000201400 */
[----:B------:R-:W-:Y:S02]  /*190e0*/  I2FP.F32.S32 R6, R6 ;  /* 0x0000000600067245 */ /* 0x000fe40000201400 */
[----:B------:R-:W-:Y:S01]  /*190f0*/  IABS R15, R15 ;  /* 0x0000000f000f7213 */ /* 0x000fe20000000000 */
[----:B------:R-:W-:Y:S01]  /*19100*/  FFMA.FTZ R10, R10, -UR5, R17 ;  /* 0x800000050a0a7c23 */ /* 0x000fe20008010011 */
[----:B------:R-:W-:Y:S02]  /*19110*/  IMAD.IADD R17, R4, 0x1, -R27 ;  /* 0x0000000104117824 */ /* 0x000fe400078e0a1b */
[----:B------:R-:W-:Y:S01]  /*19120*/  FFMA.FTZ R29, R6, -UR5, R69 ;  /* 0x80000005061d7c23 */ /* 0x000fe20008010045 */
[----:B------:R-:W-:Y:S01]  /*19130*/  IMAD.IADD R6, R4, 0x1, -R9 ;  /* 0x0000000104067824 */ /* 0x000fe200078e0a09 */
[----:B------:R-:W-:Y:S02]  /*19140*/  I2FP.F32.S32 R15, R15 ;  /* 0x0000000f000f7245 */ /* 0x000fe40000201400 */
[----:B------:R-:W-:-:S02]  /*19150*/  IABS R17, R17 ;  /* 0x0000001100117213 */ /* 0x000fc40000000000 */
[----:B------:R-:W-:Y:S01]  /*19160*/  IABS R6, R6 ;  /* 0x0000000600067213 */ /* 0x000fe20000000000 */
[----:B------:R-:W-:Y:S01]  /*19170*/  FFMA.FTZ R56, R15, -UR5, R56 ;  /* 0x800000050f387c23 */ /* 0x000fe20008010038 */
[----:B------:R-:W-:Y:S02]  /*19180*/  I2FP.F32.S32 R17, R17 ;  /* 0x0000001100117245 */ /* 0x000fe40000201400 */
[----:B------:R-:W-:Y:S02]  /*19190*/  I2FP.F32.S32 R6, R6 ;  /* 0x0000000600067245 */ /* 0x000fe40000201400 */
[----:B------:R-:W-:Y:S01]  /*191a0*/  IABS R12, R12 ;  /* 0x0000000c000c7213 */ /* 0x000fe20000000000 */
[----:B------:R-:W-:Y:S01]  /*191b0*/  FFMA.FTZ R64, R17, -UR5, R64 ;  /* 0x8000000511407c23 */ /* 0x000fe20008010040 */
[----:B------:R-:W-:Y:S01]  /*191c0*/  LOP3.LUT R25, R166, UR30, RZ, 0xfc, !PT ;  /* 0x0000001ea6197c12 */ /* 0x000fe2000f8efcff */
[----:B------:R-:W-:Y:S01]  /*191d0*/  FFMA.FTZ R17, R6, -UR5, R57 ;  /* 0x8000000506117c23 */ /* 0x000fe20008010039 */
[----:B------:R-:W-:Y:S01]  /*191e0*/  VIADD R6, R4, 0x8 ;  /* 0x0000000804067836 */ /* 0x000fe20000000000 */
[----:B------:R-:W-:-:S02]  /*191f0*/  I2FP.F32.S32 R12, R12 ;  /* 0x0000000c000c7245 */ /* 0x000fc40000201400 */
[----:B------:R-:W-:Y:S01]  /*19200*/  ISETP.GE.AND P3, PT, R21, UR21, PT ;  /* 0x0000001515007c0c */ /* 0x000fe2000bf66270 */
[----:B------:R-:W-:Y:S01]  /*19210*/  IMAD.IADD R21, R6, 0x1, -R21 ;  /* 0x0000000106157824 */ /* 0x000fe200078e0a15 */
[C-C-:B------:R-:W-:Y:S01]  /*19220*/  LOP3.LUT R7, R5.reuse, 0x8, R166.reuse, 0xfe, !PT ;  /* 0x0000000805077812 */ /* 0x140fe200078efea6 */
[----:B------:R-:W-:Y:S01]  /*19230*/  IMAD.IADD R23, R4, 0x1, -R25 ;  /* 0x0000000104177824 */ /* 0x000fe200078e0a19 */
[--C-:B------:R-:W-:Y:S01]  /*19240*/  LOP3.LUT R15, R5, 0x21, R166.reuse, 0xfe, !PT ;  /* 0x00000021050f7812 */ /* 0x100fe200078efea6 */
[----:B------:R-:W-:Y:S01]  /*19250*/  FFMA.FTZ R65, R12, -UR5, R65 ;  /* 0x800000050c417c23 */ /* 0x000fe20008010041 */
[----:B------:R-:W-:Y:S01]  /*19260*/  ISETP.GE.AND P4, PT, R25, UR21, PT ;  /* 0x0000001519007c0c */ /* 0x000fe2000bf86270 */
[C---:B------:R-:W-:Y:S01]  /*19270*/  IMAD.IADD R25, R6.reuse, 0x1, -R25 ;  /* 0x0000000106197824 */ /* 0x040fe200078e0a19 */
[----:B------:R-:W-:Y:S01]  /*19280*/  ISETP.GE.AND P1, PT, R3, UR21, PT ;  /* 0x0000001503007c0c */ /* 0x000fe2000bf26270 */
[----:B------:R-:W-:Y:S01]  /*19290*/  IMAD.IADD R3, R6, 0x1, -R3 ;  /* 0x0000000106037824 */ /* 0x000fe200078e0a03 */
[----:B------:R-:W-:Y:S01]  /*192a0*/  ISETP.GE.AND P2, PT, R7, UR21, PT ;  /* 0x0000001507007c0c */ /* 0x000fe2000bf46270 */
[C---:B------:R-:W-:Y:S01]  /*192b0*/  IMAD.IADD R31, R4.reuse, 0x1, -R7 ;  /* 0x00000001041f7824 */ /* 0x040fe200078e0a07 */
[----:B------:R-:W-:Y:S01]  /*192c0*/  IABS R21, R21 ;  /* 0x0000001500157213 */ /* 0x000fe20000000000 */
[----:B------:R-:W-:Y:S01]  /*192d0*/  IMAD.IADD R12, R4, 0x1, -R15 ;  /* 0x00000001040c7824 */ /* 0x000fe200078e0a0f */
[----:B------:R-:W-:-:S02]  /*192e0*/  LOP3.LUT R7, R5, 0x20, R166, 0xfe, !PT ;  /* 0x0000002005077812 */ /* 0x000fc400078efea6 */
[----:B------:R-:W-:Y:S02]  /*192f0*/  IABS R25, R25 ;  /* 0x0000001900197213 */ /* 0x000fe40000000000 */
[----:B------:R-:W-:Y:S01]  /*19300*/  IABS R3, R3 ;  /* 0x0000000300037213 */ /* 0x000fe20000000000 */
[----:B------:R-:W-:Y:S01]  /*19310*/  IMAD.IADD R33, R4, 0x1, -R7 ;  /* 0x0000000104217824 */ /* 0x000fe200078e0a07 */
[----:B------:R-:W-:Y:S02]  /*19320*/  I2FP.F32.S32 R14, R21 ;  /* 0x00000015000e7245 */ /* 0x000fe40000201400 */
[----:B------:R-:W-:Y:S01]  /*19330*/  ISETP.GE.AND P6, PT, R27, UR21, PT ;  /* 0x000000151b007c0c */ /* 0x000fe2000bfc6270 */
[----:B------:R-:W-:Y:S01]  /*19340*/  IMAD.IADD R27, R6, 0x1, -R27 ;  /* 0x00000001061b7824 */ /* 0x000fe200078e0a1b */
[----:B------:R-:W-:Y:S01]  /*19350*/  IABS R12, R12 ;  /* 0x0000000c000c7213 */ /* 0x000fe20000000000 */
[----:B------:R-:W-:Y:S01]  /*19360*/  FFMA.FTZ R14, R14, -UR5, R19 ;  /* 0x800000050e0e7c23 */ /* 0x000fe20008010013 */
[----:B------:R-:W-:-:S02]  /*19370*/  IABS R23, R23 ;  /* 0x0000001700177213 */ /* 0x000fc40000000000 */
[----:B------:R-:W-:Y:S02]  /*19380*/  IABS R31, R31 ;  /* 0x0000001f001f7213 */ /* 0x000fe40000000000 */
[----:B------:R-:W-:Y:S02]  /*19390*/  I2FP.F32.S32 R25, R25 ;  /* 0x0000001900197245 */ /* 0x000fe40000201400 */
[----:B------:R-:W-:Y:S02]  /*193a0*/  I2FP.F32.S32 R20, R3 ;  /* 0x0000000300147245 */ /* 0x000fe40000201400 */
[----:B------:R-:W-:Y:S01]  /*193b0*/  I2FP.F32.S32 R12, R12 ;  /* 0x0000000c000c7245 */ /* 0x000fe20000201400 */
[----:B------:R-:W-:Y:S01]  /*193c0*/  FFMA.FTZ R18, R25, -UR5, R18 ;  /* 0x8000000519127c23 */ /* 0x000fe20008010012 */
[----:B------:R-:W-:Y:S01]  /*193d0*/  FSEL R3, R10, -INF , !P3 ;  /* 0xff8000000a037808 */ /* 0x000fe20005800000 */
[----:B------:R-:W-:Y:S01]  /*193e0*/  IMAD.IADD R10, R6, 0x1, -R15 ;  /* 0x00000001060a7824 */ /* 0x000fe200078e0a0f */
[----:B------:R-:W-:Y:S01]  /*193f0*/  I2FP.F32.S32 R23, R23 ;  /* 0x0000001700177245 */ /* 0x000fe20000201400 */
[----:B------:R-:W-:Y:S01]  /*19400*/  FFMA.FTZ R53, R12, -UR5, R53 ;  /* 0x800000050c357c23 */ /* 0x000fe20008010035 */
[----:B------:R-:W-:Y:S01]  /*19410*/  I2FP.F32.S32 R31, R31 ;  /* 0x0000001f001f7245 */ /* 0x000fe20000201400 */
[----:B------:R-:W-:Y:S01]  /*19420*/  IMAD.IADD R12, R6, 0x1, -R9 ;  /* 0x00000001060c7824 */ /* 0x000fe200078e0a09 */
[----:B------:R-:W-:Y:S01]  /*19430*/  IABS R33, R33 ;  /* 0x0000002100217213 */ /* 0x000fe20000000000 */
[C---:B------:R-:W-:Y:S01]  /*19440*/  FFMA.FTZ R16, R23.reuse, -UR5, R16 ;  /* 0x8000000517107c23 */ /* 0x040fe20008010010 */
[----:B------:R-:W-:Y:S01]  /*19450*/  IABS R27, R27 ;  /* 0x0000001b001b7213 */ /* 0x000fe20000000000 */
[----:B------:R-:W-:Y:S01]  /*19460*/  FFMA.FTZ R23, R23, -UR5, R70 ;  /* 0x8000000517177c23 */ /* 0x000fe20008010046 */
[----:B------:R-:W-:Y:S01]  /*19470*/  FSEL R25, R14, -INF , !P3 ;  /* 0xff8000000e197808 */ /* 0x000fe20005800000 */
[----:B------:R-:W-:Y:S01]  /*19480*/  IMAD.IADD R14, R6, 0x1, -R13 ;  /* 0x00000001060e7824 */ /* 0x000fe200078e0a0d */
[----:B------:R-:W-:Y:S01]  /*19490*/  I2FP.F32.S32 R33, R33 ;  /* 0x0000002100217245 */ /* 0x000fe20000201400 */
[----:B------:R-:W-:Y:S01]  /*194a0*/  FFMA.FTZ R31, R31, -UR5, R68 ;  /* 0x800000051f1f7c23 */ /* 0x000fe20008010044 */
[----:B------:R-:W-:Y:S01]  /*194b0*/  I2FP.F32.S32 R27, R27 ;  /* 0x0000001b001b7245 */ /* 0x000fe20000201400 */
[----:B------:R-:W-:Y:S01]  /*194c0*/  FFMA.FTZ R21, R20, -UR5, R71 ;  /* 0x8000000514157c23 */ /* 0x000fe20008010047 */
[----:B------:R-:W-:Y:S01]  /*194d0*/  IABS R10, R10 ;  /* 0x0000000a000a7213 */ /* 0x000fe20000000000 */
[----:B------:R-:W-:Y:S01]  /*194e0*/  FFMA.FTZ R52, R33, -UR5, R52 ;  /* 0x8000000521347c23 */ /* 0x000fe20008010034 */
[----:B------:R-:W-:Y:S01]  /*194f0*/  IABS R14, R14 ;  /* 0x0000000e000e7213 */ /* 0x000fe20000000000 */
[----:B------:R-:W-:Y:S01]  /*19500*/  FFMA.FTZ R66, R27, -UR5, R66 ;  /* 0x800000051b427c23 */ /* 0x000fe20008010042 */
[----:B------:R-:W-:-:S02]  /*19510*/  I2FP.F32.S32 R10, R10 ;  /* 0x0000000a000a7245 */ /* 0x000fc40000201400 */
[----:B------:R-:W-:Y:S02]  /*19520*/  IABS R12, R12 ;  /* 0x0000000c000c7213 */ /* 0x000fe40000000000 */
[----:B------:R-:W-:Y:S01]  /*19530*/  FSEL R33, R16, -INF , !P4 ;  /* 0xff80000010217808 */ /* 0x000fe20006000000 */
[----:B------:R-:W-:Y:S01]  /*19540*/  FFMA.FTZ R199, R10, -UR5, R55 ;  /* 0x800000050ac77c23 */ /* 0x000fe20008010037 */
[----:B------:R-:W-:Y:S02]  /*19550*/  FSEL R27, R18, -INF , !P4 ;  /* 0xff800000121b7808 */ /* 0x000fe40006000000 */
[----:B------:R-:W-:Y:S02]  /*19560*/  FSEL R31, R31, -INF , !P2 ;  /* 0xff8000001f1f7808 */ /* 0x000fe40005000000 */
[----:B------:R-:W-:Y:S02]  /*19570*/  FSEL R23, R23, -INF , !P2 ;  /* 0xff80000017177808 */ /* 0x000fe40005000000 */
[----:B------:R-:W-:-:S02]  /*19580*/  LOP3.LUT R43, R5, 0x28, R166, 0xfe, !PT ;  /* 0x00000028052b7812 */ /* 0x000fc400078efea6 */
[----:B------:R-:W-:Y:S01]  /*19590*/  ISETP.GE.AND P4, PT, R11, UR21, PT ;  /* 0x000000150b007c0c */ /* 0x000fe2000bf86270 */
[C---:B------:R-:W-:Y:S01]  /*195a0*/  IMAD.IADD R11, R6.reuse, 0x1, -R11 ;  /* 0x00000001060b7824 */ /* 0x040fe200078e0a0b */
[----:B------:R-:W-:Y:S01]  /*195b0*/  ISETP.GE.AND P2, PT, R7, UR21, PT ;  /* 0x0000001507007c0c */ /* 0x000fe2000bf46270 */
[----:B------:R-:W-:Y:S01]  /*195c0*/  IMAD.IADD R7, R6, 0x1, -R7 ;  /* 0x0000000106077824 */ /* 0x000fe200078e0a07 */
[----:B------:R-:W-:Y:S01]  /*195d0*/  I2FP.F32.S32 R14, R14 ;  /* 0x0000000e000e7245 */ /* 0x000fe20000201400 */
[----:B------:R-:W-:Y:S01]  /*195e0*/  IMAD.IADD R20, R4, 0x1, -R43 ;  /* 0x0000000104147824 */ /* 0x000fe200078e0a2b */
[----:B------:R-:W-:Y:S02]  /*195f0*/  I2FP.F32.S32 R12, R12 ;  /* 0x0000000c000c7245 */ /* 0x000fe40000201400 */
[C-C-:B------:R-:W-:Y:S02]  /*19600*/  LOP3.LUT R41, R5.reuse, 0x29, R166.reuse, 0xfe, !PT ;  /* 0x0000002905297812 */ /* 0x140fe400078efea6 */
[----:B------:R-:W-:-:S02]  /*19610*/  LOP3.LUT R39, R5, 0x30, R166, 0xfe, !PT ;  /* 0x0000003005277812 */ /* 0x000fc400078efea6 */
[C-C-:B------:R-:W-:Y:S01]  /*19620*/  LOP3.LUT R37, R5.reuse, 0x31, R166.reuse, 0xfe, !PT ;  /* 0x0000003105257812 */ /* 0x140fe200078efea6 */
[----:B------:R-:W-:Y:S01]  /*19630*/  IMAD.IADD R16, R4, 0x1, -R41 ;  /* 0x0000000104107824 */ /* 0x000fe200078e0a29 */
[C-C-:B------:R-:W-:Y:S02]  /*19640*/  LOP3.LUT R35, R5.reuse, 0x38, R166.reuse, 0xfe, !PT ;  /* 0x0000003805237812 */ /* 0x140fe400078efea6 */
[----:B------:R-:W-:Y:S02]  /*19650*/  LOP3.LUT R55, R5, 0x39, R166, 0xfe, !PT ;  /* 0x0000003905377812 */ /* 0x000fe400078efea6 */
[----:B------:R-:W-:Y:S01]  /*19660*/  ISETP.GE.AND P5, PT, R13, UR21, PT ;  /* 0x000000150d007c0c */ /* 0x000fe2000bfa6270 */
[----:B------:R-:W-:Y:S01]  /*19670*/  FFMA.FTZ R13, R14, -UR5, R67 ;  /* 0x800000050e0d7c23 */ /* 0x000fe20008010043 */
[----:B------:R-:W-:Y:S01]  /*19680*/  ISETP.GE.AND P3, PT, R9, UR21, PT ;  /* 0x0000001509007c0c */ /* 0x000fe2000bf66270 */
[----:B------:R-:W-:Y:S01]  /*19690*/  FFMA.FTZ R9, R12, -UR5, R59 ;  /* 0x800000050c097c23 */ /* 0x000fe2000801003b */
[----:B------:R-:W-:Y:S01]  /*196a0*/  IABS R11, R11 ;  /* 0x0000000b000b7213 */ /* 0x000fe20000000000 */
[C---:B------:R-:W-:Y:S01]  /*196b0*/  IMAD.IADD R14, R4.reuse, 0x1, -R39 ;  /* 0x00000001040e7824 */ /* 0x040fe200078e0a27 */
[----:B------:R-:W-:Y:S01]  /*196c0*/  IABS R7, R7 ;  /* 0x0000000700077213 */ /* 0x000fe20000000000 */
[C---:B------:R-:W-:Y:S01]  /*196d0*/  IMAD.IADD R12, R4.reuse, 0x1, -R37 ;  /* 0x00000001040c7824 */ /* 0x040fe200078e0a25 */
[----:B------:R-:W-:Y:S01]  /*196e0*/  FSEL R29, R29, -INF , !P1 ;  /* 0xff8000001d1d7808 */ /* 0x000fe20004800000 */
[C---:B------:R-:W-:Y:S01]  /*196f0*/  IMAD.IADD R10, R4.reuse, 0x1, -R35 ;  /* 0x00000001040a7824 */ /* 0x040fe200078e0a23 */
[----:B------:R-:W-:Y:S01]  /*19700*/  FSEL R21, R21, -INF , !P1 ;  /* 0xff80000015157808 */ /* 0x000fe20004800000 */
[----:B------:R-:W-:Y:S01]  /*19710*/  IMAD.IADD R18, R4, 0x1, -R55 ;  /* 0x0000000104127824 */ /* 0x000fe200078e0a37 */
[----:B------:R-:W-:-:S02]  /*19720*/  ISETP.GE.AND P1, PT, R15, UR21, PT ;  /* 0x000000150f007c0c */ /* 0x000fc4000bf26270 */
[----:B------:R-:W-:Y:S02]  /*19730*/  IABS R4, R20 ;  /* 0x0000001400047213 */ /* 0x000fe40000000000 */
[----:B------:R-:W-:Y:S02]  /*19740*/  I2FP.F32.S32 R11, R11 ;  /* 0x0000000b000b7245 */ /* 0x000fe40000201400 */
[----:B------:R-:W-:Y:S02]  /*19750*/  I2FP.F32.S32 R7, R7 ;  /* 0x0000000700077245 */ /* 0x000fe40000201400 */
[----:B------:R-:W-:Y:S01]  /*19760*/  FSEL R237, R53, -INF , !P1 ;  /* 0xff80000035ed7808 */ /* 0x000fe20004800000 */
[----:B------:R-:W-:Y:S01]  /*19770*/  FFMA.FTZ R11, R11, -UR5, R58 ;  /* 0x800000050b0b7c23 */ /* 0x000fe2000801003a */
[----:B------:R-:W-:Y:S01]  /*19780*/  I2FP.F32.S32 R53, R4 ;  /* 0x0000000400357245 */ /* 0x000fe20000201400 */
[----:B------:R-:W-:Y:S01]  /*19790*/  FFMA.FTZ R54, R7, -UR5, R54 ;  /* 0x8000000507367c23 */ /* 0x000fe20008010036 */
[----:B------:R-:W-:-:S02]  /*197a0*/  FSEL R19, R64, -INF , !P6 ;  /* 0xff80000040137808 */ /* 0x000fc40007000000 */
[----:B------:R-:W-:Y:S01]  /*197b0*/  FMNMX3.FTZ R4, R33, R3, R31, !PT ;  /* 0x0000000321047276 */ /* 0x000fe2000781001f */
[----:B------:R-:W-:Y:S01]  /*197c0*/  FFMA.FTZ R48, R53, -UR5, R48 ;  /* 0x8000000535307c23 */ /* 0x000fe20008010030 */
[----:B------:R-:W-:Y:S02]  /*197d0*/  IABS R16, R16 ;  /* 0x0000001000107213 */ /* 0x000fe40000000000 */
[----:B------:R-:W-:Y:S02]  /*197e0*/  IABS R14, R14 ;  /* 0x0000000e000e7213 */ /* 0x000fe40000000000 */
[----:B------:R-:W-:Y:S02]  /*197f0*/  FSEL R7, R65, -INF , !P5 ;  /* 0xff80000041077808 */ /* 0x000fe40006800000 */
[----:B------:R-:W-:Y:S02]  /*19800*/  FSEL R5, R56, -INF , !P4 ;  /* 0xff80000038057808 */ /* 0x000fe40006000000 */
[----:B------:R-:W-:-:S02]  /*19810*/  FMNMX3.FTZ R4, R4, R29, R19, !PT ;  /* 0x0000001d04047276 */ /* 0x000fc40007810013 */
[----:B------:R-:W-:Y:S02]  /*19820*/  FSEL R15, R66, -INF , !P6 ;  /* 0xff800000420f7808 */ /* 0x000fe40007000000 */
[----:B------:R-:W-:Y:S01]  /*19830*/  FSEL R13, R13, -INF , !P5 ;  /* 0xff8000000d0d7808 */ /* 0x000fe20006800000 */
[----:B------:R-:W-:Y:S01]  /*19840*/  LDSM.16.MT88.4 R64, [R223+0x12000] ;  /* 0x01200000df40783b */ /* 0x000fe20000004200 */
[----:B------:R-:W-:Y:S02]  /*19850*/  FSEL R11, R11, -INF , !P4 ;  /* 0xff8000000b0b7808 */ /* 0x000fe40006000000 */
[----:B------:R-:W-:Y:S02]  /*19860*/  FSEL R17, R17, -INF , !P3 ;  /* 0xff80000011117808 */ /* 0x000fe40005800000 */
[----:B------:R-:W-:Y:S02]  /*19870*/  FSEL R9, R9, -INF , !P3 ;  /* 0xff80000009097808 */ /* 0x000fe40005800000 */
[----:B------:R-:W-:-:S02]  /*19880*/  FSEL R193, R52, -INF , !P2 ;  /* 0xff80000034c17808 */ /* 0x000fc40005000000 */
[----:B------:R-:W-:Y:S02]  /*19890*/  FSEL R225, R54, -INF , !P2 ;  /* 0xff80000036e17808 */ /* 0x000fe40005000000 */
[----:B------:R-:W-:Y:S02]  /*198a0*/  IABS R12, R12 ;  /* 0x0000000c000c7213 */ /* 0x000fe40000000000 */
[----:B------:R-:W-:Y:S02]  /*198b0*/  IABS R10, R10 ;  /* 0x0000000a000a7213 */ /* 0x000fe40000000000 */
[----:B------:R-:W-:Y:S02]  /*198c0*/  I2FP.F32.S32 R16, R16 ;  /* 0x0000001000107245 */ /* 0x000fe40000201400 */
[----:B------:R-:W-:Y:S02]  /*198d0*/  I2FP.F32.S32 R53, R14 ;  /* 0x0000000e00357245 */ /* 0x000fe40000201400 */
[----:B------:R-:W-:Y:S01]  /*198e0*/  ISETP.GE.AND P6, PT, R43, UR21, PT ;  /* 0x000000152b007c0c */ /* 0x000fe2000bfc6270 */
[C---:B------:R-:W-:Y:S01]  /*198f0*/  IMAD.IADD R43, R6.reuse, 0x1, -R43 ;  /* 0x00000001062b7824 */ /* 0x040fe200078e0a2b */
        /* <DEDUP_REMOVED lines=8> */
[----:B------:R-:W-:Y:S01]  /*19980*/  FSEL R199, R199, -INF , !P1 ;  /* 0xff800000c7c77808 */ /* 0x000fe20004800000 */
[----:B------:R-:W-:Y:S01]  /*19990*/  IMAD.IADD R6, R6, 0x1, -R55 ;  /* 0x0000000106067824 */ /* 0x000fe200078e0a37 */
[----:B------:R-:W-:Y:S01]  /*199a0*/  FMNMX3.FTZ R4, R4, R7, R5, !PT ;  /* 0x0000000704047276 */ /* 0x000fe20007810005 */
[----:B------:R-:W-:Y:S01]  /*199b0*/  FFMA.FTZ R16, R16, -UR5, R49 ;  /* 0x8000000510107c23 */ /* 0x000fe20008010031 */
[----:B------:R-:W-:Y:S01]  /*199c0*/  ISETP.GE.AND P1, PT, R55, UR21, PT ;  /* 0x0000001537007c0c */ /* 0x000fe2000bf26270 */
[----:B------:R-:W-:Y:S01]  /*199d0*/  FFMA.FTZ R44, R53, -UR5, R44 ;  /* 0x80000005352c7c23 */ /* 0x000fe2000801002c */
[----:B------:R-:W-:-:S02]  /*199e0*/  I2FP.F32.S32 R12, R12 ;  /* 0x0000000c000c7245 */ /* 0x000fc40000201400 */
[----:B------:R-:W-:Y:S02]  /*199f0*/  I2FP.F32.S32 R55, R10 ;  /* 0x0000000a00377245 */ /* 0x000fe40000201400 */
[----:B------:R-:W-:Y:S01]  /*19a00*/  IABS R18, R18 ;  /* 0x0000001200127213 */ /* 0x000fe20000000000 */
[----:B------:R-:W-:Y:S01]  /*19a10*/  FFMA.FTZ R12, R12, -UR5, R45 ;  /* 0x800000050c0c7c23 */ /* 0x000fe2000801002d */
[----:B------:R-:W-:Y:S01]  /*19a20*/  FSEL R195, R48, -INF , !P6 ;  /* 0xff80000030c37808 */ /* 0x000fe20007000000 */
[----:B------:R-:W-:Y:S01]  /*19a30*/  FFMA.FTZ R55, R55, -UR5, R84 ;  /* 0x8000000537377c23 */ /* 0x000fe20008010054 */
[----:B------:R-:W-:Y:S02]  /*19a40*/  FMNMX3.FTZ R4, R4, R17, R193, !PT ;  /* 0x0000001104047276 */ /* 0x000fe400078100c1 */
[----:B------:R-:W-:Y:S02]  /*19a50*/  I2FP.F32.S32 R14, R18 ;  /* 0x00000012000e7245 */ /* 0x000fe40000201400 */
[----:B------:R-:W-:-:S02]  /*19a60*/  IABS R10, R41 ;  /* 0x00000029000a7213 */ /* 0x000fc40000000000 */
[----:B------:R-:W-:Y:S01]  /*19a70*/  FSEL R227, R16, -INF , !P5 ;  /* 0xff80000010e37808 */ /* 0x000fe20006800000 */
[----:B------:R-:W-:Y:S01]  /*19a80*/  FFMA.FTZ R85, R14, -UR5, R85 ;  /* 0x800000050e557c23 */ /* 0x000fe20008010055 */
[----:B------:R-:W-:Y:S02]  /*19a90*/  FSEL R219, R44, -INF , !P4 ;  /* 0xff8000002cdb7808 */ /* 0x000fe40006000000 */
[----:B------:R-:W-:Y:S02]  /*19aa0*/  FMNMX3.FTZ R4, R4, R237, R195, !PT ;  /* 0x000000ed04047276 */ /* 0x000fe400078100c3 */
[----:B------:R-:W-:Y:S02]  /*19ab0*/  IABS R43, R43 ;  /* 0x0000002b002b7213 */ /* 0x000fe40000000000 */
[----:B------:R-:W-:Y:S02]  /*19ac0*/  I2FP.F32.S32 R10, R10 ;  /* 0x0000000a000a7245 */ /* 0x000fe40000201400 */
[----:B------:R-:W-:Y:S01]  /*19ad0*/  FSEL R215, R12, -INF , !P3 ;  /* 0xff8000000cd77808 */ /* 0x000fe20005800000 */
[----:B------:R-:W-:Y:S01]  /*19ae0*/  IMAD.MOV.U32 R41, RZ, RZ, R43 ;  /* 0x000000ffff297224 */ /* 0x000fe200078e002b */
[----:B------:R-:W-:Y:S01]  /*19af0*/  FSEL R213, R55, -INF , !P2 ;  /* 0xff80000037d57808 */ /* 0x000fe20005000000 */
[----:B------:R-:W-:Y:S01]  /*19b00*/  FFMA.FTZ R51, R10, -UR5, R51 ;  /* 0x800000050a337c23 */ /* 0x000fe20008010033 */
[----:B------:R-:W-:-:S02]  /*19b10*/  FMNMX3.FTZ R4, R4, R227, R219, !PT ;  /* 0x000000e304047276 */ /* 0x000fc400078100db */
[----:B------:R-:W-:Y:S02]  /*19b20*/  IABS R37, R37 ;  /* 0x0000002500257213 */ /* 0x000fe40000000000 */
[----:B------:R-:W-:Y:S02]  /*19b30*/  IABS R35, R35 ;  /* 0x0000002300237213 */ /* 0x000fe40000000000 */
[----:B------:R-:W-:Y:S01]  /*19b40*/  FSEL R211, R85, -INF , !P1 ;  /* 0xff80000055d37808 */ /* 0x000fe20004800000 */
[----:B------:R-:W-:Y:S01]  /*19b50*/  IMAD.MOV.U32 R12, RZ, RZ, R37 ;  /* 0x000000ffff0c7224 */ /* 0x000fe200078e0025 */
[----:B------:R-:W-:Y:S01]  /*19b60*/  FMNMX3.FTZ R4, R4, R215, R213, !PT ;  /* 0x000000d704047276 */ /* 0x000fe200078100d5 */
[----:B------:R-:W-:Y:S01]  /*19b70*/  IMAD.MOV.U32 R37, RZ, RZ, R35 ;  /* 0x000000ffff257224 */ /* 0x000fe200078e0023 */
[----:B------:R-:W-:Y:S02]  /*19b80*/  FMNMX3.FTZ R10, R27, R25, R23, !PT ;  /* 0x000000191b0a7276 */ /* 0x000fe40007810017 */
[----:B------:R-:W-:-:S02]  /*19b90*/  IABS R39, R39 ;  /* 0x0000002700277213 */ /* 0x000fc40000000000 */
[----:B------:R-:W-:Y:S02]  /*19ba0*/  I2FP.F32.S32 R41, R41 ;  /* 0x0000002900297245 */ /* 0x000fe40000201400 */
[----:B------:R-:W-:Y:S02]  /*19bb0*/  FMNMX.FTZ R35, R211, R4, !PT ;  /* 0x00000004d3237209 */ /* 0x000fe40007810000 */
[----:B------:R-:W-:Y:S01]  /*19bc0*/  FMNMX3.FTZ R10, R10, R21, R15, !PT ;  /* 0x000000150a0a7276 */ /* 0x000fe2000781000f */
[----:B------:R-:W-:Y:S01]  /*19bd0*/  FFMA.FTZ R50, R41, -UR5, R50 ;  /* 0x8000000529327c23 */ /* 0x000fe20008010032 */
[----:B------:R-:W-:Y:S01]  /*19be0*/  I2FP.F32.S32 R39, R39 ;  /* 0x0000002700277245 */ /* 0x000fe20000201400 */
[----:B------:R-:W1:Y:S01]  /*19bf0*/  SHFL.BFLY PT, R4, R35, 0x2, 0x1f ;  /* 0x0c401f0023047f89 */ /* 0x000e6200000e0000 */
[----:B------:R-:W-:Y:S02]  /*19c00*/  FMNMX3.FTZ R10, R10, R13, R11, !PT ;  /* 0x0000000d0a0a7276 */ /* 0x000fe4000781000b */
[----:B------:R-:W-:Y:S01]  /*19c10*/  IABS R6, R6 ;  /* 0x0000000600067213 */ /* 0x000fe20000000000 */
[----:B------:R-:W-:Y:S01]  /*19c20*/  FFMA.FTZ R46, R39, -UR5, R46 ;  /* 0x80000005272e7c23 */ /* 0x000fe2000801002e */
[----:B------:R-:W-:Y:S01]  /*19c30*/  I2FP.F32.S32 R12, R12 ;  /* 0x0000000c000c7245 */ /* 0x000fe20000201400 */
[----:B------:R-:W-:Y:S01]  /*19c40*/  LDSM.16.MT88.4 R40, [R197+0x10000] ;  /* 0x01000000c528783b */ /* 0x000fe20000004200 */
[----:B------:R-:W-:-:S02]  /*19c50*/  I2FP.F32.S32 R37, R37 ;  /* 0x0000002500257245 */ /* 0x000fc40000201400 */
[----:B------:R-:W-:Y:S01]  /*19c60*/  FSEL R221, R50, -INF , !P6 ;  /* 0xff80000032dd7808 */ /* 0x000fe20007000000 */
[----:B------:R-:W-:Y:S01]  /*19c70*/  FFMA.FTZ R47, R12, -UR5, R47 ;  /* 0x800000050c2f7c23 */ /* 0x000fe2000801002f */
[----:B------:R-:W-:Y:S01]  /*19c80*/  FMNMX3.FTZ R10, R10, R9, R225, !PT ;  /* 0x000000090a0a7276 */ /* 0x000fe200078100e1 */
[----:B------:R-:W-:Y:S01]  /*19c90*/  FFMA.FTZ R37, R37, -UR5, R86 ;  /* 0x8000000525257c23 */ /* 0x000fe20008010056 */
[----:B------:R-:W-:Y:S02]  /*19ca0*/  I2FP.F32.S32 R6, R6 ;  /* 0x0000000600067245 */ /* 0x000fe40000201400 */
        /* <DEDUP_REMOVED lines=15> */
[C---:B----4-:R-:W-:Y:S01]  /*19da0*/  FMUL.FTZ R204, R164.reuse, UR4 ;  /* 0x00000004a4cc7c20 */ /* 0x050fe20008410000 */
        /* <DEDUP_REMOVED lines=20> */
[----:B------:R-:W-:Y:S01]  /*19ef0*/  FFMA.FTZ R215, R215, UR4, -R204 ;  /* 0x00000004d7d77c23 */ /* 0x000fe200080108cc */
[----:B-1----:R-:W-:Y:S01]  /*19f00*/  FMNMX.FTZ R3, R35, R4, !PT ;  /* 0x0000000423037209 */ /* 0x002fe20007810000 */
[----:B------:R-:W-:-:S02]  /*19f10*/  VIADD R4, R223, 0x10000 ;  /* 0x00010000df047836 */ /* 0x000fc40000000000 */
[--C-:B------:R-:W-:Y:S01]  /*19f20*/  FFMA.FTZ R208, R213, UR4, -R204.reuse ;  /* 0x00000004d5d07c23 */ /* 0x100fe200080108cc */
[----:B------:R-:W-:Y:S01]  /*19f30*/  FFMA.FTZ R241, R211, UR4, -R204 ;  /* 0x00000004d3f17c23 */ /* 0x000fe200080108cc */
[C---:B------:R-:W-:Y:S01]  /*19f40*/  FSETP.NEU.FTZ.AND P1, PT, R3.reuse, -INF , PT ;  /* 0xff8000000300780b */ /* 0x040fe20003f3d000 */
[----:B------:R-:W-:Y:S01]  /*19f50*/  FMUL.FTZ R202, R3, UR4 ;  /* 0x0000000403ca7c20 */ /* 0x000fe20008410000 */
[----:B------:R-:W-:Y:S01]  /*19f60*/  @P0 VIADD R192, R4, 0xffffffc0 ;  /* 0xffffffc004c00836 */ /* 0x000fe20000000000 */
[----:B------:R-:W-:Y:S03]  /*19f70*/  MUFU.EX2 R183, R183 ;  /* 0x000000b700b77308 */ /* 0x000fe60000000800 */
[----:B------:R-:W-:Y:S01]  /*19f80*/  FSEL R202, R202, RZ, P1 ;  /* 0x000000ffcaca7208 */ /* 0x000fe20000800000 */
[----:B------:R-:W-:Y:S01]  /*19f90*/  IMAD.IADD R191, R8, 0x1, R192 ;  /* 0x0000000108bf7824 */ /* 0x000fe200078e02c0 */
[----:B------:R-:W1:Y:S01]  /*19fa0*/  LDSM.16.MT88.4 R48, [R192] ;  /* 0x00000000c030783b */ /* 0x000e620000004200 */
[----:B--2---:R-:W-:Y:S01]  /*19fb0*/  F2FP.BF16.F32.PACK_AB R148, R187, R188 ;  /* 0x000000bcbb94723e */ /* 0x004fe200000010ff */
[----:B------:R-:W-:Y:S01]  /*19fc0*/  FADD.FTZ R188, R188, R187 ;  /* 0x000000bbbcbc7221 */ /* 0x000fe20000010000 */
[--C-:B------:R-:W-:Y:S01]  /*19fd0*/  FFMA.FTZ R190, R27, UR4, -R202.reuse ;  /* 0x000000041bbe7c23 */ /* 0x100fe200080108ca */
[--C-:B------:R-:W-:Y:S01]  /*19fe0*/  FFMA.FTZ R189, R25, UR4, -R202.reuse ;  /* 0x0000000419bd7c23 */ /* 0x100fe200080108ca */
[--C-:B------:R-:W-:Y:S01]  /*19ff0*/  FFMA.FTZ R186, R23, UR4, -R202.reuse ;  /* 0x0000000417ba7c23 */ /* 0x100fe200080108ca */
[--C-:B------:R-:W-:Y:S01]  /*1a000*/  FFMA.FTZ R185, R21, UR4, -R202.reuse ;  /* 0x0000000415b97c23 */ /* 0x100fe200080108ca */
[----:B------:R-:W2:Y:S01]  /*1a010*/  LDSM.16.MT88.4 R56, [R191] ;  /* 0x00000000bf38783b */ /* 0x000ea20000004200 */
[----:B------:R-:W3:Y:S01]  /*1a020*/  MUFU.EX2 R184, R184 ;  /* 0x000000b800b87308 */ /* 0x000ee20000000800 */
[--C-:B------:R-:W-:Y:S01]  /*1a030*/  FFMA.FTZ R180, R15, UR4, -R202.reuse ;  /* 0x000000040fb47c23 */ /* 0x100fe200080108ca */
[--C-:B------:R-:W-:Y:S01]  /*1a040*/  FFMA.FTZ R179, R13, UR4, -R202.reuse ;  /* 0x000000040db37c23 */ /* 0x100fe200080108ca */
[----:B------:R-:W4:Y:S01]  /*1a050*/  LDSM.16.MT88.4 R80, [R192+0x2000] ;  /* 0x00200000c050783b */ /* 0x000f220000004200 */
[--C-:B------:R-:W-:Y:S01]  /*1a060*/  FFMA.FTZ R176, R11, UR4, -R202.reuse ;  /* 0x000000040bb07c23 */ /* 0x100fe200080108ca */
[--C-:B------:R-:W-:Y:S01]  /*1a070*/  FFMA.FTZ R167, R9, UR4, -R202.reuse ;  /* 0x0000000409a77c23 */ /* 0x100fe200080108ca */
[--C-:B------:R-:W-:Y:S01]  /*1a080*/  FFMA.FTZ R198, R225, UR4, -R202.reuse ;  /* 0x00000004e1c67c23 */ /* 0x100fe200080108ca */
[----:B------:R-:W5:Y:S01]  /*1a090*/  LDSM.16.MT88.4 R88, [R191+0x2000] ;  /* 0x00200000bf58783b */ /* 0x000f620000004200 */
        /* <DEDUP_REMOVED lines=8> */
[----:B------:R-:W1:Y:S01]  /*1a120*/  MUFU.EX2 R189, R189 ;  /* 0x000000bd00bd7308 */ /* 0x000e620000000800 */
[----:B---3--:R-:W-:Y:S01]  /*1a130*/  F2FP.BF16.F32.PACK_AB R150, R184, R183 ;  /* 0x000000b7b896723e */ /* 0x008fe200000010ff */
[--C-:B------:R-:W-:Y:S01]  /*1a140*/  FFMA.FTZ R205, R205, UR4, -R202.reuse ;  /* 0x00000004cdcd7c23 */ /* 0x100fe200080108ca */
[----:B------:R-:W3:Y:S01]  /*1a150*/  LDSM.16.MT88.4 R152, [R192+0x6000] ;  /* 0x00600000c098783b */ /* 0x000ee20000004200 */
[----:B------:R-:W-:-:S03]  /*1a160*/  FFMA.FTZ R202, R201, UR4, -R202 ;  /* 0x00000004c9ca7c23 */ /* 0x000fc600080108ca */
[----:B------:R-:W3:Y:S01]  /*1a170*/  LDSM.16.MT88.4 R4, [R191+0x6000] ;  /* 0x00600000bf04783b */ /* 0x000ee20000004200 */
[----:B------:R-:W-:Y:S03]  /*1a180*/  MUFU.EX2 R186, R186 ;  /* 0x000000ba00ba7308 */ /* 0x000fe60000000800 */
[----:B------:R-:W3:Y:S04]  /*1a190*/  LDSM.16.MT88.4 R12, [R197+0x12800] ;  /* 0x01280000c50c783b */ /* 0x000ee80000004200 */
[----:B------:R-:W3:Y:S01]  /*1a1a0*/  LDSM.16.MT88.4 R8, [R197+0x14800] ;  /* 0x01480000c508783b */ /* 0x000ee20000004200 */
[----:B------:R-:W2:Y:S01]  /*1a1b0*/  MUFU.EX2 R185, R185 ;  /* 0x000000b900b97308 */ /* 0x000ea20000000800 */
[----:B-1----:R-:W-:Y:S01]  /*1a1c0*/  F2FP.BF16.F32.PACK_AB R149, R189, R190 ;  /* 0x000000bebd95723e */ /* 0x002fe200000010ff */
[----:B------:R-:W-:Y:S01]  /*1a1d0*/  FADD.FTZ R189, R190, R189 ;  /* 0x000000bdbebd7221 */ /* 0x000fe20000010000 */
[----:B------:R-:W1:Y:S04]  /*1a1e0*/  LDSM.16.MT88.4 R20, [R192+0x800] ;  /* 0x00080000c014783b */ /* 0x000e680000004200 */
[----:B------:R-:W-:Y:S01]  /*1a1f0*/  LDSM.16.MT88.4 R32, [R191+0x800] ;  /* 0x00080000bf20783b */ /* 0x000fe20000004200 */
[----:B------:R-:W-:Y:S03]  /*1a200*/  MUFU.EX2 R182, R182 ;  /* 0x000000b600b67308 */ /* 0x000fe60000000800 */
[----:B------:R-:W-:Y:S05]  /*1a210*/  LDSM.16.MT88.4 R24, [R191+0x2800] ;  /* 0x00280000bf18783b */ /* 0x000fea0000004200 */
[----:B------:R-:W1:Y:S01]  /*1a220*/  MUFU.EX2 R181, R181 ;  /* 0x000000b500b57308 */ /* 0x000e620000000800 */
        /* <DEDUP_REMOVED lines=22> */
[C---:B----4-:R-:W-:Y:S07]  /*1a390*/  HMMA.16816.F32.BF16 R76, R148.reuse, R80, RZ ;  /* 0x00000050944c723c */ /* 0x050fee00000418ff */
[----:B------:R-:W-:Y:S01]  /*1a3a0*/  MUFU.EX2 R198, R198 ;  /* 0x000000c600c67308 */ /* 0x000fe20000000800 */
[C---:B-----5:R-:W-:Y:S07]  /*1a3b0*/  HMMA.16816.F32.BF16 R84, R148.reuse, R88, RZ ;  /* 0x000000589454723c */ /* 0x060fee00000418ff */
[----:B------:R-:W4:Y:S01]  /*1a3c0*/  MUFU.EX2 R199, R199 ;  /* 0x000000c700c77308 */ /* 0x000f220000000800 */
        /* <DEDUP_REMOVED lines=8> */
[C---:B---3--:R-:W-:Y:S07]  /*1a450*/  HMMA.16816.F32.BF16 R140, R148.reuse, R152, RZ ;  /* 0x00000098948c723c */ /* 0x048fee00000418ff */
[----:B------:R-:W-:Y:S01]  /*1a460*/  MUFU.EX2 R208, R208 ;  /* 0x000000d000d07308 */ /* 0x000fe20000000800 */
[C---:B------:R-:W-:Y:S07]  /*1a470*/  HMMA.16816.F32.BF16 R40, R148.reuse, R42, RZ ;  /* 0x0000002a9428723c */ /* 0x040fee00000418ff */
[----:B------:R-:W3:Y:S01]  /*1a480*/  MUFU.EX2 R241, R241 ;  /* 0x000000f100f17308 */ /* 0x000ee20000000800 */
        /* <DEDUP_REMOVED lines=18> */
[----:B-1----:R-:W-:-:S02]  /*1a5b0*/  F2FP.BF16.F32.PACK_AB R4, R181, R182 ;  /* 0x000000b6b504723e */ /* 0x002fc400000010ff */
[----:B--2---:R-:W-:Y:S01]  /*1a5c0*/  F2FP.BF16.F32.PACK_AB R5, R179, R180 ;  /* 0x000000b4b305723e */ /* 0x004fe200000010ff */
[----:B------:R-:W-:-:S04]  /*1a5d0*/  FADD.FTZ R180, R180, R185 ;  /* 0x000000b9b4b47221 */ /* 0x000fc80000010000 */
        /* <DEDUP_REMOVED lines=48> */
[C---:B-----5:R-:W-:Y:S08]  /*1a8e0*/  HMMA.16816.F32.BF16 R116, R4.reuse, R20, R116 ;  /* 0x000000140474723c */ /* 0x060ff00000041874 */
[C---:B------:R-:W-:Y:S01]  /*1a8f0*/  HMMA.16816.F32.BF16 R120, R4.reuse, R22, R120 ;  /* 0x000000160478723c */ /* 0x040fe20000041878 */
[----:B------:R-:W-:Y:S07]  /*1a900*/  LDSM.16.MT88.4 R20, [R197+0x15000] ;  /* 0x01500000c514783b */ /* 0x000fee0000004200 */
[C---:B----4-:R-:W-:Y:S08]  /*1a910*/  HMMA.16816.F32.BF16 R124, R4.reuse, R16, R124 ;  /* 0x00000010047c723c */ /* 0x050ff0000004187c */
[----:B------:R-:W-:Y:S01]  /*1a920*/  HMMA.16816.F32.BF16 R128, R4, R18, R128 ;  /* 0x000000120480723c */ /* 0x000fe20000041880 */
[----:B------:R-:W-:Y:S01]  /*1a930*/  F2FP.BF16.F32.PACK_AB R4, R194, R193 ;  /* 0x000000c1c204723e */ /* 0x000fe200000010ff */
[----:B------:R-:W4:Y:S01]  /*1a940*/  LDSM.16.MT88.4 R16, [R223+0x11000] ;  /* 0x01100000df10783b */ /* 0x000f220000004200 */
[----:B------:R-:W-:-:S02]  /*1a950*/  F2FP.BF16.F32.PACK_AB R6, R196, R195 ;  /* 0x000000c3c406723e */ /* 0x000fc400000010ff */
[----:B------:R-:W-:Y:S01]  /*1a960*/  F2FP.BF16.F32.PACK_AB R5, R199, R198 ;  /* 0x000000c6c705723e */ /* 0x000fe200000010ff */
[----:B------:R-:W-:Y:S01]  /*1a970*/  FADD.FTZ R198, R198, R167 ;  /* 0x000000a7c6c67221 */ /* 0x000fe20000010000 */
[----:B------:R-:W-:-:S03]  /*1a980*/  F2FP.BF16.F32.PACK_AB R7, R203, R200 ;  /* 0x000000c8cb07723e */ /* 0x000fc600000010ff */
[----:B------:R-:W-:-:S04]  /*1a990*/  FADD.FTZ R199, R199, R198 ;  /* 0x000000c6c7c77221 */ /* 0x000fc80000010000 */
[----:B-1----:R-:W-:Y:S01]  /*1a9a0*/  HMMA.16816.F32.BF16 R68, R4, R12, R68 ;  /* 0x0000000c0444723c */ /* 0x002fe20000041844 */
[----:B------:R-:W-:-:S04]  /*1a9b0*/  FADD.FTZ R200, R200, R199 ;  /* 0x000000c7c8c87221 */ /* 0x000fc80000010000 */
[----:B------:R-:W-:-:S03]  /*1a9c0*/  FADD.FTZ R203, R203, R200 ;  /* 0x000000c8cbcb7221 */ /* 0x000fc60000010000 */
        /* <DEDUP_REMOVED lines=20> */
[C---:B---3--:R-:W-:Y:S08]  /*1ab10*/  HMMA.16816.F32.BF16 R76, R4.reuse, R24, R76 ;  /* 0x00000018044c723c */ /* 0x048ff0000004184c */
[C---:B------:R-:W-:Y:S01]  /*1ab20*/  HMMA.16816.F32.BF16 R80, R4.reuse, R26, R80 ;  /* 0x0000001a0450723c */ /* 0x040fe20000041850 */
[----:B------:R-:W-:Y:S07]  /*1ab30*/  LDSM.16.MT88.4 R24, [R191+0x7000] ;  /* 0x00700000bf18783b */ /* 0x000fee0000004200 */
[C---:B----4-:R-:W-:Y:S08]  /*1ab40*/  HMMA.16816.F32.BF16 R92, R4.reuse, R16, R92 ;  /* 0x00000010045c723c */ /* 0x050ff0000004185c */
        /* <DEDUP_REMOVED lines=86> */
[----:B------:R-:W1:Y:S01]  /*1b0b0*/  LDCU.64 UR6, c[0x0][0x4e0] ;  /* 0x00009c00ff0677ac */ /* 0x000e620008000a00 */
[----:B------:R-:W2:Y:S01]  /*1b0c0*/  S2R R4, SR_TID.X ;  /* 0x0000000000047919 */ /* 0x000ea20000002100 */
[----:B------:R-:W3:Y:S01]  /*1b0d0*/  S2UR UR8, SR_CgaCtaId ;  /* 0x00000000000879c3 */ /* 0x000ee20000008800 */
[----:B------:R-:W-:Y:S01]  /*1b0e0*/  LEA R0, R0, UR21, 0x6 ;  /* 0x0000001500007c11 */ /* 0x000fe2000f8e30ff */
[----:B------:R-:W4:Y:S01]  /*1b0f0*/  LDCU UR4, c[0x0][0x438] ;  /* 0x00008700ff0477ac */ /* 0x000f220008000800 */
[----:B------:R-:W5:Y:S01]  /*1b100*/  S2R R5, SR_TID.X ;  /* 0x0000000000057919 */ /* 0x000f620000002100 */
[C---:B------:R-:W-:Y:S01]  /*1b110*/  IADD3 R236, PT, PT, R223.reuse, 0x10040, RZ ;  /* 0x00010040dfec7810 */ /* 0x040fe20007ffe0ff */
[----:B------:R-:W-:Y:S01]  /*1b120*/  VIADD R234, R223, 0x10000 ;  /* 0x00010000dfea7836 */ /* 0x000fe20000000000 */
[----:B------:R-:W-:Y:S01]  /*1b130*/  IADD3 R165, PT, PT, R2, R0, R165 ;  /* 0x0000000002a57210 */ /* 0x000fe20007ffe0a5 */
[----:B------:R-:W-:Y:S01]  /*1b140*/  IMAD.MOV.U32 R2, RZ, RZ, 0x20 ;  /* 0x00000020ff027424 */ /* 0x000fe200078e00ff */
[----:B------:R-:W-:Y:S01]  /*1b150*/  UISETP.NE.U32.AND UP2, UPT, UR12, URZ, UPT ;  /* 0x000000ff0c00728c */ /* 0x000fe2000bf45070 */
[----:B------:R-:W-:Y:S01]  /*1b160*/  IMAD.MOV.U32 R0, RZ, RZ, R3 ;  /* 0x000000ffff007224 */ /* 0x000fe200078e0003 */
[----:B------:R-:W-:Y:S01]  /*1b170*/  IADD3 R166, PT, PT, R165, -UR22, -R166 ;  /* 0x80000016a5a67c10 */ /* 0x000fe2000fffe8a6 */
[----:B------:R-:W-:Y:S01]  /*1b180*/  UMOV UR18, 0x400 ;  /* 0x0000040000127882 */ /* 0x000fe20000000000 */
[----:B------:R-:W-:Y:S01]  /*1b190*/  MOV R165, R164 ;  /* 0x000000a400a57202 */ /* 0x000fe20000000f00 */
[----:B------:R-:W-:Y:S01]  /*1b1a0*/  UISETP.NE.AND.EX UP2, UPT, UR13, URZ, UPT, UP2 ;  /* 0x000000ff0d00728c */ /* 0x000fe2000bf45320 */
[----:B------:R-:W3:Y:S01]  /*1b1b0*/  LDCU UR17, c[0x0][0x440] ;  /* 0x00008800ff1177ac */ /* 0x000ee20008000800 */
[----:B-1----:R-:W-:-:S02]  /*1b1c0*/  UISETP.NE.U32.AND UP1, UPT, UR6, URZ, UPT ;  /* 0x000000ff0600728c */ /* 0x002fc4000bf25070 */
[----:B----4-:R-:W-:Y:S02]  /*1b1d0*/  UIADD3 UR6, UPT, UPT, UR4, 0x3f, URZ ;  /* 0x0000003f04067890 */ /* 0x010fe4000fffe0ff */
[----:B------:R-:W-:Y:S02]  /*1b1e0*/  UISETP.NE.AND.EX UP1, UPT, UR7, URZ, UPT, UP1 ;  /* 0x000000ff0700728c */ /* 0x000fe4000bf25310 */
[----:B------:R-:W-:Y:S02]  /*1b1f0*/  UIADD3 UR7, UPT, UPT, UR21, 0x3f, URZ ;  /* 0x0000003f15077890 */ /* 0x000fe4000fffe0ff */
[----:B------:R-:W-:Y:S02]  /*1b200*/  USHF.R.S32.HI UR4, URZ, 0x1f, UR6 ;  /* 0x0000001fff047899 */ /* 0x000fe40008011406 */
[----:B------:R-:W-:Y:S02]  /*1b210*/  USHF.R.S32.HI UR23, URZ, 0x1f, UR7 ;  /* 0x0000001fff177899 */ /* 0x000fe40008011407 */
[----:B------:R-:W-:Y:S01]  /*1b220*/  ULEA.HI UR6, UR4, UR6, URZ, 0x6 ;  /* 0x0000000604067291 */ /* 0x000fe2000f8f30ff */
[----:B--2---:R-:W-:Y:S01]  /*1b230*/  LOP3.LUT P0, RZ, R4, 0x2, RZ, 0xc0, !PT ;  /* 0x0000000204ff7812 */ /* 0x004fe2000780c0ff */
[----:B------:R-:W-:Y:S01]  /*1b240*/  ULEA.HI UR23, UR23, UR7, URZ, 0x6 ;  /* 0x0000000717177291 */ /* 0x000fe2000f8f30ff */
[----:B------:R-:W-:Y:S01]  /*1b250*/  IMAD.MOV.U32 R4, RZ, RZ, 0x20 ;  /* 0x00000020ff047424 */ /* 0x000fe200078e00ff */
[----:B------:R-:W-:Y:S01]  /*1b260*/  USHF.R.S32.HI UR6, URZ, 0x6, UR6 ;  /* 0x00000006ff067899 */ /* 0x000fe20008011406 */
[----:B-----5:R-:W-:Y:S01]  /*1b270*/  LOP3.LUT P1, RZ, R5, 0x2, RZ, 0xc0, !PT ;  /* 0x0000000205ff7812 */ /* 0x020fe2000782c0ff */
[----:B------:R-:W-:Y:S01]  /*1b280*/  USHF.R.S32.HI UR23, URZ, 0x6, UR23 ;  /* 0x00000006ff177899 */ /* 0x000fe20008011417 */
[----:B------:R-:W-:Y:S01]  /*1b290*/  SEL R2, R2, 0xffffffe0, !P0 ;  /* 0xffffffe002027807 */ /* 0x000fe20004000000 */
[----:B------:R-:W1:Y:S01]  /*1b2a0*/  LDCU UR9, c[0x0][0x3bc] ;  /* 0x00007780ff0977ac */ /* 0x000e620008000800 */
[----:B------:R-:W-:-:S02]  /*1b2b0*/  SEL R4, R4, 0xffffffe0, !P1 ;  /* 0xffffffe004047807 */ /* 0x000fc40004800000 */
[C---:B------:R-:W-:Y:S01]  /*1b2c0*/  IADD3 R220, PT, PT, R2.reuse, R223, RZ ;  /* 0x000000df02dc7210 */ /* 0x040fe20007ffe0ff */
[----:B------:R-:W-:Y:S01]  /*1b2d0*/  UISETP.LT.AND UP0, UPT, UR6, UR23, UPT ;  /* 0x000000170600728c */ /* 0x000fe2000bf01270 */
[--C-:B------:R-:W-:Y:S01]  /*1b2e0*/  IMAD.IADD R219, R2, 0x1, R223.reuse ;  /* 0x0000000102db7824 */ /* 0x100fe200078e02df */
[----:B------:R-:W2:Y:S01]  /*1b2f0*/  LDCU UR4, c[0x0][0x45c] ;  /* 0x00008b80ff0477ac */ /* 0x000ea20008000800 */
[----:B------:R-:W-:Y:S01]  /*1b300*/  IMAD.IADD R221, R4, 0x1, R223 ;  /* 0x0000000104dd7824 */ /* 0x000fe200078e02df */
[----:B------:R-:W-:Y:S01]  /*1b310*/  USEL UR23, UR6, UR23, UP0 ;  /* 0x0000001706177287 */ /* 0x000fe20008000000 */
[----:B------:R-:W4:Y:S05]  /*1b320*/  LDCU UR16, c[0x0][0x3c4] ;  /* 0x00007880ff1077ac */ /* 0x000f2a0008000800 */
[----:B------:R-:W-:Y:S01]  /*1b330*/  IMAD.U32 R237, RZ, RZ, UR23 ;  /* 0x00000017ffed7e24 */ /* 0x000fe2000f8e00ff */
[----:B------:R-:W-:Y:S01]  /*1b340*/  USHF.L.U32 UR24, UR23, 0x6, URZ ;  /* 0x0000000617187899 */ /* 0x000fe200080006ff */
[----:B------:R-:W1:Y:S02]  /*1b350*/  LDCU.64 UR26, c[0x0][0x358] ;  /* 0x00006b00ff1a77ac */ /* 0x000e640008000a00 */
[----:B------:R-:W-:Y:S01]  /*1b360*/  IMAD R237, R237, -0x40, R166 ;  /* 0xffffffc0eded7824 */ /* 0x000fe200078e02a6 */
[----:B------:R-:W1:Y:S04]  /*1b370*/  LDCU.64 UR6, c[0x0][0x3b8] ;  /* 0x00007700ff0677ac */ /* 0x000e680008000a00 */
[----:B------:R-:W-:Y:S01]  /*1b380*/  IADD3 R237, PT, PT, R237, 0x88, RZ ;  /* 0x00000088eded7810 */ /* 0x000fe20007ffe0ff */
[----:B------:R-:W1:Y:S01]  /*1b390*/  LDCU.64 UR10, c[0x0][0x3c0] ;  /* 0x00007800ff0a77ac */ /* 0x000e620008000a00 */
[----:B------:R-:W1:Y:S01]  /*1b3a0*/  LDCU.64 UR12, c[0x0][0x3a0] ;  /* 0x00007400ff0c77ac */ /* 0x000e620008000a00 */
[----:B------:R-:W1:Y:S01]  /*1b3b0*/  LDCU.64 UR14, c[0x0][0x3a8] ;  /* 0x00007500ff0e77ac */ /* 0x000e620008000a00 */
[----:B---3--:R-:W-:-:S02]  /*1b3c0*/  ULEA UR8, UR8, UR18, 0x18 ;  /* 0x0000001208087291 */ /* 0x008fc4000f8ec0ff */
[----:B------:R-:W-:Y:S02]  /*1b3d0*/  UIADD3 UR23, UPT, UPT, UR23, -0x2, URZ ;  /* 0xfffffffe17177890 */ /* 0x000fe4000fffe0ff */
[----:B--2-4-:R-:W-:-:S12]  /*1b3e0*/  UIADD3 UR24, UPT, UPT, UR24, -0x40, URZ ;  /* 0xffffffc018187890 */ /* 0x014fd8000fffe0ff */
.L_x_4019:
[----:B------:R-:W-:Y:S01]  /*1b3f0*/  PLOP3.LUT P4, PT, PT, PT, UP2, 0x80, 0x8 ;  /* 0x000000000008781c */ /* 0x000fe20003f8f028 */
[----:B------:R-:W2:Y:S01]  /*1b400*/  S2R R222, SR_TID.X ;  /* 0x0000000000de7919 */ /* 0x000ea20000002100 */
[----:B------:R-:W-:Y:S01]  /*1b410*/  PLOP3.LUT P1, PT, PT, PT, UP2, 0x80, 0x8 ;  /* 0x000000000008781c */ /* 0x000fe20003f2f028 */
[----:B------:R-:W3:Y:S01]  /*1b420*/  @!UP2 LDCU UR18, c[0x0][0x3c0] ;  /* 0x00007800ff12a7ac */ /* 0x000ee20008000800 */
[----:B------:R-:W-:Y:S01]  /*1b430*/  PLOP3.LUT P0, PT, PT, PT, UP2, 0x80, 0x8 ;  /* 0x000000000008781c */ /* 0x000fe20003f0f028 */
[----:B------:R-:W-:Y:S04]  /*1b440*/  DEPBAR.LE SB0, 0x0 ;  /* 0x000080000000791a */ /* 0x000fe80000000000 */
[----:B------:R-:W-:Y:S01]  /*1b450*/  @!UP2 UMOV UR21, URZ ;  /* 0x000000ff0015ac82 */ /* 0x000fe20008000000 */
[----:B------:R-:W-:Y:S01]  /*1b460*/  BAR.SYNC.DEFER_BLOCKING 0x0 ;  /* 0x0000000000007b1d */ /* 0x000fe20000010000 */
[----:B------:R-:W-:Y:S01]  /*1b470*/  @!UP2 UIADD3 UR21, UP0, UPT, URZ, -UR21, URZ ;  /* 0x80000015ff15a290 */ /* 0x000fe2000ff1e0ff */
[C---:B--2---:R-:W-:Y:S01]  /*1b480*/  LOP3.LUT R235, R222.reuse, 0x38, RZ, 0xc0, !PT ;  /* 0x00000038deeb7812 */ /* 0x044fe200078ec0ff */
[----:B---3--:R-:W-:Y:S01]  /*1b490*/  @!UP2 USHF.L.U32 UR19, UR18, 0x6, URZ ;  /* 0x000000061213a899 */ /* 0x008fe200080006ff */
[----:B------:R-:W-:Y:S03]  /*1b4a0*/  IMAD.SHL.U32 R2, R222, 0x8, RZ ;  /* 0x00000008de027824 */ /* 0x000fe600078e00ff */
[----:B------:R-:W-:Y:S02]  /*1b4b0*/  @!UP2 UIADD3.X UR19, UPT, UPT, URZ, ~UR19, URZ, UP0, !UPT ;  /* 0x80000013ff13a290 */ /* 0x000fe400087fe4ff */
[--C-:B------:R-:W-:Y:S02]  /*1b4c0*/  LOP3.LUT R235, R235, 0x1f8, R2.reuse, 0x78, !PT ;  /* 0x000001f8ebeb7812 */ /* 0x100fe400078e7802 */
[----:B------:R-:W-:Y:S01]  /*1b4d0*/  LOP3.LUT R216, R2, 0x38, RZ, 0xc0, !PT ;  /* 0x0000003802d87812 */ /* 0x000fe200078ec0ff */
[----:B------:R-:W-:Y:S01]  /*1b4e0*/  @!UP2 USHF.R.S64 UR21, UR21, 0x1f, UR19 ;  /* 0x0000001f1515a899 */ /* 0x000fe20008001013 */
[----:B------:R-:W-:Y:S01]  /*1b4f0*/  LOP3.LUT R235, R235, 0x1e00, R2, 0xf8, !PT ;  /* 0x00001e00ebeb7812 */ /* 0x000fe200078ef802 */
[----:B------:R-:W-:Y:S01]  /*1b500*/  IMAD.U32 R5, RZ, RZ, UR19 ;  /* 0x00000013ff057e24 */ /* 0x000fe2000f8e00ff */
[C---:B------:R-:W-:Y:S02]  /*1b510*/  LOP3.LUT R3, R216.reuse, 0x40, RZ, 0xfc, !PT ;  /* 0x00000040d8037812 */ /* 0x040fe400078efcff */
[----:B------:R-:W-:Y:S02]  /*1b520*/  LOP3.LUT R2, R216, 0x80, RZ, 0xfc, !PT ;  /* 0x00000080d8027812 */ /* 0x000fe400078efcff */
[----:B------:R-:W-:Y:S02]  /*1b530*/  @!P4 IADD3 R4, P4, PT, R232, UR21, RZ ;  /* 0x00000015e804cc10 */ /* 0x000fe4000ff9e0ff */
[----:B------:R-:W-:Y:S01]  /*1b540*/  ISETP.GE.AND P3, PT, R3, UR17, PT ;  /* 0x0000001103007c0c */ /* 0x000fe2000bf66270 */
[----:B------:R-:W-:Y:S01]  /*1b550*/  IMAD.MOV.U32 R3, RZ, RZ, R232 ;  /* 0x000000ffff037224 */ /* 0x000fe200078e00e8 */
[----:B------:R-:W-:Y:S01]  /*1b560*/  ISETP.GE.AND P2, PT, R2, UR17, PT ;  /* 0x0000001102007c0c */ /* 0x000fe2000bf46270 */
[----:B------:R-:W-:Y:S01]  /*1b570*/  IMAD.MOV.U32 R2, RZ, RZ, R233 ;  /* 0x000000ffff027224 */ /* 0x000fe200078e00e9 */
[----:B------:R-:W-:Y:S01]  /*1b580*/  @!P1 LEA.HI.X.SX32 R233, R5, R233, 0x1, P4 ;  /* 0x000000e905e99211 */ /* 0x000fe200020f0eff */
[----:B------:R-:W-:Y:S01]  /*1b590*/  @!P0 IMAD.MOV.U32 R232, RZ, RZ, R4 ;  /* 0x000000ffffe88224 */ /* 0x000fe200078e0004 */
[----:B------:R-:W-:Y:S09]  /*1b5a0*/  BRA.U !UP2, `(.L_x_4016) ;  /* 0x000000010af87547 */ /* 0x000ff2000b800000 */
[----:B------:R-:W2:Y:S01]  /*1b5b0*/  LDC R5, c[0x0][0x4f0] ;  /* 0x00013c00ff057b82 */ /* 0x000ea20000000800 */
[----:B------:R-:W-:Y:S01]  /*1b5c0*/  UIADD3 UR18, UPT, UPT, UR24, -0x40, URZ ;  /* 0xffffffc018127890 */ /* 0x000fe2000fffe0ff */
[----:B------:R-:W-:Y:S02]  /*1b5d0*/  IABS R8, UR24 ;  /* 0x0000001800087c13 */ /* 0x000fe40008000000 */
[----:B--2---:R-:W-:Y:S04]  /*1b5e0*/  IABS R4, R5 ;  /* 0x0000000500047213 */ /* 0x004fe80000000000 */
[----:B------:R-:W2:Y:S10]  /*1b5f0*/  I2F.RP R9, R4 ;  /* 0x0000000400097306 */ /* 0x000eb40000209400 */
[----:B--2---:R-:W2:Y:S02]  /*1b600*/  MUFU.RCP R6, R9 ;  /* 0x0000000900067308 */ /* 0x004ea40000001000 */
[----:B--2---:R-:W-:Y:S02]  /*1b610*/  VIADD R10, R6, 0xffffffe ;  /* 0x0ffffffe060a7836 */ /* 0x004fe40000000000 */
[----:B------:R-:W-:Y:S06]  /*1b620*/  IMAD.U32 R6, RZ, RZ, UR18 ;  /* 0x00000012ff067e24 */ /* 0x000fec000f8e00ff */
[----:B------:R-:W2:Y:S01]  /*1b630*/  F2I.FTZ.U32.TRUNC.NTZ R11, R10 ;  /* 0x0000000a000b7305 */ /* 0x000ea2000021f000 */
[----:B------:R-:W-:Y:S01]  /*1b640*/  IABS R6, R6 ;  /* 0x0000000600067213 */ /* 0x000fe20000000000 */
[--C-:B--2---:R-:W-:Y:S01]  /*1b650*/  IMAD.MOV R7, RZ, RZ, -R11.reuse ;  /* 0x000000ffff077224 */ /* 0x104fe200078e0a0b */
        /* <DEDUP_REMOVED lines=51> */
.L_x_4016:
[----:B------:R-:W-:Y:S01]  /*1b990*/  ISETP.GE.AND P4, PT, R216, UR17, PT ;  /* 0x00000011d8007c0c */ /* 0x000fe2000bf86270 */
[C---:B------:R-:W-:Y:S01]  /*1b9a0*/  IMAD.SHL.U32 R217, R222.reuse, 0x20, RZ ;  /* 0x00000020ded97824 */ /* 0x040fe200078e00ff */
[----:B------:R-:W-:Y:S01]  /*1b9b0*/  LEA R235, R235, UR8, 0x1 ;  /* 0x00000008ebeb7c11 */ /* 0x000fe2000f8e08ff */
[----:B------:R-:W-:Y:S01]  /*1b9c0*/  IMAD.SHL.U32 R3, R222, 0x40, RZ ;  /* 0x00000040de037824 */ /* 0x000fe200078e00ff */
[----:B------:R-:W-:Y:S01]  /*1b9d0*/  LOP3.LUT R4, R216, 0xc0, RZ, 0xfc, !PT ;  /* 0x000000c0d8047812 */ /* 0x000fe200078efcff */
[----:B------:R-:W-:Y:S01]  /*1b9e0*/  USHF.L.U32 UR19, UR18, 0x5, URZ ;  /* 0x0000000512137899 */ /* 0x000fe200080006ff */
[--C-:B------:R-:W-:Y:S01]  /*1b9f0*/  SHF.R.U32.HI R218, RZ, 0x1, R222.reuse ;  /* 0x00000001ffda7819 */ /* 0x100fe200000116de */
[----:B------:R-:W-:Y:S01]  /*1ba00*/  USHF.L.U64.HI UR18, UR18, 0x5, UR16 ;  /* 0x0000000512127899 */ /* 0x000fe20008010210 */
[----:B------:R-:W-:Y:S01]  /*1ba10*/  ISETP.GE.AND P1, PT, R4, UR17, PT ;  /* 0x0000001104007c0c */ /* 0x000fe2000bf26270 */
[----:B------:R-:W-:Y:S01]  /*1ba20*/  IMAD.MOV.U32 R224, RZ, RZ, 0x20 ;  /* 0x00000020ffe07424 */ /* 0x000fe200078e00ff */
[----:B------:R-:W-:Y:S01]  /*1ba30*/  LOP3.LUT R217, R217, 0x7c00, RZ, 0xc0, !PT ;  /* 0x00007c00d9d97812 */ /* 0x000fe200078ec0ff */
[----:B------:R-:W-:Y:S01]  /*1ba40*/  UISETP.NE.AND UP0, UPT, UR23, URZ, UPT ;  /* 0x000000ff1700728c */ /* 0x000fe2000bf05270 */
[----:B------:R-:W-:Y:S01]  /*1ba50*/  LOP3.LUT R226, R3, 0x400, RZ, 0xc0, !PT ;  /* 0x0000040003e27812 */ /* 0x000fe200078ec0ff */
[----:B------:R-:W-:Y:S01]  /*1ba60*/  @!PT LDS RZ, [RZ] ;  /* 0x00000000fffff984 */ /* 0x000fe20000000800 */
[----:B------:R-:W-:Y:S01]  /*1ba70*/  @!PT LDS RZ, [RZ] ;  /* 0x00000000fffff984 */ /* 0x000fe20000000800 */
[----:B------:R-:W-:Y:S01]  /*1ba80*/  @!PT LDS RZ, [RZ] ;  /* 0x00000000fffff984 */ /* 0x000fe20000000800 */
[----:B-1----:R-:W-:Y:S01]  /*1ba90*/  @!P4 LDGSTS.E.BYPASS.LTC128B.128 [R235+0x10000], desc[UR26][R232.64] ;  /* 0x10000000e8ebcfae */ /* 0x002fe2000b981a1a */
[--C-:B------:R-:W-:Y:S02]  /*1baa0*/  LOP3.LUT R7, R216, 0x1c0, R3.reuse, 0xf8, !PT ;  /* 0x000001c0d8077812 */ /* 0x100fe400078ef803 */
[----:B------:R-:W-:Y:S01]  /*1bab0*/  LOP3.LUT R2, R218, 0x8, RZ, 0xc0, !PT ;  /* 0x00000008da027812 */ /* 0x000fe200078ec0ff */
[----:B------:R-:W-:Y:S01]  /*1bac0*/  @P4 STS.128 [R235+0x10000], RZ ;  /* 0x010000ffeb004388 */ /* 0x000fe20000000c00 */
[----:B------:R-:W-:Y:S02]  /*1bad0*/  LOP3.LUT R3, R217, 0x200, R3, 0xf8, !PT ;  /* 0x00000200d9037812 */ /* 0x000fe400078ef803 */
[----:B------:R-:W-:Y:S01]  /*1bae0*/  IADD3 R6, P0, PT, R232, UR19, RZ ;  /* 0x00000013e8067c10 */ /* 0x000fe2000ff1e0ff */
[----:B------:R-:W-:Y:S01]  /*1baf0*/  @!PT LDS RZ, [RZ] ;  /* 0x00000000fffff984 */ /* 0x000fe20000000800 */
[----:B------:R-:W-:Y:S01]  /*1bb00*/  @!PT LDS RZ, [RZ] ;  /* 0x00000000fffff984 */ /* 0x000fe20000000800 */
[----:B------:R-:W-:Y:S01]  /*1bb10*/  @!PT LDS RZ, [RZ] ;  /* 0x00000000fffff984 */ /* 0x000fe20000000800 */
[----:B------:R-:W-:Y:S01]  /*1bb20*/  @!P3 LDGSTS.E.BYPASS.LTC128B.128 [R235+0x12000], desc[UR26][R232.64+0x80] ;  /* 0x12000080e8ebbfae */ /* 0x000fe2000b981a1a */
[----:B------:R-:W-:Y:S02]  /*1bb30*/  LOP3.LUT R5, R7, 0x8, R222, 0x78, !PT ;  /* 0x0000000807057812 */ /* 0x000fe400078e78de */
[----:B------:R-:W-:Y:S01]  /*1bb40*/  LOP3.LUT R2, R3, R7, R2, 0xf6, !PT ;  /* 0x0000000703027212 */ /* 0x000fe200078ef602 */
[----:B------:R-:W-:Y:S01]  /*1bb50*/  @P3 STS.128 [R235+0x12000], RZ ;  /* 0x012000ffeb003388 */ /* 0x000fe20000000c00 */
[----:B------:R-:W-:Y:S01]  /*1bb60*/  IADD3.X R7, PT, PT, R233, UR18, RZ, P0, !PT ;  /* 0x00000012e9077c10 */ /* 0x000fe200087fe4ff */
[----:B------:R-:W-:Y:S01]  /*1bb70*/  IMAD R226, R5, 0x2, R226 ;  /* 0x0000000205e27824 */ /* 0x000fe200078e02e2 */
[----:B------:R-:W-:Y:S01]  /*1bb80*/  IADD3 R8, P0, PT, R6, UR19, RZ ;  /* 0x0000001306087c10 */ /* 0x000fe2000ff1e0ff */
[----:B------:R-:W-:Y:S01]  /*1bb90*/  @!PT LDS RZ, [RZ] ;  /* 0x00000000fffff984 */ /* 0x000fe20000000800 */
[----:B------:R-:W-:Y:S01]  /*1bba0*/  @!PT LDS RZ, [RZ] ;  /* 0x00000000fffff984 */ /* 0x000fe20000000800 */
[----:B------:R-:W-:Y:S01]  /*1bbb0*/  @!PT LDS RZ, [RZ] ;  /* 0x00000000fffff984 */ /* 0x000fe20000000800 */
[----:B------:R-:W-:Y:S01]  /*1bbc0*/  @!P2 LDGSTS.E.BYPASS.LTC128B.128 [R235+0x14000], desc[UR26][R232.64+0x100] ;  /* 0x14000100e8ebafae */ /* 0x000fe2000b981a1a */
[----:B------:R-:W-:Y:S01]  /*1bbd0*/  LEA R227, R2, UR8, 0x1 ;  /* 0x0000000802e37c11 */ /* 0x000fe2000f8e08ff */
[----:B------:R-:W-:Y:S01]  /*1bbe0*/  VIADD R3, R226, UR8 ;  /* 0x00000008e2037c36 */ /* 0x000fe20008000000 */
[----:B------:R-:W-:Y:S01]  /*1bbf0*/  IADD3.X R9, PT, PT, R7, UR18, RZ, P0, !PT ;  /* 0x0000001207097c10 */ /* 0x000fe200087fe4ff */
[----:B------:R-:W-:Y:S01]  /*1bc00*/  @P2 STS.128 [R235+0x14000], RZ ;  /* 0x014000ffeb002388 */ /* 0x000fe20000000c00 */
[----:B------:R-:W-:Y:S01]  /*1bc10*/  IADD3 R4, P0, PT, R8, UR19, RZ ;  /* 0x0000001308047c10 */ /* 0x000fe2000ff1e0ff */
[----:B------:R-:W-:Y:S02]  /*1bc20*/  IMAD.MOV.U32 R2, RZ, RZ, 0x40 ;  /* 0x00000040ff027424 */ /* 0x000fe400078e00ff */
        /* <DEDUP_REMOVED lines=14> */
[--C-:B------:R-:W-:Y:S01]  /*1bd10*/  IMAD.IADD R225, R224, 0x1, R227.reuse ;  /* 0x00000001e0e17824 */ /* 0x100fe200078e02e3 */
[----:B------:R-:W-:Y:S01]  /*1bd20*/  SEL R2, R2, 0xffffffc0, !P0 ;  /* 0xffffffc002027807 */ /* 0x000fe20004000000 */
[C---:B------:R-:W-:Y:S01]  /*1bd30*/  IMAD.IADD R166, R3.reuse, 0x1, R224 ;  /* 0x0000000103a67824 */ /* 0x040fe200078e02e0 */
        /* <DEDUP_REMOVED lines=349> */
.L_x_4018:
        /* <DEDUP_REMOVED lines=91> */
.L_x_4017:
[----:B-1----:R-:W-:Y:S01]  /*1d8c0*/  IABS R2, R237 ;  /* 0x000000ed00027213 */ /* 0x002fe20000000000 */
[----:B------:R-:W-:Y:S01]  /*1d8d0*/  LDSM.16.MT88.4 R172, [R221+0x10000] ;  /* 0x01000000ddac783b */ /* 0x000fe20000004200 */
[C---:B------:R-:W-:Y:S01]  /*1d8e0*/  IADD3 R166, PT, PT, R237.reuse, -0x1, RZ ;  /* 0xffffffffeda67810 */ /* 0x040fe20007ffe0ff */
[----:B------:R-:W-:Y:S01]  /*1d8f0*/  UISETP.GT.AND UP0, UPT, UR23, URZ, UPT ;  /* 0x000000ff1700728c */ /* 0x000fe2000bf04270 */
[----:B------:R-:W-:Y:S01]  /*1d900*/  I2FP.F32.S32 R3, R2 ;  /* 0x0000000200037245 */ /* 0x000fe20000201400 */
[----:B------:R-:W-:Y:S01]  /*1d910*/  UIADD3 UR18, UPT, UPT, UR23, -0x1, URZ ;  /* 0xffffffff17127890 */ /* 0x000fe2000fffe0ff */
[----:B------:R-:W-:Y:S01]  /*1d920*/  IABS R166, R166 ;  /* 0x000000a600a67213 */ /* 0x000fe20000000000 */
[----:B------:R-:W-:Y:S01]  /*1d930*/  UIADD3 UR24, UPT, UPT, UR24, -0x40, URZ ;  /* 0xffffffc018187890 */ /* 0x000fe2000fffe0ff */
[----:B------:R-:W-:Y:S01]  /*1d940*/  IADD3 R164, PT, PT, R237, -0x9, RZ ;  /* 0xfffffff7eda47810 */ /* 0x000fe20007ffe0ff */
[----:B------:R-:W-:Y:S01]  /*1d950*/  FFMA.FTZ R6, R3, -UR5, R6 ;  /* 0x8000000503067c23 */ /* 0x000fe20008010006 */
[C---:B------:R-:W-:Y:S01]  /*1d960*/  IADD3 R3, PT, PT, R237.reuse, -0x10, RZ ;  /* 0xfffffff0ed037810 */ /* 0x040fe20007ffe0ff */
[----:B------:R-:W-:Y:S01]  /*1d970*/  LDSM.16.MT88.4 R184, [R221+0x14800] ;  /* 0x01480000ddb8783b */ /* 0x000fe20000004200 */
[----:B------:R-:W-:Y:S01]  /*1d980*/  I2FP.F32.S32 R166, R166 ;  /* 0x000000a600a67245 */ /* 0x000fe20000201400 */
[----:B------:R-:W-:Y:S01]  /*1d990*/  UMOV UR23, UR18 ;  /* 0x0000001200177c82 */ /* 0x000fe20008000000 */
[C---:B------:R-:W-:Y:S02]  /*1d9a0*/  IADD3 R2, PT, PT, R237.reuse, -0x11, RZ ;  /* 0xffffffefed027810 */ /* 0x040fe40007ffe0ff */
[----:B------:R-:W-:Y:S01]  /*1d9b0*/  IABS R164, R164 ;  /* 0x000000a400a47213 */ /* 0x000fe20000000000 */
[----:B------:R-:W-:Y:S01]  /*1d9c0*/  FFMA.FTZ R7, R166, -UR5, R7 ;  /* 0x80000005a6077c23 */ /* 0x000fe20008010007 */
[----:B------:R-:W-:Y:S02]  /*1d9d0*/  IABS R3, R3 ;  /* 0x0000000300037213 */ /* 0x000fe40000000000 */
[----:B------:R-:W-:Y:S02]  /*1d9e0*/  IABS R2, R2 ;  /* 0x0000000200027213 */ /* 0x000fe40000000000 */
[----:B------:R-:W-:Y:S02]  /*1d9f0*/  I2FP.F32.S32 R164, R164 ;  /* 0x000000a400a47245 */ /* 0x000fe40000201400 */
[----:B------:R-:W-:Y:S02]  /*1da00*/  I2FP.F32.S32 R3, R3 ;  /* 0x0000000300037245 */ /* 0x000fe40000201400 */
[C---:B------:R-:W-:Y:S01]  /*1da10*/  IADD3 R166, PT, PT, R237.reuse, -0x21, RZ ;  /* 0xffffffdfeda67810 */ /* 0x040fe20007ffe0ff */
[C---:B------:R-:W-:Y:S01]  /*1da20*/  FFMA.FTZ R11, R164.reuse, -UR5, R11 ;  /* 0x80000005a40b7c23 */ /* 0x040fe2000801000b */
[----:B------:R-:W-:Y:S01]  /*1da30*/  IADD3 R167, PT, PT, R237, -0x8, RZ ;  /* 0xfffffff8eda77810 */ /* 0x000fe20007ffe0ff */
[C---:B------:R-:W-:Y:S01]  /*1da40*/  FFMA.FTZ R8, R3.reuse, -UR5, R8 ;  /* 0x8000000503087c23 */ /* 0x040fe20008010008 */
[----:B------:R-:W-:Y:S01]  /*1da50*/  I2FP.F32.S32 R2, R2 ;  /* 0x0000000200027245 */ /* 0x000fe20000201400 */
[----:B------:R-:W-:Y:S01]  /*1da60*/  FFMA.FTZ R14, R3, -UR5, R14 ;  /* 0x80000005030e7c23 */ /* 0x000fe2000801000e */
[----:B------:R-:W-:Y:S01]  /*1da70*/  FFMA.FTZ R5, R164, -UR5, R5 ;  /* 0x80000005a4057c23 */ /* 0x000fe20008010005 */
[----:B------:R-:W-:Y:S02]  /*1da80*/  IABS R166, R166 ;  /* 0x000000a600a67213 */ /* 0x000fe40000000000 */
[----:B------:R-:W-:Y:S01]  /*1da90*/  IABS R167, R167 ;  /* 0x000000a700a77213 */ /* 0x000fe20000000000 */
[C---:B------:R-:W-:Y:S01]  /*1daa0*/  FFMA.FTZ R9, R2.reuse, -UR5, R9 ;  /* 0x8000000502097c23 */ /* 0x040fe20008010009 */
[C---:B------:R-:W-:Y:S01]  /*1dab0*/  IADD3 R164, PT, PT, R237.reuse, -0x19, RZ ;  /* 0xffffffe7eda47810 */ /* 0x040fe20007ffe0ff */
[----:B------:R-:W-:Y:S01]  /*1dac0*/  FFMA.FTZ R15, R2, -UR5, R15 ;  /* 0x80000005020f7c23 */ /* 0x000fe2000801000f */
[----:B------:R-:W-:Y:S02]  /*1dad0*/  IADD3 R3, PT, PT, R237, -0x20, RZ ;  /* 0xffffffe0ed037810 */ /* 0x000fe40007ffe0ff */
[----:B------:R-:W-:Y:S02]  /*1dae0*/  MOV R2, R166 ;  /* 0x000000a600027202 */ /* 0x000fe40000000f00 */
[----:B------:R-:W-:Y:S02]  /*1daf0*/  I2FP.F32.S32 R167, R167 ;  /* 0x000000a700a77245 */ /* 0x000fe40000201400 */
[----:B------:R-:W-:Y:S02]  /*1db00*/  IABS R164, R164 ;  /* 0x000000a400a47213 */ /* 0x000fe40000000000 */
[----:B------:R-:W-:Y:S01]  /*1db10*/  IABS R3, R3 ;  /* 0x0000000300037213 */ /* 0x000fe20000000000 */
[----:B------:R-:W-:Y:S01]  /*1db20*/  FFMA.FTZ R10, R167, -UR5, R10 ;  /* 0x80000005a70a7c23 */ /* 0x000fe2000801000a */
[----:B------:R-:W-:Y:S01]  /*1db30*/  IADD3 R166, PT, PT, R237, -0x41, RZ ;  /* 0xffffffbfeda67810 */ /* 0x000fe20007ffe0ff */
[----:B------:R-:W-:Y:S01]  /*1db40*/  FFMA.FTZ R4, R167, -UR5, R4 ;  /* 0x80000005a7047c23 */ /* 0x000fe20008010004 */
[----:B------:R-:W-:Y:S02]  /*1db50*/  I2FP.F32.S32 R164, R164 ;  /* 0x000000a400a47245 */ /* 0x000fe40000201400 */
[----:B------:R-:W-:Y:S02]  /*1db60*/  I2FP.F32.S32 R3, R3 ;  /* 0x0000000300037245 */ /* 0x000fe40000201400 */
[----:B------:R-:W-:Y:S01]  /*1db70*/  IABS R166, R166 ;  /* 0x000000a600a67213 */ /* 0x000fe20000000000 */
[C---:B------:R-:W-:Y:S01]  /*1db80*/  FFMA.FTZ R13, R164.reuse, -UR5, R13 ;  /* 0x80000005a40d7c23 */ /* 0x040fe2000801000d */
[----:B------:R-:W-:Y:S01]  /*1db90*/  IADD3 R167, PT, PT, R237, -0x18, RZ ;  /* 0xffffffe8eda77810 */ /* 0x000fe20007ffe0ff */
[C---:B------:R-:W-:Y:S01]  /*1dba0*/  FFMA.FTZ R22, R3.reuse, -UR5, R22 ;  /* 0x8000000503167c23 */ /* 0x040fe20008010016 */
[----:B------:R-:W-:Y:S01]  /*1dbb0*/  I2FP.F32.S32 R166, R166 ;  /* 0x000000a600a67245 */ /* 0x000fe20000201400 */
[----:B------:R-:W-:Y:S01]  /*1dbc0*/  FFMA.FTZ R19, R164, -UR5, R19 ;  /* 0x80000005a4137c23 */ /* 0x000fe20008010013 */
[----:B------:R-:W-:Y:S01]  /*1dbd0*/  FFMA.FTZ R16, R3, -UR5, R16 ;  /* 0x8000000503107c23 */ /* 0x000fe20008010010 */
[----:B------:R-:W-:Y:S02]  /*1dbe0*/  IABS R167, R167 ;  /* 0x000000a700a77213 */ /* 0x000fe40000000000 */
[C---:B------:R-:W-:Y:S01]  /*1dbf0*/  IADD3 R3, PT, PT, R237.reuse, -0x28, RZ ;  /* 0xffffffd8ed037810 */ /* 0x040fe20007ffe0ff */
        /* <DEDUP_REMOVED lines=14> */
[----:B------:R-:W-:Y:S01]  /*1dce0*/  FFMA.FTZ R26, R3, -UR5, R26 ;  /* 0x80000005031a7c23 */ /* 0x000fe2000801001a */
[C---:B------:R-:W-:Y:S01]  /*1dcf0*/  IADD3 R167, PT, PT, R237.reuse, -0x30, RZ ;  /* 0xffffffd0eda77810 */ /* 0x040fe20007ffe0ff */
        /* <DEDUP_REMOVED lines=25> */
[----:B------:R-:W-:Y:S01]  /*1de90*/  FFMA.FTZ R34, R3, -UR5, R34 ;  /* 0x8000000503227c23 */ /* 0x000fe20008010022 */
        /* <DEDUP_REMOVED lines=60> */
[----:B----4-:R-:W-:Y:S01]  /*1e260*/  MOV R165, R236 ;  /* 0x000000ec00a57202 */ /* 0x010fe20000000f00 */
        /* <DEDUP_REMOVED lines=410> */
.L_x_4015:
        /* <DEDUP_REMOVED lines=9> */
[----:B------:R-:W-:Y:S01]  /*1fca0*/  MOV R12, 0x7f800000 ;  /* 0x7f800000000c7802 */ /* 0x000fe20000000f00 */
[----:B------:R-:W2:Y:S03]  /*1fcb0*/  LDCU.64 UR12, c[0x0][0x358] ;  /* 0x00006b00ff0c77ac */ /* 0x000ea60008000a00 */
[----:B------:R-:W5:Y:S01]  /*1fcc0*/  @UP1 LDCU.64 UR4, c[0x0][0x408] ;  /* 0x00008100ff0417ac */ /* 0x000f620008000a00 */
[----:B-1----:R-:W-:Y:S01]  /*1fcd0*/  FADD.FTZ R9, R0, R239 ;  /* 0x000000ef00097221 */ /* 0x002fe20000010000 */
[----:B------:R-:W-:Y:S01]  /*1fce0*/  SHF.L.U32 R0, R222, 0x1, RZ ;  /* 0x00000001de007819 */ /* 0x000fe200000006ff */
[----:B----4-:R-:W-:Y:S01]  /*1fcf0*/  UISETP.NE.AND UP2, UPT, UR7, URZ, UPT ;  /* 0x000000ff0700728c */ /* 0x010fe2000bf45270 */
[----:B------:R-:W1:Y:S01]  /*1fd00*/  S2UR UR7, SR_CTAID.Z ;  /* 0x00000000000779c3 */ /* 0x000e620000002700 */
[----:B--2---:R-:W-:Y:S01]  /*1fd10*/  FADD.FTZ R8, R8, R241 ;  /* 0x000000f108087221 */ /* 0x004fe20000010000 */
[----:B------:R-:W2:Y:S01]  /*1fd20*/  SHFL.BFLY PT, R2, R9, 0x1, 0x1f ;  /* 0x0c201f0009027f89 */ /* 0x000ea200000e0000 */
[----:B------:R-:W-:Y:S01]  /*1fd30*/  LOP3.LUT R217, R217, 0x6, R0, 0xf8, !PT ;  /* 0x00000006d9d97812 */ /* 0x000fe200078ef800 */
[----:B------:R-:W-:-:S02]  /*1fd40*/  UISETP.NE.OR UP0, UPT, UR20, -0x1, !UP2 ;  /* 0xffffffff1400788c */ /* 0x000fc4000d705670 */
[----:B------:R-:W4:Y:S01]  /*1fd50*/  SHFL.BFLY PT, R5, R8, 0x1, 0x1f ;  /* 0x0c201f0008057f89 */ /* 0x000f2200000e0000 */
[----:B-----5:R-:W-:Y:S01]  /*1fd60*/  @UP1 UIMAD.WIDE.U32 UR14, UR20, UR4, URZ ;  /* 0x00000004140e12a5 */ /* 0x020fe2000f8e00ff */
[----:B------:R-:W5:Y:S01]  /*1fd70*/  S2UR UR4, SR_CTAID.X ;  /* 0x00000000000479c3 */ /* 0x000f620000002500 */
[----:B--2---:R-:W-:Y:S01]  /*1fd80*/  FADD.FTZ R2, R9, R2 ;  /* 0x0000000209027221 */ /* 0x004fe20000010000 */
[----:B----4-:R-:W-:-:S03]  /*1fd90*/  FADD.FTZ R4, R8, R5 ;  /* 0x0000000508047221 */ /* 0x010fc60000010000 */
[----:B------:R-:W2:Y:S01]  /*1fda0*/  MUFU.RCP R6, R2 ;  /* 0x0000000200067308 */ /* 0x000ea20000001000 */
[----:B------:R-:W-:Y:S02]  /*1fdb0*/  SHF.L.U32 R5, R222, 0x4, RZ ;  /* 0x00000004de057819 */ /* 0x000fe400000006ff */
[----:B------:R-:W-:Y:S02]  /*1fdc0*/  FSETP.NE.FTZ.AND P3, PT, R2, RZ, PT ;  /* 0x000000ff0200720b */ /* 0x000fe40003f75000 */
[----:B------:R-:W-:Y:S02]  /*1fdd0*/  LOP3.LUT R5, R5, 0x1c0, RZ, 0xc0, !PT ;  /* 0x000001c005057812 */ /* 0x000fe400078ec0ff */
[----:B------:R-:W-:Y:S01]  /*1fde0*/  FSETP.NE.FTZ.AND P4, PT, R4, RZ, PT ;  /* 0x000000ff0400720b */ /* 0x000fe20003f95000 */
[----:B------:R-:W4:Y:S01]  /*1fdf0*/  MUFU.RCP R7, R4 ;  /* 0x0000000400077308 */ /* 0x000f220000001000 */
[----:B------:R-:W-:Y:S02]  /*1fe00*/  LOP3.LUT R0, R5, 0x38, R0, 0xf8, !PT ;  /* 0x0000003805007812 */ /* 0x000fe400078ef800 */
[----:B------:R-:W-:-:S02]  /*1fe10*/  MOV R5, 0x20 ;  /* 0x0000002000057802 */ /* 0x000fc40000000f00 */
[----:B------:R-:W-:-:S03]  /*1fe20*/  LOP3.LUT R0, R217, R0, RZ, 0xfc, !PT ;  /* 0x00000000d9007212 */ /* 0x000fc600078efcff */
[----:B------:R-:W1:Y:S01]  /*1fe30*/  @P3 MUFU.LG2 R2, R2 ;  /* 0x0000000200023308 */ /* 0x000e620000000c00 */
[----:B--2---:R-:W-:Y:S02]  /*1fe40*/  FSEL R6, R6, 1, P3 ;  /* 0x3f80000006067808 */ /* 0x004fe40001800000 */
[----:B------:R-:W-:Y:S01]  /*1fe50*/  LEA R9, R0, UR8, 0x1 ;  /* 0x0000000800097c11 */ /* 0x000fe2000f8e08ff */
[----:B------:R-:W3:Y:S01]  /*1fe60*/  @!UP1 LDCU.64 UR8, c[0x0][0x400] ;  /* 0x00008000ff0897ac */ /* 0x000ee20008000a00 */
[----:B------:R-:W-:Y:S01]  /*1fe70*/  SEL R0, R5, 0xffffffe0, !P2 ;  /* 0xffffffe005007807 */ /* 0x000fe20005000000 */
[C---:B------:R-:W-:Y:S01]  /*1fe80*/  FMUL.FTZ R162, R6.reuse, R162 ;  /* 0x000000a206a27220 */ /* 0x040fe20000410000 */
[C---:B------:R-:W-:Y:S01]  /*1fe90*/  FMUL.FTZ R163, R6.reuse, R163 ;  /* 0x000000a306a37220 */ /* 0x040fe20000410000 */
[C---:B------:R-:W-:Y:S01]  /*1fea0*/  FMUL.FTZ R158, R6.reuse, R158 ;  /* 0x0000009e069e7220 */ /* 0x040fe20000410000 */
[----:B----4-:R-:W-:Y:S01]  /*1feb0*/  FSEL R7, R7, 1, P4 ;  /* 0x3f80000007077808 */ /* 0x010fe20002000000 */
        /* <DEDUP_REMOVED lines=222> */
[----:B------:R-:W-:Y:S01]  /*20ca0*/  @!UP1 UIMAD UR8, UR6, UR9, UR11 ;  /* 0x00000009060892a4 */ /* 0x000fe2000f8e020b */
[----:B------:R-:W-:Y:S01]  /*20cb0*/  F2FP.BF16.F32.PACK_AB R138, R139, R138 ;  /* 0x0000008a8b8a723e */ /* 0x000fe200000010ff */
[----:B------:R-:W-:Y:S01]  /*20cc0*/  STS [R21+0x2400], R90 ;  /* 0x0024005a15007388 */ /* 0x000fe20000000800 */
[----:B------:R-:W-:Y:S01]  /*20cd0*/  F2FP.BF16.F32.PACK_AB R140, R141, R140 ;  /* 0x0000008c8d8c723e */ /* 0x000fe200000010ff */
[----:B------:R-:W2:Y:S01]  /*20ce0*/  @!UP2 LDCU UR9, c[0x0][0x3e0] ;  /* 0x00007c00ff09a7ac */ /* 0x000ea20008000800 */
[----:B------:R-:W-:Y:S01]  /*20cf0*/  F2FP.BF16.F32.PACK_AB R142, R143, R142 ;  /* 0x0000008e8f8e723e */ /* 0x000fe200000010ff */
[----:B------:R-:W-:Y:S01]  /*20d00*/  STS [R9+0x4000], R92 ;  /* 0x0040005c09007388 */ /* 0x000fe20000000800 */
[----:B------:R-:W-:Y:S01]  /*20d10*/  F2FP.BF16.F32.PACK_AB R152, R153, R152 ;  /* 0x000000989998723e */ /* 0x000fe200000010ff */
[----:B------:R-:W3:Y:S01]  /*20d20*/  LDCU UR11, c[0x0][0x434] ;  /* 0x00008680ff0b77ac */ /* 0x000ee20008000800 */
[----:B------:R-:W-:Y:S01]  /*20d30*/  F2FP.BF16.F32.PACK_AB R154, R155, R154 ;  /* 0x0000009a9b9a723e */ /* 0x000fe200000010ff */
[----:B------:R-:W-:Y:S01]  /*20d40*/  STS [R9+0x4400], R94 ;  /* 0x0044005e09007388 */ /* 0x000fe20000000800 */
[----:B------:R-:W-:Y:S01]  /*20d50*/  F2FP.BF16.F32.PACK_AB R144, R145, R144 ;  /* 0x000000909190723e */ /* 0x000fe200000010ff */
[----:B------:R-:W4:Y:S01]  /*20d60*/  @P3 LDC R0, c[0x0][0x458] ;  /* 0x00011600ff003b82 */ /* 0x000f220000000800 */
[----:B------:R-:W-:Y:S01]  /*20d70*/  F2FP.BF16.F32.PACK_AB R146, R147, R146 ;  /* 0x000000929392723e */ /* 0x000fe200000010ff */
[----:B------:R-:W-:Y:S01]  /*20d80*/  STS [R5+0x4000], R96 ;  /* 0x0040006005007388 */ /* 0x000fe20000000800 */
[----:B------:R-:W-:Y:S01]  /*20d90*/  F2FP.BF16.F32.PACK_AB R7, R7, R148 ;  /* 0x000000940707723e */ /* 0x000fe200000010ff */
[----:B------:R-:W-:Y:S01]  /*20da0*/  @UP1 UIMAD UR8, UR20, UR5, UR15 ;  /* 0x00000005140812a4 */ /* 0x000fe2000f8e020f */
[----:B------:R-:W-:Y:S01]  /*20db0*/  F2FP.BF16.F32.PACK_AB R150, R151, R150 ;  /* 0x000000969796723e */ /* 0x000fe200000010ff */
[----:B------:R-:W-:Y:S01]  /*20dc0*/  STS [R5+0x4400], R98 ;  /* 0x0044006205007388 */ /* 0x000fe20000000800 */
[----:B------:R4:W4:Y:S01]  /*20dd0*/  @P4 MUFU.LG2 R6, R4 ;  /* 0x0000000400064308 */ /* 0x0009220000000c00 */
[----:B------:R-:W5:Y:S01]  /*20de0*/  @UP2 LDCU UR5, c[0x0][0x454] ;  /* 0x00008a80ff0527ac */ /* 0x000f620008000800 */
[----:B------:R-:W-:Y:S01]  /*20df0*/  LOP3.LUT P0, RZ, R222, 0x3, RZ, 0xc0, !PT ;  /* 0x00000003deff7812 */ /* 0x000fe2000780c0ff */
[----:B------:R-:W-:Y:S01]  /*20e00*/  STS [R11+0x4000], R100 ;  /* 0x004000640b007388 */ /* 0x000fe20000000800 */
[----:B-1----:R-:W-:Y:S01]  /*20e10*/  @P3 FMUL.FTZ R2, R2, 0.69314718246459960938 ;  /* 0x3f31721802023820 */ /* 0x002fe20000410000 */
[----:B--2---:R-:W-:-:S02]  /*20e20*/  @!UP2 UIMAD UR9, UR6, UR9, UR7 ;  /* 0x000000090609a2a4 */ /* 0x004fc4000f8e0207 */
[----:B------:R-:W-:Y:S01]  /*20e30*/  STS [R11+0x4400], R102 ;  /* 0x004400660b007388 */ /* 0x000fe20000000800 */
[----:B---3--:R-:W-:Y:S02]  /*20e40*/  @!UP0 UIMAD UR20, UR6, UR11, URZ ;  /* 0x0000000b061482a4 */ /* 0x008fe4000f8e02ff */
[----:B------:R-:W-:Y:S01]  /*20e50*/  @!UP2 UIMAD UR9, UR9, UR11, URZ ;  /* 0x0000000b0909a2a4 */ /* 0x000fe2000f8e02ff */
[----:B------:R-:W-:Y:S01]  /*20e60*/  STS [R15+0x4000], R104 ;  /* 0x004000680f007388 */ /* 0x000fe20000000800 */
[----:B-----5:R-:W-:Y:S01]  /*20e70*/  USHF.L.U32 UR6, UR4, 0x6, URZ ;  /* 0x0000000604067899 */ /* 0x020fe200080006ff */
[----:B------:R-:W-:Y:S02]  /*20e80*/  @UP1 UMOV UR10, UR14 ;  /* 0x0000000e000a1c82 */ /* 0x000fe40008000000 */
[----:B------:R-:W-:Y:S04]  /*20e90*/  STS [R15+0x4400], R106 ;  /* 0x0044006a0f007388 */ /* 0x000fe80000000800 */
[----:B------:R-:W-:Y:S01]  /*20ea0*/  STS [R13+0x4000], R108 ;  /* 0x0040006c0d007388 */ /* 0x000fe20000000800 */
[----:B------:R-:W-:-:S03]  /*20eb0*/  @UP2 UIMAD UR9, UR7, UR5, UR20 ;  /* 0x00000005070922a4 */ /* 0x000fc6000f8e0214 */
        /* <DEDUP_REMOVED lines=17> */
[----:B----4-:R-:W3:Y:S03]  /*20fd0*/  LDC.64 R4, c[0x0][0x408] ;  /* 0x00010200ff047b82 */ /* 0x010ee60000000a00 */
[----:B------:R-:W-:Y:S04]  /*20fe0*/  STS [R19+0x6000], R152 ;  /* 0x0060009813007388 */ /* 0x000fe80000000800 */
[----:B------:R-:W-:Y:S04]  /*20ff0*/  STS [R19+0x6400], R154 ;  /* 0x0064009a13007388 */ /* 0x000fe80000000800 */
[----:B------:R-:W-:Y:S04]  /*21000*/  STS [R17+0x6000], R144 ;  /* 0x0060009011007388 */ /* 0x000fe80000000800 */
[----:B------:R-:W-:Y:S01]  /*21010*/  STS [R17+0x6400], R146 ;  /* 0x0064009211007388 */ /* 0x000fe20000000800 */
[----:B-1----:R-:W-:Y:S01]  /*21020*/  @P4 FMUL.FTZ R15, R6, 0.69314718246459960938 ;  /* 0x3f317218060f4820 */ /* 0x002fe20000410000 */
[----:B------:R-:W-:Y:S01]  /*21030*/  MOV R6, 0x7f800000 ;  /* 0x7f80000000067802 */ /* 0x000fe20000000f00 */
[----:B------:R-:W-:Y:S01]  /*21040*/  @P3 FFMA.FTZ R6, R3, R0, R2 ;  /* 0x0000000003063223 */ /* 0x000fe20000010002 */
[----:B------:R1:W-:Y:S04]  /*21050*/  STS [R21+0x6000], R7 ;  /* 0x0060000715007388 */ /* 0x0003e80000000800 */
[----:B------:R4:W-:Y:S01]  /*21060*/  STS [R21+0x6400], R150 ;  /* 0x0064009615007388 */ /* 0x0009e20000000800 */
[----:B--2---:R-:W2:Y:S08]  /*21070*/  @P4 LDC R13, c[0x0][0x458] ;  /* 0x00011600ff0d4b82 */ /* 0x004eb00000000800 */
[----:B------:R-:W-:Y:S01]  /*21080*/  BAR.SYNC.DEFER_BLOCKING 0x0 ;  /* 0x0000000000007b1d */ /* 0x000fe20000010000 */
[----:B-1----:R-:W-:-:S04]  /*21090*/  SHF.R.U32.HI R7, RZ, 0x2, R222 ;  /* 0x00000002ff077819 */ /* 0x002fc800000116de */
[----:B------:R-:W-:Y:S01]  /*210a0*/  LOP3.LUT R7, R218, 0x7, R7, 0xf8, !PT ;  /* 0x00000007da077812 */ /* 0x000fe200078ef807 */
[----:B--2---:R-:W-:Y:S01]  /*210b0*/  @P4 FFMA.FTZ R12, R164, R13, R15 ;  /* 0x0000000da40c4223 */ /* 0x004fe2000001000f */
[----:B------:R4:W1:Y:S01]  /*210c0*/  LDS.128 R8, [R235+0x1800] ;  /* 0x00180000eb087984 */ /* 0x0008620000000c00 */
[----:B---3--:R-:W-:Y:S05]  /*210d0*/  @P0 BRA `(.L_x_4021) ;  /* 0x0000000000340947 */ /* 0x008fea0003800000 */
[----:B------:R-:W2:Y:S01]  /*210e0*/  LDCU.64 UR4, c[0x0][0x420] ;  /* 0x00008400ff0477ac */ /* 0x000ea20008000a00 */
        /* <DEDUP_REMOVED lines=8> */
[----:B--2---:R-:W-:-:S04]  /*21170*/  LEA R14, P0, R2, UR4, 0x2 ;  /* 0x00000004020e7c11 */ /* 0x004fc8000f8010ff */
[----:B------:R-:W-:-:S05]  /*21180*/  LEA.HI.X R15, R2, UR5, R3, 0x2, P0 ;  /* 0x00000005020f7c11 */ /* 0x000fca00080f1403 */
[----:B------:R2:W-:Y:S04]  /*21190*/  @!P2 STG.E desc[UR12][R14.64], R12 ;  /* 0x0000000c0e00a986 */ /* 0x0005e8000c10190c */
[----:B------:R2:W-:Y:S02]  /*211a0*/  @!P1 STG.E desc[UR12][R14.64+0x20], R6 ;  /* 0x000020060e009986 */ /* 0x0005e4000c10190c */
.L_x_4021:
[----:B------:R-:W-:Y:S05]  /*211b0*/  BSYNC.RECONVERGENT B0 ;  /* 0x0000000000007941 */ /* 0x000fea0003800200 */
.L_x_4020:
[----:B------:R-:W3:Y:S01]  /*211c0*/  LDCU.64 UR4, c[0x0][0x410] ;  /* 0x00008200ff0477ac */ /* 0x000ee20008000a00 */
[----:B------:R-:W-:Y:S01]  /*211d0*/  IMAD.MOV.U32 R217, RZ, RZ, RZ ;  /* 0x000000ffffd97224 */ /* 0x000fe200078e00ff */
[----:B------:R1:W1:Y:S01]  /*211e0*/  LDS.128 R24, [R235] ;  /* 0x00000000eb187984 */ /* 0x0002620000000c00 */
[----:B------:R-:W-:Y:S01]  /*211f0*/  SHF.R.U32.HI R0, RZ, 0x3, R222 ;  /* 0x00000003ff007819 */ /* 0x000fe200000116de */
[----:B------:R-:W-:Y:S01]  /*21200*/  BSSY.RECONVERGENT B0, `(.L_x_4022) ;  /* 0x0000027000007945 */ /* 0x000fe20003800200 */
[----:B--2---:R-:W-:Y:S01]  /*21210*/  IMAD.WIDE.U32 R12, R4, UR6, R216 ;  /* 0x00000006040c7c25 */ /* 0x004fe2000f8e00d8 */
[----:B----4-:R2:W4:Y:S03]  /*21220*/  LDS.128 R20, [R235+0x2000] ;  /* 0x00200000eb147984 */ /* 0x0105260000000c00 */
        /* <DEDUP_REMOVED lines=9> */
[----:B---3--:R-:W-:Y:S01]  /*212c0*/  IMAD.U32 R28, RZ, RZ, UR4 ;  /* 0x00000004ff1c7e24 */ /* 0x008fe2000f8e00ff */
[----:B------:R-:W-:Y:S01]  /*212d0*/  ISETP.GE.AND P4, PT, R6, UR6, PT ;  /* 0x0000000606007c0c */ /* 0x000fe2000bf86270 */
[----:B------:R-:W-:Y:S01]  /*212e0*/  IMAD.U32 R31, RZ, RZ, UR5 ;  /* 0x00000005ff1f7e24 */ /* 0x000fe2000f8e00ff */
[----:B------:R-:W-:Y:S01]  /*212f0*/  ISETP.GE.AND P6, PT, R3, UR6, PT ;  /* 0x0000000603007c0c */ /* 0x000fe2000bfc6270 */
[----:B------:R-:W-:Y:S01]  /*21300*/  IMAD.WIDE.U32 R28, R28, UR7, R12 ;  /* 0x000000071c1c7c25 */ /* 0x000fe2000f8e000c */
[----:B------:R-:W-:Y:S01]  /*21310*/  ISETP.GE.AND P5, PT, R2, UR6, PT ;  /* 0x0000000602007c0c */ /* 0x000fe2000bfa6270 */
[----:B------:R2:W3:Y:S01]  /*21320*/  LDS.128 R12, [R235+0x6000] ;  /* 0x00600000eb0c7984 */ /* 0x0004e20000000c00 */
[C---:B------:R-:W-:Y:S01]  /*21330*/  LOP3.LUT R6, R216.reuse, 0x40, RZ, 0xfc, !PT ;  /* 0x00000040d8067812 */ /* 0x040fe200078efcff */
[----:B------:R-:W-:Y:S01]  /*21340*/  IMAD R31, R31, UR7, R29 ;  /* 0x000000071f1f7c24 */ /* 0x000fe2000f8e021d */
[----:B------:R-:W-:-:S02]  /*21350*/  LOP3.LUT R3, R216, 0x80, RZ, 0xfc, !PT ;  /* 0x00000080d8037812 */ /* 0x000fc400078efcff */
        /* <DEDUP_REMOVED lines=16> */
[----:B---3--:R1:W-:Y:S02]  /*21460*/  @!P0 STG.E.128 desc[UR12][R32.64+0x180], R12 ;  /* 0x0001800c20008986 */ /* 0x0083e4000c101d0c */
.L_x_4023:
[----:B------:R-:W-:Y:S05]  /*21470*/  BSYNC.RECONVERGENT B0 ;  /* 0x0000000000007941 */ /* 0x000fea0003800200 */
.L_x_4022:
[----:B-1----:R1:W1:Y:S01]  /*21480*/  LDS.128 R24, [R235+0x800] ;  /* 0x00080000eb187984 */ /* 0x0022620000000c00 */
[----:B------:R-:W-:Y:S03]  /*21490*/  BSSY.RECONVERGENT B0, `(.L_x_4024) ;  /* 0x0000019000007945 */ /* 0x000fe60003800200 */
[----:B----4-:R4:W1:Y:S04]  /*214a0*/  LDS.128 R20, [R235+0x2800] ;  /* 0x00280000eb147984 */ /* 0x0108680000000c00 */
[----:B------:R4:W1:Y:S04]  /*214b0*/  LDS.128 R16, [R235+0x4800] ;  /* 0x00480000eb107984 */ /* 0x0008680000000c00 */
[----:B---3--:R4:W3:Y:S01]  /*214c0*/  LDS.128 R12, [R235+0x6800] ;  /* 0x00680000eb0c7984 */ /* 0x0088e20000000c00 */
        /* <DEDUP_REMOVED lines=20> */
[----:B---3--:R1:W-:Y:S02]  /*21610*/  @!P0 STG.E.128 desc[UR12][R36.64+0x180], R12 ;  /* 0x0001800c24008986 */ /* 0x0083e4000c101d0c */
.L_x_4025:
[----:B------:R-:W-:Y:S05]  /*21620*/  BSYNC.RECONVERGENT B0 ;  /* 0x0000000000007941 */ /* 0x000fea0003800200 */
.L_x_4024:
[----:B-1----:R1:W1:Y:S01]  /*21630*/  LDS.128 R24, [R235+0x1000] ;  /* 0x00100000eb187984 */ /* 0x0022620000000c00 */
[----:B------:R-:W-:Y:S03]  /*21640*/  BSSY.RECONVERGENT B0, `(.L_x_4026) ;  /* 0x0000019000007945 */ /* 0x000fe60003800200 */
[----:B------:R1:W1:Y:S04]  /*21650*/  LDS.128 R20, [R235+0x3000] ;  /* 0x00300000eb147984 */ /* 0x0002680000000c00 */
[----:B------:R1:W1:Y:S04]  /*21660*/  LDS.128 R16, [R235+0x5000] ;  /* 0x00500000eb107984 */ /* 0x0002680000000c00 */
[----:B---3--:R3:W1:Y:S01]  /*21670*/  LDS.128 R12, [R235+0x7000] ;  /* 0x00700000eb0c7984 */ /* 0x0086620000000c00 */
        /* <DEDUP_REMOVED lines=21> */
.L_x_4027:
[----:B------:R-:W-:Y:S05]  /*217d0*/  BSYNC.RECONVERGENT B0 ;  /* 0x0000000000007941 */ /* 0x000fea0003800200 */
.L_x_4026:
[----:B-1----:R1:W1:Y:S04]  /*217e0*/  LDS.128 R16, [R235+0x3800] ;  /* 0x00380000eb107984 */ /* 0x0022680000000c00 */
[----:B------:R1:W1:Y:S01]  /*217f0*/  LDS.128 R12, [R235+0x5800] ;  /* 0x00580000eb0c7984 */ /* 0x0002620000000c00 */
[----:B------:R-:W-:Y:S05]  /*21800*/  @P5 EXIT ;  /* 0x000000000000594d */ /* 0x000fea0003800000 */
[----:B------:R-:W-:Y:S01]  /*21810*/  IADD3 R7, P0, PT, R0, 0x30, RZ ;  /* 0x0000003000077810 */ /* 0x000fe20007f1e0ff */
[----:B------:R-:W5:Y:S01]  /*21820*/  LDCU.64 UR4, c[0x0][0x3f0] ;  /* 0x00007e00ff0477ac */ /* 0x000f620008000a00 */
[----:B------:R1:W2:Y:S01]  /*21830*/  LDS.128 R20, [R235+0x7800] ;  /* 0x00780000eb147984 */ /* 0x0002a20000000c00 */
[----:B------:R-:W-:Y:S01]  /*21840*/  IMAD.MOV.U32 R24, RZ, RZ, R28 ;  /* 0x000000ffff187224 */ /* 0x000fe200078e001c */
[----:B------:R-:W4:Y:S01]  /*21850*/  LDCU UR6, c[0x0][0x440] ;  /* 0x00008800ff0677ac */ /* 0x000f220008000800 */
[----:B------:R-:W-:-:S04]  /*21860*/  IMAD.X R25, RZ, RZ, RZ, P0 ;  /* 0x000000ffff197224 */ /* 0x000fc800000e06ff */
[-C--:B------:R-:W-:Y:S02]  /*21870*/  IMAD R0, R25, R4.reuse, RZ ;  /* 0x0000000419007224 */ /* 0x080fe400078e02ff */
[----:B------:R-:W-:Y:S02]  /*21880*/  IMAD.MOV.U32 R25, RZ, RZ, R31 ;  /* 0x000000ffff197224 */ /* 0x000fe400078e001f */
[C---:B------:R-:W-:Y:S02]  /*21890*/  IMAD R0, R7.reuse, R5, R0 ;  /* 0x0000000507007224 */ /* 0x040fe400078e0200 */
[----:B------:R-:W-:-:S04]  /*218a0*/  IMAD.WIDE.U32 R24, R7, R4, R24 ;  /* 0x0000000407187225 */ /* 0x000fc800078e0018 */
[----:B------:R-:W-:Y:S01]  /*218b0*/  IMAD.IADD R0, R0, 0x1, R25 ;  /* 0x0000000100007824 */ /* 0x000fe200078e0219 */
[----:B-----5:R-:W-:Y:S02]  /*218c0*/  LEA R4, P0, R24, UR4, 0x1 ;  /* 0x0000000418047c11 */ /* 0x020fe4000f8008ff */
[----:B----4-:R-:W-:Y:S02]  /*218d0*/  ISETP.GE.AND P3, PT, R216, UR6, PT ;  /* 0x00000006d8007c0c */ /* 0x010fe4000bf66270 */
        /* <DEDUP_REMOVED lines=10> */
.L_x_4028:
        /* <DEDUP_REMOVED lines=16> */
.L_x_7482:


//--------------------- .text._ZN5flash24flash_fwd_splitkv_kernelI23Flash_fwd_kernel_traitsILi256ELi64ELi64ELi4ELb0ELb0EN7cutlass10bfloat16_tE19Flash_kernel_traitsILi256ELi64ELi64ELi4ES3_EELb0ELb0ELb1ELb0ELb0ELb1ELb0ELb1EEEvNS_16Flash_fwd_paramsE --------------------------
	.section	.text._ZN5flash24flash_fwd_splitkv_kernelI23Flash_fwd_kernel_traitsILi256ELi64ELi64ELi4ELb0ELb0EN7cutlass10bfloat16_tE19Flash_kernel_traitsILi256ELi64ELi64ELi4ES3_EELb0ELb0ELb1ELb0ELb0ELb1ELb0ELb1EEEvNS_16Flash_fwd_paramsE,"ax",@progbits
	.align	128
        .global         _ZN5flash24flash_fwd_splitkv_kernelI23Flash_fwd_kernel_traitsILi256ELi64ELi64ELi4ELb0ELb0EN7cutlass10bfloat16_tE19Flash_kernel_traitsILi256ELi64ELi64ELi4ES3_EELb0ELb0ELb1ELb0ELb0ELb1ELb0ELb1EEEvNS_16Flash_fwd_paramsE
        .type           _ZN5flash24flash_fwd_splitkv_kernelI23Flash_fwd_kernel_traitsILi256ELi64ELi64ELi4ELb0ELb0EN7cutlass10bfloat16_tE19Flash_kernel_traitsILi256ELi64ELi64ELi4ES3_EELb0ELb0ELb1ELb0ELb0ELb1ELb0ELb1EEEvNS_16Flash_fwd_paramsE,@function
        .size           _ZN5flash24flash_fwd_splitkv_kernelI23Flash_fwd_kernel_traitsILi256ELi64ELi64ELi4ELb0ELb0EN7cutlass10bfloat16_tE19Flash_kernel_traitsILi256ELi64ELi64ELi4ES3_EELb0ELb0ELb1ELb0ELb0ELb1ELb0ELb1EEEvNS_16Flash_fwd_paramsE,(.L_x_7483 - _ZN5flash24flash_fwd_splitkv_kernelI23Flash_fwd_kernel_traitsILi256ELi64ELi64ELi4ELb0ELb0EN7cutlass10bfloat16_tE19Flash_kernel_traitsILi256ELi64ELi64ELi4ES3_EELb0ELb0ELb1ELb0ELb0ELb1ELb0ELb1EEEvNS_16Flash_fwd_paramsE)
        .other          _ZN5flash24flash_fwd_splitkv_kernelI23Flash_fwd_kernel_traitsILi256ELi64ELi64ELi4ELb0ELb0EN7cutlass10bfloat16_tE19Flash_kernel_traitsILi256ELi64ELi64ELi4ES3_EELb0ELb0ELb1ELb0ELb0ELb1ELb0ELb1EEEvNS_16Flash_fwd_paramsE,@"STO_CUDA_ENTRY STV_DEFAULT"
_ZN5flash24flash_fwd_splitkv_kernelI23Flash_fwd_kernel_traitsILi256ELi64ELi64ELi4ELb0ELb0EN7cutlass10bfloat16_tE19Flash_kernel_traitsILi256ELi64ELi64ELi4ES3_EELb0ELb0ELb1ELb0ELb0ELb1ELb0ELb1EEEvNS_16Flash_fwd_paramsE:
.text._ZN5flash24flash_fwd_splitkv_kernelI23Flash_fwd_kernel_traitsILi256ELi64ELi64ELi4ELb0ELb0EN7cutlass10bfloat16_tE19Flash_kernel_traitsILi256ELi64ELi64ELi4ES3_EELb0ELb0ELb1ELb0ELb0ELb1ELb0ELb1EEEvNS_16Flash_fwd_paramsE:
        /* <DEDUP_REMOVED lines=68> */
.L_x_4029:
        /* <DEDUP_REMOVED lines=80> */
.L_x_4032:
[----:B------:R-:W-:Y:S05]  /*0940*/  BSYNC.RECONVERGENT B0 ;  /* 0x0000000000007941 */ /* 0x000fea0003800200 */
.L_x_4031:
        /* <DEDUP_REMOVED lines=23> */
.L_x_4034:
[----:B------:R-:W-:Y:S05]  /*0ac0*/  BSYNC.RECONVERGENT B0 ;  /* 0x0000000000007941 */ /* 0x000fea0003800200 */
.L_x_4033:
        /* <DEDUP_REMOVED lines=22> */
.L_x_4036:
[----:B------:R-:W-:Y:S05]  /*0c30*/  BSYNC.RECONVERGENT B0 ;  /* 0x0000000000007941 */ /* 0x000fea0003800200 */
.L_x_4035:
        /* <DEDUP_REMOVED lines=21> */
.L_x_4038:
[----:B------:R-:W-:Y:S05]  /*0d90*/  BSYNC.RECONVERGENT B0 ;  /* 0x0000000000007941 */ /* 0x000fea0003800200 */
.L_x_4037:
        /* <DEDUP_REMOVED lines=21> */
.L_x_4030:
        /* <DEDUP_REMOVED lines=13> */
.L_x_4039:
        /* <DEDUP_REMOVED lines=104> */
.L_x_4040:
        /* <DEDUP_REMOVED lines=15> */
.L_x_4042:
[----:B------:R-:W1:Y:S01]  /*1730*/  LDCU.64 UR16, c[0x0][0x3b8] ;  /* 0x00007700ff1077ac */ /* 0x000e620008000a00 */
[----:B------:R-:W-:-:S04]  /*1740*/  UIADD3 UR19, UPT, UPT, UR11, UR26, URZ ;  /* 0x0000001a0b137290 */ /* 0x000fc8000fffe0ff */
[----:B-1----:R-:W-:Y:S02]  /*1750*/  UIMAD.WIDE.U32 UR8, UR19, UR16, URZ ;  /* 0x00000010130872a5 */ /* 0x002fe4000f8e00ff */
[----:B------:R-:W-:-:S04]  /*1760*/  UIMAD UR19, UR19, UR17, URZ ;  /* 0x00000011131372a4 */ /* 0x000fc8000f8e02ff */
[----:B------:R-:W-:Y:S01]  /*1770*/  UIADD3 UR19, UPT, UPT, UR9, UR19, URZ ;  /* 0x0000001309137290 */ /* 0x000fe2000fffe0ff */
[----:B------:R-:W-:-:S11]  /*1780*/  UMOV UR18, UR8 ;  /* 0x0000000800127c82 */ /* 0x000fd60008000000 */
.L_x_4043:
        /* <DEDUP_REMOVED lines=15> */
.L_x_4044:
[----:B------:R-:W1:Y:S01]  /*1880*/  LDCU.64 UR14, c[0x0][0x3c0] ;  /* 0x00007800ff0e77ac */ /* 0x000e620008000a00 */
[----:B------:R-:W-:-:S04]  /*1890*/  UIADD3 UR11, UPT, UPT, UR11, UR26, URZ ;  /* 0x0000001a0b0b7290 */ /* 0x000fc8000fffe0ff */
[----:B-1----:R-:W-:Y:S02]  /*18a0*/  UIMAD.WIDE.U32 UR8, UR11, UR14, URZ ;  /* 0x0000000e0b0872a5 */ /* 0x002fe4000f8e00ff */
[----:B------:R-:W-:-:S04]  /*18b0*/  UIMAD UR11, UR11, UR15, URZ ;  /* 0x0000000f0b0b72a4 */ /* 0x000fc8000f8e02ff */
[----:B------:R-:W-:Y:S01]  /*18c0*/  UIADD3 UR9, UPT, UPT, UR9, UR11, URZ ;  /* 0x0000000b09097290 */ /* 0x000fe2000fffe0ff */
[----:B------:R-:W-:-:S11]  /*18d0*/  UMOV UR10, UR8 ;  /* 0x00000008000a7c82 */ /* 0x000fd60008000000 */
.L_x_4045:
        /* <DEDUP_REMOVED lines=55> */
.L_x_4041:
        /* <DEDUP_REMOVED lines=178> */
.L_x_4130:
        /* <DEDUP_REMOVED lines=20> */
.L_x_4048:
[----:B--23--:R-:W-:Y:S05]  /*28b0*/  BSYNC.RECONVERGENT B0 ;  /* 0x0000000000007941 */ /* 0x00cfea0003800200 */
.L_x_4047:
        /* <DEDUP_REMOVED lines=21> */
.L_x_4050:
[----:B------:R-:W-:Y:S05]  /*2a10*/  BSYNC.RECONVERGENT B0 ;  /* 0x0000000000007941 */ /* 0x000fea0003800200 */
.L_x_4049:
        /* <DEDUP_REMOVED lines=23> */
.L_x_4052:
[----:B------:R-:W-:Y:S05]  /*2b90*/  BSYNC.RECONVERGENT B0 ;  /* 0x0000000000007941 */ /* 0x000fea0003800200 */
.L_x_4051:
        /* <DEDUP_REMOVED lines=25> */
.L_x_4054:
[----:B------:R-:W-:Y:S05]  /*2d30*/  BSYNC.RECONVERGENT B0 ;  /* 0x0000000000007941 */ /* 0x000fea0003800200 */
.L_x_4053:
        /* <DEDUP_REMOVED lines=20> */
.L_x_4058:
[----:B------:R-:W-:Y:S05]  /*2e80*/  BSYNC.RECONVERGENT B0 ;  /* 0x0000000000007941 */ /* 0x000fea0003800200 */
.L_x_4057:
        /* <DEDUP_REMOVED lines=20> */
.L_x_4060:
[----:B------:R-:W-:Y:S05]  /*2fd0*/  BSYNC.RECONVERGENT B0 ;  /* 0x0000000000007941 */ /* 0x000fea0003800200 */
.L_x_4059:
        /* <DEDUP_REMOVED lines=20> */
.L_x_4062:
[----:B------:R-:W-:Y:S05]  /*3120*/  BSYNC.RECONVERGENT B0 ;  /* 0x0000000000007941 */ /* 0x000fea0003800200 */
.L_x_4061:
        /* <DEDUP_REMOVED lines=25> */
.L_x_4056:
        /* <DEDUP_REMOVED lines=56> */
.L_x_4068:
[----:B------:R-:W-:Y:S05]  /*3640*/  BSYNC.RECONVERGENT B0 ;  /* 0x0000000000007941 */ /* 0x000fea0003800200 */
.L_x_4067:
        /* <DEDUP_REMOVED lines=48> */
.L_x_4070:
[----:B------:R-:W-:Y:S05]  /*3950*/  BSYNC.RECONVERGENT B0 ;  /* 0x0000000000007941 */ /* 0x000fea0003800200 */
.L_x_4069:
        /* <DEDUP_REMOVED lines=48> */
.L_x_4072:
[----:B------:R-:W-:Y:S05]  /*3c60*/  BSYNC.RECONVERGENT B0 ;  /* 0x0000000000007941 */ /* 0x000fea0003800200 */
.L_x_4071:
        /* <DEDUP_REMOVED lines=47> */
.L_x_4066:
[----:B------:R-:W-:Y:S05]  /*3f60*/  BSYNC.RECONVERGENT B1 ;  /* 0x0000000000017941 */ /* 0x000fea0003800200 */
.L_x_4065:
        /* <DEDUP_REMOVED lines=67> */
.L_x_4076:
[----:B------:R-:W-:Y:S05]  /*43a0*/  BSYNC.RECONVERGENT B0 ;  /* 0x0000000000007941 */ /* 0x000fea0003800200 */
.L_x_4075:
        /* <DEDUP_REMOVED lines=48> */
.L_x_4078:
[----:B------:R-:W-:Y:S05]  /*46b0*/  BSYNC.RECONVERGENT B0 ;  /* 0x0000000000007941 */ /* 0x000fea0003800200 */
.L_x_4077:
        /* <DEDUP_REMOVED lines=48> */
.L_x_4080:
[----:B------:R-:W-:Y:S05]  /*49c0*/  BSYNC.RECONVERGENT B0 ;  /* 0x0000000000007941 */ /* 0x000fea0003800200 */
.L_x_4079:
        /* <DEDUP_REMOVED lines=47> */
.L_x_4074:
[----:B------:R-:W-:Y:S05]  /*4cc0*/  BSYNC.RECONVERGENT B1 ;  /* 0x0000000000017941 */ /* 0x000fea0003800200 */
.L_x_4073:
        /* <DEDUP_REMOVED lines=65> */
.L_x_4084:
[----:B------:R-:W-:Y:S05]  /*50e0*/  BSYNC.RECONVERGENT B0 ;  /* 0x0000000000007941 */ /* 0x000fea0003800200 */
.L_x_4083:
        /* <DEDUP_REMOVED lines=48> */
.L_x_4086:
[----:B------:R-:W-:Y:S05]  /*53f0*/  BSYNC.RECONVERGENT B0 ;  /* 0x0000000000007941 */ /* 0x000fea0003800200 */
.L_x_4085:
        /* <DEDUP_REMOVED lines=48> */
.L_x_4088:
[----:B------:R-:W-:Y:S05]  /*5700*/  BSYNC.RECONVERGENT B0 ;  /* 0x0000000000007941 */ /* 0x000fea0003800200 */
.L_x_4087:
        /* <DEDUP_REMOVED lines=47> */
.L_x_4082:
[----:B------:R-:W-:Y:S05]  /*5a00*/  BSYNC.RECONVERGENT B1 ;  /* 0x0000000000017941 */ /* 0x000fea0003800200 */
.L_x_4081:
        /* <DEDUP_REMOVED lines=67> */
.L_x_4092:
[----:B------:R-:W-:Y:S05]  /*5e40*/  BSYNC.RECONVERGENT B0 ;  /* 0x0000000000007941 */ /* 0x000fea0003800200 */
.L_x_4091:
        /* <DEDUP_REMOVED lines=48> */
.L_x_4094:
[----:B------:R-:W-:Y:S05]  /*6150*/  BSYNC.RECONVERGENT B0 ;  /* 0x0000000000007941 */ /* 0x000fea0003800200 */
.L_x_4093:
        /* <DEDUP_REMOVED lines=48> */
.L_x_4096:
[----:B------:R-:W-:Y:S05]  /*6460*/  BSYNC.RECONVERGENT B0 ;  /* 0x0000000000007941 */ /* 0x000fea0003800200 */
.L_x_4095:
        /* <DEDUP_REMOVED lines=47> */
.L_x_4090:
[----:B------:R-:W-:Y:S05]  /*6760*/  BSYNC.RECONVERGENT B1 ;  /* 0x0000000000017941 */ /* 0x000fea0003800200 */
.L_x_4089:
        /* <DEDUP_REMOVED lines=8> */
.L_x_4064:
        /* <DEDUP_REMOVED lines=95> */
.L_x_4100:
[----:B------:R-:W-:Y:S05]  /*6de0*/  BSYNC.RECONVERGENT B0 ;  /* 0x0000000000007941 */ /* 0x000fea0003800200 */
.L_x_4099:
        /* <DEDUP_REMOVED lines=89> */
.L_x_4102:
[----:B------:R-:W-:Y:S05]  /*7380*/  BSYNC.RECONVERGENT B0 ;  /* 0x0000000000007941 */ /* 0x000fea0003800200 */
.L_x_4101:
        /* <DEDUP_REMOVED lines=89> */
.L_x_4104:
[----:B------:R-:W-:Y:S05]  /*7920*/  BSYNC.RECONVERGENT B0 ;  /* 0x0000000000007941 */ /* 0x000fea0003800200 */
.L_x_4103:
        /* <DEDUP_REMOVED lines=88> */
.L_x_4098:
[----:B------:R-:W-:Y:S05]  /*7eb0*/  BSYNC.RECONVERGENT B1 ;  /* 0x0000000000017941 */ /* 0x000fea0003800200 */
.L_x_4097:
        /* <DEDUP_REMOVED lines=98> */
.L_x_4108:
[----:B------:R-:W-:Y:S05]  /*84e0*/  BSYNC.RECONVERGENT B0 ;  /* 0x0000000000007941 */ /* 0x000fea0003800200 */
.L_x_4107:
        /* <DEDUP_REMOVED lines=88> */
.L_x_4110:
[----:B------:R-:W-:Y:S05]  /*8a70*/  BSYNC.RECONVERGENT B0 ;  /* 0x0000000000007941 */ /* 0x000fea0003800200 */
.L_x_4109:
        /* <DEDUP_REMOVED lines=88> */
.L_x_4112:
[----:B------:R-:W-:Y:S05]  /*9000*/  BSYNC.RECONVERGENT B0 ;  /* 0x0000000000007941 */ /* 0x000fea0003800200 */
.L_x_4111:
        /* <DEDUP_REMOVED lines=86> */
.L_x_4106:
[----:B------:R-:W-:Y:S05]  /*9570*/  BSYNC.RECONVERGENT B1 ;  /* 0x0000000000017941 */ /* 0x000fea0003800200 */
.L_x_4105:
        /* <DEDUP_REMOVED lines=99> */
.L_x_4116:
[----:B------:R-:W-:Y:S05]  /*9bb0*/  BSYNC.RECONVERGENT B0 ;  /* 0x0000000000007941 */ /* 0x000fea0003800200 */
.L_x_4115:
        /* <DEDUP_REMOVED lines=88> */
.L_x_4118:
[----:B------:R-:W-:Y:S05]  /*a140*/  BSYNC.RECONVERGENT B0 ;  /* 0x0000000000007941 */ /* 0x000fea0003800200 */
.L_x_4117:
        /* <DEDUP_REMOVED lines=87> */
.L_x_4120:
[----:B------:R-:W-:Y:S05]  /*a6c0*/  BSYNC.RECONVERGENT B0 ;  /* 0x0000000000007941 */ /* 0x000fea0003800200 */
.L_x_4119:
        /* <DEDUP_REMOVED lines=86> */
.L_x_4114:
[----:B------:R-:W-:Y:S05]  /*ac30*/  BSYNC.RECONVERGENT B1 ;  /* 0x0000000000017941 */ /* 0x000fea0003800200 */
.L_x_4113:
        /* <DEDUP_REMOVED lines=102> */
.L_x_4124:
[----:B------:R-:W-:Y:S05]  /*b2a0*/  BSYNC.RECONVERGENT B0 ;  /* 0x0000000000007941 */ /* 0x000fea0003800200 */
.L_x_4123:
        /* <DEDUP_REMOVED lines=87> */
.L_x_4126:
[----:B------:R-:W-:Y:S05]  /*b820*/  BSYNC.RECONVERGENT B0 ;  /* 0x0000000000007941 */ /* 0x000fea0003800200 */
.L_x_4125:
        /* <DEDUP_REMOVED lines=87> */
.L_x_4128:
[----:B------:R-:W-:Y:S05]  /*bda0*/  BSYNC.RECONVERGENT B0 ;  /* 0x0000000000007941 */ /* 0x000fea0003800200 */
.L_x_4127:
        /* <DEDUP_REMOVED lines=86> */
.L_x_4122:
[----:B------:R-:W-:Y:S05]  /*c310*/  BSYNC.RECONVERGENT B1 ;  /* 0x0000000000017941 */ /* 0x000fea0003800200 */
.L_x_4121:
[----:B------:R-:W5:Y:S08]  /*c320*/  LDC R3, c[0x0][0x450] ;  /* 0x00011400ff037b82 */ /* 0x000f700000000800 */
[----:B------:R-:W1:Y:S01]  /*c330*/  LDC R18, c[0x0][0x450] ;  /* 0x00011400ff127b82 */ /* 0x000e620000000800 */
[----:B-----5:R-:W-:Y:S05]  /*c340*/  IMAD.U32 R3, R3, -0x20, RZ ;  /* 0xffffffe003037824 */ /* 0x020fea00078e00ff */
[C---:B------:R-:W-:Y:S02]  /*c350*/  LEA R76, P1, R3.reuse, R76, 0x1 ;  /* 0x0000004c034c7211 */ /* 0x040fe400078208ff */
[C---:B------:R-:W-:Y:S02]  /*c360*/  LEA R74, P0, R3.reuse, R74, 0x1 ;  /* 0x0000004a034a7211 */ /* 0x040fe400078008ff */
[C---:B------:R-:W-:Y:S02]  /*c370*/  LEA.HI.X.SX32 R77, R3.reuse, R77, 0x1, P1 ;  /* 0x0000004d034d7211 */ /* 0x040fe400008f0eff */
[----:B-1----:R-:W-:Y:S09]  /*c380*/  LEA.HI.X.SX32 R75, R3, R75, 0x1, P0 ;  /* 0x0000004b034b7211 */ /* 0x002ff200000f0eff */
.L_x_4063:
[----:B------:R-:W-:Y:S05]  /*c390*/  BSYNC.RECONVERGENT B2 ;  /* 0x0000000000027941 */ /* 0x000fea0003800200 */
.L_x_4055:
        /* <DEDUP_REMOVED lines=89> */
.L_x_4129:
[----:B------:R-:W-:Y:S01]  /*c930*/  UISETP.GT.AND UP0, UPT, UR33, UR32, UPT ;  /* 0x000000202100728c */ /* 0x000fe2000bf04270 */
[----:B------:R-:W-:Y:S02]  /*c940*/  IADD3 R72, P1, PT, R72, R79, RZ ;  /* 0x0000004f48487210 */ /* 0x000fe40007f3e0ff */
[----:B------:R-:W-:Y:S03]  /*c950*/  IADD3 R14, P0, PT, R14, R83, RZ ;  /* 0x000000530e0e7210 */ /* 0x000fe60007f1e0ff */
[----:B------:R-:W-:Y:S02]  /*c960*/  IMAD.X R73, R73, 0x1, R78, P1 ;  /* 0x0000000149497824 */ /* 0x000fe400008e064e */
[----:B------:R-:W-:Y:S01]  /*c970*/  IMAD.X R15, R15, 0x1, R81, P0 ;  /* 0x000000010f0f7824 */ /* 0x000fe200000e0651 */
[----:B------:R-:W-:Y:S07]  /*c980*/  BRA.U UP0, `(.L_x_4130) ;  /* 0xffffff5d00787547 */ /* 0x000fee000b83ffff */
.L_x_4046:
        /* <DEDUP_REMOVED lines=57> */
.L_x_4134:
[----:B------:R-:W-:Y:S05]  /*cd20*/  BSYNC.RECONVERGENT B0 ;  /* 0x0000000000007941 */ /* 0x000fea0003800200 */
.L_x_4133:
        /* <DEDUP_REMOVED lines=29> */
.L_x_4136:
[----:B------:R-:W-:Y:S05]  /*cf00*/  BSYNC.RECONVERGENT B0 ;  /* 0x0000000000007941 */ /* 0x000fea0003800200 */
.L_x_4135:
        /* <DEDUP_REMOVED lines=29> */
.L_x_4138:
[----:B------:R-:W-:Y:S05]  /*d0e0*/  BSYNC.RECONVERGENT B0 ;  /* 0x0000000000007941 */ /* 0x000fea0003800200 */
.L_x_4137:
        /* <DEDUP_REMOVED lines=30> */
.L_x_4132:
        /* <DEDUP_REMOVED lines=79> */
.L_x_4146:
[----:B------:R-:W-:Y:S05]  /*d7c0*/  BSYNC.RECONVERGENT B0 ;  /* 0x0000000000007941 */ /* 0x000fea0003800200 */
.L_x_4145:
[----:B-----5:R-:W-:Y:S01]  /*d7d0*/  IMAD.MOV.U32 R6, RZ, RZ, R22 ;  /* 0x000000ffff067224 */ /* 0x020fe200078e0016 */
[----:B------:R-:W-:Y:S01]  /*d7e0*/  MOV R4, R20 ;  /* 0x0000001400047202 */ /* 0x000fe20000000f00 */
[----:B------:R-:W-:Y:S01]  /*d7f0*/  IMAD.MOV.U32 R7, RZ, RZ, R23 ;  /* 0x000000ffff077224 */ /* 0x000fe200078e0017 */
[----:B------:R-:W-:Y:S02]  /*d800*/  MOV R5, R21 ;  /* 0x0000001500057202 */ /* 0x000fe40000000f00 */
.L_x_4144:
[----:B------:R-:W-:Y:S05]  /*d810*/  BSYNC.RECONVERGENT B1 ;  /* 0x0000000000017941 */ /* 0x000fea0003800200 */
.L_x_4143:
        /* <DEDUP_REMOVED lines=47> */
.L_x_4150:
[----:B------:R-:W-:Y:S05]  /*db10*/  BSYNC.RECONVERGENT B0 ;  /* 0x0000000000007941 */ /* 0x000fea0003800200 */
.L_x_4149:
[----:B-----5:R4:W-:Y:S02]  /*db20*/  STS.128 [R235+0x2000], R20 ;  /* 0x00200014eb007388 */ /* 0x0209e40000000c00 */
.L_x_4148:
[----:B------:R-:W-:Y:S05]  /*db30*/  BSYNC.RECONVERGENT B1 ;  /* 0x0000000000017941 */ /* 0x000fea0003800200 */
.L_x_4147:
        /* <DEDUP_REMOVED lines=46> */
.L_x_4154:
[----:B------:R-:W-:Y:S05]  /*de20*/  BSYNC.RECONVERGENT B0 ;  /* 0x0000000000007941 */ /* 0x000fea0003800200 */
.L_x_4153:
[----:B-----5:R1:W-:Y:S02]  /*de30*/  STS.128 [R235+0x4000], R20 ;  /* 0x00400014eb007388 */ /* 0x0203e40000000c00 */
.L_x_4152:
[----:B------:R-:W-:Y:S05]  /*de40*/  BSYNC.RECONVERGENT B1 ;  /* 0x0000000000017941 */ /* 0x000fea0003800200 */
.L_x_4151:
        /* <DEDUP_REMOVED lines=46> */
.L_x_4156:
[----:B------:R-:W-:Y:S05]  /*e130*/  BSYNC.RECONVERGENT B0 ;  /* 0x0000000000007941 */ /* 0x000fea0003800200 */
.L_x_4155:
[----:B-----5:R4:W-:Y:S02]  /*e140*/  STS.128 [R235+0x6000], R20 ;  /* 0x00600014eb007388 */ /* 0x0209e40000000c00 */
.L_x_4142:
[----:B------:R-:W-:Y:S05]  /*e150*/  BSYNC.RECONVERGENT B2 ;  /* 0x0000000000027941 */ /* 0x000fea0003800200 */
.L_x_4141:
        /* <DEDUP_REMOVED lines=54> */
.L_x_4162:
[----:B------:R-:W-:Y:S05]  /*e4c0*/  BSYNC.RECONVERGENT B0 ;  /* 0x0000000000007941 */ /* 0x000fea0003800200 */
.L_x_4161:
[----:B-----5:R4:W-:Y:S02]  /*e4d0*/  STS.128 [R235+0x800], R20 ;  /* 0x00080014eb007388 */ /* 0x0209e40000000c00 */
.L_x_4160:
[----:B------:R-:W-:Y:S05]  /*e4e0*/  BSYNC.RECONVERGENT B1 ;  /* 0x0000000000017941 */ /* 0x000fea0003800200 */
.L_x_4159:
        /* <DEDUP_REMOVED lines=47> */
.L_x_4166:
[----:B------:R-:W-:Y:S05]  /*e7e0*/  BSYNC.RECONVERGENT B0 ;  /* 0x0000000000007941 */ /* 0x000fea0003800200 */
.L_x_4165:
[----:B-----5:R4:W-:Y:S02]  /*e7f0*/  STS.128 [R235+0x2800], R20 ;  /* 0x00280014eb007388 */ /* 0x0209e40000000c00 */
.L_x_4164:
[----:B------:R-:W-:Y:S05]  /*e800*/  BSYNC.RECONVERGENT B1 ;  /* 0x0000000000017941 */ /* 0x000fea0003800200 */
.L_x_4163:
        /* <DEDUP_REMOVED lines=47> */
.L_x_4170:
[----:B------:R-:W-:Y:S05]  /*eb00*/  BSYNC.RECONVERGENT B0 ;  /* 0x0000000000007941 */ /* 0x000fea0003800200 */
.L_x_4169:
[----:B-----5:R4:W-:Y:S02]  /*eb10*/  STS.128 [R235+0x4800], R20 ;  /* 0x00480014eb007388 */ /* 0x0209e40000000c00 */
.L_x_4168:
[----:B------:R-:W-:Y:S05]  /*eb20*/  BSYNC.RECONVERGENT B1 ;  /* 0x0000000000017941 */ /* 0x000fea0003800200 */
.L_x_4167:
        /* <DEDUP_REMOVED lines=45> */
.L_x_4172:
[----:B------:R-:W-:Y:S05]  /*ee00*/  BSYNC.RECONVERGENT B0 ;  /* 0x0000000000007941 */ /* 0x000fea0003800200 */
.L_x_4171:
[----:B-----5:R4:W-:Y:S02]  /*ee10*/  STS.128 [R235+0x6800], R20 ;  /* 0x00680014eb007388 */ /* 0x0209e40000000c00 */
.L_x_4158:
[----:B------:R-:W-:Y:S05]  /*ee20*/  BSYNC.RECONVERGENT B2 ;  /* 0x0000000000027941 */ /* 0x000fea0003800200 */
.L_x_4157:
        /* <DEDUP_REMOVED lines=53> */
.L_x_4178:
[----:B------:R-:W-:Y:S05]  /*f180*/  BSYNC.RECONVERGENT B0 ;  /* 0x0000000000007941 */ /* 0x000fea0003800200 */
.L_x_4177:
[----:B-----5:R1:W-:Y:S02]  /*f190*/  STS.128 [R235+0x1000], R20 ;  /* 0x00100014eb007388 */ /* 0x0203e40000000c00 */
.L_x_4176:
[----:B------:R-:W-:Y:S05]  /*f1a0*/  BSYNC.RECONVERGENT B1 ;  /* 0x0000000000017941 */ /* 0x000fea0003800200 */
.L_x_4175:
        /* <DEDUP_REMOVED lines=46> */
.L_x_4182:
[----:B------:R-:W-:Y:S05]  /*f490*/  BSYNC.RECONVERGENT B0 ;  /* 0x0000000000007941 */ /* 0x000fea0003800200 */
.L_x_4181:
[----:B-----5:R4:W-:Y:S02]  /*f4a0*/  STS.128 [R235+0x3000], R20 ;  /* 0x00300014eb007388 */ /* 0x0209e40000000c00 */
.L_x_4180:
[----:B------:R-:W-:Y:S05]  /*f4b0*/  BSYNC.RECONVERGENT B1 ;  /* 0x0000000000017941 */ /* 0x000fea0003800200 */
.L_x_4179:
        /* <DEDUP_REMOVED lines=46> */
.L_x_4186:
[----:B------:R-:W-:Y:S05]  /*f7a0*/  BSYNC.RECONVERGENT B0 ;  /* 0x0000000000007941 */ /* 0x000fea0003800200 */
.L_x_4185:
[----:B-----5:R4:W-:Y:S02]  /*f7b0*/  STS.128 [R235+0x5000], R20 ;  /* 0x00500014eb007388 */ /* 0x0209e40000000c00 */
.L_x_4184:
[----:B------:R-:W-:Y:S05]  /*f7c0*/  BSYNC.RECONVERGENT B1 ;  /* 0x0000000000017941 */ /* 0x000fea0003800200 */
.L_x_4183:
        /* <DEDUP_REMOVED lines=46> */
.L_x_4188:
[----:B------:R-:W-:Y:S05]  /*fab0*/  BSYNC.RECONVERGENT B0 ;  /* 0x0000000000007941 */ /* 0x000fea0003800200 */
.L_x_4187:
[----:B-----5:R4:W-:Y:S02]  /*fac0*/  STS.128 [R235+0x7000], R20 ;  /* 0x00700014eb007388 */ /* 0x0209e40000000c00 */
.L_x_4174:
[----:B------:R-:W-:Y:S05]  /*fad0*/  BSYNC.RECONVERGENT B2 ;  /* 0x0000000000027941 */ /* 0x000fea0003800200 */
.L_x_4173:
        /* <DEDUP_REMOVED lines=53> */
.L_x_4192:
[----:B------:R-:W-:Y:S05]  /*fe30*/  BSYNC.RECONVERGENT B0 ;  /* 0x0000000000007941 */ /* 0x000fea0003800200 */
.L_x_4191:
[----:B-----5:R4:W-:Y:S02]  /*fe40*/  STS.128 [R235+0x1800], R20 ;  /* 0x00180014eb007388 */ /* 0x0209e40000000c00 */
.L_x_4190:
[----:B------:R-:W-:Y:S05]  /*fe50*/  BSYNC.RECONVERGENT B1 ;  /* 0x0000000000017941 */ /* 0x000fea0003800200 */
.L_x_4189:
        /* <DEDUP_REMOVED lines=46> */
.L_x_4196:
[----:B------:R-:W-:Y:S05]  /*10140*/  BSYNC.RECONVERGENT B0 ;  /* 0x0000000000007941 */ /* 0x000fea0003800200 */
.L_x_4195:
[----:B-----5:R1:W-:Y:S02]  /*10150*/  STS.128 [R235+0x3800], R20 ;  /* 0x00380014eb007388 */ /* 0x0203e40000000c00 */
.L_x_4194:
[----:B------:R-:W-:Y:S05]  /*10160*/  BSYNC.RECONVERGENT B1 ;  /* 0x0000000000017941 */ /* 0x000fea0003800200 */
.L_x_4193:
        /* <DEDUP_REMOVED lines=46> */
.L_x_4200:
[----:B------:R-:W-:Y:S05]  /*10450*/  BSYNC.RECONVERGENT B0 ;  /* 0x0000000000007941 */ /* 0x000fea0003800200 */
.L_x_4199:
[----:B-----5:R4:W-:Y:S02]  /*10460*/  STS.128 [R235+0x5800], R20 ;  /* 0x00580014eb007388 */ /* 0x0209e40000000c00 */
.L_x_4198:
[----:B------:R-:W-:Y:S05]  /*10470*/  BSYNC.RECONVERGENT B1 ;  /* 0x0000000000017941 */ /* 0x000fea0003800200 */
.L_x_4197:
        /* <DEDUP_REMOVED lines=45> */
.L_x_4202:
[----:B------:R-:W-:Y:S05]  /*10750*/  BSYNC.RECONVERGENT B0 ;  /* 0x0000000000007941 */ /* 0x000fea0003800200 */
.L_x_4201:
[----:B-----5:R4:W-:Y:S01]  /*10760*/  STS.128 [R235+0x7800], R20 ;  /* 0x00780014eb007388 */ /* 0x0209e20000000c00 */
[----:B------:R-:W-:Y:S05]  /*10770*/  BRA `(.L_x_4139) ;  /* 0x0000005800b87947 */ /* 0x000fea0003800000 */
.L_x_4140:
        /* <DEDUP_REMOVED lines=96> */
.L_x_4207:
[----:B------:R-:W-:Y:S05]  /*10d80*/  BSYNC.RECONVERGENT B0 ;  /* 0x0000000000007941 */ /* 0x000fea0003800200 */
.L_x_4206:
[----:B------:R-:W-:Y:S05]  /*10d90*/  BSYNC.RECONVERGENT B1 ;  /* 0x0000000000017941 */ /* 0x000fea0003800200 */
.L_x_4205:
        /* <DEDUP_REMOVED lines=87> */
.L_x_4211:
[----:B------:R-:W-:Y:S05]  /*11310*/  BSYNC.RECONVERGENT B0 ;  /* 0x0000000000007941 */ /* 0x000fea0003800200 */
.L_x_4210:
[----:B-----5:R4:W-:Y:S02]  /*11320*/  STS.128 [R235+0x2000], R24 ;  /* 0x00200018eb007388 */ /* 0x0209e40000000c00 */
.L_x_4209:
[----:B------:R-:W-:Y:S05]  /*11330*/  BSYNC.RECONVERGENT B1 ;  /* 0x0000000000017941 */ /* 0x000fea0003800200 */
.L_x_4208:
        /* <DEDUP_REMOVED lines=86> */
.L_x_4215:
[----:B------:R-:W-:Y:S05]  /*118a0*/  BSYNC.RECONVERGENT B0 ;  /* 0x0000000000007941 */ /* 0x000fea0003800200 */
.L_x_4214:
[----:B-----5:R1:W-:Y:S02]  /*118b0*/  STS.128 [R235+0x4000], R24 ;  /* 0x00400018eb007388 */ /* 0x0203e40000000c00 */
.L_x_4213:
[----:B------:R-:W-:Y:S05]  /*118c0*/  BSYNC.RECONVERGENT B1 ;  /* 0x0000000000017941 */ /* 0x000fea0003800200 */
.L_x_4212:
        /* <DEDUP_REMOVED lines=86> */
.L_x_4217:
[----:B------:R-:W-:Y:S05]  /*11e30*/  BSYNC.RECONVERGENT B0 ;  /* 0x0000000000007941 */ /* 0x000fea0003800200 */
.L_x_4216:
[----:B-----5:R4:W-:Y:S02]  /*11e40*/  STS.128 [R235+0x6000], R24 ;  /* 0x00600018eb007388 */ /* 0x0209e40000000c00 */
.L_x_4204:
[----:B------:R-:W-:Y:S05]  /*11e50*/  BSYNC.RECONVERGENT B2 ;  /* 0x0000000000027941 */ /* 0x000fea0003800200 */
.L_x_4203:
        /* <DEDUP_REMOVED lines=93> */
.L_x_4223:
[----:B------:R-:W-:Y:S05]  /*12430*/  BSYNC.RECONVERGENT B0 ;  /* 0x0000000000007941 */ /* 0x000fea0003800200 */
.L_x_4222:
[----:B-----5:R4:W-:Y:S02]  /*12440*/  STS.128 [R235+0x800], R24 ;  /* 0x00080018eb007388 */ /* 0x0209e40000000c00 */
.L_x_4221:
[----:B------:R-:W-:Y:S05]  /*12450*/  BSYNC.RECONVERGENT B1 ;  /* 0x0000000000017941 */ /* 0x000fea0003800200 */
.L_x_4220:
        /* <DEDUP_REMOVED lines=86> */
.L_x_4227:
[----:B------:R-:W-:Y:S05]  /*129c0*/  BSYNC.RECONVERGENT B0 ;  /* 0x0000000000007941 */ /* 0x000fea0003800200 */
.L_x_4226:
[----:B-----5:R4:W-:Y:S02]  /*129d0*/  STS.128 [R235+0x2800], R24 ;  /* 0x00280018eb007388 */ /* 0x0209e40000000c00 */
.L_x_4225:
[----:B------:R-:W-:Y:S05]  /*129e0*/  BSYNC.RECONVERGENT B1 ;  /* 0x0000000000017941 */ /* 0x000fea0003800200 */
.L_x_4224:
        /* <DEDUP_REMOVED lines=86> */
.L_x_4231:
[----:B------:R-:W-:Y:S05]  /*12f50*/  BSYNC.RECONVERGENT B0 ;  /* 0x0000000000007941 */ /* 0x000fea0003800200 */
.L_x_4230:
[----:B-----5:R4:W-:Y:S02]  /*12f60*/  STS.128 [R235+0x4800], R24 ;  /* 0x00480018eb007388 */ /* 0x0209e40000000c00 */
.L_x_4229:
[----:B------:R-:W-:Y:S05]  /*12f70*/  BSYNC.RECONVERGENT B1 ;  /* 0x0000000000017941 */ /* 0x000fea0003800200 */
.L_x_4228:
        /* <DEDUP_REMOVED lines=85> */
.L_x_4233:
[----:B------:R-:W-:Y:S05]  /*134d0*/  BSYNC.RECONVERGENT B0 ;  /* 0x0000000000007941 */ /* 0x000fea0003800200 */
.L_x_4232:
[----:B-----5:R4:W-:Y:S02]  /*134e0*/  STS.128 [R235+0x6800], R24 ;  /* 0x00680018eb007388 */ /* 0x0209e40000000c00 */
.L_x_4219:
[----:B------:R-:W-:Y:S05]  /*134f0*/  BSYNC.RECONVERGENT B2 ;  /* 0x0000000000027941 */ /* 0x000fea0003800200 */
.L_x_4218:
        /* <DEDUP_REMOVED lines=93> */
.L_x_4239:
[----:B------:R-:W-:Y:S05]  /*13ad0*/  BSYNC.RECONVERGENT B0 ;  /* 0x0000000000007941 */ /* 0x000fea0003800200 */
.L_x_4238:
[----:B-----5:R1:W-:Y:S02]  /*13ae0*/  STS.128 [R235+0x1000], R24 ;  /* 0x00100018eb007388 */ /* 0x0203e40000000c00 */
.L_x_4237:
[----:B------:R-:W-:Y:S05]  /*13af0*/  BSYNC.RECONVERGENT B1 ;  /* 0x0000000000017941 */ /* 0x000fea0003800200 */
.L_x_4236:
        /* <DEDUP_REMOVED lines=86> */
.L_x_4243:
[----:B------:R-:W-:Y:S05]  /*14060*/  BSYNC.RECONVERGENT B0 ;  /* 0x0000000000007941 */ /* 0x000fea0003800200 */
.L_x_4242:
[----:B-----5:R4:W-:Y:S02]  /*14070*/  STS.128 [R235+0x3000], R24 ;  /* 0x00300018eb007388 */ /* 0x0209e40000000c00 */
.L_x_4241:
[----:B------:R-:W-:Y:S05]  /*14080*/  BSYNC.RECONVERGENT B1 ;  /* 0x0000000000017941 */ /* 0x000fea0003800200 */
.L_x_4240:
        /* <DEDUP_REMOVED lines=86> */
.L_x_4247:
[----:B------:R-:W-:Y:S05]  /*145f0*/  BSYNC.RECONVERGENT B0 ;  /* 0x0000000000007941 */ /* 0x000fea0003800200 */
.L_x_4246:
[----:B-----5:R4:W-:Y:S02]  /*14600*/  STS.128 [R235+0x5000], R24 ;  /* 0x00500018eb007388 */ /* 0x0209e40000000c00 */
.L_x_4245:
[----:B------:R-:W-:Y:S05]  /*14610*/  BSYNC.RECONVERGENT B1 ;  /* 0x0000000000017941 */ /* 0x000fea0003800200 */
.L_x_4244:
        /* <DEDUP_REMOVED lines=85> */
.L_x_4249:
[----:B------:R-:W-:Y:S05]  /*14b70*/  BSYNC.RECONVERGENT B0 ;  /* 0x0000000000007941 */ /* 0x000fea0003800200 */
.L_x_4248:
[----:B-----5:R4:W-:Y:S02]  /*14b80*/  STS.128 [R235+0x7000], R24 ;  /* 0x00700018eb007388 */ /* 0x0209e40000000c00 */
.L_x_4235:
[----:B------:R-:W-:Y:S05]  /*14b90*/  BSYNC.RECONVERGENT B2 ;  /* 0x0000000000027941 */ /* 0x000fea0003800200 */
.L_x_4234:
        /* <DEDUP_REMOVED lines=94> */
.L_x_4253:
[----:B------:R-:W-:Y:S05]  /*15180*/  BSYNC.RECONVERGENT B0 ;  /* 0x0000000000007941 */ /* 0x000fea0003800200 */
.L_x_4252:
[----:B-----5:R4:W-:Y:S02]  /*15190*/  STS.128 [R235+0x1800], R24 ;  /* 0x00180018eb007388 */ /* 0x0209e40000000c00 */
.L_x_4251:
[----:B------:R-:W-:Y:S05]  /*151a0*/  BSYNC.RECONVERGENT B1 ;  /* 0x0000000000017941 */ /* 0x000fea0003800200 */
.L_x_4250:
        /* <DEDUP_REMOVED lines=86> */
.L_x_4257:
[----:B------:R-:W-:Y:S05]  /*15710*/  BSYNC.RECONVERGENT B0 ;  /* 0x0000000000007941 */ /* 0x000fea0003800200 */
.L_x_4256:
[----:B-----5:R1:W-:Y:S02]  /*15720*/  STS.128 [R235+0x3800], R24 ;  /* 0x00380018eb007388 */ /* 0x0203e40000000c00 */
.L_x_4255:
[----:B------:R-:W-:Y:S05]  /*15730*/  BSYNC.RECONVERGENT B1 ;  /* 0x0000000000017941 */ /* 0x000fea0003800200 */
.L_x_4254:
        /* <DEDUP_REMOVED lines=86> */
.L_x_4261:
[----:B------:R-:W-:Y:S05]  /*15ca0*/  BSYNC.RECONVERGENT B0 ;  /* 0x0000000000007941 */ /* 0x000fea0003800200 */
.L_x_4260:
[----:B-----5:R4:W-:Y:S02]  /*15cb0*/  STS.128 [R235+0x5800], R24 ;  /* 0x00580018eb007388 */ /* 0x0209e40000000c00 */
.L_x_4259:
[----:B------:R-:W-:Y:S05]  /*15cc0*/  BSYNC.RECONVERGENT B1 ;  /* 0x0000000000017941 */ /* 0x000fea0003800200 */
.L_x_4258:
        /* <DEDUP_REMOVED lines=87> */
.L_x_4263:
[----:B------:R-:W-:Y:S05]  /*16240*/  BSYNC.RECONVERGENT B0 ;  /* 0x0000000000007941 */ /* 0x000fea0003800200 */
.L_x_4262:
[----:B-----5:R1:W-:Y:S02]  /*16250*/  STS.128 [R235+0x7800], R4 ;  /* 0x00780004eb007388 */ /* 0x0203e40000000c00 */
.L_x_4139:
[----:B------:R-:W-:Y:S05]  /*16260*/  BSYNC.RECONVERGENT B3 ;  /* 0x0000000000037941 */ /* 0x000fea0003800200 */
.L_x_4131:
        /* <DEDUP_REMOVED lines=35> */
.L_x_4265:
[----:B------:R-:W-:Y:S05]  /*164a0*/  BSYNC.RECONVERGENT B0 ;  /* 0x0000000000007941 */ /* 0x000fea0003800200 */
.L_x_4264:
        /* <DEDUP_REMOVED lines=31> */
.L_x_4267:
[----:B------:R-:W-:Y:S05]  /*166a0*/  BSYNC.RECONVERGENT B0 ;  /* 0x0000000000007941 */ /* 0x000fea0003800200 */
.L_x_4266:
        /* <DEDUP_REMOVED lines=31> */
.L_x_4269:
[----:B------:R-:W-:Y:S05]  /*168a0*/  BSYNC.RECONVERGENT B0 ;  /* 0x0000000000007941 */ /* 0x000fea0003800200 */
.L_x_4268:
        /* <DEDUP_REMOVED lines=31> */
.L_x_4271:
[----:B------:R-:W-:Y:S05]  /*16aa0*/  BSYNC.RECONVERGENT B0 ;  /* 0x0000000000007941 */ /* 0x000fea0003800200 */
.L_x_4270:
        /* <DEDUP_REMOVED lines=45> */
.L_x_4273:
[----:B------:R1:W-:Y:S04]  /*16d80*/  STS.128 [R235+0x10000], RZ ;  /* 0x010000ffeb007388 */ /* 0x0003e80000000c00 */
[----:B------:R1:W-:Y:S04]  /*16d90*/  STS.128 [R235+0x12000], RZ ;  /* 0x012000ffeb007388 */ /* 0x0003e80000000c00 */
[----:B------:R1:W-:Y:S04]  /*16da0*/  STS.128 [R235+0x14000], RZ ;  /* 0x014000ffeb007388 */ /* 0x0003e80000000c00 */
[----:B------:R1:W-:Y:S02]  /*16db0*/  STS.128 [R235+0x16000], RZ ;  /* 0x016000ffeb007388 */ /* 0x0003e40000000c00 */
.L_x_4274:
[----:B------:R-:W-:Y:S05]  /*16dc0*/  BSYNC.RECONVERGENT B0 ;  /* 0x0000000000007941 */ /* 0x000fea0003800200 */
.L_x_4272:
        /* <DEDUP_REMOVED lines=50> */
.L_x_4276:
[----:B------:R-:W-:Y:S05]  /*170f0*/  BSYNC.RECONVERGENT B0 ;  /* 0x0000000000007941 */ /* 0x000fea0003800200 */
.L_x_4275:
        /* <DEDUP_REMOVED lines=35> */
.L_x_4278:
[----:B------:R-:W-:Y:S05]  /*17330*/  BSYNC.RECONVERGENT B0 ;  /* 0x0000000000007941 */ /* 0x000fea0003800200 */
.L_x_4277:
        /* <DEDUP_REMOVED lines=36> */
.L_x_4280:
[----:B------:R-:W-:Y:S05]  /*17580*/  BSYNC.RECONVERGENT B0 ;  /* 0x0000000000007941 */ /* 0x000fea0003800200 */
.L_x_4279:
[----:B--2-4-:R-:W-:Y:S01]  /*17590*/  LDSM.16.M88.4 R4, [R85] ;  /* 0x000000005504783b */ /* 0x014fe20000000200 */
[C---:B------:R-:W-:Y:S01]  /*175a0*/  LOP3.LUT P0, RZ, R61.reuse, 0x2, RZ, 0xc0, !PT ;  /* 0x000000023dff7812 */ /* 0x040fe2000780c0ff */
[----:B------:R-:W2:Y:S01]  /*175b0*/  LDCU UR9, c[0x0][0x50c] ;  /* 0x0000a180ff0977ac */ /* 0x000ea20008000800 */
[----:B------:R-:W-:Y:S01]  /*175c0*/  MOV R8, 0x20 ;  /* 0x0000002000087802 */ /* 0x000fe20000000f00 */
[----:B------:R-:W4:Y:S01]  /*175d0*/  LDSM.16.M88.4 R24, [R0+UR8+0x8000] ;  /* 0x008000080018783b */ /* 0x000f220008000200 */
[----:B------:R-:W-:Y:S01]  /*175e0*/  IADD3 R87, PT, PT, R0, UR8, RZ ;  /* 0x0000000800577c10 */ /* 0x000fe2000fffe0ff */
[----:B------:R-:W-:Y:S01]  /*175f0*/  UISETP.NE.AND UP1, UPT, UR4, 0x1, UPT ;  /* 0x000000010400788c */ /* 0x000fe2000bf25270 */
[----:B------:R-:W-:Y:S01]  /*17600*/  SEL R8, R8, 0xffffffe0, !P0 ;  /* 0xffffffe008087807 */ /* 0x000fe20004000000 */
[----:B------:R-:W5:Y:S01]  /*17610*/  LDSM.16.M88.4 R16, [R0+UR8+0x8800] ;  /* 0x008800080010783b */ /* 0x000f620008000200 */
[----:B------:R-:W-:Y:S02]  /*17620*/  LOP3.LUT P0, RZ, R61, 0x4, RZ, 0xc0, !PT ;  /* 0x000000043dff7812 */ /* 0x000fe4000780c0ff */
[-C--:B------:R-:W-:Y:S01]  /*17630*/  IADD3 R3, PT, PT, R85, R8.reuse, RZ ;  /* 0x0000000855037210 */ /* 0x080fe20007ffe0ff */
[----:B------:R-:W3:Y:S01]  /*17640*/  LDSM.16.M88.4 R64, [R0+UR8+0x9000] ;  /* 0x009000080040783b */ /* 0x000ee20008000200 */
[----:B------:R-:W-:-:S02]  /*17650*/  IADD3 R2, PT, PT, R87, R8, RZ ;  /* 0x0000000857027210 */ /* 0x000fc40007ffe0ff */
[----:B------:R-:W-:Y:S01]  /*17660*/  MOV R40, 0x40 ;  /* 0x0000004000287802 */ /* 0x000fe20000000f00 */
[----:B------:R-:W1:Y:S03]  /*17670*/  LDSM.16.M88.4 R32, [R0+UR8+0x9800] ;  /* 0x009800080020783b */ /* 0x000e660008000200 */
[----:B------:R-:W-:Y:S01]  /*17680*/  SEL R40, R40, 0xffffffc0, !P0 ;  /* 0xffffffc028287807 */ /* 0x000fe20004000000 */
[----:B------:R-:W-:Y:S03]  /*17690*/  LDSM.16.M88.4 R52, [R3] ;  /* 0x000000000334783b */ /* 0x000fe60000000200 */
[-C--:B------:R-:W-:Y:S01]  /*176a0*/  IADD3 R89, PT, PT, R85, R40.reuse, RZ ;  /* 0x0000002855597210 */ /* 0x080fe20007ffe0ff */
[----:B------:R-:W2:Y:S01]  /*176b0*/  LDSM.16.M88.4 R36, [R2+0x8000] ;  /* 0x008000000224783b */ /* 0x000ea20000000200 */
[----:B------:R-:W-:-:S02]  /*176c0*/  IADD3 R87, PT, PT, R87, R40, RZ ;  /* 0x0000002857577210 */ /* 0x000fc40007ffe0ff */
[C---:B------:R-:W-:Y:S01]  /*176d0*/  IADD3 R62, PT, PT, R8.reuse, R89, RZ ;  /* 0x00000059083e7210 */ /* 0x040fe20007ffe0ff */
[----:B------:R-:W2:Y:S01]  /*176e0*/  LDSM.16.M88.4 R12, [R2+0x8800] ;  /* 0x00880000020c783b */ /* 0x000ea20000000200 */
[----:B------:R-:W-:-:S03]  /*176f0*/  IADD3 R61, PT, PT, R8, R87, RZ ;  /* 0x00000057083d7210 */ /* 0x000fc60007ffe0ff */
[----:B------:R-:W2:Y:S04]  /*17700*/  LDSM.16.M88.4 R80, [R2+0x9000] ;  /* 0x009000000250783b */ /* 0x000ea80000000200 */
[----:B------:R-:W2:Y:S04]  /*17710*/  LDSM.16.M88.4 R48, [R2+0x9800] ;  /* 0x009800000230783b */ /* 0x000ea80000000200 */
[----:B------:R-:W-:Y:S01]  /*17720*/  LDSM.16.M88.4 R40, [R87+0x8000] ;  /* 0x008000005728783b */ /* 0x000fe20000000200 */
[C---:B----4-:R-:W-:Y:S03]  /*17730*/  HMMA.16816.F32.BF16 R28, R4.reuse, R24, RZ ;  /* 0x00000018041c723c */ /* 0x050fe600000418ff */
[----:B------:R-:W-:Y:S04]  /*17740*/  LDSM.16.M88.4 R76, [R87+0x8800] ;  /* 0x00880000574c783b */ /* 0x000fe80000000200 */
[----:B------:R-:W-:Y:S01]  /*17750*/  LDSM.16.M88.4 R72, [R87+0x9000] ;  /* 0x009000005748783b */ /* 0x000fe20000000200 */
[C---:B-----5:R-:W-:Y:S03]  /*17760*/  HMMA.16816.F32.BF16 R20, R4.reuse, R16, RZ ;  /* 0x000000100414723c */ /* 0x060fe600000418ff */
[----:B------:R-:W-:Y:S04]  /*17770*/  LDSM.16.M88.4 R44, [R87+0x9800] ;  /* 0x00980000572c783b */ /* 0x000fe80000000200 */
[----:B------:R-:W0:Y:S01]  /*17780*/  LDGDEPBAR ;  /* 0x00000000000079af */ /* 0x000e220000000000 */
[C---:B---3--:R-:W-:Y:S08]  /*17790*/  HMMA.16816.F32.BF16 R68, R4.reuse, R64, RZ ;  /* 0x000000400444723c */ /* 0x048ff000000418ff */
        /* <DEDUP_REMOVED lines=99> */
[C---:B----4-:R-:W-:Y:S08]  /*17dd0*/  HMMA.16816.F32.BF16 R68, R48.reuse, R36, R68 ;  /* 0x000000243044723c */ /* 0x050ff00000041844 */
[C---:B------:R-:W-:Y:S01]  /*17de0*/  HMMA.16816.F32.BF16 R64, R48.reuse, R38, R64 ;  /* 0x000000263040723c */ /* 0x040fe20000041840 */
[----:B------:R-:W-:Y:S04]  /*17df0*/  LDSM.16.M88.4 R36, [R89+0x4000] ;  /* 0x004000005924783b */ /* 0x000fe80000000200 */
[----:B------:R-:W-:Y:S03]  /*17e00*/  LDSM.16.M88.4 R88, [R89+0x6000] ;  /* 0x006000005958783b */ /* 0x000fe60000000200 */
        /* <DEDUP_REMOVED lines=39> */
[C---:B------:R-:W-:Y:S08]  /*18080*/  HMMA.16816.F32.BF16 R28, R76.reuse, R52, R28 ;  /* 0x000000344c1c723c */ /* 0x040ff0000004181c */
[----:B------:R-:W-:Y:S01]  /*18090*/  HMMA.16816.F32.BF16 R24, R76, R54, R24 ;  /* 0x000000364c18723c */ /* 0x000fe20000041818 */
[----:B------:R-:W-:Y:S07]  /*180a0*/  LDSM.16.M88.4 R52, [R2+0xe800] ;  /* 0x00e800000234783b */ /* 0x000fee0000000200 */
[C---:B--2---:R-:W-:Y:S08]  /*180b0*/  HMMA.16816.F32.BF16 R68, R44.reuse, R4, R68 ;  /* 0x000000042c44723c */ /* 0x044ff00000041844 */
[C---:B------:R-:W-:Y:S01]  /*180c0*/  HMMA.16816.F32.BF16 R64, R44.reuse, R6, R64 ;  /* 0x000000062c40723c */ /* 0x040fe20000041840 */
[----:B------:R-:W2:Y:S07]  /*180d0*/  LDSM.16.M88.4 R4, [R0+UR8+0xf000] ;  /* 0x00f000080004783b */ /* 0x000eae0008000200 */
[C---:B----4-:R-:W-:Y:S08]  /*180e0*/  HMMA.16816.F32.BF16 R56, R44.reuse, R36, R56 ;  /* 0x000000242c38723c */ /* 0x050ff00000041838 */
[----:B------:R-:W-:Y:S01]  /*180f0*/  HMMA.16816.F32.BF16 R72, R44, R38, R72 ;  /* 0x000000262c48723c */ /* 0x000fe20000041848 */
[----:B------:R-:W-:Y:S04]  /*18100*/  LDSM.16.M88.4 R44, [R62+0x6000] ;  /* 0x006000003e2c783b */ /* 0x000fe80000000200 */
[----:B------:R-:W4:Y:S03]  /*18110*/  LDSM.16.M88.4 R36, [R61+0xe000] ;  /* 0x00e000003d24783b */ /* 0x000f260000000200 */
[C---:B-----5:R-:W-:Y:S08]  /*18120*/  HMMA.16816.F32.BF16 R28, R48.reuse, R40, R28 ;  /* 0x00000028301c723c */ /* 0x060ff0000004181c */
[----:B------:R-:W-:Y:S08]  /*18130*/  HMMA.16816.F32.BF16 R24, R48, R42, R24 ;  /* 0x0000002a3018723c */ /* 0x000ff00000041818 */
[----:B-1----:R-:W-:Y:S08]  /*18140*/  HMMA.16816.F32.BF16 R20, R76, R12, R20 ;  /* 0x0000000c4c14723c */ /* 0x002ff00000041814 */
[C---:B---3--:R-:W-:Y:S08]  /*18150*/  HMMA.16816.F32.BF16 R28, R88.reuse, R32, R28 ;  /* 0x00000020581c723c */ /* 0x048ff0000004181c */
[----:B------:R-:W-:Y:S01]  /*18160*/  HMMA.16816.F32.BF16 R24, R88, R34, R24 ;  /* 0x000000225818723c */ /* 0x000fe20000041818 */
[----:B------:R-:W1:Y:S07]  /*18170*/  LDSM.16.M88.4 R32, [R0+UR8+0xf800] ;  /* 0x00f800080020783b */ /* 0x000e6e0008000200 */
[C---:B------:R-:W-:Y:S01]  /*18180*/  HMMA.16816.F32.BF16 R16, R76.reuse, R14, R16 ;  /* 0x0000000e4c10723c */ /* 0x040fe20000041810 */
[----:B------:R-:W3:Y:S07]  /*18190*/  LDSM.16.M88.4 R12, [R87+0xe800] ;  /* 0x00e80000570c783b */ /* 0x000eee0000000200 */
[C---:B--2---:R-:W-:Y:S08]  /*181a0*/  HMMA.16816.F32.BF16 R68, R76.reuse, R4, R68 ;  /* 0x000000044c44723c */ /* 0x044ff00000041844 */
[----:B------:R-:W-:Y:S01]  /*181b0*/  HMMA.16816.F32.BF16 R64, R76, R6, R64 ;  /* 0x000000064c40723c */ /* 0x000fe20000041840 */
[----:B------:R-:W2:Y:S07]  /*181c0*/  LDSM.16.M88.4 R4, [R2+0xf000] ;  /* 0x00f000000204783b */ /* 0x000eae0000000200 */
[C---:B----4-:R-:W-:Y:S08]  /*181d0*/  HMMA.16816.F32.BF16 R28, R44.reuse, R36, R28 ;  /* 0x000000242c1c723c */ /* 0x050ff0000004181c */
[----:B------:R-:W-:Y:S01]  /*181e0*/  HMMA.16816.F32.BF16 R24, R44, R38, R24 ;  /* 0x000000262c18723c */ /* 0x000fe20000041818 */
[----:B------:R-:W4:Y:S07]  /*181f0*/  LDSM.16.M88.4 R36, [R2+0xf800] ;  /* 0x00f800000224783b */ /* 0x000f2e0000000200 */
[----:B------:R-:W-:Y:S01]  /*18200*/  HMMA.16816.F32.BF16 R40, R48, R52, R20 ;  /* 0x000000343028723c */ /* 0x000fe20000041814 */
[----:B------:R-:W-:Y:S02]  /*18210*/  LDSM.16.M88.4 R20, [R61+0xe800] ;  /* 0x00e800003d14783b */ /* 0x000fe40000000200 */
[----:B------:R-:W-:Y:S01]  /*18220*/  FMUL.FTZ R3, R28, UR9 ;  /* 0x000000091c037c20 */ /* 0x000fe20008410000 */
[----:B------:R-:W-:Y:S01]  /*18230*/  FMUL.FTZ R52, R29, UR9 ;  /* 0x000000091d347c20 */ /* 0x000fe20008410000 */
[----:B------:R-:W-:-:S03]  /*18240*/  FMUL.FTZ R53, R30, UR9 ;  /* 0x000000091e357c20 */ /* 0x000fc60008410000 */
[----:B------:R-:W-:Y:S01]  /*18250*/  HMMA.16816.F32.BF16 R16, R48, R54, R16 ;  /* 0x000000363010723c */ /* 0x000fe20000041810 */
[----:B------:R-:W-:Y:S01]  /*18260*/  FMUL.FTZ R54, R31, UR9 ;  /* 0x000000091f367c20 */ /* 0x000fe20008410000 */
[----:B------:R-:W2:Y:S01]  /*18270*/  MUFU.TANH R3, R3 ;  /* 0x0000000300037308 */ /* 0x000ea20000002400 */
[----:B------:R-:W5:Y:S01]  /*18280*/  LDSM.16.M88.4 R28, [R87+0xf000] ;  /* 0x00f00000571c783b */ /* 0x000f620000000200 */
[----:B------:R-:W-:-:S03]  /*18290*/  FMUL.FTZ R24, R24, UR9 ;  /* 0x0000000918187c20 */ /* 0x000fc60008410000 */
[----:B------:R-:W5:Y:S01]  /*182a0*/  LDSM.16.M88.4 R84, [R87+0xf800] ;  /* 0x00f800005754783b */ /* 0x000f620000000200 */
[C---:B-1----:R-:W-:Y:S02]  /*182b0*/  HMMA.16816.F32.BF16 R56, R76.reuse, R32, R56 ;  /* 0x000000204c38723c */ /* 0x042fe40000041838 */
[----:B------:R-:W1:Y:S06]  /*182c0*/  MUFU.TANH R52, R52 ;  /* 0x0000003400347308 */ /* 0x000e6c0000002400 */
[----:B------:R-:W-:Y:S02]  /*182d0*/  HMMA.16816.F32.BF16 R72, R76, R34, R72 ;  /* 0x000000224c48723c */ /* 0x000fe40000041848 */
[----:B------:R-:W1:Y:S06]  /*182e0*/  MUFU.TANH R53, R53 ;  /* 0x0000003500357308 */ /* 0x000e6c0000002400 */
[C---:B---3--:R-:W-:Y:S02]  /*182f0*/  HMMA.16816.F32.BF16 R40, R88.reuse, R12, R40 ;  /* 0x0000000c5828723c */ /* 0x048fe40000041828 */
[----:B------:R-:W3:Y:S06]  /*18300*/  MUFU.TANH R54, R54 ;  /* 0x0000003600367308 */ /* 0x000eec0000002400 */
[----:B------:R-:W-:Y:S01]  /*18310*/  HMMA.16816.F32.BF16 R16, R88, R14, R16 ;  /* 0x0000000e5810723c */ /* 0x000fe20000041810 */
[----:B------:R-:W1:Y:S01]  /*18320*/  LDSM.16.M88.4 R12, [R61+0xf000] ;  /* 0x00f000003d0c783b */ /* 0x000e620000000200 */
[----:B------:R-:W1:Y:S06]  /*18330*/  MUFU.TANH R24, R24 ;  /* 0x0000001800187308 */ /* 0x000e6c0000002400 */
[C---:B--2---:R-:W-:Y:S08]  /*18340*/  HMMA.16816.F32.BF16 R68, R48.reuse, R4, R68 ;  /* 0x000000043044723c */ /* 0x044ff00000041844 */
[----:B------:R-:W-:Y:S01]  /*18350*/  HMMA.16816.F32.BF16 R64, R48, R6, R64 ;  /* 0x000000063040723c */ /* 0x000fe20000041840 */
[----:B------:R-:W2:Y:S01]  /*18360*/  LDSM.16.M88.4 R4, [R61+0xf800] ;  /* 0x00f800003d04783b */ /* 0x000ea20000000200 */
[----:B------:R-:W-:-:S06]  /*18370*/  DEPBAR.LE SB0, 0x0 ;  /* 0x000080000000791a */ /* 0x000fcc0000000000 */
[C---:B----4-:R-:W-:Y:S08]  /*18380*/  HMMA.16816.F32.BF16 R56, R48.reuse, R36, R56 ;  /* 0x000000243038723c */ /* 0x050ff00000041838 */
[----:B------:R-:W-:Y:S08]  /*18390*/  HMMA.16816.F32.BF16 R72, R48, R38, R72 ;  /* 0x000000263048723c */ /* 0x000ff00000041848 */
[C---:B-----5:R-:W-:Y:S08]  /*183a0*/  HMMA.16816.F32.BF16 R68, R88.reuse, R28, R68 ;  /* 0x0000001c5844723c */ /* 0x060ff00000041844 */
[C---:B------:R-:W-:Y:S08]  /*183b0*/  HMMA.16816.F32.BF16 R64, R88.reuse, R30, R64 ;  /* 0x0000001e5840723c */ /* 0x040ff00000041840 */
[C---:B------:R-:W-:Y:S08]  /*183c0*/  HMMA.16816.F32.BF16 R56, R88.reuse, R84, R56 ;  /* 0x000000545838723c */ /* 0x040ff00000041838 */
[----:B------:R-:W-:Y:S08]  /*183d0*/  HMMA.16816.F32.BF16 R72, R88, R86, R72 ;  /* 0x000000565848723c */ /* 0x000ff00000041848 */
[C---:B------:R-:W-:Y:S08]  /*183e0*/  HMMA.16816.F32.BF16 R16, R44.reuse, R22, R16 ;  /* 0x000000162c10723c */ /* 0x040ff00000041810 */
[----:B------:R-:W-:Y:S01]  /*183f0*/  HMMA.16816.F32.BF16 R40, R44, R20, R40 ;  /* 0x000000142c28723c */ /* 0x000fe20000041828 */
[----:B------:R-:W-:Y:S01]  /*18400*/  FMUL.FTZ R20, R25, UR9 ;  /* 0x0000000919147c20 */ /* 0x000fe20008410000 */
[----:B------:R-:W-:Y:S01]  /*18410*/  FMUL.FTZ R21, R26, UR9 ;  /* 0x000000091a157c20 */ /* 0x000fe20008410000 */
[----:B------:R-:W-:-:S04]  /*18420*/  FMUL.FTZ R25, R27, UR9 ;  /* 0x000000091b197c20 */ /* 0x000fc80008410000 */
[----:B------:R-:W4:Y:S01]  /*18430*/  MUFU.TANH R20, R20 ;  /* 0x0000001400147308 */ /* 0x000f220000002400 */
        /* <DEDUP_REMOVED lines=11> */
[----:B------:R-:W1:Y:S01]  /*184f0*/  MUFU.TANH R25, R25 ;  /* 0x0000001900197308 */ /* 0x000e620000002400 */
        /* <DEDUP_REMOVED lines=56> */
.L_x_4282:
[----:B------:R-:W2:Y:S01]  /*18880*/  LDC R2, c[0x0][0x4f0] ;  /* 0x00013c00ff027b82 */ /* 0x000ea20000000800 */
[----:B------:R-:W-:Y:S01]  /*18890*/  UIADD3 UR4, UPT, UPT, UR30, -0x80, URZ ;  /* 0xffffff801e047890 */ /* 0x000fe2000fffe0ff */
[----:B------:R-:W-:Y:S01]  /*188a0*/  IMAD.U32 R39, RZ, RZ, UR31 ;  /* 0x0000001fff277e24 */ /* 0x000fe2000f8e00ff */
[----:B------:R-:W3:Y:S04]  /*188b0*/  LDCU.64 UR14, c[0x0][0x3b8] ;  /* 0x00007700ff0e77ac */ /* 0x000ee80008000a00 */
[----:B------:R-:W-:Y:S01]  /*188c0*/  MOV R7, UR4 ;  /* 0x0000000400077c02 */ /* 0x000fe20008000f00 */
[----:B------:R-:W4:Y:S01]  /*188d0*/  LDCU.64 UR10, c[0x0][0x3a0] ;  /* 0x00007400ff0a77ac */ /* 0x000f220008000a00 */
        /* <DEDUP_REMOVED lines=43> */
[----:B---3--:R-:W-:Y:S01]  /*18b90*/  IMAD.WIDE.U32 R40, R5, UR14, RZ ;  /* 0x0000000e05287c25 */ /* 0x008fe2000f8e00ff */
[----:B------:R-:W-:-:S05]  /*18ba0*/  SHF.R.S32.HI R2, RZ, 0x1f, R5 ;  /* 0x0000001fff027819 */ /* 0x000fca0000011405 */
[----:B------:R-:W-:-:S04]  /*18bb0*/  IMAD R2, R2, UR14, RZ ;  /* 0x0000000e02027c24 */ /* 0x000fc8000f8e02ff */
[----:B------:R-:W-:-:S04]  /*18bc0*/  IMAD R2, R5, UR15, R2 ;  /* 0x0000000f05027c24 */ /* 0x000fc8000f8e0202 */
[----:B------:R-:W-:Y:S01]  /*18bd0*/  IMAD.IADD R41, R41, 0x1, R2 ;  /* 0x0000000129297824 */ /* 0x000fe200078e0202 */
[----:B--2---:R-:W-:-:S04]  /*18be0*/  IADD3 R0, PT, PT, R7, -R0, RZ ;  /* 0x8000000007007210 */ /* 0x004fc80007ffe0ff */
[----:B------:R-:W-:Y:S01]  /*18bf0*/  SHF.R.S32.HI R5, RZ, 0x1f, R0 ;  /* 0x0000001fff057819 */ /* 0x000fe20000011400 */
[----:B----4-:R-:W-:-:S04]  /*18c00*/  IMAD.WIDE.U32 R40, R0, UR10, R40 ;  /* 0x0000000a00287c25 */ /* 0x010fc8000f8e0028 */
[----:B------:R-:W-:Y:S01]  /*18c10*/  IMAD R5, R5, UR10, RZ ;  /* 0x0000000a05057c24 */ /* 0x000fe2000f8e02ff */
[----:B------:R-:W-:-:S03]  /*18c20*/  LEA R228, P1, R40, R228, 0x1 ;  /* 0x000000e428e47211 */ /* 0x000fc600078208ff */
[----:B------:R-:W-:-:S05]  /*18c30*/  IMAD R5, R0, UR11, R5 ;  /* 0x0000000b00057c24 */ /* 0x000fca000f8e0205 */
[----:B------:R-:W-:-:S04]  /*18c40*/  IADD3 R5, PT, PT, R41, R5, RZ ;  /* 0x0000000529057210 */ /* 0x000fc80007ffe0ff */
[----:B------:R-:W-:-:S07]  /*18c50*/  LEA.HI.X R229, R40, R229, R5, 0x1, P1 ;  /* 0x000000e528e57211 */ /* 0x000fce00008f0c05 */
.L_x_4283:
[----:B------:R-:W2:Y:S01]  /*18c60*/  LDCU UR9, c[0x0][0x440] ;  /* 0x00008800ff0977ac */ /* 0x000ea20008000800 */
[----:B------:R-:W-:Y:S02]  /*18c70*/  IMAD.U32 R0, RZ, RZ, UR27 ;  /* 0x0000001bff007e24 */ /* 0x000fe4000f8e00ff */
[----:B------:R-:W-:Y:S01]  /*18c80*/  IMAD.U32 R2, RZ, RZ, UR26 ;  /* 0x0000001aff027e24 */ /* 0x000fe2000f8e00ff */
[----:B------:R-:W3:Y:S01]  /*18c90*/  LDCU UR4, c[0x0][0x3bc] ;  /* 0x00007780ff0477ac */ /* 0x000ee20008000800 */
[----:B------:R-:W-:Y:S01]  /*18ca0*/  USHF.L.U32 UR10, UR14, 0x5, URZ ;  /* 0x000000050e0a7899 */ /* 0x000fe200080006ff */
[----:B--2---:R-:W-:Y:S02]  /*18cb0*/  ISETP.GE.AND P3, PT, R10, UR9, PT ;  /* 0x000000090a007c0c */ /* 0x004fe4000bf66270 */
[----:B------:R-:W-:Y:S02]  /*18cc0*/  ISETP.GE.AND P5, PT, R216, UR9, PT ;  /* 0x00000009d8007c0c */ /* 0x000fe4000bfa6270 */
[----:B------:R-:W-:Y:S01]  /*18cd0*/  ISETP.GE.AND P4, PT, R11, UR9, PT ;  /* 0x000000090b007c0c */ /* 0x000fe2000bf86270 */
[----:B---3--:R-:W-:Y:S01]  /*18ce0*/  USHF.L.U64.HI UR4, UR14, 0x5, UR4 ;  /* 0x000000050e047899 */ /* 0x008fe20008010204 */
[----:B------:R-:W-:-:S02]  /*18cf0*/  ISETP.GE.AND P2, PT, R9, UR9, PT ;  /* 0x0000000909007c0c */ /* 0x000fc4000bf46270 */
[----:B------:R-:W-:-:S04]  /*18d00*/  LEA R10, P1, R0, R228, 0x1 ;  /* 0x000000e4000a7211 */ /* 0x000fc800078208ff */
[----:B------:R-:W-:Y:S01]  /*18d10*/  LEA.HI.X R11, R0, R229, R2, 0x1, P1 ;  /* 0x000000e5000b7211 */ /* 0x000fe200008f0c02 */
        /* <DEDUP_REMOVED lines=87> */
.L_x_4281:
[----:B------:R-:W3:Y:S01]  /*19290*/  S2R R222, SR_TID.X ;  /* 0x0000000000de7919 */ /* 0x000ee20000002100 */
[----:B------:R-:W-:Y:S01]  /*192a0*/  LOP3.LUT R165, R218, 0x1f0, RZ, 0xc0, !PT ;  /* 0x000001f0daa57812 */ /* 0x000fe200078ec0ff */
[----:B------:R-:W-:Y:S01]  /*192b0*/  UIADD3 UR30, UPT, UPT, UR30, -0x40, URZ ;  /* 0xffffffc01e1e7890 */ /* 0x000fe2000fffe0ff */
[----:B------:R-:W-:Y:S01]  /*192c0*/  LOP3.LUT R223, R63, 0x200, R60, 0xf8, !PT ;  /* 0x000002003fdf7812 */ /* 0x000fe200078ef83c */
[----:B------:R-:W4:Y:S01]  /*192d0*/  S2R R0, SR_CTAID.X ;  /* 0x0000000000007919 */ /* 0x000f220000002500 */
[----:B------:R-:W5:Y:S02]  /*192e0*/  LDCU UR4, c[0x0][0x45c] ;  /* 0x00008b80ff0477ac */ /* 0x000f640008000800 */
[----:B------:R-:W-:-:S05]  /*192f0*/  LEA R223, R223, UR8, 0x1 ;  /* 0x00000008dfdf7c11 */ /* 0x000fca000f8e08ff */
[----:B------:R-:W-:Y:S01]  /*19300*/  IMAD.IADD R197, R8, 0x1, R223 ;  /* 0x0000000108c57824 */ /* 0x000fe200078e02df */
[----:B------:R-:W-:Y:S01]  /*19310*/  LDSM.16.MT88.4 R156, [R223+0x10000] ;  /* 0x01000000df9c783b */ /* 0x000fe20000004200 */
[----:B------:R-:W-:-:S03]  /*19320*/  VIADD R192, R223, 0x10040 ;  /* 0x00010040dfc07836 */ /* 0x000fc60000000000 */
[----:B------:R-:W-:Y:S04]  /*19330*/  LDSM.16.MT88.4 R148, [R197+0x10000] ;  /* 0x01000000c594783b */ /* 0x000fe80000004200 */
[----:B------:R-:W-:Y:S04]  /*19340*/  LDSM.16.MT88.4 R80, [R197+0x14000] ;  /* 0x01400000c550783b */ /* 0x000fe80000004200 */
[----:B------:R-:W-:Y:S04]  /*19350*/  LDSM.16.MT88.4 R112, [R197+0x16000] ;  /* 0x01600000c570783b */ /* 0x000fe80000004200 */
[----:B------:R-:W-:Y:S01]  /*19360*/  LDSM.16.MT88.4 R72, [R223+0x14000] ;  /* 0x01400000df48783b */ /* 0x000fe20000004200 */
[----:B---3--:R-:W-:Y:S01]  /*19370*/  SHF.R.U32.HI R2, RZ, 0x2, R222 ;  /* 0x00000002ff027819 */ /* 0x008fe200000116de */
[----:B------:R-:W-:-:S02]  /*19380*/  IMAD.SHL.U32 R166, R222, 0x2, RZ ;  /* 0x00000002dea67824 */ /* 0x000fc400078e00ff */
[----:B------:R-:W-:Y:S01]  /*19390*/  LDSM.16.MT88.4 R104, [R223+0x16000] ;  /* 0x01600000df68783b */ /* 0x000fe20000004200 */
[----:B----4-:R-:W-:Y:S01]  /*193a0*/  IMAD R5, R0, 0x40, R165 ;  /* 0x0000004000057824 */ /* 0x010fe200078e02a5 */
[----:B------:R-:W-:Y:S02]  /*193b0*/  LOP3.LUT R2, R2, 0x7, RZ, 0xc0, !PT ;  /* 0x0000000702027812 */ /* 0x000fe400078ec0ff */
[----:B------:R-:W-:Y:S01]  /*193c0*/  LDSM.16.MT88.4 R168, [R223+0x10800] ;  /* 0x01080000dfa8783b */ /* 0x000fe20000004200 */
[----:B------:R-:W-:Y:S02]  /*193d0*/  LOP3.LUT R166, R166, 0x6, RZ, 0xc0, !PT ;  /* 0x00000006a6a67812 */ /* 0x000fe400078ec0ff */
[----:B--2---:R-:W-:Y:S01]  /*193e0*/  IADD3 R10, PT, PT, R5, -UR22, R2 ;  /* 0x80000016050a7c10 */ /* 0x004fe2000fffe002 */
[----:B------:R-:W-:Y:S01]  /*193f0*/  IMAD.U32 R5, RZ, RZ, UR30 ;  /* 0x0000001eff057e24 */ /* 0x000fe2000f8e00ff */
[----:B------:R-:W-:Y:S01]  /*19400*/  LOP3.LUT R41, R166, UR30, RZ, 0xfc, !PT ;  /* 0x0000001ea6297c12 */ /* 0x000fe2000f8efcff */
[----:B------:R-:W-:Y:S02]  /*19410*/  LDSM.16.MT88.4 R172, [R197+0x16800] ;  /* 0x01680000c5ac783b */ /* 0x000fe40000004200 */
[----:B------:R-:W-:Y:S01]  /*19420*/  VIADD R10, R10, UR21 ;  /* 0x000000150a0a7c36 */ /* 0x000fe20008000000 */
[----:B------:R-:W-:-:S02]  /*19430*/  LOP3.LUT R39, R5, 0x1, R166, 0xfe, !PT ;  /* 0x0000000105277812 */ /* 0x000fc400078efea6 */
[C-C-:B------:R-:W-:Y:S01]  /*19440*/  LOP3.LUT R43, R5.reuse, 0x8, R166.reuse, 0xfe, !PT ;  /* 0x00000008052b7812 */ /* 0x140fe200078efea6 */
[C---:B------:R-:W-:Y:S01]  /*19450*/  IMAD.IADD R40, R10.reuse, 0x1, -R41 ;  /* 0x000000010a287824 */ /* 0x040fe200078e0a29 */
[----:B------:R-:W-:Y:S01]  /*19460*/  LOP3.LUT R45, R5, 0x18, R166, 0xfe, !PT ;  /* 0x00000018052d7812 */ /* 0x000fe200078efea6 */
[C---:B------:R-:W-:Y:S01]  /*19470*/  IMAD.IADD R11, R10.reuse, 0x1, -R39 ;  /* 0x000000010a0b7824 */ /* 0x040fe200078e0a27 */
[----:B------:R-:W-:Y:S01]  /*19480*/  ISETP.GE.AND P2, PT, R43, UR21, PT ;  /* 0x000000152b007c0c */ /* 0x000fe2000bf46270 */
[C---:B------:R-:W-:Y:S01]  /*19490*/  IMAD.IADD R9, R10.reuse, 0x1, -R43 ;  /* 0x000000010a097824 */ /* 0x040fe200078e0a2b */
[----:B------:R-:W-:Y:S01]  /*194a0*/  IABS R40, R40 ;  /* 0x0000002800287213 */ /* 0x000fe20000000000 */
[----:B------:R-:W-:Y:S01]  /*194b0*/  IMAD.IADD R49, R10, 0x1, -R45 ;  /* 0x000000010a317824 */ /* 0x000fe200078e0a2d */
[----:B------:R-:W-:Y:S02]  /*194c0*/  IABS R11, R11 ;  /* 0x0000000b000b7213 */ /* 0x000fe40000000000 */
[----:B------:R-:W-:-:S02]  /*194d0*/  I2FP.F32.S32 R40, R40 ;  /* 0x0000002800287245 */ /* 0x000fc40000201400 */
[----:B------:R-:W-:Y:S02]  /*194e0*/  I2FP.F32.S32 R11, R11 ;  /* 0x0000000b000b7245 */ /* 0x000fe40000201400 */
[----:B------:R-:W-:Y:S01]  /*194f0*/  IABS R9, R9 ;  /* 0x0000000900097213 */ /* 0x000fe20000000000 */
[C---:B------:R-:W-:Y:S01]  /*19500*/  FFMA.FTZ R43, R40.reuse, -UR5, R3 ;  /* 0x80000005282b7c23 */ /* 0x040fe20008010003 */
[----:B------:R-:W-:Y:S01]  /*19510*/  IABS R49, R49 ;  /* 0x0000003100317213 */ /* 0x000fe20000000000 */
[----:B------:R-:W-:Y:S01]  /*19520*/  FFMA.FTZ R3, R11, -UR5, R52 ;  /* 0x800000050b037c23 */ /* 0x000fe20008010034 */
[----:B------:R-:W-:Y:S01]  /*19530*/  I2FP.F32.S32 R9, R9 ;  /* 0x0000000900097245 */ /* 0x000fe20000201400 */
[----:B-1----:R-:W-:Y:S01]  /*19540*/  FFMA.FTZ R21, R40, -UR5, R21 ;  /* 0x8000000528157c23 */ /* 0x002fe20008010015 */
[C-C-:B------:R-:W-:Y:S02]  /*19550*/  LOP3.LUT R11, R5.reuse, 0x19, R166.reuse, 0xfe, !PT ;  /* 0x00000019050b7812 */ /* 0x140fe400078efea6 */
[----:B------:R-:W-:Y:S01]  /*19560*/  LOP3.LUT R37, R5, 0x9, R166, 0xfe, !PT ;  /* 0x0000000905257812 */ /* 0x000fe200078efea6 */
[----:B------:R-:W-:Y:S01]  /*19570*/  FFMA.FTZ R24, R9, -UR5, R24 ;  /* 0x8000000509187c23 */ /* 0x000fe20008010018 */
[----:B------:R-:W-:Y:S01]  /*19580*/  I2FP.F32.S32 R49, R49 ;  /* 0x0000003100317245 */ /* 0x000fe20000201400 */
[C---:B------:R-:W-:Y:S01]  /*19590*/  IMAD.IADD R9, R10.reuse, 0x1, -R11 ;  /* 0x000000010a097824 */ /* 0x040fe200078e0a0b */
[----:B------:R-:W-:Y:S01]  /*195a0*/  LOP3.LUT R51, R5, 0x10, R166, 0xfe, !PT ;  /* 0x0000001005337812 */ /* 0x000fe200078efea6 */
[C---:B------:R-:W-:Y:S01]  /*195b0*/  IMAD.IADD R7, R10.reuse, 0x1, -R37 ;  /* 0x000000010a077824 */ /* 0x040fe200078e0a25 */
[----:B------:R-:W-:Y:S01]  /*195c0*/  ISETP.GE.AND P3, PT, R39, UR21, PT ;  /* 0x0000001527007c0c */ /* 0x000fe2000bf66270 */
[----:B------:R-:W-:Y:S01]  /*195d0*/  FFMA.FTZ R16, R49, -UR5, R16 ;  /* 0x8000000531107c23 */ /* 0x000fe20008010010 */
[----:B------:R-:W-:Y:S01]  /*195e0*/  IABS R9, R9 ;  /* 0x0000000900097213 */ /* 0x000fe20000000000 */
[----:B------:R-:W-:Y:S01]  /*195f0*/  IMAD.IADD R59, R10, 0x1, -R51 ;  /* 0x000000010a3b7824 */ /* 0x000fe200078e0a33 */
[----:B------:R-:W-:-:S02]  /*19600*/  LOP3.LUT R49, R5, 0x21, R166, 0xfe, !PT ;  /* 0x0000002105317812 */ /* 0x000fc400078efea6 */
[----:B------:R-:W-:Y:S02]  /*19610*/  I2FP.F32.S32 R9, R9 ;  /* 0x0000000900097245 */ /* 0x000fe40000201400 */
[----:B------:R-:W-:Y:S01]  /*19620*/  IABS R7, R7 ;  /* 0x0000000700077213 */ /* 0x000fe20000000000 */
[C---:B------:R-:W-:Y:S01]  /*19630*/  IMAD.IADD R40, R10.reuse, 0x1, -R49 ;  /* 0x000000010a287824 */ /* 0x040fe200078e0a31 */
[----:B------:R-:W-:Y:S01]  /*19640*/  ISETP.GE.AND P4, PT, R41, UR21, PT ;  /* 0x0000001529007c0c */ /* 0x000fe2000bf86270 */
[----:B------:R-:W-:Y:S01]  /*19650*/  FFMA.FTZ R9, R9, -UR5, R12 ;  /* 0x8000000509097c23 */ /* 0x000fe2000801000c */
[----:B------:R-:W-:Y:S01]  /*19660*/  VIADD R12, R10, 0x8 ;  /* 0x000000080a0c7836 */ /* 0x000fe20000000000 */
[----:B------:R-:W-:Y:S02]  /*19670*/  ISETP.GE.AND P1, PT, R37, UR21, PT ;  /* 0x0000001525007c0c */ /* 0x000fe4000bf26270 */
[----:B------:R-:W-:Y:S01]  /*19680*/  ISETP.GE.AND P6, PT, R51, UR21, PT ;  /* 0x0000001533007c0c */ /* 0x000fe2000bfc6270 */
[C---:B------:R-:W-:Y:S01]  /*19690*/  IMAD.IADD R39, R12.reuse, 0x1, -R39 ;  /* 0x000000010c277824 */ /* 0x040fe200078e0a27 */
[----:B------:R-:W-:Y:S01]  /*196a0*/  I2FP.F32.S32 R7, R7 ;  /* 0x0000000700077245 */ /* 0x000fe20000201400 */
[C---:B------:R-:W-:Y:S01]  /*196b0*/  IMAD.IADD R41, R12.reuse, 0x1, -R41 ;  /* 0x000000010c297824 */ /* 0x040fe200078e0a29 */
[----:B------:R-:W-:Y:S01]  /*196c0*/  IABS R40, R40 ;  /* 0x0000002800287213 */ /* 0x000fe20000000000 */
[C---:B------:R-:W-:Y:S01]  /*196d0*/  IMAD.IADD R37, R12.reuse, 0x1, -R37 ;  /* 0x000000010c257824 */ /* 0x040fe200078e0a25 */
[----:B------:R-:W-:Y:S01]  /*196e0*/  IABS R39, R39 ;  /* 0x0000002700277213 */ /* 0x000fe20000000000 */
[----:B------:R-:W-:-:S02]  /*196f0*/  IMAD.IADD R51, R12, 0x1, -R51 ;  /* 0x000000010c337824 */ /* 0x000fc400078e0a33 */
[----:B------:R-:W-:Y:S01]  /*19700*/  FFMA.FTZ R20, R7, -UR5, R20 ;  /* 0x8000000507147c23 */ /* 0x000fe20008010014 */
[----:B------:R-:W-:Y:S02]  /*19710*/  IABS R41, R41 ;  /* 0x0000002900297213 */ /* 0x000fe40000000000 */
[----:B------:R-:W-:Y:S02]  /*19720*/  IABS R37, R37 ;  /* 0x0000002500257213 */ /* 0x000fe40000000000 */
[----:B------:R-:W-:Y:S02]  /*19730*/  IABS R51, R51 ;  /* 0x0000003300337213 */ /* 0x000fe40000000000 */
[----:B------:R-:W-:Y:S02]  /*19740*/  I2FP.F32.S32 R39, R39 ;  /* 0x0000002700277245 */ /* 0x000fe40000201400 */
[C-C-:B------:R-:W-:Y:S02]  /*19750*/  LOP3.LUT R47, R5.reuse, 0x11, R166.reuse, 0xfe, !PT ;  /* 0x00000011052f7812 */ /* 0x140fe400078efea6 */
[----:B------:R-:W-:Y:S01]  /*19760*/  LOP3.LUT R7, R5, 0x20, R166, 0xfe, !PT ;  /* 0x0000002005077812 */ /* 0x000fe200078efea6 */
[----:B------:R-:W-:Y:S01]  /*19770*/  FFMA.FTZ R39, R39, -UR5, R54 ;  /* 0x8000000527277c23 */ /* 0x000fe20008010036 */
[----:B------:R-:W-:Y:S01]  /*19780*/  I2FP.F32.S32 R40, R40 ;  /* 0x0000002800287245 */ /* 0x000fe20000201400 */
[C---:B------:R-:W-:Y:S01]  /*19790*/  IMAD.IADD R57, R10.reuse, 0x1, -R47 ;  /* 0x000000010a397824 */ /* 0x040fe200078e0a2f */
[----:B------:R-:W-:Y:S01]  /*197a0*/  I2FP.F32.S32 R42, R41 ;  /* 0x00000029002a7245 */ /* 0x000fe20000201400 */
[----:B------:R-:W-:Y:S01]  /*197b0*/  IMAD.IADD R55, R10, 0x1, -R7 ;  /* 0x000000010a377824 */ /* 0x000fe200078e0a07 */
[----:B------:R-:W-:Y:S01]  /*197c0*/  I2FP.F32.S32 R46, R37 ;  /* 0x00000025002e7245 */ /* 0x000fe20000201400 */
[----:B------:R-:W-:Y:S01]  /*197d0*/  FFMA.FTZ R237, R40, -UR5, R15 ;  /* 0x8000000528ed7c23 */ /* 0x000fe2000801000f */
[----:B------:R-:W-:Y:S01]  /*197e0*/  I2FP.F32.S32 R44, R51 ;  /* 0x00000033002c7245 */ /* 0x000fe20000201400 */
[----:B------:R-:W-:Y:S01]  /*197f0*/  FFMA.FTZ R37, R42, -UR5, R53 ;  /* 0x800000052a257c23 */ /* 0x000fe20008010035 */
[----:B------:R-:W-:Y:S01]  /*19800*/  FSEL R41, R24, -INF , !P2 ;  /* 0xff80000018297808 */ /* 0x000fe20005000000 */
[----:B------:R-:W-:-:S02]  /*19810*/  IMAD.IADD R24, R12, 0x1, -R47 ;  /* 0x000000010c187824 */ /* 0x000fc400078e0a2f */
[----:B------:R-:W-:Y:S01]  /*19820*/  FFMA.FTZ R40, R46, -UR5, R25 ;  /* 0x800000052e287c23 */ /* 0x000fe20008010019 */
[----:B------:R-:W-:Y:S01]  /*19830*/  FFMA.FTZ R15, R44, -UR5, R23 ;  /* 0x800000052c0f7c23 */ /* 0x000fe20008010017 */
[----:B------:R-:W-:Y:S01]  /*19840*/  FSEL R25, R39, -INF , !P3 ;  /* 0xff80000027197808 */ /* 0x000fe20005800000 */
[C---:B------:R-:W-:Y:S01]  /*19850*/  IMAD.IADD R42, R12.reuse, 0x1, -R45 ;  /* 0x000000010c2a7824 */ /* 0x040fe200078e0a2d */
[----:B------:R-:W-:Y:S02]  /*19860*/  FSEL R23, R21, -INF , !P2 ;  /* 0xff80000015177808 */ /* 0x000fe40005000000 */
[----:B------:R-:W-:Y:S02]  /*19870*/  IABS R55, R55 ;  /* 0x0000003700377213 */ /* 0x000fe40000000000 */
[----:B------:R-:W-:Y:S01]  /*19880*/  ISETP.GE.AND P2, PT, R7, UR21, PT ;  /* 0x0000001507007c0c */ /* 0x000fe2000bf46270 */
[----:B------:R-:W-:Y:S01]  /*19890*/  IMAD.IADD R7, R12, 0x1, -R7 ;  /* 0x000000010c077824 */ /* 0x000fe200078e0a07 */
[----:B------:R-:W-:Y:S01]  /*198a0*/  FSEL R39, R20, -INF , !P1 ;  /* 0xff80000014277808 */ /* 0x000fe20004800000 */
[----:B------:R-:W-:Y:S01]  /*198b0*/  IMAD.IADD R20, R12, 0x1, -R11 ;  /* 0x000000010c147824 */ /* 0x000fe200078e0a0b */
[----:B------:R-:W-:-:S02]  /*198c0*/  IABS R24, R24 ;  /* 0x0000001800187213 */ /* 0x000fc40000000000 */
[----:B------:R-:W-:Y:S02]  /*198d0*/  I2FP.F32.S32 R55, R55 ;  /* 0x0000003700377245 */ /* 0x000fe40000201400 */
[----:B------:R-:W-:Y:S01]  /*198e0*/  FSEL R21, R40, -INF , !P1 ;  /* 0xff80000028157808 */ /* 0x000fe20004800000 */
[----:B------:R-:W-:Y:S01]  /*198f0*/  IMAD.IADD R40, R12, 0x1, -R49 ;  /* 0x000000010c287824 */ /* 0x000fe200078e0a31 */
[----:B------:R-:W-:Y:S01]  /*19900*/  I2FP.F32.S32 R24, R24 ;  /* 0x0000001800187245 */ /* 0x000fe20000201400 */
[----:B------:R-:W-:Y:S01]  /*19910*/  FFMA.FTZ R14, R55, -UR5, R14 ;  /* 0x80000005370e7c23 */ /* 0x000fe2000801000e */
[----:B------:R-:W-:Y:S02]  /*19920*/  IABS R57, R57 ;  /* 0x0000003900397213 */ /* 0x000fe40000000000 */
[----:B------:R-:W-:Y:S01]  /*19930*/  IABS R42, R42 ;  /* 0x0000002a002a7213 */ /* 0x000fe20000000000 */
[----:B------:R-:W-:Y:S01]  /*19940*/  FFMA.FTZ R24, R24, -UR5, R27 ;  /* 0x8000000518187c23 */ /* 0x000fe2000801001b */
[----:B------:R-:W-:-:S02]  /*19950*/  IABS R20, R20 ;  /* 0x0000001400147213 */ /* 0x000fc40000000000 */
[----:B------:R-:W-:Y:S02]  /*19960*/  IABS R7, R7 ;  /* 0x0000000700077213 */ /* 0x000fe40000000000 */
[----:B------:R-:W-:Y:S02]  /*19970*/  IABS R59, R59 ;  /* 0x0000003b003b7213 */ /* 0x000fe40000000000 */
[----:B------:R-:W-:Y:S02]  /*19980*/  I2FP.F32.S32 R57, R57 ;  /* 0x0000003900397245 */ /* 0x000fe40000201400 */
[----:B------:R-:W-:Y:S02]  /*19990*/  IABS R40, R40 ;  /* 0x0000002800287213 */ /* 0x000fe40000000000 */
[----:B------:R-:W-:Y:S01]  /*199a0*/  I2FP.F32.S32 R42, R42 ;  /* 0x0000002a002a7245 */ /* 0x000fe20000201400 */
[----:B------:R-:W-:Y:S01]  /*199b0*/  FFMA.FTZ R22, R57, -UR5, R22 ;  /* 0x8000000539167c23 */ /* 0x000fe20008010016 */
[----:B------:R-:W-:-:S02]  /*199c0*/  I2FP.F32.S32 R20, R20 ;  /* 0x0000001400147245 */ /* 0x000fc40000201400 */
[----:B------:R-:W-:Y:S02]  /*199d0*/  I2FP.F32.S32 R7, R7 ;  /* 0x0000000700077245 */ /* 0x000fe40000201400 */
[----:B------:R-:W-:Y:S01]  /*199e0*/  LOP3.LUT R27, R5, 0x38, R166, 0xfe, !PT ;  /* 0x00000038051b7812 */ /* 0x000fe200078efea6 */
[----:B------:R-:W-:Y:S01]  /*199f0*/  FFMA.FTZ R20, R20, -UR5, R17 ;  /* 0x8000000514147c23 */ /* 0x000fe20008010011 */
[----:B------:R-:W-:Y:S01]  /*19a00*/  I2FP.F32.S32 R59, R59 ;  /* 0x0000003b003b7245 */ /* 0x000fe20000201400 */
[----:B------:R-:W-:Y:S01]  /*19a10*/  FFMA.FTZ R18, R7, -UR5, R18 ;  /* 0x8000000507127c23 */ /* 0x000fe20008010012 */
[----:B------:R-:W-:Y:S02]  /*19a20*/  ISETP.GE.AND P5, PT, R47, UR21, PT ;  /* 0x000000152f007c0c */ /* 0x000fe4000bfa6270 */
[----:B------:R-:W-:Y:S01]  /*19a30*/  LOP3.LUT R51, R5, 0x28, R166, 0xfe, !PT ;  /* 0x0000002805337812 */ /* 0x000fe200078efea6 */
[----:B------:R-:W-:Y:S01]  /*19a40*/  FFMA.FTZ R26, R59, -UR5, R26 ;  /* 0x800000053b1a7c23 */ /* 0x000fe2000801001a */
[----:B------:R-:W-:-:S02]  /*19a50*/  FSEL R3, R3, -INF , !P3 ;  /* 0xff80000003037808 */ /* 0x000fc40005800000 */
[----:B------:R-:W-:Y:S02]  /*19a60*/  FSEL R43, R43, -INF , !P4 ;  /* 0xff8000002b2b7808 */ /* 0x000fe40006000000 */
[----:B------:R-:W-:Y:S02]  /*19a70*/  FSEL R37, R37, -INF , !P4 ;  /* 0xff80000025257808 */ /* 0x000fe40006000000 */
[----:B------:R-:W-:Y:S01]  /*19a80*/  ISETP.GE.AND P3, PT, R11, UR21, PT ;  /* 0x000000150b007c0c */ /* 0x000fe2000bf66270 */
[----:B------:R-:W-:Y:S01]  /*19a90*/  FFMA.FTZ R11, R42, -UR5, R13 ;  /* 0x800000052a0b7c23 */ /* 0x000fe2000801000d */
[----:B------:R-:W-:Y:S02]  /*19aa0*/  I2FP.F32.S32 R40, R40 ;  /* 0x0000002800287245 */ /* 0x000fe40000201400 */
[----:B------:R-:W-:Y:S01]  /*19ab0*/  FSEL R193, R14, -INF , !P2 ;  /* 0xff8000000ec17808 */ /* 0x000fe20005000000 */
[----:B------:R-:W-:Y:S01]  /*19ac0*/  IMAD.IADD R14, R10, 0x1, -R27 ;  /* 0x000000010a0e7824 */ /* 0x000fe200078e0a1b */
[----:B------:R-:W-:Y:S01]  /*19ad0*/  ISETP.GE.AND P4, PT, R45, UR21, PT ;  /* 0x000000152d007c0c */ /* 0x000fe2000bf86270 */
[----:B------:R-:W-:Y:S01]  /*19ae0*/  FFMA.FTZ R199, R40, -UR5, R19 ;  /* 0x8000000528c77c23 */ /* 0x000fe20008010013 */
[----:B------:R-:W-:-:S02]  /*19af0*/  ISETP.GE.AND P1, PT, R49, UR21, PT ;  /* 0x0000001531007c0c */ /* 0x000fc4000bf26270 */
[C-C-:B------:R-:W-:Y:S02]  /*19b00*/  LOP3.LUT R49, R5.reuse, 0x29, R166.reuse, 0xfe, !PT ;  /* 0x0000002905317812 */ /* 0x140fe400078efea6 */
[C-C-:B------:R-:W-:Y:S02]  /*19b10*/  LOP3.LUT R47, R5.reuse, 0x30, R166.reuse, 0xfe, !PT ;  /* 0x00000030052f7812 */ /* 0x140fe400078efea6 */
[C-C-:B------:R-:W-:Y:S02]  /*19b20*/  LOP3.LUT R45, R5.reuse, 0x31, R166.reuse, 0xfe, !PT ;  /* 0x00000031052d7812 */ /* 0x140fe400078efea6 */
[----:B------:R-:W-:Y:S02]  /*19b30*/  LOP3.LUT R53, R5, 0x39, R166, 0xfe, !PT ;  /* 0x0000003905357812 */ /* 0x000fe400078efea6 */
[----:B------:R-:W-:Y:S01]  /*19b40*/  FSEL R13, R24, -INF , !P5 ;  /* 0xff800000180d7808 */ /* 0x000fe20006800000 */
[----:B------:R-:W-:Y:S01]  /*19b50*/  IMAD.IADD R24, R10, 0x1, -R51 ;  /* 0x000000010a187824 */ /* 0x000fe200078e0a33 */
[----:B------:R-:W-:-:S02]  /*19b60*/  FSEL R17, R9, -INF , !P3 ;  /* 0xff80000009117808 */ /* 0x000fc40005800000 */
[----:B------:R-:W-:Y:S01]  /*19b70*/  FSEL R7, R22, -INF , !P5 ;  /* 0xff80000016077808 */ /* 0x000fe20006800000 */
[----:B------:R-:W-:Y:S01]  /*19b80*/  IMAD.IADD R22, R10, 0x1, -R53 ;  /* 0x000000010a167824 */ /* 0x000fe200078e0a35 */
[----:B------:R-:W-:Y:S01]  /*19b90*/  FSEL R5, R16, -INF , !P4 ;  /* 0xff80000010057808 */ /* 0x000fe20006000000 */
[----:B------:R-:W-:Y:S01]  /*19ba0*/  IMAD.IADD R16, R10, 0x1, -R45 ;  /* 0x000000010a107824 */ /* 0x000fe200078e0a2d */
[----:B------:R-:W-:Y:S01]  /*19bb0*/  FSEL R9, R20, -INF , !P3 ;  /* 0xff80000014097808 */ /* 0x000fe20005800000 */
[----:B------:R-:W-:Y:S01]  /*19bc0*/  IMAD.IADD R20, R10, 0x1, -R49 ;  /* 0x000000010a147824 */ /* 0x000fe200078e0a31 */
[----:B------:R-:W-:Y:S01]  /*19bd0*/  FSEL R225, R18, -INF , !P2 ;  /* 0xff80000012e17808 */ /* 0x000fe20005000000 */
[----:B------:R-:W-:Y:S01]  /*19be0*/  IMAD.IADD R18, R10, 0x1, -R47 ;  /* 0x000000010a127824 */ /* 0x000fe200078e0a2f */
[----:B------:R-:W-:Y:S02]  /*19bf0*/  IABS R14, R14 ;  /* 0x0000000e000e7213 */ /* 0x000fe40000000000 */
[----:B------:R-:W-:-:S02]  /*19c00*/  FSEL R19, R26, -INF , !P6 ;  /* 0xff8000001a137808 */ /* 0x000fc40007000000 */
[----:B------:R-:W-:Y:S02]  /*19c10*/  FSEL R15, R15, -INF , !P6 ;  /* 0xff8000000f0f7808 */ /* 0x000fe40007000000 */
[----:B------:R-:W-:Y:S02]  /*19c20*/  FSEL R11, R11, -INF , !P4 ;  /* 0xff8000000b0b7808 */ /* 0x000fe40006000000 */
[----:B------:R-:W-:Y:S02]  /*19c30*/  IABS R10, R24 ;  /* 0x00000018000a7213 */ /* 0x000fe40000000000 */
        /* <DEDUP_REMOVED lines=12> */
[----:B------:R-:W-:-:S02]  /*19d00*/  FSEL R199, R199, -INF , !P1 ;  /* 0xff800000c7c77808 */ /* 0x000fc40004800000 */
[----:B------:R-:W-:Y:S02]  /*19d10*/  I2FP.F32.S32 R57, R14 ;  /* 0x0000000e00397245 */ /* 0x000fe40000201400 */
[----:B------:R-:W-:Y:S02]  /*19d20*/  ISETP.GE.AND P1, PT, R53, UR21, PT ;  /* 0x0000001535007c0c */ /* 0x000fe4000bf26270 */
[----:B------:R-:W-:Y:S01]  /*19d30*/  FMNMX3.FTZ R14, R43, R3, R41, !PT ;  /* 0x000000032b0e7276 */ /* 0x000fe20007810029 */
[----:B------:R-:W-:Y:S01]  /*19d40*/  FFMA.FTZ R36, R57, -UR5, R36 ;  /* 0x8000000539247c23 */ /* 0x000fe20008010024 */
[----:B------:R-:W-:Y:S02]  /*19d50*/  I2FP.F32.S32 R53, R10 ;  /* 0x0000000a00357245 */ /* 0x000fe40000201400 */
[----:B------:R-:W-:Y:S02]  /*19d60*/  IABS R20, R20 ;  /* 0x0000001400147213 */ /* 0x000fe40000000000 */
[----:B------:R-:W-:Y:S01]  /*19d70*/  IABS R18, R18 ;  /* 0x0000001200127213 */ /* 0x000fe20000000000 */
[----:B------:R-:W-:Y:S01]  /*19d80*/  FFMA.FTZ R4, R53, -UR5, R4 ;  /* 0x8000000535047c23 */ /* 0x000fe20008010004 */
[----:B------:R-:W-:-:S02]  /*19d90*/  FMNMX3.FTZ R14, R14, R39, R19, !PT ;  /* 0x000000270e0e7276 */ /* 0x000fc40007810013 */
[----:B------:R-:W-:Y:S02]  /*19da0*/  IABS R16, R16 ;  /* 0x0000001000107213 */ /* 0x000fe40000000000 */
[----:B------:R-:W-:Y:S02]  /*19db0*/  I2FP.F32.S32 R55, R20 ;  /* 0x0000001400377245 */ /* 0x000fe40000201400 */
[----:B------:R-:W-:Y:S02]  /*19dc0*/  I2FP.F32.S32 R18, R18 ;  /* 0x0000001200127245 */ /* 0x000fe40000201400 */
[----:B------:R-:W-:Y:S01]  /*19dd0*/  FMNMX3.FTZ R14, R14, R7, R5, !PT ;  /* 0x000000070e0e7276 */ /* 0x000fe20007810005 */
[----:B------:R-:W-:Y:S01]  /*19de0*/  FFMA.FTZ R28, R55, -UR5, R28 ;  /* 0x80000005371c7c23 */ /* 0x000fe2000801001c */
[----:B------:R-:W-:Y:S01]  /*19df0*/  I2FP.F32.S32 R53, R16 ;  /* 0x0000001000357245 */ /* 0x000fe20000201400 */
[----:B------:R-:W-:Y:S01]  /*19e00*/  FFMA.FTZ R18, R18, -UR5, R31 ;  /* 0x8000000512127c23 */ /* 0x000fe2000801001f */
[----:B------:R-:W-:-:S02]  /*19e10*/  IABS R22, R22 ;  /* 0x0000001600167213 */ /* 0x000fc40000000000 */
[----:B------:R-:W-:Y:S01]  /*19e20*/  FSEL R195, R4, -INF , !P6 ;  /* 0xff80000004c37808 */ /* 0x000fe20007000000 */
[----:B------:R-:W-:Y:S01]  /*19e30*/  FFMA.FTZ R34, R53, -UR5, R34 ;  /* 0x8000000535227c23 */ /* 0x000fe20008010022 */
[----:B------:R-:W-:Y:S02]  /*19e40*/  FMNMX3.FTZ R4, R14, R17, R193, !PT ;  /* 0x000000110e047276 */ /* 0x000fe400078100c1 */
[----:B------:R-:W-:Y:S02]  /*19e50*/  IABS R10, R47 ;  /* 0x0000002f000a7213 */ /* 0x000fe40000000000 */
[----:B------:R-:W-:Y:S02]  /*19e60*/  I2FP.F32.S32 R47, R22 ;  /* 0x00000016002f7245 */ /* 0x000fe40000201400 */
[----:B------:R-:W-:Y:S02]  /*19e70*/  IABS R31, R49 ;  /* 0x00000031001f7213 */ /* 0x000fe40000000000 */
[----:B------:R-:W-:Y:S01]  /*19e80*/  FSEL R227, R28, -INF , !P5 ;  /* 0xff8000001ce37808 */ /* 0x000fe20006800000 */
[----:B------:R-:W-:Y:S01]  /*19e90*/  FFMA.FTZ R38, R47, -UR5, R38 ;  /* 0x800000052f267c23 */ /* 0x000fe20008010026 */
[----:B------:R-:W-:-:S02]  /*19ea0*/  FSEL R219, R18, -INF , !P4 ;  /* 0xff80000012db7808 */ /* 0x000fc40006000000 */
[----:B------:R-:W-:Y:S02]  /*19eb0*/  FMNMX3.FTZ R4, R4, R237, R195, !PT ;  /* 0x000000ed04047276 */ /* 0x000fe400078100c3 */
[----:B------:R-:W-:Y:S02]  /*19ec0*/  I2FP.F32.S32 R10, R10 ;  /* 0x0000000a000a7245 */ /* 0x000fe40000201400 */
[----:B------:R-:W-:Y:S02]  /*19ed0*/  I2FP.F32.S32 R31, R31 ;  /* 0x0000001f001f7245 */ /* 0x000fe40000201400 */
[----:B------:R-:W-:Y:S01]  /*19ee0*/  FSEL R215, R34, -INF , !P3 ;  /* 0xff80000022d77808 */ /* 0x000fe20005800000 */
[----:B------:R-:W-:Y:S01]  /*19ef0*/  FFMA.FTZ R35, R10, -UR5, R35 ;  /* 0x800000050a237c23 */ /* 0x000fe20008010023 */
[----:B------:R-:W-:Y:S01]  /*19f00*/  FSEL R213, R36, -INF , !P2 ;  /* 0xff80000024d57808 */ /* 0x000fe20005000000 */
[----:B------:R-:W-:Y:S01]  /*19f10*/  FFMA.FTZ R30, R31, -UR5, R30 ;  /* 0x800000051f1e7c23 */ /* 0x000fe2000801001e */
[----:B------:R-:W-:-:S02]  /*19f20*/  FMNMX3.FTZ R4, R4, R227, R219, !PT ;  /* 0x000000e304047276 */ /* 0x000fc400078100db */
[----:B------:R-:W-:Y:S02]  /*19f30*/  IABS R27, R27 ;  /* 0x0000001b001b7213 */ /* 0x000fe40000000000 */
[----:B------:R-:W-:Y:S02]  /*19f40*/  IABS R16, R51 ;  /* 0x0000003300107213 */ /* 0x000fe40000000000 */
[----:B------:R-:W-:Y:S01]  /*19f50*/  FSEL R211, R38, -INF , !P1 ;  /* 0xff80000026d37808 */ /* 0x000fe20004800000 */
[----:B------:R-:W-:Y:S01]  /*19f60*/  LDSM.16.MT88.4 R48, [R197+0x12000] ;  /* 0x01200000c530783b */ /* 0x000fe20000004200 */
[----:B------:R-:W-:Y:S02]  /*19f70*/  FMNMX3.FTZ R4, R4, R215, R213, !PT ;  /* 0x000000d704047276 */ /* 0x000fe400078100d5 */
[----:B------:R-:W-:Y:S02]  /*19f80*/  FMNMX3.FTZ R10, R37, R25, R23, !PT ;  /* 0x00000019250a7276 */ /* 0x000fe40007810017 */
[----:B------:R-:W-:Y:S01]  /*19f90*/  IABS R31, R12 ;  /* 0x0000000c001f7213 */ /* 0x000fe20000000000 */
[----:B------:R-:W-:Y:S01]  /*19fa0*/  IMAD.MOV.U32 R12, RZ, RZ, R27 ;  /* 0x000000ffff0c7224 */ /* 0x000fe200078e001b */
[----:B------:R-:W-:-:S02]  /*19fb0*/  I2FP.F32.S32 R16, R16 ;  /* 0x0000001000107245 */ /* 0x000fc40000201400 */
[----:B------:R-:W-:Y:S02]  /*19fc0*/  FMNMX.FTZ R27, R211, R4, !PT ;  /* 0x00000004d31b7209 */ /* 0x000fe40007810000 */
[----:B------:R-:W-:Y:S01]  /*19fd0*/  FMNMX3.FTZ R10, R10, R21, R15, !PT ;  /* 0x000000150a0a7276 */ /* 0x000fe2000781000f */
[----:B------:R-:W-:Y:S01]  /*19fe0*/  FFMA.FTZ R29, R16, -UR5, R29 ;  /* 0x80000005101d7c23 */ /* 0x000fe2000801001d */
[----:B------:R-:W-:Y:S01]  /*19ff0*/  IABS R45, R45 ;  /* 0x0000002d002d7213 */ /* 0x000fe20000000000 */
[----:B------:R-:W1:Y:S01]  /*1a000*/  SHFL.BFLY PT, R4, R27, 0x2, 0x1f ;  /* 0x0c401f001b047f89 */ /* 0x000e6200000e0000 */
[----:B------:R-:W-:Y:S02]  /*1a010*/  FMNMX3.FTZ R10, R10, R13, R11, !PT ;  /* 0x0000000d0a0a7276 */ /* 0x000fe4000781000b */
[----:B------:R-:W-:Y:S02]  /*1a020*/  I2FP.F32.S32 R45, R45 ;  /* 0x0000002d002d7245 */ /* 0x000fe40000201400 */
        /* <DEDUP_REMOVED lines=19> */
[----:B-1----:R-:W-:-:S03]  /*1a160*/  FMNMX.FTZ R164, R29, R164, !PT ;  /* 0x000000a41da47209 */ /* 0x002fc60007810000 */
[----:B------:R-:W-:Y:S01]  /*1a170*/  LDSM.16.MT88.4 R28, [R223+0x12800] ;  /* 0x01280000df1c783b */ /* 0x000fe20000004200 */
[----:B--2---:R-:W-:Y:S01]  /*1a180*/  FMNMX.FTZ R27, R6, R27, !PT ;  /* 0x0000001b061b7209 */ /* 0x004fe20007810000 */
[C---:B-----5:R-:W-:Y:S01]  /*1a190*/  FMUL.FTZ R204, R164.reuse, UR4 ;  /* 0x00000004a4cc7c20 */ /* 0x060fe20008410000 */
[----:B------:R-:W-:-:S03]  /*1a1a0*/  FSETP.NEU.FTZ.AND P1, PT, R164, -INF , PT ;  /* 0xff800000a400780b */ /* 0x000fc60003f3d000 */
[----:B------:R-:W1:Y:S01]  /*1a1b0*/  SHFL.BFLY PT, R4, R27, 0x1, 0x1f ;  /* 0x0c201f001b047f89 */ /* 0x000e6200000e0000 */
[----:B------:R-:W-:-:S05]  /*1a1c0*/  FSEL R204, R204, RZ, P1 ;  /* 0x000000ffcccc7208 */ /* 0x000fca0000800000 */
        /* <DEDUP_REMOVED lines=29> */
[----:B--2---:R-:W-:-:S02]  /*1a3a0*/  F2FP.BF16.F32.PACK_AB R128, R187, R188 ;  /* 0x000000bcbb80723e */ /* 0x004fc400000010ff */
        /* <DEDUP_REMOVED lines=25> */
[----:B------:R-:W-:Y:S01]  /*1a540*/  FFMA.FTZ R202, R201, UR4, -R202 ;  /* 0x00000004c9ca7c23 */ /* 0x000fe200080108ca */
[----:B------:R-:W-:-:S02]  /*1a550*/  FADD.FTZ R188, R188, R187 ;  /* 0x000000bbbcbc7221 */ /* 0x000fc40000010000 */
        /* <DEDUP_REMOVED lines=250> */
[----:B------:R-:W-:Y:S01]  /*1b500*/  MOV R169, R164 ;  /* 0x000000a400a97202 */ /* 0x000fe20000000f00 */
[----:B------:R-:W-:Y:S01]  /*1b510*/  VIADD R234, R223, 0x10000 ;  /* 0x00010000dfea7836 */ /* 0x000fe20000000000 */
[----:B------:R-:W-:Y:S01]  /*1b520*/  IADD3 R165, PT, PT, R2, R0, R165 ;  /* 0x0000000002a57210 */ /* 0x000fe20007ffe0a5 */
[----:B------:R-:W-:Y:S01]  /*1b530*/  IMAD.MOV.U32 R2, RZ, RZ, 0x20 ;  /* 0x00000020ff027424 */ /* 0x000fe200078e00ff */
[----:B------:R-:W-:Y:S01]  /*1b540*/  UISETP.NE.U32.AND UP2, UPT, UR12, URZ, UPT ;  /* 0x000000ff0c00728c */ /* 0x000fe2000bf45070 */
[----:B------:R-:W-:Y:S01]  /*1b550*/  IMAD.MOV.U32 R0, RZ, RZ, R3 ;  /* 0x000000ffff007224 */ /* 0x000fe200078e0003 */
[----:B------:R-:W-:Y:S01]  /*1b560*/  IADD3 R166, PT, PT, R165, -UR22, -R166 ;  /* 0x80000016a5a67c10 */ /* 0x000fe2000fffe8a6 */
[----:B------:R-:W-:Y:S01]  /*1b570*/  UMOV UR19, 0x400 ;  /* 0x0000040000137882 */ /* 0x000fe20000000000 */
[----:B------:R-:W-:Y:S01]  /*1b580*/  IADD3 R236, PT, PT, R223, 0x10040, RZ ;  /* 0x00010040dfec7810 */ /* 0x000fe20007ffe0ff */
        /* <DEDUP_REMOVED lines=27> */
[----:B------:R-:W1:Y:S02]  /*1b740*/  LDCU UR17, c[0x0][0x3c4] ;  /* 0x00007880ff1177ac */ /* 0x000e640008000800 */
[----:B------:R-:W-:Y:S01]  /*1b750*/  IMAD R237, R237, -0x40, R166 ;  /* 0xffffffc0eded7824 */ /* 0x000fe200078e02a6 */
[----:B------:R-:W1:Y:S04]  /*1b760*/  LDCU.64 UR26, c[0x0][0x358] ;  /* 0x00006b00ff1a77ac */ /* 0x000e680008000a00 */
[----:B------:R-:W-:Y:S01]  /*1b770*/  IADD3 R237, PT, PT, R237, 0x88, RZ ;  /* 0x00000088eded7810 */ /* 0x000fe20007ffe0ff */
[----:B------:R-:W1:Y:S01]  /*1b780*/  LDCU.64 UR6, c[0x0][0x3b8] ;  /* 0x00007700ff0677ac */ /* 0x000e620008000a00 */
[----:B------:R-:W1:Y:S01]  /*1b790*/  LDCU.64 UR10, c[0x0][0x3c0] ;  /* 0x00007800ff0a77ac */ /* 0x000e620008000a00 */
[----:B------:R-:W1:Y:S01]  /*1b7a0*/  LDCU.64 UR12, c[0x0][0x3a0] ;  /* 0x00007400ff0c77ac */ /* 0x000e620008000a00 */
[----:B------:R-:W1:Y:S01]  /*1b7b0*/  LDCU.64 UR14, c[0x0][0x3a8] ;  /* 0x00007500ff0e77ac */ /* 0x000e620008000a00 */
[----:B---3--:R-:W-:-:S02]  /*1b7c0*/  ULEA UR8, UR8, UR19, 0x18 ;  /* 0x0000001308087291 */ /* 0x008fc4000f8ec0ff */
[----:B------:R-:W-:Y:S02]  /*1b7d0*/  UIADD3 UR24, UPT, UPT, UR24, -0x2, URZ ;  /* 0xfffffffe18187890 */ /* 0x000fe4000fffe0ff */
[----:B--2-4-:R-:W-:-:S12]  /*1b7e0*/  UIADD3 UR25, UPT, UPT, UR25, -0x40, URZ ;  /* 0xffffffc019197890 */ /* 0x014fd8000fffe0ff */
.L_x_4288:
        /* <DEDUP_REMOVED lines=90> */
.L_x_4285:
[C---:B------:R-:W-:Y:S01]  /*1bd90*/  ISETP.GE.AND P4, PT, R216.reuse, UR18, PT ;  /* 0x00000012d8007c0c */ /* 0x040fe2000bf86270 */
[----:B------:R-:W-:Y:S01]  /*1bda0*/  USHF.L.U32 UR21, UR19, 0x5, URZ ;  /* 0x0000000513157899 */ /* 0x000fe200080006ff */
[----:B------:R-:W-:Y:S01]  /*1bdb0*/  LEA R235, R235, UR8, 0x1 ;  /* 0x00000008ebeb7c11 */ /* 0x000fe2000f8e08ff */
[----:B-1----:R-:W-:Y:S01]  /*1bdc0*/  USHF.L.U64.HI UR19, UR19, 0x5, UR17 ;  /* 0x0000000513137899 */ /* 0x002fe20008010211 */
[----:B------:R-:W-:Y:S01]  /*1bdd0*/  LOP3.LUT R4, R216, 0xc0, RZ, 0xfc, !PT ;  /* 0x000000c0d8047812 */ /* 0x000fe200078efcff */
[----:B------:R-:W-:Y:S01]  /*1bde0*/  UISETP.NE.AND UP0, UPT, UR24, URZ, UPT ;  /* 0x000000ff1800728c */ /* 0x000fe2000bf05270 */
[----:B------:R-:W-:Y:S02]  /*1bdf0*/  SHF.L.U32 R217, R222, 0x5, RZ ;  /* 0x00000005ded97819 */ /* 0x000fe400000006ff */
[----:B------:R-:W-:Y:S02]  /*1be00*/  ISETP.GE.AND P1, PT, R4, UR18, PT ;  /* 0x0000001204007c0c */ /* 0x000fe4000bf26270 */
[----:B------:R-:W-:Y:S02]  /*1be10*/  SHF.L.U32 R3, R222, 0x6, RZ ;  /* 0x00000006de037819 */ /* 0x000fe400000006ff */
[--C-:B------:R-:W-:Y:S01]  /*1be20*/  SHF.R.U32.HI R218, RZ, 0x1, R222.reuse ;  /* 0x00000001ffda7819 */ /* 0x100fe200000116de */
[----:B------:R-:W-:Y:S01]  /*1be30*/  @!PT LDS RZ, [RZ] ;  /* 0x00000000fffff984 */ /* 0x000fe20000000800 */
[----:B------:R-:W-:Y:S01]  /*1be40*/  @!PT LDS RZ, [RZ] ;  /* 0x00000000fffff984 */ /* 0x000fe20000000800 */
[----:B------:R-:W-:Y:S01]  /*1be50*/  @!PT LDS RZ, [RZ] ;  /* 0x00000000fffff984 */ /* 0x000fe20000000800 */
[----:B------:R-:W-:Y:S01]  /*1be60*/  @!P4 LDGSTS.E.BYPASS.LTC128B.128 [R235+0x10000], desc[UR26][R232.64] ;  /* 0x10000000e8ebcfae */ /* 0x000fe2000b981a1a */
[----:B------:R-:W-:Y:S02]  /*1be70*/  LOP3.LUT R217, R217, 0x7c00, RZ, 0xc0, !PT ;  /* 0x00007c00d9d97812 */ /* 0x000fe400078ec0ff */
[----:B------:R-:W-:Y:S02]  /*1be80*/  LOP3.LUT R226, R3, 0x400, RZ, 0xc0, !PT ;  /* 0x0000040003e27812 */ /* 0x000fe400078ec0ff */
[----:B------:R-:W-:Y:S01]  /*1be90*/  @P4 STS.128 [R235+0x10000], RZ ;  /* 0x010000ffeb004388 */ /* 0x000fe20000000c00 */
[--C-:B------:R-:W-:Y:S02]  /*1bea0*/  LOP3.LUT R7, R216, 0x1c0, R3.reuse, 0xf8, !PT ;  /* 0x000001c0d8077812 */ /* 0x100fe400078ef803 */
[----:B------:R-:W-:Y:S02]  /*1beb0*/  LOP3.LUT R2, R218, 0x8, RZ, 0xc0, !PT ;  /* 0x00000008da027812 */ /* 0x000fe400078ec0ff */
[----:B------:R-:W-:Y:S01]  /*1bec0*/  @!PT LDS RZ, [RZ] ;  /* 0x00000000fffff984 */ /* 0x000fe20000000800 */
[----:B------:R-:W-:Y:S01]  /*1bed0*/  @!PT LDS RZ, [RZ] ;  /* 0x00000000fffff984 */ /* 0x000fe20000000800 */
[----:B------:R-:W-:Y:S01]  /*1bee0*/  @!PT LDS RZ, [RZ] ;  /* 0x00000000fffff984 */ /* 0x000fe20000000800 */
[----:B------:R-:W-:Y:S01]  /*1bef0*/  @!P3 LDGSTS.E.BYPASS.LTC128B.128 [R235+0x12000], desc[UR26][R232.64+0x80] ;  /* 0x12000080e8ebbfae */ /* 0x000fe2000b981a1a */
[----:B------:R-:W-:Y:S02]  /*1bf00*/  LOP3.LUT R3, R217, 0x200, R3, 0xf8, !PT ;  /* 0x00000200d9037812 */ /* 0x000fe400078ef803 */
[----:B------:R-:W-:Y:S02]  /*1bf10*/  IADD3 R6, P0, PT, R232, UR21, RZ ;  /* 0x00000015e8067c10 */ /* 0x000fe4000ff1e0ff */
[----:B------:R-:W-:Y:S01]  /*1bf20*/  @P3 STS.128 [R235+0x12000], RZ ;  /* 0x012000ffeb003388 */ /* 0x000fe20000000c00 */
[----:B------:R-:W-:Y:S02]  /*1bf30*/  LOP3.LUT R5, R7, 0x8, R222, 0x78, !PT ;  /* 0x0000000807057812 */ /* 0x000fe400078e78de */
[----:B------:R-:W-:Y:S02]  /*1bf40*/  LOP3.LUT R2, R3, R7, R2, 0xf6, !PT ;  /* 0x0000000703027212 */ /* 0x000fe400078ef602 */
[----:B------:R-:W-:Y:S01]  /*1bf50*/  @!PT LDS RZ, [RZ] ;  /* 0x00000000fffff984 */ /* 0x000fe20000000800 */
[----:B------:R-:W-:Y:S01]  /*1bf60*/  @!PT LDS RZ, [RZ] ;  /* 0x00000000fffff984 */ /* 0x000fe20000000800 */
[----:B------:R-:W-:Y:S01]  /*1bf70*/  @!PT LDS RZ, [RZ] ;  /* 0x00000000fffff984 */ /* 0x000fe20000000800 */
[----:B------:R-:W-:Y:S01]  /*1bf80*/  @!P2 LDGSTS.E.BYPASS.LTC128B.128 [R235+0x14000], desc[UR26][R232.64+0x100] ;  /* 0x14000100e8ebafae */ /* 0x000fe2000b981a1a */
[----:B------:R-:W-:Y:S02]  /*1bf90*/  IADD3.X R7, PT, PT, R233, UR19, RZ, P0, !PT ;  /* 0x00000013e9077c10 */ /* 0x000fe400087fe4ff */
[----:B------:R-:W-:Y:S02]  /*1bfa0*/  IADD3 R8, P0, PT, R6, UR21, RZ ;  /* 0x0000001506087c10 */ /* 0x000fe4000ff1e0ff */
[----:B------:R-:W-:Y:S01]  /*1bfb0*/  @P2 STS.128 [R235+0x14000], RZ ;  /* 0x014000ffeb002388 */ /* 0x000fe20000000c00 */
[----:B------:R-:W-:Y:S02]  /*1bfc0*/  LEA R226, R5, R226, 0x1 ;  /* 0x000000e205e27211 */ /* 0x000fe400078e08ff */
[----:B------:R-:W-:Y:S02]  /*1bfd0*/  IADD3.X R9, PT, PT, R7, UR19, RZ, P0, !PT ;  /* 0x0000001307097c10 */ /* 0x000fe400087fe4ff */
[----:B------:R-:W-:Y:S01]  /*1bfe0*/  @!PT LDS RZ, [RZ] ;  /* 0x00000000fffff984 */ /* 0x000fe20000000800 */
[----:B------:R-:W-:Y:S01]  /*1bff0*/  @!PT LDS RZ, [RZ] ;  /* 0x00000000fffff984 */ /* 0x000fe20000000800 */
[----:B------:R-:W-:Y:S01]  /*1c000*/  @!PT LDS RZ, [RZ] ;  /* 0x00000000fffff984 */ /* 0x000fe20000000800 */
[----:B------:R-:W-:Y:S01]  /*1c010*/  @!P1 LDGSTS.E.BYPASS.LTC128B.128 [R235+0x16000], desc[UR26][R232.64+0x180] ;  /* 0x16000180e8eb9fae */ /* 0x000fe2000b981a1a */
[----:B------:R-:W-:Y:S02]  /*1c020*/  IADD3 R4, P0, PT, R8, UR21, RZ ;  /* 0x0000001508047c10 */ /* 0x000fe4000ff1e0ff */
[----:B------:R-:W-:Y:S02]  /*1c030*/  LEA R227, R2, UR8, 0x1 ;  /* 0x0000000802e37c11 */ /* 0x000fe4000f8e08ff */
[----:B------:R-:W-:Y:S01]  /*1c040*/  @P1 STS.128 [R235+0x16000], RZ ;  /* 0x016000ffeb001388 */ /* 0x000fe20000000c00 */
[----:B------:R-:W-:Y:S02]  /*1c050*/  IADD3.X R5, PT, PT, R9, UR19, RZ, P0, !PT ;  /* 0x0000001309057c10 */ /* 0x000fe400087fe4ff */
[----:B------:R-:W-:Y:S02]  /*1c060*/  MOV R170, 0x20 ;  /* 0x0000002000aa7802 */ /* 0x000fe40000000f00 */
[----:B------:R-:W-:Y:S01]  /*1c070*/  @!PT LDS RZ, [RZ] ;  /* 0x00000000fffff984 */ /* 0x000fe20000000800 */
[----:B------:R-:W-:Y:S01]  /*1c080*/  @!PT LDS RZ, [RZ] ;  /* 0x00000000fffff984 */ /* 0x000fe20000000800 */
[----:B------:R-:W-:Y:S01]  /*1c090*/  @!PT LDS RZ, [RZ] ;  /* 0x00000000fffff984 */ /* 0x000fe20000000800 */
[----:B------:R-:W-:Y:S01]  /*1c0a0*/  @!P4 LDGSTS.E.BYPASS.LTC128B.128 [R235+0x10800], desc[UR26][R6.64] ;  /* 0x1080000006ebcfae */ /* 0x000fe2000b981a1a */
[----:B------:R-:W-:Y:S02]  /*1c0b0*/  LOP3.LUT P0, RZ, R222, 0x2, RZ, 0xc0, !PT ;  /* 0x00000002deff7812 */ /* 0x000fe4000780c0ff */
[----:B------:R-:W-:Y:S02]  /*1c0c0*/  IADD3 R3, PT, PT, R226, UR8, RZ ;  /* 0x00000008e2037c10 */ /* 0x000fe4000fffe0ff */
[----:B------:R-:W-:Y:S01]  /*1c0d0*/  @P4 STS.128 [R235+0x10800], RZ ;  /* 0x010800ffeb004388 */ /* 0x000fe20000000c00 */
[----:B------:R-:W-:Y:S02]  /*1c0e0*/  SEL R170, R170, 0xffffffe0, !P0 ;  /* 0xffffffe0aaaa7807 */ /* 0x000fe40004000000 */
[----:B------:R-:W-:Y:S02]  /*1c0f0*/  MOV R2, 0x40 ;  /* 0x0000004000027802 */ /* 0x000fe40000000f00 */
[----:B------:R-:W-:Y:S01]  /*1c100*/  @!PT LDS RZ, [RZ] ;  /* 0x00000000fffff984 */ /* 0x000fe20000000800 */
[----:B------:R-:W-:Y:S01]  /*1c110*/  @!PT LDS RZ, [RZ] ;  /* 0x00000000fffff984 */ /* 0x000fe20000000800 */
[----:B------:R-:W-:Y:S01]  /*1c120*/  @!PT LDS RZ, [RZ] ;  /* 0x00000000fffff984 */ /* 0x000fe20000000800 */
[----:B------:R-:W-:Y:S01]  /*1c130*/  @!P3 LDGSTS.E.BYPASS.LTC128B.128 [R235+0x12800], desc[UR26][R6.64+0x80] ;  /* 0x1280008006ebbfae */ /* 0x000fe2000b981a1a */
[-C--:B------:R-:W-:Y:S02]  /*1c140*/  IADD3 R224, PT, PT, R170, R227.reuse, RZ ;  /* 0x000000e3aae07210 */ /* 0x080fe40007ffe0ff */
[C---:B------:R-:W-:Y:S02]  /*1c150*/  IADD3 R171, PT, PT, R3.reuse, R170, RZ ;  /* 0x000000aa03ab7210 */ /* 0x040fe40007ffe0ff */
[----:B------:R-:W-:Y:S01]  /*1c160*/  @P3 STS.128 [R235+0x12800], RZ ;  /* 0x012800ffeb003388 */ /* 0x000fe20000000c00 */
[----:B------:R-:W-:Y:S04]  /*1c170*/  LOP3.LUT P0, RZ, R222, 0x4, RZ, 0xc0, !PT ;  /* 0x00000004deff7812 */ /* 0x000fe8000780c0ff */
[----:B------:R-:W-:Y:S01]  /*1c180*/  @!PT LDS RZ, [RZ] ;  /* 0x00000000fffff984 */ /* 0x000fe20000000800 */
[----:B------:R-:W-:Y:S01]  /*1c190*/  @!PT LDS RZ, [RZ] ;  /* 0x00000000fffff984 */ /* 0x000fe20000000800 */
[----:B------:R-:W-:Y:S01]  /*1c1a0*/  @!PT LDS RZ, [RZ] ;  /* 0x00000000fffff984 */ /* 0x000fe20000000800 */
[----:B------:R-:W-:Y:S01]  /*1c1b0*/  @!P2 LDGSTS.E.BYPASS.LTC128B.128 [R235+0x14800], desc[UR26][R6.64+0x100] ;  /* 0x1480010006ebafae */ /* 0x000fe2000b981a1a */
[----:B------:R-:W-:Y:S04]  /*1c1c0*/  SEL R2, R2, 0xffffffc0, !P0 ;  /* 0xffffffc002027807 */ /* 0x000fe80004000000 */
        /* <DEDUP_REMOVED lines=382> */
[-C--:B-1----:R-:W-:Y:S02]  /*1d9b0*/  LEA R14, P6, R9, R230.reuse, 0x2 ;  /* 0x000000e6090e7211 */ /* 0x082fe400078c10ff */
        /* <DEDUP_REMOVED lines=20> */
.L_x_4287:
        /* <DEDUP_REMOVED lines=91> */
.L_x_4286:
[C---:B--2---:R-:W-:Y:S01]  /*1e0b0*/  IADD3 R4, PT, PT, R237.reuse, -0x8, RZ ;  /* 0xfffffff8ed047810 */ /* 0x044fe20007ffe0ff */
[----:B-1----:R-:W-:Y:S01]  /*1e0c0*/  LDSM.16.MT88.4 R20, [R221+0x10000] ;  /* 0x01000000dd14783b */ /* 0x002fe20000004200 */
[C---:B------:R-:W-:Y:S01]  /*1e0d0*/  IADD3 R6, PT, PT, R237.reuse, -0x1, RZ ;  /* 0xffffffffed067810 */ /* 0x040fe20007ffe0ff */
[----:B------:R-:W-:Y:S01]  /*1e0e0*/  UISETP.GT.AND UP0, UPT, UR24, URZ, UPT ;  /* 0x000000ff1800728c */ /* 0x000fe2000bf04270 */
[----:B------:R-:W-:Y:S01]  /*1e0f0*/  IABS R4, R4 ;  /* 0x0000000400047213 */ /* 0x000fe20000000000 */
[----:B------:R-:W-:Y:S01]  /*1e100*/  UIADD3 UR19, UPT, UPT, UR24, -0x1, URZ ;  /* 0xffffffff18137890 */ /* 0x000fe2000fffe0ff */
[----:B------:R-:W-:Y:S01]  /*1e110*/  IABS R6, R6 ;  /* 0x0000000600067213 */ /* 0x000fe20000000000 */
[----:B------:R-:W-:Y:S01]  /*1e120*/  UIADD3 UR25, UPT, UPT, UR25, -0x40, URZ ;  /* 0xffffffc019197890 */ /* 0x000fe2000fffe0ff */
[----:B------:R-:W-:Y:S02]  /*1e130*/  I2FP.F32.S32 R4, R4 ;  /* 0x0000000400047245 */ /* 0x000fe40000201400 */
[C---:B------:R-:W-:Y:S02]  /*1e140*/  IADD3 R5, PT, PT, R237.reuse, -0x18, RZ ;  /* 0xffffffe8ed057810 */ /* 0x040fe40007ffe0ff */
[C---:B------:R-:W-:Y:S01]  /*1e150*/  IADD3 R7, PT, PT, R237.reuse, -0x11, RZ ;  /* 0xffffffefed077810 */ /* 0x040fe20007ffe0ff */
[C---:B------:R-:W-:Y:S01]  /*1e160*/  FFMA.FTZ R10, R4.reuse, -UR5, R3 ;  /* 0x80000005040a7c23 */ /* 0x040fe20008010003 */
[----:B------:R-:W-:Y:S01]  /*1e170*/  I2FP.F32.S32 R6, R6 ;  /* 0x0000000600067245 */ /* 0x000fe20000201400 */
[----:B------:R-:W-:Y:S01]  /*1e180*/  FFMA.FTZ R180, R4, -UR5, R180 ;  /* 0x8000000504b47c23 */ /* 0x000fe200080100b4 */
[----:B------:R-:W-:Y:S01]  /*1e190*/  IABS R8, R237 ;  /* 0x000000ed00087213 */ /* 0x000fe20000000000 */
[----:B------:R-:W-:Y:S01]  /*1e1a0*/  UMOV UR24, UR19 ;  /* 0x0000001300187c82 */ /* 0x000fe20008000000 */
[----:B------:R-:W-:Y:S01]  /*1e1b0*/  IABS R5, R5 ;  /* 0x0000000500057213 */ /* 0x000fe20000000000 */
[----:B------:R-:W-:Y:S01]  /*1e1c0*/  FFMA.FTZ R177, R6, -UR5, R177 ;  /* 0x8000000506b17c23 */ /* 0x000fe200080100b1 */
[C---:B------:R-:W-:Y:S02]  /*1e1d0*/  IADD3 R4, PT, PT, R237.reuse, -0x10, RZ ;  /* 0xfffffff0ed047810 */ /* 0x040fe40007ffe0ff */
[----:B------:R-:W-:Y:S02]  /*1e1e0*/  IADD3 R3, PT, PT, R237, -0x19, RZ ;  /* 0xffffffe7ed037810 */ /* 0x000fe40007ffe0ff */
[----:B------:R-:W-:Y:S02]  /*1e1f0*/  IABS R7, R7 ;  /* 0x0000000700077213 */ /* 0x000fe40000000000 */
[----:B------:R-:W-:Y:S02]  /*1e200*/  I2FP.F32.S32 R8, R8 ;  /* 0x0000000800087245 */ /* 0x000fe40000201400 */
[----:B------:R-:W-:Y:S02]  /*1e210*/  I2FP.F32.S32 R5, R5 ;  /* 0x0000000500057245 */ /* 0x000fe40000201400 */
[----:B------:R-:W-:Y:S01]  /*1e220*/  IABS R4, R4 ;  /* 0x0000000400047213 */ /* 0x000fe20000000000 */
[----:B------:R-:W-:Y:S01]  /*1e230*/  FFMA.FTZ R175, R8, -UR5, R175 ;  /* 0x8000000508af7c23 */ /* 0x000fe200080100af */
[----:B------:R-:W-:Y:S01]  /*1e240*/  IABS R3, R3 ;  /* 0x0000000300037213 */ /* 0x000fe20000000000 */
[C---:B------:R-:W-:Y:S01]  /*1e250*/  FFMA.FTZ R174, R5.reuse, -UR5, R174 ;  /* 0x8000000505ae7c23 */ /* 0x040fe200080100ae */
[----:B------:R-:W-:Y:S01]  /*1e260*/  I2FP.F32.S32 R7, R7 ;  /* 0x0000000700077245 */ /* 0x000fe20000201400 */
[----:B------:R-:W-:Y:S01]  /*1e270*/  FFMA.FTZ R202, R5, -UR5, R202 ;  /* 0x8000000505ca7c23 */ /* 0x000fe200080100ca */
[----:B------:R-:W-:Y:S02]  /*1e280*/  IADD3 R6, PT, PT, R237, -0x9, RZ ;  /* 0xfffffff7ed067810 */ /* 0x000fe40007ffe0ff */
[----:B------:R-:W-:Y:S01]  /*1e290*/  I2FP.F32.S32 R4, R4 ;  /* 0x0000000400047245 */ /* 0x000fe20000201400 */
[C---:B------:R-:W-:Y:S01]  /*1e2a0*/  FFMA.FTZ R8, R7.reuse, -UR5, R164 ;  /* 0x8000000507087c23 */ /* 0x040fe200080100a4 */
[----:B------:R-:W-:Y:S01]  /*1e2b0*/  I2FP.F32.S32 R3, R3 ;  /* 0x0000000300037245 */ /* 0x000fe20000201400 */
[----:B------:R-:W-:Y:S01]  /*1e2c0*/  FFMA.FTZ R198, R7, -UR5, R198 ;  /* 0x8000000507c67c23 */ /* 0x000fe200080100c6 */
[----:B------:R-:W-:Y:S01]  /*1e2d0*/  IABS R6, R6 ;  /* 0x0000000600067213 */ /* 0x000fe20000000000 */
[C---:B------:R-:W-:Y:S01]  /*1e2e0*/  FFMA.FTZ R179, R4.reuse, -UR5, R179 ;  /* 0x8000000504b37c23 */ /* 0x040fe200080100b3 */
[----:B------:R-:W-:Y:S01]  /*1e2f0*/  IADD3 R7, PT, PT, R237, -0x21, RZ ;  /* 0xffffffdfed077810 */ /* 0x000fe20007ffe0ff */
[----:B------:R-:W-:Y:S01]  /*1e300*/  FFMA.FTZ R172, R3, -UR5, R172 ;  /* 0x8000000503ac7c23 */ /* 0x000fe200080100ac */
[----:B------:R-:W-:Y:S01]  /*1e310*/  IADD3 R5, PT, PT, R237, -0x28, RZ ;  /* 0xffffffd8ed057810 */ /* 0x000fe20007ffe0ff */
[----:B------:R-:W-:Y:S01]  /*1e320*/  FFMA.FTZ R200, R4, -UR5, R200 ;  /* 0x8000000504c87c23 */ /* 0x000fe200080100c8 */
[----:B------:R-:W-:Y:S01]  /*1e330*/  I2FP.F32.S32 R6, R6 ;  /* 0x0000000600067245 */ /* 0x000fe20000201400 */
[----:B------:R-:W-:Y:S01]  /*1e340*/  FFMA.FTZ R196, R3, -UR5, R196 ;  /* 0x8000000503c47c23 */ /* 0x000fe200080100c4 */
[----:B------:R-:W-:Y:S02]  /*1e350*/  IABS R7, R7 ;  /* 0x0000000700077213 */ /* 0x000fe40000000000 */
[C---:B------:R-:W-:Y:S01]  /*1e360*/  IADD3 R4, PT, PT, R237.reuse, -0x41, RZ ;  /* 0xffffffbfed047810 */ /* 0x040fe20007ffe0ff */
[C---:B------:R-:W-:Y:S01]  /*1e370*/  FFMA.FTZ R173, R6.reuse, -UR5, R173 ;  /* 0x8000000506ad7c23 */ /* 0x040fe200080100ad */
[----:B------:R-:W-:Y:S01]  /*1e380*/  IABS R5, R5 ;  /* 0x0000000500057213 */ /* 0x000fe20000000000 */
[----:B------:R-:W-:Y:S01]  /*1e390*/  FFMA.FTZ R181, R6, -UR5, R181 ;  /* 0x8000000506b57c23 */ /* 0x000fe200080100b5 */
[C---:B------:R-:W-:Y:S02]  /*1e3a0*/  IADD3 R3, PT, PT, R237.reuse, -0x29, RZ ;  /* 0xffffffd7ed037810 */ /* 0x040fe40007ffe0ff */
[----:B------:R-:W-:Y:S02]  /*1e3b0*/  IADD3 R9, PT, PT, R237, -0x20, RZ ;  /* 0xffffffe0ed097810 */ /* 0x000fe40007ffe0ff */
[----:B------:R-:W-:Y:S02]  /*1e3c0*/  I2FP.F32.S32 R7, R7 ;  /* 0x0000000700077245 */ /* 0x000fe40000201400 */
[----:B------:R-:W-:Y:S02]  /*1e3d0*/  IABS R4, R4 ;  /* 0x0000000400047213 */ /* 0x000fe40000000000 */
[----:B------:R-:W-:Y:S01]  /*1e3e0*/  I2FP.F32.S32 R5, R5 ;  /* 0x0000000500057245 */ /* 0x000fe20000201400 */
[C---:B------:R-:W-:Y:S01]  /*1e3f0*/  FFMA.FTZ R176, R7.reuse, -UR5, R176 ;  /* 0x8000000507b07c23 */ /* 0x040fe200080100b0 */
[----:B------:R-:W-:Y:S01]  /*1e400*/  IABS R3, R3 ;  /* 0x0000000300037213 */ /* 0x000fe20000000000 */
[----:B------:R-:W-:Y:S01]  /*1e410*/  FFMA.FTZ R212, R7, -UR5, R212 ;  /* 0x8000000507d47c23 */ /* 0x000fe200080100d4 */
[----:B------:R-:W-:Y:S01]  /*1e420*/  IABS R9, R9 ;  /* 0x0000000900097213 */ /* 0x000fe20000000000 */
[----:B------:R-:W-:Y:S01]  /*1e430*/  FFMA.FTZ R206, R5, -UR5, R206 ;  /* 0x8000000505ce7c23 */ /* 0x000fe200080100ce */
[----:B------:R-:W-:Y:S01]  /*1e440*/  FMNMX3.FTZ R13, R169, R10, R173, !PT ;  /* 0x0000000aa90d7276 */ /* 0x000fe200078100ad */
[----:B------:R-:W-:Y:S01]  /*1e450*/  FFMA.FTZ R226, R5, -UR5, R226 ;  /* 0x8000000505e27c23 */ /* 0x000fe200080100e2 */
[----:B------:R-:W-:Y:S02]  /*1e460*/  I2FP.F32.S32 R4, R4 ;  /* 0x0000000400047245 */ /* 0x000fe40000201400 */
[----:B------:R-:W-:Y:S02]  /*1e470*/  I2FP.F32.S32 R3, R3 ;  /* 0x0000000300037245 */ /* 0x000fe40000201400 */
[----:B------:R-:W-:Y:S01]  /*1e480*/  I2FP.F32.S32 R9, R9 ;  /* 0x0000000900097245 */ /* 0x000fe20000201400 */
[----:B------:R-:W-:Y:S01]  /*1e490*/  FFMA.FTZ R171, R4, -UR5, R171 ;  /* 0x8000000504ab7c23 */ /* 0x000fe200080100ab */
[----:B------:R-:W-:Y:S01]  /*1e4a0*/  IADD3 R7, PT, PT, R237, -0x30, RZ ;  /* 0xffffffd0ed077810 */ /* 0x000fe20007ffe0ff */
[----:B------:R-:W-:Y:S01]  /*1e4b0*/  FFMA.FTZ R204, R3, -UR5, R204 ;  /* 0x8000000503cc7c23 */ /* 0x000fe200080100cc */
[----:B------:R-:W-:Y:S01]  /*1e4c0*/  IADD3 R5, PT, PT, R237, -0x31, RZ ;  /* 0xffffffcfed057810 */ /* 0x000fe20007ffe0ff */
[----:B------:R-:W-:Y:S01]  /*1e4d0*/  FFMA.FTZ R224, R3, -UR5, R224 ;  /* 0x8000000503e07c23 */ /* 0x000fe200080100e0 */
[----:B------:R-:W-:Y:S01]  /*1e4e0*/  FMNMX3.FTZ R13, R13, R179, R8, !PT ;  /* 0x000000b30d0d7276 */ /* 0x000fe20007810008 */
[C---:B------:R-:W-:Y:S01]  /*1e4f0*/  FFMA.FTZ R178, R9.reuse, -UR5, R178 ;  /* 0x8000000509b27c23 */ /* 0x040fe200080100b2 */
[----:B------:R-:W-:Y:S01]  /*1e500*/  FMNMX3.FTZ R11, R0, R175, R177, !PT ;  /* 0x000000af000b7276 */ /* 0x000fe200078100b1 */
[----:B------:R-:W-:Y:S01]  /*1e510*/  FFMA.FTZ R214, R9, -UR5, R214 ;  /* 0x8000000509d67c23 */ /* 0x000fe200080100d6 */
[C---:B------:R-:W-:Y:S02]  /*1e520*/  IADD3 R3, PT, PT, R237.reuse, -0x38, RZ ;  /* 0xffffffc8ed037810 */ /* 0x040fe40007ffe0ff */
[----:B------:R-:W-:Y:S02]  /*1e530*/  IADD3 R4, PT, PT, R237, -0x39, RZ ;  /* 0xffffffc7ed047810 */ /* 0x000fe40007ffe0ff */
[----:B------:R-:W-:Y:S02]  /*1e540*/  IABS R7, R7 ;  /* 0x0000000700077213 */ /* 0x000fe40000000000 */
[----:B------:R-:W-:Y:S02]  /*1e550*/  IABS R5, R5 ;  /* 0x0000000500057213 */ /* 0x000fe40000000000 */
[----:B------:R-:W-:Y:S02]  /*1e560*/  FMNMX3.FTZ R13, R13, R202, R196, !PT ;  /* 0x000000ca0d0d7276 */ /* 0x000fe400078100c4 */
[----:B------:R-:W-:Y:S02]  /*1e570*/  FMNMX3.FTZ R11, R11, R180, R181, !PT ;  /* 0x000000b40b0b7276 */ /* 0x000fe400078100b5 */
[----:B------:R-:W-:Y:S02]  /*1e580*/  IABS R3, R3 ;  /* 0x0000000300037213 */ /* 0x000fe40000000000 */
[----:B------:R-:W-:Y:S02]  /*1e590*/  IABS R4, R4 ;  /* 0x0000000400047213 */ /* 0x000fe40000000000 */
[----:B------:R-:W-:Y:S02]  /*1e5a0*/  I2FP.F32.S32 R7, R7 ;  /* 0x0000000700077245 */ /* 0x000fe40000201400 */
[----:B------:R-:W-:Y:S02]  /*1e5b0*/  I2FP.F32.S32 R5, R5 ;  /* 0x0000000500057245 */ /* 0x000fe40000201400 */
[----:B------:R-:W-:Y:S01]  /*1e5c0*/  IADD3 R9, PT, PT, R237, -0x40, RZ ;  /* 0xffffffc0ed097810 */ /* 0x000fe20007ffe0ff */
[----:B------:R-:W-:Y:S01]  /*1e5d0*/  FFMA.FTZ R210, R7, -UR5, R210 ;  /* 0x8000000507d27c23 */ /* 0x000fe200080100d2 */
[----:B------:R-:W-:Y:S01]  /*1e5e0*/  FMNMX3.FTZ R13, R13, R178, R176, !PT ;  /* 0x000000b20d0d7276 */ /* 0x000fe200078100b0 */
[----:B------:R-:W-:Y:S01]  /*1e5f0*/  FFMA.FTZ R208, R5, -UR5, R208 ;  /* 0x8000000505d07c23 */ /* 0x000fe200080100d0 */
[----:B------:R-:W-:Y:S01]  /*1e600*/  FMNMX3.FTZ R11, R11, R200, R198, !PT ;  /* 0x000000c80b0b7276 */ /* 0x000fe200078100c6 */
[----:B------:R-:W-:Y:S01]  /*1e610*/  FFMA.FTZ R168, R7, -UR5, R168 ;  /* 0x8000000507a87c23 */ /* 0x000fe200080100a8 */
[----:B------:R-:W-:Y:S01]  /*1e620*/  I2FP.F32.S32 R3, R3 ;  /* 0x0000000300037245 */ /* 0x000fe20000201400 */
[----:B------:R-:W-:Y:S01]  /*1e630*/  FFMA.FTZ R167, R5, -UR5, R167 ;  /* 0x8000000505a77c23 */ /* 0x000fe200080100a7 */
        /* <DEDUP_REMOVED lines=15> */
[----:B------:R-:W-:Y:S01]  /*1e730*/  FMNMX3.FTZ R2, R2, R168, R167, !PT ;  /* 0x000000a802027276 */ /* 0x000fe200078100a7 */
[----:B------:R-:W-:Y:S01]  /*1e740*/  LDSM.16.MT88.4 R12, [R223+0x10000] ;  /* 0x01000000df0c783b */ /* 0x000fe20000004200 */
[----:B------:R-:W-:Y:S02]  /*1e750*/  IADD3 R237, PT, PT, R237, 0x40, RZ ;  /* 0x00000040eded7810 */ /* 0x000fe40007ffe0ff */
[----:B------:R-:W-:Y:S05]  /*1e760*/  FMNMX3.FTZ R7, R2, R166, R165, !PT ;  /* 0x000000a602077276 */ /* 0x000fea00078100a5 */
[----:B------:R-:W1:Y:S08]  /*1e770*/  SHFL.BFLY PT, R3, R6, 0x2, 0x1f ;  /* 0x0c401f0006037f89 */ /* 0x000e7000000e0000 */
[----:B------:R-:W2:Y:S01]  /*1e780*/  SHFL.BFLY PT, R2, R7, 0x2, 0x1f ;  /* 0x0c401f0007027f89 */ /* 0x000ea200000e0000 */
        /* <DEDUP_REMOVED lines=9> */
[----:B------:R-:W-:Y:S02]  /*1e820*/  FMUL.FTZ R169, R3, UR4 ;  /* 0x0000000403a97c20 */ /* 0x000fe40008410000 */
        /* <DEDUP_REMOVED lines=15> */
[----:B------:R-:W-:Y:S01]  /*1e920*/  MOV R181, R236 ;  /* 0x000000ec00b57202 */ /* 0x000fe20000000f00 */
[----:B------:R-:W-:Y:S01]  /*1e930*/  FFMA.FTZ R197, R178, UR4, -R191 ;  /* 0x00000004b2c57c23 */ /* 0x000fe200080108bf */
[----:B------:R-:W-:Y:S01]  /*1e940*/  @P0 IADD3 R181, PT, PT, R234, -0x40, RZ ;  /* 0xffffffc0eab50810 */ /* 0x000fe20007ffe0ff */
[----:B------:R-:W-:Y:S01]  /*1e950*/  FFMA.FTZ R199, R174, UR4, -R169 ;  /* 0x00000004aec77c23 */ /* 0x000fe200080108a9 */
[----:B------:R-:W-:Y:S01]  /*1e960*/  FFMA.FTZ R193, R202, UR4, -R191 ;  /* 0x00000004cac17c23 */ /* 0x000fe200080108bf */
[--C-:B------:R-:W-:Y:S01]  /*1e970*/  FFMA.FTZ R202, R172, UR4, -R169.reuse ;  /* 0x00000004acca7c23 */ /* 0x100fe200080108a9 */
[----:B------:R-:W-:Y:S03]  /*1e980*/  IADD3 R180, PT, PT, R170, R181, RZ ;  /* 0x000000b5aab47210 */ /* 0x000fe60007ffe0ff */
[----:B------:R-:W2:Y:S01]  /*1e990*/  MUFU.EX2 R0, R6 ;  /* 0x0000000600007308 */ /* 0x000ea20000000800 */
[----:B------:R-:W3:Y:S01]  /*1e9a0*/  LDSM.16.MT88.4 R28, [R181] ;  /* 0x00000000b51c783b */ /* 0x000ee20000004200 */
[----:B------:R-:W-:Y:S01]  /*1e9b0*/  FFMA.FTZ R195, R200, UR4, -R169 ;  /* 0x00000004c8c37c23 */ /* 0x000fe200080108a9 */
[--C-:B------:R-:W-:Y:S01]  /*1e9c0*/  FFMA.FTZ R200, R176, UR4, -R191.reuse ;  /* 0x00000004b0c87c23 */ /* 0x100fe200080108bf */
[--C-:B------:R-:W-:Y:S01]  /*1e9d0*/  FFMA.FTZ R201, R226, UR4, -R191.reuse ;  /* 0x00000004e2c97c23 */ /* 0x100fe200080108bf */
[----:B------:R-:W-:Y:S01]  /*1e9e0*/  FFMA.FTZ R224, R224, UR4, -R191 ;  /* 0x00000004e0e07c23 */ /* 0x000fe200080108bf */
[--C-:B------:R-:W-:Y:S01]  /*1e9f0*/  FFMA.FTZ R203, R214, UR4, -R169.reuse ;  /* 0x00000004d6cb7c23 */ /* 0x100fe200080108a9 */
        /* <DEDUP_REMOVED lines=80> */
[C---:B------:R-:W-:Y:S01]  /*1ef00*/  FMUL.FTZ R77, R2.reuse, R77 ;  /* 0x0000004d024d7220 */ /* 0x040fe20000410000 */
[C---:B------:R-:W-:Y:S01]  /*1ef10*/  HMMA.16816.F32.BF16 R4, R160.reuse, R12, R4 ;  /* 0x0000000ca004723c */ /* 0x040fe20000041804 */
[----:B------:R-:W-:Y:S04]  /*1ef20*/  MUFU.EX2 R201, R201 ;  /* 0x000000c900c97308 */ /* 0x000fe80000000800 */
[C---:B------:R-:W-:Y:S01]  /*1ef30*/  FMUL.FTZ R12, R2.reuse, R152 ;  /* 0x00000098020c7220 */ /* 0x040fe20000410000 */
[----:B------:R-:W-:Y:S01]  /*1ef40*/  FMUL.FTZ R13, R2, R153 ;  /* 0x00000099020d7220 */ /* 0x000fe20000410000 */
[C---:B------:R-:W-:Y:S01]  /*1ef50*/  FMUL.FTZ R78, R0.reuse, R78 ;  /* 0x0000004e004e7220 */ /* 0x040fe20000410000 */
[C---:B------:R-:W-:Y:S03]  /*1ef60*/  HMMA.16816.F32.BF16 R8, R160.reuse, R14, R8 ;  /* 0x0000000ea008723c */ /* 0x040fe60000041808 */
[----:B------:R-:W-:Y:S01]  /*1ef70*/  MUFU.EX2 R224, R224 ;  /* 0x000000e000e07308 */ /* 0x000fe20000000800 */
[C---:B------:R-:W-:Y:S01]  /*1ef80*/  FMUL.FTZ R14, R0.reuse, R154 ;  /* 0x0000009a000e7220 */ /* 0x040fe20000410000 */
[C---:B------:R-:W-:Y:S01]  /*1ef90*/  FMUL.FTZ R15, R0.reuse, R155 ;  /* 0x0000009b000f7220 */ /* 0x040fe20000410000 */
[----:B------:R-:W-:Y:S01]  /*1efa0*/  FMUL.FTZ R79, R0, R79 ;  /* 0x0000004f004f7220 */ /* 0x000fe20000410000 */
[----:B------:R-:W1:Y:S01]  /*1efb0*/  LDSM.16.MT88.4 R152, [R180] ;  /* 0x00000000b498783b */ /* 0x000e620000004200 */
[C---:B------:R-:W-:Y:S01]  /*1efc0*/  FMUL.FTZ R80, R2.reuse, R80 ;  /* 0x0000005002507220 */ /* 0x040fe20000410000 */
[----:B------:R-:W-:Y:S01]  /*1efd0*/  FMUL.FTZ R81, R2, R81 ;  /* 0x0000005102517220 */ /* 0x000fe20000410000 */
[C---:B------:R-:W-:Y:S01]  /*1efe0*/  FMUL.FTZ R82, R0.reuse, R82 ;  /* 0x0000005200527220 */ /* 0x040fe20000410000 */
[----:B------:R-:W-:Y:S01]  /*1eff0*/  FMUL.FTZ R83, R0, R83 ;  /* 0x0000005300537220 */ /* 0x000fe20000410000 */
[C---:B------:R-:W-:Y:S01]  /*1f000*/  HMMA.16816.F32.BF16 R12, R160.reuse, R20, R12 ;  /* 0x00000014a00c723c */ /* 0x040fe2000004180c */
[----:B------:R-:W-:Y:S02]  /*1f010*/  MUFU.EX2 R203, R203 ;  /* 0x000000cb00cb7308 */ /* 0x000fe40000000800 */
[C---:B------:R-:W-:Y:S01]  /*1f020*/  FMUL.FTZ R20, R2.reuse, R144 ;  /* 0x0000009002147220 */ /* 0x040fe20000410000 */
[C---:B------:R-:W-:Y:S01]  /*1f030*/  FMUL.FTZ R21, R2.reuse, R145 ;  /* 0x0000009102157220 */ /* 0x040fe20000410000 */
        /* <DEDUP_REMOVED lines=8> */
[----:B------:R-:W2:Y:S01]  /*1f0c0*/  LDSM.16.MT88.4 R144, [R223+0x12000] ;  /* 0x01200000df90783b */ /* 0x000ea20000004200 */
[C---:B------:R-:W-:Y:S01]  /*1f0d0*/  FMUL.FTZ R88, R2.reuse, R88 ;  /* 0x0000005802587220 */ /* 0x040fe20000410000 */
[----:B------:R-:W-:Y:S01]  /*1f0e0*/  FMUL.FTZ R89, R2, R89 ;  /* 0x0000005902597220 */ /* 0x000fe20000410000 */
[C---:B------:R-:W-:Y:S01]  /*1f0f0*/  FMUL.FTZ R90, R0.reuse, R90 ;  /* 0x0000005a005a7220 */ /* 0x040fe20000410000 */
[----:B------:R-:W-:Y:S01]  /*1f100*/  FMUL.FTZ R91, R0, R91 ;  /* 0x0000005b005b7220 */ /* 0x000fe20000410000 */
[C---:B---3--:R-:W-:Y:S01]  /*1f110*/  HMMA.16816.F32.BF16 R20, R160.reuse, R28, R20 ;  /* 0x0000001ca014723c */ /* 0x048fe20000041814 */
        /* <DEDUP_REMOVED lines=61> */
[--C-:B------:R-:W-:Y:S01]  /*1f4f0*/  FFMA.FTZ R205, R210, UR4, -R191.reuse ;  /* 0x00000004d2cd7c23 */ /* 0x100fe200080108bf */
[C---:B------:R-:W-:Y:S03]  /*1f500*/  HMMA.16816.F32.BF16 R52, R160.reuse, R132, R52 ;  /* 0x00000084a034723c */ /* 0x040fe60000041834 */
[----:B------:R-:W-:Y:S01]  /*1f510*/  FFMA.FTZ R208, R208, UR4, -R191 ;  /* 0x00000004d0d07c23 */ /* 0x000fe200080108bf */
[--C-:B------:R-:W-:Y:S01]  /*1f520*/  FFMA.FTZ R206, R206, UR4, -R169.reuse ;  /* 0x00000004cece7c23 */ /* 0x100fe200080108a9 */
[----:B------:R-:W-:Y:S01]  /*1f530*/  MUFU.EX2 R205, R205 ;  /* 0x000000cd00cd7308 */ /* 0x000fe20000000800 */
[----:B------:R-:W-:Y:S01]  /*1f540*/  FFMA.FTZ R207, R204, UR4, -R169 ;  /* 0x00000004cccf7c23 */ /* 0x000fe200080108a9 */
[----:B------:R-:W-:Y:S01]  /*1f550*/  FFMA.FTZ R196, R196, UR4, -R191 ;  /* 0x00000004c4c47c23 */ /* 0x000fe200080108bf */
[C---:B------:R-:W-:Y:S01]  /*1f560*/  HMMA.16816.F32.BF16 R56, R160.reuse, R134, R56 ;  /* 0x00000086a038723c */ /* 0x040fe20000041838 */
[----:B------:R-:W2:Y:S02]  /*1f570*/  LDSM.16.MT88.4 R132, [R221+0x14000] ;  /* 0x01400000dd84783b */ /* 0x000ea40000004200 */
[----:B------:R-:W-:Y:S01]  /*1f580*/  FFMA.FTZ R198, R198, UR4, -R169 ;  /* 0x00000004c6c67c23 */ /* 0x000fe200080108a9 */
[--C-:B------:R-:W-:Y:S03]  /*1f590*/  FFMA.FTZ R194, R194, UR4, -R191.reuse ;  /* 0x00000004c2c27c23 */ /* 0x100fe600080108bf */
[----:B------:R-:W-:Y:S01]  /*1f5a0*/  MUFU.EX2 R208, R208 ;  /* 0x000000d000d07308 */ /* 0x000fe20000000800 */
[----:B------:R-:W-:Y:S01]  /*1f5b0*/  FFMA.FTZ R209, R192, UR4, -R191 ;  /* 0x00000004c0d17c23 */ /* 0x000fe200080108bf */
[----:B------:R-:W-:Y:S01]  /*1f5c0*/  FFMA.FTZ R192, R168, UR4, -R169 ;  /* 0x00000004a8c07c23 */ /* 0x000fe200080108a9 */
[C---:B------:R-:W-:Y:S03]  /*1f5d0*/  HMMA.16816.F32.BF16 R60, R160.reuse, R140, R60 ;  /* 0x0000008ca03c723c */ /* 0x040fe6000004183c */
[--C-:B------:R-:W-:Y:S01]  /*1f5e0*/  FFMA.FTZ R190, R190, UR4, -R191.reuse ;  /* 0x00000004bebe7c23 */ /* 0x100fe200080108bf */
[----:B------:R-:W-:Y:S03]  /*1f5f0*/  FFMA.FTZ R191, R171, UR4, -R191 ;  /* 0x00000004abbf7c23 */ /* 0x000fe600080108bf */
[----:B------:R-:W-:Y:S01]  /*1f600*/  MUFU.EX2 R206, R206 ;  /* 0x000000ce00ce7308 */ /* 0x000fe20000000800 */
[--C-:B------:R-:W-:Y:S01]  /*1f610*/  FFMA.FTZ R167, R167, UR4, -R169.reuse ;  /* 0x00000004a7a77c23 */ /* 0x100fe200080108a9 */
[--C-:B------:R-:W-:Y:S01]  /*1f620*/  FFMA.FTZ R166, R166, UR4, -R169.reuse ;  /* 0x00000004a6a67c23 */ /* 0x100fe200080108a9 */
[C---:B------:R-:W-:Y:S01]  /*1f630*/  HMMA.16816.F32.BF16 R64, R160.reuse, R142, R64 ;  /* 0x0000008ea040723c */ /* 0x040fe20000041840 */
[----:B------:R-:W3:Y:S02]  /*1f640*/  LDSM.16.MT88.4 R140, [R181+0x4000] ;  /* 0x00400000b58c783b */ /* 0x000ee40000004200 */
[----:B------:R-:W-:Y:S01]  /*1f650*/  FFMA.FTZ R169, R165, UR4, -R169 ;  /* 0x00000004a5a97c23 */ /* 0x000fe200080108a9 */
[----:B------:R-:W-:Y:S03]  /*1f660*/  FFMA.FTZ R189, R2, R241, R189 ;  /* 0x000000f102bd7223 */ /* 0x000fe600000100bd */
[----:B------:R-:W-:Y:S01]  /*1f670*/  MUFU.EX2 R207, R207 ;  /* 0x000000cf00cf7308 */ /* 0x000fe20000000800 */
[----:B------:R-:W-:Y:S01]  /*1f680*/  FFMA.FTZ R187, R0, R239, R187 ;  /* 0x000000ef00bb7223 */ /* 0x000fe200000100bb */
[----:B------:R-:W-:Y:S01]  /*1f690*/  MOV R0, R3 ;  /* 0x0000000300007202 */ /* 0x000fe20000000f00 */
[----:B------:R-:W-:Y:S01]  /*1f6a0*/  FADD.FTZ R188, R188, R189 ;  /* 0x000000bdbcbc7221 */ /* 0x000fe20000010000 */
[C---:B-1----:R-:W-:Y:S03]  /*1f6b0*/  HMMA.16816.F32.BF16 R68, R160.reuse, R136, R68 ;  /* 0x00000088a044723c */ /* 0x042fe60000041844 */
[----:B------:R-:W-:Y:S03]  /*1f6c0*/  FADD.FTZ R186, R186, R187 ;  /* 0x000000bbbaba7221 */ /* 0x000fe60000010000 */
[----:B------:R-:W-:Y:S01]  /*1f6d0*/  MUFU.EX2 R196, R196 ;  /* 0x000000c400c47308 */ /* 0x000fe20000000800 */
[----:B------:R-:W-:Y:S01]  /*1f6e0*/  FADD.FTZ R185, R185, R188 ;  /* 0x000000bcb9b97221 */ /* 0x000fe20000010000 */
[----:B------:R-:W-:Y:S01]  /*1f6f0*/  FADD.FTZ R183, R183, R186 ;  /* 0x000000bab7b77221 */ /* 0x000fe20000010000 */
[C---:B------:R-:W-:Y:S01]  /*1f700*/  HMMA.16816.F32.BF16 R72, R160.reuse, R138, R72 ;  /* 0x0000008aa048723c */ /* 0x040fe20000041848 */
[----:B------:R-:W1:Y:S02]  /*1f710*/  LDSM.16.MT88.4 R136, [R180+0x4000] ;  /* 0x00400000b488783b */ /* 0x000e640000004200 */
[----:B------:R-:W-:Y:S04]  /*1f720*/  FADD.FTZ R184, R184, R185 ;  /* 0x000000b9b8b87221 */ /* 0x000fe80000010000 */
[----:B------:R-:W-:Y:S01]  /*1f730*/  MUFU.EX2 R198, R198 ;  /* 0x000000c600c67308 */ /* 0x000fe20000000800 */
[----:B------:R-:W-:Y:S01]  /*1f740*/  FADD.FTZ R182, R182, R183 ;  /* 0x000000b7b6b67221 */ /* 0x000fe20000010000 */
[C---:B--2---:R-:W-:Y:S08]  /*1f750*/  HMMA.16816.F32.BF16 R76, R160.reuse, R132, R76 ;  /* 0x00000084a04c723c */ /* 0x044ff0000004184c */
[----:B------:R-:W-:Y:S01]  /*1f760*/  MUFU.EX2 R194, R194 ;  /* 0x000000c200c27308 */ /* 0x000fe20000000800 */
[C---:B------:R-:W-:Y:S01]  /*1f770*/  HMMA.16816.F32.BF16 R80, R160.reuse, R134, R80 ;  /* 0x00000086a050723c */ /* 0x040fe20000041850 */
[----:B------:R-:W2:Y:S08]  /*1f780*/  LDSM.16.MT88.4 R132, [R223+0x16000] ;  /* 0x01600000df84783b */ /* 0x000eb00000004200 */
[----:B------:R-:W4:Y:S01]  /*1f790*/  MUFU.EX2 R209, R209 ;  /* 0x000000d100d17308 */ /* 0x000f220000000800 */
[C---:B---3--:R-:W-:Y:S09]  /*1f7a0*/  HMMA.16816.F32.BF16 R84, R160.reuse, R140, R84 ;  /* 0x0000008ca054723c */ /* 0x048ff20000041854 */
[----:B------:R-:W-:Y:S01]  /*1f7b0*/  MUFU.EX2 R192, R192 ;  /* 0x000000c000c07308 */ /* 0x000fe20000000800 */
[C---:B------:R-:W-:Y:S01]  /*1f7c0*/  HMMA.16816.F32.BF16 R88, R160.reuse, R142, R88 ;  /* 0x0000008ea058723c */ /* 0x040fe20000041858 */
[----:B------:R-:W3:Y:S08]  /*1f7d0*/  LDSM.16.MT88.4 R140, [R221+0x16000] ;  /* 0x01600000dd8c783b */ /* 0x000ef00000004200 */
[----:B------:R-:W-:Y:S01]  /*1f7e0*/  MUFU.EX2 R167, R167 ;  /* 0x000000a700a77308 */ /* 0x000fe20000000800 */
[----:B----4-:R-:W-:Y:S01]  /*1f7f0*/  F2FP.BF16.F32.PACK_AB R168, R209, R194 ;  /* 0x000000c2d1a8723e */ /* 0x010fe200000010ff */
[C---:B-1----:R-:W-:Y:S08]  /*1f800*/  HMMA.16816.F32.BF16 R92, R160.reuse, R136, R92 ;  /* 0x00000088a05c723c */ /* 0x042ff0000004185c */
[----:B------:R-:W-:Y:S01]  /*1f810*/  MUFU.EX2 R190, R190 ;  /* 0x000000be00be7308 */ /* 0x000fe20000000800 */
[C---:B------:R-:W-:Y:S01]  /*1f820*/  HMMA.16816.F32.BF16 R96, R160.reuse, R138, R96 ;  /* 0x0000008aa060723c */ /* 0x040fe20000041860 */
[----:B------:R-:W1:Y:S08]  /*1f830*/  LDSM.16.MT88.4 R136, [R181+0x6000] ;  /* 0x00600000b588783b */ /* 0x000e700000004200 */
[----:B------:R-:W4:Y:S01]  /*1f840*/  MUFU.EX2 R191, R191 ;  /* 0x000000bf00bf7308 */ /* 0x000f220000000800 */
[C---:B--2---:R-:W-:Y:S09]  /*1f850*/  HMMA.16816.F32.BF16 R100, R160.reuse, R132, R100 ;  /* 0x00000084a064723c */ /* 0x044ff20000041864 */
[----:B------:R-:W-:Y:S01]  /*1f860*/  MUFU.EX2 R166, R166 ;  /* 0x000000a600a67308 */ /* 0x000fe20000000800 */
[C---:B------:R-:W-:Y:S01]  /*1f870*/  HMMA.16816.F32.BF16 R104, R160.reuse, R134, R104 ;  /* 0x00000086a068723c */ /* 0x040fe20000041868 */
[----:B------:R-:W2:Y:S08]  /*1f880*/  LDSM.16.MT88.4 R132, [R180+0x6000] ;  /* 0x00600000b484783b */ /* 0x000eb00000004200 */
[----:B------:R5:W1:Y:S01]  /*1f890*/  MUFU.EX2 R165, R169 ;  /* 0x000000a900a57308 */ /* 0x000a620000000800 */
[----:B----4-:R-:W-:Y:S01]  /*1f8a0*/  F2FP.BF16.F32.PACK_AB R170, R191, R190 ;  /* 0x000000bebfaa723e */ /* 0x010fe200000010ff */
[C---:B---3--:R-:W-:Y:S08]  /*1f8b0*/  HMMA.16816.F32.BF16 R108, R160.reuse, R140, R108 ;  /* 0x0000008ca06c723c */ /* 0x048ff0000004186c */
[C---:B------:R-:W-:Y:S01]  /*1f8c0*/  HMMA.16816.F32.BF16 R112, R160.reuse, R142, R112 ;  /* 0x0000008ea070723c */ /* 0x040fe20000041870 */
[----:B------:R-:W-:Y:S02]  /*1f8d0*/  LDSM.16.MT88.4 R140, [R221+0x10800] ;  /* 0x01080000dd8c783b */ /* 0x000fe40000004200 */
[----:B-----5:R-:W-:Y:S02]  /*1f8e0*/  F2FP.BF16.F32.PACK_AB R169, R167, R192 ;  /* 0x000000c0a7a9723e */ /* 0x020fe400000010ff */
[----:B-1----:R-:W-:Y:S03]  /*1f8f0*/  F2FP.BF16.F32.PACK_AB R171, R165, R166 ;  /* 0x000000a6a5ab723e */ /* 0x002fe600000010ff */
[C---:B------:R-:W-:Y:S08]  /*1f900*/  HMMA.16816.F32.BF16 R116, R160.reuse, R136, R116 ;  /* 0x00000088a074723c */ /* 0x040ff00000041874 */
        /* <DEDUP_REMOVED lines=175> */
.L_x_4284:
        /* <DEDUP_REMOVED lines=346> */
.L_x_4290:
[----:B------:R-:W-:Y:S05]  /*219a0*/  BSYNC.RECONVERGENT B0 ;  /* 0x0000000000007941 */ /* 0x000fea0003800200 */
.L_x_4289:
        /* <DEDUP_REMOVED lines=43> */
.L_x_4292:
[----:B------:R-:W-:Y:S05]  /*21c60*/  BSYNC.RECONVERGENT B0 ;  /* 0x0000000000007941 */ /* 0x000fea0003800200 */
.L_x_4291:
        /* <DEDUP_REMOVED lines=26> */
.L_x_4294:
[----:B------:R-:W-:Y:S05]  /*21e10*/  BSYNC.RECONVERGENT B0 ;  /* 0x0000000000007941 */ /* 0x000fea0003800200 */
.L_x_4293:
        /* <DEDUP_REMOVED lines=26> */
.L_x_4296:
[----:B------:R-:W-:Y:S05]  /*21fc0*/  BSYNC.RECONVERGENT B0 ;  /* 0x0000000000007941 */ /* 0x000fea0003800200 */
.L_x_4295:
        /* <DEDUP_REMOVED lines=26> */
.L_x_4297:
        /* <DEDUP_REMOVED lines=9> */
.L_x_7483:


//--------------------- .text._ZN5flash24flash_fwd_splitkv_kernelI23Flash_fwd_kernel_traitsILi256ELi64ELi64ELi4ELb0ELb0EN7cutlass10bfloat16_tE19Flash_kernel_traitsILi256ELi64ELi64ELi4ES3_EELb0ELb0ELb0ELb0ELb1ELb0ELb1ELb0EEEvNS_16Flash_fwd_paramsE --------------------------
	.section	.text._ZN5flash24flash_fwd_splitkv_kernelI23Flash_fwd_kernel_traitsILi256ELi64ELi64ELi4ELb0ELb0EN7cutlass10bfloat16_tE19Flash_kernel_traitsILi256ELi64ELi64ELi4ES3_EELb0ELb0ELb0ELb0ELb1ELb0ELb1ELb0EEEvNS_16Flash_fwd_paramsE,"ax",@progbits
	.align	128
        .global         _ZN5flash24flash_fwd_splitkv_kernelI23Flash_fwd_kernel_traitsILi256ELi64ELi64ELi4ELb0ELb0EN7cutlass10bfloat16_tE19Flash_kernel_traitsILi256ELi64ELi64ELi4ES3_EELb0ELb0ELb0ELb0ELb1ELb0ELb1ELb0EEEvNS_16Flash_fwd_paramsE
        .type           _ZN5flash24flash_fwd_splitkv_kernelI23Flash_fwd_kernel_traitsILi256ELi64ELi64ELi4ELb0ELb0EN7cutlass10bfloat16_tE19Flash_kernel_traitsILi256ELi64ELi64ELi4ES3_EELb0ELb0ELb0ELb0ELb1ELb0ELb1ELb0EEEvNS_16Flash_fwd_paramsE,@function
        .size           _ZN5flash24flash_fwd_splitkv_kernelI23Flash_fwd_kernel_traitsILi256ELi64ELi64ELi4ELb0ELb0EN7cutlass10bfloat16_tE19Flash_kernel_traitsILi256ELi64ELi64ELi4ES3_EELb0ELb0ELb0ELb0ELb1ELb0ELb1ELb0EEEvNS_16Flash_fwd_paramsE,(.L_x_7484 - _ZN5flash24flash_fwd_splitkv_kernelI23Flash_fwd_kernel_traitsILi256ELi64ELi64ELi4ELb0ELb0EN7cutlass10bfloat16_tE19Flash_kernel_traitsILi256ELi64ELi64ELi4ES3_EELb0ELb0ELb0ELb0ELb1ELb0ELb1ELb0EEEvNS_16Flash_fwd_paramsE)
        .other          _ZN5flash24flash_fwd_splitkv_kernelI23Flash_fwd_kernel_traitsILi256ELi64ELi64ELi4ELb0ELb0EN7cutlass10bfloat16_tE19Flash_kernel_traitsILi256ELi64ELi64ELi4ES3_EELb0ELb0ELb0ELb0ELb1ELb0ELb1ELb0EEEvNS_16Flash_fwd_paramsE,@"STO_CUDA_ENTRY STV_DEFAULT"
_ZN5flash24flash_fwd_splitkv_kernelI23Flash_fwd_kernel_traitsILi256ELi64ELi64ELi4ELb0ELb0EN7cutlass10bfloat16_tE19Flash_kernel_traitsILi256ELi64ELi64ELi4ES3_EELb0ELb0ELb0ELb0ELb1ELb0ELb1ELb0EEEvNS_16Flash_fwd_paramsE:
.text._ZN5flash24flash_fwd_splitkv_kernelI23Flash_fwd_kernel_traitsILi256ELi64ELi64ELi4ELb0ELb0EN7cutlass10bfloat16_tE19Flash_kernel_traitsILi256ELi64ELi64ELi4ES3_EELb0ELb0ELb0ELb0ELb1ELb0ELb1ELb0EEEvNS_16Flash_fwd_paramsE:
[----:B------:R-:W-:Y:S01]  /*0000*/  LDC R1, c[0x0][0x37c] ;  /* 0x0000df00ff017b82 */ /* 0x000fe20000000800 */
[----:B------:R-:W1:Y:S07]  /*0010*/  LDCU UR10, c[0x0][0x3e0] ;  /* 0x00007c00ff0a77ac */ /* 0x000e6e0008000800 */
[----:B------:R-:W2:Y:S01]  /*0020*/  S2UR UR23, SR_CTAID.Z ;  /* 0x00000000001779c3 */ /* 0x000ea20000002700 */
[----:B------:R-:W3:Y:S01]  /*0030*/  LDCU.64 UR8, c[0x0][0x460] ;  /* 0x00008c00ff0877ac */ /* 0x000ee20008000a00 */
[----:B------:R-:W4:Y:S01]  /*0040*/  LDCU.U8 UR11, c[0x0][0x532] ;  /* 0x0000a640ff0b77ac */ /* 0x000f220008000000 */
[----:B------:R-:W5:Y:S01]  /*0050*/  LDCU.64 UR16, c[0x0][0x460] ;  /* 0x00008c00ff1077ac */ /* 0x000f620008000a00 */
[----:B------:R-:W5:Y:S01]  /*0060*/  LDCU.64 UR18, c[0x0][0x358] ;  /* 0x00006b00ff1277ac */ /* 0x000f620008000a00 */
[----:B-1----:R-:W1:Y:S01]  /*0070*/  I2F.U32.RP R2, UR10 ;  /* 0x0000000a00027d06 */ /* 0x002e620008209000 */
[----:B------:R-:W-:-:S02]  /*0080*/  UISETP.NE.U32.AND UP0, UPT, UR10, URZ, UPT ;  /* 0x000000ff0a00728c */ /* 0x000fc4000bf05070 */
[----:B---3--:R-:W-:Y:S01]  /*0090*/  UISETP.NE.U32.AND UP3, UPT, UR8, URZ, UPT ;  /* 0x000000ff0800728c */ /* 0x008fe2000bf65070 */
[----:B------:R-:W-:-:S03]  /*00a0*/  ISETP.NE.U32.AND P3, PT, RZ, UR8, PT ;  /* 0x00000008ff007c0c */ /* 0x000fc6000bf65070 */
[----:B------:R-:W-:Y:S01]  /*00b0*/  UISETP.NE.AND.EX UP3, UPT, UR9, URZ, UPT, UP3 ;  /* 0x000000ff0900728c */ /* 0x000fe2000bf65330 */
[----:B------:R-:W-:-:S05]  /*00c0*/  ISETP.NE.AND.EX P3, PT, RZ, UR9, PT, P3 ;  /* 0x00000009ff007c0c */ /* 0x000fca000bf65330 */
[----:B------:R-:W-:Y:S01]  /*00d0*/  PLOP3.LUT P1, PT, PT, PT, UP3, 0x80, 0x8 ;  /* 0x000000000008781c */ /* 0x000fe20003f2f038 */
        /* <DEDUP_REMOVED lines=10> */
[----:B------:R-:W-:-:S03]  /*0180*/  UIADD3 UR12, UPT, UPT, -UR15, URZ, URZ ;  /* 0x000000ff0f0c7290 */ /* 0x000fc6000fffe1ff */
[----:B------:R-:W2:Y:S01]  /*0190*/  LDCU.64 UR6, c[0x0][0x470] ;  /* 0x00008e00ff0677ac */ /* 0x000ea20008000a00 */
[----:B------:R-:W-:-:S04]  /*01a0*/  UIMAD UR12, UR10, UR12, UR23 ;  /* 0x0000000c0a0c72a4 */ /* 0x000fc8000f8e0217 */
[----:B------:R-:W-:Y:S02]  /*01b0*/  UISETP.GE.U32.AND UP4, UPT, UR12, UR10, UPT ;  /* 0x0000000a0c00728c */ /* 0x000fe4000bf86070 */
[----:B-1----:R-:W-:Y:S02]  /*01c0*/  UISETP.EQ.U32.AND UP5, UPT, UR4, URZ, UPT ;  /* 0x000000ff0400728c */ /* 0x002fe4000bfa2070 */
[----:B--2---:R-:W-:-:S07]  /*01d0*/  UISETP.NE.U32.AND UP2, UPT, UR6, URZ, UPT ;  /* 0x000000ff0600728c */ /* 0x004fce000bf45070 */
[----:B------:R-:W-:Y:S02]  /*01e0*/  @UP4 UIADD3 UR12, UPT, UPT, UR12, -UR10, URZ ;  /* 0x8000000a0c0c4290 */ /* 0x000fe4000fffe0ff */
[----:B------:R-:W-:Y:S02]  /*01f0*/  @UP4 UIADD3 UR15, UPT, UPT, UR15, 0x1, URZ ;  /* 0x000000010f0f4890 */ /* 0x000fe4000fffe0ff */
[----:B------:R-:W-:Y:S02]  /*0200*/  UISETP.GE.U32.AND UP1, UPT, UR12, UR10, UPT ;  /* 0x0000000a0c00728c */ /* 0x000fe4000bf26070 */
[----:B------:R-:W-:Y:S02]  /*0210*/  UISETP.NE.AND.EX UP2, UPT, UR7, URZ, UPT, UP2 ;  /* 0x000000ff0700728c */ /* 0x000fe4000bf45320 */
[----:B----4-:R-:W-:-:S04]  /*0220*/  UISETP.NE.AND UP4, UPT, UR11, URZ, UPT ;  /* 0x000000ff0b00728c */ /* 0x010fc8000bf85270 */
[----:B------:R-:W-:Y:S01]  /*0230*/  UISETP.EQ.OR.EX UP5, UPT, UR5, URZ, !UP4, UP5 ;  /* 0x000000ff0500728c */ /* 0x000fe2000e7a2750 */
[----:B------:R-:W-:Y:S02]  /*0240*/  PLOP3.LUT P0, PT, PT, PT, UP2, 0x80, 0x8 ;  /* 0x000000000008781c */ /* 0x000fe40003f0f028 */
[----:B------:R-:W-:Y:S02]  /*0250*/  @UP1 UIADD3 UR15, UPT, UPT, UR15, 0x1, URZ ;  /* 0x000000010f0f1890 */ /* 0x000fe4000fffe0ff */
[----:B------:R-:W-:Y:S01]  /*0260*/  @!UP0 ULOP3.LUT UR15, URZ, UR10, URZ, 0x33, !UPT ;  /* 0x0000000aff0f8292 */ /* 0x000fe2000f8e33ff */
[----:B------:R-:W-:-:S03]  /*0270*/  PLOP3.LUT P2, PT, PT, PT, UP5, 0x80, 0x8 ;  /* 0x000000000008781c */ /* 0x000fc60003f4f058 */
[----:B------:R-:W-:Y:S02]  /*0280*/  USHF.L.U32 UR9, UR15, 0x2, URZ ;  /* 0x000000020f097899 */ /* 0x000fe400080006ff */
[----:B------:R-:W-:Y:S02]  /*0290*/  USHF.R.U32.HI UR8, URZ, 0x1e, UR15 ;  /* 0x0000001eff087899 */ /* 0x000fe4000801160f */
[----:B------:R-:W-:Y:S02]  /*02a0*/  @UP2 UIADD3 UR12, UP0, UPT, UR9, UR6, URZ ;  /* 0x00000006090c2290 */ /* 0x000fe4000ff1e0ff */
[----:B------:R-:W-:Y:S02]  /*02b0*/  UIADD3 UR6, UP1, UPT, UR9, UR4, URZ ;  /* 0x0000000409067290 */ /* 0x000fe4000ff3e0ff */
[----:B-----5:R-:W-:Y:S02]  /*02c0*/  UIMAD.WIDE.U32 UR16, UR15, 0x4, UR16 ;  /* 0x000000040f1078a5 */ /* 0x020fe4000f8e0010 */
[----:B------:R-:W-:-:S02]  /*02d0*/  @UP2 UIADD3.X UR13, UPT, UPT, UR8, UR7, URZ, UP0, !UPT ;  /* 0x00000007080d2290 */ /* 0x000fc400087fe4ff */
[----:B------:R-:W-:Y:S01]  /*02e0*/  UIADD3.X UR7, UPT, UPT, UR8, UR5, URZ, UP1, !UPT ;  /* 0x0000000508077290 */ /* 0x000fe20008ffe4ff */
[----:B------:R-:W-:Y:S02]  /*02f0*/  IMAD.U32 R6, RZ, RZ, UR6 ;  /* 0x00000006ff067e24 */ /* 0x000fe4000f8e00ff */
[----:B------:R-:W-:Y:S02]  /*0300*/  IMAD.U32 R10, RZ, RZ, UR16 ;  /* 0x00000010ff0a7e24 */ /* 0x000fe4000f8e00ff */
[----:B------:R-:W-:Y:S02]  /*0310*/  IMAD.U32 R11, RZ, RZ, UR17 ;  /* 0x00000011ff0b7e24 */ /* 0x000fe4000f8e00ff */
[----:B------:R-:W-:Y:S02]  /*0320*/  IMAD.U32 R8, RZ, RZ, UR12 ;  /* 0x0000000cff087e24 */ /* 0x000fe4000f8e00ff */
[----:B------:R-:W-:Y:S01]  /*0330*/  IMAD.U32 R9, RZ, RZ, UR13 ;  /* 0x0000000dff097e24 */ /* 0x000fe2000f8e00ff */
[----:B------:R-:W2:Y:S01]  /*0340*/  @P3 LDG.E R4, desc[UR18][R10.64] ;  /* 0x000000120a043981 */ /* 0x000ea2000c1e1900 */
[----:B------:R-:W-:-:S03]  /*0350*/  IMAD.U32 R7, RZ, RZ, UR7 ;  /* 0x00000007ff077e24 */ /* 0x000fc6000f8e00ff */
[----:B------:R-:W3:Y:S04]  /*0360*/  @P1 LDG.E R0, desc[UR18][R10.64+0x4] ;  /* 0x000004120a001981 */ /* 0x000ee8000c1e1900 */
[----:B------:R-:W4:Y:S04]  /*0370*/  @P0 LDG.E R2, desc[UR18][R8.64] ;  /* 0x0000001208020981 */ /* 0x000f28000c1e1900 */
[----:B------:R-:W5:Y:S01]  /*0380*/  @!P2 LDG.E R3, desc[UR18][R6.64] ;  /* 0x000000120603a981 */ /* 0x000f62000c1e1900 */
[----:B------:R-:W1:Y:S01]  /*0390*/  S2UR UR20, SR_CTAID.X ;  /* 0x00000000001479c3 */ /* 0x000e620000002500 */
[----:B------:R-:W-:Y:S01]  /*03a0*/  UISETP.NE.U32.AND UP0, UPT, UR4, URZ, UPT ;  /* 0x000000ff0400728c */ /* 0x000fe2000bf05070 */
[----:B------:R-:W-:Y:S01]  /*03b0*/  UMOV UR22, 0xffffffff ;  /* 0xffffffff00167882 */ /* 0x000fe20000000000 */
[----:B------:R-:W-:-:S02]  /*03c0*/  UMOV UR7, 0xffffffff ;  /* 0xffffffff00077882 */ /* 0x000fc40000000000 */
[----:B------:R-:W-:Y:S01]  /*03d0*/  UISETP.NE.AND.EX UP0, UPT, UR5, URZ, UPT, UP0 ;  /* 0x000000ff0500728c */ /* 0x000fe2000bf05300 */
[----:B------:R-:W-:Y:S02]  /*03e0*/  UMOV UR6, URZ ;  /* 0x000000ff00067c82 */ /* 0x000fe40008000000 */
[----:B------:R-:W1:Y:S01]  /*03f0*/  S2UR UR11, SR_CTAID.Y ;  /* 0x00000000000b79c3 */ /* 0x000e620000002600 */
[----:B------:R-:W-:Y:S01]  /*0400*/  UIADD3 UR5, UPT, UPT, -UR15, URZ, URZ ;  /* 0x000000ff0f057290 */ /* 0x000fe2000fffe1ff */
[----:B------:R-:W1:Y:S03]  /*0410*/  @!UP3 LDCU UR21, c[0x0][0x434] ;  /* 0x00008680ff15b7ac */ /* 0x000e660008000800 */
[----:B------:R-:W-:-:S03]  /*0420*/  UIMAD UR23, UR10, UR5, UR23 ;  /* 0x000000050a1772a4 */ /* 0x000fc6000f8e0217 */
[----:B------:R-:W1:Y:S01]  /*0430*/  @!UP0 LDCU UR12, c[0x0][0x438] ;  /* 0x00008700ff0c87ac */ /* 0x000e620008000800 */
[----:B--2---:R-:W-:Y:S02]  /*0440*/  @P3 R2UR UR22, R4 ;  /* 0x00000000041632ca */ /* 0x004fe400000e0000 */
[----:B---3--:R-:W-:Y:S02]  /*0450*/  @P1 R2UR UR4, R0 ;  /* 0x00000000000412ca */ /* 0x008fe400000e0000 */
[----:B----4-:R-:W-:Y:S02]  /*0460*/  @P0 R2UR UR6, R2 ;  /* 0x00000000020602ca */ /* 0x010fe400000e0000 */
[----:B-----5:R-:W-:-:S09]  /*0470*/  @!P2 R2UR UR7, R3 ;  /* 0x000000000307a2ca */ /* 0x020fd200000e0000 */
[----:B-1----:R-:W-:Y:S01]  /*0480*/  @UP3 UIADD3 UR21, UPT, UPT, UR4, -UR22, URZ ;  /* 0x8000001604153290 */ /* 0x002fe2000fffe0ff */
[----:B------:R-:W-:Y:S11]  /*0490*/  BRA.U !UP0, `(.L_x_4298) ;  /* 0x0000000108187547 */ /* 0x000ff6000b800000 */
[----:B------:R-:W-:-:S13]  /*04a0*/  PLOP3.LUT P0, PT, PT, PT, UP4, 0x80, 0x8 ;  /* 0x000000000008781c */ /* 0x000fda0003f0f048 */
[----:B------:R-:W2:Y:S04]  /*04b0*/  @P0 LDG.E R0, desc[UR18][R6.64+0x4] ;  /* 0x0000041206000981 */ /* 0x000ea8000c1e1900 */
[----:B------:R-:W3:Y:S01]  /*04c0*/  @!P0 LDG.E R2, desc[UR18][R6.64] ;  /* 0x0000001206028981 */ /* 0x000ee2000c1e1900 */
[----:B--2---:R-:W-:-:S13]  /*04d0*/  @P0 R2UR UR12, R0 ;  /* 0x00000000000c02ca */ /* 0x004fda00000e0000 */
[----:B------:R-:W-:-:S07]  /*04e0*/  @UP4 UIADD3 UR12, UPT, UPT, UR12, -UR7, URZ ;  /* 0x800000070c0c4290 */ /* 0x000fce000fffe0ff */
[----:B---3--:R-:W-:-:S15]  /*04f0*/  @!P0 R2UR UR12, R2 ;  /* 0x00000000020c82ca */ /* 0x008fde00000e0000 */
.L_x_4298:
[----:B------:R-:W1:Y:S02]  /*0500*/  LDCU.64 UR4, c[0x0][0x478] ;  /* 0x00008f00ff0477ac */ /* 0x000e640008000a00 */
[----:B-1----:R-:W-:-:S04]  /*0510*/  UISETP.NE.U32.AND UP2, UPT, UR4, URZ, UPT ;  /* 0x000000ff0400728c */ /* 0x002fc8000bf45070 */
[----:B------:R-:W-:-:S06]  /*0520*/  UISETP.NE.AND.EX UP2, UPT, UR5, URZ, UPT, UP2 ;  /* 0x000000ff0500728c */ /* 0x000fcc000bf45320 */
[----:B------:R-:W-:-:S05]  /*0530*/  PLOP3.LUT P0, PT, PT, PT, UP2, 0x80, 0x8 ;  /* 0x000000000008781c */ /* 0x000fca0003f0f028 */
[----:B------:R-:W-:Y:S01]  /*0540*/  @UP2 UIADD3 UR4, UP0, UPT, UR9, UR4, URZ ;  /* 0x0000000409042290 */ /* 0x000fe2000ff1e0ff */
[----:B------:R-:W1:Y:S03]  /*0550*/  @!UP2 LDCU UR13, c[0x0][0x43c] ;  /* 0x00008780ff0da7ac */ /* 0x000e660008000800 */
[----:B------:R-:W-:Y:S02]  /*0560*/  @UP2 UIADD3.X UR5, UPT, UPT, UR8, UR5, URZ, UP0, !UPT ;  /* 0x0000000508052290 */ /* 0x000fe400087fe4ff */
[----:B------:R-:W-:-:S04]  /*0570*/  IMAD.U32 R2, RZ, RZ, UR4 ;  /* 0x00000004ff027e24 */ /* 0x000fc8000f8e00ff */
[----:B------:R-:W-:-:S05]  /*0580*/  IMAD.U32 R3, RZ, RZ, UR5 ;  /* 0x00000005ff037e24 */ /* 0x000fca000f8e00ff */
[----:B------:R-:W2:Y:S01]  /*0590*/  @P0 LDG.E R0, desc[UR18][R2.64] ;  /* 0x0000001202000981 */ /* 0x000ea2000c1e1900 */
[----:B------:R-:W3:Y:S01]  /*05a0*/  @!UP2 LDCU.64 UR4, c[0x0][0x488] ;  /* 0x00009100ff04a7ac */ /* 0x000ee20008000a00 */
[----:B------:R-:W-:-:S04]  /*05b0*/  USHF.L.U32 UR20, UR20, 0x6, URZ ;  /* 0x0000000614147899 */ /* 0x000fc800080006ff */
[----:B------:R-:W-:Y:S02]  /*05c0*/  UISETP.GT.AND UP1, UPT, UR21, UR20, UPT ;  /* 0x000000141500728c */ /* 0x000fe4000bf24270 */
[----:B---3--:R-:W-:-:S04]  /*05d0*/  @!UP2 UISETP.NE.U32.AND UP0, UPT, UR4, URZ, UPT ;  /* 0x000000ff0400a28c */ /* 0x008fc8000bf05070 */
[----:B------:R-:W-:-:S04]  /*05e0*/  @!UP2 UISETP.NE.AND.EX UP0, UPT, UR5, URZ, UPT, UP0 ;  /* 0x000000ff0500a28c */ /* 0x000fc8000bf05300 */
[----:B-1----:R-:W-:Y:S01]  /*05f0*/  @!UP2 USEL UR13, UR13, URZ, UP0 ;  /* 0x000000ff0d0da287 */ /* 0x002fe20008000000 */
[----:B--2---:R-:W-:Y:S02]  /*0600*/  @P0 R2UR UR17, R0 ;  /* 0x00000000001102ca */ /* 0x004fe400000e0000 */
[----:B------:R-:W-:-:S11]  /*0610*/  PLOP3.LUT P0, PT, PT, PT, UP1, 0x80, 0x8 ;  /* 0x000000000008781c */ /* 0x000fd60003f0f018 */
[----:B------:R-:W-:Y:S02]  /*0620*/  @UP2 UIADD3 UR17, UPT, UPT, UR17, -UR6, URZ ;  /* 0x8000000611112290 */ /* 0x000fe4000fffe0ff */
[----:B------:R-:W-:Y:S01]  /*0630*/  @!UP2 UIADD3 UR17, UPT, UPT, UR13, UR12, -UR6 ;  /* 0x0000000c0d11a290 */ /* 0x000fe2000fffe806 */
[----:B------:R-:W-:Y:S11]  /*0640*/  @!P0 EXIT ;  /* 0x000000000000894d */ /* 0x000ff60003800000 */
[----:B------:R-:W1:Y:S01]  /*0650*/  LDCU UR13, c[0x0][0x374] ;  /* 0x00006e80ff0d77ac */ /* 0x000e620008000800 */
[----:B------:R-:W2:Y:S01]  /*0660*/  LDC R0, c[0x0][0x374] ;  /* 0x0000dd00ff007b82 */ /* 0x000ea20000000800 */
[----:B------:R-:W3:Y:S01]  /*0670*/  S2R R218, SR_TID.X ;  /* 0x0000000000da7919 */ /* 0x000ee20000002100 */
[----:B------:R-:W4:Y:S01]  /*0680*/  LDCU UR5, c[0x0][0x438] ;  /* 0x00008700ff0577ac */ /* 0x000f220008000800 */
[----:B------:R-:W-:Y:S01]  /*0690*/  UMOV UR24, URZ ;  /* 0x000000ff00187c82 */ /* 0x000fe20008000000 */
[----:B-1----:R-:W-:Y:S02]  /*06a0*/  UISETP.NE.AND UP1, UPT, UR13, URZ, UPT ;  /* 0x000000ff0d00728c */ /* 0x002fe4000bf25270 */
[----:B----4-:R-:W-:Y:S01]  /*06b0*/  UIADD3 UR5, UPT, UPT, UR5, 0x3f, URZ ;  /* 0x0000003f05057890 */ /* 0x010fe2000fffe0ff */
[----:B--2---:R-:W-:-:S03]  /*06c0*/  IABS R2, R0 ;  /* 0x0000000000027213 */ /* 0x004fc60000000000 */
[----:B------:R-:W-:Y:S01]  /*06d0*/  USHF.R.S32.HI UR4, URZ, 0x1f, UR5 ;  /* 0x0000001fff047899 */ /* 0x000fe20008011405 */
[----:B------:R-:W-:Y:S02]  /*06e0*/  IABS R0, R0 ;  /* 0x0000000000007213 */ /* 0x000fe40000000000 */
[----:B------:R-:W-:Y:S01]  /*06f0*/  R2UR UR12, R2 ;  /* 0x00000000020c72ca */ /* 0x000fe200000e0000 */
[----:B------:R-:W-:Y:S02]  /*0700*/  ULEA.HI UR4, UR4, UR5, URZ, 0x6 ;  /* 0x0000000504047291 */ /* 0x000fe4000f8f30ff */
[----:B------:R-:W-:Y:S02]  /*0710*/  IMAD.MOV R0, RZ, RZ, -R0 ;  /* 0x000000ffff007224 */ /* 0x000fe400078e0a00 */
[----:B------:R-:W-:-:S04]  /*0720*/  ULEA.HI.SX32 UR14, UR4, UR13, 0x1a ;  /* 0x0000000d040e7291 */ /* 0x000fc8000f8fd2ff */
        /* <DEDUP_REMOVED lines=12> */
[----:B------:R-:W-:-:S03]  /*07f0*/  UIMAD.WIDE.U32 UR24, UR25, UR4, UR24 ;  /* 0x00000004191872a5 */ /* 0x000fc6000f8e0018 */
[----:B------:R-:W-:Y:S01]  /*0800*/  R2UR UR4, R0 ;  /* 0x00000000000472ca */ /* 0x000fe200000e0000 */
[----:B------:R-:W-:-:S12]  /*0810*/  UIMAD.WIDE.U32 UR24, UR25, UR5, URZ ;  /* 0x00000005191872a5 */ /* 0x000fd8000f8e00ff */
[----:B------:R-:W-:-:S04]  /*0820*/  UIMAD UR4, UR25, UR4, UR5 ;  /* 0x00000004190472a4 */ /* 0x000fc8000f8e0205 */
[----:B------:R-:W-:-:S11]  /*0830*/  UISETP.GT.U32.AND UP0, UPT, UR12, UR4, UPT ;  /* 0x000000040c00728c */ /* 0x000fd6000bf04070 */
[----:B------:R-:W-:Y:S02]  /*0840*/  @!UP0 UIADD3 UR4, UPT, UPT, UR4, -UR12, URZ ;  /* 0x8000000c04048290 */ /* 0x000fe4000fffe0ff */
[----:B------:R-:W-:Y:S02]  /*0850*/  @!UP0 UIADD3 UR25, UPT, UPT, UR25, 0x1, URZ ;  /* 0x0000000119198890 */ /* 0x000fe4000fffe0ff */
[----:B------:R-:W-:Y:S02]  /*0860*/  UISETP.GE.U32.AND UP2, UPT, UR4, UR12, UPT ;  /* 0x0000000c0400728c */ /* 0x000fe4000bf46070 */
        /* <DEDUP_REMOVED lines=8> */
[----:B------:R-:W-:-:S02]  /*08f0*/  IMAD.U32 R3, RZ, RZ, UR4 ;  /* 0x00000004ff037e24 */ /* 0x000fc4000f8e00ff */
[----:B------:R-:W-:Y:S02]  /*0900*/  UIMAD UR14, UR25, UR11, URZ ;  /* 0x0000000b190e72a4 */ /* 0x000fe4000f8e02ff */
[----:B------:R-:W-:-:S05]  /*0910*/  IMAD.U32 R0, RZ, RZ, UR25 ;  /* 0x00000019ff007e24 */ /* 0x000fca000f8e00ff */
[----:B------:R-:W-:-:S04]  /*0920*/  VIADDMNMX R0, R0, UR14, R3, PT ;  /* 0x0000000e00007c46 */ /* 0x000fc8000b800103 */
[----:B------:R-:W-:-:S13]  /*0930*/  R2UR UR16, R0 ;  /* 0x00000000001072ca */ /* 0x000fda00000e0000 */
[----:B------:R-:W-:-:S09]  /*0940*/  UISETP.GE.AND UP0, UPT, UR14, UR16, UPT ;  /* 0x000000100e00728c */ /* 0x000fd2000bf06270 */
[----:B---3--:R-:W-:Y:S05]  /*0950*/  BRA.U !UP0, `(.L_x_4299) ;  /* 0x00000005089c7547 */ /* 0x008fea000b800000 */
[----:B------:R-:W1:Y:S01]  /*0960*/  LDCU.64 UR4, c[0x0][0x430] ;  /* 0x00008600ff0477ac */ /* 0x000e620008000a00 */
[C---:B------:R-:W-:Y:S01]  /*0970*/  IMAD.SHL.U32 R3, R218.reuse, 0x10, RZ ;  /* 0x00000010da037824 */ /* 0x040fe200078e00ff */
[----:B------:R-:W-:Y:S01]  /*0980*/  SHF.R.U32.HI R0, RZ, 0x4, R218 ;  /* 0x00000004ff007819 */ /* 0x000fe200000116da */
[C---:B------:R-:W-:Y:S01]  /*0990*/  IMAD.SHL.U32 R4, R218.reuse, 0x4, RZ ;  /* 0x00000004da047824 */ /* 0x040fe200078e00ff */
[----:B------:R-:W2:Y:S01]  /*09a0*/  LDCU UR6, c[0x0][0x44c] ;  /* 0x00008980ff0677ac */ /* 0x000ea20008000800 */
[----:B------:R-:W-:Y:S02]  /*09b0*/  LOP3.LUT P2, R218, R218, 0xf, RZ, 0xc0, !PT ;  /* 0x0000000fdada7812 */ /* 0x000fe4000784c0ff */
[----:B------:R-:W-:Y:S01]  /*09c0*/  LOP3.LUT R3, R3, 0x3f00, RZ, 0xc0, !PT ;  /* 0x00003f0003037812 */ /* 0x000fe200078ec0ff */
[C---:B------:R-:W-:Y:S02]  /*09d0*/  VIADD R2, R0.reuse, 0x8 ;  /* 0x0000000800027836 */ /* 0x040fe40000000000 */
[C---:B------:R-:W-:Y:S01]  /*09e0*/  VIADD R5, R0.reuse, 0x10 ;  /* 0x0000001000057836 */ /* 0x040fe20000000000 */
[----:B------:R-:W-:Y:S01]  /*09f0*/  LOP3.LUT R3, R3, 0x3c, R4, 0xf8, !PT ;  /* 0x0000003c03037812 */ /* 0x000fe200078ef804 */
[----:B------:R-:W-:-:S02]  /*0a00*/  VIADD R4, R0, 0x18 ;  /* 0x0000001800047836 */ /* 0x000fc40000000000 */
[----:B------:R-:W-:Y:S01]  /*0a10*/  VIADD R6, R0, 0x20 ;  /* 0x0000002000067836 */ /* 0x000fe20000000000 */
[----:B-1----:R-:W-:-:S04]  /*0a20*/  UIMAD UR4, UR11, UR4, UR15 ;  /* 0x000000040b0472a4 */ /* 0x002fc8000f8e020f */
[----:B------:R-:W-:-:S04]  /*0a30*/  UIMAD UR4, UR4, UR10, UR23 ;  /* 0x0000000a040472a4 */ /* 0x000fc8000f8e0217 */
[----:B------:R-:W-:Y:S02]  /*0a40*/  UIMAD UR8, UR4, UR5, UR20 ;  /* 0x00000005040872a4 */ /* 0x000fe4000f8e0214 */
[----:B------:R-:W-:Y:S02]  /*0a50*/  UIADD3 UR20, UPT, UPT, -UR20, UR21, URZ ;  /* 0x0000001514147290 */ /* 0x000fe4000fffe1ff */
[----:B--2---:R-:W-:Y:S01]  /*0a60*/  UIMAD UR9, UR8, UR6, URZ ;  /* 0x00000006080972a4 */ /* 0x004fe2000f8e02ff */
[----:B------:R-:W1:Y:S03]  /*0a70*/  LDCU.64 UR6, c[0x0][0x428] ;  /* 0x00008500ff0677ac */ /* 0x000e660008000a00 */
[----:B------:R-:W-:Y:S01]  /*0a80*/  ISETP.GE.AND P6, PT, R2, UR20, PT ;  /* 0x0000001402007c0c */ /* 0x000fe2000bfc6270 */
[----:B------:R-:W2:Y:S01]  /*0a90*/  LDCU.64 UR4, c[0x0][0x3f8] ;  /* 0x00007f00ff0477ac */ /* 0x000ea20008000a00 */
[----:B------:R-:W-:Y:S01]  /*0aa0*/  IADD3 R2, P0, PT, R3, UR9, RZ ;  /* 0x0000000903027c10 */ /* 0x000fe2000ff1e0ff */
[----:B------:R-:W-:Y:S01]  /*0ab0*/  IMAD.U32 R3, RZ, RZ, UR9 ;  /* 0x00000009ff037e24 */ /* 0x000fe2000f8e00ff */
[----:B------:R-:W-:-:S02]  /*0ac0*/  ISETP.GE.OR P2, PT, R0, UR20, P2 ;  /* 0x0000001400007c0c */ /* 0x000fc40009746670 */
[C---:B------:R-:W-:Y:S02]  /*0ad0*/  ISETP.GE.AND P1, PT, R0.reuse, UR20, PT ;  /* 0x0000001400007c0c */ /* 0x040fe4000bf26270 */
[----:B------:R-:W-:Y:S02]  /*0ae0*/  LEA.HI.X.SX32 R3, R3, RZ, 0x1, P0 ;  /* 0x000000ff03037211 */ /* 0x000fe400000f0eff */
[----:B------:R-:W-:Y:S02]  /*0af0*/  P2R R7, PR, RZ, 0x4 ;  /* 0x00000004ff077803 */ /* 0x000fe40000000000 */
[----:B------:R-:W-:Y:S01]  /*0b00*/  ISETP.GE.AND P5, PT, R5, UR20, PT ;  /* 0x0000001405007c0c */ /* 0x000fe2000bfa6270 */
[----:B------:R-:W-:Y:S01]  /*0b10*/  VIADD R5, R0, 0x28 ;  /* 0x0000002800057836 */ /* 0x000fe20000000000 */
[----:B------:R-:W-:Y:S01]  /*0b20*/  ISETP.GE.AND P4, PT, R4, UR20, PT ;  /* 0x0000001404007c0c */ /* 0x000fe2000bf86270 */
[----:B------:R-:W-:Y:S01]  /*0b30*/  VIADD R4, R0, 0x30 ;  /* 0x0000003000047836 */ /* 0x000fe20000000000 */
[----:B------:R-:W-:-:S02]  /*0b40*/  ISETP.GE.AND P3, PT, R6, UR20, PT ;  /* 0x0000001406007c0c */ /* 0x000fc4000bf66270 */
[----:B------:R-:W-:Y:S02]  /*0b50*/  ISETP.GE.AND P2, PT, R5, UR20, PT ;  /* 0x0000001405007c0c */ /* 0x000fe4000bf46270 */
[----:B--2---:R-:W-:-:S04]  /*0b60*/  LEA R8, P0, R2, UR4, 0x2 ;  /* 0x0000000402087c11 */ /* 0x004fc8000f8010ff */
[----:B------:R-:W-:Y:S01]  /*0b70*/  LEA.HI.X R9, R2, UR5, R3, 0x2, P0 ;  /* 0x0000000502097c11 */ /* 0x000fe200080f1403 */
[----:B------:R-:W-:Y:S01]  /*0b80*/  IMAD.U32 R2, RZ, RZ, UR8 ;  /* 0x00000008ff027e24 */ /* 0x000fe2000f8e00ff */
[C---:B------:R-:W-:Y:S01]  /*0b90*/  IADD3 R3, P0, PT, R0.reuse, UR8, RZ ;  /* 0x0000000800037c10 */ /* 0x040fe2000ff1e0ff */
[----:B------:R-:W-:Y:S02]  /*0ba0*/  VIADD R0, R0, 0x38 ;  /* 0x0000003800007836 */ /* 0x000fe40000000000 */
[----:B------:R-:W-:Y:S01]  /*0bb0*/  @!P1 STG.E.128 desc[UR18][R8.64], RZ ;  /* 0x000000ff08009986 */ /* 0x000fe2000c101d12 */
[----:B------:R-:W-:Y:S02]  /*0bc0*/  LEA.HI.X.SX32 R2, R2, RZ, 0x1, P0 ;  /* 0x000000ff02027211 */ /* 0x000fe400000f0eff */
[C---:B-1----:R-:W-:Y:S01]  /*0bd0*/  LEA R10, P0, R3.reuse, UR6, 0x2 ;  /* 0x00000006030a7c11 */ /* 0x042fe2000f8010ff */
[----:B------:R-:W-:Y:S03]  /*0be0*/  @!P1 STG.E.128 desc[UR18][R8.64+0x100], RZ ;  /* 0x000100ff08009986 */ /* 0x000fe6000c101d12 */
[----:B------:R-:W-:Y:S01]  /*0bf0*/  LEA.HI.X R11, R3, UR7, R2, 0x2, P0 ;  /* 0x00000007030b7c11 */ /* 0x000fe200080f1402 */
[----:B------:R-:W-:Y:S01]  /*0c00*/  @!P1 STG.E.128 desc[UR18][R8.64+0x200], RZ ;  /* 0x000200ff08009986 */ /* 0x000fe2000c101d12 */
[----:B------:R-:W-:-:S02]  /*0c10*/  ISETP.NE.AND P0, PT, R7, RZ, PT ;  /* 0x000000ff0700720c */ /* 0x000fc40003f05270 */
[----:B------:R-:W-:Y:S01]  /*0c20*/  P2R R2, PR, RZ, 0x40 ;  /* 0x00000040ff027803 */ /* 0x000fe20000000000 */
[----:B------:R-:W-:Y:S01]  /*0c30*/  @!P1 STG.E.128 desc[UR18][R8.64+0x300], RZ ;  /* 0x000300ff08009986 */ /* 0x000fe2000c101d12 */
[----:B------:R-:W-:-:S03]  /*0c40*/  ISETP.GE.AND P1, PT, R4, UR20, PT ;  /* 0x0000001404007c0c */ /* 0x000fc6000bf26270 */
[----:B------:R-:W-:Y:S04]  /*0c50*/  @!P6 STG.E.128 desc[UR18][R8.64+0x2000], RZ ;  /* 0x002000ff0800e986 */ /* 0x000fe8000c101d12 */
[----:B------:R-:W-:Y:S02]  /*0c60*/  @!P6 STG.E.128 desc[UR18][R8.64+0x2100], RZ ;  /* 0x002100ff0800e986 */ /* 0x000fe4000c101d12 */
[----:B------:R-:W-:Y:S01]  /*0c70*/  @!P0 IMAD.MOV.U32 R3, RZ, RZ, -0x800000 ;  /* 0xff800000ff038424 */ /* 0x000fe200078e00ff */
[----:B------:R-:W-:Y:S01]  /*0c80*/  ISETP.GE.AND P0, PT, R0, UR20, PT ;  /* 0x0000001400007c0c */ /* 0x000fe2000bf06270 */
[----:B------:R-:W-:Y:S04]  /*0c90*/  @!P6 STG.E.128 desc[UR18][R8.64+0x2200], RZ ;  /* 0x002200ff0800e986 */ /* 0x000fe8000c101d12 */
[----:B------:R-:W-:Y:S01]  /*0ca0*/  @!P6 STG.E.128 desc[UR18][R8.64+0x2300], RZ ;  /* 0x002300ff0800e986 */ /* 0x000fe2000c101d12 */
[----:B------:R-:W-:-:S03]  /*0cb0*/  ISETP.NE.AND P6, PT, R7, RZ, PT ;  /* 0x000000ff0700720c */ /* 0x000fc60003fc5270 */
[----:B------:R-:W-:Y:S04]  /*0cc0*/  @!P5 STG.E.128 desc[UR18][R8.64+0x4000], RZ ;  /* 0x004000ff0800d986 */ /* 0x000fe8000c101d12 */
[----:B------:R-:W-:Y:S04]  /*0cd0*/  @!P5 STG.E.128 desc[UR18][R8.64+0x4100], RZ ;  /* 0x004100ff0800d986 */ /* 0x000fe8000c101d12 */
[----:B------:R-:W-:Y:S04]  /*0ce0*/  @!P5 STG.E.128 desc[UR18][R8.64+0x4200], RZ ;  /* 0x004200ff0800d986 */ /* 0x000fe8000c101d12 */
[----:B------:R-:W-:Y:S01]  /*0cf0*/  @!P5 STG.E.128 desc[UR18][R8.64+0x4300], RZ ;  /* 0x004300ff0800d986 */ /* 0x000fe2000c101d12 */
[----:B------:R-:W-:-:S03]  /*0d00*/  ISETP.NE.OR P5, PT, R218, RZ, P5 ;  /* 0x000000ffda00720c */ /* 0x000fc60002fa5670 */
[----:B------:R-:W-:Y:S04]  /*0d10*/  @!P4 STG.E.128 desc[UR18][R8.64+0x6000], RZ ;  /* 0x006000ff0800c986 */ /* 0x000fe8000c101d12 */
[----:B------:R-:W-:Y:S04]  /*0d20*/  @!P4 STG.E.128 desc[UR18][R8.64+0x6100], RZ ;  /* 0x006100ff0800c986 */ /* 0x000fe8000c101d12 */
[----:B------:R-:W-:Y:S02]  /*0d30*/  @!P4 STG.E.128 desc[UR18][R8.64+0x6200], RZ ;  /* 0x006200ff0800c986 */ /* 0x000fe4000c101d12 */
[----:B------:R-:W-:-:S02]  /*0d40*/  @!P5 IMAD.MOV.U32 R13, RZ, RZ, -0x800000 ;  /* 0xff800000ff0dd424 */ /* 0x000fc400078e00ff */
[----:B------:R-:W-:Y:S01]  /*0d50*/  @!P4 STG.E.128 desc[UR18][R8.64+0x6300], RZ ;  /* 0x006300ff0800c986 */ /* 0x000fe2000c101d12 */
[----:B------:R-:W-:-:S03]  /*0d60*/  ISETP.NE.OR P4, PT, R218, RZ, P4 ;  /* 0x000000ffda00720c */ /* 0x000fc60002785670 */
        /* <DEDUP_REMOVED lines=20> */
[----:B------:R1:W-:Y:S01]  /*0eb0*/  @!P0 STG.E.128 desc[UR18][R8.64+0xe300], RZ ;  /* 0x00e300ff08008986 */ /* 0x0003e2000c101d12 */
[----:B------:R-:W-:-:S03]  /*0ec0*/  ISETP.NE.OR P0, PT, R218, RZ, P0 ;  /* 0x000000ffda00720c */ /* 0x000fc60000705670 */
[----:B------:R2:W-:Y:S01]  /*0ed0*/  @!P6 STG.E desc[UR18][R10.64], R3 ;  /* 0x000000030a00e986 */ /* 0x0005e2000c101912 */
[----:B------:R-:W-:-:S03]  /*0ee0*/  ISETP.NE.AND P6, PT, R2, RZ, PT ;  /* 0x000000ff0200720c */ /* 0x000fc60003fc5270 */
[----:B------:R3:W-:Y:S01]  /*0ef0*/  @!P5 STG.E desc[UR18][R10.64+0x40], R13 ;  /* 0x0000400d0a00d986 */ /* 0x0007e2000c101912 */
[----:B------:R-:W-:-:S03]  /*0f00*/  ISETP.NE.OR P6, PT, R218, RZ, P6 ;  /* 0x000000ffda00720c */ /* 0x000fc600037c5670 */
[----:B------:R3:W-:Y:S04]  /*0f10*/  @!P3 STG.E desc[UR18][R10.64+0x80], R7 ;  /* 0x000080070a00b986 */ /* 0x0007e8000c101912 */
[----:B------:R3:W-:Y:S06]  /*0f20*/  @!P2 STG.E desc[UR18][R10.64+0xa0], R5 ;  /* 0x0000a0050a00a986 */ /* 0x0007ec000c101912 */
[----:B------:R-:W-:-:S02]  /*0f30*/  @!P6 IMAD.MOV.U32 R15, RZ, RZ, -0x800000 ;  /* 0xff800000ff0fe424 */ /* 0x000fc400078e00ff */
[----:B-1----:R-:W-:-:S03]  /*0f40*/  @!P4 IMAD.MOV.U32 R9, RZ, RZ, -0x800000 ;  /* 0xff800000ff09c424 */ /* 0x002fc600078e00ff */
[----:B------:R3:W-:Y:S01]  /*0f50*/  @!P6 STG.E desc[UR18][R10.64+0x20], R15 ;  /* 0x0000200f0a00e986 */ /* 0x0007e2000c101912 */
[----:B--2---:R-:W-:-:S03]  /*0f60*/  @!P1 IMAD.MOV.U32 R3, RZ, RZ, -0x800000 ;  /* 0xff800000ff039424 */ /* 0x004fc600078e00ff */
[----:B------:R3:W-:Y:S04]  /*0f70*/  @!P4 STG.E desc[UR18][R10.64+0x60], R9 ;  /* 0x000060090a00c986 */ /* 0x0007e8000c101912 */
[----:B------:R3:W-:Y:S01]  /*0f80*/  @!P1 STG.E desc[UR18][R10.64+0xc0], R3 ;  /* 0x0000c0030a009986 */ /* 0x0007e2000c101912 */
[----:B------:R-:W-:Y:S05]  /*0f90*/  @P0 EXIT ;  /* 0x000000000000094d */ /* 0x000fea0003800000 */
[----:B---3--:R-:W-:-:S05]  /*0fa0*/  MOV R3, 0xff800000 ;  /* 0xff80000000037802 */ /* 0x008fca0000000f00 */
[----:B------:R-:W-:Y:S01]  /*0fb0*/  STG.E desc[UR18][R10.64+0xe0], R3 ;  /* 0x0000e0030a007986 */ /* 0x000fe2000c101912 */
[----:B------:R-:W-:Y:S05]  /*0fc0*/  EXIT ;  /* 0x000000000000794d */ /* 0x000fea0003800000 */
.L_x_4299:
[----:B------:R-:W1:Y:S01]  /*0fd0*/  LDCU.64 UR4, c[0x0][0x4d8] ;  /* 0x00009b00ff0477ac */ /* 0x000e620008000a00 */
[----:B------:R-:W-:Y:S01]  /*0fe0*/  MOV R7, UR15 ;  /* 0x0000000f00077c02 */ /* 0x000fe20008000f00 */
[----:B-1----:R-:W-:-:S04]  /*0ff0*/  UISETP.NE.U32.AND UP0, UPT, UR4, URZ, UPT ;  /* 0x000000ff0400728c */ /* 0x002fc8000bf05070 */
[----:B------:R-:W-:-:S09]  /*1000*/  UISETP.NE.AND.EX UP0, UPT, UR5, URZ, UPT, UP0 ;  /* 0x000000ff0500728c */ /* 0x000fd2000bf05300 */
[----:B------:R-:W-:Y:S05]  /*1010*/  BRA.U !UP0, `(.L_x_4300) ;  /* 0x0000000108147547 */ /* 0x000fea000b800000 */
[----:B------:R-:W-:-:S04]  /*1020*/  UIADD3 UR4, UP0, UPT, UR9, UR4, URZ ;  /* 0x0000000409047290 */ /* 0x000fc8000ff1e0ff */
[----:B------:R-:W-:Y:S02]  /*1030*/  UIADD3.X UR5, UPT, UPT, UR8, UR5, URZ, UP0, !UPT ;  /* 0x0000000508057290 */ /* 0x000fe400087fe4ff */
[----:B------:R-:W-:-:S04]  /*1040*/  MOV R2, UR4 ;  /* 0x0000000400027c02 */ /* 0x000fc80008000f00 */
[----:B------:R-:W-:-:S05]  /*1050*/  MOV R3, UR5 ;  /* 0x0000000500037c02 */ /* 0x000fca0008000f00 */
[----:B------:R1:W5:Y:S02]  /*1060*/  LDG.E R7, desc[UR18][R2.64] ;  /* 0x0000001202077981 */ /* 0x000364000c1e1900 */
.L_x_4300:
[----:B------:R-:W2:Y:S02]  /*1070*/  LDCU.64 UR8, c[0x0][0x4e0] ;  /* 0x00009c00ff0877ac */ /* 0x000ea40008000a00 */
[----:B--2---:R-:W-:-:S04]  /*1080*/  UISETP.NE.U32.AND UP0, UPT, UR8, URZ, UPT ;  /* 0x000000ff0800728c */ /* 0x004fc8000bf05070 */
[----:B------:R-:W-:-:S09]  /*1090*/  UISETP.NE.AND.EX UP0, UPT, UR9, URZ, UPT, UP0 ;  /* 0x000000ff0900728c */ /* 0x000fd2000bf05300 */
        /* <DEDUP_REMOVED lines=98> */
[C---:B------:R-:W-:Y:S02]  /*16c0*/  IMAD R9, R8.reuse, UR7, R9 ;  /* 0x0000000708097c24 */ /* 0x040fe4000f8e0209 */
[----:B------:R-:W-:Y:S01]  /*16d0*/  IMAD.WIDE.U32 R22, R8, UR6, R10 ;  /* 0x0000000608167c25 */ /* 0x000fe2000f8e000a */
[----:B------:R-:W-:-:S04]  /*16e0*/  IADD3 R11, PT, PT, R15, R7, RZ ;  /* 0x000000070f0b7210 */ /* 0x000fc80007ffe0ff */
[----:B------:R-:W-:Y:S01]  /*16f0*/  IADD3 R20, PT, PT, R23, R9, RZ ;  /* 0x0000000917147210 */ /* 0x000fe20007ffe0ff */
[----:B------:R-:W-:Y:S06]  /*1700*/  BRA `(.L_x_4302) ;  /* 0x0000000400647947 */ /* 0x000fec0003800000 */
.L_x_4301:
        /* <DEDUP_REMOVED lines=15> */
.L_x_4303:
[----:B-1----:R-:W1:Y:S01]  /*1800*/  LDC.64 R2, c[0x0][0x3b8] ;  /* 0x0000ee00ff027b82 */ /* 0x002e620000000a00 */
[----:B------:R-:W-:-:S06]  /*1810*/  UIADD3 UR4, UPT, UPT, UR6, UR7, URZ ;  /* 0x0000000706047290 */ /* 0x000fcc000fffe0ff */
[----:B-1----:R-:W-:Y:S02]  /*1820*/  IMAD R13, R3, UR4, RZ ;  /* 0x00000004030d7c24 */ /* 0x002fe4000f8e02ff */
[----:B------:R-:W-:-:S05]  /*1830*/  IMAD.WIDE.U32 R4, R2, UR4, RZ ;  /* 0x0000000402047c25 */ /* 0x000fca000f8e00ff */
[----:B------:R-:W-:Y:S02]  /*1840*/  IADD3 R13, PT, PT, R5, R13, RZ ;  /* 0x0000000d050d7210 */ /* 0x000fe40007ffe0ff */
[----:B------:R-:W-:Y:S02]  /*1850*/  MOV R12, R4 ;  /* 0x00000004000c7202 */ /* 0x000fe40000000f00 */
.L_x_4304:
        /* <DEDUP_REMOVED lines=14> */
.L_x_4305:
[----:B------:R-:W1:Y:S01]  /*1940*/  LDC.64 R4, c[0x0][0x3c0] ;  /* 0x0000f000ff047b82 */ /* 0x000e620000000a00 */
[----:B------:R-:W-:-:S06]  /*1950*/  UIADD3 UR6, UPT, UPT, UR6, UR7, URZ ;  /* 0x0000000706067290 */ /* 0x000fcc000fffe0ff */
[----:B-1----:R-:W-:Y:S02]  /*1960*/  IMAD R15, R5, UR6, RZ ;  /* 0x00000006050f7c24 */ /* 0x002fe4000f8e02ff */
[----:B-----5:R-:W-:-:S05]  /*1970*/  IMAD.WIDE.U32 R6, R4, UR6, RZ ;  /* 0x0000000604067c25 */ /* 0x020fca000f8e00ff */
[----:B------:R-:W-:Y:S02]  /*1980*/  IADD3 R15, PT, PT, R7, R15, RZ ;  /* 0x0000000f070f7210 */ /* 0x000fe40007ffe0ff */
[----:B------:R-:W-:-:S07]  /*1990*/  MOV R14, R6 ;  /* 0x00000006000e7202 */ /* 0x000fce0000000f00 */
.L_x_4306:
        /* <DEDUP_REMOVED lines=46> */
[----:B------:R-:W-:-:S05]  /*1c80*/  IMAD R7, R11, R7, R10 ;  /* 0x000000070b077224 */ /* 0x000fca00078e020a */
[----:B------:R-:W-:-:S07]  /*1c90*/  IADD3 R11, PT, PT, R15, R7, RZ ;  /* 0x000000070f0b7210 */ /* 0x000fce0007ffe0ff */
.L_x_4302:
[----:B------:R-:W-:Y:S01]  /*1ca0*/  UISETP.NE.AND UP0, UPT, UR22, -0x1, UPT ;  /* 0xffffffff1600788c */ /* 0x000fe2000bf05270 */
[----:B------:R-:W1:Y:S01]  /*1cb0*/  S2R R39, SR_CTAID.X ;  /* 0x0000000000277919 */ /* 0x000e620000002500 */
[C---:B------:R-:W-:Y:S01]  /*1cc0*/  IMAD.SHL.U32 R6, R218.reuse, 0x8, RZ ;  /* 0x00000008da067824 */ /* 0x040fe200078e00ff */
[----:B------:R-:W-:Y:S01]  /*1cd0*/  UIADD3 UR20, UPT, UPT, -UR20, UR21, URZ ;  /* 0x0000001514147290 */ /* 0x000fe2000fffe1ff */
[--C-:B------:R-:W-:Y:S01]  /*1ce0*/  SHF.R.U32.HI R18, RZ, 0x3, R218.reuse ;  /* 0x00000003ff127819 */ /* 0x100fe200000116da */
[----:B------:R-:W-:Y:S01]  /*1cf0*/  IMAD.SHL.U32 R82, R218, 0x40, RZ ;  /* 0x00000040da527824 */ /* 0x000fe200078e00ff */
[----:B------:R-:W-:Y:S01]  /*1d00*/  USHF.R.S32.HI UR11, URZ, 0x1f, UR23 ;  /* 0x0000001fff0b7899 */ /* 0x000fe20008011417 */
[----:B------:R-:W-:Y:S01]  /*1d10*/  LOP3.LUT R85, R6, 0x1f8, RZ, 0xc0, !PT ;  /* 0x000001f806557812 */ /* 0x000fe200078ec0ff */
[----:B------:R-:W-:Y:S01]  /*1d20*/  IMAD.MOV.U32 R19, RZ, RZ, RZ ;  /* 0x000000ffff137224 */ /* 0x000fe200078e00ff */
[C---:B------:R-:W-:Y:S01]  /*1d30*/  ISETP.GE.AND P6, PT, R18.reuse, UR20, PT ;  /* 0x0000001412007c0c */ /* 0x040fe2000bfc6270 */
[----:B------:R-:W-:Y:S01]  /*1d40*/  VIADD R23, R18, 0x10 ;  /* 0x0000001012177836 */ /* 0x000fe20000000000 */
[----:B------:R-:W2:Y:S01]  /*1d50*/  @!UP0 LDCU.64 UR6, c[0x0][0x398] ;  /* 0x00007300ff0687ac */ /* 0x000ea20008000a00 */
[----:B------:R-:W-:Y:S01]  /*1d60*/  LOP3.LUT R7, R82, 0x1c0, RZ, 0xc0, !PT ;  /* 0x000001c052077812 */ /* 0x000fe200078ec0ff */
[----:B------:R-:W-:Y:S01]  /*1d70*/  VIADD R21, R18, 0x20 ;  /* 0x0000002012157836 */ /* 0x000fe20000000000 */
[----:B------:R-:W-:Y:S01]  /*1d80*/  LOP3.LUT R85, R85, 0x38, R218, 0x78, !PT ;  /* 0x0000003855557812 */ /* 0x000fe200078e78da */
[----:B------:R-:W3:Y:S01]  /*1d90*/  @UP0 LDCU.64 UR4, c[0x0][0x3b0] ;  /* 0x00007600ff0407ac */ /* 0x000ee20008000a00 */
[--C-:B------:R-:W-:Y:S01]  /*1da0*/  LOP3.LUT R0, R7, 0x38, R6.reuse, 0xf8, !PT ;  /* 0x0000003807007812 */ /* 0x100fe200078ef806 */
[----:B------:R-:W-:Y:S01]  /*1db0*/  IMAD.SHL.U32 R83, R2, 0x10, RZ ;  /* 0x0000001002537824 */ /* 0x000fe200078e00ff */
[----:B------:R-:W-:Y:S01]  /*1dc0*/  LOP3.LUT R85, R85, 0x1e00, R6, 0xf8, !PT ;  /* 0x00001e0055557812 */ /* 0x000fe200078ef806 */
[----:B------:R-:W-:Y:S01]  /*1dd0*/  IMAD.SHL.U32 R217, R218, 0x20, RZ ;  /* 0x00000020dad97824 */ /* 0x000fe200078e00ff */
[----:B------:R-:W-:Y:S01]  /*1de0*/  LOP3.LUT R6, R6, 0x38, RZ, 0xc0, !PT ;  /* 0x0000003806067812 */ /* 0x000fe200078ec0ff */
[----:B------:R-:W-:Y:S01]  /*1df0*/  IMAD.MOV.U32 R80, RZ, RZ, 0x40 ;  /* 0x00000040ff507424 */ /* 0x000fe200078e00ff */
[----:B------:R-:W4:Y:S01]  /*1e00*/  @!P6 LDC.64 R8, c[0x0][0x3b0] ;  /* 0x0000ec00ff08eb82 */ /* 0x000f220000000a00 */
[----:B------:R-:W-:-:S02]  /*1e10*/  ISETP.GE.AND P5, PT, R23, UR20, PT ;  /* 0x0000001417007c0c */ /* 0x000fc4000bfa6270 */
[C---:B------:R-:W-:Y:S02]  /*1e20*/  IADD3 R14, P1, PT, R6.reuse, R14, RZ ;  /* 0x0000000e060e7210 */ /* 0x040fe40007f3e0ff */
[----:B------:R-:W-:Y:S01]  /*1e30*/  IADD3 R22, P2, PT, R6, R22, RZ ;  /* 0x0000001606167210 */ /* 0x000fe20007f5e0ff */
[----:B--2---:R-:W-:Y:S01]  /*1e40*/  @!UP0 UIMAD.WIDE.U32 UR12, UR15, UR6, URZ ;  /* 0x000000060f0c82a5 */ /* 0x004fe2000f8e00ff */
[----:B------:R-:W-:Y:S01]  /*1e50*/  ISETP.GE.AND P4, PT, R21, UR20, PT ;  /* 0x0000001415007c0c */ /* 0x000fe2000bf86270 */
[----:B------:R-:W-:Y:S01]  /*1e60*/  IMAD.X R15, RZ, RZ, R11, P1 ;  /* 0x000000ffff0f7224 */ /* 0x000fe200008e060b */
[----:B------:R-:W-:Y:S01]  /*1e70*/  SHF.L.U64.HI R84, R2, 0x4, R3 ;  /* 0x0000000402547819 */ /* 0x000fe20000010203 */
[----:B---3--:R-:W-:Y:S01]  /*1e80*/  @UP0 UIMAD.WIDE.U32 UR24, UR22, UR4, URZ ;  /* 0x00000004161802a5 */ /* 0x008fe2000f8e00ff */
[----:B-1----:R-:W-:Y:S01]  /*1e90*/  IMAD.WIDE.U32 R38, R39, 0x40, R18 ;  /* 0x0000004027267825 */ /* 0x002fe200078e0012 */
[----:B------:R-:W-:Y:S02]  /*1ea0*/  @!UP0 UIMAD UR10, UR15, UR7, UR13 ;  /* 0x000000070f0a82a4 */ /* 0x000fe4000f8e020d */
[----:B------:R-:W1:Y:S01]  /*1eb0*/  @!P5 LDC.64 R16, c[0x0][0x3b0] ;  /* 0x0000ec00ff10db82 */ /* 0x000e620000000a00 */
[----:B------:R-:W-:Y:S01]  /*1ec0*/  @UP0 UIMAD UR10, UR22, UR5, UR25 ;  /* 0x00000005160a02a4 */ /* 0x000fe2000f8e0219 */
[C---:B------:R-:W-:Y:S01]  /*1ed0*/  VIADD R19, R18.reuse, 0x30 ;  /* 0x0000003012137836 */ /* 0x040fe20000000000 */
[----:B------:R-:W2:Y:S01]  /*1ee0*/  LDCU.64 UR4, c[0x0][0x3c8] ;  /* 0x00007900ff0477ac */ /* 0x000ea20008000a00 */
[----:B------:R-:W-:Y:S01]  /*1ef0*/  IMAD.WIDE.U32 R14, R18, R2, R14 ;  /* 0x00000002120e7225 */ /* 0x000fe200078e000e */
[----:B------:R-:W-:Y:S01]  /*1f00*/  SHF.R.U32.HI R220, RZ, 0x1, R218 ;  /* 0x00000001ffdc7819 */ /* 0x000fe200000116da */
[----:B------:R-:W-:Y:S01]  /*1f10*/  @UP0 UMOV UR12, UR24 ;  /* 0x00000018000c0c82 */ /* 0x000fe20008000000 */
[----:B------:R-:W-:Y:S01]  /*1f20*/  ISETP.GE.AND P3, PT, R19, UR20, PT ;  /* 0x0000001413007c0c */ /* 0x000fe2000bf66270 */
[----:B------:R-:W3:Y:S01]  /*1f30*/  LDCU.64 UR6, c[0x0][0x388] ;  /* 0x00007100ff0677ac */ /* 0x000ee20008000a00 */
[----:B------:R-:W-:Y:S01]  /*1f40*/  IADD3 R6, P0, PT, R6, UR12, RZ ;  /* 0x0000000c06067c10 */ /* 0x000fe2000ff1e0ff */
[----:B----4-:R-:W-:Y:S01]  /*1f50*/  @!P6 IMAD R10, R39, R8, RZ ;  /* 0x00000008270ae224 */ /* 0x010fe200078e02ff */
[----:B------:R-:W-:Y:S01]  /*1f60*/  @!P4 IADD3 R26, P1, PT, R38, 0x20, RZ ;  /* 0x00000020261ac810 */ /* 0x000fe20007f3e0ff */
[----:B------:R-:W-:Y:S01]  /*1f70*/  IMAD R225, R18, R3, R15 ;  /* 0x0000000312e17224 */ /* 0x000fe200078e020f */
[----:B------:R-:W4:Y:S01]  /*1f80*/  @!P4 LDC.64 R12, c[0x0][0x3b0] ;  /* 0x0000ec00ff0ccb82 */ /* 0x000f220000000a00 */
[----:B------:R-:W-:Y:S01]  /*1f90*/  IMAD.X R7, RZ, RZ, UR10, P0 ;  /* 0x0000000aff077e24 */ /* 0x000fe200080e06ff */
[C---:B------:R-:W-:Y:S01]  /*1fa0*/  @!P5 IADD3 R24, P0, PT, R38.reuse, 0x10, RZ ;  /* 0x000000102618d810 */ /* 0x040fe20007f1e0ff */
[----:B------:R-:W-:Y:S01]  /*1fb0*/  @!P6 IMAD R10, R38, R9, R10 ;  /* 0x00000009260ae224 */ /* 0x000fe200078e020a */
[----:B------:R-:W-:Y:S01]  /*1fc0*/  LOP3.LUT R81, R220, 0x8, RZ, 0xc0, !PT ;  /* 0x00000008dc517812 */ /* 0x000fe200078ec0ff */
[--C-:B------:R-:W-:Y:S01]  /*1fd0*/  @!P4 IMAD.X R25, RZ, RZ, R39.reuse, P1 ;  /* 0x000000ffff19c224 */ /* 0x100fe200008e0627 */
[----:B------:R-:W-:Y:S01]  /*1fe0*/  LOP3.LUT R217, R217, 0x7c00, RZ, 0xc0, !PT ;  /* 0x00007c00d9d97812 */ /* 0x000fe200078ec0ff */
[----:B--2---:R-:W-:Y:S01]  /*1ff0*/  IMAD.U32 R32, RZ, RZ, UR4 ;  /* 0x00000004ff207e24 */ /* 0x004fe2000f8e00ff */
[----:B------:R-:W-:Y:S01]  /*2000*/  UIMAD UR11, UR11, UR4, URZ ;  /* 0x000000040b0b72a4 */ /* 0x000fe2000f8e02ff */
[----:B------:R-:W-:Y:S01]  /*2010*/  @!P5 IMAD.X R29, RZ, RZ, R39, P0 ;  /* 0x000000ffff1dd224 */ /* 0x000fe200000e0627 */
[----:B------:R-:W-:Y:S01]  /*2020*/  @!P3 IADD3 R28, P0, PT, R38, 0x30, RZ ;  /* 0x00000030261cb810 */ /* 0x000fe20007f1e0ff */
[----:B------:R-:W-:Y:S01]  /*2030*/  IMAD.WIDE.U32 R32, R32, UR23, R6 ;  /* 0x0000001720207c25 */ /* 0x000fe2000f8e0006 */
[----:B------:R-:W-:Y:S01]  /*2040*/  UIMAD UR5, UR23, UR5, UR11 ;  /* 0x00000005170572a4 */ /* 0x000fe2000f8e020b */
[----:B------:R-:W2:Y:S01]  /*2050*/  @!P6 LDC.64 R6, c[0x0][0x380] ;  /* 0x0000e000ff06eb82 */ /* 0x000ea20000000a00 */
[C---:B---3--:R-:W-:Y:S01]  /*2060*/  LEA R226, P1, R14.reuse, UR6, 0x1 ;  /* 0x000000060ee27c11 */ /* 0x048fe2000f8208ff */
[----:B------:R-:W-:Y:S01]  /*2070*/  @!P3 IMAD.X R27, RZ, RZ, R39, P0 ;  /* 0x000000ffff1bb224 */ /* 0x000fe200000e0627 */
[----:B------:R-:W-:Y:S01]  /*2080*/  UIADD3 UR11, UPT, UPT, UR16, -0x1, URZ ;  /* 0xffffffff100b7890 */ /* 0x000fe2000fffe0ff */
[--C-:B------:R-:W-:Y:S01]  /*2090*/  @!P5 IMAD.MOV.U32 R30, RZ, RZ, R32.reuse ;  /* 0x000000ffff1ed224 */ /* 0x100fe200078e0020 */
[----:B------:R-:W-:Y:S01]  /*20a0*/  LEA.HI.X R225, R14, UR7, R225, 0x1, P1 ;  /* 0x000000070ee17c11 */ /* 0x000fe200088f0ce1 */
[----:B------:R-:W-:Y:S01]  /*20b0*/  VIADD R33, R33, UR5 ;  /* 0x0000000521217c36 */ /* 0x000fe20008000000 */
[----:B------:R-:W-:Y:S01]  /*20c0*/  UMOV UR5, 0x400 ;  /* 0x0000040000057882 */ /* 0x000fe20000000000 */
[----:B------:R-:W3:Y:S01]  /*20d0*/  S2UR UR4, SR_CgaCtaId ;  /* 0x00000000000479c3 */ /* 0x000ee20000008800 */
[----:B-1----:R-:W-:Y:S01]  /*20e0*/  @!P5 IMAD R29, R29, R16, RZ ;  /* 0x000000101d1dd224 */ /* 0x002fe200078e02ff */
[----:B------:R-:W-:Y:S01]  /*20f0*/  USHF.L.U32 UR10, UR11, 0x6, URZ ;  /* 0x000000060b0a7899 */ /* 0x000fe200080006ff */
[----:B------:R-:W-:Y:S01]  /*2100*/  @!P6 IMAD.WIDE.U32 R38, R38, R8, R32 ;  /* 0x000000082626e225 */ /* 0x000fe200078e0020 */
[----:B------:R-:W1:Y:S01]  /*2110*/  LDCU.64 UR6, c[0x0][0x390] ;  /* 0x00007200ff0677ac */ /* 0x000e620008000a00 */
[----:B------:R-:W-:-:S02]  /*2120*/  LOP3.LUT R81, R0, R81, RZ, 0x3c, !PT ;  /* 0x0000005100517212 */ /* 0x000fc400078e3cff */
[----:B------:R-:W-:Y:S01]  /*2130*/  @!P6 IMAD.IADD R10, R39, 0x1, R10 ;  /* 0x00000001270ae824 */ /* 0x000fe200078e020a */
[----:B------:R-:W5:Y:S01]  /*2140*/  @!P3 LDC.64 R8, c[0x0][0x3b0] ;  /* 0x0000ec00ff08bb82 */ /* 0x000f620000000a00 */
[--C-:B------:R-:W-:Y:S01]  /*2150*/  @!P5 IMAD.MOV.U32 R31, RZ, RZ, R33.reuse ;  /* 0x000000ffff1fd224 */ /* 0x100fe200078e0021 */
[----:B------:R-:W-:Y:S01]  /*2160*/  UISETP.GT.AND UP0, UPT, UR11, UR14, UPT ;  /* 0x0000000e0b00728c */ /* 0x000fe2000bf04270 */
[----:B------:R-:W-:Y:S02]  /*2170*/  @!P4 IMAD.MOV.U32 R34, RZ, RZ, R32 ;  /* 0x000000ffff22c224 */ /* 0x000fe400078e0020 */
[----:B------:R-:W-:Y:S02]  /*2180*/  @!P4 IMAD.MOV.U32 R35, RZ, RZ, R33 ;  /* 0x000000ffff23c224 */ /* 0x000fe400078e0021 */
[----:B------:R-:W-:Y:S01]  /*2190*/  @!P5 IMAD R17, R24, R17, R29 ;  /* 0x000000111811d224 */ /* 0x000fe200078e021d */
[----:B--2---:R-:W-:Y:S01]  /*21a0*/  @!P6 LEA R36, P0, R38, R6, 0x1 ;  /* 0x000000062624e211 */ /* 0x004fe200078008ff */
[----:B------:R-:W2:Y:S01]  /*21b0*/  @!P5 LDC.64 R14, c[0x0][0x380] ;  /* 0x0000e000ff0edb82 */ /* 0x000ea20000000a00 */
[----:B------:R-:W-:-:S02]  /*21c0*/  @!P5 IMAD.WIDE.U32 R30, R24, R16, R30 ;  /* 0x00000010181ed225 */ /* 0x000fc400078e001e */
[----:B------:R-:W-:Y:S02]  /*21d0*/  @!P6 LEA.HI.X R37, R38, R7, R10, 0x1, P0 ;  /* 0x000000072625e211 */ /* 0x000fe400000f0c0a */
[-C--:B----4-:R-:W-:Y:S01]  /*21e0*/  @!P4 IMAD R25, R25, R12.reuse, RZ ;  /* 0x0000000c1919c224 */ /* 0x090fe200078e02ff */
[----:B---3--:R-:W-:Y:S02]  /*21f0*/  ULEA UR5, UR4, UR5, 0x18 ;  /* 0x0000000504057291 */ /* 0x008fe4000f8ec0ff */
[----:B------:R-:W3:Y:S01]  /*2200*/  @!P4 LDC.64 R10, c[0x0][0x380] ;  /* 0x0000e000ff0acb82 */ /* 0x000ee20000000a00 */
[----:B------:R-:W-:Y:S01]  /*2210*/  UIADD3 UR4, UPT, UPT, -UR10, UR17, URZ ;  /* 0x000000110a047290 */ /* 0x000fe2000fffe1ff */
[C---:B------:R-:W-:Y:S02]  /*2220*/  @!P4 IMAD R13, R26.reuse, R13, R25 ;  /* 0x0000000d1a0dc224 */ /* 0x040fe400078e0219 */
[----:B------:R-:W-:Y:S01]  /*2230*/  @!P5 IMAD.IADD R17, R31, 0x1, R17 ;  /* 0x000000011f11d824 */ /* 0x000fe200078e0211 */
[----:B------:R-:W-:Y:S01]  /*2240*/  LEA R85, R85, UR5, 0x1 ;  /* 0x0000000555557c11 */ /* 0x000fe2000f8e08ff */
[----:B------:R-:W-:-:S02]  /*2250*/  @!P4 IMAD.WIDE.U32 R34, R26, R12, R34 ;  /* 0x0000000c1a22c225 */ /* 0x000fc400078e0022 */
[----:B------:R-:W4:Y:S02]  /*2260*/  @!P3 LDC.64 R6, c[0x0][0x380] ;  /* 0x0000e000ff06bb82 */ /* 0x000f240000000a00 */
[-C--:B-----5:R-:W-:Y:S01]  /*2270*/  @!P3 IMAD R27, R27, R8.reuse, RZ ;  /* 0x000000081b1bb224 */ /* 0x0a0fe200078e02ff */
[----:B------:R-:W-:Y:S01]  /*2280*/  @!PT LDS RZ, [RZ] ;  /* 0x00000000fffff984 */ /* 0x000fe20000000800 */
[----:B------:R-:W-:Y:S01]  /*2290*/  @!PT LDS RZ, [RZ] ;  /* 0x00000000fffff984 */ /* 0x000fe20000000800 */
[----:B------:R-:W-:Y:S01]  /*22a0*/  @!PT LDS RZ, [RZ] ;  /* 0x00000000fffff984 */ /* 0x000fe20000000800 */
[----:B------:R-:W-:Y:S01]  /*22b0*/  @!P6 LDGSTS.E.BYPASS.LTC128B.128 [R85], desc[UR18][R36.64] ;  /* 0x000000002455efae */ /* 0x000fe2000b981a12 */
[----:B------:R-:W-:-:S03]  /*22c0*/  @!P3 IMAD.WIDE.U32 R32, R28, R8, R32 ;  /* 0x000000081c20b225 */ /* 0x000fc600078e0020 */
[----:B------:R-:W-:Y:S01]  /*22d0*/  @!P6 LDGSTS.E.BYPASS.LTC128B.128 [R85+0x2000], desc[UR18][R36.64+0x80] ;  /* 0x020000802455efae */ /* 0x000fe2000b981a12 */
[----:B--2---:R-:W-:Y:S01]  /*22e0*/  @!P5 LEA R14, P0, R30, R14, 0x1 ;  /* 0x0000000e1e0ed211 */ /* 0x004fe200078008ff */
[----:B------:R-:W-:Y:S02]  /*22f0*/  @!P3 IMAD R9, R28, R9, R27 ;  /* 0x000000091c09b224 */ /* 0x000fe400078e021b */
[----:B------:R-:W-:Y:S01]  /*2300*/  @!P6 LDGSTS.E.BYPASS.LTC128B.128 [R85+0x4000], desc[UR18][R36.64+0x100] ;  /* 0x040001002455efae */ /* 0x000fe2000b981a12 */
[----:B------:R-:W-:Y:S01]  /*2310*/  @!P4 IMAD.IADD R13, R35, 0x1, R13 ;  /* 0x00000001230dc824 */ /* 0x000fe200078e020d */
[----:B------:R-:W-:Y:S01]  /*2320*/  @!P5 LEA.HI.X R15, R30, R15, R17, 0x1, P0 ;  /* 0x0000000f1e0fd211 */ /* 0x000fe200000f0c11 */
[----:B------:R-:W-:Y:S01]  /*2330*/  @!P3 IMAD.IADD R9, R33, 0x1, R9 ;  /* 0x000000012109b824 */ /* 0x000fe200078e0209 */
[----:B------:R-:W-:Y:S01]  /*2340*/  @!P6 LDGSTS.E.BYPASS.LTC128B.128 [R85+0x6000], desc[UR18][R36.64+0x180] ;  /* 0x060001802455efae */ /* 0x000fe2000b981a12 */
[----:B------:R-:W-:Y:S02]  /*2350*/  ISETP.GE.AND P6, PT, R23, UR4, PT ;  /* 0x0000000417007c0c */ /* 0x000fe4000bfc6270 */
[C---:B---3--:R-:W-:Y:S01]  /*2360*/  @!P4 LEA R10, P1, R34.reuse, R10, 0x1 ;  /* 0x0000000a220ac211 */ /* 0x048fe200078208ff */
[----:B------:R-:W-:Y:S03]  /*2370*/  @!P5 LDGSTS.E.BYPASS.LTC128B.128 [R85+0x800], desc[UR18][R14.64] ;  /* 0x008000000e55dfae */ /* 0x000fe6000b981a12 */
[----:B------:R-:W-:Y:S01]  /*2380*/  @!P4 LEA.HI.X R11, R34, R11, R13, 0x1, P1 ;  /* 0x0000000b220bc211 */ /* 0x000fe200008f0c0d */
[----:B------:R-:W-:Y:S01]  /*2390*/  @!P5 LDGSTS.E.BYPASS.LTC128B.128 [R85+0x2800], desc[UR18][R14.64+0x80] ;  /* 0x028000800e55dfae */ /* 0x000fe2000b981a12 */
[----:B----4-:R-:W-:-:S02]  /*23a0*/  @!P3 LEA R6, P0, R32, R6, 0x1 ;  /* 0x000000062006b211 */ /* 0x010fc400078008ff */
[----:B------:R-:W-:Y:S01]  /*23b0*/  ISETP.GE.AND P1, PT, R23, UR4, PT ;  /* 0x0000000417007c0c */ /* 0x000fe2000bf26270 */
[----:B------:R-:W-:Y:S01]  /*23c0*/  @!P5 LDGSTS.E.BYPASS.LTC128B.128 [R85+0x4800], desc[UR18][R14.64+0x100] ;  /* 0x048001000e55dfae */ /* 0x000fe2000b981a12 */
[----:B------:R-:W-:Y:S01]  /*23d0*/  @!P3 LEA.HI.X R7, R32, R7, R9, 0x1, P0 ;  /* 0x000000072007b211 */ /* 0x000fe200000f0c09 */
[----:B------:R-:W-:Y:S01]  /*23e0*/  IMAD.X R23, RZ, RZ, R20, P2 ;  /* 0x000000ffff177224 */ /* 0x000fe200010e0614 */
[C---:B------:R-:W-:Y:S01]  /*23f0*/  ISETP.GE.AND P0, PT, R18.reuse, UR4, PT ;  /* 0x0000000412007c0c */ /* 0x040fe2000bf06270 */
[----:B------:R-:W-:Y:S01]  /*2400*/  @!P5 LDGSTS.E.BYPASS.LTC128B.128 [R85+0x6800], desc[UR18][R14.64+0x180] ;  /* 0x068001800e55dfae */ /* 0x000fe2000b981a12 */
[----:B------:R-:W-:Y:S01]  /*2410*/  ISETP.GE.AND P5, PT, R21, UR4, PT ;  /* 0x0000000415007c0c */ /* 0x000fe2000bfa6270 */
[C---:B------:R-:W-:Y:S02]  /*2420*/  IMAD.WIDE.U32 R22, R18.reuse, R4, R22 ;  /* 0x0000000412167225 */ /* 0x040fe400078e0016 */
[----:B------:R-:W-:Y:S02]  /*2430*/  @!P4 LDGSTS.E.BYPASS.LTC128B.128 [R85+0x1000], desc[UR18][R10.64] ;  /* 0x010000000a55cfae */ /* 0x000fe4000b981a12 */
[----:B------:R-:W-:-:S02]  /*2440*/  IMAD R18, R18, R5, R23 ;  /* 0x0000000512127224 */ /* 0x000fc400078e0217 */
[----:B------:R-:W-:Y:S04]  /*2450*/  @!P4 LDGSTS.E.BYPASS.LTC128B.128 [R85+0x3000], desc[UR18][R10.64+0x80] ;  /* 0x030000800a55cfae */ /* 0x000fe8000b981a12 */
[----:B------:R-:W-:Y:S01]  /*2460*/  @!P4 LDGSTS.E.BYPASS.LTC128B.128 [R85+0x5000], desc[UR18][R10.64+0x100] ;  /* 0x050001000a55cfae */ /* 0x000fe2000b981a12 */
[----:B------:R-:W-:Y:S01]  /*2470*/  @!P0 IMAD.MOV.U32 R224, RZ, RZ, R226 ;  /* 0x000000ffffe08224 */ /* 0x000fe200078e00e2 */
[CC--:B------:R-:W-:Y:S02]  /*2480*/  @!P5 LEA R12, P2, R2.reuse, R226.reuse, 0x6 ;  /* 0x000000e2020cd211 */ /* 0x0c0fe400078430ff */
[----:B------:R2:W-:Y:S01]  /*2490*/  @!P4 LDGSTS.E.BYPASS.LTC128B.128 [R85+0x7000], desc[UR18][R10.64+0x180] ;  /* 0x070001800a55cfae */ /* 0x0005e2000b981a12 */
[C---:B------:R-:W-:Y:S02]  /*24a0*/  @!P6 LEA R16, P4, R83.reuse, R226, 0x1 ;  /* 0x000000e25310e211 */ /* 0x040fe400078808ff */
[-C--:B------:R-:W-:Y:S01]  /*24b0*/  @!P5 LEA.HI.X R13, R2, R225.reuse, R3, 0x6, P2 ;  /* 0x000000e1020dd211 */ /* 0x080fe200010f3403 */
[----:B------:R-:W-:Y:S01]  /*24c0*/  @!P3 LDGSTS.E.BYPASS.LTC128B.128 [R85+0x1800], desc[UR18][R6.64] ;  /* 0x018000000655bfae */ /* 0x000fe2000b981a12 */
[----:B------:R-:W-:-:S02]  /*24d0*/  @!P6 LEA.HI.X R17, R83, R225, R84, 0x1, P4 ;  /* 0x000000e15311e211 */ /* 0x000fc400020f0c54 */
[----:B------:R-:W-:Y:S01]  /*24e0*/  ISETP.GE.AND P4, PT, R19, UR4, PT ;  /* 0x0000000413007c0c */ /* 0x000fe2000bf86270 */
[----:B------:R-:W-:Y:S01]  /*24f0*/  @!P3 LDGSTS.E.BYPASS.LTC128B.128 [R85+0x3800], desc[UR18][R6.64+0x80] ;  /* 0x038000800655bfae */ /* 0x000fe2000b981a12 */
[----:B-1----:R-:W-:-:S03]  /*2500*/  LEA R232, P2, R22, UR6, 0x1 ;  /* 0x0000000616e87c11 */ /* 0x002fc6000f8408ff */
[----:B------:R-:W-:Y:S01]  /*2510*/  @!P3 LDGSTS.E.BYPASS.LTC128B.128 [R85+0x5800], desc[UR18][R6.64+0x100] ;  /* 0x058001000655bfae */ /* 0x000fe2000b981a12 */
[----:B------:R-:W-:-:S03]  /*2520*/  LEA.HI.X R233, R22, UR7, R18, 0x1, P2 ;  /* 0x0000000716e97c11 */ /* 0x000fc600090f0c12 */
[----:B------:R1:W-:Y:S01]  /*2530*/  @!P3 LDGSTS.E.BYPASS.LTC128B.128 [R85+0x7800], desc[UR18][R6.64+0x180] ;  /* 0x078001800655bfae */ /* 0x0003e2000b981a12 */
[----:B------:R-:W-:-:S03]  /*2540*/  ISETP.GE.AND P3, PT, R21, UR4, PT ;  /* 0x0000000415007c0c */ /* 0x000fc6000bf66270 */
[----:B------:R-:W-:Y:S04]  /*2550*/  @!P0 LDGSTS.E.BYPASS.LTC128B.128 [R85+0x8000], desc[UR18][R224.64] ;  /* 0x08000000e0558fae */ /* 0x000fe8000b981a12 */
[----:B------:R-:W-:Y:S01]  /*2560*/  @!P0 LDGSTS.E.BYPASS.LTC128B.128 [R85+0xa000], desc[UR18][R224.64+0x80] ;  /* 0x0a000080e0558fae */ /* 0x000fe2000b981a12 */
[----:B--2---:R-:W-:-:S03]  /*2570*/  SHF.L.U64.HI R11, R4, 0x4, R5 ;  /* 0x00000004040b7819 */ /* 0x004fc60000010205 */
[----:B------:R-:W-:Y:S04]  /*2580*/  @!P0 LDGSTS.E.BYPASS.LTC128B.128 [R85+0xc000], desc[UR18][R224.64+0x100] ;  /* 0x0c000100e0558fae */ /* 0x000fe8000b981a12 */
[----:B------:R2:W-:Y:S04]  /*2590*/  @!P0 LDGSTS.E.BYPASS.LTC128B.128 [R85+0xe000], desc[UR18][R224.64+0x180] ;  /* 0x0e000180e0558fae */ /* 0x0005e8000b981a12 */
[----:B------:R-:W-:Y:S04]  /*25a0*/  @!P6 LDGSTS.E.BYPASS.LTC128B.128 [R85+0x8800], desc[UR18][R16.64] ;  /* 0x088000001055efae */ /* 0x000fe8000b981a12 */
[----:B------:R-:W-:Y:S01]  /*25b0*/  @!P6 LDGSTS.E.BYPASS.LTC128B.128 [R85+0xa800], desc[UR18][R16.64+0x80] ;  /* 0x0a8000801055efae */ /* 0x000fe2000b981a12 */
[----:B-1----:R-:W-:-:S03]  /*25c0*/  @!P4 IMAD R6, R3, 0x60, RZ ;  /* 0x000000600306c824 */ /* 0x002fc600078e02ff */
[----:B------:R-:W-:Y:S01]  /*25d0*/  @!P6 LDGSTS.E.BYPASS.LTC128B.128 [R85+0xc800], desc[UR18][R16.64+0x100] ;  /* 0x0c8001001055efae */ /* 0x000fe2000b981a12 */
[----:B------:R-:W-:-:S03]  /*25e0*/  LOP3.LUT R7, R218, 0x8, RZ, 0xc0, !PT ;  /* 0x00000008da077812 */ /* 0x000fc600078ec0ff */
[----:B------:R-:W-:Y:S01]  /*25f0*/  @!P6 LDGSTS.E.BYPASS.LTC128B.128 [R85+0xe800], desc[UR18][R16.64+0x180] ;  /* 0x0e8001801055efae */ /* 0x000fe2000b981a12 */
[----:B------:R-:W-:Y:S02]  /*2600*/  ISETP.GE.AND P6, PT, R19, UR4, PT ;  /* 0x0000000413007c0c */ /* 0x000fe4000bfc6270 */
[----:B------:R-:W-:Y:S01]  /*2610*/  LOP3.LUT R92, R0, R7, RZ, 0x3c, !PT ;  /* 0x00000007005c7212 */ /* 0x000fe200078e3cff */
[----:B------:R-:W-:Y:S01]  /*2620*/  @!P5 LDGSTS.E.BYPASS.LTC128B.128 [R85+0x9000], desc[UR18][R12.64] ;  /* 0x090000000c55dfae */ /* 0x000fe2000b981a12 */
[----:B------:R-:W-:-:S03]  /*2630*/  SHF.R.U32.HI R7, RZ, 0x4, R218 ;  /* 0x00000004ff077819 */ /* 0x000fc600000116da */
[----:B------:R-:W-:Y:S02]  /*2640*/  @!P5 LDGSTS.E.BYPASS.LTC128B.128 [R85+0xb000], desc[UR18][R12.64+0x80] ;  /* 0x0b0000800c55dfae */ /* 0x000fe4000b981a12 */
[----:B------:R-:W-:Y:S02]  /*2650*/  IMAD.SHL.U32 R7, R7, 0x400, RZ ;  /* 0x0000040007077824 */ /* 0x000fe400078e00ff */
[----:B--2---:R-:W-:Y:S01]  /*2660*/  @!P4 IMAD.MOV.U32 R224, RZ, RZ, R226 ;  /* 0x000000ffffe0c224 */ /* 0x004fe200078e00e2 */
[----:B------:R-:W-:Y:S01]  /*2670*/  @!P5 LDGSTS.E.BYPASS.LTC128B.128 [R85+0xd000], desc[UR18][R12.64+0x100] ;  /* 0x0d0001000c55dfae */ /* 0x000fe2000b981a12 */
[----:B------:R-:W-:Y:S01]  /*2680*/  @!P6 IMAD R0, R5, 0x60, RZ ;  /* 0x000000600500e824 */ /* 0x000fe200078e02ff */
[----:B------:R-:W-:Y:S01]  /*2690*/  LOP3.LUT R7, R7, 0x400, RZ, 0xc0, !PT ;  /* 0x0000040007077812 */ /* 0x000fe200078ec0ff */
[----:B------:R-:W-:Y:S01]  /*26a0*/  @!P4 IMAD.WIDE.U32 R8, R2, 0x60, R224 ;  /* 0x000000600208c825 */ /* 0x000fe200078e00e0 */
[----:B------:R1:W-:Y:S03]  /*26b0*/  @!P5 LDGSTS.E.BYPASS.LTC128B.128 [R85+0xf000], desc[UR18][R12.64+0x180] ;  /* 0x0f0001800c55dfae */ /* 0x0003e6000b981a12 */
[----:B------:R-:W-:Y:S01]  /*26c0*/  @!P4 IMAD.IADD R15, R9, 0x1, R6 ;  /* 0x00000001090fc824 */ /* 0x000fe200078e0206 */
[----:B------:R-:W-:Y:S01]  /*26d0*/  @!P3 LEA R6, P2, R4, R232, 0x6 ;  /* 0x000000e80406b211 */ /* 0x000fe200078430ff */
[----:B------:R-:W-:-:S02]  /*26e0*/  @!P4 IMAD.MOV.U32 R14, RZ, RZ, R8 ;  /* 0x000000ffff0ec224 */ /* 0x000fc400078e0008 */
[----:B------:R-:W-:-:S03]  /*26f0*/  @!P6 IMAD.WIDE.U32 R8, R4, 0x60, R232 ;  /* 0x000000600408e825 */ /* 0x000fc600078e00e8 */
[----:B------:R-:W-:Y:S01]  /*2700*/  @!P4 LDGSTS.E.BYPASS.LTC128B.128 [R85+0x9800], desc[UR18][R14.64] ;  /* 0x098000000e55cfae */ /* 0x000fe2000b981a12 */
[----:B------:R-:W-:Y:S01]  /*2710*/  @!P6 IMAD.IADD R9, R9, 0x1, R0 ;  /* 0x000000010909e824 */ /* 0x000fe200078e0200 */
[----:B------:R-:W-:Y:S01]  /*2720*/  LOP3.LUT R0, R217, 0x200, R82, 0xf8, !PT ;  /* 0x00000200d9007812 */ /* 0x000fe200078ef852 */
[----:B------:R-:W-:Y:S01]  /*2730*/  IMAD R92, R92, 0x2, R7 ;  /* 0x000000025c5c7824 */ /* 0x000fe200078e0207 */
[----:B------:R-:W-:Y:S01]  /*2740*/  @!P4 LDGSTS.E.BYPASS.LTC128B.128 [R85+0xb800], desc[UR18][R14.64+0x80] ;  /* 0x0b8000800e55cfae */ /* 0x000fe2000b981a12 */
[----:B------:R-:W-:Y:S02]  /*2750*/  @!P3 LEA.HI.X R7, R4, R233, R5, 0x6, P2 ;  /* 0x000000e90407b211 */ /* 0x000fe400010f3405 */
[----:B------:R-:W-:Y:S01]  /*2760*/  IMAD.IADD R0, R81, 0x1, R0 ;  /* 0x0000000151007824 */ /* 0x000fe200078e0200 */
[----:B------:R-:W-:Y:S01]  /*2770*/  @!P4 LDGSTS.E.BYPASS.LTC128B.128 [R85+0xd800], desc[UR18][R14.64+0x100] ;  /* 0x0d8001000e55cfae */ /* 0x000fe2000b981a12 */
[----:B------:R-:W-:Y:S01]  /*2780*/  LOP3.LUT P2, RZ, R218, 0x2, RZ, 0xc0, !PT ;  /* 0x00000002daff7812 */ /* 0x000fe2000784c0ff */
[----:B------:R-:W-:-:S02]  /*2790*/  VIADD R87, R92, UR5 ;  /* 0x000000055c577c36 */ /* 0x000fc40008000000 */
[----:B------:R-:W-:Y:S01]  /*27a0*/  @!P4 LDGSTS.E.BYPASS.LTC128B.128 [R85+0xf800], desc[UR18][R14.64+0x180] ;  /* 0x0f8001800e55cfae */ /* 0x000fe2000b981a12 */
[----:B------:R-:W-:Y:S01]  /*27b0*/  LEA R93, R0, UR5, 0x1 ;  /* 0x00000005005d7c11 */ /* 0x000fe2000f8e08ff */
[----:B------:R-:W-:Y:S02]  /*27c0*/  IMAD.MOV.U32 R0, RZ, RZ, 0x20 ;  /* 0x00000020ff007424 */ /* 0x000fe400078e00ff */
[----:B------:R-:W0:Y:S01]  /*27d0*/  LDGDEPBAR ;  /* 0x00000000000079af */ /* 0x000e220000000000 */
[----:B-1----:R-:W-:Y:S02]  /*27e0*/  IMAD.SHL.U32 R13, R4, 0x10, RZ ;  /* 0x00000010040d7824 */ /* 0x002fe400078e00ff */
[----:B------:R-:W-:-:S03]  /*27f0*/  SEL R0, R0, 0xffffffe0, !P2 ;  /* 0xffffffe000007807 */ /* 0x000fc60005000000 */
[----:B------:R-:W-:Y:S02]  /*2800*/  @!P1 LEA R10, P4, R13, R232, 0x1 ;  /* 0x000000e80d0a9211 */ /* 0x000fe400078808ff */
[--C-:B------:R-:W-:Y:S02]  /*2810*/  IMAD.IADD R90, R93, 0x1, R0.reuse ;  /* 0x000000015d5a7824 */ /* 0x100fe400078e0200 */
[----:B------:R-:W-:Y:S01]  /*2820*/  @!P1 LEA.HI.X R11, R13, R233, R11, 0x1, P4 ;  /* 0x000000e90d0b9211 */ /* 0x000fe200020f0c0b */
[----:B------:R-:W-:Y:S01]  /*2830*/  IMAD.IADD R88, R87, 0x1, R0 ;  /* 0x0000000157587824 */ /* 0x000fe200078e0200 */
        /* <DEDUP_REMOVED lines=12> */
[----:B------:R-:W-:Y:S01]  /*2900*/  @P0 STS.128 [R85+0x16000], RZ ;  /* 0x016000ff55000388 */ /* 0x000fe20000000c00 */
[----:B------:R-:W-:-:S03]  /*2910*/  LOP3.LUT P0, RZ, R218, 0x4, RZ, 0xc0, !PT ;  /* 0x00000004daff7812 */ /* 0x000fc6000780c0ff */
[----:B------:R-:W-:Y:S01]  /*2920*/  @P1 STS.128 [R85+0x10800], RZ ;  /* 0x010800ff55001388 */ /* 0x000fe20000000c00 */
[----:B------:R-:W-:-:S03]  /*2930*/  SEL R80, R80, 0xffffffc0, !P0 ;  /* 0xffffffc050507807 */ /* 0x000fc60004000000 */
[----:B------:R-:W-:Y:S02]  /*2940*/  @P1 STS.128 [R85+0x12800], RZ ;  /* 0x012800ff55001388 */ /* 0x000fe40000000c00 */
[--C-:B------:R-:W-:Y:S02]  /*2950*/  IMAD.IADD R91, R93, 0x1, R80.reuse ;  /* 0x000000015d5b7824 */ /* 0x100fe400078e0250 */
[----:B------:R-:W-:Y:S01]  /*2960*/  @P1 STS.128 [R85+0x14800], RZ ;  /* 0x014800ff55001388 */ /* 0x000fe20000000c00 */
        /* <DEDUP_REMOVED lines=137> */
[----:B------:R-:W-:Y:S07]  /*3200*/  LDSM.16.M88.4 R72, [R93+0x6000] ;  /* 0x006000005d48783b */ /* 0x000fee0000000200 */
        /* <DEDUP_REMOVED lines=77> */
[----:B------:R-:W-:Y:S07]  /*36e0*/  LDSM.16.M88.4 R28, [R89+0x6000] ;  /* 0x00600000591c783b */ /* 0x000fee0000000200 */
        /* <DEDUP_REMOVED lines=9> */
[C---:B-----5:R-:W-:Y:S08]  /*3780*/  HMMA.16816.F32.BF16 R76, R48.reuse, R4, R76 ;  /* 0x00000004304c723c */ /* 0x060ff0000004184c */
        /* <DEDUP_REMOVED lines=96> */
.L_x_4308:
        /* <DEDUP_REMOVED lines=60> */
.L_x_4309:
[C---:B------:R-:W-:Y:S01]  /*4150*/  IMAD.SHL.U32 R5, R2.reuse, 0x20, RZ ;  /* 0x0000002002057824 */ /* 0x040fe200078e00ff */
[----:B------:R-:W-:Y:S01]  /*4160*/  LEA R12, P1, R83, R226, 0x1 ;  /* 0x000000e2530c7211 */ /* 0x000fe200078208ff */
[----:B------:R-:W-:Y:S01]  /*4170*/  IMAD.MOV.U32 R224, RZ, RZ, R226 ;  /* 0x000000ffffe07224 */ /* 0x000fe200078e00e2 */
[----:B------:R-:W-:Y:S02]  /*4180*/  SHF.L.U64.HI R2, R2, 0x5, R3 ;  /* 0x0000000502027819 */ /* 0x000fe40000010203 */
[----:B------:R-:W-:Y:S02]  /*4190*/  IADD3 R14, P3, PT, R5, R12, RZ ;  /* 0x0000000c050e7210 */ /* 0x000fe40007f7e0ff */
[----:B------:R-:W-:Y:S01]  /*41a0*/  LEA.HI.X R13, R83, R225, R84, 0x1, P1 ;  /* 0x000000e1530d7211 */ /* 0x000fe200008f0c54 */
[----:B------:R-:W-:Y:S01]  /*41b0*/  @!PT LDS RZ, [RZ] ;  /* 0x00000000fffff984 */ /* 0x000fe20000000800 */
[----:B------:R-:W-:Y:S01]  /*41c0*/  @!PT LDS RZ, [RZ] ;  /* 0x00000000fffff984 */ /* 0x000fe20000000800 */
[----:B------:R-:W-:Y:S01]  /*41d0*/  @!PT LDS RZ, [RZ] ;  /* 0x00000000fffff984 */ /* 0x000fe20000000800 */
[----:B------:R1:W-:Y:S01]  /*41e0*/  LDGSTS.E.BYPASS.LTC128B.128 [R85+0x8000], desc[UR18][R224.64] ;  /* 0x08000000e0557fae */ /* 0x0003e2000b981a12 */
[----:B------:R-:W-:-:S03]  /*41f0*/  IADD3 R20, P1, PT, R5, R14, RZ ;  /* 0x0000000e05147210 */ /* 0x000fc60007f3e0ff */
[----:B------:R1:W-:Y:S01]  /*4200*/  LDGSTS.E.BYPASS.LTC128B.128 [R85+0xa000], desc[UR18][R224.64+0x80] ;  /* 0x0a000080e0557fae */ /* 0x0003e2000b981a12 */
[----:B------:R-:W-:-:S03]  /*4210*/  IMAD.X R15, R2, 0x1, R13, P3 ;  /* 0x00000001020f7824 */ /* 0x000fc600018e060d */
[----:B------:R1:W-:Y:S01]  /*4220*/  LDGSTS.E.BYPASS.LTC128B.128 [R85+0xc000], desc[UR18][R224.64+0x100] ;  /* 0x0c000100e0557fae */ /* 0x0003e2000b981a12 */
[----:B------:R-:W-:-:S03]  /*4230*/  IMAD.X R21, R2, 0x1, R15, P1 ;  /* 0x0000000102157824 */ /* 0x000fc600008e060f */
        /* <DEDUP_REMOVED lines=14> */
.L_x_4307:
        /* <DEDUP_REMOVED lines=17> */
[----:B-1----:R-:W-:Y:S02]  /*4430*/  FMNMX.FTZ R12, R200, R3, !PT ;  /* 0x00000003c80c7209 */ /* 0x002fe40007810000 */
        /* <DEDUP_REMOVED lines=326> */
[----:B------:R-:W-:Y:S01]  /*58a0*/  MOV R216, 0x20 ;  /* 0x0000002000d87802 */ /* 0x000fe20000000f00 */
[----:B------:R-:W-:Y:S01]  /*58b0*/  IMAD.MOV.U32 R0, RZ, RZ, R3 ;  /* 0x000000ffff007224 */ /* 0x000fe200078e0003 */
[----:B------:R-:W-:Y:S01]  /*58c0*/  IADD3 R227, PT, PT, R219, 0x10000, RZ ;  /* 0x00010000dbe37810 */ /* 0x000fe20007ffe0ff */
[----:B------:R-:W-:Y:S01]  /*58d0*/  UISETP.NE.AND.EX UP0, UPT, UR9, URZ, UPT, UP0 ;  /* 0x000000ff0900728c */ /* 0x000fe2000bf05300 */
[----:B------:R-:W-:Y:S01]  /*58e0*/  SEL R216, R216, 0xffffffe0, !P2 ;  /* 0xffffffe0d8d87807 */ /* 0x000fe20005000000 */
[----:B------:R-:W-:Y:S01]  /*58f0*/  IMAD.MOV.U32 R165, RZ, RZ, R164 ;  /* 0x000000ffffa57224 */ /* 0x000fe200078e00a4 */
[----:B------:R-:W-:Y:S01]  /*5900*/  UMOV UR12, 0x400 ;  /* 0x00000400000c7882 */ /* 0x000fe20000000000 */
[----:B------:R-:W-:Y:S01]  /*5910*/  IMAD.MOV.U32 R230, RZ, RZ, RZ ;  /* 0x000000ffffe67224 */ /* 0x000fe200078e00ff */
[----:B------:R-:W2:Y:S01]  /*5920*/  LDCU UR4, c[0x0][0x45c] ;  /* 0x00008b80ff0477ac */ /* 0x000ea20008000800 */
[----:B------:R-:W-:Y:S01]  /*5930*/  PLOP3.LUT P1, PT, PT, PT, UP0, 0x80, 0x8 ;  /* 0x000000000008781c */ /* 0x000fe20003f2f008 */
[----:B------:R-:W-:Y:S01]  /*5940*/  IMAD.IADD R216, R216, 0x1, R219 ;  /* 0x00000001d8d87824 */ /* 0x000fe200078e02db */
[----:B------:R-:W3:Y:S01]  /*5950*/  LDCU.64 UR6, c[0x0][0x3a0] ;  /* 0x00007400ff0677ac */ /* 0x000ee20008000a00 */
[----:B------:R-:W4:Y:S01]  /*5960*/  LDCU.64 UR8, c[0x0][0x3a8] ;  /* 0x00007500ff0877ac */ /* 0x000f220008000a00 */
[----:B------:R-:W-:Y:S01]  /*5970*/  UMOV UR13, UR10 ;  /* 0x0000000a000d7c82 */ /* 0x000fe20008000000 */
[----:B-1----:R-:W-:-:S12]  /*5980*/  ULEA UR5, UR5, UR12, 0x18 ;  /* 0x0000000c05057291 */ /* 0x002fd8000f8ec0ff */
.L_x_4314:
[----:B------:R-:W-:Y:S01]  /*5990*/  @!P1 IADD3 R4, P0, PT, RZ, -R230, RZ ;  /* 0x800000e6ff049210 */ /* 0x000fe20007f1e0ff */
[----:B------:R-:W1:Y:S01]  /*59a0*/  @!P1 LDC R212, c[0x0][0x3c0] ;  /* 0x0000f000ffd49b82 */ /* 0x000e620000000800 */
[----:B------:R-:W5:Y:S01]  /*59b0*/  S2R R218, SR_TID.X ;  /* 0x0000000000da7919 */ /* 0x000f620000002100 */
[----:B------:R-:W-:Y:S06]  /*59c0*/  DEPBAR.LE SB0, 0x0 ;  /* 0x000080000000791a */ /* 0x000fec0000000000 */
[----:B------:R-:W2:Y:S08]  /*59d0*/  LDC R215, c[0x0][0x3c4] ;  /* 0x0000f100ffd77b82 */ /* 0x000eb00000000800 */
[----:B------:R-:W-:Y:S01]  /*59e0*/  BAR.SYNC.DEFER_BLOCKING 0x0 ;  /* 0x0000000000007b1d */ /* 0x000fe20000010000 */
[----:B-----5:R-:W-:Y:S01]  /*59f0*/  LOP3.LUT R237, R218, 0x38, RZ, 0xc0, !PT ;  /* 0x00000038daed7812 */ /* 0x020fe200078ec0ff */
[----:B-1----:R-:W-:Y:S02]  /*5a00*/  @!P1 IMAD.SHL.U32 R7, R212, 0x40, RZ ;  /* 0x00000040d4079824 */ /* 0x002fe400078e00ff */
[C---:B------:R-:W-:Y:S02]  /*5a10*/  IMAD.SHL.U32 R168, R218.reuse, 0x40, RZ ;  /* 0x00000040daa87824 */ /* 0x040fe400078e00ff */
[----:B------:R-:W-:Y:S02]  /*5a20*/  @!P1 IMAD.X R7, RZ, RZ, ~R7, P0 ;  /* 0x000000ffff079224 */ /* 0x000fe400000e0e07 */
[----:B------:R-:W-:Y:S01]  /*5a30*/  IMAD.SHL.U32 R2, R218, 0x8, RZ ;  /* 0x00000008da027824 */ /* 0x000fe200078e00ff */
[----:B------:R-:W-:Y:S01]  /*5a40*/  LOP3.LUT R3, R168, 0x1c0, RZ, 0xc0, !PT ;  /* 0x000001c0a8037812 */ /* 0x000fe200078ec0ff */
[----:B------:R-:W-:Y:S01]  /*5a50*/  IMAD.SHL.U32 R214, R218, 0x20, RZ ;  /* 0x00000020dad67824 */ /* 0x000fe200078e00ff */
[----:B------:R-:W-:Y:S01]  /*5a60*/  @!P1 SHF.R.S64 R5, R4, 0x1f, R7 ;  /* 0x0000001f04059819 */ /* 0x000fe20000001007 */
[----:B------:R-:W-:Y:S01]  /*5a70*/  IMAD.MOV.U32 R4, RZ, RZ, R233 ;  /* 0x000000ffff047224 */ /* 0x000fe200078e00e9 */
[----:B------:R-:W-:Y:S02]  /*5a80*/  LOP3.LUT R237, R237, 0x1f8, R2, 0x78, !PT ;  /* 0x000001f8eded7812 */ /* 0x000fe400078e7802 */
[----:B------:R-:W-:Y:S01]  /*5a90*/  @!P1 IADD3 R6, P0, PT, R232, R5, RZ ;  /* 0x00000005e8069210 */ /* 0x000fe20007f1e0ff */
[----:B------:R-:W-:Y:S01]  /*5aa0*/  IMAD.MOV.U32 R5, RZ, RZ, R232 ;  /* 0x000000ffff057224 */ /* 0x000fe200078e00e8 */
[--C-:B------:R-:W-:Y:S02]  /*5ab0*/  LOP3.LUT R164, R3, 0x38, R2.reuse, 0xf8, !PT ;  /* 0x0000003803a47812 */ /* 0x100fe400078ef802 */
[----:B------:R-:W-:Y:S01]  /*5ac0*/  LOP3.LUT R237, R237, 0x1e00, R2, 0xf8, !PT ;  /* 0x00001e00eded7812 */ /* 0x000fe200078ef802 */
[----:B------:R-:W-:Y:S01]  /*5ad0*/  @!P1 IMAD.MOV.U32 R232, RZ, RZ, R6 ;  /* 0x000000ffffe89224 */ /* 0x000fe200078e0006 */
[----:B------:R-:W-:Y:S01]  /*5ae0*/  @!P1 LEA.HI.X.SX32 R233, R7, R233, 0x1, P0 ;  /* 0x000000e907e99211 */ /* 0x000fe200000f0eff */
        /* <DEDUP_REMOVED lines=63> */
.L_x_4311:
[----:B------:R-:W-:Y:S01]  /*5ee0*/  LEA R237, R237, UR5, 0x1 ;  /* 0x00000005eded7c11 */ /* 0x000fe2000f8e08ff */
[C---:B------:R-:W-:Y:S01]  /*5ef0*/  IMAD.SHL.U32 R213, R212.reuse, 0x20, RZ ;  /* 0x00000020d4d57824 */ /* 0x040fe200078e00ff */
[----:B------:R-:W-:Y:S01]  /*5f00*/  SHF.L.U64.HI R215, R212, 0x5, R215 ;  /* 0x00000005d4d77819 */ /* 0x000fe200000102d7 */
[----:B------:R-:W-:Y:S01]  /*5f10*/  IMAD.MOV.U32 R221, RZ, RZ, 0x20 ;  /* 0x00000020ffdd7424 */ /* 0x000fe200078e00ff */
[----:B------:R-:W-:Y:S01]  /*5f20*/  LOP3.LUT R217, R214, 0x7c00, RZ, 0xc0, !PT ;  /* 0x00007c00d6d97812 */ /* 0x000fe200078ec0ff */
[----:B------:R-:W-:Y:S01]  /*5f30*/  @!PT LDS RZ, [RZ] ;  /* 0x00000000fffff984 */ /* 0x000fe20000000800 */
[----:B------:R-:W-:Y:S01]  /*5f40*/  @!PT LDS RZ, [RZ] ;  /* 0x00000000fffff984 */ /* 0x000fe20000000800 */
[----:B------:R-:W-:Y:S01]  /*5f50*/  @!PT LDS RZ, [RZ] ;  /* 0x00000000fffff984 */ /* 0x000fe20000000800 */
[----:B------:R-:W-:Y:S01]  /*5f60*/  LDGSTS.E.BYPASS.LTC128B.128 [R237+0x10000], desc[UR18][R232.64] ;  /* 0x10000000e8ed7fae */ /* 0x000fe2000b981a12 */
[----:B------:R-:W-:Y:S01]  /*5f70*/  IADD3 R238, P0, PT, R232, R213, RZ ;  /* 0x000000d5e8ee7210 */ /* 0x000fe20007f1e0ff */
[----:B------:R-:W-:Y:S01]  /*5f80*/  UIADD3 UR11, UPT, UPT, UR11, -0x1, URZ ;  /* 0xffffffff0b0b7890 */ /* 0x000fe2000fffe0ff */
[----:B------:R-:W-:Y:S01]  /*5f90*/  SHF.R.U32.HI R220, RZ, 0x1, R218 ;  /* 0x00000001ffdc7819 */ /* 0x000fe200000116da */
[----:B------:R-:W-:Y:S01]  /*5fa0*/  LDGSTS.E.BYPASS.LTC128B.128 [R237+0x12000], desc[UR18][R232.64+0x80] ;  /* 0x12000080e8ed7fae */ /* 0x000fe2000b981a12 */
[----:B------:R-:W-:Y:S01]  /*5fb0*/  IADD3 R240, P2, PT, R213, R238, RZ ;  /* 0x000000eed5f07210 */ /* 0x000fe20007f5e0ff */
[----:B------:R-:W-:Y:S01]  /*5fc0*/  IMAD.X R239, R233, 0x1, R215, P0 ;  /* 0x00000001e9ef7824 */ /* 0x000fe200000e06d7 */
[----:B------:R-:W-:Y:S01]  /*5fd0*/  LOP3.LUT R223, R218, 0x8, RZ, 0xc0, !PT ;  /* 0x00000008dadf7812 */ /* 0x000fe200078ec0ff */
[----:B------:R-:W-:Y:S01]  /*5fe0*/  LDGSTS.E.BYPASS.LTC128B.128 [R237+0x14000], desc[UR18][R232.64+0x100] ;  /* 0x14000100e8ed7fae */ /* 0x000fe2000b981a12 */
[----:B------:R-:W-:Y:S01]  /*5ff0*/  IADD3 R212, P0, PT, R213, R240, RZ ;  /* 0x000000f0d5d47210 */ /* 0x000fe20007f1e0ff */
[----:B------:R-:W-:Y:S01]  /*6000*/  IMAD.X R241, R215, 0x1, R239, P2 ;  /* 0x00000001d7f17824 */ /* 0x000fe200010e06ef */
[----:B------:R-:W-:Y:S01]  /*6010*/  LOP3.LUT R3, R217, 0x200, R168, 0xf8, !PT ;  /* 0x00000200d9037812 */ /* 0x000fe200078ef8a8 */
[----:B------:R-:W-:Y:S01]  /*6020*/  LDGSTS.E.BYPASS.LTC128B.128 [R237+0x16000], desc[UR18][R232.64+0x180] ;  /* 0x16000180e8ed7fae */ /* 0x000fe2000b981a12 */
[----:B------:R-:W-:Y:S01]  /*6030*/  LOP3.LUT R2, R220, 0x8, RZ, 0xc0, !PT ;  /* 0x00000008dc027812 */ /* 0x000fe200078ec0ff */
[----:B------:R-:W-:Y:S01]  /*6040*/  IMAD.X R213, R215, 0x1, R241, P0 ;  /* 0x00000001d7d57824 */ /* 0x000fe200000e06f1 */
[----:B------:R-:W-:Y:S01]  /*6050*/  LOP3.LUT R166, R168, 0x400, RZ, 0xc0, !PT ;  /* 0x00000400a8a67812 */ /* 0x000fe200078ec0ff */
[----:B------:R-:W-:Y:S01]  /*6060*/  LDGSTS.E.BYPASS.LTC128B.128 [R237+0x10800], desc[UR18][R238.64] ;  /* 0x10800000eeed7fae */ /* 0x000fe2000b981a12 */
[----:B------:R-:W-:Y:S01]  /*6070*/  LOP3.LUT R223, R164, R223, RZ, 0x3c, !PT ;  /* 0x000000dfa4df7212 */ /* 0x000fe200078e3cff */
[----:B------:R-:W-:Y:S01]  /*6080*/  UISETP.GT.AND UP0, UPT, UR11, UR14, UPT ;  /* 0x0000000e0b00728c */ /* 0x000fe2000bf04270 */
[----:B------:R-:W-:Y:S01]  /*6090*/  LOP3.LUT R2, R3, R164, R2, 0xf6, !PT ;  /* 0x000000a403027212 */ /* 0x000fe200078ef602 */
[----:B------:R-:W-:Y:S01]  /*60a0*/  LDGSTS.E.BYPASS.LTC128B.128 [R237+0x12800], desc[UR18][R238.64+0x80] ;  /* 0x12800080eeed7fae */ /* 0x000fe2000b981a12 */
[----:B------:R-:W-:Y:S01]  /*60b0*/  LOP3.LUT P0, RZ, R218, 0x2, RZ, 0xc0, !PT ;  /* 0x00000002daff7812 */ /* 0x000fe2000780c0ff */
[----:B------:R-:W-:Y:S01]  /*60c0*/  IMAD R223, R223, 0x2, R166 ;  /* 0x00000002dfdf7824 */ /* 0x000fe200078e02a6 */
[----:B------:R-:W-:Y:S01]  /*60d0*/  LEA R224, R2, UR5, 0x1 ;  /* 0x0000000502e07c11 */ /* 0x000fe2000f8e08ff */
[----:B------:R-:W-:Y:S01]  /*60e0*/  LDGSTS.E.BYPASS.LTC128B.128 [R237+0x14800], desc[UR18][R238.64+0x100] ;  /* 0x14800100eeed7fae */ /* 0x000fe2000b981a12 */
[----:B------:R-:W-:Y:S01]  /*60f0*/  SEL R221, R221, 0xffffffe0, !P0 ;  /* 0xffffffe0dddd7807 */ /* 0x000fe20004000000 */
[----:B------:R-:W-:Y:S01]  /*6100*/  VIADD R164, R223, UR5 ;  /* 0x00000005dfa47c36 */ /* 0x000fe20008000000 */
[----:B------:R-:W-:Y:S01]  /*6110*/  LOP3.LUT P0, RZ, R218, 0x4, RZ, 0xc0, !PT ;  /* 0x00000004daff7812 */ /* 0x000fe2000780c0ff */
[----:B------:R-:W-:Y:S01]  /*6120*/  LDGSTS.E.BYPASS.LTC128B.128 [R237+0x16800], desc[UR18][R238.64+0x180] ;  /* 0x16800180eeed7fae */ /* 0x000fe2000b981a12 */
[----:B------:R-:W-:Y:S02]  /*6130*/  IMAD.MOV.U32 R3, RZ, RZ, 0x40 ;  /* 0x00000040ff037424 */ /* 0x000fe400078e00ff */
[C---:B------:R-:W-:Y:S01]  /*6140*/  IMAD.IADD R222, R221.reuse, 0x1, R224 ;  /* 0x00000001ddde7824 */ /* 0x040fe200078e02e0 */
[----:B------:R-:W-:Y:S01]  /*6150*/  LDGSTS.E.BYPASS.LTC128B.128 [R237+0x11000], desc[UR18][R240.64] ;  /* 0x11000000f0ed7fae */ /* 0x000fe2000b981a12 */
[----:B------:R-:W-:Y:S01]  /*6160*/  IMAD.IADD R167, R221, 0x1, R164 ;  /* 0x00000001dda77824 */ /* 0x000fe200078e02a4 */
[----:B------:R-:W-:Y:S02]  /*6170*/  SEL R3, R3, 0xffffffc0, !P0 ;  /* 0xffffffc003037807 */ /* 0x000fe40004000000 */
[----:B------:R-:W-:Y:S03]  /*6180*/  LDGSTS.E.BYPASS.LTC128B.128 [R237+0x13000], desc[UR18][R240.64+0x80] ;  /* 0x13000080f0ed7fae */ /* 0x000fe6000b981a12 */
[C---:B------:R-:W-:Y:S01]  /*6190*/  IMAD.IADD R166, R3.reuse, 0x1, R224 ;  /* 0x0000000103a67824 */ /* 0x040fe200078e02e0 */
[----:B------:R-:W-:Y:S01]  /*61a0*/  LDGSTS.E.BYPASS.LTC128B.128 [R237+0x15000], desc[UR18][R240.64+0x100] ;  /* 0x15000100f0ed7fae */ /* 0x000fe2000b981a12 */
[----:B------:R-:W-:Y:S02]  /*61b0*/  IMAD.IADD R164, R3, 0x1, R164 ;  /* 0x0000000103a47824 */ /* 0x000fe400078e02a4 */
[C---:B------:R-:W-:Y:S01]  /*61c0*/  IMAD.IADD R3, R221.reuse, 0x1, R166 ;  /* 0x00000001dd037824 */ /* 0x040fe200078e02a6 */
[----:B------:R-:W-:Y:S01]  /*61d0*/  LDGSTS.E.BYPASS.LTC128B.128 [R237+0x17000], desc[UR18][R240.64+0x180] ;  /* 0x17000180f0ed7fae */ /* 0x000fe2000b981a12 */
[----:B------:R-:W-:Y:S03]  /*61e0*/  IMAD.IADD R2, R221, 0x1, R164 ;  /* 0x00000001dd027824 */ /* 0x000fe600078e02a4 */
[----:B------:R-:W-:Y:S04]  /*61f0*/  LDGSTS.E.BYPASS.LTC128B.128 [R237+0x11800], desc[UR18][R212.64] ;  /* 0x11800000d4ed7fae */ /* 0x000fe8000b981a12 */
        /* <DEDUP_REMOVED lines=294> */
.L_x_4313:
[----:B------:R-:W-:Y:S02]  /*7460*/  IMAD.MOV.U32 R224, RZ, RZ, R226 ;  /* 0x000000ffffe07224 */ /* 0x000fe400078e00e2 */
[C---:B------:R-:W-:Y:S01]  /*7470*/  IMAD.SHL.U32 R3, R2.reuse, 0x20, RZ ;  /* 0x0000002002037824 */ /* 0x040fe200078e00ff */
[----:B------:R-:W-:Y:S02]  /*7480*/  SHF.L.U64.HI R2, R2, 0x5, R167 ;  /* 0x0000000502027819 */ /* 0x000fe400000102a7 */
[----:B------:R-:W-:Y:S01]  /*7490*/  @!PT LDS RZ, [RZ] ;  /* 0x00000000fffff984 */ /* 0x000fe20000000800 */
[----:B------:R-:W-:Y:S01]  /*74a0*/  @!PT LDS RZ, [RZ] ;  /* 0x00000000fffff984 */ /* 0x000fe20000000800 */
[----:B------:R-:W-:Y:S01]  /*74b0*/  @!PT LDS RZ, [RZ] ;  /* 0x00000000fffff984 */ /* 0x000fe20000000800 */
[----:B------:R1:W-:Y:S02]  /*74c0*/  LDGSTS.E.BYPASS.LTC128B.128 [R237+0x8000], desc[UR18][R224.64] ;  /* 0x08000000e0ed7fae */ /* 0x0003e4000b981a12 */
[C---:B------:R-:W-:Y:S02]  /*74d0*/  IADD3 R166, P2, PT, R3.reuse, R226, RZ ;  /* 0x000000e203a67210 */ /* 0x040fe40007f5e0ff */
[----:B------:R1:W-:Y:S02]  /*74e0*/  LDGSTS.E.BYPASS.LTC128B.128 [R237+0xa000], desc[UR18][R224.64+0x80] ;  /* 0x0a000080e0ed7fae */ /* 0x0003e4000b981a12 */
[C---:B------:R-:W-:Y:S01]  /*74f0*/  IADD3 R168, P3, PT, R3.reuse, R166, RZ ;  /* 0x000000a603a87210 */ /* 0x040fe20007f7e0ff */
[C---:B------:R-:W-:Y:S01]  /*7500*/  IMAD.X R167, R2.reuse, 0x1, R225, P2 ;  /* 0x0000000102a77824 */ /* 0x040fe200010e06e1 */
[----:B------:R1:W-:Y:S02]  /*7510*/  LDGSTS.E.BYPASS.LTC128B.128 [R237+0xc000], desc[UR18][R224.64+0x100] ;  /* 0x0c000100e0ed7fae */ /* 0x0003e4000b981a12 */
[----:B------:R-:W-:Y:S02]  /*7520*/  IADD3 R170, P2, PT, R3, R168, RZ ;  /* 0x000000a803aa7210 */ /* 0x000fe40007f5e0ff */
[----:B------:R1:W-:Y:S01]  /*7530*/  LDGSTS.E.BYPASS.LTC128B.128 [R237+0xe000], desc[UR18][R224.64+0x180] ;  /* 0x0e000180e0ed7fae */ /* 0x0003e2000b981a12 */
[C---:B------:R-:W-:Y:S03]  /*7540*/  IADD3.X R169, PT, PT, R2.reuse, R167, RZ, P3, !PT ;  /* 0x000000a702a97210 */ /* 0x040fe60001ffe4ff */
[----:B------:R1:W-:Y:S01]  /*7550*/  LDGSTS.E.BYPASS.LTC128B.128 [R237+0x8800], desc[UR18][R166.64] ;  /* 0x08800000a6ed7fae */ /* 0x0003e2000b981a12 */
[----:B------:R-:W-:Y:S03]  /*7560*/  IADD3.X R171, PT, PT, R2, R169, RZ, P2, !PT ;  /* 0x000000a902ab7210 */ /* 0x000fe600017fe4ff */
        /* <DEDUP_REMOVED lines=12> */
.L_x_4312:
[----:B------:R-:W-:Y:S01]  /*7630*/  FMNMX3.FTZ R2, R0, R6, R7, !PT ;  /* 0x0000000600027276 */ /* 0x000fe20007810007 */
        /* <DEDUP_REMOVED lines=476> */
.L_x_4310:
[----:B------:R-:W1:Y:S01]  /*9400*/  SHFL.BFLY PT, R10, R235, 0x2, 0x1f ;  /* 0x0c401f00eb0a7f89 */ /* 0x000e6200000e0000 */
[C---:B------:R-:W-:Y:S01]  /*9410*/  SHF.L.U32 R2, R218.reuse, 0x4, RZ ;  /* 0x00000004da027819 */ /* 0x040fe200000006ff */
[----:B------:R-:W2:Y:S01]  /*9420*/  S2UR UR12, SR_CTAID.Y ;  /* 0x00000000000c79c3 */ /* 0x000ea20000002600 */
[C---:B------:R-:W-:Y:S01]  /*9430*/  SHF.L.U32 R6, R218.reuse, 0x2, RZ ;  /* 0x00000002da067819 */ /* 0x040fe200000006ff */
[----:B------:R-:W3:Y:S01]  /*9440*/  SHFL.BFLY PT, R0, R231, 0x2, 0x1f ;  /* 0x0c401f00e7007f89 */ /* 0x000ee200000e0000 */
[----:B------:R-:W-:Y:S01]  /*9450*/  SHF.L.U32 R8, R218, 0x1, RZ ;  /* 0x00000001da087819 */ /* 0x000fe200000006ff */
[----:B------:R-:W2:Y:S01]  /*9460*/  LDCU.64 UR6, c[0x0][0x430] ;  /* 0x00008600ff0677ac */ /* 0x000ea20008000a00 */
[C---:B------:R-:W-:Y:S01]  /*9470*/  LOP3.LUT R13, R2.reuse, 0x1c0, RZ, 0xc0, !PT ;  /* 0x000001c0020d7812 */ /* 0x040fe200078ec0ff */
[----:B------:R-:W-:Y:S01]  /*9480*/  BSSY.RECONVERGENT B0, `(.L_x_4315) ;  /* 0x000012d000007945 */ /* 0x000fe20003800200 */
[--C-:B------:R-:W-:Y:S01]  /*9490*/  LOP3.LUT R217, R217, 0x6, R8.reuse, 0xf8, !PT ;  /* 0x00000006d9d97812 */ /* 0x100fe200078ef808 */
[----:B------:R-:W4:Y:S01]  /*94a0*/  S2UR UR11, SR_CTAID.Z ;  /* 0x00000000000b79c3 */ /* 0x000f220000002700 */
[----:B------:R-:W-:Y:S01]  /*94b0*/  LOP3.LUT R8, R13, 0x38, R8, 0xf8, !PT ;  /* 0x000000380d087812 */ /* 0x000fe200078ef808 */
[----:B------:R-:W4:Y:S01]  /*94c0*/  LDCU UR9, c[0x0][0x3e0] ;  /* 0x00007c00ff0977ac */ /* 0x000f220008000800 */
[----:B------:R-:W-:-:S02]  /*94d0*/  LOP3.LUT R13, R2, 0x3f00, RZ, 0xc0, !PT ;  /* 0x00003f00020d7812 */ /* 0x000fc400078ec0ff */
[----:B------:R-:W-:Y:S01]  /*94e0*/  LOP3.LUT R2, R2, 0x10, RZ, 0xc0, !PT ;  /* 0x0000001002027812 */ /* 0x000fe200078ec0ff */
[----:B------:R-:W5:Y:S01]  /*94f0*/  LDCU UR4, c[0x0][0x44c] ;  /* 0x00008980ff0477ac */ /* 0x000f620008000800 */
[----:B------:R-:W-:Y:S01]  /*9500*/  LOP3.LUT R8, R217, R8, RZ, 0xfc, !PT ;  /* 0x00000008d9087212 */ /* 0x000fe200078efcff */
[----:B------:R-:W5:Y:S01]  /*9510*/  S2UR UR8, SR_CTAID.X ;  /* 0x00000000000879c3 */ /* 0x000f620000002500 */
[----:B------:R-:W-:Y:S01]  /*9520*/  SHF.R.U32.HI R15, RZ, 0x2, R218 ;  /* 0x00000002ff0f7819 */ /* 0x000fe200000116da */
[----:B------:R-:W-:Y:S01]  /*9530*/  UIADD3 UR10, UPT, UPT, -UR15, URZ, URZ ;  /* 0x000000ff0f0a7290 */ /* 0x000fe2000fffe1ff */
[----:B-1----:R-:W-:Y:S01]  /*9540*/  FADD.FTZ R10, R10, R235 ;  /* 0x000000eb0a0a7221 */ /* 0x002fe20000010000 */
[----:B--2---:R-:W-:Y:S01]  /*9550*/  UIMAD UR6, UR12, UR6, UR15 ;  /* 0x000000060c0672a4 */ /* 0x004fe2000f8e020f */
[----:B---3--:R-:W-:-:S03]  /*9560*/  FADD.FTZ R11, R0, R231 ;  /* 0x000000e7000b7221 */ /* 0x008fc60000010000 */
[----:B------:R-:W1:Y:S01]  /*9570*/  SHFL.BFLY PT, R5, R10, 0x1, 0x1f ;  /* 0x0c201f000a057f89 */ /* 0x000e6200000e0000 */
[----:B------:R-:W-:-:S03]  /*9580*/  LOP3.LUT R0, R220, 0x30, RZ, 0xc0, !PT ;  /* 0x00000030dc007812 */ /* 0x000fc600078ec0ff */
[----:B------:R-:W2:Y:S01]  /*9590*/  SHFL.BFLY PT, R4, R11, 0x1, 0x1f ;  /* 0x0c201f000b047f89 */ /* 0x000ea200000e0000 */
[----:B------:R-:W-:Y:S01]  /*95a0*/  LOP3.LUT R0, R0, 0x7, R15, 0xf8, !PT ;  /* 0x0000000700007812 */ /* 0x000fe200078ef80f */
[----:B----4-:R-:W-:-:S04]  /*95b0*/  UIMAD UR10, UR9, UR10, UR11 ;  /* 0x0000000a090a72a4 */ /* 0x010fc8000f8e020b */
[----:B------:R-:W-:Y:S02]  /*95c0*/  UIMAD UR6, UR6, UR9, UR10 ;  /* 0x00000009060672a4 */ /* 0x000fe4000f8e020a */
[----:B-----5:R-:W-:-:S04]  /*95d0*/  USHF.L.U32 UR8, UR8, 0x6, URZ ;  /* 0x0000000608087899 */ /* 0x020fc800080006ff */
[----:B------:R-:W-:-:S04]  /*95e0*/  UIMAD UR7, UR6, UR7, UR8 ;  /* 0x00000007060772a4 */ /* 0x000fc8000f8e0208 */
[----:B------:R-:W-:Y:S01]  /*95f0*/  UIMAD UR4, UR7, UR4, URZ ;  /* 0x00000004070472a4 */ /* 0x000fe2000f8e02ff */
[----:B-1----:R-:W-:Y:S01]  /*9600*/  FADD.FTZ R5, R10, R5 ;  /* 0x000000050a057221 */ /* 0x002fe20000010000 */
[----:B------:R-:W-:-:S03]  /*9610*/  MOV R10, 0x20 ;  /* 0x00000020000a7802 */ /* 0x000fc60000000f00 */
[----:B------:R-:W1:Y:S01]  /*9620*/  MUFU.RCP R9, R5 ;  /* 0x0000000500097308 */ /* 0x000e620000001000 */
[----:B--2---:R-:W-:Y:S01]  /*9630*/  FADD.FTZ R4, R11, R4 ;  /* 0x000000040b047221 */ /* 0x004fe20000010000 */
[----:B------:R-:W-:Y:S01]  /*9640*/  BAR.SYNC.DEFER_BLOCKING 0x0 ;  /* 0x0000000000007b1d */ /* 0x000fe20000010000 */
[----:B------:R-:W-:Y:S02]  /*9650*/  FSETP.NE.FTZ.AND P2, PT, R5, RZ, PT ;  /* 0x000000ff0500720b */ /* 0x000fe40003f55000 */
[----:B------:R-:W-:Y:S02]  /*9660*/  LOP3.LUT R11, R6, 0x1f8, RZ, 0xc0, !PT ;  /* 0x000001f8060b7812 */ /* 0x000fe400078ec0ff */
[----:B------:R-:W-:Y:S01]  /*9670*/  FSETP.NE.FTZ.AND P1, PT, R4, RZ, PT ;  /* 0x000000ff0400720b */ /* 0x000fe20003f35000 */
[----:B------:R-:W2:Y:S01]  /*9680*/  MUFU.RCP R7, R4 ;  /* 0x0000000400077308 */ /* 0x000ea20000001000 */
[----:B------:R-:W-:Y:S02]  /*9690*/  LOP3.LUT R11, R11, 0x38, R220, 0x78, !PT ;  /* 0x000000380b0b7812 */ /* 0x000fe400078e78dc */
[----:B------:R-:W-:-:S02]  /*96a0*/  R2P PR, R218, 0x18 ;  /* 0x00000018da007804 */ /* 0x000fc40000000000 */
[----:B------:R-:W-:Y:S02]  /*96b0*/  LEA R2, R11, R2, 0x2 ;  /* 0x000000020b027211 */ /* 0x000fe400078e10ff */
[----:B------:R-:W-:Y:S01]  /*96c0*/  LEA R11, R8, UR5, 0x2 ;  /* 0x00000005080b7c11 */ /* 0x000fe2000f8e10ff */
[----:B------:R-:W3:Y:S01]  /*96d0*/  @P2 LDC R17, c[0x0][0x458] ;  /* 0x00011600ff112b82 */ /* 0x000ee20000000800 */
[----:B-1----:R-:W-:Y:S01]  /*96e0*/  FSEL R9, R9, 1, P2 ;  /* 0x3f80000009097808 */ /* 0x002fe20001000000 */
[----:B------:R-:W-:Y:S01]  /*96f0*/  @P2 MUFU.LG2 R5, R5 ;  /* 0x0000000500052308 */ /* 0x000fe20000000c00 */
[----:B------:R-:W-:Y:S02]  /*9700*/  LOP3.LUT R6, R13, 0x3c, R6, 0xf8, !PT ;  /* 0x0000003c0d067812 */ /* 0x000fe400078ef806 */
[----:B------:R-:W-:Y:S01]  /*9710*/  SEL R10, R10, 0xffffffe0, !P0 ;  /* 0xffffffe00a0a7807 */ /* 0x000fe20004000000 */
        /* <DEDUP_REMOVED lines=65> */
[----:B------:R-:W-:Y:S01]  /*9b30*/  STS.64 [R11], R160 ;  /* 0x000000a00b007388 */ /* 0x000fe20000000a00 */
[----:B--2---:R-:W-:Y:S01]  /*9b40*/  FSEL R7, R7, 1, P1 ;  /* 0x3f80000007077808 */ /* 0x004fe20000800000 */
[----:B------:R-:W1:Y:S01]  /*9b50*/  @P1 LDC R14, c[0x0][0x458] ;  /* 0x00011600ff0e1b82 */ /* 0x000e620000000800 */
[----:B------:R-:W-:Y:S01]  /*9b60*/  SEL R8, R9, 0xffffffc0, !P3 ;  /* 0xffffffc009087807 */ /* 0x000fe20005800000 */
[----:B------:R-:W2:Y:S01]  /*9b70*/  @P1 MUFU.LG2 R4, R4 ;  /* 0x0000000400041308 */ /* 0x000ea20000000c00 */
[----:B------:R-:W-:Y:S01]  /*9b80*/  IADD3 R13, PT, PT, R11, 0x80, RZ ;  /* 0x000000800b0d7810 */ /* 0x000fe20007ffe0ff */
[----:B------:R-:W-:Y:S01]  /*9b90*/  FMUL.FTZ R162, R7, R162 ;  /* 0x000000a207a27220 */ /* 0x000fe20000410000 */
[----:B------:R-:W-:Y:S01]  /*9ba0*/  IADD3 R9, PT, PT, R11, R8, RZ ;  /* 0x000000080b097210 */ /* 0x000fe20007ffe0ff */
[----:B------:R-:W-:Y:S01]  /*9bb0*/  FMUL.FTZ R163, R7, R163 ;  /* 0x000000a307a37220 */ /* 0x000fe20000410000 */
[----:B------:R-:W-:Y:S01]  /*9bc0*/  @P4 IADD3 R13, PT, PT, R11, -0x80, RZ ;  /* 0xffffff800b0d4810 */ /* 0x000fe20007ffe0ff */
        /* <DEDUP_REMOVED lines=63> */
[----:B------:R-:W-:Y:S01]  /*9fc0*/  STS.64 [R11+0x800], R162 ;  /* 0x000800a20b007388 */ /* 0x000fe20000000a00 */
[----:B------:R-:W-:Y:S01]  /*9fd0*/  IADD3 R12, PT, PT, R10, R9, RZ ;  /* 0x000000090a0c7210 */ /* 0x000fe20007ffe0ff */
[----:B--2---:R-:W-:Y:S01]  /*9fe0*/  @P1 FMUL.FTZ R4, R4, 0.69314718246459960938 ;  /* 0x3f31721804041820 */ /* 0x004fe20000410000 */
[-C--:B------:R-:W-:Y:S01]  /*9ff0*/  IADD3 R15, PT, PT, R8, R13.reuse, RZ ;  /* 0x0000000d080f7210 */ /* 0x080fe20007ffe0ff */
[----:B------:R-:W-:Y:S01]  /*a000*/  STS.64 [R7], R36 ;  /* 0x0000002407007388 */ /* 0x000fe20000000a00 */
[C---:B------:R-:W-:Y:S01]  /*a010*/  IADD3 R8, PT, PT, R10.reuse, R13, RZ ;  /* 0x0000000d0a087210 */ /* 0x040fe20007ffe0ff */
[----:B------:R-:W-:Y:S01]  /*a020*/  @P2 FMUL.FTZ R5, R5, 0.69314718246459960938 ;  /* 0x3f31721805052820 */ /* 0x000fe20000410000 */
[----:B------:R-:W-:Y:S01]  /*a030*/  IADD3 R10, PT, PT, R10, R15, RZ ;  /* 0x0000000f0a0a7210 */ /* 0x000fe20007ffe0ff */
        /* <DEDUP_REMOVED lines=56> */
[----:B-1----:R-:W-:Y:S01]  /*a3c0*/  @P1 FFMA.FTZ R132, R3, R14, R4 ;  /* 0x0000000e03841223 */ /* 0x002fe20000010004 */
[----:B------:R-:W-:Y:S02]  /*a3d0*/  LOP3.LUT P1, RZ, R218, 0x3, RZ, 0xc0, !PT ;  /* 0x00000003daff7812 */ /* 0x000fe4000782c0ff */
[----:B------:R2:W-:Y:S01]  /*a3e0*/  STS.64 [R8+0xc000], R156 ;  /* 0x00c0009c08007388 */ /* 0x0005e20000000a00 */
[----:B------:R-:W-:Y:S01]  /*a3f0*/  MOV R133, 0xff800000 ;  /* 0xff80000000857802 */ /* 0x000fe20000000f00 */
[----:B---3--:R-:W-:Y:S01]  /*a400*/  @P2 FFMA.FTZ R133, R164, R17, R5 ;  /* 0x00000011a4852223 */ /* 0x008fe20000010005 */
[----:B----4-:R-:W-:Y:S01]  /*a410*/  IADD3 R134, P0, PT, R6, UR4, RZ ;  /* 0x0000000406867c10 */ /* 0x010fe2000ff1e0ff */
[----:B------:R2:W-:Y:S01]  /*a420*/  STS.64 [R8+0xc800], R158 ;  /* 0x00c8009e08007388 */ /* 0x0005e20000000a00 */
[----:B------:R-:W-:-:S03]  /*a430*/  MOV R3, UR4 ;  /* 0x0000000400037c02 */ /* 0x000fc60008000f00 */
        /* <DEDUP_REMOVED lines=41> */
[----:B--2---:R-:W-:Y:S01]  /*a6d0*/  IMAD.U32 R2, RZ, RZ, UR7 ;  /* 0x00000007ff027e24 */ /* 0x004fe2000f8e00ff */
[----:B------:R-:W-:Y:S02]  /*a6e0*/  ISETP.GE.AND P3, PT, R0, UR20, PT ;  /* 0x0000001400007c0c */ /* 0x000fe4000bf66270 */
[----:B------:R-:W-:Y:S02]  /*a6f0*/  ISETP.GE.AND P2, PT, R136, UR20, PT ;  /* 0x0000001488007c0c */ /* 0x000fe4000bf46270 */
[----:B------:R-:W-:Y:S02]  /*a700*/  LEA.HI.X.SX32 R2, R2, RZ, 0x1, P1 ;  /* 0x000000ff02027211 */ /* 0x000fe400008f0eff */
[----:B---3--:R-:W-:-:S04]  /*a710*/  LEA R136, P1, R135, UR4, 0x2 ;  /* 0x0000000487887c11 */ /* 0x008fc8000f8210ff */
[----:B------:R-:W-:-:S05]  /*a720*/  LEA.HI.X R137, R135, UR5, R2, 0x2, P1 ;  /* 0x0000000587897c11 */ /* 0x000fca00088f1402 */
[----:B------:R3:W-:Y:S04]  /*a730*/  @!P3 STG.E desc[UR18][R136.64], R133 ;  /* 0x000000858800b986 */ /* 0x0007e8000c101912 */
[----:B------:R3:W-:Y:S02]  /*a740*/  @!P2 STG.E desc[UR18][R136.64+0x20], R132 ;  /* 0x000020848800a986 */ /* 0x0007e4000c101912 */
.L_x_4316:
[----:B------:R-:W-:Y:S05]  /*a750*/  BSYNC.RECONVERGENT B0 ;  /* 0x0000000000007941 */ /* 0x000fea0003800200 */
.L_x_4315:
[----:B------:R-:W4:Y:S01]  /*a760*/  LDCU.64 UR4, c[0x0][0x3f8] ;  /* 0x00007f00ff0477ac */ /* 0x000f220008000a00 */
[----:B------:R-:W-:Y:S02]  /*a770*/  SHF.R.U32.HI R218, RZ, 0x4, R218 ;  /* 0x00000004ffda7819 */ /* 0x000fe400000116da */
[----:B------:R-:W-:Y:S02]  /*a780*/  LEA.HI.X.SX32 R3, R3, RZ, 0x1, P0 ;  /* 0x000000ff03037211 */ /* 0x000fe400000f0eff */
[C---:B------:R-:W-:Y:S01]  /*a790*/  ISETP.GE.AND P0, PT, R218.reuse, UR20, PT ;  /* 0x00000014da007c0c */ /* 0x040fe2000bf06270 */
[C---:B--2---:R-:W-:Y:S02]  /*a7a0*/  VIADD R2, R218.reuse, 0x8 ;  /* 0x00000008da027836 */ /* 0x044fe40000000000 */
[C---:B------:R-:W-:Y:S02]  /*a7b0*/  VIADD R0, R218.reuse, 0x10 ;  /* 0x00000010da007836 */ /* 0x040fe40000000000 */
[----:B---3--:R-:W-:Y:S01]  /*a7c0*/  VIADD R132, R218, 0x18 ;  /* 0x00000018da847836 */ /* 0x008fe20000000000 */
[----:B------:R-:W-:Y:S01]  /*a7d0*/  ISETP.GE.AND P6, PT, R2, UR20, PT ;  /* 0x0000001402007c0c */ /* 0x000fe2000bfc6270 */
[----:B------:R-:W-:Y:S01]  /*a7e0*/  VIADD R2, R218, 0x28 ;  /* 0x00000028da027836 */ /* 0x000fe20000000000 */
[----:B------:R-:W-:Y:S01]  /*a7f0*/  ISETP.GE.AND P5, PT, R0, UR20, PT ;  /* 0x0000001400007c0c */ /* 0x000fe2000bfa6270 */
[----:B------:R-:W-:Y:S01]  /*a800*/  VIADD R0, R218, 0x30 ;  /* 0x00000030da007836 */ /* 0x000fe20000000000 */
[----:B------:R-:W-:-:S02]  /*a810*/  ISETP.GE.AND P4, PT, R132, UR20, PT ;  /* 0x0000001484007c0c */ /* 0x000fc4000bf86270 */
[----:B------:R-:W-:Y:S02]  /*a820*/  ISETP.GE.AND P2, PT, R2, UR20, PT ;  /* 0x0000001402007c0c */ /* 0x000fe4000bf46270 */
[----:B----4-:R-:W-:-:S04]  /*a830*/  LEA R136, P1, R134, UR4, 0x2 ;  /* 0x0000000486887c11 */ /* 0x010fc8000f8210ff */
[----:B------:R-:W-:Y:S01]  /*a840*/  LEA.HI.X R137, R134, UR5, R3, 0x2, P1 ;  /* 0x0000000586897c11 */ /* 0x000fe200088f1403 */
[----:B------:R-:W-:Y:S01]  /*a850*/  VIADD R3, R218, 0x20 ;  /* 0x00000020da037836 */ /* 0x000fe20000000000 */
[----:B------:R-:W-:Y:S01]  /*a860*/  ISETP.GE.AND P1, PT, R0, UR20, PT ;  /* 0x0000001400007c0c */ /* 0x000fe2000bf26270 */
[----:B------:R-:W-:Y:S02]  /*a870*/  VIADD R218, R218, 0x38 ;  /* 0x00000038dada7836 */ /* 0x000fe40000000000 */
[----:B-1----:R1:W-:Y:S01]  /*a880*/  @!P0 STG.E.128 desc[UR18][R136.64], R128 ;  /* 0x0000008088008986 */ /* 0x0023e2000c101d12 */
[----:B------:R-:W-:-:S03]  /*a890*/  ISETP.GE.AND P3, PT, R3, UR20, PT ;  /* 0x0000001403007c0c */ /* 0x000fc6000bf66270 */
[----:B------:R1:W-:Y:S04]  /*a8a0*/  @!P0 STG.E.128 desc[UR18][R136.64+0x100], R96 ;  /* 0x0001006088008986 */ /* 0x0003e8000c101d12 */
[----:B------:R1:W-:Y:S04]  /*a8b0*/  @!P0 STG.E.128 desc[UR18][R136.64+0x200], R64 ;  /* 0x0002004088008986 */ /* 0x0003e8000c101d12 */
[----:B------:R1:W-:Y:S01]  /*a8c0*/  @!P0 STG.E.128 desc[UR18][R136.64+0x300], R32 ;  /* 0x0003002088008986 */ /* 0x0003e2000c101d12 */
[----:B------:R-:W-:-:S03]  /*a8d0*/  ISETP.GE.AND P0, PT, R218, UR20, PT ;  /* 0x00000014da007c0c */ /* 0x000fc6000bf06270 */
[----:B------:R1:W-:Y:S04]  /*a8e0*/  @!P6 STG.E.128 desc[UR18][R136.64+0x2000], R124 ;  /* 0x0020007c8800e986 */ /* 0x0003e8000c101d12 */
        /* <DEDUP_REMOVED lines=22> */
[----:B------:R1:W-:Y:S01]  /*aa50*/  @!P1 STG.E.128 desc[UR18][R136.64+0xc300], R8 ;  /* 0x00c3000888009986 */ /* 0x0003e2000c101d12 */
[----:B------:R-:W-:Y:S05]  /*aa60*/  @P0 EXIT ;  /* 0x000000000000094d */ /* 0x000fea0003800000 */
[----:B------:R-:W-:Y:S04]  /*aa70*/  STG.E.128 desc[UR18][R136.64+0xe000], R100 ;  /* 0x00e0006488007986 */ /* 0x000fe8000c101d12 */
[----:B------:R-:W-:Y:S04]  /*aa80*/  STG.E.128 desc[UR18][R136.64+0xe100], R68 ;  /* 0x00e1004488007986 */ /* 0x000fe8000c101d12 */
[----:B------:R-:W-:Y:S04]  /*aa90*/  STG.E.128 desc[UR18][R136.64+0xe200], R36 ;  /* 0x00e2002488007986 */ /* 0x000fe8000c101d12 */
[----:B------:R-:W-:Y:S01]  /*aaa0*/  STG.E.128 desc[UR18][R136.64+0xe300], R4 ;  /* 0x00e3000488007986 */ /* 0x000fe2000c101d12 */
[----:B------:R-:W-:Y:S05]  /*aab0*/  EXIT ;  /* 0x000000000000794d */ /* 0x000fea0003800000 */
.L_x_4317:
        /* <DEDUP_REMOVED lines=12> */
.L_x_7484:


//--------------------- .text._ZN5flash24flash_fwd_splitkv_kernelI23Flash_fwd_kernel_traitsILi256ELi64ELi64ELi4ELb0ELb0EN7cutlass10bfloat16_tE19Flash_kernel_traitsILi256ELi64ELi64ELi4ES3_EELb0ELb0ELb0ELb0ELb1ELb1ELb1ELb0EEEvNS_16Flash_fwd_paramsE --------------------------
	.section	.text._ZN5flash24flash_fwd_splitkv_kernelI23Flash_fwd_kernel_traitsILi256ELi64ELi64ELi4ELb0ELb0EN7cutlass10bfloat16_tE19Flash_kernel_traitsILi256ELi64ELi64ELi4ES3_EELb0ELb0ELb0ELb0ELb1ELb1ELb1ELb0EEEvNS_16Flash_fwd_paramsE,"ax",@progbits
	.align	128
        .global         _ZN5flash24flash_fwd_splitkv_kernelI23Flash_fwd_kernel_traitsILi256ELi64ELi64ELi4ELb0ELb0EN7cutlass10bfloat16_tE19Flash_kernel_traitsILi256ELi64ELi64ELi4ES3_EELb0ELb0ELb0ELb0ELb1ELb1ELb1ELb0EEEvNS_16Flash_fwd_paramsE
        .type           _ZN5flash24flash_fwd_splitkv_kernelI23Flash_fwd_kernel_traitsILi256ELi64ELi64ELi4ELb0ELb0EN7cutlass10bfloat16_tE19Flash_kernel_traitsILi256ELi64ELi64ELi4ES3_EELb0ELb0ELb0ELb0ELb1ELb1ELb1ELb0EEEvNS_16Flash_fwd_paramsE,@function
        .size           _ZN5flash24flash_fwd_splitkv_kernelI23Flash_fwd_kernel_traitsILi256ELi64ELi64ELi4ELb0ELb0EN7cutlass10bfloat16_tE19Flash_kernel_traitsILi256ELi64ELi64ELi4ES3_EELb0ELb0ELb0ELb0ELb1ELb1ELb1ELb0EEEvNS_16Flash_fwd_paramsE,(.L_x_7485 - _ZN5flash24flash_fwd_splitkv_kernelI23Flash_fwd_kernel_traitsILi256ELi64ELi64ELi4ELb0ELb0EN7cutlass10bfloat16_tE19Flash_kernel_traitsILi256ELi64ELi64ELi4ES3_EELb0ELb0ELb0ELb0ELb1ELb1ELb1ELb0EEEvNS_16Flash_fwd_paramsE)
        .other          _ZN5flash24flash_fwd_splitkv_kernelI23Flash_fwd_kernel_traitsILi256ELi64ELi64ELi4ELb0ELb0EN7cutlass10bfloat16_tE19Flash_kernel_traitsILi256ELi64ELi64ELi4ES3_EELb0ELb0ELb0ELb0ELb1ELb1ELb1ELb0EEEvNS_16Flash_fwd_paramsE,@"STO_CUDA_ENTRY STV_DEFAULT"
_ZN5flash24flash_fwd_splitkv_kernelI23Flash_fwd_kernel_traitsILi256ELi64ELi64ELi4ELb0ELb0EN7cutlass10bfloat16_tE19Flash_kernel_traitsILi256ELi64ELi64ELi4ES3_EELb0ELb0ELb0ELb0ELb1ELb1ELb1ELb0EEEvNS_16Flash_fwd_paramsE:
.text._ZN5flash24flash_fwd_splitkv_kernelI23Flash_fwd_kernel_traitsILi256ELi64ELi64ELi4ELb0ELb0EN7cutlass10bfloat16_tE19Flash_kernel_traitsILi256ELi64ELi64ELi4ES3_EELb0ELb0ELb0ELb0ELb1ELb1ELb1ELb0EEEvNS_16Flash_fwd_paramsE:
        /* <DEDUP_REMOVED lines=80> */
.L_x_4318:
        /* <DEDUP_REMOVED lines=173> */
.L_x_4319:
        /* <DEDUP_REMOVED lines=10> */
.L_x_4320:
        /* <DEDUP_REMOVED lines=106> */
.L_x_4321:
        /* <DEDUP_REMOVED lines=15> */
.L_x_4323:
[----:B-1----:R-:W1:Y:S01]  /*1800*/  LDC.64 R2, c[0x0][0x3b8] ;  /* 0x0000ee00ff027b82 */ /* 0x002e620000000a00 */
[----:B------:R-:W-:-:S06]  /*1810*/  UIADD3 UR4, UPT, UPT, UR6, UR7, URZ ;  /* 0x0000000706047290 */ /* 0x000fcc000fffe0ff */
[----:B-1----:R-:W-:Y:S02]  /*1820*/  IMAD R13, R3, UR4, RZ ;  /* 0x00000004030d7c24 */ /* 0x002fe4000f8e02ff */
[----:B------:R-:W-:-:S05]  /*1830*/  IMAD.WIDE.U32 R4, R2, UR4, RZ ;  /* 0x0000000402047c25 */ /* 0x000fca000f8e00ff */
[----:B------:R-:W-:Y:S02]  /*1840*/  IADD3 R13, PT, PT, R5, R13, RZ ;  /* 0x0000000d050d7210 */ /* 0x000fe40007ffe0ff */
[----:B------:R-:W-:Y:S02]  /*1850*/  MOV R12, R4 ;  /* 0x00000004000c7202 */ /* 0x000fe40000000f00 */
.L_x_4324:
        /* <DEDUP_REMOVED lines=14> */
.L_x_4325:
[----:B------:R-:W1:Y:S01]  /*1940*/  LDC.64 R4, c[0x0][0x3c0] ;  /* 0x0000f000ff047b82 */ /* 0x000e620000000a00 */
[----:B------:R-:W-:-:S06]  /*1950*/  UIADD3 UR6, UPT, UPT, UR6, UR7, URZ ;  /* 0x0000000706067290 */ /* 0x000fcc000fffe0ff */
[----:B-1----:R-:W-:Y:S02]  /*1960*/  IMAD R15, R5, UR6, RZ ;  /* 0x00000006050f7c24 */ /* 0x002fe4000f8e02ff */
[----:B-----5:R-:W-:-:S05]  /*1970*/  IMAD.WIDE.U32 R6, R4, UR6, RZ ;  /* 0x0000000604067c25 */ /* 0x020fca000f8e00ff */
[----:B------:R-:W-:Y:S02]  /*1980*/  IADD3 R15, PT, PT, R7, R15, RZ ;  /* 0x0000000f070f7210 */ /* 0x000fe40007ffe0ff */
[----:B------:R-:W-:-:S07]  /*1990*/  MOV R14, R6 ;  /* 0x00000006000e7202 */ /* 0x000fce0000000f00 */
.L_x_4326:
        /* <DEDUP_REMOVED lines=48> */
.L_x_4322:
        /* <DEDUP_REMOVED lines=98> */
[----:B------:R-:W-:Y:S01]  /*22c0*/  @!P3 IMAD.WIDE.U32 R32, R28, R8, R32 ;  /* 0x000000081c20b225 */ /* 0x000fe200078e0020 */
[----:B------:R-:W-:Y:S02]  /*22d0*/  @!P4 IADD3 R13, PT, PT, R35, R13, RZ ;  /* 0x0000000d230dc210 */ /* 0x000fe40007ffe0ff */
[----:B------:R-:W-:Y:S01]  /*22e0*/  @!P6 LDGSTS.E.BYPASS.LTC128B.128 [R89+0x2000], desc[UR18][R36.64+0x80] ;  /* 0x020000802459efae */ /* 0x000fe2000b981a12 */
[----:B--2---:R-:W-:Y:S01]  /*22f0*/  @!P5 LEA R14, P0, R30, R14, 0x1 ;  /* 0x0000000e1e0ed211 */ /* 0x004fe200078008ff */
[----:B------:R-:W-:Y:S02]  /*2300*/  @!P3 IMAD R9, R28, R9, R27 ;  /* 0x000000091c09b224 */ /* 0x000fe400078e021b */
[----:B------:R-:W-:Y:S01]  /*2310*/  @!P6 LDGSTS.E.BYPASS.LTC128B.128 [R89+0x4000], desc[UR18][R36.64+0x100] ;  /* 0x040001002459efae */ /* 0x000fe2000b981a12 */
[----:B------:R-:W-:Y:S01]  /*2320*/  @!P5 LEA.HI.X R15, R30, R15, R17, 0x1, P0 ;  /* 0x0000000f1e0fd211 */ /* 0x000fe200000f0c11 */
[----:B------:R-:W-:-:S02]  /*2330*/  @!P3 IMAD.IADD R9, R33, 0x1, R9 ;  /* 0x000000012109b824 */ /* 0x000fc400078e0209 */
[----:B------:R-:W-:Y:S01]  /*2340*/  @!P6 LDGSTS.E.BYPASS.LTC128B.128 [R89+0x6000], desc[UR18][R36.64+0x180] ;  /* 0x060001802459efae */ /* 0x000fe2000b981a12 */
[C---:B------:R-:W-:Y:S02]  /*2350*/  ISETP.GE.AND P6, PT, R23.reuse, UR4, PT ;  /* 0x0000000417007c0c */ /* 0x040fe4000bfc6270 */
[C---:B---3--:R-:W-:Y:S01]  /*2360*/  @!P4 LEA R10, P1, R34.reuse, R10, 0x1 ;  /* 0x0000000a220ac211 */ /* 0x048fe200078208ff */
[----:B------:R-:W-:Y:S03]  /*2370*/  @!P5 LDGSTS.E.BYPASS.LTC128B.128 [R89+0x800], desc[UR18][R14.64] ;  /* 0x008000000e59dfae */ /* 0x000fe6000b981a12 */
[----:B------:R-:W-:Y:S01]  /*2380*/  @!P4 LEA.HI.X R11, R34, R11, R13, 0x1, P1 ;  /* 0x0000000b220bc211 */ /* 0x000fe200008f0c0d */
[----:B------:R-:W-:Y:S01]  /*2390*/  @!P5 LDGSTS.E.BYPASS.LTC128B.128 [R89+0x2800], desc[UR18][R14.64+0x80] ;  /* 0x028000800e59dfae */ /* 0x000fe2000b981a12 */
[C---:B----4-:R-:W-:Y:S02]  /*23a0*/  @!P3 LEA R6, P0, R32.reuse, R6, 0x1 ;  /* 0x000000062006b211 */ /* 0x050fe400078008ff */
[----:B------:R-:W-:Y:S01]  /*23b0*/  ISETP.GE.AND P1, PT, R23, UR4, PT ;  /* 0x0000000417007c0c */ /* 0x000fe2000bf26270 */
[----:B------:R-:W-:Y:S01]  /*23c0*/  @!P5 LDGSTS.E.BYPASS.LTC128B.128 [R89+0x4800], desc[UR18][R14.64+0x100] ;  /* 0x048001000e59dfae */ /* 0x000fe2000b981a12 */
[----:B------:R-:W-:Y:S01]  /*23d0*/  @!P3 LEA.HI.X R7, R32, R7, R9, 0x1, P0 ;  /* 0x000000072007b211 */ /* 0x000fe200000f0c09 */
[----:B------:R-:W-:Y:S01]  /*23e0*/  IMAD.X R23, RZ, RZ, R20, P2 ;  /* 0x000000ffff177224 */ /* 0x000fe200010e0614 */
[C---:B------:R-:W-:Y:S01]  /*23f0*/  ISETP.GE.AND P0, PT, R18.reuse, UR4, PT ;  /* 0x0000000412007c0c */ /* 0x040fe2000bf06270 */
[----:B------:R-:W-:Y:S01]  /*2400*/  @!P5 LDGSTS.E.BYPASS.LTC128B.128 [R89+0x6800], desc[UR18][R14.64+0x180] ;  /* 0x068001800e59dfae */ /* 0x000fe2000b981a12 */
[----:B------:R-:W-:Y:S01]  /*2410*/  ISETP.GE.AND P5, PT, R21, UR4, PT ;  /* 0x0000000415007c0c */ /* 0x000fe2000bfa6270 */
[----:B------:R-:W-:-:S02]  /*2420*/  IMAD.WIDE.U32 R22, R18, R4, R22 ;  /* 0x0000000412167225 */ /* 0x000fc400078e0016 */
[----:B------:R-:W-:Y:S02]  /*2430*/  @!P4 LDGSTS.E.BYPASS.LTC128B.128 [R89+0x1000], desc[UR18][R10.64] ;  /* 0x010000000a59cfae */ /* 0x000fe4000b981a12 */
[----:B------:R-:W-:Y:S02]  /*2440*/  IMAD R18, R18, R5, R23 ;  /* 0x0000000512127224 */ /* 0x000fe400078e0217 */
[----:B------:R-:W-:Y:S04]  /*2450*/  @!P4 LDGSTS.E.BYPASS.LTC128B.128 [R89+0x3000], desc[UR18][R10.64+0x80] ;  /* 0x030000800a59cfae */ /* 0x000fe8000b981a12 */
[----:B------:R-:W-:Y:S01]  /*2460*/  @!P4 LDGSTS.E.BYPASS.LTC128B.128 [R89+0x5000], desc[UR18][R10.64+0x100] ;  /* 0x050001000a59cfae */ /* 0x000fe2000b981a12 */
[----:B------:R-:W-:Y:S01]  /*2470*/  @!P0 IMAD.MOV.U32 R224, RZ, RZ, R228 ;  /* 0x000000ffffe08224 */ /* 0x000fe200078e00e4 */
[----:B------:R-:W-:-:S02]  /*2480*/  @!P5 LEA R12, P2, R2, R228, 0x6 ;  /* 0x000000e4020cd211 */ /* 0x000fc400078430ff */
[----:B------:R2:W-:Y:S01]  /*2490*/  @!P4 LDGSTS.E.BYPASS.LTC128B.128 [R89+0x7000], desc[UR18][R10.64+0x180] ;  /* 0x070001800a59cfae */ /* 0x0005e2000b981a12 */
[C---:B------:R-:W-:Y:S02]  /*24a0*/  @!P6 LEA R16, P4, R87.reuse, R228, 0x1 ;  /* 0x000000e45710e211 */ /* 0x040fe400078808ff */
[-C--:B------:R-:W-:Y:S01]  /*24b0*/  @!P5 LEA.HI.X R13, R2, R225.reuse, R3, 0x6, P2 ;  /* 0x000000e1020dd211 */ /* 0x080fe200010f3403 */
[----:B------:R-:W-:Y:S01]  /*24c0*/  @!P3 LDGSTS.E.BYPASS.LTC128B.128 [R89+0x1800], desc[UR18][R6.64] ;  /* 0x018000000659bfae */ /* 0x000fe2000b981a12 */
[----:B------:R-:W-:Y:S02]  /*24d0*/  @!P6 LEA.HI.X R17, R87, R225, R88, 0x1, P4 ;  /* 0x000000e15711e211 */ /* 0x000fe400020f0c58 */
        /* <DEDUP_REMOVED lines=18> */
[----:B------:R-:W-:Y:S01]  /*2600*/  ISETP.GE.AND P6, PT, R19, UR4, PT ;  /* 0x0000000413007c0c */ /* 0x000fe2000bfc6270 */
[----:B------:R-:W1:Y:S01]  /*2610*/  LDCU UR4, c[0x0][0x50c] ;  /* 0x0000a180ff0477ac */ /* 0x000e620008000800 */
        /* <DEDUP_REMOVED lines=26> */
[----:B------:R-:W-:Y:S02]  /*27c0*/  LEA R97, R0, UR5, 0x1 ;  /* 0x0000000500617c11 */ /* 0x000fe4000f8e08ff */
[----:B------:R-:W-:Y:S01]  /*27d0*/  MOV R0, 0x20 ;  /* 0x0000002000007802 */ /* 0x000fe20000000f00 */
[----:B------:R-:W0:Y:S01]  /*27e0*/  LDGDEPBAR ;  /* 0x00000000000079af */ /* 0x000e220000000000 */
[----:B--2---:R-:W-:Y:S02]  /*27f0*/  IMAD.SHL.U32 R13, R4, 0x10, RZ ;  /* 0x00000010040d7824 */ /* 0x004fe400078e00ff */
        /* <DEDUP_REMOVED lines=58> */
[----:B------:R-:W4:Y:S04]  /*2ba0*/  LDSM.16.M88.4 R36, [R96+UR5+0x8800] ;  /* 0x008800056024783b */ /* 0x000f280008000200 */
[----:B------:R-:W5:Y:S04]  /*2bb0*/  LDSM.16.M88.4 R44, [R96+UR5+0x8000] ;  /* 0x00800005602c783b */ /* 0x000f680008000200 */
[----:B------:R-:W1:Y:S04]  /*2bc0*/  LDSM.16.M88.4 R28, [R96+UR5+0x9000] ;  /* 0x00900005601c783b */ /* 0x000e680008000200 */
        /* <DEDUP_REMOVED lines=174> */
[----:B------:R-:W4:Y:S03]  /*36b0*/  LDSM.16.M88.4 R96, [R96+UR5+0xf800] ;  /* 0x00f800056060783b */ /* 0x000f260008000200 */
[C---:B--2---:R-:W-:Y:S08]  /*36c0*/  HMMA.16816.F32.BF16 R40, R76.reuse, R12, R40 ;  /* 0x0000000c4c28723c */ /* 0x044ff00000041828 */
[----:B------:R-:W-:Y:S01]  /*36d0*/  HMMA.16816.F32.BF16 R36, R76, R14, R36 ;  /* 0x0000000e4c24723c */ /* 0x000fe20000041824 */
[----:B------:R-:W2:Y:S04]  /*36e0*/  LDSM.16.M88.4 R12, [R92+0xf000] ;  /* 0x00f000005c0c783b */ /* 0x000ea80000000200 */
[----:B------:R-:W5:Y:S03]  /*36f0*/  LDSM.16.M88.4 R92, [R92+0xf800] ;  /* 0x00f800005c5c783b */ /* 0x000f660000000200 */
[----:B------:R-:W-:Y:S08]  /*3700*/  HMMA.16816.F32.BF16 R48, R28, R24, R48 ;  /* 0x000000181c30723c */ /* 0x000ff00000041830 */
[C---:B---3--:R-:W-:Y:S08]  /*3710*/  HMMA.16816.F32.BF16 R40, R16.reuse, R8, R40 ;  /* 0x000000081028723c */ /* 0x048ff00000041828 */
[----:B------:R-:W-:Y:S01]  /*3720*/  HMMA.16816.F32.BF16 R36, R16, R10, R36 ;  /* 0x0000000a1024723c */ /* 0x000fe20000041824 */
[----:B------:R-:W3:Y:S02]  /*3730*/  LDSM.16.M88.4 R8, [R91+0xf000] ;  /* 0x00f000005b08783b */ /* 0x000ee40000000200 */
[----:B------:R-:W-:Y:S01]  /*3740*/  FMUL.FTZ R48, R48, UR4 ;  /* 0x0000000430307c20 */ /* 0x000fe20008410000 */
[----:B------:R-:W-:Y:S01]  /*3750*/  FMUL.FTZ R50, R50, UR4 ;  /* 0x0000000432327c20 */ /* 0x000fe20008410000 */
[----:B------:R-:W-:Y:S01]  /*3760*/  FMUL.FTZ R49, R49, UR4 ;  /* 0x0000000431317c20 */ /* 0x000fe20008410000 */
[----:B------:R-:W-:-:S02]  /*3770*/  FMUL.FTZ R51, R51, UR4 ;  /* 0x0000000433337c20 */ /* 0x000fc40008410000 */
[C---:B-1----:R-:W-:Y:S01]  /*3780*/  HMMA.16816.F32.BF16 R32, R52.reuse, R4, R32 ;  /* 0x000000043420723c */ /* 0x042fe20000041820 */
[----:B------:R-:W-:Y:S07]  /*3790*/  MUFU.TANH R48, R48 ;  /* 0x0000003000307308 */ /* 0x000fee0000002400 */
[C---:B------:R-:W-:Y:S01]  /*37a0*/  HMMA.16816.F32.BF16 R60, R52.reuse, R6, R60 ;  /* 0x00000006343c723c */ /* 0x040fe2000004183c */
[----:B------:R-:W1:Y:S01]  /*37b0*/  LDSM.16.M88.4 R4, [R91+0xf800] ;  /* 0x00f800005b04783b */ /* 0x000e620000000200 */
[----:B------:R-:W1:Y:S06]  /*37c0*/  MUFU.TANH R50, R50 ;  /* 0x0000003200327308 */ /* 0x000e6c0000002400 */
[C---:B----4-:R-:W-:Y:S02]  /*37d0*/  HMMA.16816.F32.BF16 R64, R52.reuse, R96, R64 ;  /* 0x000000603440723c */ /* 0x050fe40000041840 */
[----:B------:R-:W-:Y:S06]  /*37e0*/  MUFU.TANH R49, R49 ;  /* 0x0000003100317308 */ /* 0x000fec0000002400 */
[----:B------:R-:W-:Y:S02]  /*37f0*/  HMMA.16816.F32.BF16 R72, R52, R98, R72 ;  /* 0x000000623448723c */ /* 0x000fe40000041848 */
[----:B------:R-:W4:Y:S06]  /*3800*/  MUFU.TANH R51, R51 ;  /* 0x0000003300337308 */ /* 0x000f2c0000002400 */
[C---:B--2---:R-:W-:Y:S08]  /*3810*/  HMMA.16816.F32.BF16 R32, R76.reuse, R12, R32 ;  /* 0x0000000c4c20723c */ /* 0x044ff00000041820 */
[C---:B------:R-:W-:Y:S08]  /*3820*/  HMMA.16816.F32.BF16 R60, R76.reuse, R14, R60 ;  /* 0x0000000e4c3c723c */ /* 0x040ff0000004183c */
[----:B-----5:R-:W-:Y:S08]  /*3830*/  HMMA.16816.F32.BF16 R64, R76, R92, R64 ;  /* 0x0000005c4c40723c */ /* 0x020ff00000041840 */
[----:B------:R-:W-:Y:S01]  /*3840*/  HMMA.16816.F32.BF16 R44, R28, R26, R44 ;  /* 0x0000001a1c2c723c */ /* 0x000fe2000004182c */
[----:B------:R-:W2:Y:S07]  /*3850*/  LDSM.16.M88.4 R24, [R90+0xf000] ;  /* 0x00f000005a18783b */ /* 0x000eae0000000200 */
[----:B------:R-:W-:Y:S08]  /*3860*/  HMMA.16816.F32.BF16 R72, R76, R94, R72 ;  /* 0x0000005e4c48723c */ /* 0x000ff00000041848 */
[----:B---3--:R-:W-:Y:S03]  /*3870*/  HMMA.16816.F32.BF16 R32, R16, R8, R32 ;  /* 0x000000081020723c */ /* 0x008fe60000041820 */
[----:B------:R-:W-:Y:S01]  /*3880*/  FMUL.FTZ R44, R44, UR4 ;  /* 0x000000042c2c7c20 */ /* 0x000fe20008410000 */
[----:B------:R-:W-:Y:S01]  /*3890*/  FMUL.FTZ R12, R46, UR4 ;  /* 0x000000042e0c7c20 */ /* 0x000fe20008410000 */
[----:B------:R-:W-:-:S03]  /*38a0*/  FMUL.FTZ R13, R47, UR4 ;  /* 0x000000042f0d7c20 */ /* 0x000fc60008410000 */
[----:B------:R-:W-:Y:S01]  /*38b0*/  HMMA.16816.F32.BF16 R60, R16, R10, R60 ;  /* 0x0000000a103c723c */ /* 0x000fe2000004183c */
[----:B------:R-:W3:Y:S01]  /*38c0*/  LDSM.16.M88.4 R8, [R90+0xf800] ;  /* 0x00f800005a08783b */ /* 0x000ee20000000200 */
[----:B------:R-:W-:Y:S01]  /*38d0*/  MUFU.TANH R44, R44 ;  /* 0x0000002c002c7308 */ /* 0x000fe20000002400 */
[----:B------:R-:W-:-:S05]  /*38e0*/  DEPBAR.LE SB0, 0x0 ;  /* 0x000080000000791a */ /* 0x000fca0000000000 */
[----:B-1----:R-:W-:Y:S01]  /*38f0*/  HMMA.16816.F32.BF16 R64, R16, R4, R64 ;  /* 0x000000041040723c */ /* 0x002fe20000041840 */
[----:B------:R-:W-:Y:S01]  /*3900*/  IMAD.SHL.U32 R4, R216, 0x2, RZ ;  /* 0x00000002d8047824 */ /* 0x000fe200078e00ff */
[----:B------:R-:W1:Y:S04]  /*3910*/  MUFU.TANH R12, R12 ;  /* 0x0000000c000c7308 */ /* 0x000e680000002400 */
        /* <DEDUP_REMOVED lines=10> */
[C---:B------:R-:W-:Y:S01]  /*39c0*/  HMMA.16816.F32.BF16 R36, R28.reuse, R22, R36 ;  /* 0x000000161c24723c */ /* 0x040fe20000041824 */
[----:B------:R-:W-:Y:S01]  /*39d0*/  VIADD R5, R18, 0x9 ;  /* 0x0000000912057836 */ /* 0x000fe20000000000 */
[----:B------:R-:W-:Y:S01]  /*39e0*/  ISETP.GE.AND P6, PT, R4, UR17, PT ;  /* 0x0000001104007c0c */ /* 0x000fe2000bfc6270 */
[----:B------:R-:W-:Y:S01]  /*39f0*/  FMUL.FTZ R23, R42, UR4 ;  /* 0x000000042a177c20 */ /* 0x000fe20008410000 */
[----:B------:R-:W-:Y:S01]  /*3a00*/  IADD3 R4, PT, PT, R18, 0x10, RZ ;  /* 0x0000001012047810 */ /* 0x000fe20007ffe0ff */
[----:B------:R-:W-:Y:S01]  /*3a10*/  FMUL.FTZ R40, R40, UR4 ;  /* 0x0000000428287c20 */ /* 0x000fe20008410000 */
[----:B------:R-:W-:Y:S01]  /*3a20*/  FSEL R50, R50, -INF , !P1 ;  /* 0xff80000032327808 */ /* 0x000fe20004800000 */
[----:B------:R-:W-:Y:S01]  /*3a30*/  FMUL.FTZ R15, R43, UR4 ;  /* 0x000000042b0f7c20 */ /* 0x000fe20008410000 */
[----:B------:R-:W-:Y:S01]  /*3a40*/  ISETP.GE.AND P3, PT, R4, UR17, PT ;  /* 0x0000001104007c0c */ /* 0x000fe2000bf66270 */
[----:B------:R-:W-:Y:S01]  /*3a50*/  VIADD R4, R18, 0x11 ;  /* 0x0000001112047836 */ /* 0x000fe20000000000 */
[----:B--2---:R-:W-:Y:S01]  /*3a60*/  HMMA.16816.F32.BF16 R32, R28, R24, R32 ;  /* 0x000000181c20723c */ /* 0x004fe20000041820 */
[----:B------:R-:W-:Y:S01]  /*3a70*/  FSEL R17, R48, -INF , !P1 ;  /* 0xff80000030117808 */ /* 0x000fe20004800000 */
[----:B------:R-:W-:Y:S01]  /*3a80*/  MUFU.TANH R22, R40 ;  /* 0x0000002800167308 */ /* 0x000fe20000002400 */
[----:B------:R-:W-:Y:S01]  /*3a90*/  FMUL.FTZ R21, R41, UR4 ;  /* 0x0000000429157c20 */ /* 0x000fe20008410000 */
[----:B------:R-:W-:Y:S01]  /*3aa0*/  ISETP.GE.AND P1, PT, R4, UR17, PT ;  /* 0x0000001104007c0c */ /* 0x000fe2000bf26270 */
[----:B------:R-:W-:Y:S01]  /*3ab0*/  VIADD R4, R18, 0x18 ;  /* 0x0000001812047836 */ /* 0x000fe20000000000 */
[----:B----4-:R-:W-:-:S02]  /*3ac0*/  FSEL R16, R51, -INF , !P6 ;  /* 0xff80000033107808 */ /* 0x010fc40007000000 */
[C---:B------:R-:W-:Y:S01]  /*3ad0*/  HMMA.16816.F32.BF16 R60, R28.reuse, R26, R60 ;  /* 0x0000001a1c3c723c */ /* 0x040fe2000004183c */
[----:B------:R-:W-:Y:S01]  /*3ae0*/  FMUL.FTZ R36, R36, UR4 ;  /* 0x0000000424247c20 */ /* 0x000fe20008410000 */
[----:B------:R-:W2:Y:S01]  /*3af0*/  MUFU.TANH R23, R23 ;  /* 0x0000001700177308 */ /* 0x000ea20000002400 */
[----:B------:R-:W-:Y:S01]  /*3b00*/  FMUL.FTZ R25, R38, UR4 ;  /* 0x0000000426197c20 */ /* 0x000fe20008410000 */
[----:B------:R-:W-:Y:S01]  /*3b10*/  FSEL R49, R49, -INF , !P6 ;  /* 0xff80000031317808 */ /* 0x000fe20007000000 */
[----:B------:R-:W-:Y:S01]  /*3b20*/  FMUL.FTZ R24, R37, UR4 ;  /* 0x0000000425187c20 */ /* 0x000fe20008410000 */
[----:B------:R-:W-:Y:S01]  /*3b30*/  ISETP.GE.AND P6, PT, R4, UR17, PT ;  /* 0x0000001104007c0c */ /* 0x000fe2000bfc6270 */
[----:B------:R-:W-:Y:S01]  /*3b40*/  FMUL.FTZ R37, R39, UR4 ;  /* 0x0000000427257c20 */ /* 0x000fe20008410000 */
[----:B------:R-:W-:Y:S01]  /*3b50*/  ISETP.GE.AND P5, PT, R6, UR17, PT ;  /* 0x0000001106007c0c */ /* 0x000fe2000bfa6270 */
[C---:B------:R-:W-:Y:S01]  /*3b60*/  VIADD R4, R18.reuse, 0x19 ;  /* 0x0000001912047836 */ /* 0x040fe20000000000 */
[----:B------:R-:W4:Y:S01]  /*3b70*/  MUFU.TANH R15, R15 ;  /* 0x0000000f000f7308 */ /* 0x000f220000002400 */
[C---:B---3--:R-:W-:Y:S01]  /*3b80*/  HMMA.16816.F32.BF16 R64, R28.reuse, R8, R64 ;  /* 0x000000081c40723c */ /* 0x048fe20000041840 */
[----:B------:R-:W-:Y:S01]  /*3b90*/  ISETP.GE.AND P4, PT, R5, UR17, PT ;  /* 0x0000001105007c0c */ /* 0x000fe2000bf86270 */
[----:B------:R-:W-:Y:S01]  /*3ba0*/  VIADD R5, R18, 0x20 ;  /* 0x0000002012057836 */ /* 0x000fe20000000000 */
[----:B-1----:R-:W-:Y:S01]  /*3bb0*/  FSEL R6, R12, -INF , !P5 ;  /* 0xff8000000c067808 */ /* 0x002fe20006800000 */
[----:B------:R-:W-:Y:S01]  /*3bc0*/  FMUL.FTZ R32, R32, UR4 ;  /* 0x0000000420207c20 */ /* 0x000fe20008410000 */
[----:B------:R-:W-:Y:S01]  /*3bd0*/  FSEL R19, R44, -INF , !P5 ;  /* 0xff8000002c137808 */ /* 0x000fe20006800000 */
[----:B------:R-:W-:Y:S01]  /*3be0*/  FMUL.FTZ R34, R34, UR4 ;  /* 0x0000000422227c20 */ /* 0x000fe20008410000 */
[----:B------:R-:W1:Y:S01]  /*3bf0*/  MUFU.TANH R21, R21 ;  /* 0x0000001500157308 */ /* 0x000e620000002400 */
[----:B------:R-:W-:Y:S01]  /*3c00*/  HMMA.16816.F32.BF16 R72, R28, R10, R72 ;  /* 0x0000000a1c48723c */ /* 0x000fe20000041848 */
[----:B------:R-:W-:Y:S01]  /*3c10*/  ISETP.GE.AND P5, PT, R4, UR17, PT ;  /* 0x0000001104007c0c */ /* 0x000fe2000bfa6270 */
[----:B------:R-:W-:Y:S01]  /*3c20*/  FMUL.FTZ R33, R33, UR4 ;  /* 0x0000000421217c20 */ /* 0x000fe20008410000 */
[----:B-----5:R-:W-:Y:S01]  /*3c30*/  FSEL R4, R13, -INF , !P4 ;  /* 0xff8000000d047808 */ /* 0x020fe20006000000 */
[----:B------:R-:W-:Y:S01]  /*3c40*/  FMUL.FTZ R35, R35, UR4 ;  /* 0x0000000423237c20 */ /* 0x000fe20008410000 */
[----:B------:R-:W-:Y:S01]  /*3c50*/  FSEL R13, R20, -INF , !P4 ;  /* 0xff800000140d7808 */ /* 0x000fe20006000000 */
[----:B------:R-:W-:Y:S01]  /*3c60*/  FMUL.FTZ R60, R60, UR4 ;  /* 0x000000043c3c7c20 */ /* 0x000fe20008410000 */
[----:B------:R-:W-:Y:S01]  /*3c70*/  MUFU.TANH R36, R36 ;  /* 0x0000002400247308 */ /* 0x000fe20000002400 */
[----:B------:R-:W-:Y:S01]  /*3c80*/  ISETP.GE.AND P4, PT, R5, UR17, PT ;  /* 0x0000001105007c0c */ /* 0x000fe2000bf86270 */
[----:B------:R-:W-:Y:S01]  /*3c90*/  VIADD R5, R18, 0x21 ;  /* 0x0000002112057836 */ /* 0x000fe20000000000 */
[----:B--2---:R-:W-:Y:S01]  /*3ca0*/  FSEL R14, R23, -INF , !P3 ;  /* 0xff800000170e7808 */ /* 0x004fe20005800000 */
[----:B------:R-:W-:Y:S01]  /*3cb0*/  FMUL.FTZ R62, R62, UR4 ;  /* 0x000000043e3e7c20 */ /* 0x000fe20008410000 */
[----:B------:R-:W-:Y:S01]  /*3cc0*/  FSEL R11, R22, -INF , !P3 ;  /* 0xff800000160b7808 */ /* 0x000fe20005800000 */
[C---:B------:R-:W-:Y:S01]  /*3cd0*/  VIADD R8, R18.reuse, 0x29 ;  /* 0x0000002912087836 */ /* 0x040fe20000000000 */
[----:B------:R-:W-:Y:S01]  /*3ce0*/  ISETP.GE.AND P3, PT, R5, UR17, PT ;  /* 0x0000001105007c0c */ /* 0x000fe2000bf66270 */
[----:B------:R-:W2:Y:S01]  /*3cf0*/  MUFU.TANH R25, R25 ;  /* 0x0000001900197308 */ /* 0x000ea20000002400 */
[C---:B------:R-:W-:Y:S01]  /*3d00*/  VIADD R5, R18.reuse, 0x28 ;  /* 0x0000002812057836 */ /* 0x040fe20000000000 */
[----:B----4-:R-:W-:Y:S01]  /*3d10*/  FSEL R12, R15, -INF , !P1 ;  /* 0xff8000000f0c7808 */ /* 0x010fe20004800000 */
[----:B------:R-:W-:Y:S01]  /*3d20*/  VIADD R15, R18, 0x30 ;  /* 0x00000030120f7836 */ /* 0x000fe20000000000 */
[----:B-1----:R-:W-:Y:S01]  /*3d30*/  FSEL R7, R21, -INF , !P1 ;  /* 0xff80000015077808 */ /* 0x002fe20004800000 */
[----:B------:R-:W-:Y:S01]  /*3d40*/  FMUL.FTZ R61, R61, UR4 ;  /* 0x000000043d3d7c20 */ /* 0x000fe20008410000 */
[----:B------:R-:W-:Y:S01]  /*3d50*/  FMUL.FTZ R63, R63, UR4 ;  /* 0x000000043f3f7c20 */ /* 0x000fe20008410000 */
[----:B------:R-:W-:Y:S01]  /*3d60*/  FMUL.FTZ R64, R64, UR4 ;  /* 0x0000000440407c20 */ /* 0x000fe20008410000 */
[----:B------:R-:W1:Y:S01]  /*3d70*/  MUFU.TANH R24, R24 ;  /* 0x0000001800187308 */ /* 0x000e620000002400 */
[----:B------:R-:W-:Y:S01]  /*3d80*/  FMUL.FTZ R65, R65, UR4 ;  /* 0x0000000441417c20 */ /* 0x000fe20008410000 */
[----:B------:R-:W-:Y:S01]  /*3d90*/  FMUL.FTZ R66, R66, UR4 ;  /* 0x0000000442427c20 */ /* 0x000fe20008410000 */
[----:B------:R-:W-:Y:S01]  /*3da0*/  FMUL.FTZ R67, R67, UR4 ;  /* 0x0000000443437c20 */ /* 0x000fe20008410000 */
[----:B------:R-:W-:Y:S01]  /*3db0*/  FMUL.FTZ R72, R72, UR4 ;  /* 0x0000000448487c20 */ /* 0x000fe20008410000 */
[----:B------:R-:W-:Y:S01]  /*3dc0*/  ISETP.GE.AND P1, PT, R5, UR17, PT ;  /* 0x0000001105007c0c */ /* 0x000fe2000bf26270 */
[----:B------:R-:W-:Y:S01]  /*3dd0*/  FMUL.FTZ R74, R74, UR4 ;  /* 0x000000044a4a7c20 */ /* 0x000fe20008410000 */
[----:B------:R-:W-:Y:S01]  /*3de0*/  FMUL.FTZ R75, R75, UR4 ;  /* 0x000000044b4b7c20 */ /* 0x000fe20008410000 */
[----:B------:R-:W3:Y:S01]  /*3df0*/  MUFU.TANH R37, R37 ;  /* 0x0000002500257308 */ /* 0x000ee20000002400 */
[----:B------:R-:W-:Y:S01]  /*3e00*/  FMUL.FTZ R73, R73, UR4 ;  /* 0x0000000449497c20 */ /* 0x000fe20008410000 */
[----:B--2---:R-:W-:-:S02]  /*3e10*/  FSEL R10, R25, -INF , !P6 ;  /* 0xff800000190a7808 */ /* 0x004fc40007000000 */
[----:B------:R-:W-:Y:S02]  /*3e20*/  FSEL R5, R36, -INF , !P6 ;  /* 0xff80000024057808 */ /* 0x000fe40007000000 */
[----:B------:R-:W-:Y:S02]  /*3e30*/  ISETP.GE.AND P6, PT, R8, UR17, PT ;  /* 0x0000001108007c0c */ /* 0x000fe4000bfc6270 */
[----:B------:R-:W2:Y:S01]  /*3e40*/  MUFU.TANH R197, R32 ;  /* 0x0000002000c57308 */ /* 0x000ea20000002400 */
[----:B-1----:R-:W-:-:S07]  /*3e50*/  FSEL R9, R24, -INF , !P5 ;  /* 0xff80000018097808 */ /* 0x002fce0006800000 */
[----:B------:R-:W1:Y:S01]  /*3e60*/  MUFU.TANH R212, R34 ;  /* 0x0000002200d47308 */ /* 0x000e620000002400 */
[----:B---3--:R-:W-:Y:S02]  /*3e70*/  FSEL R8, R37, -INF , !P5 ;  /* 0xff80000025087808 */ /* 0x008fe40006800000 */
[----:B------:R-:W-:Y:S01]  /*3e80*/  ISETP.GE.AND P5, PT, R15, UR17, PT ;  /* 0x000000110f007c0c */ /* 0x000fe2000bfa6270 */
[----:B------:R-:W-:-:S04]  /*3e90*/  VIADD R15, R18, 0x31 ;  /* 0x00000031120f7836 */ /* 0x000fc80000000000 */
[----:B------:R-:W3:Y:S01]  /*3ea0*/  MUFU.TANH R191, R33 ;  /* 0x0000002100bf7308 */ /* 0x000ee20000002400 */
[----:B--2---:R-:W-:-:S07]  /*3eb0*/  FSEL R197, R197, -INF , !P4 ;  /* 0xff800000c5c57808 */ /* 0x004fce0006000000 */
[----:B------:R-:W2:Y:S01]  /*3ec0*/  MUFU.TANH R196, R35 ;  /* 0x0000002300c47308 */ /* 0x000ea20000002400 */
[----:B-1----:R-:W-:Y:S02]  /*3ed0*/  FSEL R212, R212, -INF , !P4 ;  /* 0xff800000d4d47808 */ /* 0x002fe40006000000 */
[----:B------:R-:W-:Y:S01]  /*3ee0*/  ISETP.GE.AND P4, PT, R15, UR17, PT ;  /* 0x000000110f007c0c */ /* 0x000fe2000bf86270 */
[C---:B------:R-:W-:Y:S02]  /*3ef0*/  VIADD R15, R18.reuse, 0x38 ;  /* 0x00000038120f7836 */ /* 0x040fe40000000000 */
[----:B------:R-:W-:Y:S02]  /*3f00*/  VIADD R18, R18, 0x39 ;  /* 0x0000003912127836 */ /* 0x000fe40000000000 */
[----:B------:R-:W1:Y:S01]  /*3f10*/  MUFU.TANH R195, R60 ;  /* 0x0000003c00c37308 */ /* 0x000e620000002400 */
[----:B---3--:R-:W-:-:S07]  /*3f20*/  FSEL R191, R191, -INF , !P3 ;  /* 0xff800000bfbf7808 */ /* 0x008fce0005800000 */
[----:B------:R-:W3:Y:S01]  /*3f30*/  MUFU.TANH R210, R62 ;  /* 0x0000003e00d27308 */ /* 0x000ee20000002400 */
[----:B--2---:R-:W-:Y:S02]  /*3f40*/  FSEL R196, R196, -INF , !P3 ;  /* 0xff800000c4c47808 */ /* 0x004fe40005800000 */
[----:B------:R-:W-:-:S05]  /*3f50*/  ISETP.GE.AND P3, PT, R15, UR17, PT ;  /* 0x000000110f007c0c */ /* 0x000fca000bf66270 */
[----:B------:R-:W2:Y:S01]  /*3f60*/  MUFU.TANH R193, R61 ;  /* 0x0000003d00c17308 */ /* 0x000ea20000002400 */
[----:B-1----:R-:W-:-:S07]  /*3f70*/  FSEL R195, R195, -INF , !P1 ;  /* 0xff800000c3c37808 */ /* 0x002fce0004800000 */
[----:B------:R-:W1:Y:S01]  /*3f80*/  MUFU.TANH R200, R63 ;  /* 0x0000003f00c87308 */ /* 0x000e620000002400 */
[----:B---3--:R-:W-:Y:S02]  /*3f90*/  FSEL R210, R210, -INF , !P1 ;  /* 0xff800000d2d27808 */ /* 0x008fe40004800000 */
[----:B------:R-:W-:-:S05]  /*3fa0*/  ISETP.GE.AND P1, PT, R18, UR17, PT ;  /* 0x0000001112007c0c */ /* 0x000fca000bf26270 */
        /* <DEDUP_REMOVED lines=31> */
.L_x_4328:
        /* <DEDUP_REMOVED lines=60> */
.L_x_4329:
        /* <DEDUP_REMOVED lines=29> */
.L_x_4327:
[----:B------:R-:W-:Y:S01]  /*4730*/  FMNMX3.FTZ R18, R17, R49, R19, !PT ;  /* 0x0000003111127276 */ /* 0x000fe20007810013 */
[----:B------:R-:W2:Y:S01]  /*4740*/  LDCU UR4, c[0x0][0x45c] ;  /* 0x00008b80ff0477ac */ /* 0x000ea20008000800 */
[----:B-1----:R-:W-:Y:S02]  /*4750*/  FMNMX3.FTZ R21, R50, R16, R6, !PT ;  /* 0x0000001032157276 */ /* 0x002fe40007810006 */
        /* <DEDUP_REMOVED lines=352> */
[----:B------:R-:W3:Y:S01]  /*5d60*/  LDCU UR4, c[0x0][0x45c] ;  /* 0x00008b80ff0477ac */ /* 0x000ee20008000800 */
[----:B------:R-:W4:Y:S01]  /*5d70*/  LDCU.64 UR6, c[0x0][0x3a0] ;  /* 0x00007400ff0677ac */ /* 0x000f220008000a00 */
[----:B------:R-:W2:Y:S01]  /*5d80*/  LDCU.64 UR8, c[0x0][0x3a8] ;  /* 0x00007500ff0877ac */ /* 0x000ea20008000a00 */
[----:B-1----:R-:W-:Y:S01]  /*5d90*/  ULEA UR5, UR5, UR13, 0x18 ;  /* 0x0000000d05057291 */ /* 0x002fe2000f8ec0ff */
[----:B------:R-:W-:-:S11]  /*5da0*/  UMOV UR16, UR10 ;  /* 0x0000000a00107c82 */ /* 0x000fd60008000000 */
.L_x_4334:
        /* <DEDUP_REMOVED lines=85> */
.L_x_4331:
[----:B------:R-:W-:Y:S01]  /*6300*/  LEA R239, R239, UR5, 0x1 ;  /* 0x00000005efef7c11 */ /* 0x000fe2000f8e08ff */
[----:B------:R-:W-:Y:S01]  /*6310*/  UIADD3 UR11, UPT, UPT, UR11, -0x1, URZ ;  /* 0xffffffff0b0b7890 */ /* 0x000fe2000fffe0ff */
[C---:B------:R-:W-:Y:S02]  /*6320*/  SHF.L.U32 R167, R166.reuse, 0x5, RZ ;  /* 0x00000005a6a77819 */ /* 0x040fe400000006ff */
[----:B------:R-:W-:Y:S01]  /*6330*/  SHF.L.U64.HI R165, R166, 0x5, R165 ;  /* 0x00000005a6a57819 */ /* 0x000fe200000102a5 */
[----:B------:R-:W-:Y:S01]  /*6340*/  @!PT LDS RZ, [RZ] ;  /* 0x00000000fffff984 */ /* 0x000fe20000000800 */
[----:B------:R-:W-:Y:S01]  /*6350*/  @!PT LDS RZ, [RZ] ;  /* 0x00000000fffff984 */ /* 0x000fe20000000800 */
[----:B------:R-:W-:Y:S01]  /*6360*/  @!PT LDS RZ, [RZ] ;  /* 0x00000000fffff984 */ /* 0x000fe20000000800 */
[----:B------:R-:W-:Y:S01]  /*6370*/  LDGSTS.E.BYPASS.LTC128B.128 [R239+0x10000], desc[UR18][R232.64] ;  /* 0x10000000e8ef7fae */ /* 0x000fe2000b981a12 */
[----:B------:R-:W-:Y:S01]  /*6380*/  IADD3 R204, P0, PT, R232, R167, RZ ;  /* 0x000000a7e8cc7210 */ /* 0x000fe20007f1e0ff */
[----:B------:R-:W-:Y:S01]  /*6390*/  UISETP.GT.AND UP0, UPT, UR11, UR14, UPT ;  /* 0x0000000e0b00728c */ /* 0x000fe2000bf04270 */
[----:B------:R-:W-:Y:S02]  /*63a0*/  LOP3.LUT R171, R168, 0x7c00, RZ, 0xc0, !PT ;  /* 0x00007c00a8ab7812 */ /* 0x000fe400078ec0ff */
[----:B------:R-:W-:Y:S01]  /*63b0*/  LDGSTS.E.BYPASS.LTC128B.128 [R239+0x12000], desc[UR18][R232.64+0x80] ;  /* 0x12000080e8ef7fae */ /* 0x000fe2000b981a12 */
[----:B------:R-:W-:Y:S02]  /*63c0*/  IADD3.X R205, PT, PT, R233, R165, RZ, P0, !PT ;  /* 0x000000a5e9cd7210 */ /* 0x000fe400007fe4ff */
[----:B------:R-:W-:Y:S02]  /*63d0*/  IADD3 R206, P2, PT, R167, R204, RZ ;  /* 0x000000cca7ce7210 */ /* 0x000fe40007f5e0ff */
[----:B------:R-:W-:Y:S01]  /*63e0*/  LDGSTS.E.BYPASS.LTC128B.128 [R239+0x14000], desc[UR18][R232.64+0x100] ;  /* 0x14000100e8ef7fae */ /* 0x000fe2000b981a12 */
[----:B------:R-:W-:Y:S02]  /*63f0*/  SHF.R.U32.HI R218, RZ, 0x1, R216 ;  /* 0x00000001ffda7819 */ /* 0x000fe400000116d8 */
[----:B------:R-:W-:Y:S02]  /*6400*/  IADD3.X R207, PT, PT, R165, R205, RZ, P2, !PT ;  /* 0x000000cda5cf7210 */ /* 0x000fe400017fe4ff */
[----:B------:R-:W-:Y:S01]  /*6410*/  LDGSTS.E.BYPASS.LTC128B.128 [R239+0x16000], desc[UR18][R232.64+0x180] ;  /* 0x16000180e8ef7fae */ /* 0x000fe2000b981a12 */
[----:B------:R-:W-:Y:S02]  /*6420*/  IADD3 R166, P0, PT, R167, R206, RZ ;  /* 0x000000cea7a67210 */ /* 0x000fe40007f1e0ff */
[----:B------:R-:W-:Y:S02]  /*6430*/  LOP3.LUT R175, R216, 0x8, RZ, 0xc0, !PT ;  /* 0x00000008d8af7812 */ /* 0x000fe400078ec0ff */
[----:B------:R-:W-:Y:S01]  /*6440*/  LDGSTS.E.BYPASS.LTC128B.128 [R239+0x10800], desc[UR18][R204.64] ;  /* 0x10800000ccef7fae */ /* 0x000fe2000b981a12 */
[----:B------:R-:W-:Y:S02]  /*6450*/  IADD3.X R167, PT, PT, R165, R207, RZ, P0, !PT ;  /* 0x000000cfa5a77210 */ /* 0x000fe400007fe4ff */
[----:B------:R-:W-:Y:S02]  /*6460*/  LOP3.LUT R3, R171, 0x200, R172, 0xf8, !PT ;  /* 0x00000200ab037812 */ /* 0x000fe400078ef8ac */
[----:B------:R-:W-:Y:S01]  /*6470*/  LDGSTS.E.BYPASS.LTC128B.128 [R239+0x12800], desc[UR18][R204.64+0x80] ;  /* 0x12800080ccef7fae */ /* 0x000fe2000b981a12 */
[----:B------:R-:W-:Y:S02]  /*6480*/  LOP3.LUT R2, R218, 0x8, RZ, 0xc0, !PT ;  /* 0x00000008da027812 */ /* 0x000fe400078ec0ff */
[----:B------:R-:W-:Y:S02]  /*6490*/  LOP3.LUT R173, R172, 0x400, RZ, 0xc0, !PT ;  /* 0x00000400acad7812 */ /* 0x000fe400078ec0ff */
[----:B------:R-:W-:Y:S01]  /*64a0*/  LDGSTS.E.BYPASS.LTC128B.128 [R239+0x14800], desc[UR18][R204.64+0x100] ;  /* 0x14800100ccef7fae */ /* 0x000fe2000b981a12 */
[----:B------:R-:W-:Y:S02]  /*64b0*/  LOP3.LUT R224, R164, R175, RZ, 0x3c, !PT ;  /* 0x000000afa4e07212 */ /* 0x000fe400078e3cff */
[----:B------:R-:W-:Y:S02]  /*64c0*/  LOP3.LUT R2, R3, R164, R2, 0xf6, !PT ;  /* 0x000000a403027212 */ /* 0x000fe400078ef602 */
[----:B------:R-:W-:Y:S01]  /*64d0*/  LDGSTS.E.BYPASS.LTC128B.128 [R239+0x16800], desc[UR18][R204.64+0x180] ;  /* 0x16800180ccef7fae */ /* 0x000fe2000b981a12 */
[----:B------:R-:W-:Y:S02]  /*64e0*/  LEA R224, R224, R173, 0x1 ;  /* 0x000000ade0e07211 */ /* 0x000fe400078e08ff */
[----:B------:R-:W-:Y:S02]  /*64f0*/  LEA R226, R2, UR5, 0x1 ;  /* 0x0000000502e27c11 */ /* 0x000fe4000f8e08ff */
[----:B------:R-:W-:Y:S01]  /*6500*/  LDGSTS.E.BYPASS.LTC128B.128 [R239+0x11000], desc[UR18][R206.64] ;  /* 0x11000000ceef7fae */ /* 0x000fe2000b981a12 */
[----:B------:R-:W-:Y:S02]  /*6510*/  MOV R219, 0x20 ;  /* 0x0000002000db7802 */ /* 0x000fe40000000f00 */
[----:B------:R-:W-:Y:S02]  /*6520*/  LOP3.LUT P0, RZ, R216, 0x2, RZ, 0xc0, !PT ;  /* 0x00000002d8ff7812 */ /* 0x000fe4000780c0ff */
[----:B------:R-:W-:Y:S01]  /*6530*/  LDGSTS.E.BYPASS.LTC128B.128 [R239+0x13000], desc[UR18][R206.64+0x80] ;  /* 0x13000080ceef7fae */ /* 0x000fe2000b981a12 */
[----:B------:R-:W-:Y:S02]  /*6540*/  IADD3 R220, PT, PT, R224, UR5, RZ ;  /* 0x00000005e0dc7c10 */ /* 0x000fe4000fffe0ff */
[----:B------:R-:W-:Y:S02]  /*6550*/  SEL R219, R219, 0xffffffe0, !P0 ;  /* 0xffffffe0dbdb7807 */ /* 0x000fe40004000000 */
[----:B------:R-:W-:Y:S01]  /*6560*/  LDGSTS.E.BYPASS.LTC128B.128 [R239+0x15000], desc[UR18][R206.64+0x100] ;  /* 0x15000100ceef7fae */ /* 0x000fe2000b981a12 */
[----:B------:R-:W-:Y:S02]  /*6570*/  MOV R2, 0x40 ;  /* 0x0000004000027802 */ /* 0x000fe40000000f00 */
[C---:B------:R-:W-:Y:S02]  /*6580*/  IADD3 R223, PT, PT, R219.reuse, R226, RZ ;  /* 0x000000e2dbdf7210 */ /* 0x040fe40007ffe0ff */
[----:B------:R-:W-:Y:S01]  /*6590*/  LDGSTS.E.BYPASS.LTC128B.128 [R239+0x17000], desc[UR18][R206.64+0x180] ;  /* 0x17000180ceef7fae */ /* 0x000fe2000b981a12 */
[----:B------:R-:W-:Y:S02]  /*65a0*/  IADD3 R221, PT, PT, R219, R220, RZ ;  /* 0x000000dcdbdd7210 */ /* 0x000fe40007ffe0ff */
[----:B------:R-:W-:Y:S02]  /*65b0*/  LOP3.LUT P0, RZ, R216, 0x4, RZ, 0xc0, !PT ;  /* 0x00000004d8ff7812 */ /* 0x000fe4000780c0ff */
[----:B------:R-:W-:Y:S02]  /*65c0*/  LDGSTS.E.BYPASS.LTC128B.128 [R239+0x11800], desc[UR18][R166.64] ;  /* 0x11800000a6ef7fae */ /* 0x000fe4000b981a12 */
[----:B------:R-:W-:Y:S03]  /*65d0*/  SEL R3, R2, 0xffffffc0, !P0 ;  /* 0xffffffc002037807 */ /* 0x000fe60004000000 */
[----:B------:R-:W-:Y:S01]  /*65e0*/  LDGSTS.E.BYPASS.LTC128B.128 [R239+0x13800], desc[UR18][R166.64+0x80] ;  /* 0x13800080a6ef7fae */ /* 0x000fe2000b981a12 */
[C---:B------:R-:W-:Y:S04]  /*65f0*/  IADD3 R222, PT, PT, R3.reuse, R226, RZ ;  /* 0x000000e203de7210 */ /* 0x040fe80007ffe0ff */
[----:B------:R-:W-:Y:S01]  /*6600*/  LDGSTS.E.BYPASS.LTC128B.128 [R239+0x15800], desc[UR18][R166.64+0x100] ;  /* 0x15800100a6ef7fae */ /* 0x000fe2000b981a12 */
[----:B------:R-:W-:Y:S02]  /*6610*/  IADD3 R220, PT, PT, R3, R220, RZ ;  /* 0x000000dc03dc7210 */ /* 0x000fe40007ffe0ff */
[C---:B------:R-:W-:Y:S02]  /*6620*/  IADD3 R3, PT, PT, R219.reuse, R222, RZ ;  /* 0x000000dedb037210 */ /* 0x040fe40007ffe0ff */
[----:B------:R1:W-:Y:S01]  /*6630*/  LDGSTS.E.BYPASS.LTC128B.128 [R239+0x17800], desc[UR18][R166.64+0x180] ;  /* 0x17800180a6ef7fae */ /* 0x0003e2000b981a12 */
[----:B------:R-:W-:Y:S04]  /*6640*/  IADD3 R2, PT, PT, R219, R220, RZ ;  /* 0x000000dcdb027210 */ /* 0x000fe80007ffe0ff */
        /* <DEDUP_REMOVED lines=354> */
.L_x_4333:
        /* <DEDUP_REMOVED lines=29> */
.L_x_4332:
[----:B------:R-:W-:Y:S01]  /*7e40*/  FMNMX3.FTZ R3, R169, R246, R244, !PT ;  /* 0x000000f6a9037276 */ /* 0x000fe200078100f4 */
        /* <DEDUP_REMOVED lines=476> */
.L_x_4330:
        /* <DEDUP_REMOVED lines=18> */
[----:B------:R-:W-:Y:S01]  /*9d30*/  MOV R12, 0x40 ;  /* 0x00000040000c7802 */ /* 0x000fe20000000f00 */
[----:B------:R-:W-:Y:S01]  /*9d40*/  UIADD3 UR10, UPT, UPT, -UR15, URZ, URZ ;  /* 0x000000ff0f0a7290 */ /* 0x000fe2000fffe1ff */
[----:B------:R-:W-:Y:S02]  /*9d50*/  LEA R14, R6, UR5, 0x2 ;  /* 0x00000005060e7c11 */ /* 0x000fe4000f8e10ff */
[----:B------:R-:W-:Y:S01]  /*9d60*/  SHF.R.U32.HI R15, RZ, 0x2, R216 ;  /* 0x00000002ff0f7819 */ /* 0x000fe200000116d8 */
[----:B-1----:R-:W-:Y:S01]  /*9d70*/  FADD.FTZ R4, R4, R237 ;  /* 0x000000ed04047221 */ /* 0x002fe20000010000 */
[----:B------:R-:W-:Y:S01]  /*9d80*/  IADD3 R18, PT, PT, R14, 0x80, RZ ;  /* 0x000000800e127810 */ /* 0x000fe20007ffe0ff */
[----:B--2---:R-:W-:Y:S01]  /*9d90*/  UIMAD UR6, UR12, UR6, UR15 ;  /* 0x000000060c0672a4 */ /* 0x004fe2000f8e020f */
[----:B---3--:R-:W-:-:S02]  /*9da0*/  FADD.FTZ R11, R0, R235 ;  /* 0x000000eb000b7221 */ /* 0x008fc40000010000 */
        /* <DEDUP_REMOVED lines=10> */
[----:B--2---:R-:W-:-:S03]  /*9e50*/  FADD.FTZ R8, R11, R8 ;  /* 0x000000080b087221 */ /* 0x004fc60000010000 */
[----:B------:R-:W1:Y:S01]  /*9e60*/  MUFU.RCP R5, R9 ;  /* 0x0000000900057308 */ /* 0x000e620000001000 */
[----:B------:R-:W-:Y:S01]  /*9e70*/  BAR.SYNC.DEFER_BLOCKING 0x0 ;  /* 0x0000000000007b1d */ /* 0x000fe20000010000 */
[----:B------:R-:W-:Y:S02]  /*9e80*/  FSETP.NE.FTZ.AND P2, PT, R9, RZ, PT ;  /* 0x000000ff0900720b */ /* 0x000fe40003f55000 */
[----:B------:R-:W-:Y:S02]  /*9e90*/  FSETP.NE.FTZ.AND P1, PT, R8, RZ, PT ;  /* 0x000000ff0800720b */ /* 0x000fe40003f35000 */
[----:B------:R-:W-:Y:S02]  /*9ea0*/  LOP3.LUT R11, R10, 0x1f8, RZ, 0xc0, !PT ;  /* 0x000001f80a0b7812 */ /* 0x000fe400078ec0ff */
[----:B------:R-:W2:Y:S01]  /*9eb0*/  MUFU.RCP R7, R8 ;  /* 0x0000000800077308 */ /* 0x000ea20000001000 */
[----:B------:R-:W-:Y:S02]  /*9ec0*/  R2P PR, R216, 0x18 ;  /* 0x00000018d8007804 */ /* 0x000fe40000000000 */
[----:B------:R-:W-:-:S02]  /*9ed0*/  LOP3.LUT R11, R11, 0x38, R218, 0x78, !PT ;  /* 0x000000380b0b7812 */ /* 0x000fc400078e78da */
[----:B------:R-:W-:Y:S02]  /*9ee0*/  LOP3.LUT R10, R13, 0x3c, R10, 0xf8, !PT ;  /* 0x0000003c0d0a7812 */ /* 0x000fe400078ef80a */
[----:B------:R-:W-:Y:S01]  /*9ef0*/  LEA R2, R11, R2, 0x2 ;  /* 0x000000020b027211 */ /* 0x000fe200078e10ff */
[----:B------:R-:W3:Y:S01]  /*9f00*/  @P2 LDC R17, c[0x0][0x458] ;  /* 0x00011600ff112b82 */ /* 0x000ee20000000800 */
[----:B------:R-:W-:Y:S01]  /*9f10*/  MOV R11, 0x20 ;  /* 0x00000020000b7802 */ /* 0x000fe20000000f00 */
[----:B------:R-:W4:Y:S01]  /*9f20*/  @P1 MUFU.LG2 R8, R8 ;  /* 0x0000000800081308 */ /* 0x000f220000000c00 */
[----:B-1----:R-:W-:Y:S02]  /*9f30*/  FSEL R5, R5, 1, P2 ;  /* 0x3f80000005057808 */ /* 0x002fe40001000000 */
[----:B------:R-:W-:Y:S02]  /*9f40*/  SEL R13, R12, 0xffffffc0, !P3 ;  /* 0xffffffc00c0d7807 */ /* 0x000fe40005800000 */
[----:B------:R-:W-:Y:S01]  /*9f50*/  SEL R11, R11, 0xffffffe0, !P0 ;  /* 0xffffffe00b0b7807 */ /* 0x000fe20004000000 */
[----:B------:R-:W-:Y:S01]  /*9f60*/  FMUL.FTZ R160, R5, R160 ;  /* 0x000000a005a07220 */ /* 0x000fe20000410000 */
[----:B--2---:R-:W-:Y:S01]  /*9f70*/  FSEL R7, R7, 1, P1 ;  /* 0x3f80000007077808 */ /* 0x004fe20000800000 */
[C---:B------:R-:W-:Y:S01]  /*9f80*/  FMUL.FTZ R161, R5.reuse, R161 ;  /* 0x000000a105a17220 */ /* 0x040fe20000410000 */
[C---:B------:R-:W-:Y:S01]  /*9f90*/  IADD3 R16, PT, PT, R14.reuse, R13, RZ ;  /* 0x0000000d0e107210 */ /* 0x040fe20007ffe0ff */
[----:B------:R-:W-:Y:S01]  /*9fa0*/  FMUL.FTZ R156, R5, R156 ;  /* 0x0000009c059c7220 */ /* 0x000fe20000410000 */
[C---:B------:R-:W-:Y:S01]  /*9fb0*/  @P4 IADD3 R18, PT, PT, R14.reuse, -0x80, RZ ;  /* 0xffffff800e124810 */ /* 0x040fe20007ffe0ff */
[C---:B------:R-:W-:Y:S01]  /*9fc0*/  FMUL.FTZ R162, R7.reuse, R162 ;  /* 0x000000a207a27220 */ /* 0x040fe20000410000 */
[----:B------:R-:W-:Y:S01]  /*9fd0*/  FMUL.FTZ R163, R7, R163 ;  /* 0x000000a307a37220 */ /* 0x000fe20000410000 */
[----:B------:R-:W-:Y:S01]  /*9fe0*/  FMUL.FTZ R157, R5, R157 ;  /* 0x0000009d059d7220 */ /* 0x000fe20000410000 */
[C---:B------:R-:W-:Y:S01]  /*9ff0*/  FMUL.FTZ R158, R7.reuse, R158 ;  /* 0x0000009e079e7220 */ /* 0x040fe20000410000 */
[----:B------:R-:W-:Y:S01]  /*a000*/  FMUL.FTZ R159, R7, R159 ;  /* 0x0000009f079f7220 */ /* 0x000fe20000410000 */
[----:B------:R-:W-:Y:S01]  /*a010*/  IADD3 R12, PT, PT, R14, R11, RZ ;  /* 0x0000000b0e0c7210 */ /* 0x000fe20007ffe0ff */
        /* <DEDUP_REMOVED lines=8> */
[----:B------:R-:W-:Y:S01]  /*a0a0*/  IADD3 R15, PT, PT, R11, R16, RZ ;  /* 0x000000100b0f7210 */ /* 0x000fe20007ffe0ff */
[----:B------:R-:W-:Y:S01]  /*a0b0*/  FMUL.FTZ R144, R5, R144 ;  /* 0x0000009005907220 */ /* 0x000fe20000410000 */
[----:B------:R-:W-:Y:S01]  /*a0c0*/  IADD3 R20, PT, PT, R13, R18, RZ ;  /* 0x000000120d147210 */ /* 0x000fe20007ffe0ff */
[----:B------:R-:W-:Y:S01]  /*a0d0*/  FMUL.FTZ R145, R5, R145 ;  /* 0x0000009105917220 */ /* 0x000fe20000410000 */
[C---:B------:R-:W-:Y:S01]  /*a0e0*/  FMUL.FTZ R146, R7.reuse, R146 ;  /* 0x0000009207927220 */ /* 0x040fe20000410000 */
[----:B------:R-:W-:Y:S01]  /*a0f0*/  FMUL.FTZ R147, R7, R147 ;  /* 0x0000009307937220 */ /* 0x000fe20000410000 */
[C---:B------:R-:W-:Y:S01]  /*a100*/  FMUL.FTZ R140, R5.reuse, R140 ;  /* 0x0000008c058c7220 */ /* 0x040fe20000410000 */
[----:B------:R-:W-:Y:S01]  /*a110*/  FMUL.FTZ R141, R5, R141 ;  /* 0x0000008d058d7220 */ /* 0x000fe20000410000 */
[C---:B------:R-:W-:Y:S01]  /*a120*/  FMUL.FTZ R142, R7.reuse, R142 ;  /* 0x0000008e078e7220 */ /* 0x040fe20000410000 */
[----:B------:R-:W-:Y:S01]  /*a130*/  FMUL.FTZ R143, R7, R143 ;  /* 0x0000008f078f7220 */ /* 0x000fe20000410000 */
[----:B------:R-:W-:Y:S01]  /*a140*/  STS.64 [R14], R160 ;  /* 0x000000a00e007388 */ /* 0x000fe20000000a00 */
[----:B------:R-:W-:Y:S01]  /*a150*/  IADD3 R13, PT, PT, R11, R18, RZ ;  /* 0x000000120b0d7210 */ /* 0x000fe20007ffe0ff */
[C---:B------:R-:W-:Y:S01]  /*a160*/  FMUL.FTZ R136, R5.reuse, R136 ;  /* 0x0000008805887220 */ /* 0x040fe20000410000 */
[----:B------:R-:W-:Y:S01]  /*a170*/  FMUL.FTZ R137, R5, R137 ;  /* 0x0000008905897220 */ /* 0x000fe20000410000 */
[----:B------:R-:W-:Y:S01]  /*a180*/  STS.64 [R14+0x800], R162 ;  /* 0x000800a20e007388 */ /* 0x000fe20000000a00 */
[C---:B------:R-:W-:Y:S01]  /*a190*/  FMUL.FTZ R138, R7.reuse, R138 ;  /* 0x0000008a078a7220 */ /* 0x040fe20000410000 */
[----:B------:R-:W-:Y:S01]  /*a1a0*/  FMUL.FTZ R139, R7, R139 ;  /* 0x0000008b078b7220 */ /* 0x000fe20000410000 */
[C---:B------:R-:W-:Y:S01]  /*a1b0*/  FMUL.FTZ R132, R5.reuse, R132 ;  /* 0x0000008405847220 */ /* 0x040fe20000410000 */
[----:B------:R-:W-:Y:S01]  /*a1c0*/  STS.64 [R12], R156 ;  /* 0x0000009c0c007388 */ /* 0x000fe20000000a00 */
[----:B------:R-:W-:Y:S01]  /*a1d0*/  FMUL.FTZ R133, R5, R133 ;  /* 0x0000008505857220 */ /* 0x000fe20000410000 */
[C---:B------:R-:W-:Y:S01]  /*a1e0*/  FMUL.FTZ R134, R7.reuse, R134 ;  /* 0x0000008607867220 */ /* 0x040fe20000410000 */
[----:B------:R-:W-:Y:S01]  /*a1f0*/  FMUL.FTZ R135, R7, R135 ;  /* 0x0000008707877220 */ /* 0x000fe20000410000 */
[----:B------:R-:W-:Y:S01]  /*a200*/  STS.64 [R12+0x800], R158 ;  /* 0x0008009e0c007388 */ /* 0x000fe20000000a00 */
[----:B------:R-:W-:Y:S01]  /*a210*/  IADD3 R11, PT, PT, R11, R20, RZ ;  /* 0x000000140b0b7210 */ /* 0x000fe20007ffe0ff */
[C---:B------:R-:W-:Y:S01]  /*a220*/  FMUL.FTZ R36, R5.reuse, R36 ;  /* 0x0000002405247220 */ /* 0x040fe20000410000 */
[----:B------:R-:W-:Y:S01]  /*a230*/  FMUL.FTZ R37, R5, R37 ;  /* 0x0000002505257220 */ /* 0x000fe20000410000 */
[----:B------:R-:W-:Y:S01]  /*a240*/  STS.64 [R16], R152 ;  /* 0x0000009810007388 */ /* 0x000fe20000000a00 */
[C---:B------:R-:W-:Y:S01]  /*a250*/  FMUL.FTZ R38, R7.reuse, R38 ;  /* 0x0000002607267220 */ /* 0x040fe20000410000 */
[----:B------:R-:W-:Y:S01]  /*a260*/  FMUL.FTZ R39, R7, R39 ;  /* 0x0000002707277220 */ /* 0x000fe20000410000 */
[C---:B------:R-:W-:Y:S01]  /*a270*/  FMUL.FTZ R40, R5.reuse, R40 ;  /* 0x0000002805287220 */ /* 0x040fe20000410000 */
[----:B------:R-:W-:Y:S01]  /*a280*/  STS.64 [R16+0x800], R154 ;  /* 0x0008009a10007388 */ /* 0x000fe20000000a00 */
[----:B------:R-:W-:Y:S01]  /*a290*/  FMUL.FTZ R41, R5, R41 ;  /* 0x0000002905297220 */ /* 0x000fe20000410000 */
        /* <DEDUP_REMOVED lines=34> */
[----:B------:R1:W-:Y:S01]  /*a4c0*/  STS.64 [R11], R132 ;  /* 0x000000840b007388 */ /* 0x0003e20000000a00 */
[C---:B------:R-:W-:Y:S01]  /*a4d0*/  FMUL.FTZ R68, R5.reuse, R68 ;  /* 0x0000004405447220 */ /* 0x040fe20000410000 */
[----:B------:R-:W-:Y:S01]  /*a4e0*/  FMUL.FTZ R69, R5, R69 ;  /* 0x0000004505457220 */ /* 0x000fe20000410000 */
[C---:B------:R-:W-:Y:S01]  /*a4f0*/  FMUL.FTZ R70, R7.reuse, R70 ;  /* 0x0000004607467220 */ /* 0x040fe20000410000 */
[----:B------:R2:W-:Y:S01]  /*a500*/  STS.64 [R11+0x800], R134 ;  /* 0x000800860b007388 */ /* 0x0005e20000000a00 */
[----:B------:R-:W-:Y:S01]  /*a510*/  FMUL.FTZ R71, R7, R71 ;  /* 0x0000004707477220 */ /* 0x000fe20000410000 */
[C---:B------:R-:W-:Y:S01]  /*a520*/  FMUL.FTZ R72, R5.reuse, R72 ;  /* 0x0000004805487220 */ /* 0x040fe20000410000 */
[----:B------:R-:W-:Y:S01]  /*a530*/  FMUL.FTZ R73, R5, R73 ;  /* 0x0000004905497220 */ /* 0x000fe20000410000 */
[----:B------:R1:W-:Y:S01]  /*a540*/  STS.64 [R14+0x4000], R36 ;  /* 0x004000240e007388 */ /* 0x0003e20000000a00 */
        /* <DEDUP_REMOVED lines=40> */
[----:B------:R-:W5:Y:S01]  /*a7d0*/  @P1 LDC R22, c[0x0][0x458] ;  /* 0x00011600ff161b82 */ /* 0x000f620000000800 */
        /* <DEDUP_REMOVED lines=28> */
[C---:B------:R-:W-:Y:S01]  /*a9a0*/  FMUL.FTZ R125, R5.reuse, R125 ;  /* 0x0000007d057d7220 */ /* 0x040fe20000410000 */
[----:B------:R-:W-:Y:S01]  /*a9b0*/  FMUL.FTZ R4, R5, R128 ;  /* 0x0000008005047220 */ /* 0x000fe20000410000 */
[----:B------:R3:W-:Y:S01]  /*a9c0*/  STS.64 [R12+0x8000], R72 ;  /* 0x008000480c007388 */ /* 0x0007e20000000a00 */
[C---:B------:R-:W-:Y:S01]  /*a9d0*/  FMUL.FTZ R126, R7.reuse, R126 ;  /* 0x0000007e077e7220 */ /* 0x040fe20000410000 */
[C---:B------:R-:W-:Y:S01]  /*a9e0*/  FMUL.FTZ R127, R7.reuse, R127 ;  /* 0x0000007f077f7220 */ /* 0x040fe20000410000 */
[----:B------:R-:W-:Y:S01]  /*a9f0*/  FMUL.FTZ R6, R7, R130 ;  /* 0x0000008207067220 */ /* 0x000fe20000410000 */
[----:B------:R3:W-:Y:S01]  /*aa00*/  STS.64 [R12+0x8800], R74 ;  /* 0x0088004a0c007388 */ /* 0x0007e20000000a00 */
[----:B------:R-:W-:Y:S01]  /*aa10*/  FMUL.FTZ R5, R5, R129 ;  /* 0x0000008105057220 */ /* 0x000fe20000410000 */
[----:B------:R-:W-:Y:S01]  /*aa20*/  FMUL.FTZ R7, R7, R131 ;  /* 0x0000008307077220 */ /* 0x000fe20000410000 */
[----:B------:R-:W2:Y:S01]  /*aa30*/  @P2 MUFU.LG2 R9, R9 ;  /* 0x0000000900092308 */ /* 0x000ea20000000c00 */
[----:B------:R3:W-:Y:S01]  /*aa40*/  STS.64 [R16+0x8000], R76 ;  /* 0x0080004c10007388 */ /* 0x0007e20000000a00 */
[----:B----4-:R-:W-:Y:S01]  /*aa50*/  @P1 FMUL.FTZ R8, R8, 0.69314718246459960938 ;  /* 0x3f31721808081820 */ /* 0x010fe20000410000 */
[----:B-1----:R-:W-:-:S02]  /*aa60*/  MOV R132, 0xff800000 ;  /* 0xff80000000847802 */ /* 0x002fc40000000f00 */
[----:B------:R1:W-:Y:S01]  /*aa70*/  STS.64 [R16+0x8800], R78 ;  /* 0x0088004e10007388 */ /* 0x0003e20000000a00 */
[----:B-----5:R-:W-:Y:S01]  /*aa80*/  @P1 FFMA.FTZ R132, R3, R22, R8 ;  /* 0x0000001603841223 */ /* 0x020fe20000010008 */
[----:B------:R-:W-:Y:S02]  /*aa90*/  LOP3.LUT P1, RZ, R216, 0x3, RZ, 0xc0, !PT ;  /* 0x00000003d8ff7812 */ /* 0x000fe4000782c0ff */
[----:B------:R1:W-:Y:S01]  /*aaa0*/  STS.64 [R15+0x8000], R80 ;  /* 0x008000500f007388 */ /* 0x0003e20000000a00 */
[----:B------:R-:W-:Y:S02]  /*aab0*/  MOV R133, 0xff800000 ;  /* 0xff80000000857802 */ /* 0x000fe40000000f00 */
[----:B--2---:R-:W-:Y:S01]  /*aac0*/  IADD3 R134, P0, PT, R10, UR4, RZ ;  /* 0x000000040a867c10 */ /* 0x004fe2000ff1e0ff */
[----:B------:R1:W-:Y:S01]  /*aad0*/  STS.64 [R15+0x8800], R82 ;  /* 0x008800520f007388 */ /* 0x0003e20000000a00 */
[----:B------:R-:W-:-:S03]  /*aae0*/  MOV R3, UR4 ;  /* 0x0000000400037c02 */ /* 0x000fc60008000f00 */
[----:B------:R1:W-:Y:S01]  /*aaf0*/  STS.64 [R18+0x8000], R84 ;  /* 0x0080005412007388 */ /* 0x0003e20000000a00 */
[----:B------:R-:W-:-:S03]  /*ab00*/  @P2 FMUL.FTZ R9, R9, 0.69314718246459960938 ;  /* 0x3f31721809092820 */ /* 0x000fc60000410000 */
[----:B------:R1:W-:Y:S01]  /*ab10*/  STS.64 [R18+0x8800], R86 ;  /* 0x0088005612007388 */ /* 0x0003e20000000a00 */
[----:B---3--:R-:W-:-:S03]  /*ab20*/  @P2 FFMA.FTZ R133, R164, R17, R9 ;  /* 0x00000011a4852223 */ /* 0x008fc60000010009 */
[----:B------:R1:W-:Y:S04]  /*ab30*/  STS.64 [R13+0x8000], R88 ;  /* 0x008000580d007388 */ /* 0x0003e80000000a00 */
        /* <DEDUP_REMOVED lines=20> */
[----:B------:R1:W-:Y:S01]  /*ac80*/  STS.64 [R11+0xc800], R6 ;  /* 0x00c800060b007388 */ /* 0x0003e20000000a00 */
[----:B------:R-:W-:Y:S06]  /*ac90*/  BAR.SYNC.DEFER_BLOCKING 0x0 ;  /* 0x0000000000007b1d */ /* 0x000fec0000010000 */
        /* <DEDUP_REMOVED lines=36> */
[----:B-1----:R-:W-:Y:S01]  /*aee0*/  IMAD.U32 R2, RZ, RZ, UR7 ;  /* 0x00000007ff027e24 */ /* 0x002fe2000f8e00ff */
[----:B------:R-:W-:Y:S02]  /*aef0*/  ISETP.GE.AND P3, PT, R0, UR20, PT ;  /* 0x0000001400007c0c */ /* 0x000fe4000bf66270 */
[----:B------:R-:W-:Y:S02]  /*af00*/  ISETP.GE.AND P2, PT, R136, UR20, PT ;  /* 0x0000001488007c0c */ /* 0x000fe4000bf46270 */
[----:B------:R-:W-:Y:S02]  /*af10*/  LEA.HI.X.SX32 R2, R2, RZ, 0x1, P1 ;  /* 0x000000ff02027211 */ /* 0x000fe400008f0eff */
[----:B--2---:R-:W-:-:S04]  /*af20*/  LEA R136, P1, R135, UR4, 0x2 ;  /* 0x0000000487887c11 */ /* 0x004fc8000f8210ff */
[----:B------:R-:W-:-:S05]  /*af30*/  LEA.HI.X R137, R135, UR5, R2, 0x2, P1 ;  /* 0x0000000587897c11 */ /* 0x000fca00088f1402 */
[----:B------:R2:W-:Y:S04]  /*af40*/  @!P3 STG.E desc[UR18][R136.64], R133 ;  /* 0x000000858800b986 */ /* 0x0005e8000c101912 */
[----:B------:R2:W-:Y:S02]  /*af50*/  @!P2 STG.E desc[UR18][R136.64+0x20], R132 ;  /* 0x000020848800a986 */ /* 0x0005e4000c101912 */
.L_x_4336:
[----:B------:R-:W-:Y:S05]  /*af60*/  BSYNC.RECONVERGENT B0 ;  /* 0x0000000000007941 */ /* 0x000fea0003800200 */
.L_x_4335:
[----:B------:R-:W3:Y:S01]  /*af70*/  LDCU.64 UR4, c[0x0][0x3f8] ;  /* 0x00007f00ff0477ac */ /* 0x000ee20008000a00 */
[----:B------:R-:W-:Y:S02]  /*af80*/  SHF.R.U32.HI R216, RZ, 0x4, R216 ;  /* 0x00000004ffd87819 */ /* 0x000fe400000116d8 */
[----:B------:R-:W-:Y:S02]  /*af90*/  LEA.HI.X.SX32 R3, R3, RZ, 0x1, P0 ;  /* 0x000000ff03037211 */ /* 0x000fe400000f0eff */
[C---:B------:R-:W-:Y:S01]  /*afa0*/  ISETP.GE.AND P0, PT, R216.reuse, UR20, PT ;  /* 0x00000014d8007c0c */ /* 0x040fe2000bf06270 */
[C---:B-1----:R-:W-:Y:S02]  /*afb0*/  VIADD R2, R216.reuse, 0x8 ;  /* 0x00000008d8027836 */ /* 0x042fe40000000000 */
[C---:B------:R-:W-:Y:S02]  /*afc0*/  VIADD R0, R216.reuse, 0x10 ;  /* 0x00000010d8007836 */ /* 0x040fe40000000000 */
[----:B--2---:R-:W-:Y:S01]  /*afd0*/  VIADD R132, R216, 0x18 ;  /* 0x00000018d8847836 */ /* 0x004fe20000000000 */
[----:B------:R-:W-:Y:S01]  /*afe0*/  ISETP.GE.AND P6, PT, R2, UR20, PT ;  /* 0x0000001402007c0c */ /* 0x000fe2000bfc6270 */
[----:B------:R-:W-:Y:S01]  /*aff0*/  VIADD R2, R216, 0x28 ;  /* 0x00000028d8027836 */ /* 0x000fe20000000000 */
[----:B------:R-:W-:Y:S01]  /*b000*/  ISETP.GE.AND P5, PT, R0, UR20, PT ;  /* 0x0000001400007c0c */ /* 0x000fe2000bfa6270 */
[----:B------:R-:W-:Y:S01]  /*b010*/  VIADD R0, R216, 0x30 ;  /* 0x00000030d8007836 */ /* 0x000fe20000000000 */
[----:B------:R-:W-:-:S02]  /*b020*/  ISETP.GE.AND P4, PT, R132, UR20, PT ;  /* 0x0000001484007c0c */ /* 0x000fc4000bf86270 */
[----:B------:R-:W-:Y:S02]  /*b030*/  ISETP.GE.AND P2, PT, R2, UR20, PT ;  /* 0x0000001402007c0c */ /* 0x000fe4000bf46270 */
[----:B---3--:R-:W-:-:S04]  /*b040*/  LEA R136, P1, R134, UR4, 0x2 ;  /* 0x0000000486887c11 */ /* 0x008fc8000f8210ff */
[----:B------:R-:W-:Y:S01]  /*b050*/  LEA.HI.X R137, R134, UR5, R3, 0x2, P1 ;  /* 0x0000000586897c11 */ /* 0x000fe200088f1403 */
[----:B------:R-:W-:Y:S01]  /*b060*/  VIADD R3, R216, 0x20 ;  /* 0x00000020d8037836 */ /* 0x000fe20000000000 */
[----:B------:R-:W-:Y:S01]  /*b070*/  ISETP.GE.AND P1, PT, R0, UR20, PT ;  /* 0x0000001400007c0c */ /* 0x000fe2000bf26270 */
[----:B------:R-:W-:Y:S02]  /*b080*/  VIADD R216, R216, 0x38 ;  /* 0x00000038d8d87836 */ /* 0x000fe40000000000 */
[----:B------:R1:W-:Y:S01]  /*b090*/  @!P0 STG.E.128 desc[UR18][R136.64], R128 ;  /* 0x0000008088008986 */ /* 0x0003e2000c101d12 */
        /* <DEDUP_REMOVED lines=35> */
.L_x_4337:
        /* <DEDUP_REMOVED lines=11> */
.L_x_7485:


//--------------------- .text._ZN5flash24flash_fwd_splitkv_kernelI23Flash_fwd_kernel_traitsILi256ELi64ELi64ELi4ELb0ELb0EN7cutlass10bfloat16_tE19Flash_kernel_traitsILi256ELi64ELi64ELi4ES3_EELb0ELb0ELb1ELb0ELb0ELb0ELb1ELb0EEEvNS_16Flash_fwd_paramsE --------------------------
	.section	.text._ZN5flash24flash_fwd_splitkv_kernelI23Flash_fwd_kernel_traitsILi256ELi64ELi64ELi4ELb0ELb0EN7cutlass10bfloat16_tE19Flash_kernel_traitsILi256ELi64ELi64ELi4ES3_EELb0ELb0ELb1ELb0ELb0ELb0ELb1ELb0EEEvNS_16Flash_fwd_paramsE,"ax",@progbits
	.align	128
        .global         _ZN5flash24flash_fwd_splitkv_kernelI23Flash_fwd_kernel_traitsILi256ELi64ELi64ELi4ELb0ELb0EN7cutlass10bfloat16_tE19Flash_kernel_traitsILi256ELi64ELi64ELi4ES3_EELb0ELb0ELb1ELb0ELb0ELb0ELb1ELb0EEEvNS_16Flash_fwd_paramsE
        .type           _ZN5flash24flash_fwd_splitkv_kernelI23Flash_fwd_kernel_traitsILi256ELi64ELi64ELi4ELb0ELb0EN7cutlass10bfloat16_tE19Flash_kernel_traitsILi256ELi64ELi64ELi4ES3_EELb0ELb0ELb1ELb0ELb0ELb0ELb1ELb0EEEvNS_16Flash_fwd_paramsE,@function
        .size           _ZN5flash24flash_fwd_splitkv_kernelI23Flash_fwd_kernel_traitsILi256ELi64ELi64ELi4ELb0ELb0EN7cutlass10bfloat16_tE19Flash_kernel_traitsILi256ELi64ELi64ELi4ES3_EELb0ELb0ELb1ELb0ELb0ELb0ELb1ELb0EEEvNS_16Flash_fwd_paramsE,(.L_x_7486 - _ZN5flash24flash_fwd_splitkv_kernelI23Flash_fwd_kernel_traitsILi256ELi64ELi64ELi4ELb0ELb0EN7cutlass10bfloat16_tE19Flash_kernel_traitsILi256ELi64ELi64ELi4ES3_EELb0ELb0ELb1ELb0ELb0ELb0ELb1ELb0EEEvNS_16Flash_fwd_paramsE)
        .other          _ZN5flash24flash_fwd_splitkv_kernelI23Flash_fwd_kernel_traitsILi256ELi64ELi64ELi4ELb0ELb0EN7cutlass10bfloat16_tE19Flash_kernel_traitsILi256ELi64ELi64ELi4ES3_EELb0ELb0ELb1ELb0ELb0ELb0ELb1ELb0EEEvNS_16Flash_fwd_paramsE,@"STO_CUDA_ENTRY STV_DEFAULT"
_ZN5flash24flash_fwd_splitkv_kernelI23Flash_fwd_kernel_traitsILi256ELi64ELi64ELi4ELb0ELb0EN7cutlass10bfloat16_tE19Flash_kernel_traitsILi256ELi64ELi64ELi4ES3_EELb0ELb0ELb1ELb0ELb0ELb0ELb1ELb0EEEvNS_16Flash_fwd_paramsE:
.text._ZN5flash24flash_fwd_splitkv_kernelI23Flash_fwd_kernel_traitsILi256ELi64ELi64ELi4ELb0ELb0EN7cutlass10bfloat16_tE19Flash_kernel_traitsILi256ELi64ELi64ELi4ES3_EELb0ELb0ELb1ELb0ELb0ELb0ELb1ELb0EEEvNS_16Flash_fwd_paramsE:
[----:B------:R-:W-:Y:S01]  /*0000*/  LDC R1, c[0x0][0x37c] ;  /* 0x0000df00ff017b82 */ /* 0x000fe20000000800 */
[----:B------:R-:W1:Y:S07]  /*0010*/  LDCU UR8, c[0x0][0x3e0] ;  /* 0x00007c00ff0877ac */ /* 0x000e6e0008000800 */
[----:B------:R-:W2:Y:S01]  /*0020*/  S2UR UR22, SR_CTAID.Z ;  /* 0x00000000001679c3 */ /* 0x000ea20000002700 */
[----:B------:R-:W3:Y:S01]  /*0030*/  LDCU.64 UR12, c[0x0][0x470] ;  /* 0x00008e00ff0c77ac */ /* 0x000ee20008000a00 */
[----:B------:R-:W4:Y:S01]  /*0040*/  LDCU.64 UR10, c[0x0][0x460] ;  /* 0x00008c00ff0a77ac */ /* 0x000f220008000a00 */
[----:B------:R-:W4:Y:S01]  /*0050*/  LDCU.U8 UR9, c[0x0][0x532] ;  /* 0x0000a640ff0977ac */ /* 0x000f220008000000 */
        /* <DEDUP_REMOVED lines=26> */
[----:B------:R-:W-:-:S07]  /*0200*/  UISETP.GE.U32.AND UP1, UPT, UR6, UR8, UPT ;  /* 0x000000080600728c */ /* 0x000fce000bf26070 */
[----:B------:R-:W2:Y:S04]  /*0210*/  LDCU.64 UR6, c[0x0][0x478] ;  /* 0x00008f00ff0677ac */ /* 0x000ea80008000a00 */
[----:B------:R-:W-:Y:S02]  /*0220*/  @UP1 UIADD3 UR17, UPT, UPT, UR17, 0x1, URZ ;  /* 0x0000000111111890 */ /* 0x000fe4000fffe0ff */
[----:B------:R-:W-:-:S04]  /*0230*/  @!UP0 ULOP3.LUT UR17, URZ, UR8, URZ, 0x33, !UPT ;  /* 0x00000008ff118292 */ /* 0x000fc8000f8e33ff */
[----:B----4-:R-:W-:Y:S02]  /*0240*/  UIMAD.WIDE.U32 UR10, UR17, 0x4, UR10 ;  /* 0x00000004110a78a5 */ /* 0x010fe4000f8e000a */
[----:B------:R-:W-:Y:S02]  /*0250*/  UISETP.NE.AND UP5, UPT, UR9, URZ, UPT ;  /* 0x000000ff0900728c */ /* 0x000fe4000bfa5270 */
[----:B-1----:R-:W-:Y:S02]  /*0260*/  UISETP.EQ.U32.AND UP6, UPT, UR4, URZ, UPT ;  /* 0x000000ff0400728c */ /* 0x002fe4000bfc2070 */
[----:B------:R-:W-:Y:S01]  /*0270*/  IMAD.U32 R7, RZ, RZ, UR11 ;  /* 0x0000000bff077e24 */ /* 0x000fe2000f8e00ff */
[----:B--2---:R-:W-:Y:S01]  /*0280*/  UISETP.NE.U32.AND UP2, UPT, UR6, URZ, UPT ;  /* 0x000000ff0600728c */ /* 0x004fe2000bf45070 */
[----:B------:R-:W-:Y:S01]  /*0290*/  IMAD.U32 R6, RZ, RZ, UR10 ;  /* 0x0000000aff067e24 */ /* 0x000fe2000f8e00ff */
[----:B------:R-:W-:Y:S02]  /*02a0*/  USHF.L.U32 UR11, UR17, 0x2, URZ ;  /* 0x00000002110b7899 */ /* 0x000fe400080006ff */
[----:B------:R-:W-:-:S02]  /*02b0*/  UISETP.NE.AND.EX UP2, UPT, UR7, URZ, UPT, UP2 ;  /* 0x000000ff0700728c */ /* 0x000fc4000bf45320 */
[----:B------:R-:W-:Y:S01]  /*02c0*/  UISETP.EQ.OR.EX UP6, UPT, UR5, URZ, !UP5, UP6 ;  /* 0x000000ff0500728c */ /* 0x000fe2000efc2760 */
[----:B------:R-:W2:Y:S01]  /*02d0*/  @P4 LDG.E R5, desc[UR20][R6.64] ;  /* 0x0000001406054981 */ /* 0x000ea2000c1e1900 */
[----:B------:R-:W-:Y:S02]  /*02e0*/  USHF.R.U32.HI UR10, URZ, 0x1e, UR17 ;  /* 0x0000001eff0a7899 */ /* 0x000fe40008011611 */
[----:B------:R-:W-:Y:S01]  /*02f0*/  @UP3 UIADD3 UR12, UP0, UPT, UR11, UR12, URZ ;  /* 0x0000000c0b0c3290 */ /* 0x000fe2000ff1e0ff */
[----:B------:R1:W3:Y:S01]  /*0300*/  @P2 LDG.E R2, desc[UR20][R6.64+0x4] ;  /* 0x0000041406022981 */ /* 0x0002e2000c1e1900 */
[----:B------:R-:W-:Y:S01]  /*0310*/  UIADD3 UR9, UP1, UPT, UR11, UR4, URZ ;  /* 0x000000040b097290 */ /* 0x000fe2000ff3e0ff */
[----:B------:R-:W-:Y:S01]  /*0320*/  PLOP3.LUT P3, PT, PT, PT, UP6, 0x80, 0x8 ;  /* 0x000000000008781c */ /* 0x000fe20003f6f068 */
[----:B------:R-:W-:Y:S01]  /*0330*/  @UP3 UIADD3.X UR13, UPT, UPT, UR10, UR13, URZ, UP0, !UPT ;  /* 0x0000000d0a0d3290 */ /* 0x000fe200087fe4ff */
[----:B------:R-:W-:Y:S01]  /*0340*/  PLOP3.LUT P1, PT, PT, PT, UP3, 0x80, 0x8 ;  /* 0x000000000008781c */ /* 0x000fe20003f2f038 */
[----:B------:R-:W-:Y:S01]  /*0350*/  @UP2 UIADD3 UR14, UP0, UPT, UR11, UR6, URZ ;  /* 0x000000060b0e2290 */ /* 0x000fe2000ff1e0ff */
[----:B------:R-:W-:Y:S01]  /*0360*/  PLOP3.LUT P0, PT, PT, PT, UP2, 0x80, 0x8 ;  /* 0x000000000008781c */ /* 0x000fe20003f0f028 */
[----:B------:R-:W-:-:S02]  /*0370*/  UIADD3.X UR6, UPT, UPT, UR10, UR5, URZ, UP1, !UPT ;  /* 0x000000050a067290 */ /* 0x000fc40008ffe4ff */
[----:B------:R-:W-:Y:S01]  /*0380*/  @UP2 UIADD3.X UR15, UPT, UPT, UR10, UR7, URZ, UP0, !UPT ;  /* 0x000000070a0f2290 */ /* 0x000fe200087fe4ff */
[----:B------:R-:W-:Y:S02]  /*0390*/  IMAD.U32 R10, RZ, RZ, UR12 ;  /* 0x0000000cff0a7e24 */ /* 0x000fe4000f8e00ff */
[----:B------:R-:W-:Y:S02]  /*03a0*/  IMAD.U32 R11, RZ, RZ, UR13 ;  /* 0x0000000dff0b7e24 */ /* 0x000fe4000f8e00ff */
[----:B-1----:R-:W-:-:S03]  /*03b0*/  IMAD.U32 R6, RZ, RZ, UR9 ;  /* 0x00000009ff067e24 */ /* 0x002fc6000f8e00ff */
[----:B------:R1:W5:Y:S01]  /*03c0*/  @P1 LDG.E R3, desc[UR20][R10.64] ;  /* 0x000000140a031981 */ /* 0x000362000c1e1900 */
        /* <DEDUP_REMOVED lines=26> */
.L_x_4338:
[----:B------:R-:W-:Y:S05]  /*0570*/  @!P2 EXIT ;  /* 0x000000000000a94d */ /* 0x000fea0003800000 */
[----:B------:R-:W1:Y:S01]  /*0580*/  LDCU UR12, c[0x0][0x374] ;  /* 0x00006e80ff0c77ac */ /* 0x000e620008000800 */
[----:B------:R-:W2:Y:S01]  /*0590*/  LDC R2, c[0x0][0x374] ;  /* 0x0000dd00ff027b82 */ /* 0x000ea20000000800 */
[----:B------:R-:W3:Y:S01]  /*05a0*/  S2R R218, SR_TID.X ;  /* 0x0000000000da7919 */ /* 0x000ee20000002100 */
[----:B------:R-:W4:Y:S01]  /*05b0*/  LDCU UR5, c[0x0][0x438] ;  /* 0x00008700ff0577ac */ /* 0x000f220008000800 */
[----:B------:R-:W-:Y:S01]  /*05c0*/  UMOV UR26, URZ ;  /* 0x000000ff001a7c82 */ /* 0x000fe20008000000 */
        /* <DEDUP_REMOVED lines=24> */
[----:B------:R-:W-:Y:S01]  /*0750*/  @P0 R2UR UR27, R0 ;  /* 0x00000000001b02ca */ /* 0x000fe200000e0000 */
[----:B------:R-:W1:Y:S01]  /*0760*/  @!UP2 LDCU UR26, c[0x0][0x43c] ;  /* 0x00008780ff1aa7ac */ /* 0x000e620008000800 */
[----:B------:R-:W2:Y:S01]  /*0770*/  @!UP2 LDCU.64 UR4, c[0x0][0x488] ;  /* 0x00009100ff04a7ac */ /* 0x000ea20008000a00 */
[----:B------:R-:W-:-:S07]  /*0780*/  UIMAD.WIDE.U32 UR28, UR29, UR25, URZ ;  /* 0x000000191d1c72a5 */ /* 0x000fce000f8e00ff */
[----:B------:R-:W-:Y:S02]  /*0790*/  UMOV UR13, UR29 ;  /* 0x0000001d000d7c82 */ /* 0x000fe40008000000 */
[----:B------:R-:W-:Y:S02]  /*07a0*/  UIMAD UR25, UR13, UR19, UR25 ;  /* 0x000000130d1972a4 */ /* 0x000fe4000f8e0219 */
[----:B------:R-:W-:Y:S02]  /*07b0*/  @UP2 UIADD3 UR19, UPT, UPT, UR27, -UR6, URZ ;  /* 0x800000061b132290 */ /* 0x000fe4000fffe0ff */
[----:B------:R-:W-:Y:S02]  /*07c0*/  UISETP.GT.U32.AND UP1, UPT, UR9, UR25, UPT ;  /* 0x000000190900728c */ /* 0x000fe4000bf24070 */
[----:B--2---:R-:W-:Y:S01]  /*07d0*/  @!UP2 UISETP.NE.U32.AND UP0, UPT, UR4, URZ, UPT ;  /* 0x000000ff0400a28c */ /* 0x004fe2000bf05070 */
[----:B------:R-:W2:Y:S03]  /*07e0*/  S2UR UR4, SR_CTAID.Y ;  /* 0x00000000000479c3 */ /* 0x000ea60000002600 */
[----:B------:R-:W-:-:S04]  /*07f0*/  @!UP2 UISETP.NE.AND.EX UP0, UPT, UR5, URZ, UPT, UP0 ;  /* 0x000000ff0500a28c */ /* 0x000fc8000bf05300 */
[----:B-1----:R-:W-:Y:S02]  /*0800*/  @!UP2 USEL UR26, UR26, URZ, UP0 ;  /* 0x000000ff1a1aa287 */ /* 0x002fe40008000000 */
        /* <DEDUP_REMOVED lines=13> */
[----:B--2---:R-:W-:Y:S01]  /*08e0*/  UIMAD UR14, UR13, UR4, URZ ;  /* 0x000000040d0e72a4 */ /* 0x004fe2000f8e02ff */
[----:B------:R-:W-:Y:S01]  /*08f0*/  IMAD.U32 R3, RZ, RZ, UR5 ;  /* 0x00000005ff037e24 */ /* 0x000fe2000f8e00ff */
[----:B------:R-:W-:Y:S01]  /*0900*/  UIADD3 UR5, UPT, UPT, -UR17, URZ, URZ ;  /* 0x000000ff11057290 */ /* 0x000fe2000fffe1ff */
[----:B------:R-:W-:-:S03]  /*0910*/  IMAD.U32 R0, RZ, RZ, UR13 ;  /* 0x0000000dff007e24 */ /* 0x000fc6000f8e00ff */
[----:B------:R-:W-:Y:S02]  /*0920*/  UIMAD UR22, UR8, UR5, UR22 ;  /* 0x00000005081672a4 */ /* 0x000fe4000f8e0216 */
[----:B------:R-:W-:-:S04]  /*0930*/  VIADDMNMX R0, R0, UR14, R3, PT ;  /* 0x0000000e00007c46 */ /* 0x000fc8000b800103 */
[----:B------:R-:W-:-:S13]  /*0940*/  R2UR UR18, R0 ;  /* 0x00000000001272ca */ /* 0x000fda00000e0000 */
[----:B------:R-:W-:-:S09]  /*0950*/  UISETP.GE.AND UP0, UPT, UR14, UR18, UPT ;  /* 0x000000120e00728c */ /* 0x000fd2000bf06270 */
[----:B---3--:R-:W-:Y:S05]  /*0960*/  BRA.U !UP0, `(.L_x_4339) ;  /* 0x0000000d08fc7547 */ /* 0x008fea000b800000 */
        /* <DEDUP_REMOVED lines=41> */
.L_x_4341:
[----:B------:R-:W-:Y:S05]  /*0c00*/  BSYNC.RECONVERGENT B0 ;  /* 0x0000000000007941 */ /* 0x000fea0003800200 */
.L_x_4340:
        /* <DEDUP_REMOVED lines=31> */
.L_x_4343:
[----:B------:R-:W-:Y:S05]  /*0e00*/  BSYNC.RECONVERGENT B0 ;  /* 0x0000000000007941 */ /* 0x000fea0003800200 */
.L_x_4342:
        /* <DEDUP_REMOVED lines=24> */
.L_x_4345:
[----:B------:R-:W-:Y:S05]  /*0f90*/  BSYNC.RECONVERGENT B0 ;  /* 0x0000000000007941 */ /* 0x000fea0003800200 */
.L_x_4344:
        /* <DEDUP_REMOVED lines=24> */
.L_x_4347:
[----:B------:R-:W-:Y:S05]  /*1120*/  BSYNC.RECONVERGENT B0 ;  /* 0x0000000000007941 */ /* 0x000fea0003800200 */
.L_x_4346:
        /* <DEDUP_REMOVED lines=24> */
.L_x_4349:
[----:B------:R-:W-:Y:S05]  /*12b0*/  BSYNC.RECONVERGENT B0 ;  /* 0x0000000000007941 */ /* 0x000fea0003800200 */
.L_x_4348:
        /* <DEDUP_REMOVED lines=24> */
.L_x_4351:
[----:B------:R-:W-:Y:S05]  /*1440*/  BSYNC.RECONVERGENT B0 ;  /* 0x0000000000007941 */ /* 0x000fea0003800200 */
.L_x_4350:
        /* <DEDUP_REMOVED lines=23> */
.L_x_4353:
[----:B------:R-:W-:Y:S05]  /*15c0*/  BSYNC.RECONVERGENT B0 ;  /* 0x0000000000007941 */ /* 0x000fea0003800200 */
.L_x_4352:
        /* <DEDUP_REMOVED lines=23> */
.L_x_4355:
[----:B------:R-:W-:Y:S05]  /*1740*/  BSYNC.RECONVERGENT B0 ;  /* 0x0000000000007941 */ /* 0x000fea0003800200 */
.L_x_4354:
        /* <DEDUP_REMOVED lines=33> */
.L_x_4339:
        /* <DEDUP_REMOVED lines=13> */
.L_x_4356:
        /* <DEDUP_REMOVED lines=103> */
.L_x_4357:
        /* <DEDUP_REMOVED lines=15> */
.L_x_4359:
[----:B-1----:R-:W1:Y:S01]  /*2190*/  LDC.64 R2, c[0x0][0x3b8] ;  /* 0x0000ee00ff027b82 */ /* 0x002e620000000a00 */
[----:B------:R-:W-:-:S06]  /*21a0*/  UIADD3 UR4, UPT, UPT, UR6, UR7, URZ ;  /* 0x0000000706047290 */ /* 0x000fcc000fffe0ff */
[----:B-1----:R-:W-:Y:S02]  /*21b0*/  IMAD R13, R3, UR4, RZ ;  /* 0x00000004030d7c24 */ /* 0x002fe4000f8e02ff */
[----:B------:R-:W-:-:S05]  /*21c0*/  IMAD.WIDE.U32 R4, R2, UR4, RZ ;  /* 0x0000000402047c25 */ /* 0x000fca000f8e00ff */
[----:B------:R-:W-:Y:S02]  /*21d0*/  IADD3 R13, PT, PT, R5, R13, RZ ;  /* 0x0000000d050d7210 */ /* 0x000fe40007ffe0ff */
[----:B------:R-:W-:Y:S02]  /*21e0*/  MOV R12, R4 ;  /* 0x00000004000c7202 */ /* 0x000fe40000000f00 */
.L_x_4360:
        /* <DEDUP_REMOVED lines=14> */
.L_x_4361:
[----:B------:R-:W1:Y:S01]  /*22d0*/  LDC.64 R4, c[0x0][0x3c0] ;  /* 0x0000f000ff047b82 */ /* 0x000e620000000a00 */
[----:B------:R-:W-:-:S06]  /*22e0*/  UIADD3 UR6, UPT, UPT, UR6, UR7, URZ ;  /* 0x0000000706067290 */ /* 0x000fcc000fffe0ff */
[----:B-1----:R-:W-:Y:S02]  /*22f0*/  IMAD R15, R5, UR6, RZ ;  /* 0x00000006050f7c24 */ /* 0x002fe4000f8e02ff */
[----:B-----5:R-:W-:-:S05]  /*2300*/  IMAD.WIDE.U32 R6, R4, UR6, RZ ;  /* 0x0000000604067c25 */ /* 0x020fca000f8e00ff */
[----:B------:R-:W-:Y:S02]  /*2310*/  IADD3 R15, PT, PT, R7, R15, RZ ;  /* 0x0000000f070f7210 */ /* 0x000fe40007ffe0ff */
[----:B------:R-:W-:-:S07]  /*2320*/  MOV R14, R6 ;  /* 0x00000006000e7202 */ /* 0x000fce0000000f00 */
.L_x_4362:
        /* <DEDUP_REMOVED lines=49> */
.L_x_4358:
[----:B------:R-:W-:Y:S01]  /*2640*/  UISETP.NE.AND UP0, UPT, UR23, -0x1, UPT ;  /* 0xffffffff1700788c */ /* 0x000fe2000bf05270 */
[----:B------:R-:W-:Y:S01]  /*2650*/  IMAD.SHL.U32 R9, R218, 0x8, RZ ;  /* 0x00000008da097824 */ /* 0x000fe200078e00ff */
[----:B------:R-:W1:Y:S01]  /*2660*/  LDCU.64 UR10, c[0x0][0x388] ;  /* 0x00007100ff0a77ac */ /* 0x000e620008000a00 */
[----:B------:R-:W-:Y:S01]  /*2670*/  SHF.R.U32.HI R20, RZ, 0x3, R218 ;  /* 0x00000003ff147819 */ /* 0x000fe200000116da */
[----:B------:R-:W-:Y:S01]  /*2680*/  IMAD.U32 R17, RZ, RZ, UR15 ;  /* 0x0000000fff117e24 */ /* 0x000fe2000f8e00ff */
[----:B------:R-:W-:Y:S01]  /*2690*/  BSSY.RECONVERGENT B0, `(.L_x_4363) ;  /* 0x0000057000007945 */ /* 0x000fe20003800200 */
[----:B------:R-:W-:Y:S01]  /*26a0*/  LOP3.LUT R98, R9, 0x38, RZ, 0xc0, !PT ;  /* 0x0000003809627812 */ /* 0x000fe200078ec0ff */
[----:B------:R-:W2:Y:S01]  /*26b0*/  LDCU.64 UR6, c[0x0][0x390] ;  /* 0x00007200ff0677ac */ /* 0x000ea20008000a00 */
[----:B------:R-:W-:Y:S02]  /*26c0*/  VIADD R8, R20, 0x10 ;  /* 0x0000001014087836 */ /* 0x000fe40000000000 */
[C---:B------:R-:W-:Y:S01]  /*26d0*/  IADD3 R12, P0, PT, R98.reuse, R12, RZ ;  /* 0x0000000c620c7210 */ /* 0x040fe20007f1e0ff */
[----:B------:R-:W3:Y:S01]  /*26e0*/  @!UP0 LDCU.64 UR4, c[0x0][0x398] ;  /* 0x00007300ff0487ac */ /* 0x000ee20008000a00 */
[----:B------:R-:W-:Y:S01]  /*26f0*/  IMAD.MOV.U32 R21, RZ, RZ, RZ ;  /* 0x000000ffff157224 */ /* 0x000fe200078e00ff */
[C---:B------:R-:W-:Y:S01]  /*2700*/  LOP3.LUT R97, R98.reuse, 0x40, RZ, 0xfc, !PT ;  /* 0x0000004062617812 */ /* 0x040fe200078efcff */
[----:B------:R-:W4:Y:S01]  /*2710*/  @UP0 LDCU.64 UR12, c[0x0][0x3b0] ;  /* 0x00007600ff0c07ac */ /* 0x000f220008000a00 */
[----:B------:R-:W-:Y:S01]  /*2720*/  IMAD.X R13, RZ, RZ, R6, P0 ;  /* 0x000000ffff0d7224 */ /* 0x000fe200000e0606 */
[C---:B------:R-:W-:Y:S01]  /*2730*/  IADD3 R10, P0, PT, R98.reuse, R10, RZ ;  /* 0x0000000a620a7210 */ /* 0x040fe20007f1e0ff */
[----:B------:R-:W-:Y:S01]  /*2740*/  IMAD.WIDE.U32 R16, R17, 0x40, R20 ;  /* 0x0000004011107825 */ /* 0x000fe200078e0014 */
[----:B------:R-:W-:Y:S01]  /*2750*/  UIADD3 UR24, UPT, UPT, -UR24, UR16, URZ ;  /* 0x0000001018187290 */ /* 0x000fe2000fffe1ff */
[----:B------:R-:W-:-:S02]  /*2760*/  LOP3.LUT R96, R98, 0x80, RZ, 0xfc, !PT ;  /* 0x0000008062607812 */ /* 0x000fc400078efcff */
[----:B------:R-:W-:Y:S01]  /*2770*/  IMAD.WIDE.U32 R6, R20, R2, R12 ;  /* 0x0000000214067225 */ /* 0x000fe200078e000c */
[----:B------:R-:W-:Y:S02]  /*2780*/  LOP3.LUT R95, R98, 0xc0, RZ, 0xfc, !PT ;  /* 0x000000c0625f7812 */ /* 0x000fe400078efcff */
[C---:B------:R-:W-:Y:S01]  /*2790*/  ISETP.GE.AND P2, PT, R20.reuse, UR24, PT ;  /* 0x0000001814007c0c */ /* 0x040fe2000bf46270 */
[----:B------:R-:W-:Y:S01]  /*27a0*/  IMAD R225, R20, R3, R7 ;  /* 0x0000000314e17224 */ /* 0x000fe200078e0207 */
[C---:B-1----:R-:W-:Y:S01]  /*27b0*/  LEA R226, P1, R6.reuse, UR10, 0x1 ;  /* 0x0000000a06e27c11 */ /* 0x042fe2000f8208ff */
[----:B------:R-:W-:Y:S01]  /*27c0*/  IMAD.X R11, RZ, RZ, R0, P0 ;  /* 0x000000ffff0b7224 */ /* 0x000fe200000e0600 */
[----:B---3--:R-:W-:Y:S02]  /*27d0*/  @!UP0 UIMAD.WIDE.U32 UR26, UR17, UR4, URZ ;  /* 0x00000004111a82a5 */ /* 0x008fe4000f8e00ff */
[----:B------:R-:W-:Y:S01]  /*27e0*/  LEA.HI.X R225, R6, UR11, R225, 0x1, P1 ;  /* 0x0000000b06e17c11 */ /* 0x000fe200088f0ce1 */
[C---:B------:R-:W-:Y:S01]  /*27f0*/  IMAD.WIDE.U32 R10, R20.reuse, R4, R10 ;  /* 0x00000004140a7225 */ /* 0x040fe200078e000a */
[----:B----4-:R-:W-:Y:S01]  /*2800*/  @UP0 UIMAD.WIDE.U32 UR28, UR23, UR12, URZ ;  /* 0x0000000c171c02a5 */ /* 0x010fe2000f8e00ff */
[----:B------:R-:W1:Y:S01]  /*2810*/  S2UR UR12, SR_CgaCtaId ;  /* 0x00000000000c79c3 */ /* 0x000e620000008800 */
[----:B------:R-:W-:Y:S01]  /*2820*/  @!UP0 UIMAD UR25, UR17, UR5, UR27 ;  /* 0x00000005111982a4 */ /* 0x000fe2000f8e021b */
[----:B------:R-:W-:Y:S01]  /*2830*/  IMAD R233, R20, R5, R11 ;  /* 0x0000000514e97224 */ /* 0x000fe200078e020b */
[----:B------:R-:W3:Y:S01]  /*2840*/  LDCU.64 UR4, c[0x0][0x3c8] ;  /* 0x00007900ff0477ac */ /* 0x000ee20008000a00 */
[----:B------:R-:W-:-:S02]  /*2850*/  LOP3.LUT R11, R9, 0x1f8, RZ, 0xc0, !PT ;  /* 0x000001f8090b7812 */ /* 0x000fc400078ec0ff */
[----:B--2---:R-:W-:Y:S01]  /*2860*/  LEA R232, P1, R10, UR6, 0x1 ;  /* 0x000000060ae87c11 */ /* 0x004fe2000f8208ff */
[----:B------:R-:W-:Y:S01]  /*2870*/  @UP0 UIMAD UR25, UR23, UR13, UR29 ;  /* 0x0000000d171902a4 */ /* 0x000fe2000f8e021d */
[----:B------:R-:W-:Y:S01]  /*2880*/  LOP3.LUT R0, R11, 0x38, R218, 0x78, !PT ;  /* 0x000000380b007812 */ /* 0x000fe200078e78da */
[----:B------:R-:W-:Y:S01]  /*2890*/  @UP0 UMOV UR26, UR28 ;  /* 0x0000001c001a0c82 */ /* 0x000fe20008000000 */
[----:B------:R-:W-:Y:S01]  /*28a0*/  USHF.R.S32.HI UR23, URZ, 0x1f, UR22 ;  /* 0x0000001fff177899 */ /* 0x000fe20008011416 */
[----:B------:R-:W-:Y:S01]  /*28b0*/  IADD3 R6, P0, PT, R98, UR26, RZ ;  /* 0x0000001a62067c10 */ /* 0x000fe2000ff1e0ff */
[----:B------:R-:W-:Y:S01]  /*28c0*/  UIADD3 UR13, UPT, UPT, UR18, -0x1, URZ ;  /* 0xffffffff120d7890 */ /* 0x000fe2000fffe0ff */
[----:B------:R-:W-:Y:S01]  /*28d0*/  LEA.HI.X R233, R10, UR7, R233, 0x1, P1 ;  /* 0x000000070ae97c11 */ /* 0x000fe200088f0ce9 */
[----:B------:R-:W-:Y:S01]  /*28e0*/  UMOV UR10, 0x400 ;  /* 0x00000400000a7882 */ /* 0x000fe20000000000 */
[----:B------:R-:W-:Y:S01]  /*28f0*/  LOP3.LUT R99, R0, 0x1e00, R9, 0xf8, !PT ;  /* 0x00001e0000637812 */ /* 0x000fe200078ef809 */
[----:B------:R-:W-:Y:S01]  /*2900*/  IMAD.X R7, RZ, RZ, UR25, P0 ;  /* 0x00000019ff077e24 */ /* 0x000fe200080e06ff */
[----:B------:R-:W-:Y:S01]  /*2910*/  ISETP.GE.AND P0, PT, R8, UR24, PT ;  /* 0x0000001808007c0c */ /* 0x000fe2000bf06270 */
[----:B---3--:R-:W-:Y:S01]  /*2920*/  UIMAD UR11, UR23, UR4, URZ ;  /* 0x00000004170b72a4 */ /* 0x008fe2000f8e02ff */
[----:B------:R-:W-:Y:S01]  /*2930*/  IMAD.U32 R12, RZ, RZ, UR4 ;  /* 0x00000004ff0c7e24 */ /* 0x000fe2000f8e00ff */
[----:B-1----:R-:W-:-:S02]  /*2940*/  ULEA UR6, UR12, UR10, 0x18 ;  /* 0x0000000a0c067291 */ /* 0x002fc4000f8ec0ff */
[----:B------:R-:W-:Y:S01]  /*2950*/  UIMAD UR5, UR22, UR5, UR11 ;  /* 0x00000005160572a4 */ /* 0x000fe2000f8e020b */
[----:B------:R-:W-:Y:S01]  /*2960*/  IMAD.WIDE.U32 R12, R12, UR22, R6 ;  /* 0x000000160c0c7c25 */ /* 0x000fe2000f8e0006 */
[----:B------:R-:W-:Y:S02]  /*2970*/  USHF.L.U32 UR12, UR13, 0x6, URZ ;  /* 0x000000060d0c7899 */ /* 0x000fe400080006ff */
[----:B------:R-:W-:Y:S01]  /*2980*/  LEA R99, R99, UR6, 0x1 ;  /* 0x0000000663637c11 */ /* 0x000fe2000f8e08ff */
[----:B------:R-:W-:Y:S01]  /*2990*/  VIADD R7, R20, 0x20 ;  /* 0x0000002014077836 */ /* 0x000fe20000000000 */
[----:B------:R-:W-:Y:S01]  /*29a0*/  UIADD3 UR7, UPT, UPT, -UR12, UR19, URZ ;  /* 0x000000130c077290 */ /* 0x000fe2000fffe1ff */
[----:B------:R-:W-:-:S03]  /*29b0*/  VIADD R15, R13, UR5 ;  /* 0x000000050d0f7c36 */ /* 0x000fc60008000000 */
        /* <DEDUP_REMOVED lines=36> */
.L_x_4364:
[----:B------:R-:W-:Y:S05]  /*2c00*/  BSYNC.RECONVERGENT B0 ;  /* 0x0000000000007941 */ /* 0x000fea0003800200 */
.L_x_4363:
[----:B------:R-:W-:Y:S01]  /*2c10*/  BSSY.RECONVERGENT B0, `(.L_x_4365) ;  /* 0x0000029000007945 */ /* 0x000fe20003800200 */
[C---:B------:R-:W-:Y:S02]  /*2c20*/  ISETP.GE.AND P6, PT, R20.reuse, UR7, PT ;  /* 0x0000000714007c0c */ /* 0x040fe4000bfc6270 */
[----:B------:R-:W-:Y:S01]  /*2c30*/  IADD3 R6, PT, PT, R20, 0x30, RZ ;  /* 0x0000003014067810 */ /* 0x000fe20007ffe0ff */
[----:B------:R-:W-:Y:S05]  /*2c40*/  @P0 BRA `(.L_x_4366) ;  /* 0x0000000000940947 */ /* 0x000fea0003800000 */
        /* <DEDUP_REMOVED lines=37> */
.L_x_4366:
[----:B------:R-:W-:Y:S05]  /*2ea0*/  BSYNC.RECONVERGENT B0 ;  /* 0x0000000000007941 */ /* 0x000fea0003800200 */
.L_x_4365:
[----:B------:R-:W-:Y:S01]  /*2eb0*/  BSSY.RECONVERGENT B0, `(.L_x_4367) ;  /* 0x0000028000007945 */ /* 0x000fe20003800200 */
[----:B------:R-:W-:-:S03]  /*2ec0*/  ISETP.GE.AND P0, PT, R6, UR24, PT ;  /* 0x0000001806007c0c */ /* 0x000fc6000bf06270 */
[----:B------:R-:W-:Y:S10]  /*2ed0*/  @P1 BRA `(.L_x_4368) ;  /* 0x0000000000941947 */ /* 0x000ff40003800000 */
[----:B------:R-:W3:Y:S01]  /*2ee0*/  LDCU.64 UR10, c[0x0][0x3b0] ;  /* 0x00007600ff0a77ac */ /* 0x000ee20008000a00 */
[----:B-12---:R-:W-:Y:S01]  /*2ef0*/  IADD3 R11, P1, PT, R16, 0x20, RZ ;  /* 0x00000020100b7810 */ /* 0x006fe20007f3e0ff */
        /* <DEDUP_REMOVED lines=35> */
.L_x_4368:
[----:B------:R-:W-:Y:S05]  /*3130*/  BSYNC.RECONVERGENT B0 ;  /* 0x0000000000007941 */ /* 0x000fea0003800200 */
.L_x_4367:
[----:B------:R-:W-:Y:S01]  /*3140*/  BSSY.RECONVERGENT B0, `(.L_x_4369) ;  /* 0x000002a000007945 */ /* 0x000fe20003800200 */
[----:B------:R-:W-:Y:S01]  /*3150*/  ISETP.GE.AND P5, PT, R8, UR7, PT ;  /* 0x0000000708007c0c */ /* 0x000fe2000bfa6270 */
[C---:B------:R-:W-:Y:S01]  /*3160*/  IMAD.SHL.U32 R87, R2.reuse, 0x10, RZ ;  /* 0x0000001002577824 */ /* 0x040fe200078e00ff */
[----:B------:R-:W-:Y:S02]  /*3170*/  ISETP.GE.AND P4, PT, R7, UR7, PT ;  /* 0x0000000707007c0c */ /* 0x000fe4000bf86270 */
[----:B------:R-:W-:Y:S01]  /*3180*/  SHF.L.U64.HI R0, R2, 0x4, R3 ;  /* 0x0000000402007819 */ /* 0x000fe20000010203 */
[----:B------:R-:W-:Y:S05]  /*3190*/  @P0 BRA `(.L_x_4370) ;  /* 0x0000000000900947 */ /* 0x000fea0003800000 */
[----:B------:R-:W4:Y:S01]  /*31a0*/  LDCU.64 UR10, c[0x0][0x3b0] ;  /* 0x00007600ff0a77ac */ /* 0x000f220008000a00 */
[----:B-123--:R-:W-:Y:S01]  /*31b0*/  IADD3 R11, P0, PT, R16, 0x30, RZ ;  /* 0x00000030100b7810 */ /* 0x00efe20007f1e0ff */
[----:B------:R-:W-:Y:S01]  /*31c0*/  IMAD.MOV.U32 R13, RZ, RZ, R15 ;  /* 0x000000ffff0d7224 */ /* 0x000fe200078e000f */
[----:B------:R-:W1:Y:S03]  /*31d0*/  LDCU UR24, c[0x0][0x440] ;  /* 0x00008800ff1877ac */ /* 0x000e660008000800 */
[----:B------:R-:W-:Y:S01]  /*31e0*/  IMAD.X R10, RZ, RZ, R17, P0 ;  /* 0x000000ffff0a7224 */ /* 0x000fe200000e0611 */
[----:B------:R-:W2:Y:S03]  /*31f0*/  LDCU.64 UR4, c[0x0][0x380] ;  /* 0x00007000ff0477ac */ /* 0x000ea60008000a00 */
[----:B----4-:R-:W-:-:S02]  /*3200*/  IMAD R10, R10, UR10, RZ ;  /* 0x0000000a0a0a7c24 */ /* 0x010fc4000f8e02ff */
[----:B------:R-:W-:Y:S01]  /*3210*/  IMAD.WIDE.U32 R12, R11, UR10, R12 ;  /* 0x0000000a0b0c7c25 */ /* 0x000fe2000f8e000c */
[----:B-1----:R-:W-:-:S03]  /*3220*/  ISETP.GE.AND P3, PT, R98, UR24, PT ;  /* 0x0000001862007c0c */ /* 0x002fc6000bf66270 */
        /* <DEDUP_REMOVED lines=27> */
.L_x_4370:
[----:B------:R-:W-:Y:S05]  /*33e0*/  BSYNC.RECONVERGENT B0 ;  /* 0x0000000000007941 */ /* 0x000fea0003800200 */
.L_x_4369:
        /* <DEDUP_REMOVED lines=8> */
[----:B-1234-:R-:W-:Y:S01]  /*3470*/  @!P2 IMAD.MOV.U32 R10, RZ, RZ, R226 ;  /* 0x000000ffff0aa224 */ /* 0x01efe200078e00e2 */
        /* <DEDUP_REMOVED lines=23> */
.L_x_4372:
[----:B------:R-:W-:Y:S05]  /*35f0*/  BSYNC.RECONVERGENT B0 ;  /* 0x0000000000007941 */ /* 0x000fea0003800200 */
.L_x_4371:
        /* <DEDUP_REMOVED lines=29> */
.L_x_4374:
[----:B------:R-:W-:Y:S05]  /*37d0*/  BSYNC.RECONVERGENT B0 ;  /* 0x0000000000007941 */ /* 0x000fea0003800200 */
.L_x_4373:
[----:B------:R-:W-:Y:S01]  /*37e0*/  BSSY.RECONVERGENT B0, `(.L_x_4375) ;  /* 0x000001e000007945 */ /* 0x000fe20003800200 */
[----:B------:R-:W-:-:S03]  /*37f0*/  ISETP.GE.AND P0, PT, R6, UR7, PT ;  /* 0x0000000706007c0c */ /* 0x000fc6000bf06270 */
[----:B------:R-:W-:Y:S10]  /*3800*/  @P4 BRA `(.L_x_4376) ;  /* 0x00000000006c4947 */ /* 0x000ff40003800000 */
        /* <DEDUP_REMOVED lines=27> */
.L_x_4376:
[----:B------:R-:W-:Y:S05]  /*39c0*/  BSYNC.RECONVERGENT B0 ;  /* 0x0000000000007941 */ /* 0x000fea0003800200 */
.L_x_4375:
[----:B------:R-:W-:Y:S04]  /*39d0*/  BSSY.RECONVERGENT B0, `(.L_x_4377) ;  /* 0x000001f000007945 */ /* 0x000fe80003800200 */
[----:B------:R-:W-:Y:S05]  /*39e0*/  @P0 BRA `(.L_x_4378) ;  /* 0x0000000000740947 */ /* 0x000fea0003800000 */
[----:B------:R-:W5:Y:S01]  /*39f0*/  LDCU UR4, c[0x0][0x440] ;  /* 0x00008800ff0477ac */ /* 0x000f620008000800 */
[----:B--2---:R-:W-:Y:S02]  /*3a00*/  IMAD.MOV.U32 R224, RZ, RZ, R226 ;  /* 0x000000ffffe07224 */ /* 0x004fe400078e00e2 */
[----:B-1-34-:R-:W-:Y:S02]  /*3a10*/  IMAD R10, R3, 0x60, RZ ;  /* 0x00000060030a7824 */ /* 0x01afe400078e02ff */
[----:B------:R-:W-:-:S04]  /*3a20*/  IMAD.WIDE.U32 R12, R2, 0x60, R224 ;  /* 0x00000060020c7825 */ /* 0x000fc800078e00e0 */
        /* <DEDUP_REMOVED lines=25> */
.L_x_4378:
[----:B------:R-:W-:Y:S05]  /*3bc0*/  BSYNC.RECONVERGENT B0 ;  /* 0x0000000000007941 */ /* 0x000fea0003800200 */
.L_x_4377:
[----:B------:R-:W5:Y:S01]  /*3bd0*/  LDCU.64 UR10, c[0x0][0x540] ;  /* 0x0000a800ff0a77ac */ /* 0x000f620008000a00 */
[----:B------:R-:W0:Y:S01]  /*3be0*/  LDGDEPBAR ;  /* 0x00000000000079af */ /* 0x000e220000000000 */
[----:B------:R-:W2:Y:S01]  /*3bf0*/  LDCU.64 UR4, c[0x0][0x538] ;  /* 0x0000a700ff0477ac */ /* 0x000ea20008000a00 */
[----:B-----5:R-:W-:-:S04]  /*3c00*/  UIMAD.WIDE.U32 UR22, UR17, UR10, UR22 ;  /* 0x0000000a111672a5 */ /* 0x020fc8000f8e0016 */
[----:B------:R-:W-:Y:S02]  /*3c10*/  UIMAD UR11, UR17, UR11, UR23 ;  /* 0x0000000b110b72a4 */ /* 0x000fe4000f8e0217 */
[----:B--2---:R-:W-:Y:S01]  /*3c20*/  ULEA UR4, UP0, UR22, UR4, 0x2 ;  /* 0x0000000416047291 */ /* 0x004fe2000f8010ff */
[----:B------:R-:W-:Y:S01]  /*3c30*/  IMAD.SHL.U32 R86, R218, 0x40, RZ ;  /* 0x00000040da567824 */ /* 0x000fe200078e00ff */
[----:B------:R-:W-:Y:S01]  /*3c40*/  SHF.R.U32.HI R220, RZ, 0x1, R218 ;  /* 0x00000001ffdc7819 */ /* 0x000fe200000116da */
[----:B------:R-:W-:-:S04]  /*3c50*/  DEPBAR.LE SB0, 0x0 ;  /* 0x000080000000791a */ /* 0x000fc80000000000 */
[----:B------:R-:W-:Y:S01]  /*3c60*/  ULEA.HI.X UR5, UR22, UR5, UR11, 0x2, UP0 ;  /* 0x0000000516057291 */ /* 0x000fe200080f140b */
[----:B-1----:R-:W-:-:S03]  /*3c70*/  IMAD.U32 R12, RZ, RZ, UR4 ;  /* 0x00000004ff0c7e24 */ /* 0x002fc6000f8e00ff */
[----:B------:R-:W1:Y:S02]  /*3c80*/  LDCU UR4, c[0x0][0x458] ;  /* 0x00008b00ff0477ac */ /* 0x000e640008000800 */
[----:B------:R-:W-:-:S05]  /*3c90*/  IMAD.U32 R13, RZ, RZ, UR5 ;  /* 0x00000005ff0d7e24 */ /* 0x000fca000f8e00ff */
[----:B---34-:R-:W2:Y:S01]  /*3ca0*/  LDG.E R10, desc[UR20][R12.64] ;  /* 0x000000140c0a7981 */ /* 0x018ea2000c1e1900 */
[----:B------:R-:W-:Y:S01]  /*3cb0*/  BSSY.RECONVERGENT B0, `(.L_x_4379) ;  /* 0x0000028000007945 */ /* 0x000fe20003800200 */
[----:B-1----:R-:W2:Y:S01]  /*3cc0*/  MUFU.RCP R11, UR4 ;  /* 0x00000004000b7d08 */ /* 0x002ea20008001000 */
[----:B------:R-:W-:Y:S01]  /*3cd0*/  BAR.SYNC.DEFER_BLOCKING 0x0 ;  /* 0x0000000000007b1d */ /* 0x000fe20000010000 */
[----:B--2---:R-:W-:Y:S01]  /*3ce0*/  FMUL.FTZ R11, R10, R11 ;  /* 0x0000000b0a0b7220 */ /* 0x004fe20000410000 */
[----:B------:R-:W-:-:S04]  /*3cf0*/  LOP3.LUT R10, R86, 0x1c0, RZ, 0xc0, !PT ;  /* 0x000001c0560a7812 */ /* 0x000fc800078ec0ff */
[----:B------:R-:W-:Y:S02]  /*3d00*/  LOP3.LUT R9, R10, 0x38, R9, 0xf8, !PT ;  /* 0x000000380a097812 */ /* 0x000fe400078ef809 */
[----:B------:R-:W-:Y:S02]  /*3d10*/  LOP3.LUT R10, R220, 0x8, RZ, 0xc0, !PT ;  /* 0x00000008dc0a7812 */ /* 0x000fe400078ec0ff */
[----:B------:R-:W-:Y:S02]  /*3d20*/  R2UR UR5, R11 ;  /* 0x000000000b0572ca */ /* 0x000fe400000e0000 */
[----:B------:R-:W-:Y:S01]  /*3d30*/  LOP3.LUT R85, R9, R10, RZ, 0x3c, !PT ;  /* 0x0000000a09557212 */ /* 0x000fe200078e3cff */
        /* <DEDUP_REMOVED lines=27> */
.L_x_4380:
[----:B------:R2:W-:Y:S04]  /*3ef0*/  STS.128 [R99+0x10000], RZ ;  /* 0x010000ff63007388 */ /* 0x0005e80000000c00 */
[----:B------:R2:W-:Y:S04]  /*3f00*/  STS.128 [R99+0x12000], RZ ;  /* 0x012000ff63007388 */ /* 0x0005e80000000c00 */
[----:B------:R2:W-:Y:S04]  /*3f10*/  STS.128 [R99+0x14000], RZ ;  /* 0x014000ff63007388 */ /* 0x0005e80000000c00 */
[----:B------:R2:W-:Y:S02]  /*3f20*/  STS.128 [R99+0x16000], RZ ;  /* 0x016000ff63007388 */ /* 0x0005e40000000c00 */
.L_x_4381:
[----:B------:R-:W-:Y:S05]  /*3f30*/  BSYNC.RECONVERGENT B0 ;  /* 0x0000000000007941 */ /* 0x000fea0003800200 */
.L_x_4379:
        /* <DEDUP_REMOVED lines=18> */
[----:B------:R-:W4:Y:S01]  /*4060*/  LDCU UR4, c[0x0][0x440] ;  /* 0x00008800ff0477ac */ /* 0x000f220008000800 */
[C---:B------:R-:W-:Y:S01]  /*4070*/  IMAD.SHL.U32 R9, R4.reuse, 0x10, RZ ;  /* 0x0000001004097824 */ /* 0x040fe200078e00ff */
[----:B------:R-:W-:-:S04]  /*4080*/  SHF.L.U64.HI R7, R4, 0x4, R5 ;  /* 0x0000000404077819 */ /* 0x000fc80000010205 */
        /* <DEDUP_REMOVED lines=26> */
.L_x_4383:
[----:B------:R-:W-:Y:S05]  /*4230*/  BSYNC.RECONVERGENT B0 ;  /* 0x0000000000007941 */ /* 0x000fea0003800200 */
.L_x_4382:
        /* <DEDUP_REMOVED lines=35> */
.L_x_4385:
[----:B------:R-:W-:Y:S05]  /*4470*/  BSYNC.RECONVERGENT B0 ;  /* 0x0000000000007941 */ /* 0x000fea0003800200 */
.L_x_4384:
        /* <DEDUP_REMOVED lines=34> */
.L_x_4387:
[----:B------:R-:W-:Y:S05]  /*46a0*/  BSYNC.RECONVERGENT B0 ;  /* 0x0000000000007941 */ /* 0x000fea0003800200 */
.L_x_4386:
[----:B------:R-:W-:Y:S01]  /*46b0*/  LDSM.16.M88.4 R36, [R100] ;  /* 0x000000006424783b */ /* 0x000fe20000000200 */
[----:B------:R-:W-:Y:S01]  /*46c0*/  IMAD.MOV.U32 R84, RZ, RZ, 0x20 ;  /* 0x00000020ff547424 */ /* 0x000fe200078e00ff */
[----:B------:R-:W-:Y:S01]  /*46d0*/  LOP3.LUT P6, RZ, R218, 0x2, RZ, 0xc0, !PT ;  /* 0x00000002daff7812 */ /* 0x000fe200078cc0ff */
[----:B----4-:R-:W-:Y:S01]  /*46e0*/  VIADD R8, R94, UR6 ;  /* 0x000000065e087c36 */ /* 0x010fe20008000000 */
[----:B------:R-:W4:Y:S01]  /*46f0*/  LDSM.16.M88.4 R60, [R94+UR6+0x8000] ;  /* 0x008000065e3c783b */ /* 0x000f220008000200 */
[----:B------:R-:W-:Y:S01]  /*4700*/  LOP3.LUT P0, RZ, R218, 0x4, RZ, 0xc0, !PT ;  /* 0x00000004daff7812 */ /* 0x000fe2000780c0ff */
[----:B------:R-:W-:Y:S01]  /*4710*/  UISETP.GT.AND UP0, UPT, UR13, UR14, UPT ;  /* 0x0000000e0d00728c */ /* 0x000fe2000bf04270 */
[----:B------:R-:W-:Y:S01]  /*4720*/  SEL R69, R84, 0xffffffe0, !P6 ;  /* 0xffffffe054457807 */ /* 0x000fe20007000000 */
[----:B------:R-:W5:Y:S01]  /*4730*/  LDSM.16.M88.4 R52, [R94+UR6+0x8800] ;  /* 0x008800065e34783b */ /* 0x000f620008000200 */
[----:B------:R-:W-:Y:S02]  /*4740*/  MOV R89, 0x40 ;  /* 0x0000004000597802 */ /* 0x000fe40000000f00 */
[----:B------:R-:W-:Y:S01]  /*4750*/  IADD3 R93, PT, PT, R100, R69, RZ ;  /* 0x00000045645d7210 */ /* 0x000fe20007ffe0ff */
[----:B------:R-:W-:Y:S01]  /*4760*/  IMAD.IADD R90, R8, 0x1, R69 ;  /* 0x00000001085a7824 */ /* 0x000fe200078e0245 */
[----:B------:R-:W2:Y:S01]  /*4770*/  LDSM.16.M88.4 R44, [R94+UR6+0x9000] ;  /* 0x009000065e2c783b */ /* 0x000ea20008000200 */
[----:B------:R-:W-:-:S03]  /*4780*/  SEL R89, R89, 0xffffffc0, !P0 ;  /* 0xffffffc059597807 */ /* 0x000fc60004000000 */
[----:B------:R-:W3:Y:S02]  /*4790*/  LDSM.16.M88.4 R28, [R94+UR6+0x9800] ;  /* 0x009800065e1c783b */ /* 0x000ee40008000200 */
[----:B------:R-:W-:Y:S01]  /*47a0*/  IMAD.IADD R92, R100, 0x1, R89 ;  /* 0x00000001645c7824 */ /* 0x000fe200078e0259 */
[----:B------:R-:W-:Y:S01]  /*47b0*/  IADD3 R89, PT, PT, R8, R89, RZ ;  /* 0x0000005908597210 */ /* 0x000fe20007ffe0ff */
[----:B------:R-:W-:Y:S02]  /*47c0*/  LDSM.16.M88.4 R64, [R93] ;  /* 0x000000005d40783b */ /* 0x000fe40000000200 */
[C---:B------:R-:W-:Y:S01]  /*47d0*/  IMAD.IADD R91, R69.reuse, 0x1, R92 ;  /* 0x00000001455b7824 */ /* 0x040fe200078e025c */
[----:B------:R-:W-:Y:S01]  /*47e0*/  IADD3 R88, PT, PT, R69, R89, RZ ;  /* 0x0000005945587210 */ /* 0x000fe20007ffe0ff */
[----:B------:R-:W3:Y:S04]  /*47f0*/  LDSM.16.M88.4 R16, [R90+0x8000] ;  /* 0x008000005a10783b */ /* 0x000ee80000000200 */
[----:B-1----:R-:W1:Y:S04]  /*4800*/  LDSM.16.M88.4 R4, [R90+0x8800] ;  /* 0x008800005a04783b */ /* 0x002e680000000200 */
[----:B------:R-:W-:Y:S04]  /*4810*/  LDSM.16.M88.4 R20, [R92] ;  /* 0x000000005c14783b */ /* 0x000fe80000000200 */
[----:B------:R-:W1:Y:S04]  /*4820*/  LDSM.16.M88.4 R24, [R89+0x8000] ;  /* 0x008000005918783b */ /* 0x000e680000000200 */
[----:B------:R-:W1:Y:S01]  /*4830*/  LDSM.16.M88.4 R8, [R89+0x8800] ;  /* 0x008800005908783b */ /* 0x000e620000000200 */
[C---:B----4-:R-:W-:Y:S03]  /*4840*/  HMMA.16816.F32.BF16 R12, R36.reuse, R60, RZ ;  /* 0x0000003c240c723c */ /* 0x050fe600000418ff */
[----:B------:R-:W4:Y:S04]  /*4850*/  LDSM.16.M88.4 R76, [R90+0x9000] ;  /* 0x009000005a4c783b */ /* 0x000f280000000200 */
[----:B------:R-:W4:Y:S01]  /*4860*/  LDSM.16.M88.4 R72, [R90+0x9800] ;  /* 0x009800005a48783b */ /* 0x000f220000000200 */
[C---:B-----5:R-:W-:Y:S03]  /*4870*/  HMMA.16816.F32.BF16 R56, R36.reuse, R52, RZ ;  /* 0x000000342438723c */ /* 0x060fe600000418ff */
[----:B------:R-:W5:Y:S04]  /*4880*/  LDSM.16.M88.4 R32, [R89+0x9000] ;  /* 0x009000005920783b */ /* 0x000f680000000200 */
[----:B------:R-:W-:Y:S01]  /*4890*/  LDSM.16.M88.4 R68, [R91] ;  /* 0x000000005b44783b */ /* 0x000fe20000000200 */
[C---:B------:R-:W-:Y:S03]  /*48a0*/  HMMA.16816.F32.BF16 R60, R36.reuse, R62, RZ ;  /* 0x0000003e243c723c */ /* 0x040fe600000418ff */
[----:B------:R-:W-:Y:S04]  /*48b0*/  LDSM.16.M88.4 R80, [R89+0xc000] ;  /* 0x00c000005950783b */ /* 0x000fe80000000200 */
[----:B------:R-:W0:Y:S01]  /*48c0*/  LDGDEPBAR ;  /* 0x00000000000079af */ /* 0x000e220000000000 */
[C---:B------:R-:W-:Y:S08]  /*48d0*/  HMMA.16816.F32.BF16 R52, R36.reuse, R54, RZ ;  /* 0x000000362434723c */ /* 0x040ff000000418ff */
[C---:B--2---:R-:W-:Y:S08]  /*48e0*/  HMMA.16816.F32.BF16 R48, R36.reuse, R44, RZ ;  /* 0x0000002c2430723c */ /* 0x044ff000000418ff */
[C---:B------:R-:W-:Y:S08]  /*48f0*/  HMMA.16816.F32.BF16 R44, R36.reuse, R46, RZ ;  /* 0x0000002e242c723c */ /* 0x040ff000000418ff */
[C---:B---3--:R-:W-:Y:S08]  /*4900*/  HMMA.16816.F32.BF16 R40, R36.reuse, R28, RZ ;  /* 0x0000001c2428723c */ /* 0x048ff000000418ff */
[----:B------:R-:W-:Y:S01]  /*4910*/  HMMA.16816.F32.BF16 R36, R36, R30, RZ ;  /* 0x0000001e2424723c */ /* 0x000fe200000418ff */
[----:B------:R-:W2:Y:S07]  /*4920*/  LDSM.16.M88.4 R28, [R89+0x9800] ;  /* 0x00980000591c783b */ /* 0x000eae0000000200 */
        /* <DEDUP_REMOVED lines=9> */
[C---:B------:R-:W-:Y:S08]  /*49c0*/  HMMA.16816.F32.BF16 R56, R20.reuse, R8, R56 ;  /* 0x000000081438723c */ /* 0x040ff00000041838 */
[----:B------:R-:W-:Y:S01]  /*49d0*/  HMMA.16816.F32.BF16 R52, R20, R10, R52 ;  /* 0x0000000a1434723c */ /* 0x000fe20000041834 */
[----:B------:R-:W3:Y:S07]  /*49e0*/  LDSM.16.M88.4 R8, [R94+UR6+0xa000] ;  /* 0x00a000065e08783b */ /* 0x000eee0008000200 */
[C---:B----4-:R-:W-:Y:S08]  /*49f0*/  HMMA.16816.F32.BF16 R48, R64.reuse, R76, R48 ;  /* 0x0000004c4030723c */ /* 0x050ff00000041830 */
[C---:B------:R-:W-:Y:S01]  /*4a00*/  HMMA.16816.F32.BF16 R44, R64.reuse, R78, R44 ;  /* 0x0000004e402c723c */ /* 0x040fe2000004182c */
[----:B------:R-:W4:Y:S07]  /*4a10*/  LDSM.16.M88.4 R76, [R88+0x9000] ;  /* 0x00900000584c783b */ /* 0x000f2e0000000200 */
[C---:B------:R-:W-:Y:S08]  /*4a20*/  HMMA.16816.F32.BF16 R40, R64.reuse, R72, R40 ;  /* 0x000000484028723c */ /* 0x040ff00000041828 */
[----:B------:R-:W-:Y:S01]  /*4a30*/  HMMA.16816.F32.BF16 R36, R64, R74, R36 ;  /* 0x0000004a4024723c */ /* 0x000fe20000041824 */
[----:B------:R-:W4:Y:S04]  /*4a40*/  LDSM.16.M88.4 R72, [R88+0x9800] ;  /* 0x009800005848783b */ /* 0x000f280000000200 */
[----:B------:R-:W4:Y:S03]  /*4a50*/  LDSM.16.M88.4 R64, [R94+UR6+0xa800] ;  /* 0x00a800065e40783b */ /* 0x000f260008000200 */
[C---:B-----5:R-:W-:Y:S08]  /*4a60*/  HMMA.16816.F32.BF16 R48, R20.reuse, R32, R48 ;  /* 0x000000201430723c */ /* 0x060ff00000041830 */
[C---:B------:R-:W-:Y:S01]  /*4a70*/  HMMA.16816.F32.BF16 R44, R20.reuse, R34, R44 ;  /* 0x00000022142c723c */ /* 0x040fe2000004182c */
[----:B------:R-:W5:Y:S07]  /*4a80*/  LDSM.16.M88.4 R32, [R94+UR6+0xb000] ;  /* 0x00b000065e20783b */ /* 0x000f6e0008000200 */
[C---:B--2---:R-:W-:Y:S08]  /*4a90*/  HMMA.16816.F32.BF16 R40, R20.reuse, R28, R40 ;  /* 0x0000001c1428723c */ /* 0x044ff00000041828 */
[----:B------:R-:W-:Y:S01]  /*4aa0*/  HMMA.16816.F32.BF16 R36, R20, R30, R36 ;  /* 0x0000001e1424723c */ /* 0x000fe20000041824 */
[----:B------:R-:W2:Y:S04]  /*4ab0*/  LDSM.16.M88.4 R28, [R94+UR6+0xb800] ;  /* 0x00b800065e1c783b */ /* 0x000ea80008000200 */
[----:B------:R-:W-:Y:S03]  /*4ac0*/  LDSM.16.M88.4 R20, [R90+0xa000] ;  /* 0x00a000005a14783b */ /* 0x000fe60000000200 */
[C---:B-1----:R-:W-:Y:S08]  /*4ad0*/  HMMA.16816.F32.BF16 R12, R68.reuse, R4, R12 ;  /* 0x00000004440c723c */ /* 0x042ff0000004180c */
[C---:B------:R-:W-:Y:S01]  /*4ae0*/  HMMA.16816.F32.BF16 R60, R68.reuse, R6, R60 ;  /* 0x00000006443c723c */ /* 0x040fe2000004183c */
[----:B------:R-:W1:Y:S07]  /*4af0*/  LDSM.16.M88.4 R4, [R93+0x2000] ;  /* 0x002000005d04783b */ /* 0x000e6e0000000200 */
[C---:B------:R-:W-:Y:S08]  /*4b00*/  HMMA.16816.F32.BF16 R56, R68.reuse, R16, R56 ;  /* 0x000000104438723c */ /* 0x040ff00000041838 */
        /* <DEDUP_REMOVED lines=8> */
[C---:B------:R-:W-:Y:S08]  /*4b90*/  HMMA.16816.F32.BF16 R40, R68.reuse, R72, R40 ;  /* 0x000000484428723c */ /* 0x040ff00000041828 */
[----:B------:R-:W-:Y:S01]  /*4ba0*/  HMMA.16816.F32.BF16 R36, R68, R74, R36 ;  /* 0x0000004a4424723c */ /* 0x000fe20000041824 */
[----:B------:R-:W4:Y:S04]  /*4bb0*/  LDSM.16.M88.4 R68, [R90+0xb800] ;  /* 0x00b800005a44783b */ /* 0x000f280000000200 */
[----:B------:R-:W-:Y:S03]  /*4bc0*/  LDSM.16.M88.4 R72, [R88+0xb000] ;  /* 0x00b000005848783b */ /* 0x000fe60000000200 */
        /* <DEDUP_REMOVED lines=16> */
[C---:B---3--:R-:W-:Y:S08]  /*4cd0*/  HMMA.16816.F32.BF16 R48, R4.reuse, R8, R48 ;  /* 0x000000080430723c */ /* 0x048ff00000041830 */
[C---:B------:R-:W-:Y:S01]  /*4ce0*/  HMMA.16816.F32.BF16 R44, R4.reuse, R10, R44 ;  /* 0x0000000a042c723c */ /* 0x040fe2000004182c */
[----:B------:R-:W2:Y:S07]  /*4cf0*/  LDSM.16.M88.4 R8, [R88+0xa000] ;  /* 0x00a000005808783b */ /* 0x000eae0000000200 */
[C---:B----4-:R-:W-:Y:S08]  /*4d00*/  HMMA.16816.F32.BF16 R40, R4.reuse, R68, R40 ;  /* 0x000000440428723c */ /* 0x050ff00000041828 */
        /* <DEDUP_REMOVED lines=135> */
.L_x_4389:
        /* <DEDUP_REMOVED lines=49> */
[----:B------:R-:W-:-:S04]  /*5890*/  IMAD R6, R7, R2, RZ ;  /* 0x0000000207067224 */ /* 0x000fc800078e02ff */
[----:B------:R-:W-:Y:S01]  /*58a0*/  IMAD R6, R5, R3, R6 ;  /* 0x0000000305067224 */ /* 0x000fe200078e0206 */
[----:B---3--:R-:W-:Y:S01]  /*58b0*/  IADD3 R4, PT, PT, R9, -R4, RZ ;  /* 0x8000000409047210 */ /* 0x008fe20007ffe0ff */
[----:B------:R-:W-:-:S03]  /*58c0*/  IMAD.WIDE.U32 R8, R5, R2, RZ ;  /* 0x0000000205087225 */ /* 0x000fc600078e00ff */
        /* <DEDUP_REMOVED lines=8> */
.L_x_4390:
        /* <DEDUP_REMOVED lines=98> */
.L_x_4388:
[----:B------:R-:W-:Y:S01]  /*5f70*/  LOP3.LUT R165, R220, 0x1f0, RZ, 0xc0, !PT ;  /* 0x000001f0dca57812 */ /* 0x000fe200078ec0ff */
[----:B--2---:R-:W-:Y:S01]  /*5f80*/  IMAD.U32 R4, RZ, RZ, UR15 ;  /* 0x0000000fff047e24 */ /* 0x004fe2000f8e00ff */
[----:B------:R-:W-:Y:S01]  /*5f90*/  SHF.R.U32.HI R0, RZ, 0x2, R218 ;  /* 0x00000002ff007819 */ /* 0x000fe200000116da */
[----:B------:R-:W-:Y:S01]  /*5fa0*/  IMAD.SHL.U32 R2, R218, 0x2, RZ ;  /* 0x00000002da027824 */ /* 0x000fe200078e00ff */
[----:B------:R-:W-:Y:S01]  /*5fb0*/  USHF.L.U32 UR4, UR18, 0x6, URZ ;  /* 0x0000000612047899 */ /* 0x000fe200080006ff */
[----:B------:R-:W-:Y:S01]  /*5fc0*/  IMAD R5, R4, 0x40, R165 ;  /* 0x0000004004057824 */ /* 0x000fe200078e02a5 */
[----:B------:R-:W-:Y:S02]  /*5fd0*/  LOP3.LUT R0, R0, 0x7, RZ, 0xc0, !PT ;  /* 0x0000000700007812 */ /* 0x000fe400078ec0ff */
[----:B------:R-:W-:Y:S02]  /*5fe0*/  LOP3.LUT R2, R2, 0x6, RZ, 0xc0, !PT ;  /* 0x0000000602027812 */ /* 0x000fe400078ec0ff */
[----:B------:R-:W-:-:S02]  /*5ff0*/  IADD3 R5, PT, PT, R5, -UR16, R0 ;  /* 0x8000001005057c10 */ /* 0x000fc4000fffe000 */
[----:B------:R-:W-:Y:S02]  /*6000*/  LOP3.LUT R6, R2, UR4, RZ, 0xfc, !PT ;  /* 0x0000000402067c12 */ /* 0x000fe4000f8efcff */
[----:B------:R-:W-:Y:S01]  /*6010*/  LOP3.LUT R219, R85, 0x200, R86, 0xf8, !PT ;  /* 0x0000020055db7812 */ /* 0x000fe200078ef856 */
[----:B------:R-:W-:Y:S01]  /*6020*/  VIADD R5, R5, UR19 ;  /* 0x0000001305057c36 */ /* 0x000fe20008000000 */
[----:B------:R-:W1:Y:S01]  /*6030*/  LDCU UR4, c[0x0][0x45c] ;  /* 0x00008b80ff0477ac */ /* 0x000e620008000800 */
[----:B------:R-:W-:Y:S01]  /*6040*/  VIADD R18, R6, 0xffffffc1 ;  /* 0xffffffc106127836 */ /* 0x000fe20000000000 */
[----:B------:R-:W-:Y:S01]  /*6050*/  SEL R84, R84, 0xffffffe0, !P6 ;  /* 0xffffffe054547807 */ /* 0x000fe20007000000 */
[----:B------:R-:W-:Y:S01]  /*6060*/  VIADD R9, R6, 0xffffffd8 ;  /* 0xffffffd806097836 */ /* 0x000fe20000000000 */
[----:B------:R-:W-:Y:S01]  /*6070*/  LEA R219, R219, UR6, 0x1 ;  /* 0x00000006dbdb7c11 */ /* 0x000fe2000f8e08ff */
[----:B------:R-:W-:Y:S01]  /*6080*/  IMAD.IADD R8, R5, 0x1, -R18 ;  /* 0x0000000105087824 */ /* 0x000fe200078e0a12 */
[----:B------:R-:W-:Y:S01]  /*6090*/  ISETP.GE.AND P5, PT, R18, UR19, PT ;  /* 0x0000001312007c0c */ /* 0x000fe2000bfa6270 */
[----:B------:R-:W-:-:S02]  /*60a0*/  VIADD R4, R6, 0xffffffc8 ;  /* 0xffffffc806047836 */ /* 0x000fc40000000000 */
[----:B------:R-:W-:Y:S01]  /*60b0*/  VIADD R22, R6, 0xffffffc9 ;  /* 0xffffffc906167836 */ /* 0x000fe20000000000 */
[----:B------:R-:W-:Y:S01]  /*60c0*/  IABS R8, R8 ;  /* 0x0000000800087213 */ /* 0x000fe20000000000 */
[C---:B------:R-:W-:Y:S01]  /*60d0*/  IMAD.IADD R3, R5.reuse, 0x1, -R9 ;  /* 0x0000000105037824 */ /* 0x040fe200078e0a09 */
[----:B------:R-:W-:Y:S01]  /*60e0*/  ISETP.GE.AND P4, PT, R4, UR19, PT ;  /* 0x0000001304007c0c */ /* 0x000fe2000bf86270 */
[C---:B------:R-:W-:Y:S01]  /*60f0*/  IMAD.IADD R31, R5.reuse, 0x1, -R4 ;  /* 0x00000001051f7824 */ /* 0x040fe200078e0a04 */
[----:B------:R-:W-:Y:S01]  /*6100*/  I2FP.F32.S32 R8, R8 ;  /* 0x0000000800087245 */ /* 0x000fe20000201400 */
[C---:B------:R-:W-:Y:S01]  /*6110*/  IMAD.IADD R16, R5.reuse, 0x1, -R22 ;  /* 0x0000000105107824 */ /* 0x040fe200078e0a16 */
[----:B------:R-:W-:Y:S01]  /*6120*/  IABS R3, R3 ;  /* 0x0000000300037213 */ /* 0x000fe20000000000 */
[----:B------:R-:W-:Y:S01]  /*6130*/  VIADD R20, R6, 0xffffffd1 ;  /* 0xffffffd106147836 */ /* 0x000fe20000000000 */
[----:B------:R-:W-:Y:S01]  /*6140*/  IABS R31, R31 ;  /* 0x0000001f001f7213 */ /* 0x000fe20000000000 */
[----:B------:R-:W-:Y:S01]  /*6150*/  FFMA.FTZ R13, R8, -UR5, R13 ;  /* 0x80000005080d7c23 */ /* 0x000fe2000801000d */
[C---:B------:R-:W-:Y:S01]  /*6160*/  VIADD R8, R6.reuse, 0xffffffd9 ;  /* 0xffffffd906087836 */ /* 0x040fe20000000000 */
[----:B------:R-:W-:Y:S01]  /*6170*/  IABS R16, R16 ;  /* 0x0000001000107213 */ /* 0x000fe20000000000 */
[C---:B------:R-:W-:Y:S01]  /*6180*/  IMAD.IADD R10, R5.reuse, 0x1, -R20 ;  /* 0x00000001050a7824 */ /* 0x040fe200078e0a14 */
[----:B------:R-:W-:Y:S01]  /*6190*/  I2FP.F32.S32 R3, R3 ;  /* 0x0000000300037245 */ /* 0x000fe20000201400 */
[----:B------:R-:W-:Y:S01]  /*61a0*/  IMAD.IADD R4, R5, 0x1, -R8 ;  /* 0x0000000105047824 */ /* 0x000fe200078e0a08 */
[----:B------:R-:W-:Y:S01]  /*61b0*/  I2FP.F32.S32 R16, R16 ;  /* 0x0000001000107245 */ /* 0x000fe20000201400 */
[C---:B------:R-:W-:Y:S01]  /*61c0*/  VIADD R21, R6.reuse, 0xffffffd0 ;  /* 0xffffffd006157836 */ /* 0x040fe20000000000 */
[----:B------:R-:W-:Y:S01]  /*61d0*/  IABS R10, R10 ;  /* 0x0000000a000a7213 */ /* 0x000fe20000000000 */
[----:B------:R-:W-:Y:S01]  /*61e0*/  FFMA.FTZ R52, R3, -UR5, R52 ;  /* 0x8000000503347c23 */ /* 0x000fe20008010034 */
[----:B------:R-:W-:Y:S01]  /*61f0*/  IABS R4, R4 ;  /* 0x0000000400047213 */ /* 0x000fe20000000000 */
[----:B------:R-:W-:-:S02]  /*6200*/  VIADD R3, R6, 0xffffffc0 ;  /* 0xffffffc006037836 */ /* 0x000fc40000000000 */
[----:B------:R-:W-:Y:S01]  /*6210*/  FFMA.FTZ R29, R16, -UR5, R61 ;  /* 0x80000005101d7c23 */ /* 0x000fe2000801003d */
[----:B------:R-:W-:Y:S01]  /*6220*/  VIADD R16, R6, 0xffffffe0 ;  /* 0xffffffe006107836 */ /* 0x000fe20000000000 */
[----:B------:R-:W-:Y:S01]  /*6230*/  I2FP.F32.S32 R4, R4 ;  /* 0x0000000400047245 */ /* 0x000fe20000201400 */
[----:B------:R-:W-:Y:S01]  /*6240*/  IMAD.IADD R23, R5, 0x1, -R3 ;  /* 0x0000000105177824 */ /* 0x000fe200078e0a03 */
[----:B------:R-:W-:Y:S01]  /*6250*/  ISETP.GE.AND P1, PT, R3, UR19, PT ;  /* 0x0000001303007c0c */ /* 0x000fe2000bf26270 */
[C---:B------:R-:W-:Y:S01]  /*6260*/  IMAD.IADD R27, R5.reuse, 0x1, -R16 ;  /* 0x00000001051b7824 */ /* 0x040fe200078e0a10 */
[----:B------:R-:W-:Y:S01]  /*6270*/  I2FP.F32.S32 R10, R10 ;  /* 0x0000000a000a7245 */ /* 0x000fe20000201400 */
[----:B------:R-:W-:Y:S01]  /*6280*/  FFMA.FTZ R17, R4, -UR5, R53 ;  /* 0x8000000504117c23 */ /* 0x000fe20008010035 */
[C---:B------:R-:W-:Y:S01]  /*6290*/  VIADD R4, R5.reuse, 0x8 ;  /* 0x0000000805047836 */ /* 0x040fe20000000000 */
[----:B------:R-:W-:Y:S01]  /*62a0*/  IABS R23, R23 ;  /* 0x0000001700177213 */ /* 0x000fe20000000000 */
[----:B------:R-:W-:Y:S01]  /*62b0*/  IMAD.IADD R19, R5, 0x1, -R21 ;  /* 0x0000000105137824 */ /* 0x000fe200078e0a15 */
[----:B------:R-:W-:Y:S01]  /*62c0*/  IABS R27, R27 ;  /* 0x0000001b001b7213 */ /* 0x000fe20000000000 */
[----:B------:R-:W-:Y:S01]  /*62d0*/  IMAD.IADD R3, R4, 0x1, -R3 ;  /* 0x0000000104037824 */ /* 0x000fe200078e0a03 */
[----:B------:R-:W-:Y:S01]  /*62e0*/  I2FP.F32.S32 R23, R23 ;  /* 0x0000001700177245 */ /* 0x000fe20000201400 */
[----:B------:R-:W-:Y:S01]  /*62f0*/  FFMA.FTZ R7, R10, -UR5, R57 ;  /* 0x800000050a077c23 */ /* 0x000fe20008010039 */
[----:B------:R-:W-:Y:S01]  /*6300*/  I2FP.F32.S32 R27, R27 ;  /* 0x0000001b001b7245 */ /* 0x000fe20000201400 */
[----:B------:R-:W-:Y:S01]  /*6310*/  VIADD R10, R6, 0xffffffe8 ;  /* 0xffffffe8060a7836 */ /* 0x000fe20000000000 */
[----:B------:R-:W-:Y:S01]  /*6320*/  IABS R3, R3 ;  /* 0x0000000300037213 */ /* 0x000fe20000000000 */
[----:B------:R-:W-:Y:S01]  /*6330*/  FFMA.FTZ R12, R23, -UR5, R12 ;  /* 0x80000005170c7c23 */ /* 0x000fe2000801000c */
[----:B------:R-:W-:-:S02]  /*6340*/  IMAD.IADD R18, R4, 0x1, -R18 ;  /* 0x0000000104127824 */ /* 0x000fc400078e0a12 */
[----:B------:R-:W-:Y:S01]  /*6350*/  FFMA.FTZ R48, R27, -UR5, R48 ;  /* 0x800000051b307c23 */ /* 0x000fe20008010030 */
[----:B------:R-:W-:Y:S01]  /*6360*/  I2FP.F32.S32 R3, R3 ;  /* 0x0000000300037245 */ /* 0x000fe20000201400 */
[----:B------:R-:W-:Y:S01]  /*6370*/  IMAD.IADD R25, R5, 0x1, -R10 ;  /* 0x0000000105197824 */ /* 0x000fe200078e0a0a */
[----:B------:R-:W-:Y:S01]  /*6380*/  I2FP.F32.S32 R31, R31 ;  /* 0x0000001f001f7245 */ /* 0x000fe20000201400 */
[----:B------:R-:W-:Y:S01]  /*6390*/  IMAD.IADD R27, R4, 0x1, -R21 ;  /* 0x00000001041b7824 */ /* 0x000fe200078e0a15 */
[----:B------:R-:W-:Y:S01]  /*63a0*/  IABS R18, R18 ;  /* 0x0000001200127213 */ /* 0x000fe20000000000 */
[----:B------:R-:W-:Y:S01]  /*63b0*/  FFMA.FTZ R14, R3, -UR5, R14 ;  /* 0x80000005030e7c23 */ /* 0x000fe2000801000e */
[----:B------:R-:W-:Y:S01]  /*63c0*/  FSEL R3, R12, -INF , !P1 ;  /* 0xff8000000c037808 */ /* 0x000fe20004800000 */
[----:B------:R-:W-:Y:S01]  /*63d0*/  IMAD.IADD R12, R4, 0x1, -R20 ;  /* 0x00000001040c7824 */ /* 0x000fe200078e0a14 */
[----:B------:R-:W-:Y:S01]  /*63e0*/  IABS R25, R25 ;  /* 0x0000001900197213 */ /* 0x000fe20000000000 */
[----:B------:R-:W-:Y:S01]  /*63f0*/  FFMA.FTZ R31, R31, -UR5, R60 ;  /* 0x800000051f1f7c23 */ /* 0x000fe2000801003c */
[----:B------:R-:W-:Y:S01]  /*6400*/  IABS R27, R27 ;  /* 0x0000001b001b7213 */ /* 0x000fe20000000000 */
[----:B------:R-:W-:Y:S01]  /*6410*/  FFMA.FTZ R23, R23, -UR5, R62 ;  /* 0x8000000517177c23 */ /* 0x000fe2000801003e */
[----:B------:R-:W-:Y:S01]  /*6420*/  I2FP.F32.S32 R18, R18 ;  /* 0x0000001200127245 */ /* 0x000fe20000201400 */
[----:B------:R-:W-:Y:S01]  /*6430*/  VIADD R11, R6, 0xffffffe1 ;  /* 0xffffffe1060b7836 */ /* 0x000fe20000000000 */
[----:B------:R-:W-:Y:S01]  /*6440*/  IABS R12, R12 ;  /* 0x0000000c000c7213 */ /* 0x000fe20000000000 */
[----:B------:R-:W-:Y:S01]  /*6450*/  IMAD.IADD R37, R4, 0x1, -R16 ;  /* 0x0000000104257824 */ /* 0x000fe200078e0a10 */
[----:B------:R-:W-:Y:S01]  /*6460*/  I2FP.F32.S32 R25, R25 ;  /* 0x0000001900197245 */ /* 0x000fe20000201400 */
[----:B------:R-:W-:Y:S01]  /*6470*/  FFMA.FTZ R18, R18, -UR5, R15 ;  /* 0x8000000512127c23 */ /* 0x000fe2000801000f */
[----:B------:R-:W-:Y:S01]  /*6480*/  IABS R19, R19 ;  /* 0x0000001300137213 */ /* 0x000fe20000000000 */
[----:B------:R-:W-:Y:S01]  /*6490*/  IMAD.IADD R24, R5, 0x1, -R11 ;  /* 0x0000000105187824 */ /* 0x000fe200078e0a0b */
[----:B------:R-:W-:Y:S01]  /*64a0*/  I2FP.F32.S32 R27, R27 ;  /* 0x0000001b001b7245 */ /* 0x000fe20000201400 */
[----:B------:R-:W-:Y:S01]  /*64b0*/  FFMA.FTZ R44, R25, -UR5, R44 ;  /* 0x80000005192c7c23 */ /* 0x000fe2000801002c */
[----:B------:R-:W-:Y:S01]  /*64c0*/  I2FP.F32.S32 R12, R12 ;  /* 0x0000000c000c7245 */ /* 0x000fe20000201400 */
[----:B------:R-:W-:Y:S01]  /*64d0*/  IMAD.IADD R35, R4, 0x1, -R10 ;  /* 0x0000000104237824 */ /* 0x000fe200078e0a0a */
[----:B------:R-:W-:Y:S01]  /*64e0*/  I2FP.F32.S32 R19, R19 ;  /* 0x0000001300137245 */ /* 0x000fe20000201400 */
[----:B------:R-:W-:Y:S01]  /*64f0*/  FFMA.FTZ R15, R27, -UR5, R58 ;  /* 0x800000051b0f7c23 */ /* 0x000fe2000801003a */
[----:B------:R-:W-:Y:S01]  /*6500*/  FSEL R25, R14, -INF , !P1 ;  /* 0xff8000000e197808 */ /* 0x000fe20004800000 */
[----:B------:R-:W-:-:S02]  /*6510*/  IMAD.IADD R14, R4, 0x1, -R22 ;  /* 0x00000001040e7824 */ /* 0x000fc400078e0a16 */
[----:B------:R-:W-:Y:S01]  /*6520*/  FFMA.FTZ R59, R12, -UR5, R59 ;  /* 0x800000050c3b7c23 */ /* 0x000fe2000801003b */
[----:B------:R-:W-:Y:S01]  /*6530*/  FSEL R33, R13, -INF , !P5 ;  /* 0xff8000000d217808 */ /* 0x000fe20006800000 */
[----:B------:R-:W-:Y:S01]  /*6540*/  IMAD.IADD R12, R4, 0x1, -R9 ;  /* 0x00000001040c7824 */ /* 0x000fe200078e0a09 */
[----:B------:R-:W-:Y:S01]  /*6550*/  FSEL R27, R18, -INF , !P5 ;  /* 0xff800000121b7808 */ /* 0x000fe20006800000 */
[----:B------:R-:W-:Y:S01]  /*6560*/  FFMA.FTZ R19, R19, -UR5, R56 ;  /* 0x8000000513137c23 */ /* 0x000fe20008010038 */
[----:B------:R-:W-:Y:S01]  /*6570*/  ISETP.GE.AND P5, PT, R9, UR19, PT ;  /* 0x0000001309007c0c */ /* 0x000fe2000bfa6270 */
[----:B------:R-:W-:Y:S01]  /*6580*/  IMAD.IADD R9, R4, 0x1, -R8 ;  /* 0x0000000104097824 */ /* 0x000fe200078e0a08 */
[----:B------:R-:W-:Y:S01]  /*6590*/  FSEL R31, R31, -INF , !P4 ;  /* 0xff8000001f1f7808 */ /* 0x000fe20006000000 */
[----:B------:R-:W-:Y:S01]  /*65a0*/  IMAD.IADD R196, R84, 0x1, R219 ;  /* 0x0000000154c47824 */ /* 0x000fe200078e02db */
[----:B------:R-:W-:Y:S01]  /*65b0*/  FSEL R23, R23, -INF , !P4 ;  /* 0xff80000017177808 */ /* 0x000fe20006000000 */
[----:B------:R-:W-:Y:S01]  /*65c0*/  VIADD R191, R219, 0x10040 ;  /* 0x00010040dbbf7836 */ /* 0x000fe20000000000 */
[----:B------:R-:W-:Y:S01]  /*65d0*/  ISETP.GE.AND P1, PT, R20, UR19, PT ;  /* 0x0000001314007c0c */ /* 0x000fe2000bf26270 */
[----:B------:R-:W-:Y:S01]  /*65e0*/  LDSM.16.MT88.4 R156, [R219+0x10000] ;  /* 0x01000000db9c783b */ /* 0x000fe20000004200 */
[----:B------:R-:W-:Y:S01]  /*65f0*/  ISETP.GE.AND P4, PT, R8, UR19, PT ;  /* 0x0000001308007c0c */ /* 0x000fe2000bf86270 */
[----:B------:R-:W-:Y:S01]  /*6600*/  IMAD.IADD R8, R4, 0x1, -R11 ;  /* 0x0000000104087824 */ /* 0x000fe200078e0a0b */
[----:B------:R-:W-:Y:S01]  /*6610*/  ISETP.GE.AND P2, PT, R21, UR19, PT ;  /* 0x0000001315007c0c */ /* 0x000fe2000bf46270 */
[----:B------:R-:W-:Y:S01]  /*6620*/  LDSM.16.MT88.4 R104, [R196+0x14000] ;  /* 0x01400000c468783b */ /* 0x000fe20000004200 */
[----:B------:R-:W-:-:S02]  /*6630*/  IABS R14, R14 ;  /* 0x0000000e000e7213 */ /* 0x000fc40000000000 */
[----:B------:R-:W-:Y:S01]  /*6640*/  FSEL R7, R7, -INF , !P1 ;  /* 0xff80000007077808 */ /* 0x000fe20004800000 */
[----:B------:R-:W-:Y:S01]  /*6650*/  LDSM.16.MT88.4 R72, [R196+0x12000] ;  /* 0x01200000c448783b */ /* 0x000fe20000004200 */
[----:B------:R-:W-:Y:S02]  /*6660*/  FSEL R13, R59, -INF , !P1 ;  /* 0xff8000003b0d7808 */ /* 0x000fe40004800000 */
[----:B------:R-:W-:Y:S01]  /*6670*/  ISETP.GE.AND P1, PT, R10, UR19, PT ;  /* 0x000000130a007c0c */ /* 0x000fe2000bf26270 */
[----:B------:R-:W-:Y:S01]  /*6680*/  LDSM.16.MT88.4 R136, [R196+0x16000] ;  /* 0x01600000c488783b */ /* 0x000fe20000004200 */
[----:B------:R-:W-:Y:S02]  /*6690*/  FSEL R19, R19, -INF , !P2 ;  /* 0xff80000013137808 */ /* 0x000fe40005000000 */
[----:B------:R-:W-:Y:S01]  /*66a0*/  FSEL R15, R15, -INF , !P2 ;  /* 0xff8000000f0f7808 */ /* 0x000fe20005000000 */
[----:B------:R-:W-:Y:S01]  /*66b0*/  LDSM.16.MT88.4 R64, [R219+0x12000] ;  /* 0x01200000db40783b */ /* 0x000fe20000004200 */
[----:B------:R-:W-:-:S02]  /*66c0*/  IABS R10, R9 ;  /* 0x00000009000a7213 */ /* 0x000fc40000000000 */
[----:B------:R-:W-:Y:S01]  /*66d0*/  IABS R8, R8 ;  /* 0x0000000800087213 */ /* 0x000fe20000000000 */
[----:B------:R-:W-:Y:S01]  /*66e0*/  LDSM.16.MT88.4 R96, [R219+0x14000] ;  /* 0x01400000db60783b */ /* 0x000fe20000004200 */
[----:B------:R-:W-:Y:S02]  /*66f0*/  I2FP.F32.S32 R14, R14 ;  /* 0x0000000e000e7245 */ /* 0x000fe40000201400 */
[----:B------:R-:W-:Y:S01]  /*6700*/  ISETP.GE.AND P2, PT, R11, UR19, PT ;  /* 0x000000130b007c0c */ /* 0x000fe2000bf46270 */
[----:B------:R-:W-:Y:S01]  /*6710*/  LDSM.16.MT88.4 R128, [R219+0x16000] ;  /* 0x01600000db80783b */ /* 0x000fe20000004200 */
[----:B------:R-:W-:Y:S01]  /*6720*/  IABS R24, R24 ;  /* 0x0000001800187213 */ /* 0x000fe20000000000 */
[----:B------:R-:W-:Y:S01]  /*6730*/  FFMA.FTZ R21, R14, -UR5, R63 ;  /* 0x800000050e157c23 */ /* 0x000fe2000801003f */
[----:B------:R-:W-:Y:S01]  /*6740*/  IABS R11, R12 ;  /* 0x0000000c000b7213 */ /* 0x000fe20000000000 */
[C---:B------:R-:W-:Y:S01]  /*6750*/  VIADD R14, R6.reuse, 0xffffffe9 ;  /* 0xffffffe9060e7836 */ /* 0x040fe20000000000 */
[----:B------:R-:W-:Y:S01]  /*6760*/  IABS R37, R37 ;  /* 0x0000002500257213 */ /* 0x000fe20000000000 */
[----:B------:R-:W-:Y:S01]  /*6770*/  VIADD R12, R6, 0xfffffff0 ;  /* 0xfffffff0060c7836 */ /* 0x000fe20000000000 */
[----:B------:R-:W-:Y:S01]  /*6780*/  IABS R35, R35 ;  /* 0x0000002300237213 */ /* 0x000fe20000000000 */
[----:B------:R-:W-:Y:S01]  /*6790*/  LDSM.16.MT88.4 R172, [R196+0x16800] ;  /* 0x01680000c4ac783b */ /* 0x000fe20000004200 */
[----:B------:R-:W-:-:S02]  /*67a0*/  I2FP.F32.S32 R10, R10 ;  /* 0x0000000a000a7245 */ /* 0x000fc40000201400 */
[----:B------:R-:W-:Y:S01]  /*67b0*/  I2FP.F32.S32 R8, R8 ;  /* 0x0000000800087245 */ /* 0x000fe20000201400 */
[----:B------:R-:W-:Y:S01]  /*67c0*/  LDSM.16.MT88.4 R168, [R219+0x10800] ;  /* 0x01080000dba8783b */ /* 0x000fe20000004200 */
[----:B------:R-:W-:Y:S01]  /*67d0*/  I2FP.F32.S32 R24, R24 ;  /* 0x0000001800187245 */ /* 0x000fe20000201400 */
[----:B------:R-:W-:Y:S01]  /*67e0*/  FFMA.FTZ R9, R10, -UR5, R55 ;  /* 0x800000050a097c23 */ /* 0x000fe20008010037 */
[----:B------:R-:W-:Y:S01]  /*67f0*/  I2FP.F32.S32 R11, R11 ;  /* 0x0000000b000b7245 */ /* 0x000fe20000201400 */
[----:B------:R-:W-:Y:S01]  /*6800*/  FFMA.FTZ R51, R8, -UR5, R51 ;  /* 0x8000000508337c23 */ /* 0x000fe20008010033 */
[----:B------:R-:W-:Y:S01]  /*6810*/  I2FP.F32.S32 R37, R37 ;  /* 0x0000002500257245 */ /* 0x000fe20000201400 */
[----:B------:R-:W-:Y:S01]  /*6820*/  VIADD R10, R6, 0xfffffff1 ;  /* 0xfffffff1060a7836 */ /* 0x000fe20000000000 */
[----:B------:R-:W-:Y:S01]  /*6830*/  ISETP.GE.AND P3, PT, R22, UR19, PT ;  /* 0x0000001316007c0c */ /* 0x000fe2000bf66270 */
[----:B------:R-:W-:Y:S01]  /*6840*/  VIADD R8, R6, 0xfffffff8 ;  /* 0xfffffff806087836 */ /* 0x000fe20000000000 */
[----:B------:R-:W-:Y:S01]  /*6850*/  I2FP.F32.S32 R35, R35 ;  /* 0x0000002300237245 */ /* 0x000fe20000201400 */
[----:B------:R-:W-:Y:S01]  /*6860*/  FFMA.FTZ R49, R24, -UR5, R49 ;  /* 0x8000000518317c23 */ /* 0x000fe20008010031 */
[----:B------:R-:W-:Y:S01]  /*6870*/  FSEL R29, R29, -INF , !P3 ;  /* 0xff8000001d1d7808 */ /* 0x000fe20005800000 */
[----:B------:R-:W-:Y:S01]  /*6880*/  FFMA.FTZ R11, R11, -UR5, R54 ;  /* 0x800000050b0b7c23 */ /* 0x000fe20008010036 */
[----:B------:R-:W-:Y:S01]  /*6890*/  FSEL R21, R21, -INF , !P3 ;  /* 0xff80000015157808 */ /* 0x000fe20005800000 */
[----:B------:R-:W-:Y:S01]  /*68a0*/  FFMA.FTZ R50, R37, -UR5, R50 ;  /* 0x8000000525327c23 */ /* 0x000fe20008010032 */
[----:B------:R-:W-:Y:S01]  /*68b0*/  VIADD R6, R6, 0xfffffff9 ;  /* 0xfffffff906067836 */ /* 0x000fe20000000000 */
[----:B------:R-:W-:Y:S01]  /*68c0*/  ISETP.GE.AND P3, PT, R16, UR19, PT ;  /* 0x0000001310007c0c */ /* 0x000fe2000bf66270 */
[----:B------:R-:W-:Y:S01]  /*68d0*/  FFMA.FTZ R46, R35, -UR5, R46 ;  /* 0x80000005232e7c23 */ /* 0x000fe2000801002e */
[----:B------:R-:W-:Y:S01]  /*68e0*/  IMAD.IADD R24, R5, 0x1, -R14 ;  /* 0x0000000105187824 */ /* 0x000fe200078e0a0e */
[----:B------:R-:W-:Y:S01]  /*68f0*/  FSEL R11, R11, -INF , !P5 ;  /* 0xff8000000b0b7808 */ /* 0x000fe20006800000 */
[----:B------:R-:W-:Y:S01]  /*6900*/  IMAD.IADD R22, R5, 0x1, -R12 ;  /* 0x0000000105167824 */ /* 0x000fe200078e0a0c */
[----:B------:R-:W-:Y:S01]  /*6910*/  FSEL R17, R17, -INF , !P4 ;  /* 0xff80000011117808 */ /* 0x000fe20006000000 */
[----:B------:R-:W-:Y:S01]  /*6920*/  IMAD.IADD R18, R5, 0x1, -R10 ;  /* 0x0000000105127824 */ /* 0x000fe200078e0a0a */
[----:B------:R-:W-:Y:S01]  /*6930*/  FSEL R9, R9, -INF , !P4 ;  /* 0xff80000009097808 */ /* 0x000fe20006000000 */
[C---:B------:R-:W-:Y:S01]  /*6940*/  IMAD.IADD R16, R5.reuse, 0x1, -R8 ;  /* 0x0000000105107824 */ /* 0x040fe200078e0a08 */
[----:B------:R-:W-:Y:S01]  /*6950*/  FSEL R229, R48, -INF , !P3 ;  /* 0xff80000030e57808 */ /* 0x000fe20005800000 */
[----:B------:R-:W-:Y:S01]  /*6960*/  IMAD.IADD R20, R5, 0x1, -R6 ;  /* 0x0000000105147824 */ /* 0x000fe200078e0a06 */
[----:B------:R-:W-:-:S02]  /*6970*/  FSEL R5, R52, -INF , !P5 ;  /* 0xff80000034057808 */ /* 0x000fc40006800000 */
[----:B------:R-:W-:Y:S02]  /*6980*/  FSEL R197, R50, -INF , !P3 ;  /* 0xff80000032c57808 */ /* 0x000fe40005800000 */
[----:B------:R-:W-:Y:S02]  /*6990*/  FSEL R193, R49, -INF , !P2 ;  /* 0xff80000031c17808 */ /* 0x000fe40005000000 */
[----:B------:R-:W-:Y:S02]  /*69a0*/  FSEL R223, R51, -INF , !P2 ;  /* 0xff80000033df7808 */ /* 0x000fe40005000000 */
[----:B------:R-:W-:Y:S01]  /*69b0*/  ISETP.GE.AND P5, PT, R14, UR19, PT ;  /* 0x000000130e007c0c */ /* 0x000fe2000bfa6270 */
[----:B------:R-:W-:Y:S01]  /*69c0*/  IMAD.IADD R14, R4, 0x1, -R14 ;  /* 0x00000001040e7824 */ /* 0x000fe200078e0a0e */
[----:B------:R-:W-:Y:S01]  /*69d0*/  ISETP.GE.AND P4, PT, R12, UR19, PT ;  /* 0x000000130c007c0c */ /* 0x000fe2000bf86270 */
[----:B------:R-:W-:Y:S01]  /*69e0*/  IMAD.IADD R12, R4, 0x1, -R12 ;  /* 0x00000001040c7824 */ /* 0x000fe200078e0a0c */
[----:B------:R-:W-:Y:S01]  /*69f0*/  ISETP.GE.AND P3, PT, R10, UR19, PT ;  /* 0x000000130a007c0c */ /* 0x000fe2000bf66270 */
[----:B------:R-:W-:Y:S01]  /*6a00*/  IMAD.IADD R10, R4, 0x1, -R10 ;  /* 0x00000001040a7824 */ /* 0x000fe200078e0a0a */
[----:B------:R-:W-:Y:S01]  /*6a10*/  ISETP.GE.AND P2, PT, R8, UR19, PT ;  /* 0x0000001308007c0c */ /* 0x000fe2000bf46270 */
[----:B------:R-:W-:Y:S01]  /*6a20*/  IMAD.IADD R8, R4, 0x1, -R8 ;  /* 0x0000000104087824 */ /* 0x000fe200078e0a08 */
[----:B------:R-:W-:Y:S01]  /*6a30*/  FSEL R227, R44, -INF , !P1 ;  /* 0xff8000002ce37808 */ /* 0x000fe20004800000 */
[----:B------:R-:W-:Y:S01]  /*6a40*/  IMAD.IADD R4, R4, 0x1, -R6 ;  /* 0x0000000104047824 */ /* 0x000fe200078e0a06 */
[----:B------:R-:W-:-:S02]  /*6a50*/  FSEL R199, R46, -INF , !P1 ;  /* 0xff8000002ec77808 */ /* 0x000fc40004800000 */
[----:B------:R-:W-:Y:S02]  /*6a60*/  ISETP.GE.AND P1, PT, R6, UR19, PT ;  /* 0x0000001306007c0c */ /* 0x000fe4000bf26270 */
[----:B------:R-:W-:Y:S02]  /*6a70*/  FMNMX3.FTZ R6, R3, R33, R31, !PT ;  /* 0x0000002103067276 */ /* 0x000fe4000781001f */
[----:B------:R-:W-:Y:S02]  /*6a80*/  IABS R24, R24 ;  /* 0x0000001800187213 */ /* 0x000fe40000000000 */
[----:B------:R-:W-:Y:S02]  /*6a90*/  IABS R22, R22 ;  /* 0x0000001600167213 */ /* 0x000fe40000000000 */
[----:B------:R-:W-:Y:S02]  /*6aa0*/  FMNMX3.FTZ R6, R6, R29, R19, !PT ;  /* 0x0000001d06067276 */ /* 0x000fe40007810013 */
[----:B------:R-:W-:-:S02]  /*6ab0*/  IABS R18, R18 ;  /* 0x0000001200127213 */ /* 0x000fc40000000000 */
[----:B------:R-:W-:Y:S02]  /*6ac0*/  I2FP.F32.S32 R24, R24 ;  /* 0x0000001800187245 */ /* 0x000fe40000201400 */
[----:B------:R-:W-:Y:S02]  /*6ad0*/  I2FP.F32.S32 R35, R22 ;  /* 0x0000001600237245 */ /* 0x000fe40000201400 */
[----:B------:R-:W-:Y:S01]  /*6ae0*/  IABS R16, R16 ;  /* 0x0000001000107213 */ /* 0x000fe20000000000 */
[----:B------:R-:W-:Y:S01]  /*6af0*/  FFMA.FTZ R24, R24, -UR5, R45 ;  /* 0x8000000518187c23 */ /* 0x000fe2000801002d */
[----:B------:R-:W-:Y:S01]  /*6b00*/  FMNMX3.FTZ R6, R6, R7, R5, !PT ;  /* 0x0000000706067276 */ /* 0x000fe20007810005 */
[----:B------:R-:W-:Y:S01]  /*6b10*/  FFMA.FTZ R35, R35, -UR5, R40 ;  /* 0x8000000523237c23 */ /* 0x000fe20008010028 */
[----:B------:R-:W-:Y:S02]  /*6b20*/  I2FP.F32.S32 R18, R18 ;  /* 0x0000001200127245 */ /* 0x000fe40000201400 */
[----:B------:R-:W-:-:S02]  /*6b30*/  IABS R20, R20 ;  /* 0x0000001400147213 */ /* 0x000fc40000000000 */
[----:B------:R-:W-:Y:S01]  /*6b40*/  I2FP.F32.S32 R37, R16 ;  /* 0x0000001000257245 */ /* 0x000fe20000201400 */
[----:B------:R-:W-:Y:S01]  /*6b50*/  FFMA.FTZ R18, R18, -UR5, R41 ;  /* 0x8000000512127c23 */ /* 0x000fe20008010029 */
[----:B------:R-:W-:Y:S02]  /*6b60*/  FMNMX3.FTZ R6, R6, R17, R229, !PT ;  /* 0x0000001106067276 */ /* 0x000fe400078100e5 */
[----:B------:R-:W-:Y:S01]  /*6b70*/  I2FP.F32.S32 R20, R20 ;  /* 0x0000001400147245 */ /* 0x000fe20000201400 */
[----:B------:R-:W-:Y:S01]  /*6b80*/  FFMA.FTZ R37, R37, -UR5, R76 ;  /* 0x8000000525257c23 */ /* 0x000fe2000801004c */
[----:B------:R-:W-:Y:S02]  /*6b90*/  FSEL R195, R24, -INF , !P5 ;  /* 0xff80000018c37808 */ /* 0x000fe40006800000 */
[----:B------:R-:W-:Y:S01]  /*6ba0*/  FSEL R215, R35, -INF , !P4 ;  /* 0xff80000023d77808 */ /* 0x000fe20006000000 */
[----:B------:R-:W-:Y:S01]  /*6bb0*/  FFMA.FTZ R20, R20, -UR5, R77 ;  /* 0x8000000514147c23 */ /* 0x000fe2000801004d */
[----:B------:R-:W-:-:S02]  /*6bc0*/  FMNMX3.FTZ R6, R6, R193, R227, !PT ;  /* 0x000000c106067276 */ /* 0x000fc400078100e3 */
[----:B------:R-:W-:Y:S02]  /*6bd0*/  FSEL R213, R18, -INF , !P3 ;  /* 0xff80000012d57808 */ /* 0x000fe40005800000 */
[----:B------:R-:W-:Y:S02]  /*6be0*/  FSEL R211, R37, -INF , !P2 ;  /* 0xff80000025d37808 */ /* 0x000fe40005000000 */
[----:B------:R-:W-:Y:S02]  /*6bf0*/  FMNMX3.FTZ R18, R6, R195, R215, !PT ;  /* 0x000000c306127276 */ /* 0x000fe400078100d7 */
[----:B------:R-:W-:Y:S02]  /*6c00*/  IABS R4, R4 ;  /* 0x0000000400047213 */ /* 0x000fe40000000000 */
[----:B------:R-:W-:Y:S02]  /*6c10*/  FSEL R209, R20, -INF , !P1 ;  /* 0xff80000014d17808 */ /* 0x000fe40004800000 */
[----:B------:R-:W-:Y:S01]  /*6c20*/  FMNMX3.FTZ R18, R18, R213, R211, !PT ;  /* 0x000000d512127276 */ /* 0x000fe200078100d3 */
[----:B------:R-:W-:Y:S01]  /*6c30*/  IMAD.MOV.U32 R6, RZ, RZ, R4 ;  /* 0x000000ffff067224 */ /* 0x000fe200078e0004 */
[----:B------:R-:W-:-:S02]  /*6c40*/  FMNMX3.FTZ R16, R25, R27, R23, !PT ;  /* 0x0000001b19107276 */ /* 0x000fc40007810017 */
[----:B------:R-:W-:Y:S02]  /*6c50*/  IABS R14, R14 ;  /* 0x0000000e000e7213 */ /* 0x000fe40000000000 */
[----:B------:R-:W-:Y:S02]  /*6c60*/  IABS R12, R12 ;  /* 0x0000000c000c7213 */ /* 0x000fe40000000000 */
[----:B------:R-:W-:Y:S02]  /*6c70*/  FMNMX.FTZ R4, R209, R18, !PT ;  /* 0x00000012d1047209 */ /* 0x000fe40007810000 */
[----:B------:R-:W-:Y:S02]  /*6c80*/  FMNMX3.FTZ R16, R16, R21, R15, !PT ;  /* 0x0000001510107276 */ /* 0x000fe4000781000f */
[----:B------:R-:W-:Y:S01]  /*6c90*/  I2FP.F32.S32 R14, R14 ;  /* 0x0000000e000e7245 */ /* 0x000fe20000201400 */
[----:B------:R-:W2:Y:S01]  /*6ca0*/  SHFL.BFLY PT, R35, R4, 0x2, 0x1f ;  /* 0x0c401f0004237f89 */ /* 0x000ea200000e0000 */
[----:B------:R-:W-:-:S02]  /*6cb0*/  IABS R10, R10 ;  /* 0x0000000a000a7213 */ /* 0x000fc40000000000 */
[----:B------:R-:W-:Y:S01]  /*6cc0*/  IABS R8, R8 ;  /* 0x0000000800087213 */ /* 0x000fe20000000000 */
[----:B------:R-:W-:Y:S01]  /*6cd0*/  FFMA.FTZ R14, R14, -UR5, R47 ;  /* 0x800000050e0e7c23 */ /* 0x000fe2000801002f */
[----:B------:R-:W-:Y:S02]  /*6ce0*/  I2FP.F32.S32 R37, R12 ;  /* 0x0000000c00257245 */ /* 0x000fe40000201400 */
[----:B------:R-:W-:Y:S02]  /*6cf0*/  FMNMX3.FTZ R16, R16, R13, R11, !PT ;  /* 0x0000000d10107276 */ /* 0x000fe4000781000b */
[----:B------:R-:W-:Y:S01]  /*6d00*/  I2FP.F32.S32 R10, R10 ;  /* 0x0000000a000a7245 */ /* 0x000fe20000201400 */
[----:B------:R-:W-:Y:S01]  /*6d10*/  FFMA.FTZ R37, R37, -UR5, R42 ;  /* 0x8000000525257c23 */ /* 0x000fe2000801002a */
[----:B------:R-:W-:Y:S02]  /*6d20*/  I2FP.F32.S32 R39, R8 ;  /* 0x0000000800277245 */ /* 0x000fe40000201400 */
[----:B------:R-:W-:Y:S01]  /*6d30*/  FMNMX3.FTZ R16, R16, R9, R197, !PT ;  /* 0x0000000910107276 */ /* 0x000fe200078100c5 */
[----:B------:R-:W-:Y:S01]  /*6d40*/  FFMA.FTZ R10, R10, -UR5, R43 ;  /* 0x800000050a0a7c23 */ /* 0x000fe2000801002b */
[----:B------:R-:W-:Y:S01]  /*6d50*/  I2FP.F32.S32 R6, R6 ;  /* 0x0000000600067245 */ /* 0x000fe20000201400 */
[----:B------:R-:W-:Y:S01]  /*6d60*/  FFMA.FTZ R39, R39, -UR5, R78 ;  /* 0x8000000527277c23 */ /* 0x000fe2000801004e */
[----:B------:R-:W-:Y:S01]  /*6d70*/  FSEL R221, R14, -INF , !P5 ;  /* 0xff8000000edd7808 */ /* 0x000fe20006800000 */
[----:B------:R-:W-:Y:S01]  /*6d80*/  LDSM.16.MT88.4 R40, [R196+0x10000] ;  /* 0x01000000c428783b */ /* 0x000fe20000004200 */
        /* <DEDUP_REMOVED lines=8> */
[----:B--2---:R-:W-:-:S02]  /*6e10*/  FMNMX.FTZ R37, R4, R35, !PT ;  /* 0x0000002304257209 */ /* 0x004fc40007810000 */
        /* <DEDUP_REMOVED lines=62> */
[C---:B---3--:R-:W-:Y:S01]  /*7200*/  F2FP.BF16.F32.PACK_AB R150, R182.reuse, R183 ;  /* 0x000000b7b696723e */ /* 0x048fe200000010ff */
[--C-:B------:R-:W-:Y:S01]  /*7210*/  FFMA.FTZ R203, R203, UR4, -R200.reuse ;  /* 0x00000004cbcb7c23 */ /* 0x100fe200080108c8 */
[----:B------:R-:W3:Y:S01]  /*7220*/  LDSM.16.MT88.4 R152, [R191+0x6000] ;  /* 0x00600000bf98783b */ /* 0x000ee20000004200 */
[----:B------:R-:W-:Y:S01]  /*7230*/  FFMA.FTZ R200, R201, UR4, -R200 ;  /* 0x00000004c9c87c23 */ /* 0x000fe200080108c8 */
[----:B------:R-:W-:Y:S01]  /*7240*/  FADD.FTZ R183, R183, R186 ;  /* 0x000000bab7b77221 */ /* 0x000fe20000010000 */
[----:B------:R-:W-:Y:S01]  /*7250*/  UIADD3 UR4, UPT, UPT, UR18, -0x2, URZ ;  /* 0xfffffffe12047890 */ /* 0x000fe2000fffe0ff */
[----:B------:R-:W3:Y:S01]  /*7260*/  LDSM.16.MT88.4 R4, [R190+0x6000] ;  /* 0x00600000be04783b */ /* 0x000ee20000004200 */
[----:B------:R-:W-:Y:S01]  /*7270*/  MUFU.EX2 R185, R185 ;  /* 0x000000b900b97308 */ /* 0x000fe20000000800 */
[----:B------:R-:W-:Y:S01]  /*7280*/  FADD.FTZ R182, R182, R183 ;  /* 0x000000b7b6b67221 */ /* 0x000fe20000010000 */
[----:B------:R-:W-:Y:S01]  /*7290*/  UISETP.GE.AND UP0, UPT, UR4, UR14, UPT ;  /* 0x0000000e0400728c */ /* 0x000fe2000bf06270 */
        /* <DEDUP_REMOVED lines=66> */
[----:B-1----:R-:W-:Y:S01]  /*76c0*/  F2FP.BF16.F32.PACK_AB R4, R180, R181 ;  /* 0x000000b5b404723e */ /* 0x002fe200000010ff */
[----:B------:R-:W-:Y:S01]  /*76d0*/  FADD.FTZ R181, R181, R182 ;  /* 0x000000b6b5b57221 */ /* 0x000fe20000010000 */
[----:B--2---:R-:W-:Y:S01]  /*76e0*/  F2FP.BF16.F32.PACK_AB R5, R178, R179 ;  /* 0x000000b3b205723e */ /* 0x004fe200000010ff */
        /* <DEDUP_REMOVED lines=173> */
[----:B------:R-:W-:Y:S02]  /*81c0*/  IMAD.MOV.U32 R216, RZ, RZ, 0x20 ;  /* 0x00000020ffd87424 */ /* 0x000fe400078e00ff */
[----:B------:R-:W-:Y:S01]  /*81d0*/  VIADD R228, R219, 0x10000 ;  /* 0x00010000dbe47836 */ /* 0x000fe20000000000 */
[----:B------:R-:W-:Y:S02]  /*81e0*/  ULEA UR19, UR15, UR19, 0x6 ;  /* 0x000000130f137291 */ /* 0x000fe4000f8e30ff */
[----:B------:R-:W-:Y:S01]  /*81f0*/  UIADD3 UR22, UPT, UPT, UR18, -0x1, URZ ;  /* 0xffffffff12167890 */ /* 0x000fe2000fffe0ff */
[----:B------:R-:W-:Y:S01]  /*8200*/  SEL R216, R216, 0xffffffe0, !P6 ;  /* 0xffffffe0d8d87807 */ /* 0x000fe20007000000 */
[----:B------:R-:W-:Y:S02]  /*8210*/  USHF.L.U32 UR18, UR18, 0x6, URZ ;  /* 0x0000000612127899 */ /* 0x000fe400080006ff */
[----:B------:R-:W-:Y:S01]  /*8220*/  IADD3 R165, PT, PT, R0, UR19, R165 ;  /* 0x0000001300a57c10 */ /* 0x000fe2000fffe0a5 */
[----:B------:R-:W-:Y:S01]  /*8230*/  UISETP.NE.U32.AND UP1, UPT, UR8, URZ, UPT ;  /* 0x000000ff0800728c */ /* 0x000fe2000bf25070 */
[----:B------:R-:W-:Y:S01]  /*8240*/  IMAD.MOV.U32 R0, RZ, RZ, R3 ;  /* 0x000000ffff007224 */ /* 0x000fe200078e0003 */
[----:B------:R-:W-:Y:S01]  /*8250*/  IADD3 R216, PT, PT, R216, R219, RZ ;  /* 0x000000dbd8d87210 */ /* 0x000fe20007ffe0ff */
[----:B------:R-:W-:Y:S01]  /*8260*/  IMAD.U32 R229, RZ, RZ, UR18 ;  /* 0x00000012ffe57e24 */ /* 0x000fe2000f8e00ff */
[----:B------:R-:W-:Y:S01]  /*8270*/  IADD3 R2, PT, PT, R165, -UR16, -R2 ;  /* 0x80000010a5027c10 */ /* 0x000fe2000fffe802 */
[----:B------:R-:W-:Y:S01]  /*8280*/  UISETP.NE.AND.EX UP1, UPT, UR9, URZ, UPT, UP1 ;  /* 0x000000ff0900728c */ /* 0x000fe2000bf25310 */
[----:B------:R-:W-:Y:S01]  /*8290*/  MOV R165, R164 ;  /* 0x000000a400a57202 */ /* 0x000fe20000000f00 */
[----:B--2---:R-:W-:Y:S01]  /*82a0*/  UISETP.NE.U32.AND UP0, UPT, UR6, URZ, UPT ;  /* 0x000000ff0600728c */ /* 0x004fe2000bf05070 */
[----:B------:R-:W-:Y:S01]  /*82b0*/  IADD3 R229, PT, PT, R2, 0x88, -R229 ;  /* 0x0000008802e57810 */ /* 0x000fe20007ffe8e5 */
[----:B------:R-:W2:Y:S01]  /*82c0*/  LDCU UR25, c[0x0][0x440] ;  /* 0x00008800ff1977ac */ /* 0x000ea20008000800 */
[----:B------:R-:W-:Y:S01]  /*82d0*/  UMOV UR6, 0x400 ;  /* 0x0000040000067882 */ /* 0x000fe20000000000 */
[----:B------:R-:W3:Y:S01]  /*82e0*/  LDCU UR4, c[0x0][0x45c] ;  /* 0x00008b80ff0477ac */ /* 0x000ee20008000800 */
[----:B------:R-:W4:Y:S01]  /*82f0*/  LDCU UR24, c[0x0][0x3c4] ;  /* 0x00007880ff1877ac */ /* 0x000f220008000800 */
[----:B------:R-:W2:Y:S01]  /*8300*/  LDCU UR23, c[0x0][0x3bc] ;  /* 0x00007780ff1777ac */ /* 0x000ea20008000800 */
[----:B------:R-:W2:Y:S01]  /*8310*/  LDCU.64 UR10, c[0x0][0x3c0] ;  /* 0x00007800ff0a77ac */ /* 0x000ea20008000a00 */
[----:B------:R-:W2:Y:S01]  /*8320*/  LDCU.64 UR8, c[0x0][0x3b8] ;  /* 0x00007700ff0877ac */ /* 0x000ea20008000a00 */
[----:B------:R-:W2:Y:S01]  /*8330*/  LDCU.64 UR12, c[0x0][0x3a0] ;  /* 0x00007400ff0c77ac */ /* 0x000ea20008000a00 */
[----:B------:R-:W2:Y:S01]  /*8340*/  LDCU.64 UR18, c[0x0][0x3a8] ;  /* 0x00007500ff1277ac */ /* 0x000ea20008000a00 */
[----:B------:R-:W-:-:S02]  /*8350*/  UISETP.NE.AND.EX UP0, UPT, UR7, URZ, UPT, UP0 ;  /* 0x000000ff0700728c */ /* 0x000fc4000bf05300 */
[----:B------:R-:W-:Y:S02]  /*8360*/  USHF.L.U32 UR28, UR22, 0x6, URZ ;  /* 0x00000006161c7899 */ /* 0x000fe400080006ff */
[----:B-1----:R-:W-:-:S12]  /*8370*/  ULEA UR6, UR26, UR6, 0x18 ;  /* 0x000000061a067291 */ /* 0x002fd8000f8ec0ff */
.L_x_4395:
[----:B------:R-:W-:Y:S01]  /*8380*/  PLOP3.LUT P4, PT, PT, PT, UP1, 0x80, 0x8 ;  /* 0x000000000008781c */ /* 0x000fe20003f8f018 */
[----:B------:R-:W1:Y:S01]  /*8390*/  S2R R218, SR_TID.X ;  /* 0x0000000000da7919 */ /* 0x000e620000002100 */
[----:B------:R-:W-:Y:S01]  /*83a0*/  PLOP3.LUT P1, PT, PT, PT, UP1, 0x80, 0x8 ;  /* 0x000000000008781c */ /* 0x000fe20003f2f018 */
[----:B------:R-:W5:Y:S01]  /*83b0*/  @!UP1 LDCU UR7, c[0x0][0x3c0] ;  /* 0x00007800ff0797ac */ /* 0x000f620008000800 */
[----:B------:R-:W-:Y:S01]  /*83c0*/  PLOP3.LUT P0, PT, PT, PT, UP1, 0x80, 0x8 ;  /* 0x000000000008781c */ /* 0x000fe20003f0f018 */
[----:B------:R-:W-:Y:S04]  /*83d0*/  DEPBAR.LE SB0, 0x0 ;  /* 0x000080000000791a */ /* 0x000fe80000000000 */
[----:B------:R-:W-:Y:S01]  /*83e0*/  BAR.SYNC.DEFER_BLOCKING 0x0 ;  /* 0x0000000000007b1d */ /* 0x000fe20000010000 */
[----:B------:R-:W-:Y:S01]  /*83f0*/  IMAD.MOV.U32 R4, RZ, RZ, R232 ;  /* 0x000000ffff047224 */ /* 0x000fe200078e00e8 */
[C---:B-1----:R-:W-:Y:S04]  /*8400*/  LOP3.LUT R239, R218.reuse, 0x38, RZ, 0xc0, !PT ;  /* 0x00000038daef7812 */ /* 0x042fe800078ec0ff */
[----:B------:R-:W-:Y:S01]  /*8410*/  @!UP1 UMOV UR27, URZ ;  /* 0x000000ff001b9c82 */ /* 0x000fe20008000000 */
[----:B------:R-:W-:Y:S01]  /*8420*/  SHF.R.U32.HI R220, RZ, 0x1, R218 ;  /* 0x00000001ffdc7819 */ /* 0x000fe200000116da */
[C---:B------:R-:W-:Y:S01]  /*8430*/  IMAD.SHL.U32 R2, R218.reuse, 0x8, RZ ;  /* 0x00000008da027824 */ /* 0x040fe200078e00ff */
[----:B-----5:R-:W-:Y:S01]  /*8440*/  @!UP1 USHF.L.U32 UR26, UR7, 0x6, URZ ;  /* 0x00000006071a9899 */ /* 0x020fe200080006ff */
        /* <DEDUP_REMOVED lines=9> */
[----:B--2---:R-:W-:Y:S01]  /*84e0*/  ISETP.GE.AND P3, PT, R3, UR25, PT ;  /* 0x0000001903007c0c */ /* 0x004fe2000bf66270 */
[----:B------:R-:W-:Y:S01]  /*84f0*/  IMAD.U32 R5, RZ, RZ, UR26 ;  /* 0x0000001aff057e24 */ /* 0x000fe2000f8e00ff */
[----:B------:R-:W-:Y:S02]  /*8500*/  LOP3.LUT R3, R212, 0x80, RZ, 0xfc, !PT ;  /* 0x00000080d4037812 */ /* 0x000fe400078efcff */
[--C-:B------:R-:W-:Y:S02]  /*8510*/  LOP3.LUT R239, R239, 0x1e00, R2.reuse, 0xf8, !PT ;  /* 0x00001e00efef7812 */ /* 0x100fe400078ef802 */
[----:B------:R-:W-:Y:S02]  /*8520*/  @!P4 IADD3 R6, P4, PT, R232, UR27, RZ ;  /* 0x0000001be806cc10 */ /* 0x000fe4000ff9e0ff */
[----:B------:R-:W-:Y:S01]  /*8530*/  ISETP.GE.AND P2, PT, R3, UR25, PT ;  /* 0x0000001903007c0c */ /* 0x000fe2000bf46270 */
[----:B------:R-:W-:Y:S01]  /*8540*/  IMAD.MOV.U32 R3, RZ, RZ, R233 ;  /* 0x000000ffff037224 */ /* 0x000fe200078e00e9 */
[----:B------:R-:W-:Y:S01]  /*8550*/  LOP3.LUT R167, R167, 0x38, R2, 0xf8, !PT ;  /* 0x00000038a7a77812 */ /* 0x000fe200078ef802 */
[----:B------:R-:W-:Y:S01]  /*8560*/  @!P0 IMAD.MOV.U32 R232, RZ, RZ, R6 ;  /* 0x000000ffffe88224 */ /* 0x000fe200078e0006 */
[----:B------:R-:W-:Y:S01]  /*8570*/  @!P1 LEA.HI.X.SX32 R233, R5, R233, 0x1, P4 ;  /* 0x000000e905e99211 */ /* 0x000fe200020f0eff */
[----:B------:R-:W-:Y:S08]  /*8580*/  BRA.U !UP1, `(.L_x_4392) ;  /* 0x0000000109f87547 */ /* 0x000ff0000b800000 */
        /* <DEDUP_REMOVED lines=62> */
.L_x_4392:
[C---:B------:R-:W-:Y:S01]  /*8970*/  ISETP.GE.AND P4, PT, R212.reuse, UR25, PT ;  /* 0x00000019d4007c0c */ /* 0x040fe2000bf86270 */
[----:B------:R-:W-:Y:S01]  /*8980*/  USHF.L.U32 UR26, UR7, 0x5, URZ ;  /* 0x00000005071a7899 */ /* 0x000fe200080006ff */
[----:B------:R-:W-:Y:S01]  /*8990*/  LEA R239, R239, UR6, 0x1 ;  /* 0x00000006efef7c11 */ /* 0x000fe2000f8e08ff */
[----:B----4-:R-:W-:Y:S01]  /*89a0*/  USHF.L.U64.HI UR7, UR7, 0x5, UR24 ;  /* 0x0000000507077899 */ /* 0x010fe20008010218 */
[----:B------:R-:W-:Y:S01]  /*89b0*/  LOP3.LUT R212, R212, 0xc0, RZ, 0xfc, !PT ;  /* 0x000000c0d4d47812 */ /* 0x000fe200078efcff */
[----:B------:R-:W-:Y:S01]  /*89c0*/  IMAD.MOV.U32 R221, RZ, RZ, 0x20 ;  /* 0x00000020ffdd7424 */ /* 0x000fe200078e00ff */
[----:B------:R-:W-:Y:S01]  /*89d0*/  LOP3.LUT R217, R213, 0x7c00, RZ, 0xc0, !PT ;  /* 0x00007c00d5d97812 */ /* 0x000fe200078ec0ff */
[----:B------:R-:W-:Y:S01]  /*89e0*/  UIADD3 UR22, UPT, UPT, UR22, -0x1, URZ ;  /* 0xffffffff16167890 */ /* 0x000fe2000fffe0ff */
[----:B------:R-:W-:Y:S02]  /*89f0*/  ISETP.GE.AND P1, PT, R212, UR25, PT ;  /* 0x00000019d4007c0c */ /* 0x000fe4000bf26270 */
[----:B------:R-:W-:Y:S01]  /*8a00*/  IADD3 R214, P0, PT, R232, UR26, RZ ;  /* 0x0000001ae8d67c10 */ /* 0x000fe2000ff1e0ff */
[----:B------:R-:W-:Y:S01]  /*8a10*/  UISETP.GT.AND UP2, UPT, UR22, UR14, UPT ;  /* 0x0000000e1600728c */ /* 0x000fe2000bf44270 */
[----:B------:R-:W-:Y:S01]  /*8a20*/  LOP3.LUT R3, R217, 0x200, R166, 0xf8, !PT ;  /* 0x00000200d9037812 */ /* 0x000fe200078ef8a6 */
[----:B------:R-:W-:Y:S01]  /*8a30*/  @!PT LDS RZ, [RZ] ;  /* 0x00000000fffff984 */ /* 0x000fe20000000800 */
[----:B------:R-:W-:Y:S01]  /*8a40*/  @!PT LDS RZ, [RZ] ;  /* 0x00000000fffff984 */ /* 0x000fe20000000800 */
[----:B------:R-:W-:Y:S01]  /*8a50*/  @!PT LDS RZ, [RZ] ;  /* 0x00000000fffff984 */ /* 0x000fe20000000800 */
[----:B------:R-:W-:Y:S01]  /*8a60*/  @!P4 LDGSTS.E.BYPASS.LTC128B.128 [R239+0x10000], desc[UR20][R232.64] ;  /* 0x10000000e8efcfae */ /* 0x000fe2000b981a14 */
[----:B------:R-:W-:Y:S02]  /*8a70*/  IADD3.X R215, PT, PT, R233, UR7, RZ, P0, !PT ;  /* 0x00000007e9d77c10 */ /* 0x000fe400087fe4ff */
[----:B------:R-:W-:Y:S01]  /*8a80*/  IADD3 R240, P0, PT, R214, UR26, RZ ;  /* 0x0000001ad6f07c10 */ /* 0x000fe2000ff1e0ff */
[----:B------:R-:W-:Y:S01]  /*8a90*/  @P4 STS.128 [R239+0x10000], RZ ;  /* 0x010000ffef004388 */ /* 0x000fe20000000c00 */
[----:B------:R-:W-:Y:S02]  /*8aa0*/  LOP3.LUT R2, R220, 0x8, RZ, 0xc0, !PT ;  /* 0x00000008dc027812 */ /* 0x000fe400078ec0ff */
        /* <DEDUP_REMOVED lines=9> */
[----:B------:R-:W-:Y:S01]  /*8b40*/  LOP3.LUT R223, R167, 0x8, R218, 0x78, !PT ;  /* 0x00000008a7df7812 */ /* 0x000fe200078e78da */
[----:B------:R-:W-:Y:S01]  /*8b50*/  @!PT LDS RZ, [RZ] ;  /* 0x00000000fffff984 */ /* 0x000fe20000000800 */
[----:B------:R-:W-:Y:S01]  /*8b60*/  @!PT LDS RZ, [RZ] ;  /* 0x00000000fffff984 */ /* 0x000fe20000000800 */
[----:B------:R-:W-:Y:S01]  /*8b70*/  @!PT LDS RZ, [RZ] ;  /* 0x00000000fffff984 */ /* 0x000fe20000000800 */
[----:B------:R-:W-:Y:S01]  /*8b80*/  @!P2 LDGSTS.E.BYPASS.LTC128B.128 [R239+0x14000], desc[UR20][R232.64+0x100] ;  /* 0x14000100e8efafae */ /* 0x000fe2000b981a14 */
[----:B------:R-:W-:Y:S01]  /*8b90*/  LOP3.LUT R2, R3, R167, R2, 0xf6, !PT ;  /* 0x000000a703027212 */ /* 0x000fe200078ef602 */
[----:B------:R-:W-:Y:S01]  /*8ba0*/  IMAD.MOV.U32 R3, RZ, RZ, 0x40 ;  /* 0x00000040ff037424 */ /* 0x000fe200078e00ff */
[----:B------:R-:W-:Y:S01]  /*8bb0*/  LOP3.LUT P0, RZ, R218, 0x2, RZ, 0xc0, !PT ;  /* 0x00000002daff7812 */ /* 0x000fe2000780c0ff */
[----:B------:R-:W-:Y:S01]  /*8bc0*/  @P2 STS.128 [R239+0x14000], RZ ;  /* 0x014000ffef002388 */ /* 0x000fe20000000c00 */
[----:B------:R-:W-:Y:S01]  /*8bd0*/  IMAD R223, R223, 0x2, R164 ;  /* 0x00000002dfdf7824 */ /* 0x000fe200078e02a4 */
[----:B------:R-:W-:Y:S02]  /*8be0*/  LEA R224, R2, UR6, 0x1 ;  /* 0x0000000602e07c11 */ /* 0x000fe4000f8e08ff */
[----:B------:R-:W-:Y:S01]  /*8bf0*/  @!PT LDS RZ, [RZ] ;  /* 0x00000000fffff984 */ /* 0x000fe20000000800 */
[----:B------:R-:W-:Y:S01]  /*8c00*/  @!PT LDS RZ, [RZ] ;  /* 0x00000000fffff984 */ /* 0x000fe20000000800 */
[----:B------:R-:W-:Y:S01]  /*8c10*/  @!PT LDS RZ, [RZ] ;  /* 0x00000000fffff984 */ /* 0x000fe20000000800 */
[----:B------:R-:W-:Y:S01]  /*8c20*/  @!P1 LDGSTS.E.BYPASS.LTC128B.128 [R239+0x16000], desc[UR20][R232.64+0x180] ;  /* 0x16000180e8ef9fae */ /* 0x000fe2000b981a14 */
[----:B------:R-:W-:Y:S01]  /*8c30*/  SEL R221, R221, 0xffffffe0, !P0 ;  /* 0xffffffe0dddd7807 */ /* 0x000fe20004000000 */
[----:B------:R-:W-:Y:S01]  /*8c40*/  VIADD R164, R223, UR6 ;  /* 0x00000006dfa47c36 */ /* 0x000fe20008000000 */
[----:B------:R-:W-:Y:S01]  /*8c50*/  LOP3.LUT P0, RZ, R218, 0x4, RZ, 0xc0, !PT ;  /* 0x00000004daff7812 */ /* 0x000fe2000780c0ff */
[----:B------:R-:W-:Y:S02]  /*8c60*/  @P1 STS.128 [R239+0x16000], RZ ;  /* 0x016000ffef001388 */ /* 0x000fe40000000c00 */
[----:B------:R-:W-:Y:S01]  /*8c70*/  IMAD.IADD R222, R221, 0x1, R224 ;  /* 0x00000001ddde7824 */ /* 0x000fe200078e02e0 */
[----:B------:R-:W-:Y:S01]  /*8c80*/  SEL R3, R3, 0xffffffc0, !P0 ;  /* 0xffffffc003037807 */ /* 0x000fe20004000000 */
[----:B------:R-:W-:Y:S01]  /*8c90*/  @!PT LDS RZ, [RZ] ;  /* 0x00000000fffff984 */ /* 0x000fe20000000800 */
[----:B------:R-:W-:Y:S01]  /*8ca0*/  @!PT LDS RZ, [RZ] ;  /* 0x00000000fffff984 */ /* 0x000fe20000000800 */
[----:B------:R-:W-:Y:S01]  /*8cb0*/  @!PT LDS RZ, [RZ] ;  /* 0x00000000fffff984 */ /* 0x000fe20000000800 */
[----:B------:R-:W-:Y:S01]  /*8cc0*/  @!P4 LDGSTS.E.BYPASS.LTC128B.128 [R239+0x10800], desc[UR20][R214.64] ;  /* 0x10800000d6efcfae */ /* 0x000fe2000b981a14 */
[----:B------:R-:W-:Y:S03]  /*8cd0*/  IMAD.IADD R167, R221, 0x1, R164 ;  /* 0x00000001dda77824 */ /* 0x000fe600078e02a4 */
[----:B------:R-:W-:Y:S01]  /*8ce0*/  @P4 STS.128 [R239+0x10800], RZ ;  /* 0x010800ffef004388 */ /* 0x000fe20000000c00 */
[C---:B------:R-:W-:Y:S02]  /*8cf0*/  IMAD.IADD R166, R3.reuse, 0x1, R224 ;  /* 0x0000000103a67824 */ /* 0x040fe400078e02e0 */
[----:B------:R-:W-:Y:S01]  /*8d00*/  IMAD.IADD R164, R3, 0x1, R164 ;  /* 0x0000000103a47824 */ /* 0x000fe200078e02a4 */
[----:B------:R-:W-:Y:S01]  /*8d10*/  @!PT LDS RZ, [RZ] ;  /* 0x00000000fffff984 */ /* 0x000fe20000000800 */
[----:B------:R-:W-:Y:S01]  /*8d20*/  @!PT LDS RZ, [RZ] ;  /* 0x00000000fffff984 */ /* 0x000fe20000000800 */
[----:B------:R-:W-:Y:S01]  /*8d30*/  @!PT LDS RZ, [RZ] ;  /* 0x00000000fffff984 */ /* 0x000fe20000000800 */
[----:B------:R-:W-:Y:S01]  /*8d40*/  @!P3 LDGSTS.E.BYPASS.LTC128B.128 [R239+0x12800], desc[UR20][R214.64+0x80] ;  /* 0x12800080d6efbfae */ /* 0x000fe2000b981a14 */
[C---:B------:R-:W-:Y:S02]  /*8d50*/  IMAD.IADD R3, R221.reuse, 0x1, R166 ;  /* 0x00000001dd037824 */ /* 0x040fe400078e02a6 */
[----:B------:R-:W-:Y:S01]  /*8d60*/  IMAD.IADD R2, R221, 0x1, R164 ;  /* 0x00000001dd027824 */ /* 0x000fe200078e02a4 */
        /* <DEDUP_REMOVED lines=341> */
.L_x_4394:
[--C-:B------:R-:W-:Y:S01]  /*a2c0*/  @!P4 IMAD.MOV.U32 R224, RZ, RZ, R226.reuse ;  /* 0x000000ffffe0c224 */ /* 0x100fe200078e00e2 */
[----:B------:R-:W-:Y:S01]  /*a2d0*/  USHF.L.U32 UR7, UR26, 0x5, URZ ;  /* 0x000000051a077899 */ /* 0x000fe200080006ff */
[----:B------:R-:W-:Y:S01]  /*a2e0*/  @!P1 IMAD.MOV.U32 R227, RZ, RZ, R225 ;  /* 0x000000ffffe39224 */ /* 0x000fe200078e00e1 */
[----:B------:R-:W-:Y:S02]  /*a2f0*/  USHF.L.U64.HI UR26, UR26, 0x5, UR23 ;  /* 0x000000051a1a7899 */ /* 0x000fe40008010217 */
        /* <DEDUP_REMOVED lines=89> */
.L_x_4393:
[----:B--2---:R-:W-:Y:S01]  /*a890*/  IABS R2, R229 ;  /* 0x000000e500027213 */ /* 0x004fe20000000000 */
[----:B------:R-:W-:Y:S01]  /*a8a0*/  LDSM.16.MT88.4 R172, [R216+0x10000] ;  /* 0x01000000d8ac783b */ /* 0x000fe20000004200 */
[C---:B------:R-:W-:Y:S01]  /*a8b0*/  IADD3 R166, PT, PT, R229.reuse, -0x1, RZ ;  /* 0xffffffffe5a67810 */ /* 0x040fe20007ffe0ff */
[----:B------:R-:W-:Y:S01]  /*a8c0*/  UISETP.GT.AND UP2, UPT, UR22, UR14, UPT ;  /* 0x0000000e1600728c */ /* 0x000fe2000bf44270 */
[----:B------:R-:W-:Y:S01]  /*a8d0*/  I2FP.F32.S32 R3, R2 ;  /* 0x0000000200037245 */ /* 0x000fe20000201400 */
[----:B------:R-:W-:Y:S01]  /*a8e0*/  UIADD3 UR28, UPT, UPT, UR28, -0x40, URZ ;  /* 0xffffffc01c1c7890 */ /* 0x000fe2000fffe0ff */
[----:B------:R-:W-:Y:S02]  /*a8f0*/  IADD3 R164, PT, PT, R229, -0x9, RZ ;  /* 0xfffffff7e5a47810 */ /* 0x000fe40007ffe0ff */
[----:B------:R-:W-:Y:S01]  /*a900*/  IABS R166, R166 ;  /* 0x000000a600a67213 */ /* 0x000fe20000000000 */
[----:B------:R-:W-:Y:S01]  /*a910*/  FFMA.FTZ R6, R3, -UR5, R6 ;  /* 0x8000000503067c23 */ /* 0x000fe20008010006 */
[C---:B------:R-:W-:Y:S01]  /*a920*/  IADD3 R3, PT, PT, R229.reuse, -0x10, RZ ;  /* 0xfffffff0e5037810 */ /* 0x040fe20007ffe0ff */
[----:B------:R-:W-:Y:S01]  /*a930*/  LDSM.16.MT88.4 R184, [R216+0x14800] ;  /* 0x01480000d8b8783b */ /* 0x000fe20000004200 */
[----:B------:R-:W-:Y:S02]  /*a940*/  IABS R164, R164 ;  /* 0x000000a400a47213 */ /* 0x000fe40000000000 */
[----:B------:R-:W-:Y:S02]  /*a950*/  IABS R3, R3 ;  /* 0x0000000300037213 */ /* 0x000fe40000000000 */
[----:B------:R-:W-:Y:S02]  /*a960*/  I2FP.F32.S32 R166, R166 ;  /* 0x000000a600a67245 */ /* 0x000fe40000201400 */
[C---:B------:R-:W-:Y:S02]  /*a970*/  IADD3 R2, PT, PT, R229.reuse, -0x11, RZ ;  /* 0xffffffefe5027810 */ /* 0x040fe40007ffe0ff */
[----:B------:R-:W-:Y:S01]  /*a980*/  I2FP.F32.S32 R164, R164 ;  /* 0x000000a400a47245 */ /* 0x000fe20000201400 */
[----:B------:R-:W-:Y:S01]  /*a990*/  FFMA.FTZ R7, R166, -UR5, R7 ;  /* 0x80000005a6077c23 */ /* 0x000fe20008010007 */
[----:B------:R-:W-:Y:S02]  /*a9a0*/  I2FP.F32.S32 R3, R3 ;  /* 0x0000000300037245 */ /* 0x000fe40000201400 */
[----:B------:R-:W-:Y:S01]  /*a9b0*/  IADD3 R167, PT, PT, R229, -0x8, RZ ;  /* 0xfffffff8e5a77810 */ /* 0x000fe20007ffe0ff */
[C---:B------:R-:W-:Y:S01]  /*a9c0*/  FFMA.FTZ R11, R164.reuse, -UR5, R11 ;  /* 0x80000005a40b7c23 */ /* 0x040fe2000801000b */
[----:B------:R-:W-:Y:S01]  /*a9d0*/  IABS R2, R2 ;  /* 0x0000000200027213 */ /* 0x000fe20000000000 */
[C---:B------:R-:W-:Y:S01]  /*a9e0*/  FFMA.FTZ R8, R3.reuse, -UR5, R8 ;  /* 0x8000000503087c23 */ /* 0x040fe20008010008 */
[----:B------:R-:W-:Y:S01]  /*a9f0*/  FFMA.FTZ R14, R3, -UR5, R14 ;  /* 0x80000005030e7c23 */ /* 0x000fe2000801000e */
[----:B------:R-:W-:Y:S01]  /*aa00*/  FFMA.FTZ R5, R164, -UR5, R5 ;  /* 0x80000005a4057c23 */ /* 0x000fe20008010005 */
[C---:B------:R-:W-:Y:S02]  /*aa10*/  IADD3 R166, PT, PT, R229.reuse, -0x21, RZ ;  /* 0xffffffdfe5a67810 */ /* 0x040fe40007ffe0ff */
[----:B------:R-:W-:Y:S02]  /*aa20*/  IABS R167, R167 ;  /* 0x000000a700a77213 */ /* 0x000fe40000000000 */
        /* <DEDUP_REMOVED lines=9> */
[C---:B------:R-:W-:Y:S01]  /*aac0*/  FFMA.FTZ R10, R167.reuse, -UR5, R10 ;  /* 0x80000005a70a7c23 */ /* 0x040fe2000801000a */
[----:B------:R-:W-:Y:S01]  /*aad0*/  MOV R2, R166 ;  /* 0x000000a600027202 */ /* 0x000fe20000000f00 */
[----:B------:R-:W-:Y:S01]  /*aae0*/  FFMA.FTZ R4, R167, -UR5, R4 ;  /* 0x80000005a7047c23 */ /* 0x000fe20008010004 */
[----:B------:R-:W-:Y:S02]  /*aaf0*/  I2FP.F32.S32 R164, R164 ;  /* 0x000000a400a47245 */ /* 0x000fe40000201400 */
[----:B------:R-:W-:Y:S02]  /*ab00*/  I2FP.F32.S32 R3, R3 ;  /* 0x0000000300037245 */ /* 0x000fe40000201400 */
[C---:B------:R-:W-:Y:S01]  /*ab10*/  IADD3 R166, PT, PT, R229.reuse, -0x41, RZ ;  /* 0xffffffbfe5a67810 */ /* 0x040fe20007ffe0ff */
[C---:B------:R-:W-:Y:S01]  /*ab20*/  FFMA.FTZ R13, R164.reuse, -UR5, R13 ;  /* 0x80000005a40d7c23 */ /* 0x040fe2000801000d */
[----:B------:R-:W-:Y:S01]  /*ab30*/  IADD3 R167, PT, PT, R229, -0x18, RZ ;  /* 0xffffffe8e5a77810 */ /* 0x000fe20007ffe0ff */
[C---:B------:R-:W-:Y:S01]  /*ab40*/  FFMA.FTZ R22, R3.reuse, -UR5, R22 ;  /* 0x8000000503167c23 */ /* 0x040fe20008010016 */
[----:B------:R-:W-:Y:S01]  /*ab50*/  IABS R166, R166 ;  /* 0x000000a600a67213 */ /* 0x000fe20000000000 */
[----:B------:R-:W-:Y:S01]  /*ab60*/  FFMA.FTZ R19, R164, -UR5, R19 ;  /* 0x80000005a4137c23 */ /* 0x000fe20008010013 */
[----:B------:R-:W-:Y:S01]  /*ab70*/  FFMA.FTZ R16, R3, -UR5, R16 ;  /* 0x8000000503107c23 */ /* 0x000fe20008010010 */
[----:B------:R-:W-:Y:S02]  /*ab80*/  IABS R167, R167 ;  /* 0x000000a700a77213 */ /* 0x000fe40000000000 */
[C---:B------:R-:W-:Y:S02]  /*ab90*/  IADD3 R3, PT, PT, R229.reuse, -0x28, RZ ;  /* 0xffffffd8e5037810 */ /* 0x040fe40007ffe0ff */
[----:B------:R-:W-:Y:S02]  /*aba0*/  IADD3 R164, PT, PT, R229, -0x29, RZ ;  /* 0xffffffd7e5a47810 */ /* 0x000fe40007ffe0ff */
[----:B------:R-:W-:Y:S02]  /*abb0*/  I2FP.F32.S32 R166, R166 ;  /* 0x000000a600a67245 */ /* 0x000fe40000201400 */
[----:B------:R-:W-:Y:S02]  /*abc0*/  I2FP.F32.S32 R167, R167 ;  /* 0x000000a700a77245 */ /* 0x000fe40000201400 */
[----:B------:R-:W-:Y:S01]  /*abd0*/  I2FP.F32.S32 R2, R2 ;  /* 0x0000000200027245 */ /* 0x000fe20000201400 */
[----:B------:R-:W-:Y:S01]  /*abe0*/  FFMA.FTZ R33, R166, -UR5, R33 ;  /* 0x80000005a6217c23 */ /* 0x000fe20008010021 */
[----:B------:R-:W-:Y:S01]  /*abf0*/  IABS R3, R3 ;  /* 0x0000000300037213 */ /* 0x000fe20000000000 */
[C---:B------:R-:W-:Y:S01]  /*ac00*/  FFMA.FTZ R12, R167.reuse, -UR5, R12 ;  /* 0x80000005a70c7c23 */ /* 0x040fe2000801000c */
[----:B------:R-:W-:Y:S01]  /*ac10*/  IABS R164, R164 ;  /* 0x000000a400a47213 */ /* 0x000fe20000000000 */
[C---:B------:R-:W-:Y:S01]  /*ac20*/  FFMA.FTZ R23, R2.reuse, -UR5, R23 ;  /* 0x8000000502177c23 */ /* 0x040fe20008010017 */
[----:B------:R-:W-:Y:S01]  /*ac30*/  I2FP.F32.S32 R3, R3 ;  /* 0x0000000300037245 */ /* 0x000fe20000201400 */
[----:B------:R-:W-:Y:S01]  /*ac40*/  FFMA.FTZ R18, R167, -UR5, R18 ;  /* 0x80000005a7127c23 */ /* 0x000fe20008010012 */
[----:B------:R-:W-:Y:S01]  /*ac50*/  I2FP.F32.S32 R164, R164 ;  /* 0x000000a400a47245 */ /* 0x000fe20000201400 */
[----:B------:R-:W-:Y:S01]  /*ac60*/  FFMA.FTZ R17, R2, -UR5, R17 ;  /* 0x8000000502117c23 */ /* 0x000fe20008010011 */
[----:B------:R-:W-:Y:S01]  /*ac70*/  FMNMX3.FTZ R168, R165, R4, R5, !PT ;  /* 0x00000004a5a87276 */ /* 0x000fe20007810005 */
[----:B------:R-:W-:Y:S01]  /*ac80*/  FFMA.FTZ R26, R3, -UR5, R26 ;  /* 0x80000005031a7c23 */ /* 0x000fe2000801001a */
[----:B------:R-:W-:Y:S01]  /*ac90*/  FMNMX3.FTZ R166, R0, R6, R7, !PT ;  /* 0x0000000600a67276 */ /* 0x000fe20007810007 */
[C---:B------:R-:W-:Y:S01]  /*aca0*/  FFMA.FTZ R27, R164.reuse, -UR5, R27 ;  /* 0x80000005a41b7c23 */ /* 0x040fe2000801001b */
[----:B------:R-:W-:Y:S01]  /*acb0*/  IADD3 R167, PT, PT, R229, -0x30, RZ ;  /* 0xffffffd0e5a77810 */ /* 0x000fe20007ffe0ff */
[----:B------:R-:W-:Y:S01]  /*acc0*/  FFMA.FTZ R20, R3, -UR5, R20 ;  /* 0x8000000503147c23 */ /* 0x000fe20008010014 */
[C---:B------:R-:W-:Y:S01]  /*acd0*/  IADD3 R2, PT, PT, R229.reuse, -0x31, RZ ;  /* 0xffffffcfe5027810 */ /* 0x040fe20007ffe0ff */
[----:B------:R-:W-:Y:S01]  /*ace0*/  FFMA.FTZ R21, R164, -UR5, R21 ;  /* 0x80000005a4157c23 */ /* 0x000fe20008010015 */
[----:B------:R-:W-:Y:S02]  /*acf0*/  FMNMX3.FTZ R168, R168, R8, R9, !PT ;  /* 0x00000008a8a87276 */ /* 0x000fe40007810009 */
[----:B------:R-:W-:Y:S02]  /*ad00*/  FMNMX3.FTZ R166, R166, R10, R11, !PT ;  /* 0x0000000aa6a67276 */ /* 0x000fe4000781000b */
        /* <DEDUP_REMOVED lines=9> */
[----:B------:R-:W-:Y:S01]  /*ada0*/  FFMA.FTZ R24, R167, -UR5, R24 ;  /* 0x80000005a7187c23 */ /* 0x000fe20008010018 */
        /* <DEDUP_REMOVED lines=10> */
[C---:B------:R-:W-:Y:S01]  /*ae50*/  FFMA.FTZ R28, R3.reuse, -UR5, R28 ;  /* 0x80000005031c7c23 */ /* 0x040fe2000801001c */
[----:B------:R-:W-:Y:S01]  /*ae60*/  FMNMX3.FTZ R168, R168, R20, R21, !PT ;  /* 0x00000014a8a87276 */ /* 0x000fe20007810015 */
[----:B------:R-:W-:Y:S01]  /*ae70*/  FFMA.FTZ R29, R164, -UR5, R29 ;  /* 0x80000005a41d7c23 */ /* 0x000fe2000801001d */
        /* <DEDUP_REMOVED lines=12> */
[----:B------:R-:W-:Y:S08]  /*af40*/  SHFL.BFLY PT, R164, R169, 0x2, 0x1f ;  /* 0x0c401f00a9a47f89 */ /* 0x000ff000000e0000 */
[----:B------:R-:W1:Y:S02]  /*af50*/  SHFL.BFLY PT, R2, R167, 0x2, 0x1f ;  /* 0x0c401f00a7027f89 */ /* 0x000e6400000e0000 */
[----:B-1----:R-:W-:Y:S02]  /*af60*/  FMNMX.FTZ R166, R167, R2, !PT ;  /* 0x00000002a7a67209 */ /* 0x002fe40007810000 */
[----:B------:R-:W-:Y:S04]  /*af70*/  FMNMX.FTZ R171, R169, R164, !PT ;  /* 0x000000a4a9ab7209 */ /* 0x000fe80007810000 */
[----:B------:R-:W1:Y:S08]  /*af80*/  SHFL.BFLY PT, R3, R166, 0x1, 0x1f ;  /* 0x0c201f00a6037f89 */ /* 0x000e7000000e0000 */
[----:B------:R-:W2:Y:S01]  /*af90*/  SHFL.BFLY PT, R164, R171, 0x1, 0x1f ;  /* 0x0c201f00aba47f89 */ /* 0x000ea200000e0000 */
[----:B-1----:R-:W-:Y:S02]  /*afa0*/  FMNMX.FTZ R3, R166, R3, !PT ;  /* 0x00000003a6037209 */ /* 0x002fe40007810000 */
[----:B------:R-:W-:Y:S02]  /*afb0*/  IADD3 R166, PT, PT, R219, 0x10040, RZ ;  /* 0x00010040dba67810 */ /* 0x000fe40007ffe0ff */
[----:B--2---:R-:W-:Y:S01]  /*afc0*/  FMNMX.FTZ R164, R171, R164, !PT ;  /* 0x000000a4aba47209 */ /* 0x004fe20007810000 */
[C---:B------:R-:W-:Y:S02]  /*afd0*/  FADD.FTZ R0, -R3.reuse, R0 ;  /* 0x0000000003007221 */ /* 0x040fe40000010100 */
[----:B------:R-:W1:Y:S01]  /*afe0*/  LDSM.16.MT88.4 R168, [R219+0x10000] ;  /* 0x01000000dba8783b */ /* 0x000e620000004200 */
[----:B------:R-:W-:Y:S01]  /*aff0*/  FMUL.FTZ R198, R3, UR4 ;  /* 0x0000000403c67c20 */ /* 0x000fe20008410000 */
[C---:B------:R-:W-:Y:S01]  /*b000*/  FSETP.NEU.FTZ.AND P1, PT, R164.reuse, -INF , PT ;  /* 0xff800000a400780b */ /* 0x040fe20003f3d000 */
[----:B------:R-:W-:Y:S01]  /*b010*/  FADD.FTZ R2, -R164, R165 ;  /* 0x000000a5a4027221 */ /* 0x000fe20000010100 */
[----:B------:R-:W-:Y:S01]  /*b020*/  FMUL.FTZ R167, R0, UR4 ;  /* 0x0000000400a77c20 */ /* 0x000fe20008410000 */
[----:B------:R-:W-:Y:S01]  /*b030*/  FMUL.FTZ R199, R164, UR4 ;  /* 0x00000004a4c77c20 */ /* 0x000fe20008410000 */
[----:B------:R-:W-:Y:S01]  /*b040*/  @P0 IADD3 R166, PT, PT, R228, -0x40, RZ ;  /* 0xffffffc0e4a60810 */ /* 0x000fe20007ffe0ff */
[----:B------:R-:W-:Y:S01]  /*b050*/  FMUL.FTZ R165, R2, UR4 ;  /* 0x0000000402a57c20 */ /* 0x000fe20008410000 */
[----:B------:R2:W3:Y:S02]  /*b060*/  MUFU.EX2 R0, R167 ;  /* 0x000000a700007308 */ /* 0x0004e40000000800 */
[----:B------:R-:W-:Y:S01]  /*b070*/  FSEL R199, R199, RZ, P1 ;  /* 0x000000ffc7c77208 */ /* 0x000fe20000800000 */
[----:B------:R-:W4:Y:S01]  /*b080*/  LDSM.16.MT88.4 R176, [R166] ;  /* 0x00000000a6b0783b */ /* 0x000f220000004200 */
[----:B------:R-:W-:Y:S02]  /*b090*/  FSETP.NEU.FTZ.AND P1, PT, R3, -INF , PT ;  /* 0xff8000000300780b */ /* 0x000fe40003f3d000 */
[----:B------:R-:W-:Y:S01]  /*b0a0*/  IADD3 R221, PT, PT, R221, R166, RZ ;  /* 0x000000a6dddd7210 */ /* 0x000fe20007ffe0ff */
[--C-:B------:R-:W-:Y:S03]  /*b0b0*/  FFMA.FTZ R197, R4, UR4, -R199.reuse ;  /* 0x0000000404c57c23 */ /* 0x100fe600080108c7 */
[----:B------:R5:W5:Y:S01]  /*b0c0*/  MUFU.EX2 R2, R165 ;  /* 0x000000a500027308 */ /* 0x000b620000000800 */
[----:B------:R-:W-:Y:S01]  /*b0d0*/  FSEL R198, R198, RZ, P1 ;  /* 0x000000ffc6c67208 */ /* 0x000fe20000800000 */
[--C-:B------:R-:W-:Y:S01]  /*b0e0*/  FFMA.FTZ R196, R5, UR4, -R199.reuse ;  /* 0x0000000405c47c23 */ /* 0x100fe200080108c7 */
[--C-:B------:R-:W-:Y:S01]  /*b0f0*/  FFMA.FTZ R194, R8, UR4, -R199.reuse ;  /* 0x0000000408c27c23 */ /* 0x100fe200080108c7 */
[----:B------:R-:W-:Y:S01]  /*b100*/  LDSM.16.MT88.4 R180, [R221+0x2800] ;  /* 0x00280000ddb4783b */ /* 0x000fe20000004200 */
[--C-:B------:R-:W-:Y:S01]  /*b110*/  FFMA.FTZ R200, R12, UR4, -R199.reuse ;  /* 0x000000040cc87c23 */ /* 0x100fe200080108c7 */
[--C-:B------:R-:W-:Y:S01]  /*b120*/  FFMA.FTZ R195, R6, UR4, -R198.reuse ;  /* 0x0000000406c37c23 */ /* 0x100fe200080108c6 */
[--C-:B------:R-:W-:Y:S01]  /*b130*/  FFMA.FTZ R193, R7, UR4, -R198.reuse ;  /* 0x0000000407c17c23 */ /* 0x100fe200080108c6 */
[--C-:B------:R-:W-:Y:S01]  /*b140*/  FFMA.FTZ R192, R10, UR4, -R198.reuse ;  /* 0x000000040ac07c23 */ /* 0x100fe200080108c6 */
[--C-:B--2---:R-:W-:Y:S01]  /*b150*/  FFMA.FTZ R167, R9, UR4, -R199.reuse ;  /* 0x0000000409a77c23 */ /* 0x104fe200080108c7 */
[----:B------:R-:W-:Y:S01]  /*b160*/  MUFU.EX2 R197, R197 ;  /* 0x000000c500c57308 */ /* 0x000fe20000000800 */
[C---:B---3--:R-:W-:Y:S01]  /*b170*/  FMUL.FTZ R6, R0.reuse, R162 ;  /* 0x000000a200067220 */ /* 0x048fe20000410000 */
[C---:B------:R-:W-:Y:S01]  /*b180*/  FMUL.FTZ R7, R0.reuse, R163 ;  /* 0x000000a300077220 */ /* 0x040fe20000410000 */
[C---:B------:R-:W-:Y:S01]  /*b190*/  FMUL.FTZ R10, R0.reuse, R158 ;  /* 0x0000009e000a7220 */ /* 0x040fe20000410000 */
[C---:B------:R-:W-:Y:S01]  /*b1a0*/  FMUL.FTZ R38, R0.reuse, R38 ;  /* 0x0000002600267220 */ /* 0x040fe20000410000 */
[C---:B------:R-:W-:Y:S01]  /*b1b0*/  FMUL.FTZ R39, R0.reuse, R39 ;  /* 0x0000002700277220 */ /* 0x040fe20000410000 */
[----:B------:R-:W-:Y:S01]  /*b1c0*/  FMUL.FTZ R42, R0, R42 ;  /* 0x0000002a002a7220 */ /* 0x000fe20000410000 */
[--C-:B-----5:R-:W-:Y:S03]  /*b1d0*/  FFMA.FTZ R165, R11, UR4, -R198.reuse ;  /* 0x000000040ba57c23 */ /* 0x120fe600080108c6 */
[----:B------:R-:W2:Y:S01]  /*b1e0*/  MUFU.EX2 R196, R196 ;  /* 0x000000c400c47308 */ /* 0x000ea20000000800 */
[C---:B------:R-:W-:Y:S01]  /*b1f0*/  FMUL.FTZ R4, R2.reuse, R160 ;  /* 0x000000a002047220 */ /* 0x040fe20000410000 */
[C---:B------:R-:W-:Y:S01]  /*b200*/  FMUL.FTZ R5, R2.reuse, R161 ;  /* 0x000000a102057220 */ /* 0x040fe20000410000 */
[C---:B------:R-:W-:Y:S01]  /*b210*/  FMUL.FTZ R8, R2.reuse, R156 ;  /* 0x0000009c02087220 */ /* 0x040fe20000410000 */
[----:B------:R-:W-:Y:S01]  /*b220*/  FMUL.FTZ R9, R2, R157 ;  /* 0x0000009d02097220 */ /* 0x000fe20000410000 */
[----:B------:R-:W-:Y:S01]  /*b230*/  FMUL.FTZ R11, R0, R159 ;  /* 0x0000009f000b7220 */ /* 0x000fe20000410000 */
[C---:B------:R-:W-:Y:S01]  /*b240*/  FMUL.FTZ R36, R2.reuse, R36 ;  /* 0x0000002402247220 */ /* 0x040fe20000410000 */
[----:B------:R-:W3:Y:S03]  /*b250*/  LDSM.16.MT88.4 R156, [R221] ;  /* 0x00000000dd9c783b */ /* 0x000ee60000004200 */
[----:B------:R-:W-:Y:S01]  /*b260*/  MUFU.EX2 R195, R195 ;  /* 0x000000c300c37308 */ /* 0x000fe20000000800 */
[C---:B------:R-:W-:Y:S01]  /*b270*/  FMUL.FTZ R37, R2.reuse, R37 ;  /* 0x0000002502257220 */ /* 0x040fe20000410000 */
[C---:B------:R-:W-:Y:S01]  /*b280*/  FMUL.FTZ R40, R2.reuse, R40 ;  /* 0x0000002802287220 */ /* 0x040fe20000410000 */
[----:B------:R-:W-:Y:S01]  /*b290*/  FMUL.FTZ R41, R2, R41 ;  /* 0x0000002902297220 */ /* 0x000fe20000410000 */
[----:B------:R-:W-:Y:S01]  /*b2a0*/  FMUL.FTZ R43, R0, R43 ;  /* 0x0000002b002b7220 */ /* 0x000fe20000410000 */
[C---:B------:R-:W-:Y:S01]  /*b2b0*/  FMUL.FTZ R12, R2.reuse, R152 ;  /* 0x00000098020c7220 */ /* 0x040fe20000410000 */
[----:B------:R-:W-:Y:S01]  /*b2c0*/  FMUL.FTZ R44, R2, R44 ;  /* 0x0000002c022c7220 */ /* 0x000fe20000410000 */
[----:B------:R-:W-:Y:S03]  /*b2d0*/  LDSM.16.MT88.4 R188, [R166+0x4800] ;  /* 0x00480000a6bc783b */ /* 0x000fe60000004200 */
[----:B------:R-:W5:Y:S01]  /*b2e0*/  MUFU.EX2 R193, R193 ;  /* 0x000000c100c17308 */ /* 0x000f620000000800 */
[----:B--2---:R-:W-:Y:S01]  /*b2f0*/  F2FP.BF16.F32.PACK_AB R160, R196, R197 ;  /* 0x000000c5c4a0723e */ /* 0x004fe200000010ff */
        /* <DEDUP_REMOVED lines=15> */
[----:B-----5:R-:W-:Y:S01]  /*b3f0*/  F2FP.BF16.F32.PACK_AB R161, R193, R195 ;  /* 0x000000c3c1a1723e */ /* 0x020fe200000010ff */
        /* <DEDUP_REMOVED lines=14> */
[----:B------:R-:W5:Y:S01]  /*b4e0*/  MUFU.EX2 R165, R165 ;  /* 0x000000a500a57308 */ /* 0x000f620000000800 */
[----:B--2---:R-:W-:Y:S01]  /*b4f0*/  F2FP.BF16.F32.PACK_AB R162, R167, R194 ;  /* 0x000000c2a7a2723e */ /* 0x004fe200000010ff */
        /* <DEDUP_REMOVED lines=15> */
[----:B-----5:R-:W-:Y:S01]  /*b5f0*/  F2FP.BF16.F32.PACK_AB R163, R165, R192 ;  /* 0x000000c0a5a3723e */ /* 0x020fe200000010ff */
        /* <DEDUP_REMOVED lines=18> */
[C---:B------:R-:W-:Y:S03]  /*b720*/  HMMA.16816.F32.BF16 R36, R160.reuse, R172, R36 ;  /* 0x000000aca024723c */ /* 0x040fe60000041824 */
        /* <DEDUP_REMOVED lines=19> */
[----:B------:R-:W-:Y:S02]  /*b860*/  LDSM.16.MT88.4 R176, [R216+0x12800] ;  /* 0x01280000d8b0783b */ /* 0x000fe40000004200 */
[----:B------:R-:W-:Y:S01]  /*b870*/  FMUL.FTZ R115, R0, R115 ;  /* 0x0000007300737220 */ /* 0x000fe20000410000 */
[C---:B------:R-:W-:Y:S01]  /*b880*/  FMUL.FTZ R116, R2.reuse, R116 ;  /* 0x0000007402747220 */ /* 0x040fe20000410000 */
[----:B------:R-:W-:Y:S01]  /*b890*/  FMUL.FTZ R117, R2, R117 ;  /* 0x0000007502757220 */ /* 0x000fe20000410000 */
[C---:B------:R-:W-:Y:S01]  /*b8a0*/  FMUL.FTZ R118, R0.reuse, R118 ;  /* 0x0000007600767220 */ /* 0x040fe20000410000 */
[----:B------:R-:W-:Y:S01]  /*b8b0*/  FMUL.FTZ R119, R0, R119 ;  /* 0x0000007700777220 */ /* 0x000fe20000410000 */
[C---:B---3--:R-:W-:Y:S03]  /*b8c0*/  HMMA.16816.F32.BF16 R52, R160.reuse, R156, R52 ;  /* 0x0000009ca034723c */ /* 0x048fe60000041834 */
[C---:B------:R-:W-:Y:S01]  /*b8d0*/  FMUL.FTZ R120, R2.reuse, R120 ;  /* 0x0000007802787220 */ /* 0x040fe20000410000 */
[----:B------:R-:W-:Y:S01]  /*b8e0*/  FMUL.FTZ R121, R2, R121 ;  /* 0x0000007902797220 */ /* 0x000fe20000410000 */
[C---:B------:R-:W-:Y:S01]  /*b8f0*/  FMUL.FTZ R122, R0.reuse, R122 ;  /* 0x0000007a007a7220 */ /* 0x040fe20000410000 */
[----:B------:R-:W-:Y:S01]  /*b900*/  FMUL.FTZ R123, R0, R123 ;  /* 0x0000007b007b7220 */ /* 0x000fe20000410000 */
[C---:B------:R-:W-:Y:S01]  /*b910*/  FMUL.FTZ R124, R2.reuse, R124 ;  /* 0x0000007c027c7220 */ /* 0x040fe20000410000 */
[C---:B------:R-:W-:Y:S01]  /*b920*/  HMMA.16816.F32.BF16 R56, R160.reuse, R158, R56 ;  /* 0x0000009ea038723c */ /* 0x040fe20000041838 */
[----:B------:R-:W3:Y:S02]  /*b930*/  LDSM.16.MT88.4 R156, [R166+0x2000] ;  /* 0x00200000a69c783b */ /* 0x000ee40000004200 */
        /* <DEDUP_REMOVED lines=18> */
[C---:B--2---:R-:W-:Y:S03]  /*ba60*/  HMMA.16816.F32.BF16 R68, R160.reuse, R172, R68 ;  /* 0x000000aca044723c */ /* 0x044fe60000041844 */
[--C-:B------:R-:W-:Y:S01]  /*ba70*/  FFMA.FTZ R201, R13, UR4, -R199.reuse ;  /* 0x000000040dc97c23 */ /* 0x100fe200080108c7 */
[----:B------:R-:W-:Y:S01]  /*ba80*/  FMUL.FTZ R13, R2, R153 ;  /* 0x00000099020d7220 */ /* 0x000fe20000410000 */
[--C-:B------:R-:W-:Y:S01]  /*ba90*/  FFMA.FTZ R202, R14, UR4, -R198.reuse ;  /* 0x000000040eca7c23 */ /* 0x100fe200080108c6 */
[C---:B------:R-:W-:Y:S01]  /*baa0*/  FMUL.FTZ R14, R0.reuse, R154 ;  /* 0x0000009a000e7220 */ /* 0x040fe20000410000 */
[--C-:B------:R-:W-:Y:S01]  /*bab0*/  FFMA.FTZ R205, R15, UR4, -R198.reuse ;  /* 0x000000040fcd7c23 */ /* 0x100fe200080108c6 */
[C---:B------:R-:W-:Y:S01]  /*bac0*/  HMMA.16816.F32.BF16 R72, R160.reuse, R174, R72 ;  /* 0x000000aea048723c */ /* 0x040fe20000041848 */
[----:B------:R-:W2:Y:S01]  /*bad0*/  LDSM.16.MT88.4 R172, [R219+0x14000] ;  /* 0x01400000dbac783b */ /* 0x000ea20000004200 */
[----:B------:R-:W4:Y:S01]  /*bae0*/  MUFU.EX2 R201, R201 ;  /* 0x000000c900c97308 */ /* 0x000f220000000800 */
[----:B------:R-:W-:Y:S01]  /*baf0*/  FMUL.FTZ R15, R0, R155 ;  /* 0x0000009b000f7220 */ /* 0x000fe20000410000 */
[C---:B------:R-:W-:Y:S01]  /*bb00*/  FMUL.FTZ R140, R2.reuse, R140 ;  /* 0x0000008c028c7220 */ /* 0x040fe20000410000 */
[----:B------:R-:W-:Y:S01]  /*bb10*/  FMUL.FTZ R141, R2, R141 ;  /* 0x0000008d028d7220 */ /* 0x000fe20000410000 */
[C---:B------:R-:W-:Y:S01]  /*bb20*/  FMUL.FTZ R142, R0.reuse, R142 ;  /* 0x0000008e008e7220 */ /* 0x040fe20000410000 */
[----:B------:R-:W-:Y:S01]  /*bb30*/  FMUL.FTZ R143, R0, R143 ;  /* 0x0000008f008f7220 */ /* 0x000fe20000410000 */
[--C-:B------:R-:W-:Y:S01]  /*bb40*/  FFMA.FTZ R203, R16, UR4, -R199.reuse ;  /* 0x0000000410cb7c23 */ /* 0x100fe200080108c7 */
[C---:B---3--:R-:W-:Y:S01]  /*bb50*/  HMMA.16816.F32.BF16 R76, R160.reuse, R156, R76 ;  /* 0x0000009ca04c723c */ /* 0x048fe2000004184c */
[----:B------:R-:W-:Y:S02]  /*bb60*/  LDSM.16.MT88.4 R152, [R219+0x10800] ;  /* 0x01080000db98783b */ /* 0x000fe40000004200 */
[----:B------:R-:W-:Y:S01]  /*bb70*/  MUFU.EX2 R202, R202 ;  /* 0x000000ca00ca7308 */ /* 0x000fe20000000800 */
[----:B------:R-:W-:Y:S01]  /*bb80*/  FFMA.FTZ R204, R17, UR4, -R199 ;  /* 0x0000000411cc7c23 */ /* 0x000fe200080108c7 */
[--C-:B------:R-:W-:Y:S01]  /*bb90*/  FFMA.FTZ R206, R18, UR4, -R198.reuse ;  /* 0x0000000412ce7c23 */ /* 0x100fe200080108c6 */
[----:B------:R-:W-:Y:S01]  /*bba0*/  FFMA.FTZ R207, R19, UR4, -R198 ;  /* 0x0000000413cf7c23 */ /* 0x000fe200080108c6 */
[C---:B------:R-:W-:Y:S01]  /*bbb0*/  FMUL.FTZ R144, R2.reuse, R144 ;  /* 0x0000009002907220 */ /* 0x040fe20000410000 */
[----:B------:R-:W-:Y:S01]  /*bbc0*/  FMUL.FTZ R145, R2, R145 ;  /* 0x0000009102917220 */ /* 0x000fe20000410000 */
[C---:B------:R-:W-:Y:S01]  /*bbd0*/  HMMA.16816.F32.BF16 R80, R160.reuse, R158, R80 ;  /* 0x0000009ea050723c */ /* 0x040fe20000041850 */
[----:B------:R-:W3:Y:S03]  /*bbe0*/  LDSM.16.MT88.4 R156, [R216+0x14000] ;  /* 0x01400000d89c783b */ /* 0x000ee60000004200 */
[----:B------:R-:W5:Y:S01]  /*bbf0*/  MUFU.EX2 R205, R205 ;  /* 0x000000cd00cd7308 */ /* 0x000f620000000800 */
[C---:B------:R-:W-:Y:S01]  /*bc00*/  FMUL.FTZ R146, R0.reuse, R146 ;  /* 0x0000009200927220 */ /* 0x040fe20000410000 */
[----:B------:R-:W-:Y:S01]  /*bc10*/  FMUL.FTZ R147, R0, R147 ;  /* 0x0000009300937220 */ /* 0x000fe20000410000 */
[C---:B------:R-:W-:Y:S01]  /*bc20*/  FMUL.FTZ R16, R2.reuse, R148 ;  /* 0x0000009402107220 */ /* 0x040fe20000410000 */
[----:B----4-:R-:W-:Y:S01]  /*bc30*/  F2FP.BF16.F32.PACK_AB R148, R201, R200 ;  /* 0x000000c8c994723e */ /* 0x010fe200000010ff */
[----:B------:R-:W-:Y:S01]  /*bc40*/  FMUL.FTZ R17, R2, R149 ;  /* 0x0000009502117220 */ /* 0x000fe20000410000 */
[C---:B-1----:R-:W-:Y:S04]  /*bc50*/  HMMA.16816.F32.BF16 R84, R160.reuse, R168, R84 ;  /* 0x000000a8a054723c */ /* 0x042fe80000041854 */
[----:B------:R-:W-:Y:S01]  /*bc60*/  MUFU.EX2 R203, R203 ;  /* 0x000000cb00cb7308 */ /* 0x000fe20000000800 */
[C---:B------:R-:W-:Y:S01]  /*bc70*/  FMUL.FTZ R18, R0.reuse, R150 ;  /* 0x0000009600127220 */ /* 0x040fe20000410000 */
[----:B------:R-:W-:Y:S01]  /*bc80*/  FMUL.FTZ R19, R0, R151 ;  /* 0x0000009700137220 */ /* 0x000fe20000410000 */
[----:B------:R-:W-:Y:S01]  /*bc90*/  FFMA.FTZ R197, R2, R237, R197 ;  /* 0x000000ed02c57223 */ /* 0x000fe200000100c5 */
[----:B------:R-:W-:Y:S01]  /*bca0*/  FFMA.FTZ R195, R0, R235, R195 ;  /* 0x000000eb00c37223 */ /* 0x000fe200000100c3 */
[C---:B------:R-:W-:Y:S01]  /*bcb0*/  HMMA.16816.F32.BF16 R88, R160.reuse, R170, R88 ;  /* 0x000000aaa058723c */ /* 0x040fe20000041858 */
[----:B------:R-:W1:Y:S04]  /*bcc0*/  LDSM.16.MT88.4 R168, [R166+0x4000] ;  /* 0x00400000a6a8783b */ /* 0x000e680000004200 */
[----:B------:R-:W4:Y:S01]  /*bcd0*/  MUFU.EX2 R204, R204 ;  /* 0x000000cc00cc7308 */ /* 0x000f220000000800 */
[----:B-----5:R-:W-:Y:S01]  /*bce0*/  F2FP.BF16.F32.PACK_AB R149, R205, R202 ;  /* 0x000000cacd95723e */ /* 0x020fe200000010ff */
[----:B------:R-:W-:Y:S01]  /*bcf0*/  FADD.FTZ R197, R196, R197 ;  /* 0x000000c5c4c57221 */ /* 0x000fe20000010000 */
[----:B------:R-:W-:Y:S01]  /*bd00*/  FADD.FTZ R195, R193, R195 ;  /* 0x000000c3c1c37221 */ /* 0x000fe20000010000 */
[C---:B--2---:R-:W-:Y:S06]  /*bd10*/  HMMA.16816.F32.BF16 R92, R160.reuse, R172, R92 ;  /* 0x000000aca05c723c */ /* 0x044fec000004185c */
[----:B------:R-:W-:Y:S01]  /*bd20*/  MUFU.EX2 R206, R206 ;  /* 0x000000ce00ce7308 */ /* 0x000fe20000000800 */
[----:B------:R-:W-:Y:S01]  /*bd30*/  FADD.FTZ R194, R194, R197 ;  /* 0x000000c5c2c27221 */ /* 0x000fe20000010000 */
[----:B------:R-:W-:Y:S03]  /*bd40*/  FADD.FTZ R192, R192, R195 ;  /* 0x000000c3c0c07221 */ /* 0x000fe60000010000 */
[----:B------:R-:W-:Y:S01]  /*bd50*/  FADD.FTZ R167, R167, R194 ;  /* 0x000000c2a7a77221 */ /* 0x000fe20000010000 */
[C---:B------:R-:W-:Y:S01]  /*bd60*/  HMMA.16816.F32.BF16 R96, R160.reuse, R174, R96 ;  /* 0x000000aea060723c */ /* 0x040fe20000041860 */
[----:B------:R-:W2:Y:S03]  /*bd70*/  LDSM.16.MT88.4 R172, [R221+0x4000] ;  /* 0x00400000ddac783b */ /* 0x000ea60000004200 */
[----:B------:R-:W5:Y:S01]  /*bd80*/  MUFU.EX2 R207, R207 ;  /* 0x000000cf00cf7308 */ /* 0x000f620000000800 */
[----:B----4-:R-:W-:Y:S01]  /*bd90*/  F2FP.BF16.F32.PACK_AB R150, R204, R203 ;  /* 0x000000cbcc96723e */ /* 0x010fe200000010ff */
[----:B------:R-:W-:Y:S01]  /*bda0*/  FADD.FTZ R165, R165, R192 ;  /* 0x000000c0a5a57221 */ /* 0x000fe20000010000 */
[----:B------:R-:W-:Y:S03]  /*bdb0*/  FADD.FTZ R0, R200, R167 ;  /* 0x000000a7c8007221 */ /* 0x000fe60000010000 */
[----:B------:R-:W-:Y:S01]  /*bdc0*/  FADD.FTZ R202, R202, R165 ;  /* 0x000000a5caca7221 */ /* 0x000fe20000010000 */
[C---:B---3--:R-:W-:Y:S03]  /*bdd0*/  HMMA.16816.F32.BF16 R100, R160.reuse, R156, R100 ;  /* 0x0000009ca064723c */ /* 0x048fe60000041864 */
[----:B------:R-:W-:Y:S01]  /*bde0*/  MOV R165, R164 ;  /* 0x000000a400a57202 */ /* 0x000fe20000000f00 */
[----:B------:R-:W-:Y:S01]  /*bdf0*/  FADD.FTZ R0, R201, R0 ;  /* 0x00000000c9007221 */ /* 0x000fe20000010000 */
[----:B------:R-:W-:Y:S03]  /*be00*/  FADD.FTZ R205, R205, R202 ;  /* 0x000000cacdcd7221 */ /* 0x000fe60000010000 */
[C---:B------:R-:W-:Y:S01]  /*be10*/  HMMA.16816.F32.BF16 R104, R160.reuse, R158, R104 ;  /* 0x0000009ea068723c */ /* 0x040fe20000041868 */
[----:B------:R-:W3:Y:S02]  /*be20*/  LDSM.16.MT88.4 R156, [R219+0x16000] ;  /* 0x01600000db9c783b */ /* 0x000ee40000004200 */
[C---:B-----5:R-:W-:Y:S01]  /*be30*/  F2FP.BF16.F32.PACK_AB R151, R207.reuse, R206 ;  /* 0x000000cecf97723e */ /* 0x060fe200000010ff */
[----:B------:R-:W-:Y:S04]  /*be40*/  FADD.FTZ R206, R206, R205 ;  /* 0x000000cdcece7221 */ /* 0x000fe80000010000 */
        /* <DEDUP_REMOVED lines=102> */
[C---:B------:R-:W-:Y:S08]  /*c4b0*/  HMMA.16816.F32.BF16 R56, R20.reuse, R162, R56 ;  /* 0x000000a21438723c */ /* 0x040ff00000041838 */
        /* <DEDUP_REMOVED lines=81> */
[----:B------:R-:W3:Y:S07]  /*c9d0*/  LDSM.16.MT88.4 R152, [R166+0x7800] ;  /* 0x00780000a698783b */ /* 0x000eee0000004200 */
[C---:B-----5:R-:W-:Y:S08]  /*c9e0*/  HMMA.16816.F32.BF16 R100, R148.reuse, R168, R100 ;  /* 0x000000a89464723c */ /* 0x060ff00000041864 */
[C---:B------:R-:W-:Y:S08]  /*c9f0*/  HMMA.16816.F32.BF16 R104, R148.reuse, R170, R104 ;  /* 0x000000aa9468723c */ /* 0x040ff00000041868 */
[C---:B------:R-:W-:Y:S08]  /*ca00*/  HMMA.16816.F32.BF16 R108, R148.reuse, R172, R108 ;  /* 0x000000ac946c723c */ /* 0x040ff0000004186c */
[C---:B------:R-:W-:Y:S08]  /*ca10*/  HMMA.16816.F32.BF16 R112, R148.reuse, R174, R112 ;  /* 0x000000ae9470723c */ /* 0x040ff00000041870 */
[C---:B------:R-:W-:Y:S08]  /*ca20*/  HMMA.16816.F32.BF16 R116, R148.reuse, R32, R116 ;  /* 0x000000209474723c */ /* 0x040ff00000041874 */
[C---:B------:R-:W-:Y:S08]  /*ca30*/  HMMA.16816.F32.BF16 R120, R148.reuse, R34, R120 ;  /* 0x000000229478723c */ /* 0x040ff00000041878 */
[C---:B-1----:R-:W-:Y:S08]  /*ca40*/  HMMA.16816.F32.BF16 R124, R148.reuse, R20, R124 ;  /* 0x00000014947c723c */ /* 0x042ff0000004187c */
[C---:B------:R-:W-:Y:S08]  /*ca50*/  HMMA.16816.F32.BF16 R128, R148.reuse, R22, R128 ;  /* 0x000000169480723c */ /* 0x040ff00000041880 */
        /* <DEDUP_REMOVED lines=20> */
[----:B------:R-:W-:Y:S01]  /*cba0*/  HMMA.16816.F32.BF16 R148, R148, R10, R16 ;  /* 0x0000000a9494723c */ /* 0x000fe20000041810 */
[----:B------:R-:W-:Y:S08]  /*cbb0*/  @!UPT UIADD3 URZ, UPT, UPT, URZ, URZ, URZ ;  /* 0x000000fffffff290 */ /* 0x000ff0000fffe0ff */
[----:B------:R-:W-:Y:S11]  /*cbc0*/  BRA.U UP2, `(.L_x_4395) ;  /* 0xffffffb502ec7547 */ /* 0x000ff6000b83ffff */
.L_x_4391:
[----:B------:R-:W1:Y:S01]  /*cbd0*/  SHFL.BFLY PT, R2, R237, 0x2, 0x1f ;  /* 0x0c401f00ed027f89 */ /* 0x000e6200000e0000 */
[----:B------:R-:W-:Y:S01]  /*cbe0*/  SHF.L.U32 R4, R218, 0x4, RZ ;  /* 0x00000004da047819 */ /* 0x000fe200000006ff */
[----:B------:R-:W-:Y:S01]  /*cbf0*/  USHF.L.U32 UR15, UR15, 0x6, URZ ;  /* 0x000000060f0f7899 */ /* 0x000fe200080006ff */
[----:B------:R-:W-:Y:S01]  /*cc00*/  LOP3.LUT R11, R220, 0x30, RZ, 0xc0, !PT ;  /* 0x00000030dc0b7812 */ /* 0x000fe200078ec0ff */
[----:B------:R-:W2:Y:S01]  /*cc10*/  SHFL.BFLY PT, R0, R235, 0x2, 0x1f ;  /* 0x0c401f00eb007f89 */ /* 0x000ea200000e0000 */
[----:B------:R-:W-:Y:S01]  /*cc20*/  SHF.L.U32 R10, R218, 0x1, RZ ;  /* 0x00000001da0a7819 */ /* 0x000fe200000006ff */
[----:B------:R-:W-:Y:S01]  /*cc30*/  UIADD3 UR16, UPT, UPT, -UR15, UR16, URZ ;  /* 0x000000100f107290 */ /* 0x000fe2000fffe1ff */
[----:B------:R-:W-:Y:S01]  /*cc40*/  LOP3.LUT R9, R4, 0x1c0, RZ, 0xc0, !PT ;  /* 0x000001c004097812 */ /* 0x000fe200078ec0ff */
[----:B------:R-:W-:Y:S01]  /*cc50*/  BAR.SYNC.DEFER_BLOCKING 0x0 ;  /* 0x0000000000007b1d */ /* 0x000fe20000010000 */
[--C-:B------:R-:W-:Y:S01]  /*cc60*/  LOP3.LUT R217, R217, 0x6, R10.reuse, 0xf8, !PT ;  /* 0x00000006d9d97812 */ /* 0x100fe200078ef80a */
[----:B------:R-:W-:Y:S01]  /*cc70*/  UIADD3 UR10, UPT, UPT, -UR17, URZ, URZ ;  /* 0x000000ff110a7290 */ /* 0x000fe2000fffe1ff */
[----:B------:R-:W-:-:S02]  /*cc80*/  LOP3.LUT R10, R9, 0x38, R10, 0xf8, !PT ;  /* 0x00000038090a7812 */ /* 0x000fc400078ef80a */
[----:B------:R-:W-:-:S03]  /*cc90*/  R2P PR, R218, 0x18 ;  /* 0x00000018da007804 */ /* 0x000fc60000000000 */
[----:B------:R-:W3:Y:S01]  /*cca0*/  S2UR UR12, SR_CTAID.Y ;  /* 0x00000000000c79c3 */ /* 0x000ee20000002600 */
[----:B------:R-:W-:Y:S01]  /*ccb0*/  LOP3.LUT P5, RZ, R218, 0x3, RZ, 0xc0, !PT ;  /* 0x00000003daff7812 */ /* 0x000fe200078ac0ff */
[----:B------:R-:W3:Y:S01]  /*ccc0*/  LDCU.64 UR4, c[0x0][0x430] ;  /* 0x00008600ff0477ac */ /* 0x000ee20008000a00 */
[----:B------:R-:W-:Y:S01]  /*ccd0*/  MOV R8, 0x40 ;  /* 0x0000004000087802 */ /* 0x000fe20000000f00 */
[----:B------:R-:W-:Y:S01]  /*cce0*/  BSSY.RECONVERGENT B0, `(.L_x_4396) ;  /* 0x000012f000007945 */ /* 0x000fe20003800200 */
[----:B------:R-:W-:Y:S01]  /*ccf0*/  LOP3.LUT R10, R217, R10, RZ, 0xfc, !PT ;  /* 0x0000000ad90a7212 */ /* 0x000fe200078efcff */
[----:B------:R-:W4:Y:S01]  /*cd00*/  LDCU UR9, c[0x0][0x3e0] ;  /* 0x00007c00ff0977ac */ /* 0x000f220008000800 */
[----:B------:R-:W-:Y:S01]  /*cd10*/  SEL R8, R8, 0xffffffc0, !P3 ;  /* 0xffffffc008087807 */ /* 0x000fe20005800000 */
[----:B------:R-:W4:Y:S01]  /*cd20*/  S2UR UR11, SR_CTAID.Z ;  /* 0x00000000000b79c3 */ /* 0x000f220000002700 */
[----:B------:R-:W-:Y:S01]  /*cd30*/  LEA R10, R10, UR6, 0x2 ;  /* 0x000000060a0a7c11 */ /* 0x000fe2000f8e10ff */
[----:B-1----:R-:W-:Y:S01]  /*cd40*/  FADD.FTZ R2, R2, R237 ;  /* 0x000000ed02027221 */ /* 0x002fe20000010000 */
[----:B------:R-:W1:Y:S01]  /*cd50*/  LDCU UR7, c[0x0][0x44c] ;  /* 0x00008980ff0777ac */ /* 0x000e620008000800 */
[----:B------:R-:W-:Y:S01]  /*cd60*/  LOP3.LUT R165, R4, 0x10, RZ, 0xc0, !PT ;  /* 0x0000001004a57812 */ /* 0x000fe200078ec0ff */
[----:B--2---:R-:W-:-:S02]  /*cd70*/  FADD.FTZ R7, R0, R235 ;  /* 0x000000eb00077221 */ /* 0x004fc40000010000 */
[----:B------:R-:W2:Y:S01]  /*cd80*/  SHFL.BFLY PT, R5, R2, 0x1, 0x1f ;  /* 0x0c201f0002057f89 */ /* 0x000ea200000e0000 */
[----:B------:R-:W-:Y:S01]  /*cd90*/  SHF.R.U32.HI R0, RZ, 0x2, R218 ;  /* 0x00000002ff007819 */ /* 0x000fe200000116da */
[----:B------:R-:W5:Y:S02]  /*cda0*/  S2UR UR8, SR_CTAID.X ;  /* 0x00000000000879c3 */ /* 0x000f640000002500 */
[----:B------:R-:W1:Y:S01]  /*cdb0*/  SHFL.BFLY PT, R6, R7, 0x1, 0x1f ;  /* 0x0c201f0007067f89 */ /* 0x000e6200000e0000 */
[----:B------:R-:W-:Y:S01]  /*cdc0*/  LOP3.LUT R0, R11, 0x7, R0, 0xf8, !PT ;  /* 0x000000070b007812 */ /* 0x000fe200078ef800 */
[----:B---3--:R-:W-:Y:S02]  /*cdd0*/  UIMAD UR4, UR12, UR4, UR17 ;  /* 0x000000040c0472a4 */ /* 0x008fe4000f8e0211 */
[----:B----4-:R-:W-:-:S04]  /*cde0*/  UIMAD UR10, UR9, UR10, UR11 ;  /* 0x0000000a090a72a4 */ /* 0x010fc8000f8e020b */
[----:B------:R-:W-:Y:S01]  /*cdf0*/  UIMAD UR4, UR4, UR9, UR10 ;  /* 0x00000009040472a4 */ /* 0x000fe2000f8e020a */
[----:B--2---:R-:W-:Y:S01]  /*ce00*/  FADD.FTZ R5, R2, R5 ;  /* 0x0000000502057221 */ /* 0x004fe20000010000 */
[----:B------:R-:W-:Y:S01]  /*ce10*/  SHF.L.U32 R2, R218, 0x2, RZ ;  /* 0x00000002da027819 */ /* 0x000fe200000006ff */
[----:B-----5:R-:W-:Y:S01]  /*ce20*/  USHF.L.U32 UR8, UR8, 0x6, URZ ;  /* 0x0000000608087899 */ /* 0x020fe200080006ff */
[----:B------:R-:W-:Y:S01]  /*ce30*/  SHF.R.U32.HI R218, RZ, 0x4, R218 ;  /* 0x00000004ffda7819 */ /* 0x000fe200000116da */
[----:B-1----:R-:W-:Y:S01]  /*ce40*/  FADD.FTZ R6, R7, R6 ;  /* 0x0000000607067221 */ /* 0x002fe20000010000 */
[----:B------:R-:W1:Y:S01]  /*ce50*/  MUFU.RCP R11, R5 ;  /* 0x00000005000b7308 */ /* 0x000e620000001000 */
[----:B------:R-:W-:Y:S01]  /*ce60*/  LOP3.LUT R7, R2, 0x1f8, RZ, 0xc0, !PT ;  /* 0x000001f802077812 */ /* 0x000fe200078ec0ff */
[----:B------:R-:W-:Y:S01]  /*ce70*/  UIMAD UR8, UR4, UR5, UR8 ;  /* 0x00000005040872a4 */ /* 0x000fe2000f8e0208 */
[----:B------:R-:W-:Y:S02]  /*ce80*/  FSETP.NE.FTZ.AND P6, PT, R5, RZ, PT ;  /* 0x000000ff0500720b */ /* 0x000fe40003fd5000 */
[----:B------:R-:W-:Y:S01]  /*ce90*/  IADD3 R12, PT, PT, R218, 0x10, RZ ;  /* 0x00000010da0c7810 */ /* 0x000fe20007ffe0ff */
[----:B------:R-:W-:Y:S01]  /*cea0*/  UIMAD UR7, UR8, UR7, URZ ;  /* 0x00000007080772a4 */ /* 0x000fe2000f8e02ff */
[----:B------:R-:W-:Y:S01]  /*ceb0*/  FSETP.NE.FTZ.AND P3, PT, R6, RZ, PT ;  /* 0x000000ff0600720b */ /* 0x000fe20003f75000 */
[----:B------:R-:W2:Y:S01]  /*cec0*/  MUFU.RCP R9, R6 ;  /* 0x0000000600097308 */ /* 0x000ea20000001000 */
[----:B------:R-:W-:-:S02]  /*ced0*/  LOP3.LUT R220, R7, 0x38, R220, 0x78, !PT ;  /* 0x0000003807dc7812 */ /* 0x000fc400078e78dc */
[----:B------:R-:W-:Y:S02]  /*cee0*/  MOV R7, 0x20 ;  /* 0x0000002000077802 */ /* 0x000fe40000000f00 */
[----:B------:R-:W-:Y:S02]  /*cef0*/  ISETP.GE.AND P1, PT, R12, UR16, PT ;  /* 0x000000100c007c0c */ /* 0x000fe4000bf26270 */
[C---:B------:R-:W-:Y:S01]  /*cf00*/  IADD3 R12, PT, PT, R218.reuse, 0x18, RZ ;  /* 0x00000018da0c7810 */ /* 0x040fe20007ffe0ff */
[----:B------:R-:W3:Y:S01]  /*cf10*/  @P6 LDC R15, c[0x0][0x458] ;  /* 0x00011600ff0f6b82 */ /* 0x000ee20000000800 */
[----:B-1----:R-:W-:Y:S01]  /*cf20*/  FSEL R11, R11, 1, P6 ;  /* 0x3f8000000b0b7808 */ /* 0x002fe20003000000 */
[----:B------:R-:W1:Y:S01]  /*cf30*/  @P6 MUFU.LG2 R5, R5 ;  /* 0x0000000500056308 */ /* 0x000e620000000c00 */
[----:B------:R-:W-:Y:S02]  /*cf40*/  SEL R7, R7, 0xffffffe0, !P0 ;  /* 0xffffffe007077807 */ /* 0x000fe40004000000 */
[----:B------:R-:W-:Y:S01]  /*cf50*/  IADD3 R13, PT, PT, R218, 0x8, RZ ;  /* 0x00000008da0d7810 */ /* 0x000fe20007ffe0ff */
        /* <DEDUP_REMOVED lines=65> */
[----:B------:R-:W-:Y:S01]  /*d370*/  ISETP.GE.AND P0, PT, R12, UR16, PT ;  /* 0x000000100c007c0c */ /* 0x000fe2000bf06270 */
[C---:B------:R-:W-:Y:S01]  /*d380*/  FMUL.FTZ R162, R9.reuse, R162 ;  /* 0x000000a209a27220 */ /* 0x040fe20000410000 */
        /* <DEDUP_REMOVED lines=68> */
[----:B------:R-:W-:Y:S01]  /*d7d0*/  ISETP.GE.AND P2, PT, R13, UR16, PT ;  /* 0x000000100d007c0c */ /* 0x000fe2000bf46270 */
[----:B------:R-:W2:Y:S01]  /*d7e0*/  @P3 LDC R16, c[0x0][0x458] ;  /* 0x00011600ff103b82 */ /* 0x000ea20000000800 */
[C---:B------:R-:W-:Y:S01]  /*d7f0*/  IADD3 R13, PT, PT, R7.reuse, R12, RZ ;  /* 0x0000000c070d7210 */ /* 0x040fe20007ffe0ff */
[----:B------:R-:W-:Y:S01]  /*d800*/  STS.64 [R10+0x800], R162 ;  /* 0x000800a20a007388 */ /* 0x000fe20000000a00 */
[-C--:B------:R-:W-:Y:S01]  /*d810*/  IADD3 R8, PT, PT, R8, R11.reuse, RZ ;  /* 0x0000000b08087210 */ /* 0x080fe20007ffe0ff */
[----:B------:R-:W4:Y:S01]  /*d820*/  @P3 MUFU.LG2 R6, R6 ;  /* 0x0000000600063308 */ /* 0x000f220000000c00 */
[C---:B------:R-:W-:Y:S01]  /*d830*/  IADD3 R14, PT, PT, R7.reuse, R11, RZ ;  /* 0x0000000b070e7210 */ /* 0x040fe20007ffe0ff */
[----:B------:R-:W-:Y:S01]  /*d840*/  STS.64 [R9], R156 ;  /* 0x0000009c09007388 */ /* 0x000fe20000000a00 */
[----:B------:R-:W-:Y:S01]  /*d850*/  IADD3 R7, PT, PT, R7, R8, RZ ;  /* 0x0000000807077210 */ /* 0x000fe20007ffe0ff */
[----:B-1----:R-:W-:Y:S01]  /*d860*/  @P6 FMUL.FTZ R5, R5, 0.69314718246459960938 ;  /* 0x3f31721805056820 */ /* 0x002fe20000410000 */
[----:B------:R-:W-:Y:S01]  /*d870*/  LEA R165, R220, R165, 0x2 ;  /* 0x000000a5dca57211 */ /* 0x000fe200078e10ff */
[----:B------:R-:W-:Y:S04]  /*d880*/  STS.64 [R9+0x800], R158 ;  /* 0x0008009e09007388 */ /* 0x000fe80000000a00 */
[----:B------:R-:W-:Y:S04]  /*d890*/  STS.64 [R12], R36 ;  /* 0x000000240c007388 */ /* 0x000fe80000000a00 */
[----:B------:R-:W-:Y:S01]  /*d8a0*/  STS.64 [R12+0x800], R38 ;  /* 0x000800260c007388 */ /* 0x000fe20000000a00 */
[----:B----4-:R-:W-:-:S03]  /*d8b0*/  @P3 FMUL.FTZ R6, R6, 0.69314718246459960938 ;  /* 0x3f31721806063820 */ /* 0x010fc60000410000 */
        /* <DEDUP_REMOVED lines=56> */
[----:B----4-:R-:W-:Y:S01]  /*dc40*/  MOV R133, 0xff800000 ;  /* 0xff80000000857802 */ /* 0x010fe20000000f00 */
[----:B--2---:R-:W-:Y:S01]  /*dc50*/  @P3 FFMA.FTZ R133, R3, R16, R6 ;  /* 0x0000001003853223 */ /* 0x004fe20000010006 */
[----:B-----5:R-:W-:Y:S01]  /*dc60*/  MOV R134, 0xff800000 ;  /* 0xff80000000867802 */ /* 0x020fe20000000f00 */
[----:B------:R1:W-:Y:S01]  /*dc70*/  STS.64 [R8+0xc000], R144 ;  /* 0x00c0009008007388 */ /* 0x0003e20000000a00 */
[----:B---3--:R-:W-:Y:S01]  /*dc80*/  @P6 FFMA.FTZ R134, R164, R15, R5 ;  /* 0x0000000fa4866223 */ /* 0x008fe20000010005 */
[----:B------:R-:W-:Y:S02]  /*dc90*/  IADD3 R132, P3, PT, R9, UR7, RZ ;  /* 0x0000000709847c10 */ /* 0x000fe4000ff7e0ff */
[----:B------:R1:W-:Y:S01]  /*dca0*/  STS.64 [R8+0xc800], R146 ;  /* 0x00c8009208007388 */ /* 0x0003e20000000a00 */
[----:B------:R-:W-:Y:S02]  /*dcb0*/  MOV R137, UR7 ;  /* 0x0000000700897c02 */ /* 0x000fe40008000f00 */
[C---:B------:R-:W-:Y:S01]  /*dcc0*/  IADD3 R135, PT, PT, R218.reuse, 0x20, RZ ;  /* 0x00000020da877810 */ /* 0x040fe20007ffe0ff */
[----:B------:R1:W-:Y:S01]  /*dcd0*/  STS.64 [R7+0xc000], R148 ;  /* 0x00c0009407007388 */ /* 0x0003e20000000a00 */
[----:B------:R-:W-:-:S03]  /*dce0*/  IADD3 R3, PT, PT, R218, 0x28, RZ ;  /* 0x00000028da037810 */ /* 0x000fc60007ffe0ff */
        /* <DEDUP_REMOVED lines=46> */
.L_x_4397:
[----:B------:R-:W-:Y:S05]  /*dfd0*/  BSYNC.RECONVERGENT B0 ;  /* 0x0000000000007941 */ /* 0x000fea0003800200 */
.L_x_4396:
[----:B------:R-:W-:Y:S01]  /*dfe0*/  ISETP.GE.AND P4, PT, R218, UR16, PT ;  /* 0x00000010da007c0c */ /* 0x000fe2000bf86270 */
[----:B------:R-:W-:Y:S01]  /*dff0*/  BSSY.RECONVERGENT B0, `(.L_x_4398) ;  /* 0x0000018000007945 */ /* 0x000fe20003800200 */
[----:B------:R-:W-:Y:S02]  /*e000*/  ISETP.GE.AND P6, PT, R135, UR16, PT ;  /* 0x0000001087007c0c */ /* 0x000fe4000bfc6270 */
[----:B------:R-:W-:Y:S02]  /*e010*/  ISETP.GE.AND P5, PT, R3, UR16, PT ;  /* 0x0000001003007c0c */ /* 0x000fe4000bfa6270 */
[----:B------:R-:W-:Y:S01]  /*e020*/  LOP3.LUT R136, R2, 0x3c, RZ, 0xc0, !PT ;  /* 0x0000003c02887812 */ /* 0x000fe200078ec0ff */
[----:B------:R-:W-:Y:S01]  /*e030*/  VIADD R2, R218, 0x30 ;  /* 0x00000030da027836 */ /* 0x000fe20000000000 */
[----:B------:R-:W-:Y:S02]  /*e040*/  P2R R0, PR, RZ, 0x40 ;  /* 0x00000040ff007803 */ /* 0x000fe40000000000 */
[----:B------:R-:W-:-:S02]  /*e050*/  P2R R138, PR, RZ, 0x20 ;  /* 0x00000020ff8a7803 */ /* 0x000fc40000000000 */
[C---:B------:R-:W-:Y:S02]  /*e060*/  LOP3.LUT R135, R136.reuse, 0x40, RZ, 0xfc, !PT ;  /* 0x0000004088877812 */ /* 0x040fe400078efcff */
[C---:B--2---:R-:W-:Y:S02]  /*e070*/  LOP3.LUT R134, R136.reuse, 0x80, RZ, 0xfc, !PT ;  /* 0x0000008088867812 */ /* 0x044fe400078efcff */
        /* <DEDUP_REMOVED lines=15> */
.L_x_4399:
[----:B------:R-:W-:Y:S05]  /*e170*/  BSYNC.RECONVERGENT B0 ;  /* 0x0000000000007941 */ /* 0x000fea0003800200 */
.L_x_4398:
        /* <DEDUP_REMOVED lines=26> */
.L_x_4401:
[----:B------:R-:W-:Y:S05]  /*e320*/  BSYNC.RECONVERGENT B0 ;  /* 0x0000000000007941 */ /* 0x000fea0003800200 */
.L_x_4400:
        /* <DEDUP_REMOVED lines=24> */
.L_x_4403:
[----:B------:R-:W-:Y:S05]  /*e4b0*/  BSYNC.RECONVERGENT B0 ;  /* 0x0000000000007941 */ /* 0x000fea0003800200 */
.L_x_4402:
        /* <DEDUP_REMOVED lines=23> */
.L_x_4405:
[----:B------:R-:W-:Y:S05]  /*e630*/  BSYNC.RECONVERGENT B0 ;  /* 0x0000000000007941 */ /* 0x000fea0003800200 */
.L_x_4404:
        /* <DEDUP_REMOVED lines=24> */
.L_x_4407:
[----:B------:R-:W-:Y:S05]  /*e7c0*/  BSYNC.RECONVERGENT B0 ;  /* 0x0000000000007941 */ /* 0x000fea0003800200 */
.L_x_4406:
        /* <DEDUP_REMOVED lines=24> */
.L_x_4409:
[----:B------:R-:W-:Y:S05]  /*e950*/  BSYNC.RECONVERGENT B0 ;  /* 0x0000000000007941 */ /* 0x000fea0003800200 */
.L_x_4408:
        /* <DEDUP_REMOVED lines=24> */
.L_x_4411:
[----:B------:R-:W-:Y:S05]  /*eae0*/  BSYNC.RECONVERGENT B0 ;  /* 0x0000000000007941 */ /* 0x000fea0003800200 */
.L_x_4410:
        /* <DEDUP_REMOVED lines=9> */
[C-C-:B------:R-:W-:Y:S02]  /*eb80*/  @!P5 LEA.HI.X R11, R132.reuse, R11, R137.reuse, 0x2, P0 ;  /* 0x0000000b840bd211 */ /* 0x140fe400000f1489 */
        /* <DEDUP_REMOVED lines=14> */
.L_x_4412:
        /* <DEDUP_REMOVED lines=9> */
.L_x_7486:


//--------------------- .text._ZN5flash24flash_fwd_splitkv_kernelI23Flash_fwd_kernel_traitsILi256ELi64ELi64ELi4ELb0ELb0EN7cutlass10bfloat16_tE19Flash_kernel_traitsILi256ELi64ELi64ELi4ES3_EELb0ELb0ELb1ELb0ELb0ELb1ELb1ELb0EEEvNS_16Flash_fwd_paramsE --------------------------
	.section	.text._ZN5flash24flash_fwd_splitkv_kernelI23Flash_fwd_kernel_traitsILi256ELi64ELi64ELi4ELb0ELb0EN7cutlass10bfloat16_tE19Flash_kernel_traitsILi256ELi64ELi64ELi4ES3_EELb0ELb0ELb1ELb0ELb0ELb1ELb1ELb0EEEvNS_16Flash_fwd_paramsE,"ax",@progbits
	.align	128
        .global         _ZN5flash24flash_fwd_splitkv_kernelI23Flash_fwd_kernel_traitsILi256ELi64ELi64ELi4ELb0ELb0EN7cutlass10bfloat16_tE19Flash_kernel_traitsILi256ELi64ELi64ELi4ES3_EELb0ELb0ELb1ELb0ELb0ELb1ELb1ELb0EEEvNS_16Flash_fwd_paramsE
        .type           _ZN5flash24flash_fwd_splitkv_kernelI23Flash_fwd_kernel_traitsILi256ELi64ELi64ELi4ELb0ELb0EN7cutlass10bfloat16_tE19Flash_kernel_traitsILi256ELi64ELi64ELi4ES3_EELb0ELb0ELb1ELb0ELb0ELb1ELb1ELb0EEEvNS_16Flash_fwd_paramsE,@function
        .size           _ZN5flash24flash_fwd_splitkv_kernelI23Flash_fwd_kernel_traitsILi256ELi64ELi64ELi4ELb0ELb0EN7cutlass10bfloat16_tE19Flash_kernel_traitsILi256ELi64ELi64ELi4ES3_EELb0ELb0ELb1ELb0ELb0ELb1ELb1ELb0EEEvNS_16Flash_fwd_paramsE,(.L_x_7487 - _ZN5flash24flash_fwd_splitkv_kernelI23Flash_fwd_kernel_traitsILi256ELi64ELi64ELi4ELb0ELb0EN7cutlass10bfloat16_tE19Flash_kernel_traitsILi256ELi64ELi64ELi4ES3_EELb0ELb0ELb1ELb0ELb0ELb1ELb1ELb0EEEvNS_16Flash_fwd_paramsE)
        .other          _ZN5flash24flash_fwd_splitkv_kernelI23Flash_fwd_kernel_traitsILi256ELi64ELi64ELi4ELb0ELb0EN7cutlass10bfloat16_tE19Flash_kernel_traitsILi256ELi64ELi64ELi4ES3_EELb0ELb0ELb1ELb0ELb0ELb1ELb1ELb0EEEvNS_16Flash_fwd_paramsE,@"STO_CUDA_ENTRY STV_DEFAULT"
_ZN5flash24flash_fwd_splitkv_kernelI23Flash_fwd_kernel_traitsILi256ELi64ELi64ELi4ELb0ELb0EN7cutlass10bfloat16_tE19Flash_kernel_traitsILi256ELi64ELi64ELi4ES3_EELb0ELb0ELb1ELb0ELb0ELb1ELb1ELb0EEEvNS_16Flash_fwd_paramsE:
.text._ZN5flash24flash_fwd_splitkv_kernelI23Flash_fwd_kernel_traitsILi256ELi64ELi64ELi4ELb0ELb0EN7cutlass10bfloat16_tE19Flash_kernel_traitsILi256ELi64ELi64ELi4ES3_EELb0ELb0ELb1ELb0ELb0ELb1ELb1ELb0EEEvNS_16Flash_fwd_paramsE:
        /* <DEDUP_REMOVED lines=87> */
.L_x_4413:
        /* <DEDUP_REMOVED lines=105> */
.L_x_4416:
[----:B------:R-:W-:Y:S05]  /*0c00*/  BSYNC.RECONVERGENT B0 ;  /* 0x0000000000007941 */ /* 0x000fea0003800200 */
.L_x_4415:
        /* <DEDUP_REMOVED lines=31> */
.L_x_4418:
[----:B------:R-:W-:Y:S05]  /*0e00*/  BSYNC.RECONVERGENT B0 ;  /* 0x0000000000007941 */ /* 0x000fea0003800200 */
.L_x_4417:
        /* <DEDUP_REMOVED lines=24> */
.L_x_4420:
[----:B------:R-:W-:Y:S05]  /*0f90*/  BSYNC.RECONVERGENT B0 ;  /* 0x0000000000007941 */ /* 0x000fea0003800200 */
.L_x_4419:
        /* <DEDUP_REMOVED lines=24> */
.L_x_4422:
[----:B------:R-:W-:Y:S05]  /*1120*/  BSYNC.RECONVERGENT B0 ;  /* 0x0000000000007941 */ /* 0x000fea0003800200 */
.L_x_4421:
        /* <DEDUP_REMOVED lines=24> */
.L_x_4424:
[----:B------:R-:W-:Y:S05]  /*12b0*/  BSYNC.RECONVERGENT B0 ;  /* 0x0000000000007941 */ /* 0x000fea0003800200 */
.L_x_4423:
        /* <DEDUP_REMOVED lines=24> */
.L_x_4426:
[----:B------:R-:W-:Y:S05]  /*1440*/  BSYNC.RECONVERGENT B0 ;  /* 0x0000000000007941 */ /* 0x000fea0003800200 */
.L_x_4425:
        /* <DEDUP_REMOVED lines=23> */
.L_x_4428:
[----:B------:R-:W-:Y:S05]  /*15c0*/  BSYNC.RECONVERGENT B0 ;  /* 0x0000000000007941 */ /* 0x000fea0003800200 */
.L_x_4427:
        /* <DEDUP_REMOVED lines=23> */
.L_x_4430:
[----:B------:R-:W-:Y:S05]  /*1740*/  BSYNC.RECONVERGENT B0 ;  /* 0x0000000000007941 */ /* 0x000fea0003800200 */
.L_x_4429:
        /* <DEDUP_REMOVED lines=33> */
.L_x_4414:
        /* <DEDUP_REMOVED lines=13> */
.L_x_4431:
        /* <DEDUP_REMOVED lines=103> */
.L_x_4432:
        /* <DEDUP_REMOVED lines=15> */
.L_x_4434:
[----:B-1----:R-:W1:Y:S01]  /*2190*/  LDC.64 R2, c[0x0][0x3b8] ;  /* 0x0000ee00ff027b82 */ /* 0x002e620000000a00 */
[----:B------:R-:W-:-:S06]  /*21a0*/  UIADD3 UR4, UPT, UPT, UR6, UR7, URZ ;  /* 0x0000000706047290 */ /* 0x000fcc000fffe0ff */
[----:B-1----:R-:W-:Y:S02]  /*21b0*/  IMAD R13, R3, UR4, RZ ;  /* 0x00000004030d7c24 */ /* 0x002fe4000f8e02ff */
[----:B------:R-:W-:-:S05]  /*21c0*/  IMAD.WIDE.U32 R4, R2, UR4, RZ ;  /* 0x0000000402047c25 */ /* 0x000fca000f8e00ff */
[----:B------:R-:W-:Y:S02]  /*21d0*/  IADD3 R13, PT, PT, R5, R13, RZ ;  /* 0x0000000d050d7210 */ /* 0x000fe40007ffe0ff */
[----:B------:R-:W-:Y:S02]  /*21e0*/  MOV R12, R4 ;  /* 0x00000004000c7202 */ /* 0x000fe40000000f00 */
.L_x_4435:
        /* <DEDUP_REMOVED lines=14> */
.L_x_4436:
[----:B------:R-:W1:Y:S01]  /*22d0*/  LDC.64 R4, c[0x0][0x3c0] ;  /* 0x0000f000ff047b82 */ /* 0x000e620000000a00 */
[----:B------:R-:W-:-:S06]  /*22e0*/  UIADD3 UR6, UPT, UPT, UR6, UR7, URZ ;  /* 0x0000000706067290 */ /* 0x000fcc000fffe0ff */
[----:B-1----:R-:W-:Y:S02]  /*22f0*/  IMAD R15, R5, UR6, RZ ;  /* 0x00000006050f7c24 */ /* 0x002fe4000f8e02ff */
[----:B-----5:R-:W-:-:S05]  /*2300*/  IMAD.WIDE.U32 R6, R4, UR6, RZ ;  /* 0x0000000604067c25 */ /* 0x020fca000f8e00ff */
[----:B------:R-:W-:Y:S02]  /*2310*/  IADD3 R15, PT, PT, R7, R15, RZ ;  /* 0x0000000f070f7210 */ /* 0x000fe40007ffe0ff */
[----:B------:R-:W-:-:S07]  /*2320*/  MOV R14, R6 ;  /* 0x00000006000e7202 */ /* 0x000fce0000000f00 */
.L_x_4437:
        /* <DEDUP_REMOVED lines=49> */
.L_x_4433:
        /* <DEDUP_REMOVED lines=92> */
.L_x_4439:
[----:B------:R-:W-:Y:S05]  /*2c00*/  BSYNC.RECONVERGENT B0 ;  /* 0x0000000000007941 */ /* 0x000fea0003800200 */
.L_x_4438:
        /* <DEDUP_REMOVED lines=41> */
.L_x_4441:
[----:B------:R-:W-:Y:S05]  /*2ea0*/  BSYNC.RECONVERGENT B0 ;  /* 0x0000000000007941 */ /* 0x000fea0003800200 */
.L_x_4440:
        /* <DEDUP_REMOVED lines=40> */
.L_x_4443:
[----:B------:R-:W-:Y:S05]  /*3130*/  BSYNC.RECONVERGENT B0 ;  /* 0x0000000000007941 */ /* 0x000fea0003800200 */
.L_x_4442:
        /* <DEDUP_REMOVED lines=42> */
.L_x_4445:
[----:B------:R-:W-:Y:S05]  /*33e0*/  BSYNC.RECONVERGENT B0 ;  /* 0x0000000000007941 */ /* 0x000fea0003800200 */
.L_x_4444:
        /* <DEDUP_REMOVED lines=9> */
[----:B-1234-:R-:W-:Y:S01]  /*3480*/  @!P1 IMAD.MOV.U32 R10, RZ, RZ, R226 ;  /* 0x000000ffff0a9224 */ /* 0x01efe200078e00e2 */
        /* <DEDUP_REMOVED lines=21> */
.L_x_4447:
[----:B------:R-:W-:Y:S05]  /*35e0*/  BSYNC.RECONVERGENT B0 ;  /* 0x0000000000007941 */ /* 0x000fea0003800200 */
.L_x_4446:
        /* <DEDUP_REMOVED lines=29> */
.L_x_4449:
[----:B------:R-:W-:Y:S05]  /*37c0*/  BSYNC.RECONVERGENT B0 ;  /* 0x0000000000007941 */ /* 0x000fea0003800200 */
.L_x_4448:
        /* <DEDUP_REMOVED lines=30> */
.L_x_4451:
[----:B------:R-:W-:Y:S05]  /*39b0*/  BSYNC.RECONVERGENT B0 ;  /* 0x0000000000007941 */ /* 0x000fea0003800200 */
.L_x_4450:
[----:B------:R-:W-:Y:S04]  /*39c0*/  BSSY.RECONVERGENT B0, `(.L_x_4452) ;  /* 0x000001e000007945 */ /* 0x000fe80003800200 */
[----:B------:R-:W-:Y:S05]  /*39d0*/  @P0 BRA `(.L_x_4453) ;  /* 0x0000000000700947 */ /* 0x000fea0003800000 */
[----:B------:R-:W5:Y:S01]  /*39e0*/  LDCU UR4, c[0x0][0x440] ;  /* 0x00008800ff0477ac */ /* 0x000f620008000800 */
[----:B-1234-:R-:W-:Y:S02]  /*39f0*/  IMAD R10, R3, 0x60, RZ ;  /* 0x00000060030a7824 */ /* 0x01efe400078e02ff */
        /* <DEDUP_REMOVED lines=26> */
.L_x_4453:
[----:B------:R-:W-:Y:S05]  /*3ba0*/  BSYNC.RECONVERGENT B0 ;  /* 0x0000000000007941 */ /* 0x000fea0003800200 */
.L_x_4452:
        /* <DEDUP_REMOVED lines=50> */
.L_x_4455:
[----:B------:R2:W-:Y:S04]  /*3ed0*/  STS.128 [R91+0x10000], RZ ;  /* 0x010000ff5b007388 */ /* 0x0005e80000000c00 */
[----:B------:R2:W-:Y:S04]  /*3ee0*/  STS.128 [R91+0x12000], RZ ;  /* 0x012000ff5b007388 */ /* 0x0005e80000000c00 */
[----:B------:R2:W-:Y:S04]  /*3ef0*/  STS.128 [R91+0x14000], RZ ;  /* 0x014000ff5b007388 */ /* 0x0005e80000000c00 */
[----:B------:R2:W-:Y:S02]  /*3f00*/  STS.128 [R91+0x16000], RZ ;  /* 0x016000ff5b007388 */ /* 0x0005e40000000c00 */
.L_x_4456:
[----:B------:R-:W-:Y:S05]  /*3f10*/  BSYNC.RECONVERGENT B0 ;  /* 0x0000000000007941 */ /* 0x000fea0003800200 */
.L_x_4454:
        /* <DEDUP_REMOVED lines=47> */
.L_x_4458:
[----:B------:R-:W-:Y:S05]  /*4210*/  BSYNC.RECONVERGENT B0 ;  /* 0x0000000000007941 */ /* 0x000fea0003800200 */
.L_x_4457:
        /* <DEDUP_REMOVED lines=35> */
.L_x_4460:
[----:B------:R-:W-:Y:S05]  /*4450*/  BSYNC.RECONVERGENT B0 ;  /* 0x0000000000007941 */ /* 0x000fea0003800200 */
.L_x_4459:
        /* <DEDUP_REMOVED lines=34> */
.L_x_4462:
[----:B------:R-:W-:Y:S05]  /*4680*/  BSYNC.RECONVERGENT B0 ;  /* 0x0000000000007941 */ /* 0x000fea0003800200 */
.L_x_4461:
[----:B------:R-:W-:Y:S01]  /*4690*/  LDSM.16.M88.4 R48, [R87] ;  /* 0x000000005730783b */ /* 0x000fe20000000200 */
[----:B------:R-:W-:Y:S01]  /*46a0*/  LOP3.LUT P6, RZ, R218, 0x2, RZ, 0xc0, !PT ;  /* 0x00000002daff7812 */ /* 0x000fe200078cc0ff */
[----:B------:R-:W5:Y:S01]  /*46b0*/  LDCU UR4, c[0x0][0x50c] ;  /* 0x0000a180ff0477ac */ /* 0x000f620008000800 */
[----:B------:R-:W-:Y:S01]  /*46c0*/  MOV R76, 0x20 ;  /* 0x00000020004c7802 */ /* 0x000fe20000000f00 */
[----:B------:R-:W2:Y:S01]  /*46d0*/  LDSM.16.M88.4 R20, [R86+UR6+0x8000] ;  /* 0x008000065614783b */ /* 0x000ea20008000200 */
[----:B------:R-:W-:Y:S01]  /*46e0*/  IADD3 R81, PT, PT, R86, UR6, RZ ;  /* 0x0000000656517c10 */ /* 0x000fe2000fffe0ff */
[----:B------:R-:W-:Y:S01]  /*46f0*/  UISETP.GT.AND UP0, UPT, UR13, UR14, UPT ;  /* 0x0000000e0d00728c */ /* 0x000fe2000bf04270 */
[----:B------:R-:W-:Y:S01]  /*4700*/  SEL R80, R76, 0xffffffe0, !P6 ;  /* 0xffffffe04c507807 */ /* 0x000fe20007000000 */
[----:B------:R-:W3:Y:S01]  /*4710*/  LDSM.16.M88.4 R12, [R86+UR6+0x8800] ;  /* 0x00880006560c783b */ /* 0x000ee20008000200 */
[----:B------:R-:W-:Y:S02]  /*4720*/  LOP3.LUT P0, RZ, R218, 0x4, RZ, 0xc0, !PT ;  /* 0x00000004daff7812 */ /* 0x000fe4000780c0ff */
[-C--:B------:R-:W-:Y:S01]  /*4730*/  IADD3 R85, PT, PT, R87, R80.reuse, RZ ;  /* 0x0000005057557210 */ /* 0x080fe20007ffe0ff */
[----:B------:R-:W5:Y:S01]  /*4740*/  LDSM.16.M88.4 R56, [R86+UR6+0x9000] ;  /* 0x009000065638783b */ /* 0x000f620008000200 */
[----:B------:R-:W-:-:S02]  /*4750*/  IADD3 R82, PT, PT, R81, R80, RZ ;  /* 0x0000005051527210 */ /* 0x000fc40007ffe0ff */
[----:B------:R-:W-:Y:S01]  /*4760*/  MOV R36, 0x40 ;  /* 0x0000004000247802 */ /* 0x000fe20000000f00 */
[----:B------:R-:W5:Y:S03]  /*4770*/  LDSM.16.M88.4 R28, [R86+UR6+0x9800] ;  /* 0x00980006561c783b */ /* 0x000f660008000200 */
[----:B------:R-:W-:Y:S01]  /*4780*/  SEL R36, R36, 0xffffffc0, !P0 ;  /* 0xffffffc024247807 */ /* 0x000fe20004000000 */
[----:B-1----:R-:W-:Y:S03]  /*4790*/  LDSM.16.M88.4 R4, [R85] ;  /* 0x000000005504783b */ /* 0x002fe60000000200 */
[-C--:B------:R-:W-:Y:S01]  /*47a0*/  IADD3 R84, PT, PT, R87, R36.reuse, RZ ;  /* 0x0000002457547210 */ /* 0x080fe20007ffe0ff */
[----:B------:R-:W1:Y:S01]  /*47b0*/  LDSM.16.M88.4 R32, [R82+0x8000] ;  /* 0x008000005220783b */ /* 0x000e620000000200 */
[----:B------:R-:W-:-:S02]  /*47c0*/  IADD3 R81, PT, PT, R81, R36, RZ ;  /* 0x0000002451517210 */ /* 0x000fc40007ffe0ff */
[C---:B------:R-:W-:Y:S01]  /*47d0*/  IADD3 R83, PT, PT, R80.reuse, R84, RZ ;  /* 0x0000005450537210 */ /* 0x040fe20007ffe0ff */
[----:B----4-:R-:W4:Y:S01]  /*47e0*/  LDSM.16.M88.4 R8, [R82+0x8800] ;  /* 0x008800005208783b */ /* 0x010f220000000200 */
[----:B------:R-:W-:-:S03]  /*47f0*/  IADD3 R80, PT, PT, R80, R81, RZ ;  /* 0x0000005150507210 */ /* 0x000fc60007ffe0ff */
[----:B------:R-:W4:Y:S04]  /*4800*/  LDSM.16.M88.4 R72, [R82+0x9000] ;  /* 0x009000005248783b */ /* 0x000f280000000200 */
[----:B------:R-:W4:Y:S04]  /*4810*/  LDSM.16.M88.4 R44, [R82+0x9800] ;  /* 0x00980000522c783b */ /* 0x000f280000000200 */
[----:B------:R-:W-:Y:S01]  /*4820*/  LDSM.16.M88.4 R36, [R81+0x8000] ;  /* 0x008000005124783b */ /* 0x000fe20000000200 */
[C---:B--2---:R-:W-:Y:S03]  /*4830*/  HMMA.16816.F32.BF16 R24, R48.reuse, R20, RZ ;  /* 0x000000143018723c */ /* 0x044fe600000418ff */
[----:B------:R-:W-:Y:S04]  /*4840*/  LDSM.16.M88.4 R68, [R81+0x8800] ;  /* 0x008800005144783b */ /* 0x000fe80000000200 */
[----:B------:R-:W-:Y:S01]  /*4850*/  LDSM.16.M88.4 R64, [R81+0x9000] ;  /* 0x009000005140783b */ /* 0x000fe20000000200 */
[C---:B---3--:R-:W-:Y:S03]  /*4860*/  HMMA.16816.F32.BF16 R16, R48.reuse, R12, RZ ;  /* 0x0000000c3010723c */ /* 0x048fe600000418ff */
[----:B------:R-:W-:Y:S04]  /*4870*/  LDSM.16.M88.4 R40, [R81+0x9800] ;  /* 0x009800005128783b */ /* 0x000fe80000000200 */
[----:B------:R-:W0:Y:S01]  /*4880*/  LDGDEPBAR ;  /* 0x00000000000079af */ /* 0x000e220000000000 */
[C---:B-----5:R-:W-:Y:S08]  /*4890*/  HMMA.16816.F32.BF16 R60, R48.reuse, R56, RZ ;  /* 0x00000038303c723c */ /* 0x060ff000000418ff */
[C---:B------:R-:W-:Y:S08]  /*48a0*/  HMMA.16816.F32.BF16 R20, R48.reuse, R22, RZ ;  /* 0x000000163014723c */ /* 0x040ff000000418ff */
[C---:B------:R-:W-:Y:S08]  /*48b0*/  HMMA.16816.F32.BF16 R12, R48.reuse, R14, RZ ;  /* 0x0000000e300c723c */ /* 0x040ff000000418ff */
[C---:B------:R-:W-:Y:S08]  /*48c0*/  HMMA.16816.F32.BF16 R56, R48.reuse, R58, RZ ;  /* 0x0000003a3038723c */ /* 0x040ff000000418ff */
[C---:B------:R-:W-:Y:S08]  /*48d0*/  HMMA.16816.F32.BF16 R52, R48.reuse, R28, RZ ;  /* 0x0000001c3034723c */ /* 0x040ff000000418ff */
[----:B------:R-:W-:Y:S01]  /*48e0*/  HMMA.16816.F32.BF16 R48, R48, R30, RZ ;  /* 0x0000001e3030723c */ /* 0x000fe200000418ff */
[----:B------:R-:W2:Y:S07]  /*48f0*/  LDSM.16.M88.4 R28, [R84] ;  /* 0x00000000541c783b */ /* 0x000eae0000000200 */
[C---:B-1----:R-:W-:Y:S08]  /*4900*/  HMMA.16816.F32.BF16 R24, R4.reuse, R32, R24 ;  /* 0x000000200418723c */ /* 0x042ff00000041818 */
[C---:B------:R-:W-:Y:S01]  /*4910*/  HMMA.16816.F32.BF16 R20, R4.reuse, R34, R20 ;  /* 0x000000220414723c */ /* 0x040fe20000041814 */
[----:B------:R-:W-:Y:S07]  /*4920*/  LDSM.16.M88.4 R32, [R83] ;  /* 0x000000005320783b */ /* 0x000fee0000000200 */
[C---:B----4-:R-:W-:Y:S08]  /*4930*/  HMMA.16816.F32.BF16 R16, R4.reuse, R8, R16 ;  /* 0x000000080410723c */ /* 0x050ff00000041810 */
        /* <DEDUP_REMOVED lines=22> */
[C---:B-1----:R-:W-:Y:S08]  /*4aa0*/  HMMA.16816.F32.BF16 R24, R32.reuse, R8, R24 ;  /* 0x000000082018723c */ /* 0x042ff00000041818 */
[C---:B------:R-:W-:Y:S01]  /*4ab0*/  HMMA.16816.F32.BF16 R20, R32.reuse, R10, R20 ;  /* 0x0000000a2014723c */ /* 0x040fe20000041814 */
[----:B------:R-:W1:Y:S07]  /*4ac0*/  LDSM.16.M88.4 R8, [R86+UR6+0xa000] ;  /* 0x00a000065608783b */ /* 0x000e6e0008000200 */
[C---:B---3--:R-:W-:Y:S08]  /*4ad0*/  HMMA.16816.F32.BF16 R16, R32.reuse, R4, R16 ;  /* 0x000000042010723c */ /* 0x048ff00000041810 */
[C---:B------:R-:W-:Y:S01]  /*4ae0*/  HMMA.16816.F32.BF16 R12, R32.reuse, R6, R12 ;  /* 0x00000006200c723c */ /* 0x040fe2000004180c */
[----:B------:R-:W3:Y:S07]  /*4af0*/  LDSM.16.M88.4 R4, [R86+UR6+0xa800] ;  /* 0x00a800065604783b */ /* 0x000eee0008000200 */
[C---:B--2---:R-:W-:Y:S08]  /*4b00*/  HMMA.16816.F32.BF16 R60, R32.reuse, R36, R60 ;  /* 0x00000024203c723c */ /* 0x044ff0000004183c */
[C---:B------:R-:W-:Y:S01]  /*4b10*/  HMMA.16816.F32.BF16 R56, R32.reuse, R38, R56 ;  /* 0x000000262038723c */ /* 0x040fe20000041838 */
[----:B------:R-:W2:Y:S07]  /*4b20*/  LDSM.16.M88.4 R36, [R86+UR6+0xb800] ;  /* 0x00b800065624783b */ /* 0x000eae0008000200 */
[C---:B------:R-:W-:Y:S08]  /*4b30*/  HMMA.16816.F32.BF16 R52, R32.reuse, R44, R52 ;  /* 0x0000002c2034723c */ /* 0x040ff00000041834 */
[----:B------:R-:W-:Y:S01]  /*4b40*/  HMMA.16816.F32.BF16 R48, R32, R46, R48 ;  /* 0x0000002e2030723c */ /* 0x000fe20000041830 */
[----:B------:R-:W4:Y:S04]  /*4b50*/  LDSM.16.M88.4 R32, [R82+0xa000] ;  /* 0x00a000005220783b */ /* 0x000f280000000200 */
[----:B------:R-:W-:Y:S03]  /*4b60*/  LDSM.16.M88.4 R44, [R81+0xa000] ;  /* 0x00a00000512c783b */ /* 0x000fe60000000200 */
        /* <DEDUP_REMOVED lines=15> */
[----:B------:R-:W4:Y:S07]  /*4c60*/  LDSM.16.M88.4 R32, [R81+0xb800] ;  /* 0x00b800005120783b */ /* 0x000f2e0000000200 */
        /* <DEDUP_REMOVED lines=8> */
[----:B------:R-:W3:Y:S04]  /*4cf0*/  LDSM.16.M88.4 R64, [R80+0xb800] ;  /* 0x00b800005040783b */ /* 0x000ee80000000200 */
[----:B------:R-:W3:Y:S03]  /*4d00*/  LDSM.16.M88.4 R68, [R80+0xb000] ;  /* 0x00b000005044783b */ /* 0x000ee60000000200 */
[C---:B--2---:R-:W-:Y:S08]  /*4d10*/  HMMA.16816.F32.BF16 R24, R28.reuse, R44, R24 ;  /* 0x0000002c1c18723c */ /* 0x044ff00000041818 */
[C---:B------:R-:W-:Y:S01]  /*4d20*/  HMMA.16816.F32.BF16 R20, R28.reuse, R46, R20 ;  /* 0x0000002e1c14723c */ /* 0x040fe20000041814 */
[----:B------:R-:W-:Y:S07]  /*4d30*/  LDSM.16.M88.4 R44, [R87+0x4000] ;  /* 0x00400000572c783b */ /* 0x000fee0000000200 */
[C---:B------:R-:W-:Y:S08]  /*4d40*/  HMMA.16816.F32.BF16 R16, R28.reuse, R40, R16 ;  /* 0x000000281c10723c */ /* 0x040ff00000041810 */
[C---:B------:R-:W-:Y:S01]  /*4d50*/  HMMA.16816.F32.BF16 R12, R28.reuse, R42, R12 ;  /* 0x0000002a1c0c723c */ /* 0x040fe2000004180c */
[----:B------:R-:W2:Y:S07]  /*4d60*/  LDSM.16.M88.4 R40, [R86+UR6+0xc000] ;  /* 0x00c000065628783b */ /* 0x000eae0008000200 */
[C---:B-----5:R-:W-:Y:S08]  /*4d70*/  HMMA.16816.F32.BF16 R60, R28.reuse, R36, R60 ;  /* 0x000000241c3c723c */ /* 0x060ff0000004183c */
[C---:B------:R-:W-:Y:S01]  /*4d80*/  HMMA.16816.F32.BF16 R56, R28.reuse, R38, R56 ;  /* 0x000000261c38723c */ /* 0x040fe20000041838 */
[----:B------:R-:W-:Y:S07]  /*4d90*/  LDSM.16.M88.4 R36, [R86+UR6+0xc800] ;  /* 0x00c800065624783b */ /* 0x000fee0008000200 */
[C---:B----4-:R-:W-:Y:S08]  /*4da0*/  HMMA.16816.F32.BF16 R52, R28.reuse, R32, R52 ;  /* 0x000000201c34723c */ /* 0x050ff00000041834 */
[----:B------:R-:W-:Y:S01]  /*4db0*/  HMMA.16816.F32.BF16 R48, R28, R34, R48 ;  /* 0x000000221c30723c */ /* 0x000fe20000041830 */
[----:B------:R-:W4:Y:S04]  /*4dc0*/  LDSM.16.M88.4 R32, [R86+UR6+0xd000] ;  /* 0x00d000065620783b */ /* 0x000f280008000200 */
[----:B------:R-:W5:Y:S03]  /*4dd0*/  LDSM.16.M88.4 R28, [R86+UR6+0xd800] ;  /* 0x00d80006561c783b */ /* 0x000f660008000200 */
[C---:B-1----:R-:W-:Y:S08]  /*4de0*/  HMMA.16816.F32.BF16 R24, R72.reuse, R8, R24 ;  /* 0x000000084818723c */ /* 0x042ff00000041818 */
[C---:B------:R-:W-:Y:S01]  /*4df0*/  HMMA.16816.F32.BF16 R20, R72.reuse, R10, R20 ;  /* 0x0000000a4814723c */ /* 0x040fe20000041814 */
[----:B------:R-:W-:Y:S07]  /*4e00*/  LDSM.16.M88.4 R8, [R85+0x4000] ;  /* 0x004000005508783b */ /* 0x000fee0000000200 */
[C---:B---3--:R-:W-:Y:S08]  /*4e10*/  HMMA.16816.F32.BF16 R16, R72.reuse, R4, R16 ;  /* 0x000000044810723c */ /* 0x048ff00000041810 */
[C---:B------:R-:W-:Y:S01]  /*4e20*/  HMMA.16816.F32.BF16 R12, R72.reuse, R6, R12 ;  /* 0x00000006480c723c */ /* 0x040fe2000004180c */
[----:B------:R-:W1:Y:S07]  /*4e30*/  LDSM.16.M88.4 R4, [R82+0xc000] ;  /* 0x00c000005204783b */ /* 0x000e6e0000000200 */
[C---:B------:R-:W-:Y:S08]  /*4e40*/  HMMA.16816.F32.BF16 R52, R72.reuse, R64, R52 ;  /* 0x000000404834723c */ /* 0x040ff00000041834 */
[C---:B------:R-:W-:Y:S08]  /*4e50*/  HMMA.16816.F32.BF16 R60, R72.reuse, R68, R60 ;  /* 0x00000044483c723c */ /* 0x040ff0000004183c */
[C---:B------:R-:W-:Y:S01]  /*4e60*/  HMMA.16816.F32.BF16 R56, R72.reuse, R70, R56 ;  /* 0x000000464838723c */ /* 0x040fe20000041838 */
[----:B------:R-:W-:Y:S07]  /*4e70*/  LDSM.16.M88.4 R68, [R82+0xd000] ;  /* 0x00d000005244783b */ /* 0x000fee0000000200 */
[----:B------:R-:W-:Y:S01]  /*4e80*/  HMMA.16816.F32.BF16 R64, R72, R66, R48 ;  /* 0x000000424840723c */ /* 0x000fe20000041830 */
[----:B------:R-:W3:Y:S04]  /*4e90*/  LDSM.16.M88.4 R48, [R82+0xc800] ;  /* 0x00c800005230783b */ /* 0x000ee80000000200 */
[----:B------:R-:W-:Y:S03]  /*4ea0*/  LDSM.16.M88.4 R72, [R84+0x6000] ;  /* 0x006000005448783b */ /* 0x000fe60000000200 */
[C---:B--2---:R-:W-:Y:S08]  /*4eb0*/  HMMA.16816.F32.BF16 R24, R44.reuse, R40, R24 ;  /* 0x000000282c18723c */ /* 0x044ff00000041818 */
[C---:B------:R-:W-:Y:S01]  /*4ec0*/  HMMA.16816.F32.BF16 R20, R44.reuse, R42, R20 ;  /* 0x0000002a2c14723c */ /* 0x040fe20000041814 */
[----:B------:R-:W2:Y:S07]  /*4ed0*/  LDSM.16.M88.4 R40, [R82+0xd800] ;  /* 0x00d800005228783b */ /* 0x000eae0000000200 */
        /* <DEDUP_REMOVED lines=15> */
[----:B------:R-:W-:Y:S07]  /*4fd0*/  LDSM.16.M88.4 R48, [R86+UR6+0xe000] ;  /* 0x00e000065630783b */ /* 0x000fee0008000200 */
[C---:B------:R-:W-:Y:S08]  /*4fe0*/  HMMA.16816.F32.BF16 R60, R8.reuse, R68, R60 ;  /* 0x00000044083c723c */ /* 0x040ff0000004183c */
[C---:B------:R-:W-:Y:S01]  /*4ff0*/  HMMA.16816.F32.BF16 R56, R8.reuse, R70, R56 ;  /* 0x000000460838723c */ /* 0x040fe20000041838 */
[----:B------:R-:W-:Y:S07]  /*5000*/  LDSM.16.M88.4 R68, [R87+0x6000] ;  /* 0x006000005744783b */ /* 0x000fee0000000200 */
[C---:B--2---:R-:W-:Y:S08]  /*5010*/  HMMA.16816.F32.BF16 R52, R8.reuse, R40, R52 ;  /* 0x000000280834723c */ /* 0x044ff00000041834 */
[----:B------:R-:W-:Y:S01]  /*5020*/  HMMA.16816.F32.BF16 R64, R8, R42, R64 ;  /* 0x0000002a0840723c */ /* 0x000fe20000041840 */
[----:B------:R-:W-:Y:S04]  /*5030*/  LDSM.16.M88.4 R40, [R83+0x4000] ;  /* 0x004000005328783b */ /* 0x000fe80000000200 */
[----:B------:R-:W2:Y:S03]  /*5040*/  LDSM.16.M88.4 R8, [R80+0xc000] ;  /* 0x00c000005008783b */ /* 0x000ea60000000200 */
[C---:B----4-:R-:W-:Y:S08]  /*5050*/  HMMA.16816.F32.BF16 R24, R32.reuse, R28, R24 ;  /* 0x0000001c2018723c */ /* 0x050ff00000041818 */
[C---:B------:R-:W-:Y:S01]  /*5060*/  HMMA.16816.F32.BF16 R20, R32.reuse, R30, R20 ;  /* 0x0000001e2014723c */ /* 0x040fe20000041814 */
[----:B------:R-:W3:Y:S07]  /*5070*/  LDSM.16.M88.4 R28, [R80+0xc800] ;  /* 0x00c80000501c783b */ /* 0x000eee0000000200 */
[C---:B-1----:R-:W-:Y:S08]  /*5080*/  HMMA.16816.F32.BF16 R16, R32.reuse, R4, R16 ;  /* 0x000000042010723c */ /* 0x042ff00000041810 */
[C---:B------:R-:W-:Y:S01]  /*5090*/  HMMA.16816.F32.BF16 R12, R32.reuse, R6, R12 ;  /* 0x00000006200c723c */ /* 0x040fe2000004180c */
[----:B------:R-:W1:Y:S07]  /*50a0*/  LDSM.16.M88.4 R4, [R80+0xd000] ;  /* 0x00d000005004783b */ /* 0x000e6e0000000200 */
[C---:B------:R-:W-:Y:S08]  /*50b0*/  HMMA.16816.F32.BF16 R60, R32.reuse, R36, R60 ;  /* 0x00000024203c723c */ /* 0x040ff0000004183c */
[C---:B------:R-:W-:Y:S01]  /*50c0*/  HMMA.16816.F32.BF16 R56, R32.reuse, R38, R56 ;  /* 0x000000262038723c */ /* 0x040fe20000041838 */
[----:B------:R-:W-:Y:S07]  /*50d0*/  LDSM.16.M88.4 R36, [R82+0xe000] ;  /* 0x00e000005224783b */ /* 0x000fee0000000200 */
[C---:B------:R-:W-:Y:S08]  /*50e0*/  HMMA.16816.F32.BF16 R52, R32.reuse, R44, R52 ;  /* 0x0000002c2034723c */ /* 0x040ff00000041834 */
[----:B------:R-:W-:Y:S01]  /*50f0*/  HMMA.16816.F32.BF16 R64, R32, R46, R64 ;  /* 0x0000002e2040723c */ /* 0x000fe20000041840 */
[----:B------:R-:W4:Y:S04]  /*5100*/  LDSM.16.M88.4 R32, [R80+0xd800] ;  /* 0x00d800005020783b */ /* 0x000f280000000200 */
[----:B------:R-:W5:Y:S03]  /*5110*/  LDSM.16.M88.4 R44, [R85+0x6000] ;  /* 0x00600000552c783b */ /* 0x000f660000000200 */
[C---:B--2---:R-:W-:Y:S08]  /*5120*/  HMMA.16816.F32.BF16 R24, R40.reuse, R8, R24 ;  /* 0x000000082818723c */ /* 0x044ff00000041818 */
[C---:B------:R-:W-:Y:S01]  /*5130*/  HMMA.16816.F32.BF16 R20, R40.reuse, R10, R20 ;  /* 0x0000000a2814723c */ /* 0x040fe20000041814 */
[----:B------:R-:W-:Y:S07]  /*5140*/  LDSM.16.M88.4 R8, [R86+UR6+0xe800] ;  /* 0x00e800065608783b */ /* 0x000fee0008000200 */
[C---:B---3--:R-:W-:Y:S08]  /*5150*/  HMMA.16816.F32.BF16 R16, R40.reuse, R28, R16 ;  /* 0x0000001c2810723c */ /* 0x048ff00000041810 */
[----:B------:R-:W-:Y:S01]  /*5160*/  HMMA.16816.F32.BF16 R12, R40, R30, R12 ;  /* 0x0000001e280c723c */ /* 0x000fe2000004180c */
[----:B------:R-:W-:Y:S07]  /*5170*/  LDSM.16.M88.4 R28, [R81+0xe000] ;  /* 0x00e00000511c783b */ /* 0x000fee0000000200 */
[----:B------:R-:W-:Y:S08]  /*5180*/  HMMA.16816.F32.BF16 R24, R68, R48, R24 ;  /* 0x000000304418723c */ /* 0x000ff00000041818 */
[C---:B-1----:R-:W-:Y:S08]  /*5190*/  HMMA.16816.F32.BF16 R60, R40.reuse, R4, R60 ;  /* 0x00000004283c723c */ /* 0x042ff0000004183c */
[----:B------:R-:W-:Y:S01]  /*51a0*/  HMMA.16816.F32.BF16 R56, R40, R6, R56 ;  /* 0x000000062838723c */ /* 0x000fe20000041838 */
[----:B------:R-:W1:Y:S04]  /*51b0*/  LDSM.16.M88.4 R4, [R86+UR6+0xf000] ;  /* 0x00f000065604783b */ /* 0x000e680008000200 */
[----:B------:R-:W-:Y:S03]  /*51c0*/  LDSM.16.M88.4 R84, [R86+UR6+0xf800] ;  /* 0x00f800065654783b */ /* 0x000fe60008000200 */
[----:B------:R-:W-:Y:S01]  /*51d0*/  HMMA.16816.F32.BF16 R20, R68, R50, R20 ;  /* 0x000000324414723c */ /* 0x000fe20000041814 */
[----:B------:R-:W-:Y:S07]  /*51e0*/  LDSM.16.M88.4 R48, [R82+0xe800] ;  /* 0x00e800005230783b */ /* 0x000fee0000000200 */
[C---:B----4-:R-:W-:Y:S08]  /*51f0*/  HMMA.16816.F32.BF16 R52, R40.reuse, R32, R52 ;  /* 0x000000202834723c */ /* 0x050ff00000041834 */
[----:B------:R-:W-:Y:S01]  /*5200*/  HMMA.16816.F32.BF16 R64, R40, R34, R64 ;  /* 0x000000222840723c */ /* 0x000fe20000041840 */
[----:B------:R-:W-:Y:S04]  /*5210*/  LDSM.16.M88.4 R40, [R83+0x6000] ;  /* 0x006000005328783b */ /* 0x000fe80000000200 */
[----:B------:R-:W2:Y:S03]  /*5220*/  LDSM.16.M88.4 R32, [R80+0xe000] ;  /* 0x00e000005020783b */ /* 0x000ea60000000200 */
[C---:B-----5:R-:W-:Y:S08]  /*5230*/  HMMA.16816.F32.BF16 R24, R44.reuse, R36, R24 ;  /* 0x000000242c18723c */ /* 0x060ff00000041818 */
[----:B------:R-:W-:Y:S08]  /*5240*/  HMMA.16816.F32.BF16 R20, R44, R38, R20 ;  /* 0x000000262c14723c */ /* 0x000ff00000041814 */
[----:B-1----:R-:W-:Y:S08]  /*5250*/  HMMA.16816.F32.BF16 R60, R68, R4, R60 ;  /* 0x00000004443c723c */ /* 0x002ff0000004183c */
[----:B------:R-:W-:Y:S08]  /*5260*/  HMMA.16816.F32.BF16 R24, R72, R28, R24 ;  /* 0x0000001c4818723c */ /* 0x000ff00000041818 */
[----:B------:R-:W-:Y:S01]  /*5270*/  HMMA.16816.F32.BF16 R56, R68, R6, R56 ;  /* 0x000000064438723c */ /* 0x000fe20000041838 */
[----:B------:R-:W1:Y:S07]  /*5280*/  LDSM.16.M88.4 R4, [R82+0xf000] ;  /* 0x00f000005204783b */ /* 0x000e6e0000000200 */
[----:B------:R-:W-:Y:S08]  /*5290*/  HMMA.16816.F32.BF16 R20, R72, R30, R20 ;  /* 0x0000001e4814723c */ /* 0x000ff00000041814 */
[----:B--2---:R-:W-:Y:S08]  /*52a0*/  HMMA.16816.F32.BF16 R24, R40, R32, R24 ;  /* 0x000000202818723c */ /* 0x004ff00000041818 */
[C---:B------:R-:W-:Y:S08]  /*52b0*/  HMMA.16816.F32.BF16 R16, R68.reuse, R8, R16 ;  /* 0x000000084410723c */ /* 0x040ff00000041810 */
[----:B------:R-:W-:Y:S01]  /*52c0*/  HMMA.16816.F32.BF16 R12, R68, R10, R12 ;  /* 0x0000000a440c723c */ /* 0x000fe2000004180c */
[----:B------:R-:W2:Y:S02]  /*52d0*/  LDSM.16.M88.4 R8, [R81+0xe800] ;  /* 0x00e800005108783b */ /* 0x000ea40000000200 */
[----:B------:R-:W-:Y:S01]  /*52e0*/  FMUL.FTZ R24, R24, UR4 ;  /* 0x0000000418187c20 */ /* 0x000fe20008410000 */
[----:B------:R-:W-:Y:S01]  /*52f0*/  FMUL.FTZ R37, R25, UR4 ;  /* 0x0000000419257c20 */ /* 0x000fe20008410000 */
[----:B------:R-:W-:Y:S01]  /*5300*/  FMUL.FTZ R38, R26, UR4 ;  /* 0x000000041a267c20 */ /* 0x000fe20008410000 */
[----:B------:R-:W-:Y:S01]  /*5310*/  FMUL.FTZ R39, R27, UR4 ;  /* 0x000000041b277c20 */ /* 0x000fe20008410000 */
[----:B------:R3:W4:Y:S01]  /*5320*/  MUFU.TANH R36, R24 ;  /* 0x0000001800247308 */ /* 0x0007220000002400 */
[----:B------:R-:W-:Y:S01]  /*5330*/  HMMA.16816.F32.BF16 R20, R40, R34, R20 ;  /* 0x000000222814723c */ /* 0x000fe20000041814 */
[----:B------:R-:W5:Y:S06]  /*5340*/  LDSM.16.M88.4 R32, [R82+0xf800] ;  /* 0x00f800005220783b */ /* 0x000f6c0000000200 */
[----:B------:R-:W1:Y:S01]  /*5350*/  MUFU.TANH R37, R37 ;  /* 0x0000002500257308 */ /* 0x000e620000002400 */
[C---:B------:R-:W-:Y:S01]  /*5360*/  HMMA.16816.F32.BF16 R28, R44.reuse, R48, R16 ;  /* 0x000000302c1c723c */ /* 0x040fe20000041810 */
[----:B------:R-:W-:Y:S06]  /*5370*/  LDSM.16.M88.4 R16, [R80+0xe800] ;  /* 0x00e800005010783b */ /* 0x000fec0000000200 */
[----:B------:R-:W2:Y:S01]  /*5380*/  MUFU.TANH R38, R38 ;  /* 0x0000002600267308 */ /* 0x000ea20000002400 */
[----:B------:R-:W-:Y:S01]  /*5390*/  HMMA.16816.F32.BF16 R12, R44, R50, R12 ;  /* 0x000000322c0c723c */ /* 0x000fe2000004180c */
[----:B---3--:R-:W3:Y:S02]  /*53a0*/  LDSM.16.M88.4 R24, [R81+0xf000] ;  /* 0x00f000005118783b */ /* 0x008ee40000000200 */
[----:B------:R-:W-:-:S04]  /*53b0*/  FMUL.FTZ R20, R20, UR4 ;  /* 0x0000000414147c20 */ /* 0x000fc80008410000 */
[----:B------:R-:W2:Y:S01]  /*53c0*/  MUFU.TANH R39, R39 ;  /* 0x0000002700277308 */ /* 0x000ea20000002400 */
[C---:B-1----:R-:W-:Y:S07]  /*53d0*/  HMMA.16816.F32.BF16 R60, R44.reuse, R4, R60 ;  /* 0x000000042c3c723c */ /* 0x042fee000004183c */
[----:B------:R-:W1:Y:S01]  /*53e0*/  MUFU.TANH R20, R20 ;  /* 0x0000001400147308 */ /* 0x000e620000002400 */
[----:B------:R-:W-:Y:S01]  /*53f0*/  HMMA.16816.F32.BF16 R56, R44, R6, R56 ;  /* 0x000000062c38723c */ /* 0x000fe20000041838 */
[----:B------:R-:W4:Y:S07]  /*5400*/  LDSM.16.M88.4 R4, [R81+0xf800] ;  /* 0x00f800005104783b */ /* 0x000f2e0000000200 */
[C---:B------:R-:W-:Y:S08]  /*5410*/  HMMA.16816.F32.BF16 R52, R68.reuse, R84, R52 ;  /* 0x000000544434723c */ /* 0x040ff00000041834 */
[----:B------:R-:W-:Y:S08]  /*5420*/  HMMA.16816.F32.BF16 R64, R68, R86, R64 ;  /* 0x000000564440723c */ /* 0x000ff00000041840 */
[C---:B--2---:R-:W-:Y:S08]  /*5430*/  HMMA.16816.F32.BF16 R28, R72.reuse, R8, R28 ;  /* 0x00000008481c723c */ /* 0x044ff0000004181c */
[----:B------:R-:W-:Y:S01]  /*5440*/  HMMA.16816.F32.BF16 R12, R72, R10, R12 ;  /* 0x0000000a480c723c */ /* 0x000fe2000004180c */
[----:B------:R-:W2:Y:S04]  /*5450*/  LDSM.16.M88.4 R8, [R80+0xf000] ;  /* 0x00f000005008783b */ /* 0x000ea80000000200 */
[----:B------:R-:W1:Y:S01]  /*5460*/  LDSM.16.M88.4 R80, [R80+0xf800] ;  /* 0x00f800005050783b */ /* 0x000e620000000200 */
[----:B------:R-:W-:-:S04]  /*5470*/  DEPBAR.LE SB0, 0x0 ;  /* 0x000080000000791a */ /* 0x000fc80000000000 */
[C---:B-----5:R-:W-:Y:S08]  /*5480*/  HMMA.16816.F32.BF16 R52, R44.reuse, R32, R52 ;  /* 0x000000202c34723c */ /* 0x060ff00000041834 */
[----:B------:R-:W-:Y:S08]  /*5490*/  HMMA.16816.F32.BF16 R64, R44, R34, R64 ;  /* 0x000000222c40723c */ /* 0x000ff00000041840 */
[C---:B---3--:R-:W-:Y:S08]  /*54a0*/  HMMA.16816.F32.BF16 R60, R72.reuse, R24, R60 ;  /* 0x00000018483c723c */ /* 0x048ff0000004183c */
[C---:B------:R-:W-:Y:S08]  /*54b0*/  HMMA.16816.F32.BF16 R56, R72.reuse, R26, R56 ;  /* 0x0000001a4838723c */ /* 0x040ff00000041838 */
[C---:B----4-:R-:W-:Y:S08]  /*54c0*/  HMMA.16816.F32.BF16 R52, R72.reuse, R4, R52 ;  /* 0x000000044834723c */ /* 0x050ff00000041834 */
[----:B------:R-:W-:Y:S08]  /*54d0*/  HMMA.16816.F32.BF16 R64, R72, R6, R64 ;  /* 0x000000064840723c */ /* 0x000ff00000041840 */
[----:B------:R-:W-:Y:S01]  /*54e0*/  HMMA.16816.F32.BF16 R28, R40, R16, R28 ;  /* 0x00000010281c723c */ /* 0x000fe2000004181c */
[----:B------:R-:W-:Y:S01]  /*54f0*/  FMUL.FTZ R16, R21, UR4 ;  /* 0x0000000415107c20 */ /* 0x000fe20008410000 */
[----:B------:R-:W-:Y:S01]  /*5500*/  FMUL.FTZ R17, R22, UR4 ;  /* 0x0000000416117c20 */ /* 0x000fe20008410000 */
[----:B------:R-:W-:-:S04]  /*5510*/  FMUL.FTZ R21, R23, UR4 ;  /* 0x0000000417157c20 */ /* 0x000fc80008410000 */
[----:B------:R-:W3:Y:S01]  /*5520*/  MUFU.TANH R16, R16 ;  /* 0x0000001000107308 */ /* 0x000ee20000002400 */
[C---:B------:R-:W-:Y:S07]  /*5530*/  HMMA.16816.F32.BF16 R12, R40.reuse, R18, R12 ;  /* 0x00000012280c723c */ /* 0x040fee000004180c */
[----:B------:R-:W4:Y:S01]  /*5540*/  MUFU.TANH R17, R17 ;  /* 0x0000001100117308 */ /* 0x000f220000002400 */
[C---:B--2---:R-:W-:Y:S03]  /*5550*/  HMMA.16816.F32.BF16 R60, R40.reuse, R8, R60 ;  /* 0x00000008283c723c */ /* 0x044fe6000004183c */
[----:B------:R-:W-:Y:S01]  /*5560*/  FMUL.FTZ R22, R28, UR4 ;  /* 0x000000041c167c20 */ /* 0x000fe20008410000 */
[----:B------:R-:W-:Y:S01]  /*5570*/  FMUL.FTZ R18, R29, UR4 ;  /* 0x000000041d127c20 */ /* 0x000fe20008410000 */
[----:B------:R-:W-:Y:S01]  /*5580*/  FMUL.FTZ R19, R30, UR4 ;  /* 0x000000041e137c20 */ /* 0x000fe20008410000 */
[----:B------:R-:W-:Y:S01]  /*5590*/  FMUL.FTZ R23, R31, UR4 ;  /* 0x000000041f177c20 */ /* 0x000fe20008410000 */
[----:B------:R-:W2:Y:S01]  /*55a0*/  MUFU.TANH R21, R21 ;  /* 0x0000001500157308 */ /* 0x000ea20000002400 */
[C---:B------:R-:W-:Y:S03]  /*55b0*/  HMMA.16816.F32.BF16 R56, R40.reuse, R10, R56 ;  /* 0x0000000a2838723c */ /* 0x040fe60000041838 */
[----:B------:R-:W-:Y:S01]  /*55c0*/  FMUL.FTZ R8, R13, UR4 ;  /* 0x000000040d087c20 */ /* 0x000fe20008410000 */
[----:B------:R-:W-:Y:S01]  /*55d0*/  FMUL.FTZ R9, R14, UR4 ;  /* 0x000000040e097c20 */ /* 0x000fe20008410000 */
[----:B------:R-:W-:Y:S01]  /*55e0*/  FMUL.FTZ R4, R15, UR4 ;  /* 0x000000040f047c20 */ /* 0x000fe20008410000 */
[----:B------:R-:W-:Y:S01]  /*55f0*/  FMUL.FTZ R12, R12, UR4 ;  /* 0x000000040c0c7c20 */ /* 0x000fe20008410000 */
[----:B------:R-:W2:Y:S01]  /*5600*/  MUFU.TANH R22, R22 ;  /* 0x0000001600167308 */ /* 0x000ea20000002400 */
[C---:B-1----:R-:W-:Y:S03]  /*5610*/  HMMA.16816.F32.BF16 R52, R40.reuse, R80, R52 ;  /* 0x000000502834723c */ /* 0x042fe60000041834 */
[----:B------:R-:W-:Y:S01]  /*5620*/  FMUL.FTZ R5, R60, UR4 ;  /* 0x000000043c057c20 */ /* 0x000fe20008410000 */
[----:B------:R-:W-:Y:S01]  /*5630*/  FMUL.FTZ R13, R61, UR4 ;  /* 0x000000043d0d7c20 */ /* 0x000fe20008410000 */
[----:B------:R-:W-:Y:S01]  /*5640*/  FMUL.FTZ R10, R62, UR4 ;  /* 0x000000043e0a7c20 */ /* 0x000fe20008410000 */
[----:B------:R-:W-:Y:S01]  /*5650*/  FMUL.FTZ R11, R63, UR4 ;  /* 0x000000043f0b7c20 */ /* 0x000fe20008410000 */
[----:B------:R-:W1:Y:S01]  /*5660*/  MUFU.TANH R18, R18 ;  /* 0x0000001200127308 */ /* 0x000e620000002400 */
        /* <DEDUP_REMOVED lines=48> */
.L_x_4464:
        /* <DEDUP_REMOVED lines=48> */
[----:B------:R-:W-:Y:S01]  /*5c70*/  IMAD.WIDE.U32 R42, R33, R2, RZ ;  /* 0x00000002212a7225 */ /* 0x000fe200078e00ff */
[----:B------:R-:W-:-:S05]  /*5c80*/  SHF.R.S32.HI R7, RZ, 0x1f, R33 ;  /* 0x0000001fff077819 */ /* 0x000fca0000011421 */
[----:B------:R-:W-:-:S04]  /*5c90*/  IMAD R40, R7, R2, RZ ;  /* 0x0000000207287224 */ /* 0x000fc800078e02ff */
[----:B------:R-:W-:-:S04]  /*5ca0*/  IMAD R40, R33, R3, R40 ;  /* 0x0000000321287224 */ /* 0x000fc800078e0228 */
        /* <DEDUP_REMOVED lines=9> */
.L_x_4465:
[----:B------:R-:W2:Y:S01]  /*5d40*/  LDCU UR4, c[0x0][0x440] ;  /* 0x00008800ff0477ac */ /* 0x000ea20008000800 */
[C---:B------:R-:W-:Y:S01]  /*5d50*/  LEA R34, P1, R79.reuse, R226, 0x1 ;  /* 0x000000e24f227211 */ /* 0x040fe200078208ff */
[C---:B------:R-:W-:Y:S01]  /*5d60*/  IMAD.SHL.U32 R7, R2.reuse, 0x20, RZ ;  /* 0x0000002002077824 */ /* 0x040fe200078e00ff */
[----:B------:R-:W-:Y:S02]  /*5d70*/  SHF.L.U64.HI R3, R2, 0x5, R3 ;  /* 0x0000000502037819 */ /* 0x000fe40000010203 */
[----:B------:R-:W-:Y:S02]  /*5d80*/  LEA.HI.X R35, R79, R227, R0, 0x1, P1 ;  /* 0x000000e34f237211 */ /* 0x000fe400008f0c00 */
[----:B------:R-:W-:-:S05]  /*5d90*/  IADD3 R40, P1, PT, R7, R34, RZ ;  /* 0x0000002207287210 */ /* 0x000fca0007f3e0ff */
[----:B------:R-:W-:Y:S01]  /*5da0*/  IMAD.X R41, R3, 0x1, R35, P1 ;  /* 0x0000000103297824 */ /* 0x000fe200008e0623 */
[----:B------:R-:W-:Y:S02]  /*5db0*/  IADD3 R2, P1, PT, R7, R40, RZ ;  /* 0x0000002807027210 */ /* 0x000fe40007f3e0ff */
[----:B--2---:R-:W-:-:S03]  /*5dc0*/  ISETP.GE.AND P5, PT, R92, UR4, PT ;  /* 0x000000045c007c0c */ /* 0x004fc6000bfa6270 */
[----:B------:R-:W-:Y:S01]  /*5dd0*/  IMAD.X R3, R3, 0x1, R41, P1 ;  /* 0x0000000103037824 */ /* 0x000fe200008e0629 */
[----:B------:R-:W-:Y:S02]  /*5de0*/  ISETP.GE.AND P4, PT, R90, UR4, PT ;  /* 0x000000045a007c0c */ /* 0x000fe4000bf86270 */
[----:B------:R-:W-:Y:S02]  /*5df0*/  ISETP.GE.AND P3, PT, R89, UR4, PT ;  /* 0x0000000459007c0c */ /* 0x000fe4000bf66270 */
[----:B------:R-:W-:-:S05]  /*5e00*/  ISETP.GE.AND P2, PT, R88, UR4, PT ;  /* 0x0000000458007c0c */ /* 0x000fca000bf46270 */
        /* <DEDUP_REMOVED lines=81> */
.L_x_4463:
        /* <DEDUP_REMOVED lines=12> */
[----:B------:R-:W2:Y:S01]  /*63e0*/  LDCU UR4, c[0x0][0x45c] ;  /* 0x00008b80ff0477ac */ /* 0x000ea20008000800 */
[----:B------:R-:W-:Y:S01]  /*63f0*/  VIADD R35, R40, 0xffffffc1 ;  /* 0xffffffc128237836 */ /* 0x000fe20000000000 */
[----:B------:R-:W-:Y:S01]  /*6400*/  SEL R76, R76, 0xffffffe0, !P6 ;  /* 0xffffffe04c4c7807 */ /* 0x000fe20007000000 */
[----:B------:R-:W-:Y:S01]  /*6410*/  VIADD R7, R40, 0xffffffc8 ;  /* 0xffffffc828077836 */ /* 0x000fe20000000000 */
[----:B------:R-:W-:Y:S01]  /*6420*/  LEA R219, R219, UR6, 0x1 ;  /* 0x00000006dbdb7c11 */ /* 0x000fe2000f8e08ff */
[C---:B------:R-:W-:Y:S01]  /*6430*/  IMAD.IADD R42, R34.reuse, 0x1, -R35 ;  /* 0x00000001222a7824 */ /* 0x040fe200078e0a23 */
[----:B------:R-:W-:Y:S01]  /*6440*/  ISETP.GE.AND P5, PT, R35, UR19, PT ;  /* 0x0000001323007c0c */ /* 0x000fe2000bfa6270 */
[----:B------:R-:W-:Y:S01]  /*6450*/  IMAD.IADD R3, R34, 0x1, -R7 ;  /* 0x0000000122037824 */ /* 0x000fe200078e0a07 */
[----:B------:R-:W-:Y:S01]  /*6460*/  ISETP.GE.AND P4, PT, R7, UR19, PT ;  /* 0x0000001307007c0c */ /* 0x000fe2000bf86270 */
[C---:B------:R-:W-:Y:S01]  /*6470*/  VIADD R57, R40.reuse, 0xffffffc9 ;  /* 0xffffffc928397836 */ /* 0x040fe20000000000 */
[----:B------:R-:W-:Y:S01]  /*6480*/  IABS R42, R42 ;  /* 0x0000002a002a7213 */ /* 0x000fe20000000000 */
[C---:B------:R-:W-:Y:S01]  /*6490*/  VIADD R45, R40.reuse, 0xffffffd8 ;  /* 0xffffffd8282d7836 */ /* 0x040fe20000000000 */
[----:B------:R-:W-:Y:S01]  /*64a0*/  IABS R3, R3 ;  /* 0x0000000300037213 */ /* 0x000fe20000000000 */
[----:B------:R-:W-:Y:S01]  /*64b0*/  VIADD R43, R40, 0xffffffd9 ;  /* 0xffffffd9282b7836 */ /* 0x000fe20000000000 */
[----:B------:R-:W-:Y:S01]  /*64c0*/  I2FP.F32.S32 R42, R42 ;  /* 0x0000002a002a7245 */ /* 0x000fe20000201400 */
[----:B------:R-:W-:Y:S01]  /*64d0*/  IMAD.IADD R33, R34, 0x1, -R45 ;  /* 0x0000000122217824 */ /* 0x000fe200078e0a2d */
[----:B------:R-:W-:Y:S01]  /*64e0*/  I2FP.F32.S32 R3, R3 ;  /* 0x0000000300037245 */ /* 0x000fe20000201400 */
[----:B------:R-:W-:Y:S01]  /*64f0*/  VIADD R53, R40, 0xffffffd1 ;  /* 0xffffffd128357836 */ /* 0x000fe20000000000 */
[----:B------:R-:W-:Y:S01]  /*6500*/  ISETP.GE.AND P3, PT, R57, UR19, PT ;  /* 0x0000001339007c0c */ /* 0x000fe2000bf66270 */
[----:B------:R-:W-:Y:S01]  /*6510*/  FFMA.FTZ R41, R42, -UR5, R37 ;  /* 0x800000052a297c23 */ /* 0x000fe20008010025 */
[----:B------:R-:W-:-:S02]  /*6520*/  IMAD.IADD R37, R34, 0x1, -R57 ;  /* 0x0000000122257824 */ /* 0x000fc400078e0a39 */
[----:B------:R-:W-:Y:S01]  /*6530*/  FFMA.FTZ R20, R3, -UR5, R20 ;  /* 0x8000000503147c23 */ /* 0x000fe20008010014 */
[C---:B------:R-:W-:Y:S01]  /*6540*/  IMAD.IADD R3, R34.reuse, 0x1, -R43 ;  /* 0x0000000122037824 */ /* 0x040fe200078e0a2b */
[----:B------:R-:W-:Y:S01]  /*6550*/  IABS R33, R33 ;  /* 0x0000002100217213 */ /* 0x000fe20000000000 */
[----:B------:R-:W-:Y:S01]  /*6560*/  IMAD.IADD R7, R34, 0x1, -R53 ;  /* 0x0000000122077824 */ /* 0x000fe200078e0a35 */
[----:B------:R-:W-:Y:S01]  /*6570*/  IABS R37, R37 ;  /* 0x0000002500257213 */ /* 0x000fe20000000000 */
[C---:B------:R-:W-:Y:S01]  /*6580*/  VIADD R55, R40.reuse, 0xffffffd0 ;  /* 0xffffffd028377836 */ /* 0x040fe20000000000 */
[----:B------:R-:W-:Y:S01]  /*6590*/  IABS R3, R3 ;  /* 0x0000000300037213 */ /* 0x000fe20000000000 */
[----:B------:R-:W-:Y:S01]  /*65a0*/  VIADD R49, R40, 0xffffffe1 ;  /* 0xffffffe128317836 */ /* 0x000fe20000000000 */
[----:B------:R-:W-:Y:S01]  /*65b0*/  I2FP.F32.S32 R37, R37 ;  /* 0x0000002500257245 */ /* 0x000fe20000201400 */
[C---:B------:R-:W-:Y:S01]  /*65c0*/  IMAD.IADD R47, R34.reuse, 0x1, -R55 ;  /* 0x00000001222f7824 */ /* 0x040fe200078e0a37 */
[----:B------:R-:W-:Y:S01]  /*65d0*/  I2FP.F32.S32 R33, R33 ;  /* 0x0000002100217245 */ /* 0x000fe20000201400 */
[----:B------:R-:W-:Y:S01]  /*65e0*/  IMAD.IADD R44, R34, 0x1, -R49 ;  /* 0x00000001222c7824 */ /* 0x000fe200078e0a31 */
[----:B------:R-:W-:Y:S01]  /*65f0*/  I2FP.F32.S32 R3, R3 ;  /* 0x0000000300037245 */ /* 0x000fe20000201400 */
[----:B------:R-:W-:Y:S01]  /*6600*/  FFMA.FTZ R37, R37, -UR5, R16 ;  /* 0x8000000525257c23 */ /* 0x000fe20008010010 */
[----:B------:R-:W-:Y:S01]  /*6610*/  IABS R7, R7 ;  /* 0x0000000700077213 */ /* 0x000fe20000000000 */
[----:B-1----:R-:W-:Y:S01]  /*6620*/  FFMA.FTZ R16, R33, -UR5, R12 ;  /* 0x8000000521107c23 */ /* 0x002fe2000801000c */
[----:B------:R-:W-:Y:S01]  /*6630*/  IABS R47, R47 ;  /* 0x0000002f002f7213 */ /* 0x000fe20000000000 */
[----:B------:R-:W-:Y:S01]  /*6640*/  FFMA.FTZ R12, R3, -UR5, R8 ;  /* 0x80000005030c7c23 */ /* 0x000fe20008010008 */
[----:B------:R-:W-:Y:S01]  /*6650*/  I2FP.F32.S32 R7, R7 ;  /* 0x0000000700077245 */ /* 0x000fe20000201400 */
[----:B------:R-:W-:Y:S01]  /*6660*/  VIADD R3, R40, 0xffffffc0 ;  /* 0xffffffc028037836 */ /* 0x000fe20000000000 */
[----:B------:R-:W-:Y:S01]  /*6670*/  I2FP.F32.S32 R47, R47 ;  /* 0x0000002f002f7245 */ /* 0x000fe20000201400 */
[C---:B------:R-:W-:Y:S01]  /*6680*/  VIADD R8, R34.reuse, 0x8 ;  /* 0x0000000822087836 */ /* 0x040fe20000000000 */
[----:B------:R-:W-:Y:S01]  /*6690*/  IABS R44, R44 ;  /* 0x0000002c002c7213 */ /* 0x000fe20000000000 */
[----:B------:R-:W-:Y:S01]  /*66a0*/  FFMA.FTZ R7, R7, -UR5, R18 ;  /* 0x8000000507077c23 */ /* 0x000fe20008010012 */
[----:B------:R-:W-:Y:S01]  /*66b0*/  ISETP.GE.AND P1, PT, R3, UR19, PT ;  /* 0x0000001303007c0c */ /* 0x000fe2000bf26270 */
[----:B------:R-:W-:-:S02]  /*66c0*/  IMAD.IADD R18, R34, 0x1, -R3 ;  /* 0x0000000122127824 */ /* 0x000fc400078e0a03 */
[----:B------:R-:W-:Y:S01]  /*66d0*/  FFMA.FTZ R22, R47, -UR5, R22 ;  /* 0x800000052f167c23 */ /* 0x000fe20008010016 */
[----:B------:R-:W-:Y:S01]  /*66e0*/  IMAD.IADD R3, R8, 0x1, -R3 ;  /* 0x0000000108037824 */ /* 0x000fe200078e0a03 */
[----:B------:R-:W-:Y:S01]  /*66f0*/  I2FP.F32.S32 R44, R44 ;  /* 0x0000002c002c7245 */ /* 0x000fe20000201400 */
[C---:B------:R-:W-:Y:S01]  /*6700*/  VIADD R47, R40.reuse, 0xffffffe8 ;  /* 0xffffffe8282f7836 */ /* 0x040fe20000000000 */
[----:B------:R-:W-:Y:S01]  /*6710*/  IABS R18, R18 ;  /* 0x0000001200127213 */ /* 0x000fe20000000000 */
[----:B------:R-:W-:Y:S01]  /*6720*/  VIADD R51, R40, 0xffffffe0 ;  /* 0xffffffe028337836 */ /* 0x000fe20000000000 */
[----:B------:R-:W-:Y:S01]  /*6730*/  IABS R3, R3 ;  /* 0x0000000300037213 */ /* 0x000fe20000000000 */
[----:B------:R-:W-:Y:S01]  /*6740*/  IMAD.IADD R42, R34, 0x1, -R47 ;  /* 0x00000001222a7824 */ /* 0x000fe200078e0a2f */
[----:B------:R-:W-:Y:S01]  /*6750*/  I2FP.F32.S32 R18, R18 ;  /* 0x0000001200127245 */ /* 0x000fe20000201400 */
[----:B------:R-:W-:Y:S01]  /*6760*/  FFMA.FTZ R193, R44, -UR5, R13 ;  /* 0x800000052cc17c23 */ /* 0x000fe2000801000d */
[----:B------:R-:W-:Y:S01]  /*6770*/  I2FP.F32.S32 R3, R3 ;  /* 0x0000000300037245 */ /* 0x000fe20000201400 */
[----:B------:R-:W-:Y:S01]  /*6780*/  IMAD.IADD R44, R8, 0x1, -R35 ;  /* 0x00000001082c7824 */ /* 0x000fe200078e0a23 */
[----:B------:R-:W-:Y:S01]  /*6790*/  IABS R42, R42 ;  /* 0x0000002a002a7213 */ /* 0x000fe20000000000 */
[----:B------:R-:W-:-:S02]  /*67a0*/  IMAD.IADD R46, R34, 0x1, -R51 ;  /* 0x00000001222e7824 */ /* 0x000fc400078e0a33 */
[----:B------:R-:W-:Y:S01]  /*67b0*/  FFMA.FTZ R36, R18, -UR5, R36 ;  /* 0x8000000512247c23 */ /* 0x000fe20008010024 */
[----:B------:R-:W-:Y:S01]  /*67c0*/  FFMA.FTZ R33, R3, -UR5, R38 ;  /* 0x8000000503217c23 */ /* 0x000fe20008010026 */
[----:B------:R-:W-:Y:S01]  /*67d0*/  IMAD.IADD R38, R8, 0x1, -R55 ;  /* 0x0000000108267824 */ /* 0x000fe200078e0a37 */
[----:B------:R-:W-:Y:S01]  /*67e0*/  I2FP.F32.S32 R42, R42 ;  /* 0x0000002a002a7245 */ /* 0x000fe20000201400 */
[----:B------:R-:W-:Y:S01]  /*67f0*/  FFMA.FTZ R17, R18, -UR5, R17 ;  /* 0x8000000512117c23 */ /* 0x000fe20008010011 */
[----:B------:R-:W-:Y:S01]  /*6800*/  IABS R44, R44 ;  /* 0x0000002c002c7213 */ /* 0x000fe20000000000 */
[----:B------:R-:W-:Y:S01]  /*6810*/  IMAD.IADD R18, R8, 0x1, -R47 ;  /* 0x0000000108127824 */ /* 0x000fe200078e0a2f */
[----:B------:R-:W-:Y:S01]  /*6820*/  IABS R38, R38 ;  /* 0x0000002600267213 */ /* 0x000fe20000000000 */
[----:B------:R-:W-:Y:S01]  /*6830*/  FFMA.FTZ R225, R42, -UR5, R15 ;  /* 0x800000052ae17c23 */ /* 0x000fe2000801000f */
[----:B------:R-:W-:Y:S01]  /*6840*/  IABS R46, R46 ;  /* 0x0000002e002e7213 */ /* 0x000fe20000000000 */
[----:B------:R-:W-:Y:S01]  /*6850*/  IMAD.IADD R42, R8, 0x1, -R57 ;  /* 0x00000001082a7824 */ /* 0x000fe200078e0a39 */
[----:B------:R-:W-:Y:S01]  /*6860*/  FSEL R3, R36, -INF , !P1 ;  /* 0xff80000024037808 */ /* 0x000fe20004800000 */
[C---:B------:R-:W-:Y:S01]  /*6870*/  IMAD.IADD R36, R8.reuse, 0x1, -R53 ;  /* 0x0000000108247824 */ /* 0x040fe200078e0a35 */
[----:B------:R-:W-:Y:S01]  /*6880*/  I2FP.F32.S32 R38, R38 ;  /* 0x0000002600267245 */ /* 0x000fe20000201400 */
[----:B------:R-:W-:Y:S01]  /*6890*/  IMAD.IADD R197, R8, 0x1, -R51 ;  /* 0x0000000108c57824 */ /* 0x000fe200078e0a33 */
[----:B------:R-:W-:Y:S01]  /*68a0*/  I2FP.F32.S32 R44, R44 ;  /* 0x0000002c002c7245 */ /* 0x000fe20000201400 */
[----:B------:R-:W-:Y:S01]  /*68b0*/  IMAD.IADD R196, R76, 0x1, R219 ;  /* 0x000000014cc47824 */ /* 0x000fe200078e02db */
[----:B------:R-:W-:Y:S01]  /*68c0*/  I2FP.F32.S32 R46, R46 ;  /* 0x0000002e002e7245 */ /* 0x000fe20000201400 */
[----:B------:R-:W-:Y:S01]  /*68d0*/  FFMA.FTZ R15, R38, -UR5, R19 ;  /* 0x80000005260f7c23 */ /* 0x000fe20008010013 */
[----:B------:R-:W-:Y:S01]  /*68e0*/  ISETP.GE.AND P2, PT, R55, UR19, PT ;  /* 0x0000001337007c0c */ /* 0x000fe2000bf46270 */
[----:B------:R-:W-:Y:S01]  /*68f0*/  FFMA.FTZ R35, R44, -UR5, R39 ;  /* 0x800000052c237c23 */ /* 0x000fe20008010027 */
[----:B------:R-:W-:Y:S01]  /*6900*/  IABS R36, R36 ;  /* 0x0000002400247213 */ /* 0x000fe20000000000 */
[----:B------:R-:W-:Y:S01]  /*6910*/  FFMA.FTZ R231, R46, -UR5, R5 ;  /* 0x800000052ee77c23 */ /* 0x000fe20008010005 */
[----:B------:R-:W-:Y:S01]  /*6920*/  FSEL R19, R22, -INF , !P2 ;  /* 0xff80000016137808 */ /* 0x000fe20005000000 */
[----:B------:R-:W-:Y:S01]  /*6930*/  IMAD.IADD R22, R8, 0x1, -R45 ;  /* 0x0000000108167824 */ /* 0x000fe200078e0a2d */
[----:B------:R-:W-:Y:S01]  /*6940*/  FSEL R39, R20, -INF , !P4 ;  /* 0xff80000014277808 */ /* 0x000fe20006000000 */
[C---:B------:R-:W-:Y:S01]  /*6950*/  IMAD.IADD R5, R8.reuse, 0x1, -R43 ;  /* 0x0000000108057824 */ /* 0x040fe200078e0a2b */
[----:B------:R-:W-:Y:S01]  /*6960*/  IABS R42, R42 ;  /* 0x0000002a002a7213 */ /* 0x000fe20000000000 */
[----:B------:R-:W-:Y:S01]  /*6970*/  IMAD.IADD R20, R8, 0x1, -R49 ;  /* 0x0000000108147824 */ /* 0x000fe200078e0a31 */
[----:B------:R-:W-:Y:S01]  /*6980*/  IABS R18, R18 ;  /* 0x0000001200127213 */ /* 0x000fe20000000000 */
[----:B------:R-:W-:Y:S01]  /*6990*/  LDSM.16.MT88.4 R80, [R196+0x14000] ;  /* 0x01400000c450783b */ /* 0x000fe20000004200 */
[----:B------:R-:W-:Y:S01]  /*69a0*/  I2FP.F32.S32 R36, R36 ;  /* 0x0000002400247245 */ /* 0x000fe20000201400 */
[----:B------:R-:W-:Y:S01]  /*69b0*/  VIADD R191, R219, 0x10040 ;  /* 0x00010040dbbf7836 */ /* 0x000fe20000000000 */
[----:B------:R-:W-:Y:S01]  /*69c0*/  I2FP.F32.S32 R42, R42 ;  /* 0x0000002a002a7245 */ /* 0x000fe20000201400 */
[----:B------:R-:W-:Y:S01]  /*69d0*/  LDSM.16.MT88.4 R148, [R196+0x10000] ;  /* 0x01000000c494783b */ /* 0x000fe20000004200 */
[----:B------:R-:W-:Y:S01]  /*69e0*/  IABS R22, R22 ;  /* 0x0000001600167213 */ /* 0x000fe20000000000 */
[----:B------:R-:W-:Y:S01]  /*69f0*/  FFMA.FTZ R13, R36, -UR5, R23 ;  /* 0x80000005240d7c23 */ /* 0x000fe20008010017 */
[----:B------:R-:W-:Y:S01]  /*6a00*/  IABS R197, R197 ;  /* 0x000000c500c57213 */ /* 0x000fe20000000000 */
[----:B------:R-:W-:Y:S01]  /*6a10*/  FFMA.FTZ R21, R42, -UR5, R21 ;  /* 0x800000052a157c23 */ /* 0x000fe20008010015 */
[----:B------:R-:W-:Y:S01]  /*6a20*/  IABS R5, R5 ;  /* 0x0000000500057213 */ /* 0x000fe20000000000 */
[----:B------:R-:W-:Y:S01]  /*6a30*/  LDSM.16.MT88.4 R112, [R196+0x16000] ;  /* 0x01600000c470783b */ /* 0x000fe20000004200 */
[----:B------:R-:W-:-:S02]  /*6a40*/  IABS R20, R20 ;  /* 0x0000001400147213 */ /* 0x000fc40000000000 */
[----:B------:R-:W-:Y:S01]  /*6a50*/  I2FP.F32.S32 R18, R18 ;  /* 0x0000001200127245 */ /* 0x000fe20000201400 */
[----:B------:R-:W-:Y:S01]  /*6a60*/  LDSM.16.MT88.4 R156, [R219+0x10000] ;  /* 0x01000000db9c783b */ /* 0x000fe20000004200 */
[----:B------:R-:W-:Y:S02]  /*6a70*/  FSEL R33, R33, -INF , !P1 ;  /* 0xff80000021217808 */ /* 0x000fe40004800000 */
[----:B------:R-:W-:Y:S01]  /*6a80*/  FSEL R23, R17, -INF , !P4 ;  /* 0xff80000011177808 */ /* 0x000fe20006000000 */
[----:B------:R-:W-:Y:S01]  /*6a90*/  FFMA.FTZ R199, R18, -UR5, R27 ;  /* 0x8000000512c77c23 */ /* 0x000fe2000801001b */
[----:B------:R-:W-:Y:S01]  /*6aa0*/  I2FP.F32.S32 R22, R22 ;  /* 0x0000001600167245 */ /* 0x000fe20000201400 */
[----:B------:R-:W-:Y:S01]  /*6ab0*/  VIADD R27, R40, 0xfffffff8 ;  /* 0xfffffff8281b7836 */ /* 0x000fe20000000000 */
[----:B------:R-:W-:Y:S01]  /*6ac0*/  I2FP.F32.S32 R197, R197 ;  /* 0x000000c500c57245 */ /* 0x000fe20000201400 */
[----:B------:R-:W-:Y:S01]  /*6ad0*/  LDSM.16.MT88.4 R72, [R219+0x14000] ;  /* 0x01400000db48783b */ /* 0x000fe20000004200 */
[----:B------:R-:W-:Y:S01]  /*6ae0*/  ISETP.GE.AND P1, PT, R53, UR19, PT ;  /* 0x0000001335007c0c */ /* 0x000fe2000bf26270 */
[----:B------:R-:W-:Y:S01]  /*6af0*/  FFMA.FTZ R17, R22, -UR5, R9 ;  /* 0x8000000516117c23 */ /* 0x000fe20008010009 */
[----:B------:R-:W-:Y:S01]  /*6b00*/  ISETP.GE.AND P4, PT, R43, UR19, PT ;  /* 0x000000132b007c0c */ /* 0x000fe2000bf86270 */
[----:B------:R-:W-:Y:S01]  /*6b10*/  VIADD R43, R40, 0xfffffff1 ;  /* 0xfffffff1282b7836 */ /* 0x000fe20000000000 */
[----:B------:R-:W-:Y:S01]  /*6b20*/  I2FP.F32.S32 R5, R5 ;  /* 0x0000000500057245 */ /* 0x000fe20000201400 */
[----:B------:R-:W-:Y:S01]  /*6b30*/  FFMA.FTZ R197, R197, -UR5, R10 ;  /* 0x80000005c5c57c23 */ /* 0x000fe2000801000a */
[----:B------:R-:W-:Y:S01]  /*6b40*/  I2FP.F32.S32 R20, R20 ;  /* 0x0000001400147245 */ /* 0x000fe20000201400 */
[----:B------:R-:W-:Y:S01]  /*6b50*/  IMAD.IADD R10, R34, 0x1, -R43 ;  /* 0x00000001220a7824 */ /* 0x000fe200078e0a2b */
[----:B------:R-:W-:Y:S01]  /*6b60*/  FSEL R41, R41, -INF , !P5 ;  /* 0xff80000029297808 */ /* 0x000fe20006800000 */
[----:B------:R-:W-:Y:S01]  /*6b70*/  FFMA.FTZ R9, R5, -UR5, R4 ;  /* 0x8000000505097c23 */ /* 0x000fe20008010004 */
[----:B------:R-:W-:Y:S01]  /*6b80*/  FSEL R35, R35, -INF , !P5 ;  /* 0xff80000023237808 */ /* 0x000fe20006800000 */
[----:B------:R-:W-:Y:S01]  /*6b90*/  FFMA.FTZ R223, R20, -UR5, R11 ;  /* 0x8000000514df7c23 */ /* 0x000fe2000801000b */
[----:B------:R-:W-:Y:S01]  /*6ba0*/  FSEL R7, R7, -INF , !P1 ;  /* 0xff80000007077808 */ /* 0x000fe20004800000 */
[----:B------:R-:W-:Y:S01]  /*6bb0*/  IMAD.IADD R4, R34, 0x1, -R27 ;  /* 0x0000000122047824 */ /* 0x000fe200078e0a1b */
[----:B------:R-:W-:Y:S01]  /*6bc0*/  FSEL R13, R13, -INF , !P1 ;  /* 0xff8000000d0d7808 */ /* 0x000fe20004800000 */
[----:B------:R-:W-:Y:S01]  /*6bd0*/  LDSM.16.MT88.4 R104, [R219+0x16000] ;  /* 0x01600000db68783b */ /* 0x000fe20000004200 */
[----:B------:R-:W-:Y:S01]  /*6be0*/  ISETP.GE.AND P5, PT, R45, UR19, PT ;  /* 0x000000132d007c0c */ /* 0x000fe2000bfa6270 */
[----:B------:R-:W-:Y:S01]  /*6bf0*/  VIADD R45, R40, 0xfffffff0 ;  /* 0xfffffff0282d7836 */ /* 0x000fe20000000000 */
[----:B------:R-:W-:Y:S01]  /*6c00*/  FSEL R37, R37, -INF , !P3 ;  /* 0xff80000025257808 */ /* 0x000fe20005800000 */
[----:B------:R-:W-:Y:S01]  /*6c10*/  LDSM.16.MT88.4 R172, [R196+0x16800] ;  /* 0x01680000c4ac783b */ /* 0x000fe20000004200 */
[----:B------:R-:W-:Y:S01]  /*6c20*/  FSEL R21, R21, -INF , !P3 ;  /* 0xff80000015157808 */ /* 0x000fe20005800000 */
[----:B------:R-:W-:Y:S01]  /*6c30*/  IMAD.IADD R18, R34, 0x1, -R45 ;  /* 0x0000000122127824 */ /* 0x000fe200078e0a2d */
[----:B------:R-:W-:Y:S01]  /*6c40*/  FSEL R15, R15, -INF , !P2 ;  /* 0xff8000000f0f7808 */ /* 0x000fe20005000000 */
[----:B------:R-:W-:Y:S01]  /*6c50*/  LDSM.16.MT88.4 R168, [R219+0x10800] ;  /* 0x01080000dba8783b */ /* 0x000fe20000004200 */
[----:B------:R-:W-:Y:S01]  /*6c60*/  ISETP.GE.AND P1, PT, R47, UR19, PT ;  /* 0x000000132f007c0c */ /* 0x000fe2000bf26270 */
[----:B------:R-:W-:Y:S01]  /*6c70*/  VIADD R47, R40, 0xffffffe9 ;  /* 0xffffffe9282f7836 */ /* 0x000fe20000000000 */
[----:B------:R-:W-:-:S02]  /*6c80*/  ISETP.GE.AND P3, PT, R51, UR19, PT ;  /* 0x0000001333007c0c */ /* 0x000fc4000bf66270 */
[----:B------:R-:W-:Y:S01]  /*6c90*/  ISETP.GE.AND P2, PT, R49, UR19, PT ;  /* 0x0000001331007c0c */ /* 0x000fe2000bf46270 */
[----:B------:R-:W-:Y:S01]  /*6ca0*/  VIADD R49, R40, 0xfffffff9 ;  /* 0xfffffff928317836 */ /* 0x000fe20000000000 */
[----:B------:R-:W-:Y:S01]  /*6cb0*/  FSEL R11, R17, -INF , !P5 ;  /* 0xff800000110b7808 */ /* 0x000fe20006800000 */
[----:B------:R-:W-:Y:S01]  /*6cc0*/  IMAD.IADD R20, R34, 0x1, -R47 ;  /* 0x0000000122147824 */ /* 0x000fe200078e0a2f */
[----:B------:R-:W-:Y:S01]  /*6cd0*/  FSEL R5, R16, -INF , !P5 ;  /* 0xff80000010057808 */ /* 0x000fe20006800000 */
[----:B------:R-:W-:Y:S01]  /*6ce0*/  IMAD.IADD R34, R34, 0x1, -R49 ;  /* 0x0000000122227824 */ /* 0x000fe200078e0a31 */
[----:B------:R-:W-:Y:S02]  /*6cf0*/  FSEL R17, R12, -INF , !P4 ;  /* 0xff8000000c117808 */ /* 0x000fe40006000000 */
[----:B------:R-:W-:Y:S02]  /*6d00*/  FSEL R9, R9, -INF , !P4 ;  /* 0xff80000009097808 */ /* 0x000fe40006000000 */
[----:B------:R-:W-:-:S02]  /*6d10*/  FSEL R231, R231, -INF , !P3 ;  /* 0xff800000e7e77808 */ /* 0x000fc40005800000 */
[----:B------:R-:W-:Y:S02]  /*6d20*/  FSEL R197, R197, -INF , !P3 ;  /* 0xff800000c5c57808 */ /* 0x000fe40005800000 */
        /* <DEDUP_REMOVED lines=11> */
[----:B------:R-:W-:Y:S01]  /*6de0*/  IABS R4, R4 ;  /* 0x0000000400047213 */ /* 0x000fe20000000000 */
[----:B------:R-:W-:Y:S01]  /*6df0*/  IMAD.IADD R8, R8, 0x1, -R49 ;  /* 0x0000000108087824 */ /* 0x000fe200078e0a31 */
[----:B------:R-:W-:-:S02]  /*6e00*/  FSEL R225, R225, -INF , !P1 ;  /* 0xff800000e1e17808 */ /* 0x000fc40004800000 */
[----:B------:R-:W-:Y:S02]  /*6e10*/  FSEL R199, R199, -INF , !P1 ;  /* 0xff800000c7c77808 */ /* 0x000fe40004800000 */
[----:B------:R-:W-:Y:S02]  /*6e20*/  ISETP.GE.AND P1, PT, R49, UR19, PT ;  /* 0x0000001331007c0c */ /* 0x000fe4000bf26270 */
[----:B------:R-:W-:Y:S02]  /*6e30*/  I2FP.F32.S32 R49, R10 ;  /* 0x0000000a00317245 */ /* 0x000fe40000201400 */
[----:B------:R-:W-:Y:S02]  /*6e40*/  I2FP.F32.S32 R10, R4 ;  /* 0x00000004000a7245 */ /* 0x000fe40000201400 */
[----:B------:R-:W-:Y:S01]  /*6e50*/  FMNMX3.FTZ R4, R3, R41, R39, !PT ;  /* 0x0000002903047276 */ /* 0x000fe20007810027 */
[----:B------:R-:W-:Y:S01]  /*6e60*/  FFMA.FTZ R30, R49, -UR5, R30 ;  /* 0x80000005311e7c23 */ /* 0x000fe2000801001e */
[----:B------:R-:W-:Y:S01]  /*6e70*/  IABS R20, R20 ;  /* 0x0000001400147213 */ /* 0x000fe20000000000 */
[----:B------:R-:W-:Y:S01]  /*6e80*/  FFMA.FTZ R10, R10, -UR5, R31 ;  /* 0x800000050a0a7c23 */ /* 0x000fe2000801001f */
[----:B------:R-:W-:-:S02]  /*6e90*/  IABS R18, R18 ;  /* 0x0000001200127213 */ /* 0x000fc40000000000 */
[----:B------:R-:W-:Y:S02]  /*6ea0*/  FMNMX3.FTZ R4, R4, R37, R19, !PT ;  /* 0x0000002504047276 */ /* 0x000fe40007810013 */
[----:B------:R-:W-:Y:S02]  /*6eb0*/  I2FP.F32.S32 R51, R20 ;  /* 0x0000001400337245 */ /* 0x000fe40000201400 */
[----:B------:R-:W-:Y:S02]  /*6ec0*/  I2FP.F32.S32 R53, R18 ;  /* 0x0000001200357245 */ /* 0x000fe40000201400 */
[----:B------:R-:W-:Y:S01]  /*6ed0*/  FMNMX3.FTZ R4, R4, R7, R5, !PT ;  /* 0x0000000704047276 */ /* 0x000fe20007810005 */
[----:B------:R-:W-:Y:S01]  /*6ee0*/  FFMA.FTZ R6, R51, -UR5, R6 ;  /* 0x8000000533067c23 */ /* 0x000fe20008010006 */
[----:B------:R-:W-:Y:S01]  /*6ef0*/  IABS R34, R34 ;  /* 0x0000002200227213 */ /* 0x000fe20000000000 */
[----:B------:R-:W-:Y:S01]  /*6f00*/  FFMA.FTZ R24, R53, -UR5, R24 ;  /* 0x8000000535187c23 */ /* 0x000fe20008010018 */
[----:B------:R-:W-:-:S02]  /*6f10*/  FMNMX3.FTZ R4, R4, R17, R231, !PT ;  /* 0x0000001104047276 */ /* 0x000fc400078100e7 */
[----:B------:R-:W-:Y:S02]  /*6f20*/  I2FP.F32.S32 R51, R34 ;  /* 0x0000002200337245 */ /* 0x000fe40000201400 */
[----:B------:R-:W-:Y:S02]  /*6f30*/  FSEL R195, R6, -INF , !P5 ;  /* 0xff80000006c37808 */ /* 0x000fe40006800000 */
[----:B------:R-:W-:Y:S01]  /*6f40*/  FSEL R215, R24, -INF , !P4 ;  /* 0xff80000018d77808 */ /* 0x000fe20006000000 */
[----:B------:R-:W-:Y:S01]  /*6f50*/  FFMA.FTZ R32, R51, -UR5, R32 ;  /* 0x8000000533207c23 */ /* 0x000fe20008010020 */
[----:B------:R-:W-:Y:S01]  /*6f60*/  FMNMX3.FTZ R6, R4, R193, R225, !PT ;  /* 0x000000c104067276 */ /* 0x000fe200078100e1 */
[----:B------:R-:W-:Y:S01]  /*6f70*/  LDSM.16.MT88.4 R48, [R196+0x12000] ;  /* 0x01200000c430783b */ /* 0x000fe20000004200 */
[----:B------:R-:W-:Y:S02]  /*6f80*/  FSEL R213, R30, -INF , !P3 ;  /* 0xff8000001ed57808 */ /* 0x000fe40005800000 */
[----:B------:R-:W-:-:S02]  /*6f90*/  FSEL R211, R10, -INF , !P2 ;  /* 0xff8000000ad37808 */ /* 0x000fc40005000000 */
[----:B------:R-:W-:Y:S02]  /*6fa0*/  FMNMX3.FTZ R6, R6, R195, R215, !PT ;  /* 0x000000c306067276 */ /* 0x000fe400078100d7 */
[----:B------:R-:W-:Y:S02]  /*6fb0*/  FMNMX3.FTZ R4, R33, R35, R23, !PT ;  /* 0x0000002321047276 */ /* 0x000fe40007810017 */
[----:B------:R-:W-:Y:S02]  /*6fc0*/  FSEL R209, R32, -INF , !P1 ;  /* 0xff80000020d17808 */ /* 0x000fe40004800000 */
[----:B------:R-:W-:Y:S02]  /*6fd0*/  FMNMX3.FTZ R6, R6, R213, R211, !PT ;  /* 0x000000d506067276 */ /* 0x000fe400078100d3 */
[----:B------:R-:W-:Y:S02]  /*6fe0*/  IABS R47, R47 ;  /* 0x0000002f002f7213 */ /* 0x000fe40000000000 */
[----:B------:R-:W-:-:S02]  /*6ff0*/  IABS R45, R45 ;  /* 0x0000002d002d7213 */ /* 0x000fc40000000000 */
[----:B------:R-:W-:Y:S02]  /*7000*/  FMNMX3.FTZ R10, R4, R21, R15, !PT ;  /* 0x00000015040a7276 */ /* 0x000fe4000781000f */
[----:B------:R-:W-:Y:S02]  /*7010*/  FMNMX.FTZ R4, R209, R6, !PT ;  /* 0x00000006d1047209 */ /* 0x000fe40007810000 */
[----:B------:R-:W-:Y:S02]  /*7020*/  I2FP.F32.S32 R47, R47 ;  /* 0x0000002f002f7245 */ /* 0x000fe40000201400 */
[----:B------:R-:W-:Y:S02]  /*7030*/  IABS R43, R43 ;  /* 0x0000002b002b7213 */ /* 0x000fe40000000000 */
[----:B------:R-:W-:Y:S01]  /*7040*/  IABS R27, R27 ;  /* 0x0000001b001b7213 */ /* 0x000fe20000000000 */
[----:B------:R-:W-:Y:S01]  /*7050*/  FFMA.FTZ R14, R47, -UR5, R14 ;  /* 0x800000052f0e7c23 */ /* 0x000fe2000801000e */
[----:B------:R-:W-:-:S02]  /*7060*/  I2FP.F32.S32 R6, R45 ;  /* 0x0000002d00067245 */ /* 0x000fc40000201400 */
[----:B------:R-:W-:Y:S02]  /*7070*/  FMNMX3.FTZ R10, R10, R13, R11, !PT ;  /* 0x0000000d0a0a7276 */ /* 0x000fe4000781000b */
[----:B------:R-:W-:Y:S01]  /*7080*/  IABS R8, R8 ;  /* 0x0000000800087213 */ /* 0x000fe20000000000 */
[----:B------:R-:W-:Y:S01]  /*7090*/  FFMA.FTZ R6, R6, -UR5, R25 ;  /* 0x8000000506067c23 */ /* 0x000fe20008010019 */
[----:B------:R-:W-:Y:S02]  /*70a0*/  I2FP.F32.S32 R43, R43 ;  /* 0x0000002b002b7245 */ /* 0x000fe40000201400 */
[----:B------:R-:W-:Y:S02]  /*70b0*/  I2FP.F32.S32 R12, R27 ;  /* 0x0000001b000c7245 */ /* 0x000fe40000201400 */
[----:B------:R-:W-:Y:S01]  /*70c0*/  FMNMX3.FTZ R10, R10, R9, R197, !PT ;  /* 0x000000090a0a7276 */ /* 0x000fe200078100c5 */
[----:B------:R-:W-:Y:S01]  /*70d0*/  FFMA.FTZ R26, R43, -UR5, R26 ;  /* 0x800000052b1a7c23 */ /* 0x000fe2000801001a */
[----:B------:R-:W-:Y:S01]  /*70e0*/  I2FP.F32.S32 R25, R8 ;  /* 0x0000000800197245 */ /* 0x000fe20000201400 */
[----:B------:R-:W-:Y:S01]  /*70f0*/  FFMA.FTZ R12, R12, -UR5, R29 ;  /* 0x800000050c0c7c23 */ /* 0x000fe2000801001d */
[----:B------:R-:W-:Y:S01]  /*7100*/  FSEL R221, R14, -INF , !P5 ;  /* 0xff8000000edd7808 */ /* 0x000fe20006800000 */
[----:B------:R-:W1:Y:S01]  /*7110*/  SHFL.BFLY PT, R27, R4, 0x2, 0x1f ;  /* 0x0c401f00041b7f89 */ /* 0x000e6200000e0000 */
[----:B------:R-:W-:Y:S01]  /*7120*/  FSEL R207, R6, -INF , !P4 ;  /* 0xff80000006cf7808 */ /* 0x000fe20006000000 */
[----:B------:R-:W-:Y:S01]  /*7130*/  FFMA.FTZ R25, R25, -UR5, R28 ;  /* 0x8000000519197c23 */ /* 0x000fe2000801001c */
[----:B------:R-:W-:Y:S01]  /*7140*/  FMNMX3.FTZ R10, R10, R223, R199, !PT ;  /* 0x000000df0a0a7276 */ /* 0x000fe200078100c7 */
[----:B------:R-:W-:Y:S01]  /*7150*/  LDSM.16.MT88.4 R28, [R219+0x12800] ;  /* 0x01280000db1c783b */ /* 0x000fe20000004200 */
[----:B------:R-:W-:-:S02]  /*7160*/  FSEL R205, R26, -INF , !P3 ;  /* 0xff8000001acd7808 */ /* 0x000fc40005800000 */
[----:B------:R-:W-:Y:S02]  /*7170*/  FSEL R203, R12, -INF , !P2 ;  /* 0xff8000000ccb7808 */ /* 0x000fe40005000000 */
[----:B------:R-:W-:Y:S02]  /*7180*/  FMNMX3.FTZ R10, R10, R221, R207, !PT ;  /* 0x000000dd0a0a7276 */ /* 0x000fe400078100cf */
[----:B------:R-:W-:Y:S02]  /*7190*/  FSEL R201, R25, -INF , !P1 ;  /* 0xff80000019c97808 */ /* 0x000fe40004800000 */
[----:B------:R-:W-:-:S04]  /*71a0*/  FMNMX3.FTZ R6, R10, R205, R203, !PT ;  /* 0x000000cd0a067276 */ /* 0x000fc800078100cb */
[----:B------:R-:W-:-:S05]  /*71b0*/  FMNMX.FTZ R6, R201, R6, !PT ;  /* 0x00000006c9067209 */ /* 0x000fca0007810000 */
[----:B------:R-:W3:Y:S01]  /*71c0*/  SHFL.BFLY PT, R25, R6, 0x2, 0x1f ;  /* 0x0c401f0006197f89 */ /* 0x000ee200000e0000 */
[----:B-1----:R-:W-:-:S05]  /*71d0*/  FMNMX.FTZ R27, R4, R27, !PT ;  /* 0x0000001b041b7209 */ /* 0x002fca0007810000 */
[----:B------:R-:W1:Y:S01]  /*71e0*/  SHFL.BFLY PT, R164, R27, 0x1, 0x1f ;  /* 0x0c201f001ba47f89 */ /* 0x000e6200000e0000 */
[----:B---3--:R-:W-:-:S05]  /*71f0*/  FMNMX.FTZ R25, R6, R25, !PT ;  /* 0x0000001906197209 */ /* 0x008fca0007810000 */
[----:B------:R-:W3:Y:S01]  /*7200*/  SHFL.BFLY PT, R4, R25, 0x1, 0x1f ;  /* 0x0c201f0019047f89 */ /* 0x000ee200000e0000 */
[----:B-1----:R-:W-:-:S04]  /*7210*/  FMNMX.FTZ R164, R27, R164, !PT ;  /* 0x000000a41ba47209 */ /* 0x002fc80007810000 */
[C---:B------:R-:W-:Y:S01]  /*7220*/  FSETP.NEU.FTZ.AND P1, PT, R164.reuse, -INF , PT ;  /* 0xff800000a400780b */ /* 0x040fe20003f3d000 */
[----:B--2---:R-:W-:-:S05]  /*7230*/  FMUL.FTZ R204, R164, UR4 ;  /* 0x00000004a4cc7c20 */ /* 0x004fca0008410000 */
        /* <DEDUP_REMOVED lines=8> */
[----:B---3--:R-:W-:Y:S01]  /*72c0*/  FMNMX.FTZ R3, R25, R4, !PT ;  /* 0x0000000419037209 */ /* 0x008fe20007810000 */
[----:B------:R-:W-:Y:S01]  /*72d0*/  VIADD R4, R219, 0x10000 ;  /* 0x00010000db047836 */ /* 0x000fe20000000000 */
[----:B------:R-:W-:Y:S01]  /*72e0*/  MUFU.EX2 R187, R187 ;  /* 0x000000bb00bb7308 */ /* 0x000fe20000000800 */
[----:B------:R-:W-:Y:S01]  /*72f0*/  FFMA.FTZ R181, R19, UR4, -R204 ;  /* 0x0000000413b57c23 */ /* 0x000fe200080108cc */
[C---:B------:R-:W-:Y:S01]  /*7300*/  FSETP.NEU.FTZ.AND P1, PT, R3.reuse, -INF , PT ;  /* 0xff8000000300780b */ /* 0x040fe20003f3d000 */
[----:B------:R-:W-:Y:S01]  /*7310*/  FMUL.FTZ R200, R3, UR4 ;  /* 0x0000000403c87c20 */ /* 0x000fe20008410000 */
[----:B------:R-:W-:-:S02]  /*7320*/  @P0 VIADD R191, R4, 0xffffffc0 ;  /* 0xffffffc004bf0836 */ /* 0x000fc40000000000 */
        /* <DEDUP_REMOVED lines=23> */
[----:B------:R-:W-:Y:S01]  /*74a0*/  FFMA.FTZ R195, R195, UR4, -R204 ;  /* 0x00000004c3c37c23 */ /* 0x000fe200080108cc */
[----:B------:R-:W1:Y:S01]  /*74b0*/  LDSM.16.MT88.4 R88, [R191+0x4000] ;  /* 0x00400000bf58783b */ /* 0x000e620000004200 */
[--C-:B------:R-:W-:Y:S01]  /*74c0*/  FFMA.FTZ R197, R197, UR4, -R200.reuse ;  /* 0x00000004c5c57c23 */ /* 0x100fe200080108c8 */
[--C-:B------:R-:W-:Y:S01]  /*74d0*/  FFMA.FTZ R198, R223, UR4, -R200.reuse ;  /* 0x00000004dfc67c23 */ /* 0x100fe200080108c8 */
[--C-:B------:R-:W-:Y:S01]  /*74e0*/  FFMA.FTZ R199, R199, UR4, -R200.reuse ;  /* 0x00000004c7c77c23 */ /* 0x100fe200080108c8 */
[----:B------:R-:W1:Y:S01]  /*74f0*/  LDSM.16.MT88.4 R96, [R190+0x4000] ;  /* 0x00400000be60783b */ /* 0x000e620000004200 */
[----:B------:R-:W-:Y:S01]  /*7500*/  MUFU.EX2 R189, R189 ;  /* 0x000000bd00bd7308 */ /* 0x000fe20000000800 */
[----:B------:R-:W-:Y:S01]  /*7510*/  FFMA.FTZ R202, R221, UR4, -R200 ;  /* 0x00000004ddca7c23 */ /* 0x000fe200080108c8 */
[--C-:B------:R-:W-:Y:S01]  /*7520*/  FFMA.FTZ R206, R215, UR4, -R204.reuse ;  /* 0x00000004d7ce7c23 */ /* 0x100fe200080108cc */
[----:B------:R-:W1:Y:S01]  /*7530*/  LDSM.16.MT88.4 R120, [R191+0x6000] ;  /* 0x00600000bf78783b */ /* 0x000e620000004200 */
[--C-:B------:R-:W-:Y:S01]  /*7540*/  FFMA.FTZ R213, R213, UR4, -R204.reuse ;  /* 0x00000004d5d57c23 */ /* 0x100fe200080108cc */
[--C-:B------:R-:W-:Y:S01]  /*7550*/  FFMA.FTZ R208, R211, UR4, -R204.reuse ;  /* 0x00000004d3d07c23 */ /* 0x100fe200080108cc */
[----:B------:R-:W-:Y:S01]  /*7560*/  FFMA.FTZ R235, R209, UR4, -R204 ;  /* 0x00000004d1eb7c23 */ /* 0x000fe200080108cc */
[----:B------:R-:W1:Y:S01]  /*7570*/  LDSM.16.MT88.4 R4, [R190+0x6000] ;  /* 0x00600000be04783b */ /* 0x000e620000004200 */
[----:B------:R-:W3:Y:S01]  /*7580*/  MUFU.EX2 R188, R188 ;  /* 0x000000bc00bc7308 */ /* 0x000ee20000000800 */
[----:B--2---:R-:W-:Y:S01]  /*7590*/  F2FP.BF16.F32.PACK_AB R130, R182, R183 ;  /* 0x000000b7b682723e */ /* 0x004fe200000010ff */
[--C-:B------:R-:W-:Y:S01]  /*75a0*/  FFMA.FTZ R204, R207, UR4, -R200.reuse ;  /* 0x00000004cfcc7c23 */ /* 0x100fe200080108c8 */
[----:B------:R-:W2:Y:S01]  /*75b0*/  LDSM.16.MT88.4 R8, [R196+0x14800] ;  /* 0x01480000c408783b */ /* 0x000ea20000004200 */
[--C-:B------:R-:W-:Y:S01]  /*75c0*/  FFMA.FTZ R205, R205, UR4, -R200.reuse ;  /* 0x00000004cdcd7c23 */ /* 0x100fe200080108c8 */
[--C-:B------:R-:W-:Y:S01]  /*75d0*/  FFMA.FTZ R203, R203, UR4, -R200.reuse ;  /* 0x00000004cbcb7c23 */ /* 0x100fe200080108c8 */
[----:B------:R-:W-:Y:S01]  /*75e0*/  FFMA.FTZ R200, R201, UR4, -R200 ;  /* 0x00000004c9c87c23 */ /* 0x000fe200080108c8 */
[----:B------:R-:W2:Y:S01]  /*75f0*/  LDSM.16.MT88.4 R12, [R196+0x12800] ;  /* 0x01280000c40c783b */ /* 0x000ea20000004200 */
[----:B------:R-:W-:Y:S01]  /*7600*/  MUFU.EX2 R185, R185 ;  /* 0x000000b900b97308 */ /* 0x000fe20000000800 */
[----:B------:R-:W-:Y:S01]  /*7610*/  FADD.FTZ R186, R187, R186 ;  /* 0x000000babbba7221 */ /* 0x000fe20000010000 */
[----:B------:R-:W-:Y:S01]  /*7620*/  UIADD3 UR4, UPT, UPT, UR18, -0x2, URZ ;  /* 0xfffffffe12047890 */ /* 0x000fe2000fffe0ff */
[----:B------:R-:W2:Y:S02]  /*7630*/  LDSM.16.MT88.4 R20, [R191+0x800] ;  /* 0x00080000bf14783b */ /* 0x000ea40000004200 */
[----:B------:R-:W-:Y:S01]  /*7640*/  FADD.FTZ R183, R183, R186 ;  /* 0x000000bab7b77221 */ /* 0x000fe20000010000 */
[----:B------:R-:W-:Y:S01]  /*7650*/  UISETP.GE.AND UP0, UPT, UR4, UR14, UPT ;  /* 0x0000000e0400728c */ /* 0x000fe2000bf06270 */
[----:B------:R-:W-:Y:S01]  /*7660*/  LDSM.16.MT88.4 R32, [R190+0x800] ;  /* 0x00080000be20783b */ /* 0x000fe20000004200 */
[----:B------:R-:W4:Y:S01]  /*7670*/  MUFU.EX2 R184, R184 ;  /* 0x000000b800b87308 */ /* 0x000f220000000800 */
[----:B---3--:R-:W-:Y:S01]  /*7680*/  F2FP.BF16.F32.PACK_AB R129, R188, R189 ;  /* 0x000000bdbc81723e */ /* 0x008fe200000010ff */
[----:B------:R-:W-:Y:S01]  /*7690*/  FADD.FTZ R188, R189, R188 ;  /* 0x000000bcbdbc7221 */ /* 0x000fe20000010000 */
[----:B------:R-:W-:Y:S01]  /*76a0*/  LDSM.16.MT88.4 R24, [R190+0x2800] ;  /* 0x00280000be18783b */ /* 0x000fe20000004200 */
[----:B------:R-:W-:-:S04]  /*76b0*/  FADD.FTZ R182, R182, R183 ;  /* 0x000000b7b6b67221 */ /* 0x000fc80000010000 */
[----:B------:R-:W-:Y:S08]  /*76c0*/  MUFU.EX2 R181, R181 ;  /* 0x000000b500b57308 */ /* 0x000ff00000000800 */
        /* <DEDUP_REMOVED lines=231> */
[----:B------:R-:W1:Y:S01]  /*8540*/  S2UR UR27, SR_CgaCtaId ;  /* 0x00000000001b79c3 */ /* 0x000e620000008800 */
[----:B------:R-:W2:Y:S01]  /*8550*/  LDCU.64 UR6, c[0x0][0x4e0] ;  /* 0x00009c00ff0677ac */ /* 0x000ea20008000a00 */
[----:B------:R-:W-:Y:S01]  /*8560*/  IMAD.MOV.U32 R216, RZ, RZ, 0x20 ;  /* 0x00000020ffd87424 */ /* 0x000fe200078e00ff */
[----:B------:R-:W-:Y:S01]  /*8570*/  MOV R169, R164 ;  /* 0x000000a400a97202 */ /* 0x000fe20000000f00 */
        /* <DEDUP_REMOVED lines=11> */
[----:B------:R-:W-:-:S02]  /*8630*/  UISETP.NE.AND.EX UP1, UPT, UR9, URZ, UPT, UP1 ;  /* 0x000000ff0900728c */ /* 0x000fc4000bf25310 */
[----:B--2---:R-:W-:Y:S01]  /*8640*/  UISETP.NE.U32.AND UP0, UPT, UR6, URZ, UPT ;  /* 0x000000ff0600728c */ /* 0x004fe2000bf05070 */
[----:B------:R-:W-:Y:S01]  /*8650*/  IADD3 R230, PT, PT, R5, 0x88, -R230 ;  /* 0x0000008805e67810 */ /* 0x000fe20007ffe8e6 */
[----:B------:R-:W2:Y:S01]  /*8660*/  LDCU UR26, c[0x0][0x440] ;  /* 0x00008800ff1a77ac */ /* 0x000ea20008000800 */
[----:B------:R-:W-:Y:S01]  /*8670*/  UMOV UR6, 0x400 ;  /* 0x0000040000067882 */ /* 0x000fe20000000000 */
[----:B------:R-:W3:Y:S01]  /*8680*/  LDCU UR24, c[0x0][0x50c] ;  /* 0x0000a180ff1877ac */ /* 0x000ee20008000800 */
[----:B------:R-:W4:Y:S01]  /*8690*/  LDCU UR4, c[0x0][0x45c] ;  /* 0x00008b80ff0477ac */ /* 0x000f220008000800 */
[----:B------:R-:W2:Y:S01]  /*86a0*/  LDCU UR25, c[0x0][0x3c4] ;  /* 0x00007880ff1977ac */ /* 0x000ea20008000800 */
        /* <DEDUP_REMOVED lines=8> */
.L_x_4470:
        /* <DEDUP_REMOVED lines=95> */
.L_x_4467:
[----:B------:R-:W-:Y:S01]  /*8d20*/  ISETP.GE.AND P4, PT, R165, UR26, PT ;  /* 0x0000001aa5007c0c */ /* 0x000fe2000bf86270 */
[----:B------:R-:W-:Y:S01]  /*8d30*/  USHF.L.U32 UR27, UR7, 0x5, URZ ;  /* 0x00000005071b7899 */ /* 0x000fe200080006ff */
[----:B------:R-:W-:Y:S01]  /*8d40*/  LEA R237, R237, UR6, 0x1 ;  /* 0x00000006eded7c11 */ /* 0x000fe2000f8e08ff */
[----:B------:R-:W-:Y:S01]  /*8d50*/  USHF.L.U64.HI UR7, UR7, 0x5, UR25 ;  /* 0x0000000507077899 */ /* 0x000fe20008010219 */
[----:B------:R-:W-:Y:S01]  /*8d60*/  LOP3.LUT R165, R165, 0xc0, RZ, 0xfc, !PT ;  /* 0x000000c0a5a57812 */ /* 0x000fe200078efcff */
[----:B------:R-:W-:Y:S01]  /*8d70*/  UIADD3 UR22, UPT, UPT, UR22, -0x1, URZ ;  /* 0xffffffff16167890 */ /* 0x000fe2000fffe0ff */
[----:B------:R-:W-:Y:S02]  /*8d80*/  LOP3.LUT R217, R166, 0x7c00, RZ, 0xc0, !PT ;  /* 0x00007c00a6d97812 */ /* 0x000fe400078ec0ff */
[----:B------:R-:W-:Y:S01]  /*8d90*/  ISETP.GE.AND P1, PT, R165, UR26, PT ;  /* 0x0000001aa5007c0c */ /* 0x000fe2000bf26270 */
[----:B------:R-:W-:Y:S01]  /*8da0*/  UISETP.GT.AND UP2, UPT, UR22, UR14, UPT ;  /* 0x0000000e1600728c */ /* 0x000fe2000bf44270 */
[----:B------:R-:W-:Y:S02]  /*8db0*/  IADD3 R166, P0, PT, R232, UR27, RZ ;  /* 0x0000001be8a67c10 */ /* 0x000fe4000ff1e0ff */
[----:B------:R-:W-:Y:S01]  /*8dc0*/  LOP3.LUT R2, R220, 0x8, RZ, 0xc0, !PT ;  /* 0x00000008dc027812 */ /* 0x000fe200078ec0ff */
[----:B------:R-:W-:Y:S01]  /*8dd0*/  @!PT LDS RZ, [RZ] ;  /* 0x00000000fffff984 */ /* 0x000fe20000000800 */
[----:B------:R-:W-:Y:S01]  /*8de0*/  @!PT LDS RZ, [RZ] ;  /* 0x00000000fffff984 */ /* 0x000fe20000000800 */
[----:B------:R-:W-:Y:S01]  /*8df0*/  @!PT LDS RZ, [RZ] ;  /* 0x00000000fffff984 */ /* 0x000fe20000000800 */
[----:B------:R-:W-:Y:S01]  /*8e00*/  @!P4 LDGSTS.E.BYPASS.LTC128B.128 [R237+0x10000], desc[UR20][R232.64] ;  /* 0x10000000e8edcfae */ /* 0x000fe2000b981a14 */
[----:B------:R-:W-:Y:S02]  /*8e10*/  IADD3.X R167, PT, PT, R233, UR7, RZ, P0, !PT ;  /* 0x00000007e9a77c10 */ /* 0x000fe400087fe4ff */
[----:B------:R-:W-:Y:S02]  /*8e20*/  IADD3 R206, P0, PT, R166, UR27, RZ ;  /* 0x0000001ba6ce7c10 */ /* 0x000fe4000ff1e0ff */
[----:B------:R-:W-:Y:S01]  /*8e30*/  @P4 STS.128 [R237+0x10000], RZ ;  /* 0x010000ffed004388 */ /* 0x000fe20000000c00 */
[----:B------:R-:W-:Y:S02]  /*8e40*/  LOP3.LUT R3, R217, 0x200, R170, 0xf8, !PT ;  /* 0x00000200d9037812 */ /* 0x000fe400078ef8aa */
[----:B------:R-:W-:Y:S02]  /*8e50*/  IADD3.X R207, PT, PT, R167, UR7, RZ, P0, !PT ;  /* 0x00000007a7cf7c10 */ /* 0x000fe400087fe4ff */
[----:B------:R-:W-:Y:S01]  /*8e60*/  @!PT LDS RZ, [RZ] ;  /* 0x00000000fffff984 */ /* 0x000fe20000000800 */
[----:B------:R-:W-:Y:S01]  /*8e70*/  @!PT LDS RZ, [RZ] ;  /* 0x00000000fffff984 */ /* 0x000fe20000000800 */
[----:B------:R-:W-:Y:S01]  /*8e80*/  @!PT LDS RZ, [RZ] ;  /* 0x00000000fffff984 */ /* 0x000fe20000000800 */
[----:B------:R-:W-:Y:S01]  /*8e90*/  @!P3 LDGSTS.E.BYPASS.LTC128B.128 [R237+0x12000], desc[UR20][R232.64+0x80] ;  /* 0x12000080e8edbfae */ /* 0x000fe2000b981a14 */
[----:B------:R-:W-:Y:S02]  /*8ea0*/  IADD3 R204, P0, PT, R206, UR27, RZ ;  /* 0x0000001bcecc7c10 */ /* 0x000fe4000ff1e0ff */
[----:B------:R-:W-:Y:S02]  /*8eb0*/  LOP3.LUT R164, R170, 0x400, RZ, 0xc0, !PT ;  /* 0x00000400aaa47812 */ /* 0x000fe400078ec0ff */
[----:B------:R-:W-:Y:S01]  /*8ec0*/  @P3 STS.128 [R237+0x12000], RZ ;  /* 0x012000ffed003388 */ /* 0x000fe20000000c00 */
[----:B------:R-:W-:Y:S02]  /*8ed0*/  IADD3.X R205, PT, PT, R207, UR7, RZ, P0, !PT ;  /* 0x00000007cfcd7c10 */ /* 0x000fe400087fe4ff */
[----:B------:R-:W-:Y:S02]  /*8ee0*/  LOP3.LUT R223, R171, 0x8, R218, 0x78, !PT ;  /* 0x00000008abdf7812 */ /* 0x000fe400078e78da */
[----:B------:R-:W-:Y:S01]  /*8ef0*/  @!PT LDS RZ, [RZ] ;  /* 0x00000000fffff984 */ /* 0x000fe20000000800 */
[----:B------:R-:W-:Y:S01]  /*8f00*/  @!PT LDS RZ, [RZ] ;  /* 0x00000000fffff984 */ /* 0x000fe20000000800 */
[----:B------:R-:W-:Y:S01]  /*8f10*/  @!PT LDS RZ, [RZ] ;  /* 0x00000000fffff984 */ /* 0x000fe20000000800 */
[----:B------:R-:W-:Y:S01]  /*8f20*/  @!P2 LDGSTS.E.BYPASS.LTC128B.128 [R237+0x14000], desc[UR20][R232.64+0x100] ;  /* 0x14000100e8edafae */ /* 0x000fe2000b981a14 */
[----:B------:R-:W-:Y:S02]  /*8f30*/  LOP3.LUT R2, R3, R171, R2, 0xf6, !PT ;  /* 0x000000ab03027212 */ /* 0x000fe400078ef602 */
[----:B------:R-:W-:Y:S02]  /*8f40*/  LEA R223, R223, R164, 0x1 ;  /* 0x000000a4dfdf7211 */ /* 0x000fe400078e08ff */
[----:B------:R-:W-:Y:S01]  /*8f50*/  @P2 STS.128 [R237+0x14000], RZ ;  /* 0x014000ffed002388 */ /* 0x000fe20000000c00 */
[----:B------:R-:W-:Y:S02]  /*8f60*/  LEA R225, R2, UR6, 0x1 ;  /* 0x0000000602e17c11 */ /* 0x000fe4000f8e08ff */
        /* <DEDUP_REMOVED lines=14> */
[C---:B------:R-:W-:Y:S02]  /*9050*/  IADD3 R222, PT, PT, R170.reuse, R225, RZ ;  /* 0x000000e1aade7210 */ /* 0x040fe40007ffe0ff */
[----:B------:R-:W-:Y:S02]  /*9060*/  IADD3 R171, PT, PT, R170, R3, RZ ;  /* 0x00000003aaab7210 */ /* 0x000fe40007ffe0ff */
        /* <DEDUP_REMOVED lines=8> */
[C---:B------:R-:W-:Y:S02]  /*90f0*/  IADD3 R221, PT, PT, R2.reuse, R225, RZ ;  /* 0x000000e102dd7210 */ /* 0x040fe40007ffe0ff */
        /* <DEDUP_REMOVED lines=54> */
[----:B------:R-:W5:Y:S05]  /*9460*/  LDSM.16.M88.4 R176, [R223+UR6+0x8000] ;  /* 0x00800006dfb0783b */ /* 0x000f6a0008000200 */
[----:B------:R-:W3:Y:S05]  /*9470*/  LDSM.16.M88.4 R180, [R223+UR6+0x8800] ;  /* 0x00880006dfb4783b */ /* 0x000eea0008000200 */
[----:B------:R-:W4:Y:S05]  /*9480*/  LDSM.16.M88.4 R184, [R223+UR6+0x9000] ;  /* 0x00900006dfb8783b */ /* 0x000f2a0008000200 */
[----:B------:R-:W0:Y:S05]  /*9490*/  LDGDEPBAR ;  /* 0x00000000000079af */ /* 0x000e2a0000000000 */
[----:B------:R-:W4:Y:S05]  /*94a0*/  LDSM.16.M88.4 R188, [R223+UR6+0x9800] ;  /* 0x00980006dfbc783b */ /* 0x000f2a0008000200 */
[----:B------:R-:W-:Y:S05]  /*94b0*/  LDSM.16.M88.4 R192, [R222] ;  /* 0x00000000dec0783b */ /* 0x000fea0000000200 */
[----:B------:R-:W4:Y:S05]  /*94c0*/  LDSM.16.M88.4 R196, [R171+0x8000] ;  /* 0x00800000abc4783b */ /* 0x000f2a0000000200 */
[----:B------:R-:W4:Y:S05]  /*94d0*/  LDSM.16.M88.4 R200, [R171+0x8800] ;  /* 0x00880000abc8783b */ /* 0x000f2a0000000200 */
[----:B-1----:R-:W-:Y:S01]  /*94e0*/  LDSM.16.M88.4 R164, [R3+0x8000] ;  /* 0x0080000003a4783b */ /* 0x002fe20000000200 */
[C---:B-----5:R-:W-:Y:S04]  /*94f0*/  HMMA.16816.F32.BF16 R4, R172.reuse, R176, RZ ;  /* 0x000000b0ac04723c */ /* 0x060fe800000418ff */
[----:B--2---:R-:W-:Y:S04]  /*9500*/  LDSM.16.M88.4 R204, [R2+0x8000] ;  /* 0x0080000002cc783b */ /* 0x004fe80000000200 */
[C---:B------:R-:W-:Y:S01]  /*9510*/  HMMA.16816.F32.BF16 R8, R172.reuse, R178, RZ ;  /* 0x000000b2ac08723c */ /* 0x040fe200000418ff */
[----:B------:R-:W-:Y:S05]  /*9520*/  LDSM.16.M88.4 R176, [R171+0x9800] ;  /* 0x00980000abb0783b */ /* 0x000fea0000000200 */
[----:B------:R-:W-:Y:S02]  /*9530*/  LDSM.16.M88.4 R208, [R3+0xa000] ;  /* 0x00a0000003d0783b */ /* 0x000fe40000000200 */
[C---:B---3--:R-:W-:Y:S03]  /*9540*/  HMMA.16816.F32.BF16 R12, R172.reuse, R180, RZ ;  /* 0x000000b4ac0c723c */ /* 0x048fe600000418ff */
[----:B------:R-:W-:Y:S05]  /*9550*/  LDSM.16.M88.4 R212, [R171+0xc000] ;  /* 0x00c00000abd4783b */ /* 0x000fea0000000200 */
[C---:B------:R-:W-:Y:S01]  /*9560*/  HMMA.16816.F32.BF16 R16, R172.reuse, R182, RZ ;  /* 0x000000b6ac10723c */ /* 0x040fe200000418ff */
[----:B------:R-:W-:Y:S07]  /*9570*/  LDSM.16.M88.4 R180, [R221] ;  /* 0x00000000ddb4783b */ /* 0x000fee0000000200 */
[C---:B----4-:R-:W-:Y:S08]  /*9580*/  HMMA.16816.F32.BF16 R20, R172.reuse, R184, RZ ;  /* 0x000000b8ac14723c */ /* 0x050ff000000418ff */
[C---:B------:R-:W-:Y:S01]  /*9590*/  HMMA.16816.F32.BF16 R24, R172.reuse, R186, RZ ;  /* 0x000000baac18723c */ /* 0x040fe200000418ff */
[----:B------:R-:W-:Y:S07]  /*95a0*/  LDSM.16.M88.4 R184, [R3+0x8800] ;  /* 0x0088000003b8783b */ /* 0x000fee0000000200 */
[C---:B------:R-:W-:Y:S08]  /*95b0*/  HMMA.16816.F32.BF16 R28, R172.reuse, R188, RZ ;  /* 0x000000bcac1c723c */ /* 0x040ff000000418ff */
        /* <DEDUP_REMOVED lines=207> */
[----:B------:R-:W-:Y:S01]  /*a2b0*/  FMUL.FTZ R214, R22, UR24 ;  /* 0x0000001816d67c20 */ /* 0x000fe20008410000 */
[----:B------:R-:W-:Y:S05]  /*a2c0*/  FMUL.FTZ R212, R23, UR24 ;  /* 0x0000001817d47c20 */ /* 0x000fea0008410000 */
[----:B------:R-:W1:Y:S01]  /*a2d0*/  MUFU.TANH R178, R168 ;  /* 0x000000a800b27308 */ /* 0x000e620000002400 */
[----:B----4-:R-:W-:Y:S01]  /*a2e0*/  FMUL.FTZ R204, R19, UR24 ;  /* 0x0000001813cc7c20 */ /* 0x010fe20008410000 */
[----:B------:R-:W-:Y:S08]  /*a2f0*/  FMUL.FTZ R210, R24, UR24 ;  /* 0x0000001818d27c20 */ /* 0x000ff00008410000 */
[----:B------:R4:W1:Y:S01]  /*a300*/  MUFU.TANH R176, R206 ;  /* 0x000000ce00b07308 */ /* 0x0008620000002400 */
[C---:B---3--:R-:W-:Y:S03]  /*a310*/  HMMA.16816.F32.BF16 R28, R200.reuse, R164, R28 ;  /* 0x000000a4c81c723c */ /* 0x048fe6000004181c */
[----:B-----5:R-:W-:Y:S06]  /*a320*/  FMUL.FTZ R208, R25, UR24 ;  /* 0x0000001819d07c20 */ /* 0x020fec0008410000 */
[----:B------:R3:W1:Y:S01]  /*a330*/  MUFU.TANH R172, R204 ;  /* 0x000000cc00ac7308 */ /* 0x0006620000002400 */
[----:B------:R-:W-:Y:S09]  /*a340*/  HMMA.16816.F32.BF16 R32, R200, R166, R32 ;  /* 0x000000a6c820723c */ /* 0x000ff20000041820 */
[----:B------:R5:W1:Y:S01]  /*a350*/  MUFU.TANH R222, R242 ;  /* 0x000000f200de7308 */ /* 0x000a620000002400 */
[----:B----4-:R-:W-:Y:S01]  /*a360*/  FMUL.FTZ R206, R26, UR24 ;  /* 0x000000181ace7c20 */ /* 0x010fe20008410000 */
[----:B------:R-:W-:Y:S01]  /*a370*/  FMUL.FTZ R165, R28, UR24 ;  /* 0x000000181ca57c20 */ /* 0x000fe20008410000 */
[----:B------:R-:W-:Y:S01]  /*a380*/  FMUL.FTZ R168, R30, UR24 ;  /* 0x000000181ea87c20 */ /* 0x000fe20008410000 */
[----:B------:R-:W-:Y:S01]  /*a390*/  FMUL.FTZ R167, R31, UR24 ;  /* 0x000000181fa77c20 */ /* 0x000fe20008410000 */
[----:B------:R-:W-:Y:S05]  /*a3a0*/  FMUL.FTZ R244, R29, UR24 ;  /* 0x000000181df47c20 */ /* 0x000fea0008410000 */
[----:B------:R4:W1:Y:S01]  /*a3b0*/  MUFU.TANH R194, R165 ;  /* 0x000000a500c27308 */ /* 0x0008620000002400 */
[----:B---3--:R-:W-:Y:S01]  /*a3c0*/  FMUL.FTZ R204, R27, UR24 ;  /* 0x000000181bcc7c20 */ /* 0x008fe20008410000 */
[----:B------:R-:W-:Y:S01]  /*a3d0*/  FMUL.FTZ R166, R34, UR24 ;  /* 0x0000001822a67c20 */ /* 0x000fe20008410000 */
[----:B------:R-:W-:Y:S07]  /*a3e0*/  FMUL.FTZ R243, R32, UR24 ;  /* 0x0000001820f37c20 */ /* 0x000fee0008410000 */
[----:B------:R-:W3:Y:S01]  /*a3f0*/  MUFU.TANH R209, R209 ;  /* 0x000000d100d17308 */ /* 0x000ee20000002400 */
[----:B-----5:R-:W-:Y:S09]  /*a400*/  FMUL.FTZ R242, R33, UR24 ;  /* 0x0000001821f27c20 */ /* 0x020ff20008410000 */
[----:B------:R-:W1:Y:S01]  /*a410*/  MUFU.TANH R211, R211 ;  /* 0x000000d300d37308 */ /* 0x000e620000002400 */
[----:B----4-:R-:W-:Y:S09]  /*a420*/  FMUL.FTZ R165, R35, UR24 ;  /* 0x0000001823a57c20 */ /* 0x010ff20008410000 */
[----:B------:R-:W4:Y:S10]  /*a430*/  MUFU.TANH R215, R215 ;  /* 0x000000d700d77308 */ /* 0x000f340000002400 */
        /* <DEDUP_REMOVED lines=98> */
.L_x_4469:
        /* <DEDUP_REMOVED lines=91> */
.L_x_4468:
[C---:B--2---:R-:W-:Y:S01]  /*b010*/  IADD3 R2, PT, PT, R230.reuse, -0x8, RZ ;  /* 0xfffffff8e6027810 */ /* 0x044fe20007ffe0ff */
[----:B------:R-:W-:Y:S01]  /*b020*/  LDSM.16.MT88.4 R12, [R219+0x10000] ;  /* 0x01000000db0c783b */ /* 0x000fe20000004200 */
[C---:B------:R-:W-:Y:S01]  /*b030*/  IADD3 R4, PT, PT, R230.reuse, -0x1, RZ ;  /* 0xffffffffe6047810 */ /* 0x040fe20007ffe0ff */
[----:B------:R-:W-:Y:S01]  /*b040*/  UISETP.GT.AND UP2, UPT, UR22, UR14, UPT ;  /* 0x0000000e1600728c */ /* 0x000fe2000bf44270 */
[----:B------:R-:W-:Y:S01]  /*b050*/  IABS R2, R2 ;  /* 0x0000000200027213 */ /* 0x000fe20000000000 */
[----:B------:R-:W-:Y:S01]  /*b060*/  UIADD3 UR29, UPT, UPT, UR29, -0x40, URZ ;  /* 0xffffffc01d1d7890 */ /* 0x000fe2000fffe0ff */
[----:B------:R-:W-:Y:S02]  /*b070*/  IABS R4, R4 ;  /* 0x0000000400047213 */ /* 0x000fe40000000000 */
        /* <DEDUP_REMOVED lines=556> */
.L_x_4466:
        /* <DEDUP_REMOVED lines=220> */
[----:B-1----:R-:W-:-:S03]  /*e100*/  MOV R137, UR7 ;  /* 0x0000000700897c02 */ /* 0x002fc60008000f00 */
[----:B------:R-:W-:Y:S04]  /*e110*/  STS.64 [R9+0x4800], R42 ;  /* 0x0048002a09007388 */ /* 0x000fe80000000a00 */
[----:B------:R-:W-:Y:S01]  /*e120*/  STS.64 [R12+0x4000], R44 ;  /* 0x0040002c0c007388 */ /* 0x000fe20000000a00 */
[----:B----4-:R-:W-:-:S03]  /*e130*/  MOV R133, 0xff800000 ;  /* 0xff80000000857802 */ /* 0x010fc60000000f00 */
[----:B------:R-:W-:Y:S01]  /*e140*/  STS.64 [R12+0x4800], R46 ;  /* 0x0048002e0c007388 */ /* 0x000fe20000000a00 */
[----:B--2---:R-:W-:Y:S01]  /*e150*/  @P3 FFMA.FTZ R133, R3, R16, R6 ;  /* 0x0000001003853223 */ /* 0x004fe20000010006 */
[----:B------:R-:W-:Y:S02]  /*e160*/  IADD3 R3, PT, PT, R218, 0x28, RZ ;  /* 0x00000028da037810 */ /* 0x000fe40007ffe0ff */
[----:B------:R-:W-:Y:S01]  /*e170*/  STS.64 [R13+0x4000], R48 ;  /* 0x004000300d007388 */ /* 0x000fe20000000a00 */
[----:B-----5:R-:W-:Y:S01]  /*e180*/  MOV R134, 0xff800000 ;  /* 0xff80000000867802 */ /* 0x020fe20000000f00 */
[----:B---3--:R-:W-:Y:S01]  /*e190*/  @P6 FFMA.FTZ R134, R164, R15, R5 ;  /* 0x0000000fa4866223 */ /* 0x008fe20000010005 */
        /* <DEDUP_REMOVED lines=90> */
.L_x_4472:
[----:B------:R-:W-:Y:S05]  /*e740*/  BSYNC.RECONVERGENT B0 ;  /* 0x0000000000007941 */ /* 0x000fea0003800200 */
.L_x_4471:
        /* <DEDUP_REMOVED lines=9> */
[C---:B---3--:R-:W-:Y:S02]  /*e7e0*/  LOP3.LUT R134, R136.reuse, 0x80, RZ, 0xfc, !PT ;  /* 0x0000008088867812 */ /* 0x048fe400078efcff */
        /* <DEDUP_REMOVED lines=15> */
.L_x_4474:
[----:B------:R-:W-:Y:S05]  /*e8e0*/  BSYNC.RECONVERGENT B0 ;  /* 0x0000000000007941 */ /* 0x000fea0003800200 */
.L_x_4473:
        /* <DEDUP_REMOVED lines=26> */
.L_x_4476:
[----:B------:R-:W-:Y:S05]  /*ea90*/  BSYNC.RECONVERGENT B0 ;  /* 0x0000000000007941 */ /* 0x000fea0003800200 */
.L_x_4475:
        /* <DEDUP_REMOVED lines=24> */
.L_x_4478:
[----:B------:R-:W-:Y:S05]  /*ec20*/  BSYNC.RECONVERGENT B0 ;  /* 0x0000000000007941 */ /* 0x000fea0003800200 */
.L_x_4477:
        /* <DEDUP_REMOVED lines=23> */
.L_x_4480:
[----:B------:R-:W-:Y:S05]  /*eda0*/  BSYNC.RECONVERGENT B0 ;  /* 0x0000000000007941 */ /* 0x000fea0003800200 */
.L_x_4479:
        /* <DEDUP_REMOVED lines=24> */
.L_x_4482:
[----:B------:R-:W-:Y:S05]  /*ef30*/  BSYNC.RECONVERGENT B0 ;  /* 0x0000000000007941 */ /* 0x000fea0003800200 */
.L_x_4481:
        /* <DEDUP_REMOVED lines=24> */
.L_x_4484:
[----:B------:R-:W-:Y:S05]  /*f0c0*/  BSYNC.RECONVERGENT B0 ;  /* 0x0000000000007941 */ /* 0x000fea0003800200 */
.L_x_4483:
        /* <DEDUP_REMOVED lines=24> */
.L_x_4486:
[----:B------:R-:W-:Y:S05]  /*f250*/  BSYNC.RECONVERGENT B0 ;  /* 0x0000000000007941 */ /* 0x000fea0003800200 */
.L_x_4485:
        /* <DEDUP_REMOVED lines=9> */
[C-C-:B------:R-:W-:Y:S02]  /*f2f0*/  @!P5 LEA.HI.X R11, R132.reuse, R11, R137.reuse, 0x2, P0 ;  /* 0x0000000b840bd211 */ /* 0x140fe400000f1489 */
        /* <DEDUP_REMOVED lines=14> */
.L_x_4487:
        /* <DEDUP_REMOVED lines=10> */
.L_x_7487:


//--------------------- .text._ZN5flash24flash_fwd_splitkv_kernelI23Flash_fwd_kernel_traitsILi256ELi64ELi64ELi4ELb0ELb0EN7cutlass10bfloat16_tE19Flash_kernel_traitsILi256ELi64ELi64ELi4ES3_EELb0ELb0ELb0ELb0ELb1ELb0ELb1ELb1EEEvNS_16Flash_fwd_paramsE --------------------------
	.section	.text._ZN5flash24flash_fwd_splitkv_kernelI23Flash_fwd_kernel_traitsILi256ELi64ELi64ELi4ELb0ELb0EN7cutlass10bfloat16_tE19Flash_kernel_traitsILi256ELi64ELi64ELi4ES3_EELb0ELb0ELb0ELb0ELb1ELb0ELb1ELb1EEEvNS_16Flash_fwd_paramsE,"ax",@progbits
	.align	128
        .global         _ZN5flash24flash_fwd_splitkv_kernelI23Flash_fwd_kernel_traitsILi256ELi64ELi64ELi4ELb0ELb0EN7cutlass10bfloat16_tE19Flash_kernel_traitsILi256ELi64ELi64ELi4ES3_EELb0ELb0ELb0ELb0ELb1ELb0ELb1ELb1EEEvNS_16Flash_fwd_paramsE
        .type           _ZN5flash24flash_fwd_splitkv_kernelI23Flash_fwd_kernel_traitsILi256ELi64ELi64ELi4ELb0ELb0EN7cutlass10bfloat16_tE19Flash_kernel_traitsILi256ELi64ELi64ELi4ES3_EELb0ELb0ELb0ELb0ELb1ELb0ELb1ELb1EEEvNS_16Flash_fwd_paramsE,@function
        .size           _ZN5flash24flash_fwd_splitkv_kernelI23Flash_fwd_kernel_traitsILi256ELi64ELi64ELi4ELb0ELb0EN7cutlass10bfloat16_tE19Flash_kernel_traitsILi256ELi64ELi64ELi4ES3_EELb0ELb0ELb0ELb0ELb1ELb0ELb1ELb1EEEvNS_16Flash_fwd_paramsE,(.L_x_7488 - _ZN5flash24flash_fwd_splitkv_kernelI23Flash_fwd_kernel_traitsILi256ELi64ELi64ELi4ELb0ELb0EN7cutlass10bfloat16_tE19Flash_kernel_traitsILi256ELi64ELi64ELi4ES3_EELb0ELb0ELb0ELb0ELb1ELb0ELb1ELb1EEEvNS_16Flash_fwd_paramsE)
        .other          _ZN5flash24flash_fwd_splitkv_kernelI23Flash_fwd_kernel_traitsILi256ELi64ELi64ELi4ELb0ELb0EN7cutlass10bfloat16_tE19Flash_kernel_traitsILi256ELi64ELi64ELi4ES3_EELb0ELb0ELb0ELb0ELb1ELb0ELb1ELb1EEEvNS_16Flash_fwd_paramsE,@"STO_CUDA_ENTRY STV_DEFAULT"
_ZN5flash24flash_fwd_splitkv_kernelI23Flash_fwd_kernel_traitsILi256ELi64ELi64ELi4ELb0ELb0EN7cutlass10bfloat16_tE19Flash_kernel_traitsILi256ELi64ELi64ELi4ES3_EELb0ELb0ELb0ELb0ELb1ELb0ELb1ELb1EEEvNS_16Flash_fwd_paramsE:
.text._ZN5flash24flash_fwd_splitkv_kernelI23Flash_fwd_kernel_traitsILi256ELi64ELi64ELi4ELb0ELb0EN7cutlass10bfloat16_tE19Flash_kernel_traitsILi256ELi64ELi64ELi4ES3_EELb0ELb0ELb0ELb0ELb1ELb0ELb1ELb1EEEvNS_16Flash_fwd_paramsE:
[----:B------:R-:W-:Y:S01]  /*0000*/  LDC R1, c[0x0][0x37c] ;  /* 0x0000df00ff017b82 */ /* 0x000fe20000000800 */
[----:B------:R-:W1:Y:S07]  /*0010*/  LDCU UR12, c[0x0][0x3e0] ;  /* 0x00007c00ff0c77ac */ /* 0x000e6e0008000800 */
[----:B------:R-:W2:Y:S01]  /*0020*/  S2UR UR13, SR_CTAID.Z ;  /* 0x00000000000d79c3 */ /* 0x000ea20000002700 */
[----:B------:R-:W3:Y:S01]  /*0030*/  LDCU.64 UR10, c[0x0][0x460] ;  /* 0x00008c00ff0a77ac */ /* 0x000ee20008000a00 */
[----:B------:R-:W4:Y:S01]  /*0040*/  LDCU.U8 UR14, c[0x0][0x532] ;  /* 0x0000a640ff0e77ac */ /* 0x000f220008000000 */
        /* <DEDUP_REMOVED lines=22> */
[----:B--2---:R-:W-:-:S09]  /*01b0*/  UISETP.EQ.U32.AND UP4, UPT, UR6, URZ, UPT ;  /* 0x000000ff0600728c */ /* 0x004fd2000bf82070 */
[----:B------:R-:W-:Y:S02]  /*01c0*/  @UP3 UIADD3 UR8, UPT, UPT, UR8, -UR12, URZ ;  /* 0x8000000c08083290 */ /* 0x000fe4000fffe0ff */
[----:B------:R-:W-:Y:S02]  /*01d0*/  @UP3 UIADD3 UR21, UPT, UPT, UR21, 0x1, URZ ;  /* 0x0000000115153890 */ /* 0x000fe4000fffe0ff */
[----:B------:R-:W-:Y:S02]  /*01e0*/  UISETP.GE.U32.AND UP1, UPT, UR8, UR12, UPT ;  /* 0x0000000c0800728c */ /* 0x000fe4000bf26070 */
[----:B----4-:R-:W-:-:S04]  /*01f0*/  UISETP.NE.AND UP3, UPT, UR14, URZ, UPT ;  /* 0x000000ff0e00728c */ /* 0x010fc8000bf65270 */
[----:B------:R-:W-:Y:S01]  /*0200*/  UISETP.EQ.OR.EX UP4, UPT, UR7, URZ, !UP3, UP4 ;  /* 0x000000ff0700728c */ /* 0x000fe2000df82740 */
[----:B------:R-:W2:Y:S04]  /*0210*/  LDCU.64 UR8, c[0x0][0x470] ;  /* 0x00008e00ff0877ac */ /* 0x000ea80008000a00 */
[----:B------:R-:W-:Y:S01]  /*0220*/  @UP1 UIADD3 UR21, UPT, UPT, UR21, 0x1, URZ ;  /* 0x0000000115151890 */ /* 0x000fe2000fffe0ff */
[----:B------:R-:W-:Y:S01]  /*0230*/  PLOP3.LUT P2, PT, PT, PT, UP4, 0x80, 0x8 ;  /* 0x000000000008781c */ /* 0x000fe20003f4f048 */
[----:B------:R-:W-:-:S04]  /*0240*/  @!UP0 ULOP3.LUT UR21, URZ, UR12, URZ, 0x33, !UPT ;  /* 0x0000000cff158292 */ /* 0x000fc8000f8e33ff */
[----:B------:R-:W-:Y:S02]  /*0250*/  USHF.L.U32 UR15, UR21, 0x2, URZ ;  /* 0x00000002150f7899 */ /* 0x000fe400080006ff */
[----:B------:R-:W-:Y:S02]  /*0260*/  USHF.R.U32.HI UR14, URZ, 0x1e, UR21 ;  /* 0x0000001eff0e7899 */ /* 0x000fe40008011615 */
[----:B------:R-:W-:Y:S02]  /*0270*/  UIADD3 UR10, UP1, UPT, UR15, UR6, URZ ;  /* 0x000000060f0a7290 */ /* 0x000fe4000ff3e0ff */
[----:B-----5:R-:W-:Y:S01]  /*0280*/  UIMAD.WIDE.U32 UR16, UR21, 0x4, UR16 ;  /* 0x00000004151078a5 */ /* 0x020fe2000f8e0010 */
[----:B--2---:R-:W-:Y:S01]  /*0290*/  ISETP.NE.U32.AND P0, PT, RZ, UR8, PT ;  /* 0x00000008ff007c0c */ /* 0x004fe2000bf05070 */
[----:B------:R-:W-:Y:S02]  /*02a0*/  UIADD3 UR8, UP0, UPT, UR15, UR8, URZ ;  /* 0x000000080f087290 */ /* 0x000fe4000ff1e0ff */
[----:B------:R-:W-:Y:S01]  /*02b0*/  UIADD3.X UR11, UPT, UPT, UR14, UR7, URZ, UP1, !UPT ;  /* 0x000000070e0b7290 */ /* 0x000fe20008ffe4ff */
[----:B------:R-:W-:Y:S01]  /*02c0*/  ISETP.NE.AND.EX P0, PT, RZ, UR9, PT, P0 ;  /* 0x00000009ff007c0c */ /* 0x000fe2000bf05300 */
[----:B------:R-:W-:Y:S01]  /*02d0*/  UIADD3.X UR9, UPT, UPT, UR14, UR9, URZ, UP0, !UPT ;  /* 0x000000090e097290 */ /* 0x000fe200087fe4ff */
[----:B------:R-:W-:-:S02]  /*02e0*/  IMAD.U32 R8, RZ, RZ, UR16 ;  /* 0x00000010ff087e24 */ /* 0x000fc4000f8e00ff */
[----:B------:R-:W-:Y:S02]  /*02f0*/  IMAD.U32 R9, RZ, RZ, UR17 ;  /* 0x00000011ff097e24 */ /* 0x000fe4000f8e00ff */
[----:B------:R-:W-:Y:S02]  /*0300*/  IMAD.U32 R6, RZ, RZ, UR10 ;  /* 0x0000000aff067e24 */ /* 0x000fe4000f8e00ff */
[----:B------:R-:W-:Y:S01]  /*0310*/  IMAD.U32 R100, RZ, RZ, UR8 ;  /* 0x00000008ff647e24 */ /* 0x000fe2000f8e00ff */
[----:B-1----:R-:W2:Y:S01]  /*0320*/  @P3 LDG.E R4, desc[UR4][R8.64] ;  /* 0x0000000408043981 */ /* 0x002ea2000c1e1900 */
[----:B------:R-:W-:Y:S02]  /*0330*/  IMAD.U32 R7, RZ, RZ, UR11 ;  /* 0x0000000bff077e24 */ /* 0x000fe4000f8e00ff */
[----:B------:R-:W-:Y:S01]  /*0340*/  IMAD.U32 R101, RZ, RZ, UR9 ;  /* 0x00000009ff657e24 */ /* 0x000fe2000f8e00ff */
[----:B------:R-:W3:Y:S04]  /*0350*/  @P1 LDG.E R0, desc[UR4][R8.64+0x4] ;  /* 0x0000040408001981 */ /* 0x000ee8000c1e1900 */
[----:B------:R-:W4:Y:S04]  /*0360*/  @!P2 LDG.E R3, desc[UR4][R6.64] ;  /* 0x000000040603a981 */ /* 0x000f28000c1e1900 */
[----:B------:R-:W5:Y:S01]  /*0370*/  @P0 LDG.E R2, desc[UR4][R100.64] ;  /* 0x0000000464020981 */ /* 0x000f62000c1e1900 */
[----:B------:R-:W-:Y:S01]  /*0380*/  UISETP.NE.U32.AND UP0, UPT, UR6, URZ, UPT ;  /* 0x000000ff0600728c */ /* 0x000fe2000bf05070 */
[----:B------:R-:W1:Y:S01]  /*0390*/  S2UR UR24, SR_CTAID.X ;  /* 0x00000000001879c3 */ /* 0x000e620000002500 */
[----:B------:R-:W-:-:S02]  /*03a0*/  UIADD3 UR6, UPT, UPT, -UR21, URZ, URZ ;  /* 0x000000ff15067290 */ /* 0x000fc4000fffe1ff */
[----:B------:R-:W-:Y:S02]  /*03b0*/  UISETP.NE.AND.EX UP0, UPT, UR7, URZ, UPT, UP0 ;  /* 0x000000ff0700728c */ /* 0x000fe4000bf05300 */
[----:B------:R-:W-:Y:S01]  /*03c0*/  UIMAD UR6, UR12, UR6, UR13 ;  /* 0x000000060c0672a4 */ /* 0x000fe2000f8e020d */
[----:B------:R-:W-:Y:S02]  /*03d0*/  UMOV UR18, 0xffffffff ;  /* 0xffffffff00127882 */ /* 0x000fe40000000000 */
[----:B------:R-:W1:Y:S01]  /*03e0*/  S2UR UR13, SR_CTAID.Y ;  /* 0x00000000000d79c3 */ /* 0x000e620000002600 */
[----:B------:R-:W-:Y:S01]  /*03f0*/  UMOV UR11, 0xffffffff ;  /* 0xffffffff000b7882 */ /* 0x000fe20000000000 */
[----:B------:R-:W-:Y:S01]  /*0400*/  UMOV UR10, URZ ;  /* 0x000000ff000a7c82 */ /* 0x000fe20008000000 */
[----:B------:R-:W1:Y:S03]  /*0410*/  @!UP2 LDCU UR20, c[0x0][0x434] ;  /* 0x00008680ff14a7ac */ /* 0x000e660008000800 */
[----:B------:R-:W1:Y:S01]  /*0420*/  @!UP0 LDCU UR23, c[0x0][0x438] ;  /* 0x00008700ff1787ac */ /* 0x000e620008000800 */
[----:B--2---:R-:W-:-:S02]  /*0430*/  @P3 R2UR UR18, R4 ;  /* 0x00000000041232ca */ /* 0x004fc400000e0000 */
[----:B---3--:R-:W-:Y:S02]  /*0440*/  @P1 R2UR UR7, R0 ;  /* 0x00000000000712ca */ /* 0x008fe400000e0000 */
[----:B----4-:R-:W-:Y:S02]  /*0450*/  @!P2 R2UR UR11, R3 ;  /* 0x00000000030ba2ca */ /* 0x010fe400000e0000 */
[----:B-----5:R-:W-:-:S09]  /*0460*/  @P0 R2UR UR10, R2 ;  /* 0x00000000020a02ca */ /* 0x020fd200000e0000 */
        /* <DEDUP_REMOVED lines=8> */
.L_x_4488:
        /* <DEDUP_REMOVED lines=11> */
[----:B------:R-:W-:Y:S02]  /*05a0*/  USHF.L.U32 UR24, UR24, 0x6, URZ ;  /* 0x0000000618187899 */ /* 0x000fe400080006ff */
[----:B------:R-:W-:Y:S02]  /*05b0*/  UIADD3 UR23, UPT, UPT, UR23, -UR10, URZ ;  /* 0x8000000a17177290 */ /* 0x000fe4000fffe0ff */
[----:B------:R-:W-:Y:S02]  /*05c0*/  UISETP.GT.AND UP1, UPT, UR20, UR24, UPT ;  /* 0x000000181400728c */ /* 0x000fe4000bf24270 */
[----:B---3--:R-:W-:-:S04]  /*05d0*/  @!UP2 UISETP.NE.U32.AND UP0, UPT, UR8, URZ, UPT ;  /* 0x000000ff0800a28c */ /* 0x008fc8000bf05070 */
[----:B------:R-:W-:-:S04]  /*05e0*/  @!UP2 UISETP.NE.AND.EX UP0, UPT, UR9, URZ, UPT, UP0 ;  /* 0x000000ff0900a28c */ /* 0x000fc8000bf05300 */
[----:B-1----:R-:W-:Y:S01]  /*05f0*/  @!UP2 USEL UR7, UR7, URZ, UP0 ;  /* 0x000000ff0707a287 */ /* 0x002fe20008000000 */
[----:B--2---:R-:W-:Y:S02]  /*0600*/  @P1 R2UR UR25, R0 ;  /* 0x00000000001912ca */ /* 0x004fe400000e0000 */
[----:B------:R-:W-:-:S11]  /*0610*/  PLOP3.LUT P1, PT, PT, PT, UP1, 0x80, 0x8 ;  /* 0x000000000008781c */ /* 0x000fd60003f2f018 */
[----:B------:R-:W-:Y:S02]  /*0620*/  @UP2 UIADD3 UR25, UPT, UPT, UR25, -UR10, URZ ;  /* 0x8000000a19192290 */ /* 0x000fe4000fffe0ff */
[----:B------:R-:W-:Y:S01]  /*0630*/  @!UP2 UIADD3 UR25, UPT, UPT, UR23, UR7, URZ ;  /* 0x000000071719a290 */ /* 0x000fe2000fffe0ff */
        /* <DEDUP_REMOVED lines=28> */
[----:B------:R-:W-:-:S04]  /*0800*/  R2UR UR7, R0 ;  /* 0x00000000000772ca */ /* 0x000fc800000e0000 */
[----:B------:R-:W-:Y:S02]  /*0810*/  UMOV UR19, UR27 ;  /* 0x0000001b00137c82 */ /* 0x000fe40008000000 */
[----:B------:R-:W-:-:S07]  /*0820*/  UIMAD.WIDE.U32 UR26, UR19, UR8, URZ ;  /* 0x00000008131a72a5 */ /* 0x000fce000f8e00ff */
[----:B------:R-:W-:Y:S02]  /*0830*/  UMOV UR19, UR27 ;  /* 0x0000001b00137c82 */ /* 0x000fe40008000000 */
[----:B------:R-:W-:Y:S02]  /*0840*/  UIMAD UR7, UR19, UR7, UR8 ;  /* 0x00000007130772a4 */ /* 0x000fe4000f8e0208 */
[----:B------:R-:W-:Y:S02]  /*0850*/  UIADD3 UR8, UPT, UPT, UR25, 0x3f, URZ ;  /* 0x0000003f19087890 */ /* 0x000fe4000fffe0ff */
[----:B------:R-:W-:-:S11]  /*0860*/  UISETP.GT.U32.AND UP0, UPT, UR9, UR7, UPT ;  /* 0x000000070900728c */ /* 0x000fd6000bf04070 */
[----:B------:R-:W-:Y:S02]  /*0870*/  @!UP0 UIADD3 UR7, UPT, UPT, UR7, -UR9, URZ ;  /* 0x8000000907078290 */ /* 0x000fe4000fffe0ff */
[----:B------:R-:W-:Y:S02]  /*0880*/  @!UP0 UIADD3 UR19, UPT, UPT, UR19, 0x1, URZ ;  /* 0x0000000113138890 */ /* 0x000fe4000fffe0ff */
[----:B------:R-:W-:Y:S02]  /*0890*/  UISETP.GE.U32.AND UP2, UPT, UR7, UR9, UPT ;  /* 0x000000090700728c */ /* 0x000fe4000bf46070 */
[----:B------:R-:W-:Y:S02]  /*08a0*/  UISETP.GE.AND UP0, UPT, UR17, URZ, UPT ;  /* 0x000000ff1100728c */ /* 0x000fe4000bf06270 */
[----:B------:R-:W-:-:S04]  /*08b0*/  USHF.R.S32.HI UR7, URZ, 0x1f, UR8 ;  /* 0x0000001fff077899 */ /* 0x000fc80008011408 */
[----:B------:R-:W-:-:S03]  /*08c0*/  ULEA.HI UR8, UR7, UR8, URZ, 0x6 ;  /* 0x0000000807087291 */ /* 0x000fc6000f8f30ff */
[----:B------:R-:W-:Y:S02]  /*08d0*/  @UP2 UIADD3 UR19, UPT, UPT, UR19, 0x1, URZ ;  /* 0x0000000113132890 */ /* 0x000fe4000fffe0ff */
[----:B------:R-:W-:Y:S02]  /*08e0*/  USHF.R.S32.HI UR8, URZ, 0x6, UR8 ;  /* 0x00000006ff087899 */ /* 0x000fe40008011408 */
[----:B------:R-:W-:Y:S02]  /*08f0*/  @!UP0 UIADD3 UR19, UPT, UPT, -UR19, URZ, URZ ;  /* 0x000000ff13138290 */ /* 0x000fe4000fffe1ff */
[----:B------:R-:W-:Y:S02]  /*0900*/  @!UP1 ULOP3.LUT UR19, URZ, UR16, URZ, 0x33, !UPT ;  /* 0x00000010ff139292 */ /* 0x000fe4000f8e33ff */
[----:B------:R-:W-:Y:S02]  /*0910*/  IMAD.U32 R3, RZ, RZ, UR8 ;  /* 0x00000008ff037e24 */ /* 0x000fe4000f8e00ff */
[----:B------:R-:W-:-:S02]  /*0920*/  UIMAD UR7, UR19, UR13, URZ ;  /* 0x0000000d130772a4 */ /* 0x000fc4000f8e02ff */
        /* <DEDUP_REMOVED lines=12> */
[----:B------:R-:W3:Y:S01]  /*09f0*/  LDCU.64 UR10, c[0x0][0x3f8] ;  /* 0x00007f00ff0a77ac */ /* 0x000ee20008000a00 */
[C---:B------:R-:W-:Y:S02]  /*0a00*/  VIADD R2, R0.reuse, 0x8 ;  /* 0x0000000800027836 */ /* 0x040fe40000000000 */
[----:B------:R-:W-:Y:S01]  /*0a10*/  LOP3.LUT R3, R3, 0x3c, R4, 0xf8, !PT ;  /* 0x0000003c03037812 */ /* 0x000fe200078ef804 */
[----:B------:R-:W-:-:S02]  /*0a20*/  VIADD R5, R0, 0x10 ;  /* 0x0000001000057836 */ /* 0x000fc40000000000 */
[C---:B------:R-:W-:Y:S02]  /*0a30*/  VIADD R4, R0.reuse, 0x18 ;  /* 0x0000001800047836 */ /* 0x040fe40000000000 */
[----:B------:R-:W-:Y:S01]  /*0a40*/  VIADD R6, R0, 0x20 ;  /* 0x0000002000067836 */ /* 0x000fe20000000000 */
[----:B-1----:R-:W-:-:S04]  /*0a50*/  UIMAD UR8, UR13, UR8, UR21 ;  /* 0x000000080d0872a4 */ /* 0x002fc8000f8e0215 */
[----:B------:R-:W-:Y:S02]  /*0a60*/  UIMAD UR12, UR8, UR12, UR6 ;  /* 0x0000000c080c72a4 */ /* 0x000fe4000f8e0206 */
[----:B------:R-:W-:Y:S02]  /*0a70*/  UIADD3 UR6, UPT, UPT, -UR24, UR20, URZ ;  /* 0x0000001418067290 */ /* 0x000fe4000fffe1ff */
[----:B------:R-:W-:-:S03]  /*0a80*/  UIMAD UR12, UR12, UR9, UR24 ;  /* 0x000000090c0c72a4 */ /* 0x000fc6000f8e0218 */
[----:B------:R-:W1:Y:S01]  /*0a90*/  LDCU.64 UR8, c[0x0][0x428] ;  /* 0x00008500ff0877ac */ /* 0x000e620008000a00 */
[----:B------:R-:W-:Y:S02]  /*0aa0*/  ISETP.GE.AND P6, PT, R2, UR6, PT ;  /* 0x0000000602007c0c */ /* 0x000fe4000bfc6270 */
[C---:B------:R-:W-:Y:S01]  /*0ab0*/  ISETP.GE.OR P2, PT, R0.reuse, UR6, P2 ;  /* 0x0000000600007c0c */ /* 0x040fe20009746670 */
[----:B--2---:R-:W-:Y:S01]  /*0ac0*/  UIMAD UR14, UR12, UR14, URZ ;  /* 0x0000000e0c0e72a4 */ /* 0x004fe2000f8e02ff */
[C---:B------:R-:W-:Y:S02]  /*0ad0*/  ISETP.GE.AND P1, PT, R0.reuse, UR6, PT ;  /* 0x0000000600007c0c */ /* 0x040fe4000bf26270 */
[----:B------:R-:W-:Y:S02]  /*0ae0*/  P2R R7, PR, RZ, 0x4 ;  /* 0x00000004ff077803 */ /* 0x000fe40000000000 */
[----:B------:R-:W-:Y:S01]  /*0af0*/  ISETP.GE.AND P5, PT, R5, UR6, PT ;  /* 0x0000000605007c0c */ /* 0x000fe2000bfa6270 */
[----:B------:R-:W-:Y:S01]  /*0b00*/  VIADD R5, R0, 0x28 ;  /* 0x0000002800057836 */ /* 0x000fe20000000000 */
[----:B------:R-:W-:Y:S01]  /*0b10*/  IADD3 R2, P0, PT, R3, UR14, RZ ;  /* 0x0000000e03027c10 */ /* 0x000fe2000ff1e0ff */
[----:B------:R-:W-:Y:S01]  /*0b20*/  IMAD.U32 R3, RZ, RZ, UR14 ;  /* 0x0000000eff037e24 */ /* 0x000fe2000f8e00ff */
[----:B------:R-:W-:Y:S01]  /*0b30*/  ISETP.GE.AND P4, PT, R4, UR6, PT ;  /* 0x0000000604007c0c */ /* 0x000fe2000bf86270 */
[----:B------:R-:W-:Y:S01]  /*0b40*/  VIADD R4, R0, 0x30 ;  /* 0x0000003000047836 */ /* 0x000fe20000000000 */
[----:B------:R-:W-:-:S02]  /*0b50*/  ISETP.GE.AND P3, PT, R6, UR6, PT ;  /* 0x0000000606007c0c */ /* 0x000fc4000bf66270 */
[----:B------:R-:W-:Y:S02]  /*0b60*/  LEA.HI.X.SX32 R3, R3, RZ, 0x1, P0 ;  /* 0x000000ff03037211 */ /* 0x000fe400000f0eff */
[C---:B---3--:R-:W-:Y:S02]  /*0b70*/  LEA R8, P0, R2.reuse, UR10, 0x2 ;  /* 0x0000000a02087c11 */ /* 0x048fe4000f8010ff */
[----:B------:R-:W-:Y:S02]  /*0b80*/  ISETP.GE.AND P2, PT, R5, UR6, PT ;  /* 0x0000000605007c0c */ /* 0x000fe4000bf46270 */
[----:B------:R-:W-:Y:S01]  /*0b90*/  LEA.HI.X R9, R2, UR11, R3, 0x2, P0 ;  /* 0x0000000b02097c11 */ /* 0x000fe200080f1403 */
[----:B------:R-:W-:Y:S01]  /*0ba0*/  IMAD.U32 R2, RZ, RZ, UR12 ;  /* 0x0000000cff027e24 */ /* 0x000fe2000f8e00ff */
[C---:B------:R-:W-:Y:S01]  /*0bb0*/  IADD3 R3, P0, PT, R0.reuse, UR12, RZ ;  /* 0x0000000c00037c10 */ /* 0x040fe2000ff1e0ff */
[----:B------:R-:W-:Y:S02]  /*0bc0*/  VIADD R0, R0, 0x38 ;  /* 0x0000003800007836 */ /* 0x000fe40000000000 */
[----:B------:R-:W-:Y:S01]  /*0bd0*/  @!P1 STG.E.128 desc[UR4][R8.64], RZ ;  /* 0x000000ff08009986 */ /* 0x000fe2000c101d04 */
[----:B------:R-:W-:-:S02]  /*0be0*/  LEA.HI.X.SX32 R2, R2, RZ, 0x1, P0 ;  /* 0x000000ff02027211 */ /* 0x000fc400000f0eff */
[C---:B-1----:R-:W-:Y:S01]  /*0bf0*/  LEA R10, P0, R3.reuse, UR8, 0x2 ;  /* 0x00000008030a7c11 */ /* 0x042fe2000f8010ff */
[----:B------:R-:W-:Y:S03]  /*0c00*/  @!P1 STG.E.128 desc[UR4][R8.64+0x100], RZ ;  /* 0x000100ff08009986 */ /* 0x000fe6000c101d04 */
[----:B------:R-:W-:Y:S01]  /*0c10*/  LEA.HI.X R11, R3, UR9, R2, 0x2, P0 ;  /* 0x00000009030b7c11 */ /* 0x000fe200080f1402 */
[----:B------:R-:W-:Y:S01]  /*0c20*/  @!P1 STG.E.128 desc[UR4][R8.64+0x200], RZ ;  /* 0x000200ff08009986 */ /* 0x000fe2000c101d04 */
[----:B------:R-:W-:Y:S02]  /*0c30*/  ISETP.NE.AND P0, PT, R7, RZ, PT ;  /* 0x000000ff0700720c */ /* 0x000fe40003f05270 */
        /* <DEDUP_REMOVED lines=59> */
.L_x_4489:
[----:B------:R-:W1:Y:S01]  /*0ff0*/  LDCU.64 UR8, c[0x0][0x4d8] ;  /* 0x00009b00ff0877ac */ /* 0x000e620008000a00 */
[----:B------:R-:W-:Y:S01]  /*1000*/  MOV R5, UR21 ;  /* 0x0000001500057c02 */ /* 0x000fe20008000f00 */
[----:B------:R-:W2:Y:S01]  /*1010*/  LDCU.64 UR12, c[0x0][0x4e0] ;  /* 0x00009c00ff0c77ac */ /* 0x000ea20008000a00 */
[----:B-1----:R-:W-:-:S04]  /*1020*/  UISETP.NE.U32.AND UP0, UPT, UR8, URZ, UPT ;  /* 0x000000ff0800728c */ /* 0x002fc8000bf05070 */
[----:B------:R-:W-:-:S09]  /*1030*/  UISETP.NE.AND.EX UP0, UPT, UR9, URZ, UPT, UP0 ;  /* 0x000000ff0900728c */ /* 0x000fd2000bf05300 */
[----:B--2---:R-:W-:Y:S05]  /*1040*/  BRA.U !UP0, `(.L_x_4490) ;  /* 0x0000000108147547 */ /* 0x004fea000b800000 */
[----:B------:R-:W-:-:S04]  /*1050*/  UIADD3 UR8, UP0, UPT, UR15, UR8, URZ ;  /* 0x000000080f087290 */ /* 0x000fc8000ff1e0ff */
[----:B------:R-:W-:Y:S02]  /*1060*/  UIADD3.X UR9, UPT, UPT, UR14, UR9, URZ, UP0, !UPT ;  /* 0x000000090e097290 */ /* 0x000fe400087fe4ff */
[----:B------:R-:W-:-:S04]  /*1070*/  MOV R2, UR8 ;  /* 0x0000000800027c02 */ /* 0x000fc80008000f00 */
[----:B------:R-:W-:-:S05]  /*1080*/  MOV R3, UR9 ;  /* 0x0000000900037c02 */ /* 0x000fca0008000f00 */
[----:B------:R1:W5:Y:S02]  /*1090*/  LDG.E R5, desc[UR4][R2.64] ;  /* 0x0000000402057981 */ /* 0x000364000c1e1900 */
.L_x_4490:
[----:B------:R-:W-:-:S04]  /*10a0*/  UISETP.NE.U32.AND UP0, UPT, UR12, URZ, UPT ;  /* 0x000000ff0c00728c */ /* 0x000fc8000bf05070 */
[----:B------:R-:W-:-:S09]  /*10b0*/  UISETP.NE.AND.EX UP0, UPT, UR13, URZ, UPT, UP0 ;  /* 0x000000ff0d00728c */ /* 0x000fd2000bf05300 */
[----:B------:R-:W-:Y:S05]  /*10c0*/  BRA.U !UP0, `(.L_x_4491) ;  /* 0x0000000508a47547 */ /* 0x000fea000b800000 */
[----:B-1----:R-:W1:Y:S01]  /*10d0*/  LDC R3, c[0x0][0x4f0] ;  /* 0x00013c00ff037b82 */ /* 0x002e620000000800 */
        /* <DEDUP_REMOVED lines=18> */
[----:B-1----:R-:W-:Y:S01]  /*1200*/  IADD3 R6, PT, PT, R6, 0xffffffe, RZ ;  /* 0x0ffffffe06067810 */ /* 0x002fe20007ffe0ff */
[----:B------:R-:W1:Y:S05]  /*1210*/  LDC R8, c[0x0][0x3e8] ;  /* 0x0000fa00ff087b82 */ /* 0x000e6a0000000800 */
[----:B------:R-:W3:Y:S02]  /*1220*/  F2I.FTZ.U32.TRUNC.NTZ R7, R6 ;  /* 0x0000000600077305 */ /* 0x000ee4000021f000 */
[----:B---3-5:R-:W-:-:S02]  /*1230*/  IMAD.MOV R5, RZ, RZ, -R7 ;  /* 0x000000ffff057224 */ /* 0x028fc400078e0a07 */
        /* <DEDUP_REMOVED lines=19> */
[----:B-1----:R-:W-:Y:S02]  /*1370*/  IABS R2, R8 ;  /* 0x0000000800027213 */ /* 0x002fe40000000000 */
        /* <DEDUP_REMOVED lines=9> */
[----:B-1----:R-:W1:Y:S01]  /*1410*/  MUFU.RCP R11, R9 ;  /* 0x00000009000b7308 */ /* 0x002e620000001000 */
[----:B---3--:R-:W-:-:S02]  /*1420*/  MOV R7, R0 ;  /* 0x0000000000077202 */ /* 0x008fc40000000f00 */
[----:B-1----:R-:W-:-:S06]  /*1430*/  IADD3 R11, PT, PT, R11, 0xffffffe, RZ ;  /* 0x0ffffffe0b0b7810 */ /* 0x002fcc0007ffe0ff */
[----:B------:R-:W1:Y:S02]  /*1440*/  F2I.FTZ.U32.TRUNC.NTZ R11, R11 ;  /* 0x0000000b000b7305 */ /* 0x000e64000021f000 */
[----:B-1----:R-:W-:-:S04]  /*1450*/  IMAD.MOV R5, RZ, RZ, -R11 ;  /* 0x000000ffff057224 */ /* 0x002fc800078e0a0b */
        /* <DEDUP_REMOVED lines=19> */
[C---:B------:R-:W-:Y:S01]  /*1590*/  IMAD R10, R6.reuse, UR9, R5 ;  /* 0x00000009060a7c24 */ /* 0x040fe2000f8e0205 */
[----:B------:R-:W-:Y:S01]  /*15a0*/  SHF.R.S32.HI R5, RZ, 0x1f, R4 ;  /* 0x0000001fff057819 */ /* 0x000fe20000011404 */
[----:B------:R-:W-:Y:S01]  /*15b0*/  IMAD.WIDE.U32 R6, R6, UR8, RZ ;  /* 0x0000000806067c25 */ /* 0x000fe2000f8e00ff */
[----:B------:R-:W1:Y:S03]  /*15c0*/  LDCU.128 UR8, c[0x0][0x3d0] ;  /* 0x00007a00ff0877ac */ /* 0x000e660008000c00 */
[----:B------:R-:W-:Y:S01]  /*15d0*/  IMAD.IADD R13, R15, 0x1, R12 ;  /* 0x000000010f0d7824 */ /* 0x000fe200078e020c */
[----:B------:R-:W-:Y:S01]  /*15e0*/  IADD3 R11, PT, PT, R7, R10, RZ ;  /* 0x0000000a070b7210 */ /* 0x000fe20007ffe0ff */
[----:B------:R-:W-:Y:S01]  /*15f0*/  IMAD.MOV.U32 R12, RZ, RZ, R14 ;  /* 0x000000ffff0c7224 */ /* 0x000fe200078e000e */
[----:B------:R-:W-:-:S02]  /*1600*/  MOV R7, R0 ;  /* 0x0000000000077202 */ /* 0x000fc40000000f00 */
[----:B------:R-:W-:Y:S01]  /*1610*/  MOV R10, R6 ;  /* 0x00000006000a7202 */ /* 0x000fe20000000f00 */
[C---:B------:R-:W-:Y:S02]  /*1620*/  IMAD R6, R5.reuse, R2, RZ ;  /* 0x0000000205067224 */ /* 0x040fe400078e02ff */
[----:B------:R-:W-:Y:S02]  /*1630*/  @!P3 IMAD.MOV R7, RZ, RZ, -R7 ;  /* 0x000000ffff07b224 */ /* 0x000fe400078e0a07 */
[----:B------:R-:W-:Y:S02]  /*1640*/  IMAD R5, R5, R60, RZ ;  /* 0x0000003c05057224 */ /* 0x000fe400078e02ff */
[----:B------:R-:W-:Y:S01]  /*1650*/  IMAD R6, R4, R3, R6 ;  /* 0x0000000304067224 */ /* 0x000fe200078e0206 */
[----:B------:R-:W-:Y:S01]  /*1660*/  SEL R7, R8, R7, !P4 ;  /* 0x0000000708077207 */ /* 0x000fe20006000000 */
        /* <DEDUP_REMOVED lines=8> */
[----:B------:R-:W-:-:S04]  /*16f0*/  IMAD.WIDE.U32 R16, R7, UR8, R12 ;  /* 0x0000000807107c25 */ /* 0x000fc8000f8e000c */
[C---:B------:R-:W-:Y:S02]  /*1700*/  IMAD R6, R7.reuse, UR9, R6 ;  /* 0x0000000907067c24 */ /* 0x040fe4000f8e0206 */
[C---:B------:R-:W-:Y:S02]  /*1710*/  IMAD R4, R7.reuse, UR11, R4 ;  /* 0x0000000b07047c24 */ /* 0x040fe4000f8e0204 */
[----:B------:R-:W-:Y:S01]  /*1720*/  IMAD.WIDE.U32 R12, R7, UR10, R10 ;  /* 0x0000000a070c7c25 */ /* 0x000fe2000f8e000a */
[----:B------:R-:W-:-:S04]  /*1730*/  IADD3 R5, PT, PT, R17, R6, RZ ;  /* 0x0000000611057210 */ /* 0x000fc80007ffe0ff */
[----:B------:R-:W-:Y:S01]  /*1740*/  IADD3 R4, PT, PT, R13, R4, RZ ;  /* 0x000000040d047210 */ /* 0x000fe20007ffe0ff */
[----:B------:R-:W-:Y:S06]  /*1750*/  BRA `(.L_x_4492) ;  /* 0x0000000400787947 */ /* 0x000fec0003800000 */
.L_x_4491:
        /* <DEDUP_REMOVED lines=15> */
.L_x_4493:
[----:B-1----:R-:W1:Y:S01]  /*1850*/  LDC.64 R2, c[0x0][0x3b8] ;  /* 0x0000ee00ff027b82 */ /* 0x002e620000000a00 */
[----:B------:R-:W-:-:S06]  /*1860*/  UIADD3 UR8, UPT, UPT, UR10, UR11, URZ ;  /* 0x0000000b0a087290 */ /* 0x000fcc000fffe0ff */
[----:B-1----:R-:W-:Y:S02]  /*1870*/  IMAD R15, R3, UR8, RZ ;  /* 0x00000008030f7c24 */ /* 0x002fe4000f8e02ff */
[----:B------:R-:W-:-:S05]  /*1880*/  IMAD.WIDE.U32 R6, R2, UR8, RZ ;  /* 0x0000000802067c25 */ /* 0x000fca000f8e00ff */
[----:B------:R-:W-:Y:S02]  /*1890*/  IADD3 R15, PT, PT, R7, R15, RZ ;  /* 0x0000000f070f7210 */ /* 0x000fe40007ffe0ff */
[----:B------:R-:W-:Y:S02]  /*18a0*/  MOV R14, R6 ;  /* 0x00000006000e7202 */ /* 0x000fe40000000f00 */
.L_x_4494:
        /* <DEDUP_REMOVED lines=14> */
.L_x_4495:
[----:B------:R-:W1:Y:S01]  /*1990*/  LDC.64 R60, c[0x0][0x3c0] ;  /* 0x0000f000ff3c7b82 */ /* 0x000e620000000a00 */
[----:B------:R-:W-:-:S06]  /*19a0*/  UIADD3 UR10, UPT, UPT, UR10, UR11, URZ ;  /* 0x0000000b0a0a7290 */ /* 0x000fcc000fffe0ff */
[----:B-1---5:R-:W-:Y:S02]  /*19b0*/  IMAD R5, R61, UR10, RZ ;  /* 0x0000000a3d057c24 */ /* 0x022fe4000f8e02ff */
[----:B------:R-:W-:-:S05]  /*19c0*/  IMAD.WIDE.U32 R6, R60, UR10, RZ ;  /* 0x0000000a3c067c25 */ /* 0x000fca000f8e00ff */
[----:B------:R-:W-:-:S07]  /*19d0*/  IADD3 R5, PT, PT, R7, R5, RZ ;  /* 0x0000000507057210 */ /* 0x000fce0007ffe0ff */
.L_x_4496:
[----:B------:R-:W1:Y:S01]  /*19e0*/  LDC R8, c[0x0][0x3e8] ;  /* 0x0000fa00ff087b82 */ /* 0x000e620000000800 */
[----:B------:R-:W-:Y:S01]  /*19f0*/  MOV R0, UR6 ;  /* 0x0000000600007c02 */ /* 0x000fe20008000f00 */
[----:B------:R-:W-:Y:S01]  /*1a00*/  IMAD.MOV.U32 R10, RZ, RZ, RZ ;  /* 0x000000ffff0a7224 */ /* 0x000fe200078e00ff */
[----:B------:R-:W-:Y:S01]  /*1a10*/  MOV R17, R5 ;  /* 0x0000000500117202 */ /* 0x000fe20000000f00 */
[----:B------:R-:W-:Y:S01]  /*1a20*/  ULEA UR8, UR22, 0xffffffc0, 0x6 ;  /* 0xffffffc016087891 */ /* 0x000fe2000f8e30ff */
[----:B------:R-:W-:Y:S02]  /*1a30*/  IABS R0, R0 ;  /* 0x0000000000007213 */ /* 0x000fe40000000000 */
[----:B------:R-:W-:Y:S02]  /*1a40*/  CS2R R228, SRZ ;  /* 0x0000000000e47805 */ /* 0x000fe4000001ff00 */
[----:B------:R-:W-:Y:S01]  /*1a50*/  MOV R16, R6 ;  /* 0x0000000600107202 */ /* 0x000fe20000000f00 */
[----:B------:R-:W-:Y:S01]  /*1a60*/  USHF.R.S32.HI UR9, URZ, 0x1f, UR8 ;  /* 0x0000001fff097899 */ /* 0x000fe20008011408 */
[----:B------:R-:W-:Y:S01]  /*1a70*/  MOV R9, R0 ;  /* 0x0000000000097202 */ /* 0x000fe20000000f00 */
[----:B------:R-:W-:-:S04]  /*1a80*/  IMAD.WIDE.U32 R14, R2, UR8, R14 ;  /* 0x00000008020e7c25 */ /* 0x000fc8000f8e000e */
        /* <DEDUP_REMOVED lines=8> */
[----:B-1----:R-:W-:-:S04]  /*1b10*/  IMAD.MOV R7, RZ, RZ, -R11 ;  /* 0x000000ffff077224 */ /* 0x002fc800078e0a0b */
[----:B------:R-:W-:-:S04]  /*1b20*/  IMAD R7, R7, R4, RZ ;  /* 0x0000000407077224 */ /* 0x000fc800078e02ff */
[----:B------:R-:W-:-:S06]  /*1b30*/  IMAD.HI.U32 R10, R11, R7, R10 ;  /* 0x000000070b0a7227 */ /* 0x000fcc00078e000a */
[----:B------:R-:W-:-:S04]  /*1b40*/  IMAD.HI.U32 R0, R10, R9, RZ ;  /* 0x000000090a007227 */ /* 0x000fc800078e00ff */
[----:B------:R-:W-:Y:S02]  /*1b50*/  IMAD.MOV R7, RZ, RZ, -R0 ;  /* 0x000000ffff077224 */ /* 0x000fe400078e0a00 */
[----:B------:R-:W-:Y:S02]  /*1b60*/  IMAD R10, R60, UR9, RZ ;  /* 0x000000093c0a7c24 */ /* 0x000fe4000f8e02ff */
[C---:B------:R-:W-:Y:S02]  /*1b70*/  IMAD R7, R4.reuse, R7, R9 ;  /* 0x0000000704077224 */ /* 0x040fe400078e0209 */
[----:B------:R-:W-:Y:S02]  /*1b80*/  IMAD R9, R3, UR8, R12 ;  /* 0x0000000803097c24 */ /* 0x000fe4000f8e020c */
[----:B------:R-:W-:Y:S01]  /*1b90*/  IMAD R10, R61, UR8, R10 ;  /* 0x000000083d0a7c24 */ /* 0x000fe2000f8e020a */
[----:B------:R-:W-:Y:S02]  /*1ba0*/  ISETP.GT.U32.AND P2, PT, R4, R7, PT ;  /* 0x000000070400720c */ /* 0x000fe40003f44070 */
[----:B------:R-:W-:Y:S01]  /*1bb0*/  IADD3 R15, PT, PT, R15, R9, RZ ;  /* 0x000000090f0f7210 */ /* 0x000fe20007ffe0ff */
[----:B------:R-:W-:-:S10]  /*1bc0*/  IMAD.IADD R17, R17, 0x1, R10 ;  /* 0x0000000111117824 */ /* 0x000fd400078e020a */
[----:B------:R-:W-:Y:S01]  /*1bd0*/  @!P2 IADD3 R7, PT, PT, R7, -R4, RZ ;  /* 0x800000040707a210 */ /* 0x000fe20007ffe0ff */
[----:B------:R-:W-:-:S03]  /*1be0*/  @!P2 VIADD R0, R0, 0x1 ;  /* 0x000000010000a836 */ /* 0x000fc60000000000 */
[----:B------:R-:W-:Y:S02]  /*1bf0*/  ISETP.GE.U32.AND P1, PT, R7, R4, PT ;  /* 0x000000040700720c */ /* 0x000fe40003f26070 */
[----:B------:R-:W-:Y:S01]  /*1c00*/  LOP3.LUT R4, R8, UR6, RZ, 0x3c, !PT ;  /* 0x0000000608047c12 */ /* 0x000fe2000f8e3cff */
[----:B------:R-:W1:Y:S01]  /*1c10*/  LDC.64 R6, c[0x0][0x3d8] ;  /* 0x0000f600ff067b82 */ /* 0x000e620000000a00 */
[----:B------:R-:W-:Y:S02]  /*1c20*/  LOP3.LUT R8, RZ, R8, RZ, 0x33, !PT ;  /* 0x00000008ff087212 */ /* 0x000fe400078e33ff */
[----:B------:R-:W-:-:S05]  /*1c30*/  ISETP.GE.AND P3, PT, R4, RZ, PT ;  /* 0x000000ff0400720c */ /* 0x000fca0003f66270 */
[----:B------:R-:W2:Y:S02]  /*1c40*/  LDC.64 R4, c[0x0][0x3d0] ;  /* 0x0000f400ff047b82 */ /* 0x000ea40000000a00 */
[----:B------:R-:W-:-:S05]  /*1c50*/  @P1 VIADD R0, R0, 0x1 ;  /* 0x0000000100001836 */ /* 0x000fca0000000000 */
        /* <DEDUP_REMOVED lines=14> */
.L_x_4492:
        /* <DEDUP_REMOVED lines=14> */
[----:B------:R-:W-:-:S02]  /*1e20*/  IADD3.X R17, PT, PT, RZ, R5, RZ, P1, !PT ;  /* 0x00000005ff117210 */ /* 0x000fc40000ffe4ff */
[----:B------:R-:W-:Y:S01]  /*1e30*/  SHF.L.U64.HI R58, R2, 0x4, R3 ;  /* 0x00000004023a7819 */ /* 0x000fe20000010203 */
[----:B------:R-:W-:Y:S01]  /*1e40*/  IMAD.X R13, RZ, RZ, R4, P0 ;  /* 0x000000ffff0d7224 */ /* 0x000fe200000e0604 */
[----:B-1----:R-:W-:Y:S01]  /*1e50*/  @UP0 UIMAD.WIDE.U32 UR26, UR18, UR14, URZ ;  /* 0x0000000e121a02a5 */ /* 0x002fe2000f8e00ff */
[----:B------:R-:W-:Y:S01]  /*1e60*/  IMAD.WIDE.U32 R4, R98, R2, R16 ;  /* 0x0000000262047225 */ /* 0x000fe200078e0010 */
[----:B------:R-:W-:Y:S02]  /*1e70*/  LOP3.LUT R65, R65, 0x1c0, RZ, 0xc0, !PT ;  /* 0x000001c041417812 */ /* 0x000fe400078ec0ff */
[----:B------:R-:W-:Y:S01]  /*1e80*/  SHF.L.U32 R59, R2, 0x4, RZ ;  /* 0x00000004023b7819 */ /* 0x000fe200000006ff */
[----:B--2---:R-:W-:Y:S01]  /*1e90*/  IMAD.U32 R6, RZ, RZ, UR8 ;  /* 0x00000008ff067e24 */ /* 0x004fe2000f8e00ff */
[----:B------:R-:W-:Y:S01]  /*1ea0*/  SHF.L.U32 R68, R4, 0x1, RZ ;  /* 0x0000000104447819 */ /* 0x000fe200000006ff */
[C---:B------:R-:W-:Y:S01]  /*1eb0*/  IMAD R69, R98.reuse, R3, R5 ;  /* 0x0000000362457224 */ /* 0x040fe200078e0205 */
[----:B------:R-:W-:Y:S01]  /*1ec0*/  SHF.R.U32.HI R2, RZ, 0x1, R62 ;  /* 0x00000001ff027819 */ /* 0x000fe2000001163e */
[----:B----4-:R-:W-:Y:S01]  /*1ed0*/  @!UP0 UIMAD.WIDE.U32 UR16, UR21, UR10, URZ ;  /* 0x0000000a151082a5 */ /* 0x010fe2000f8e00ff */
[----:B------:R-:W-:Y:S01]  /*1ee0*/  IMAD.WIDE.U32 R12, R98, R60, R12 ;  /* 0x0000003c620c7225 */ /* 0x000fe200078e000c */
[----:B------:R-:W-:Y:S01]  /*1ef0*/  USHF.R.S32.HI UR10, URZ, 0x1f, UR6 ;  /* 0x0000001fff0a7899 */ /* 0x000fe20008011406 */
[----:B------:R-:W-:Y:S01]  /*1f00*/  SHF.L.U64.HI R69, R4, 0x1, R69 ;  /* 0x0000000104457819 */ /* 0x000fe20000010245 */
[----:B------:R-:W-:Y:S01]  /*1f10*/  @!UP0 UIMAD UR11, UR21, UR11, UR17 ;  /* 0x0000000b150b82a4 */ /* 0x000fe2000f8e0211 */
[----:B------:R-:W1:Y:S01]  /*1f20*/  LDC R4, c[0x0][0x450] ;  /* 0x00011400ff047b82 */ /* 0x000e620000000800 */
[----:B------:R-:W-:Y:S01]  /*1f30*/  @UP0 UIMAD UR11, UR18, UR15, UR27 ;  /* 0x0000000f120b02a4 */ /* 0x000fe2000f8e021b */
[----:B------:R-:W-:Y:S01]  /*1f40*/  IMAD R67, R98, R61, R13 ;  /* 0x0000003d62437224 */ /* 0x000fe200078e020d */
[----:B------:R-:W-:Y:S01]  /*1f50*/  @UP0 UMOV UR16, UR26 ;  /* 0x0000001a00100c82 */ /* 0x000fe20008000000 */
[----:B------:R-:W-:Y:S01]  /*1f60*/  UIMAD UR10, UR10, UR8, URZ ;  /* 0x000000080a0a72a4 */ /* 0x000fe2000f8e02ff */
[----:B------:R-:W-:Y:S01]  /*1f70*/  IADD3 R14, P2, PT, R22, UR16, RZ ;  /* 0x00000010160e7c10 */ /* 0x000fe2000ff5e0ff */
[C---:B------:R-:W-:Y:S01]  /*1f80*/  IMAD.SHL.U32 R66, R12.reuse, 0x2, RZ ;  /* 0x000000020c427824 */ /* 0x040fe200078e00ff */
[----:B------:R-:W-:Y:S01]  /*1f90*/  SHF.L.U64.HI R67, R12, 0x1, R67 ;  /* 0x000000010c437819 */ /* 0x000fe20000010243 */
[----:B------:R-:W-:Y:S01]  /*1fa0*/  UIMAD UR17, UR6, UR9, UR10 ;  /* 0x00000009061172a4 */ /* 0x000fe2000f8e020a */
[----:B------:R-:W-:Y:S01]  /*1fb0*/  LOP3.LUT R65, R65, 0x38, R92, 0xf8, !PT ;  /* 0x0000003841417812 */ /* 0x000fe200078ef85c */
[----:B------:R-:W-:Y:S01]  /*1fc0*/  IMAD.X R15, RZ, RZ, UR11, P2 ;  /* 0x0000000bff0f7e24 */ /* 0x000fe200090e06ff */
[----:B------:R-:W2:Y:S01]  /*1fd0*/  LDCU.64 UR8, c[0x0][0x390] ;  /* 0x00007200ff0877ac */ /* 0x000ea20008000a00 */
[----:B---3--:R-:W-:Y:S01]  /*1fe0*/  IMAD.WIDE.U32 R96, R97, 0x40, R98 ;  /* 0x0000004061607825 */ /* 0x008fe200078e0062 */
[----:B------:R-:W-:-:S02]  /*1ff0*/  SHF.L.U64.HI R61, R60, 0x4, R61 ;  /* 0x000000043c3d7819 */ /* 0x000fc4000001023d */
[----:B------:R-:W3:Y:S01]  /*2000*/  LDCU.64 UR10, c[0x0][0x388] ;  /* 0x00007100ff0a77ac */ /* 0x000ee20008000a00 */
[----:B------:R-:W-:Y:S01]  /*2010*/  IMAD.WIDE.U32 R6, R6, UR6, R14 ;  /* 0x0000000606067c25 */ /* 0x000fe2000f8e000e */
[----:B------:R-:W-:Y:S01]  /*2020*/  LOP3.LUT R63, R65, 0x8, R2, 0x78, !PT ;  /* 0x00000008413f7812 */ /* 0x000fe200078e7802 */
[----:B------:R-:W-:Y:S02]  /*2030*/  USHF.R.S32.HI UR6, URZ, 0x1f, UR23 ;  /* 0x0000001fff067899 */ /* 0x000fe40008011417 */
[----:B------:R-:W-:Y:S01]  /*2040*/  IMAD R5, R97, UR14, RZ ;  /* 0x0000000e61057c24 */ /* 0x000fe2000f8e02ff */
[----:B------:R-:W-:Y:S01]  /*2050*/  UIADD3 UR27, UPT, UPT, UR22, -0x1, URZ ;  /* 0xffffffff161b7890 */ /* 0x000fe2000fffe0ff */
[----:B------:R-:W-:Y:S01]  /*2060*/  VIADD R7, R7, UR17 ;  /* 0x0000001107077c36 */ /* 0x000fe20008000000 */
[----:B------:R-:W-:Y:S01]  /*2070*/  ULEA.HI UR6, UR6, UR23, URZ, 0x6 ;  /* 0x0000001706067291 */ /* 0x000fe2000f8f30ff */
[----:B------:R-:W-:Y:S01]  /*2080*/  IMAD R5, R96, UR15, R5 ;  /* 0x0000000f60057c24 */ /* 0x000fe2000f8e0205 */
[----:B-1----:R-:W-:Y:S01]  /*2090*/  LEA.HI R93, R4, R4, RZ, 0x1 ;  /* 0x00000004045d7211 */ /* 0x002fe200078f08ff */
[----:B------:R-:W-:Y:S01]  /*20a0*/  IMAD.WIDE.U32 R96, R96, UR14, R6 ;  /* 0x0000000e60607c25 */ /* 0x000fe2000f8e0006 */
[----:B------:R-:W-:Y:S01]  /*20b0*/  USHF.R.S32.HI UR6, URZ, 0x6, UR6 ;  /* 0x00000006ff067899 */ /* 0x000fe20008011406 */
[----:B--2---:R-:W-:-:S02]  /*20c0*/  IADD3 R66, P0, PT, R66, UR8, RZ ;  /* 0x0000000842427c10 */ /* 0x004fc4000ff1e0ff */
[----:B------:R-:W-:Y:S01]  /*20d0*/  IMAD.SHL.U32 R60, R60, 0x10, RZ ;  /* 0x000000103c3c7824 */ /* 0x000fe200078e00ff */
[----:B------:R-:W-:Y:S01]  /*20e0*/  UISETP.LT.AND UP0, UPT, UR7, UR6, UPT ;  /* 0x000000060700728c */ /* 0x000fe2000bf01270 */
[----:B------:R-:W-:Y:S01]  /*20f0*/  SHF.R.S32.HI R93, RZ, 0x1, R93 ;  /* 0x00000001ff5d7819 */ /* 0x000fe2000001145d */
[----:B------:R-:W-:Y:S01]  /*2100*/  IMAD.IADD R64, R97, 0x1, R5 ;  /* 0x0000000161407824 */ /* 0x000fe200078e0205 */
[----:B---3--:R-:W-:Y:S01]  /*2110*/  IADD3 R68, P1, PT, R68, UR10, RZ ;  /* 0x0000000a44447c10 */ /* 0x008fe2000ff3e0ff */
[----:B------:R-:W-:Y:S01]  /*2120*/  USEL UR6, UR7, UR6, !UP0 ;  /* 0x0000000607067287 */ /* 0x000fe2000c000000 */
[----:B------:R-:W-:Y:S01]  /*2130*/  IADD3.X R67, PT, PT, R67, UR9, RZ, P0, !PT ;  /* 0x0000000943437c10 */ /* 0x000fe200087fe4ff */
[----:B------:R-:W-:Y:S01]  /*2140*/  USHF.L.U32 UR26, UR27, 0x6, URZ ;  /* 0x000000061b1a7899 */ /* 0x000fe200080006ff */
[----:B------:R-:W-:Y:S01]  /*2150*/  IADD3.X R69, PT, PT, R69, UR11, RZ, P1, !PT ;  /* 0x0000000b45457c10 */ /* 0x000fe20008ffe4ff */
[----:B------:R-:W-:Y:S01]  /*2160*/  UISETP.GT.AND UP0, UPT, UR22, UR6, UPT ;  /* 0x000000061600728c */ /* 0x000fe2000bf04270 */
[----:B------:R-:W-:Y:S01]  /*2170*/  MOV R226, R68 ;  /* 0x0000004400e27202 */ /* 0x000fe20000000f00 */
[----:B------:R-:W-:Y:S01]  /*2180*/  IMAD.MOV.U32 R231, RZ, RZ, R67 ;  /* 0x000000ffffe77224 */ /* 0x000fe200078e0043 */
[----:B------:R-:W-:Y:S01]  /*2190*/  MOV R230, R66 ;  /* 0x0000004200e67202 */ /* 0x000fe20000000f00 */
[----:B------:R-:W-:-:S05]  /*21a0*/  IMAD.MOV.U32 R225, RZ, RZ, R69 ;  /* 0x000000ffffe17224 */ /* 0x000fca00078e0045 */
[----:B------:R-:W-:Y:S05]  /*21b0*/  BRA.U !UP0, `(.L_x_4497) ;  /* 0x0000009908e47547 */ /* 0x000fea000b800000 */
[----:B------:R-:W1:Y:S01]  /*21c0*/  LDC.64 R2, c[0x0][0x4a0] ;  /* 0x00012800ff027b82 */ /* 0x000e620000000a00 */
[----:B------:R-:W2:Y:S01]  /*21d0*/  LDCU.128 UR8, c[0x0][0x490] ;  /* 0x00009200ff0877ac */ /* 0x000ea20008000c00 */
[----:B------:R-:W-:Y:S01]  /*21e0*/  IMAD.MOV.U32 R23, RZ, RZ, RZ ;  /* 0x000000ffff177224 */ /* 0x000fe200078e00ff */
[----:B-----5:R-:W-:Y:S01]  /*21f0*/  IADD3 R10, PT, PT, R10, UR26, RZ ;  /* 0x0000001a0a0a7c10 */ /* 0x020fe2000fffe0ff */
[----:B------:R-:W-:Y:S01]  /*2200*/  @!P3 IMAD.MOV R0, RZ, RZ, -R0 ;  /* 0x000000ffff00b224 */ /* 0x000fe200078e0a00 */
[----:B------:R-:W3:Y:S01]  /*2210*/  LDCU.128 UR12, c[0x0][0x4b0] ;  /* 0x00009600ff0c77ac */ /* 0x000ee20008000c00 */
[C---:B------:R-:W-:Y:S01]  /*2220*/  IMAD.SHL.U32 R91, R93.reuse, 0x10, RZ ;  /* 0x000000105d5b7824 */ /* 0x040fe200078e00ff */
[C---:B------:R-:W-:Y:S01]  /*2230*/  SHF.L.U32 R86, R93.reuse, 0x5, RZ ;  /* 0x000000055d567819 */ /* 0x040fe200000006ff */
[----:B------:R-:W4:Y:S01]  /*2240*/  LDC.64 R82, c[0x0][0x4a8] ;  /* 0x00012a00ff527b82 */ /* 0x000f220000000a00 */
[----:B------:R-:W4:Y:S01]  /*2250*/  LDCU.128 UR16, c[0x0][0x4c0] ;  /* 0x00009800ff1077ac */ /* 0x000f220008000c00 */
[----:B------:R-:W-:Y:S01]  /*2260*/  SEL R8, R8, R0, !P4 ;  /* 0x0000000008087207 */ /* 0x000fe20006000000 */
[----:B------:R-:W-:Y:S01]  /*2270*/  IMAD.SHL.U32 R0, R62, 0x4, RZ ;  /* 0x000000043e007824 */ /* 0x000fe200078e00ff */
[----:B------:R-:W-:Y:S01]  /*2280*/  IADD3 R89, PT, PT, R98, 0x20, RZ ;  /* 0x0000002062597810 */ /* 0x000fe20007ffe0ff */
[----:B------:R-:W-:Y:S01]  /*2290*/  USHF.R.S32.HI UR28, URZ, 0x1f, UR26 ;  /* 0x0000001fff1c7899 */ /* 0x000fe2000801141a */
[----:B------:R-:W-:Y:S01]  /*22a0*/  IMAD R87, R93, 0x30, RZ ;  /* 0x000000305d577824 */ /* 0x000fe200078e02ff */
[----:B------:R-:W4:Y:S01]  /*22b0*/  LDCU UR29, c[0x0][0x450] ;  /* 0x00008a00ff1d77ac */ /* 0x000f220008000800 */
[----:B------:R-:W-:Y:S01]  /*22c0*/  LOP3.LUT R0, R0, 0x1c, RZ, 0xc0, !PT ;  /* 0x0000001c00007812 */ /* 0x000fe200078ec0ff */
[----:B------:R-:W-:Y:S01]  /*22d0*/  VIADD R90, R98, 0x10 ;  /* 0x00000010625a7836 */ /* 0x000fe20000000000 */
[C---:B------:R-:W-:Y:S01]  /*22e0*/  LOP3.LUT R19, R22.reuse, 0x40, RZ, 0xfc, !PT ;  /* 0x0000004016137812 */ /* 0x040fe200078efcff */
[----:B--2---:R-:W-:Y:S01]  /*22f0*/  IMAD.U32 R5, RZ, RZ, UR10 ;  /* 0x0000000aff057e24 */ /* 0x004fe2000f8e00ff */
[----:B------:R-:W2:Y:S01]  /*2300*/  LDCU.U8 UR30, c[0x0][0x533] ;  /* 0x0000a660ff1e77ac */ /* 0x000ea20008000000 */
[----:B------:R-:W-:Y:S01]  /*2310*/  IMAD.U32 R12, RZ, RZ, UR11 ;  /* 0x0000000bff0c7e24 */ /* 0x000fe2000f8e00ff */
[C---:B------:R-:W-:Y:S01]  /*2320*/  LOP3.LUT R18, R22.reuse, 0x80, RZ, 0xfc, !PT ;  /* 0x0000008016127812 */ /* 0x040fe200078efcff */
[--C-:B------:R-:W-:Y:S01]  /*2330*/  IMAD.WIDE.U32 R4, R5, UR21, R22.reuse ;  /* 0x0000001505047c25 */ /* 0x100fe2000f8e0016 */
[----:B---3--:R-:W-:Y:S01]  /*2340*/  UIMAD UR10, UR28, UR12, URZ ;  /* 0x0000000c1c0a72a4 */ /* 0x008fe2000f8e02ff */
[----:B------:R-:W-:Y:S01]  /*2350*/  LOP3.LUT R17, R22, 0xc0, RZ, 0xfc, !PT ;  /* 0x000000c016117812 */ /* 0x000fe200078efcff */
[----:B------:R-:W-:Y:S01]  /*2360*/  UMOV UR31, URZ ;  /* 0x000000ff001f7c82 */ /* 0x000fe20008000000 */
[----:B-1----:R-:W-:Y:S01]  /*2370*/  IMAD.WIDE.U32 R6, R2, UR21, R22 ;  /* 0x0000001502067c25 */ /* 0x002fe2000f8e0016 */
[----:B------:R-:W-:Y:S01]  /*2380*/  MOV R2, UR12 ;  /* 0x0000000c00027c02 */ /* 0x000fe20008000f00 */
[----:B------:R-:W-:Y:S01]  /*2390*/  UIMAD UR10, UR26, UR13, UR10 ;  /* 0x0000000d1a0a72a4 */ /* 0x000fe2000f8e020a */
[----:B------:R-:W-:Y:S01]  /*23a0*/  SHF.R.S32.HI R80, RZ, 0x1f, R86 ;  /* 0x0000001fff507819 */ /* 0x000fe20000011456 */
[----:B------:R-:W-:Y:S01]  /*23b0*/  IMAD R7, R3, UR21, R7 ;  /* 0x0000001503077c24 */ /* 0x000fe2000f8e0207 */
[----:B----4-:R-:W-:Y:S01]  /*23c0*/  SHF.L.U32 R79, R82, 0x6, RZ ;  /* 0x00000006524f7819 */ /* 0x010fe200000006ff */
[----:B------:R-:W-:Y:S01]  /*23d0*/  IMAD R13, R12, UR21, R5 ;  /* 0x000000150c0d7c24 */ /* 0x000fe2000f8e0205 */
[----:B------:R-:W-:Y:S01]  /*23e0*/  SHF.R.S32.HI R5, RZ, 0x1f, R8 ;  /* 0x0000001fff057819 */ /* 0x000fe20000011408 */
[----:B------:R-:W-:Y:S01]  /*23f0*/  IMAD.WIDE.U32 R14, R2, UR26, R6 ;  /* 0x0000001a020e7c25 */ /* 0x000fe2000f8e0006 */
[----:B------:R-:W-:-:S02]  /*2400*/  IADD3 R2, P0, PT, R98, -UR23, RZ ;  /* 0x8000001762027c10 */ /* 0x000fc4000ff1e0ff */
[----:B------:R-:W-:Y:S01]  /*2410*/  SHF.R.S32.HI R78, RZ, 0x1f, R87 ;  /* 0x0000001fff4e7819 */ /* 0x000fe20000011457 */
[----:B------:R-:W-:Y:S01]  /*2420*/  IMAD R3, R5, UR16, RZ ;  /* 0x0000001005037c24 */ /* 0x000fe2000f8e02ff */
[----:B------:R-:W-:Y:S01]  /*2430*/  IADD3 R15, PT, PT, R15, UR10, RZ ;  /* 0x0000000a0f0f7c10 */ /* 0x000fe2000fffe0ff */
[----:B------:R-:W-:Y:S01]  /*2440*/  USHF.R.S32.HI UR10, URZ, 0x1f, UR23 ;  /* 0x0000001fff0a7899 */ /* 0x000fe20008011417 */
[-C--:B------:R-:W-:Y:S01]  /*2450*/  IMAD R6, R98, R93.reuse, R22 ;  /* 0x0000005d62067224 */ /* 0x080fe200078e0216 */
[----:B------:R-:W-:Y:S01]  /*2460*/  MOV R26, UR29 ;  /* 0x0000001d001a7c02 */ /* 0x000fe20008000f00 */
[----:B------:R-:W-:Y:S01]  /*2470*/  IMAD R7, R10, R93, RZ ;  /* 0x0000005d0a077224 */ /* 0x000fe200078e02ff */
[----:B--2---:R-:W-:Y:S01]  /*2480*/  UISETP.NE.AND UP1, UPT, UR30, URZ, UPT ;  /* 0x000000ff1e00728c */ /* 0x004fe2000bf25270 */
[----:B------:R-:W-:Y:S01]  /*2490*/  IMAD.MOV.U32 R12, RZ, RZ, R4 ;  /* 0x000000ffff0c7224 */ /* 0x000fe200078e0004 */
[----:B------:R-:W-:Y:S01]  /*24a0*/  IADD3.X R21, PT, PT, RZ, ~UR10, RZ, P0, !PT ;  /* 0x8000000aff157c10 */ /* 0x000fe200087fe4ff */
[----:B------:R-:W-:Y:S01]  /*24b0*/  IMAD R4, R82, UR28, RZ ;  /* 0x0000001c52047c24 */ /* 0x000fe2000f8e02ff */
[----:B------:R-:W-:Y:S01]  /*24c0*/  IADD3 R72, P1, PT, R7, R6, RZ ;  /* 0x0000000607487210 */ /* 0x000fe20007f3e0ff */
[C---:B------:R-:W-:Y:S01]  /*24d0*/  IMAD R10, R8.reuse, UR17, R3 ;  /* 0x00000011080a7c24 */ /* 0x040fe2000f8e0203 */
[----:B------:R-:W-:Y:S01]  /*24e0*/  SHF.R.S32.HI R3, RZ, 0x1f, R7 ;  /* 0x0000001fff037819 */ /* 0x000fe20000011407 */
[----:B------:R-:W-:Y:S01]  /*24f0*/  IMAD.WIDE.U32 R14, R8, UR16, R14 ;  /* 0x00000010080e7c25 */ /* 0x000fe2000f8e000e */
[----:B------:R-:W-:-:S02]  /*2500*/  USHF.L.U32 UR28, UR12, 0x6, URZ ;  /* 0x000000060c1c7899 */ /* 0x000fc400080006ff */
[----:B------:R-:W-:Y:S01]  /*2510*/  LEA.HI.X.SX32 R73, R6, R3, 0x1, P1 ;  /* 0x0000000306497211 */ /* 0x000fe200008f0eff */
[----:B------:R-:W-:Y:S01]  /*2520*/  IMAD R0, R98, R93, R0 ;  /* 0x0000005d62007224 */ /* 0x000fe200078e0200 */
[----:B------:R-:W1:Y:S01]  /*2530*/  LDCU.64 UR10, c[0x0][0x488] ;  /* 0x00009100ff0a77ac */ /* 0x000e620008000a00 */
[----:B------:R-:W-:Y:S01]  /*2540*/  IMAD R4, R83, UR26, R4 ;  /* 0x0000001a53047c24 */ /* 0x000fe2000f8e0204 */
[----:B------:R-:W-:Y:S01]  /*2550*/  SHF.L.U64.HI R73, R72, 0x1, R73 ;  /* 0x0000000148497819 */ /* 0x000fe20000010249 */
[----:B------:R-:W-:Y:S01]  /*2560*/  IMAD.WIDE.U32 R12, R82, UR26, R12 ;  /* 0x0000001a520c7c25 */ /* 0x000fe2000f8e000c */
[----:B------:R-:W-:Y:S01]  /*2570*/  IADD3 R52, P2, PT, R7, R0, RZ ;  /* 0x0000000007347210 */ /* 0x000fe20007f5e0ff */
[----:B------:R-:W2:Y:S01]  /*2580*/  LDCU.64 UR16, c[0x0][0x3c0] ;  /* 0x00007800ff1077ac */ /* 0x000ea20008000a00 */
[----:B------:R-:W-:Y:S01]  /*2590*/  SHF.L.U32 R72, R72, 0x1, RZ ;  /* 0x0000000148487819 */ /* 0x000fe200000006ff */
[----:B------:R-:W-:Y:S01]  /*25a0*/  IMAD.IADD R11, R15, 0x1, R10 ;  /* 0x000000010f0b7824 */ /* 0x000fe200078e020a */
[----:B------:R-:W-:Y:S01]  /*25b0*/  LEA.HI.X.SX32 R3, R0, R3, 0x1, P2 ;  /* 0x0000000300037211 */ /* 0x000fe200010f0eff */
[----:B------:R-:W-:Y:S01]  /*25c0*/  IMAD R5, R5, UR14, RZ ;  /* 0x0000000e05057c24 */ /* 0x000fe2000f8e02ff */
[----:B------:R-:W-:Y:S01]  /*25d0*/  IADD3 R74, P1, PT, R72, UR18, RZ ;  /* 0x00000012484a7c10 */ /* 0x000fe2000ff3e0ff */
[----:B------:R-:W-:Y:S01]  /*25e0*/  IMAD.MOV.U32 R10, RZ, RZ, R14 ;  /* 0x000000ffff0a7224 */ /* 0x000fe200078e000e */
[----:B------:R-:W-:Y:S01]  /*25f0*/  SHF.L.U64.HI R0, R52, 0x1, R3 ;  /* 0x0000000134007819 */ /* 0x000fe20000010203 */
[----:B------:R-:W-:Y:S01]  /*2600*/  IMAD R71, R21, UR12, RZ ;  /* 0x0000000c15477c24 */ /* 0x000fe2000f8e02ff */
[----:B------:R-:W-:Y:S01]  /*2610*/  IADD3.X R75, PT, PT, R73, UR19, RZ, P1, !PT ;  /* 0x00000013494b7c10 */ /* 0x000fe20008ffe4ff */
[----:B------:R-:W-:-:S02]  /*2620*/  IMAD.IADD R13, R13, 0x1, R4 ;  /* 0x000000010d0d7824 */ /* 0x000fc400078e0204 */
[----:B------:R-:W-:Y:S02]  /*2630*/  IMAD R6, R8, UR15, R5 ;  /* 0x0000000f08067c24 */ /* 0x000fe4000f8e0205 */
[C---:B------:R-:W-:Y:S02]  /*2640*/  IMAD R71, R2.reuse, UR13, R71 ;  /* 0x0000000d02477c24 */ /* 0x040fe4000f8e0247 */
[----:B------:R-:W-:Y:S01]  /*2650*/  IMAD.WIDE.U32 R4, R2, UR12, R10 ;  /* 0x0000000c02047c25 */ /* 0x000fe2000f8e000a */
[----:B------:R-:W3:Y:S03]  /*2660*/  LDCU.64 UR12, c[0x0][0x4d0] ;  /* 0x00009a00ff0c77ac */ /* 0x000ee60008000a00 */
[----:B------:R-:W-:Y:S01]  /*2670*/  IMAD.SHL.U32 R52, R52, 0x2, RZ ;  /* 0x0000000234347824 */ /* 0x000fe200078e00ff */
[----:B------:R-:W-:Y:S01]  /*2680*/  LEA R70, P2, R4, UR8, 0x1 ;  /* 0x0000000804467c11 */ /* 0x000fe2000f8408ff */
[----:B------:R-:W-:Y:S01]  /*2690*/  IMAD.WIDE.U32 R8, R8, UR14, R12 ;  /* 0x0000000e08087c25 */ /* 0x000fe2000f8e000c */
[----:B------:R-:W-:Y:S01]  /*26a0*/  IADD3 R71, PT, PT, R5, R71, RZ ;  /* 0x0000004705477210 */ /* 0x000fe20007ffe0ff */
[----:B------:R-:W4:Y:S01]  /*26b0*/  LDCU.64 UR14, c[0x0][0x3b8] ;  /* 0x00007700ff0e77ac */ /* 0x000f220008000a00 */
[----:B------:R-:W-:Y:S01]  /*26c0*/  IADD3 R24, P0, PT, R52, UR18, RZ ;  /* 0x0000001234187c10 */ /* 0x000fe2000ff1e0ff */
[-C--:B------:R-:W-:Y:S01]  /*26d0*/  IMAD R21, R21, R82.reuse, RZ ;  /* 0x0000005215157224 */ /* 0x080fe200078e02ff */
[----:B------:R-:W-:Y:S01]  /*26e0*/  LEA.HI.X R71, R4, UR9, R71, 0x1, P2 ;  /* 0x0000000904477c11 */ /* 0x000fe200090f0c47 */
[----:B------:R-:W-:Y:S01]  /*26f0*/  IMAD.IADD R7, R9, 0x1, R6 ;  /* 0x0000000109077824 */ /* 0x000fe200078e0206 */
[----:B------:R-:W-:Y:S01]  /*2700*/  IADD3.X R25, PT, PT, R0, UR19, RZ, P0, !PT ;  /* 0x0000001300197c10 */ /* 0x000fe200087fe4ff */
[----:B------:R-:W-:Y:S01]  /*2710*/  IMAD.MOV.U32 R6, RZ, RZ, R8 ;  /* 0x000000ffff067224 */ /* 0x000fe200078e0008 */
[----:B------:R-:W-:Y:S01]  /*2720*/  UIMAD UR18, UR22, -0x40, UR23 ;  /* 0xffffffc0161278a4 */ /* 0x000fe2000f8e0217 */
[----:B------:R-:W-:Y:S01]  /*2730*/  IMAD R21, R2, R83, R21 ;  /* 0x0000005302157224 */ /* 0x000fe200078e0215 */
[----:B------:R-:W-:Y:S01]  /*2740*/  SHF.L.U64.HI R83, R82, 0x4, R83 ;  /* 0x0000000452537819 */ /* 0x000fe20000010253 */
[----:B------:R-:W-:Y:S01]  /*2750*/  IMAD.WIDE.U32 R2, R2, R82, R6 ;  /* 0x0000005202027225 */ /* 0x000fe200078e0006 */
[----:B---3--:R-:W-:Y:S01]  /*2760*/  IADD3 R52, P0, PT, R52, UR12, RZ ;  /* 0x0000000c34347c10 */ /* 0x008fe2000ff1e0ff */
[----:B------:R-:W-:Y:S01]  /*2770*/  UIMAD UR19, UR22, -0x40, UR25 ;  /* 0xffffffc0161378a4 */ /* 0x000fe2000f8e0219 */
[----:B------:R-:W-:Y:S01]  /*2780*/  IADD3 R72, P1, PT, R72, UR12, RZ ;  /* 0x0000000c48487c10 */ /* 0x000fe2000ff3e0ff */
[----:B------:R-:W-:Y:S01]  /*2790*/  IMAD.IADD R21, R3, 0x1, R21 ;  /* 0x0000000103157824 */ /* 0x000fe200078e0215 */
[----:B------:R-:W-:Y:S01]  /*27a0*/  IADD3.X R53, PT, PT, R0, UR13, RZ, P0, !PT ;  /* 0x0000000d00357c10 */ /* 0x000fe200087fe4ff */
[----:B------:R-:W-:Y:S01]  /*27b0*/  IMAD.SHL.U32 R85, R82, 0x10, RZ ;  /* 0x0000001052557824 */ /* 0x000fe200078e00ff */
[----:B------:R-:W-:Y:S01]  /*27c0*/  IADD3 R0, P0, PT, RZ, -UR31, RZ ;  /* 0x8000001fff007c10 */ /* 0x000fe2000ff1e0ff */
[----:B------:R-:W-:Y:S01]  /*27d0*/  VIADD R88, R98, 0x30 ;  /* 0x0000003062587836 */ /* 0x000fe20000000000 */
[----:B-1----:R-:W-:Y:S01]  /*27e0*/  LEA R20, P2, R2, UR10, 0x1 ;  /* 0x0000000a02147c11 */ /* 0x002fe2000f8408ff */
[----:B------:R-:W-:Y:S01]  /*27f0*/  IMAD.U32 R84, RZ, RZ, UR26 ;  /* 0x0000001aff547e24 */ /* 0x000fe2000f8e00ff */
[----:B------:R-:W-:Y:S01]  /*2800*/  IADD3.X R3, PT, PT, RZ, ~UR28, RZ, P0, !PT ;  /* 0x8000001cff037c10 */ /* 0x000fe200087fe4ff */
[----:B------:R-:W-:Y:S01]  /*2810*/  IMAD.X R79, RZ, RZ, ~R79, P0 ;  /* 0x000000ffff4f7224 */ /* 0x000fe200000e0e4f */
[----:B------:R-:W-:Y:S01]  /*2820*/  SHF.R.S32.HI R82, RZ, 0x1f, R91 ;  /* 0x0000001fff527819 */ /* 0x000fe2000001145b */
[----:B------:R-:W-:Y:S01]  /*2830*/  UMOV UR28, UR22 ;  /* 0x00000016001c7c82 */ /* 0x000fe20008000000 */
[----:B------:R-:W-:-:S02]  /*2840*/  SHF.R.S64 R77, R0, 0x1f, R3 ;  /* 0x0000001f004d7819 */ /* 0x000fc40000001003 */
[----:B------:R-:W-:Y:S02]  /*2850*/  SHF.R.S64 R81, R0, 0x1f, R79 ;  /* 0x0000001f00517819 */ /* 0x000fe4000000104f */
[----:B------:R-:W-:Y:S02]  /*2860*/  SHF.R.S32.HI R76, RZ, 0x1f, R3 ;  /* 0x0000001fff4c7819 */ /* 0x000fe40000011403 */
[----:B------:R-:W-:Y:S02]  /*2870*/  SHF.R.S32.HI R79, RZ, 0x1f, R79 ;  /* 0x0000001fff4f7819 */ /* 0x000fe4000001144f */
[----:B------:R-:W-:Y:S01]  /*2880*/  LEA.HI.X R21, R2, UR11, R21, 0x1, P2 ;  /* 0x0000000b02157c11 */ /* 0x000fe200090f0c15 */
[----:B------:R-:W1:Y:S01]  /*2890*/  LDCU.128 UR8, c[0x0][0x3a0] ;  /* 0x00007400ff0877ac */ /* 0x000e620008000c00 */
[----:B------:R-:W-:Y:S01]  /*28a0*/  IADD3.X R73, PT, PT, R73, UR13, RZ, P1, !PT ;  /* 0x0000000d49497c10 */ /* 0x000fe20008ffe4ff */
[----:B--2-4-:R-:W3:Y:S06]  /*28b0*/  LDCU.64 UR12, c[0x0][0x4e0] ;  /* 0x00009c00ff0c77ac */ /* 0x014eec0008000a00 */
.L_x_4519:
[----:B------:R-:W-:Y:S01]  /*28c0*/  UIADD3 UR19, UPT, UPT, UR19, 0x40, URZ ;  /* 0x0000004013137890 */ /* 0x000fe2000fffe0ff */
[----:B------:R-:W-:Y:S01]  /*28d0*/  BSSY.RECONVERGENT B1, `(.L_x_4498) ;  /* 0x00008e8000017945 */ /* 0x000fe20003800200 */
[----:B------:R-:W-:Y:S01]  /*28e0*/  UIADD3 UR18, UPT, UPT, UR18, 0x40, URZ ;  /* 0x0000004012127890 */ /* 0x000fe2000fffe0ff */
[----:B------:R-:W-:Y:S01]  /*28f0*/  IMAD.MOV.U32 R94, RZ, RZ, R84 ;  /* 0x000000ffff5e7224 */ /* 0x000fe200078e0054 */
[----:B------:R-:W-:Y:S01]  /*2900*/  UIADD3 UR28, UPT, UPT, UR28, -0x1, URZ ;  /* 0xffffffff1c1c7890 */ /* 0x000fe2000fffe0ff */
[----:B------:R-:W-:Y:S01]  /*2910*/  VIADD R84, R84, 0xffffffc0 ;  /* 0xffffffc054547836 */ /* 0x000fe20000000000 */
[----:B------:R-:W-:Y:S02]  /*2920*/  ISETP.GE.AND P0, PT, R98, UR19, PT ;  /* 0x0000001362007c0c */ /* 0x000fe4000bf06270 */
[----:B------:R-:W-:Y:S02]  /*2930*/  ISETP.GE.AND P5, PT, R90, UR19, PT ;  /* 0x000000135a007c0c */ /* 0x000fe4000bfa6270 */
[----:B------:R-:W-:Y:S02]  /*2940*/  ISETP.GE.AND P0, PT, R98, UR18, !P0 ;  /* 0x0000001262007c0c */ /* 0x000fe4000c706270 */
[----:B------:R-:W-:Y:S02]  /*2950*/  ISETP.GE.AND P5, PT, R90, UR18, !P5 ;  /* 0x000000125a007c0c */ /* 0x000fe4000efa6270 */
[C---:B------:R-:W-:Y:S02]  /*2960*/  ISETP.GE.AND P4, PT, R89.reuse, UR19, PT ;  /* 0x0000001359007c0c */ /* 0x040fe4000bf86270 */
[C---:B------:R-:W-:Y:S02]  /*2970*/  ISETP.GE.AND P3, PT, R88.reuse, UR19, PT ;  /* 0x0000001358007c0c */ /* 0x040fe4000bf66270 */
[----:B------:R-:W-:Y:S02]  /*2980*/  ISETP.GE.AND P4, PT, R89, UR18, !P4 ;  /* 0x0000001259007c0c */ /* 0x000fe4000e786270 */
[----:B------:R-:W-:Y:S03]  /*2990*/  ISETP.GE.AND P3, PT, R88, UR18, !P3 ;  /* 0x0000001258007c0c */ /* 0x000fe6000df66270 */
        /* <DEDUP_REMOVED lines=106> */
.L_x_4499:
        /* <DEDUP_REMOVED lines=190> */
.L_x_4503:
[----:B-1----:R-:W-:Y:S05]  /*3c20*/  BSYNC.RECONVERGENT B0 ;  /* 0x0000000000007941 */ /* 0x002fea0003800200 */
.L_x_4502:
        /* <DEDUP_REMOVED lines=186> */
.L_x_4505:
[----:B------:R-:W-:Y:S05]  /*47d0*/  BSYNC.RECONVERGENT B0 ;  /* 0x0000000000007941 */ /* 0x000fea0003800200 */
.L_x_4504:
        /* <DEDUP_REMOVED lines=192> */
.L_x_4507:
[----:B------:R-:W-:Y:S05]  /*53e0*/  BSYNC.RECONVERGENT B0 ;  /* 0x0000000000007941 */ /* 0x000fea0003800200 */
.L_x_4506:
        /* <DEDUP_REMOVED lines=195> */
.L_x_4509:
[----:B------:R-:W-:Y:S05]  /*6020*/  BSYNC.RECONVERGENT B0 ;  /* 0x0000000000007941 */ /* 0x000fea0003800200 */
.L_x_4508:
[----:B------:R-:W1:Y:S01]  /*6030*/  LDC R26, c[0x0][0x450] ;  /* 0x00011400ff1a7b82 */ /* 0x000e620000000800 */
[----:B--2---:R-:W-:Y:S05]  /*6040*/  IMAD.U32 R95, R95, -0x20, RZ ;  /* 0xffffffe05f5f7824 */ /* 0x004fea00078e00ff */
[C---:B------:R-:W-:Y:S02]  /*6050*/  LEA R24, P1, R95.reuse, R24, 0x1 ;  /* 0x000000185f187211 */ /* 0x040fe400078208ff */
[C---:B------:R-:W-:Y:S02]  /*6060*/  LEA R52, P0, R95.reuse, R52, 0x1 ;  /* 0x000000345f347211 */ /* 0x040fe400078008ff */
[C---:B------:R-:W-:Y:S02]  /*6070*/  LEA.HI.X.SX32 R25, R95.reuse, R25, 0x1, P1 ;  /* 0x000000195f197211 */ /* 0x040fe400008f0eff */
[----:B------:R-:W-:Y:S01]  /*6080*/  LEA.HI.X.SX32 R53, R95, R53, 0x1, P0 ;  /* 0x000000355f357211 */ /* 0x000fe200000f0eff */
[----:B------:R-:W-:Y:S05]  /*6090*/  BRA `(.L_x_4500) ;  /* 0x0000005400ac7947 */ /* 0x000fea0003800000 */
.L_x_4501:
        /* <DEDUP_REMOVED lines=343> */
.L_x_4511:
[----:B-1----:R-:W-:Y:S05]  /*7610*/  BSYNC.RECONVERGENT B0 ;  /* 0x0000000000007941 */ /* 0x002fea0003800200 */
.L_x_4510:
        /* <DEDUP_REMOVED lines=342> */
.L_x_4513:
[----:B------:R-:W-:Y:S05]  /*8b80*/  BSYNC.RECONVERGENT B0 ;  /* 0x0000000000007941 */ /* 0x000fea0003800200 */
.L_x_4512:
        /* <DEDUP_REMOVED lines=86> */
[----:B------:R-:W-:Y:S01]  /*90f0*/  @!P0 MOV R36, R2 ;  /* 0x0000000200248202 */ /* 0x000fe20000000f00 */
[----:B------:R-:W-:Y:S01]  /*9100*/  @!P0 FFMA.FTZ R8, R3, R31, R8 ;  /* 0x0000001f03088223 */ /* 0x000fe20000010008 */
[----:B------:R-:W-:Y:S01]  /*9110*/  @!P1 IADD3 R11, P5, PT, R86, R11, RZ ;  /* 0x0000000b560b9210 */ /* 0x000fe20007fbe0ff */
[----:B------:R-:W-:Y:S01]  /*9120*/  @!P0 IMAD.MOV.U32 R37, RZ, RZ, R15 ;  /* 0x000000ffff258224 */ /* 0x000fe200078e000f */
[----:B------:R-:W-:Y:S02]  /*9130*/  @!P1 SEL R15, R49, RZ, P2 ;  /* 0x000000ff310f9207 */ /* 0x000fe40001000000 */
[----:B------:R-:W-:Y:S02]  /*9140*/  @!P0 F2FP.BF16.F32.PACK_AB R5, R6, R5 ;  /* 0x000000050605823e */ /* 0x000fe400000010ff */
[----:B------:R-:W-:Y:S01]  /*9150*/  @!P0 F2FP.BF16.F32.PACK_AB R8, R8, R7 ;  /* 0x000000070808823e */ /* 0x000fe200000010ff */
[----:B------:R-:W-:Y:S01]  /*9160*/  @!P1 IMAD.X R0, R80, 0x1, R15, P5 ;  /* 0x0000000150009824 */ /* 0x000fe200028e060f */
[C---:B-1----:R-:W-:Y:S01]  /*9170*/  LEA R44, P4, R32.reuse, R68, 0x6 ;  /* 0x00000044202c7211 */ /* 0x042fe200078830ff */
[----:B------:R-:W-:Y:S01]  /*9180*/  @!P0 IMAD.MOV.U32 R38, RZ, RZ, R5 ;  /* 0x000000ffff268224 */ /* 0x000fe200078e0005 */
[----:B------:R-:W-:Y:S01]  /*9190*/  @!P1 SHF.L.U32 R29, R11, 0x1, RZ ;  /* 0x000000010b1d9819 */ /* 0x000fe200000006ff */
[----:B------:R-:W-:Y:S01]  /*91a0*/  @!P0 IMAD.MOV.U32 R39, RZ, RZ, R8 ;  /* 0x000000ffff278224 */ /* 0x000fe200078e0008 */
[----:B------:R-:W-:Y:S02]  /*91b0*/  LEA.HI.X R45, R32, R69, R33, 0x6, P4 ;  /* 0x00000045202d7211 */ /* 0x000fe400020f3421 */
[----:B------:R-:W-:Y:S02]  /*91c0*/  @!P1 SEL R3, R9, R10, !P2 ;  /* 0x0000000a09039207 */ /* 0x000fe40005000000 */
[----:B------:R-:W-:Y:S01]  /*91d0*/  @!P1 SHF.L.U64.HI R0, R11, 0x1, R0 ;  /* 0x000000010b009819 */ /* 0x000fe20000010200 */
[----:B------:R1:W-:Y:S01]  /*91e0*/  STG.E.128 desc[UR4][R44.64], R36 ;  /* 0x000000242c007986 */ /* 0x0003e2000c101d04 */
[----:B------:R-:W-:Y:S01]  /*91f0*/  @!P1 IADD3 R104, P0, PT, R29, R72, RZ ;  /* 0x000000481d689210 */ /* 0x000fe20007f1e0ff */
[----:B------:R-:W-:Y:S03]  /*9200*/  @!P1 IMAD.WIDE R6, R3, 0x2, R12 ;  /* 0x0000000203069825 */ /* 0x000fe600078e020c */
[C---:B------:R-:W-:Y:S02]  /*9210*/  @!P1 IADD3.X R105, PT, PT, R0.reuse, R73, RZ, P0, !PT ;  /* 0x0000004900699210 */ /* 0x040fe400007fe4ff */
[----:B------:R-:W-:Y:S01]  /*9220*/  @!P1 IADD3 R28, P0, PT, R29, R74, RZ ;  /* 0x0000004a1d1c9210 */ /* 0x000fe20007f1e0ff */
[----:B------:R-:W2:Y:S04]  /*9230*/  @!P1 LDG.E.128 R4, desc[UR4][R6.64+0x80] ;  /* 0x0000800406049981 */ /* 0x000ea8000c1e1d00 */
[----:B------:R-:W-:Y:S01]  /*9240*/  @!P1 IMAD.X R29, R0, 0x1, R75, P0 ;  /* 0x00000001001d9824 */ /* 0x000fe200000e064b */
[----:B------:R-:W-:Y:S03]  /*9250*/  ISETP.GE.U32.OR P0, PT, R19, R9, P1 ;  /* 0x000000091300720c */ /* 0x000fe60000f06470 */
        /* <DEDUP_REMOVED lines=14> */
[C---:B------:R-:W-:Y:S01]  /*9340*/  @!P1 SHF.L.U32 R31, R104.reuse, 0x10, RZ ;  /* 0x00000010681f9819 */ /* 0x040fe200000006ff */
        /* <DEDUP_REMOVED lines=10> */
[----:B------:R-:W-:Y:S01]  /*93f0*/  @!P0 FADD.FTZ R16, -R16, -RZ ;  /* 0x800000ff10108221 */ /* 0x000fe20000010100 */
[----:B----4-:R-:W-:Y:S01]  /*9400*/  @!P1 LOP3.LUT R30, R43, 0xffff0000, RZ, 0xc0, !PT ;  /* 0xffff00002b1e9812 */ /* 0x010fe200078ec0ff */
[----:B------:R-:W-:Y:S01]  /*9410*/  @!P0 FADD.FTZ R15, -R15, -RZ ;  /* 0x800000ff0f0f8221 */ /* 0x000fe20000010100 */
[----:B------:R-:W-:Y:S01]  /*9420*/  ISETP.GE.AND P0, PT, R18, R26, PT ;  /* 0x0000001a1200720c */ /* 0x000fe20003f06270 */
[----:B------:R-:W-:Y:S01]  /*9430*/  @!P1 FMUL.FTZ R7, R8, R7 ;  /* 0x0000000708079220 */ /* 0x000fe20000410000 */
[----:B------:R-:W-:Y:S01]  /*9440*/  @!P1 FMUL.FTZ R8, R14, R11 ;  /* 0x0000000b0e089220 */ /* 0x000fe20000410000 */
[----:B------:R-:W-:Y:S02]  /*9450*/  @!P1 IMAD.U32 R14, R40, 0x10000, RZ ;  /* 0x00010000280e9824 */ /* 0x000fe400078e00ff */
[----:B------:R-:W-:Y:S01]  /*9460*/  @!P1 FMUL.FTZ R0, R0, R31 ;  /* 0x0000001f00009220 */ /* 0x000fe20000410000 */
[----:B------:R-:W-:Y:S02]  /*9470*/  @!P1 IMAD.U32 R11, R32, 0x10000, RZ ;  /* 0x00010000200b9824 */ /* 0x000fe400078e00ff */
[----:B------:R-:W-:Y:S01]  /*9480*/  @!P1 FMUL.FTZ R5, R5, R16 ;  /* 0x0000001005059220 */ /* 0x000fe20000410000 */
[----:B------:R-:W-:Y:S01]  /*9490*/  @!P1 LOP3.LUT R16, R40, 0xffff0000, RZ, 0xc0, !PT ;  /* 0xffff000028109812 */ /* 0x000fe200078ec0ff */
[----:B------:R-:W-:Y:S01]  /*94a0*/  @!P1 FMUL.FTZ R6, R6, R15 ;  /* 0x0000000f06069220 */ /* 0x000fe20000410000 */
[----:B------:R-:W-:Y:S01]  /*94b0*/  @!P1 LOP3.LUT R15, R32, 0xffff0000, RZ, 0xc0, !PT ;  /* 0xffff0000200f9812 */ /* 0x000fe200078ec0ff */
[----:B------:R-:W-:Y:S01]  /*94c0*/  @!P1 FMUL.FTZ R4, R4, R27 ;  /* 0x0000001b04049220 */ /* 0x000fe20000410000 */
[----:B------:R-:W-:Y:S01]  /*94d0*/  @!P1 SHF.L.U32 R27, R41, 0x10, RZ ;  /* 0x00000010291b9819 */ /* 0x000fe200000006ff */
[----:B------:R-:W-:Y:S01]  /*94e0*/  @!P1 FMUL.FTZ R2, R2, R29 ;  /* 0x0000001d02029220 */ /* 0x000fe20000410000 */
[----:B------:R-:W-:Y:S01]  /*94f0*/  @!P0 ISETP.GE.U32.AND P2, PT, R18, R9, PT ;  /* 0x000000091200820c */ /* 0x000fe20003f46070 */
[----:B------:R-:W-:Y:S01]  /*9500*/  @!P1 FFMA.FTZ R0, R11, R14, R0 ;  /* 0x0000000e0b009223 */ /* 0x000fe20000010000 */
[----:B------:R-:W-:Y:S01]  /*9510*/  @!P1 LOP3.LUT R11, R33, 0xffff0000, RZ, 0xc0, !PT ;  /* 0xffff0000210b9812 */ /* 0x000fe200078ec0ff */
[----:B------:R-:W-:Y:S01]  /*9520*/  @!P1 FMUL.FTZ R3, R3, R28 ;  /* 0x0000001c03039220 */ /* 0x000fe20000410000 */
[----:B------:R-:W-:Y:S01]  /*9530*/  @!P1 LOP3.LUT R28, R41, 0xffff0000, RZ, 0xc0, !PT ;  /* 0xffff0000291c9812 */ /* 0x000fe200078ec0ff */
[----:B------:R-:W-:Y:S01]  /*9540*/  @!P1 IMAD.U32 R14, R33, 0x10000, RZ ;  /* 0x00010000210e9824 */ /* 0x000fe200078e00ff */
[----:B------:R-:W-:Y:S01]  /*9550*/  @!P1 SHF.L.U32 R29, R43, 0x10, RZ ;  /* 0x000000102b1d9819 */ /* 0x000fe200000006ff */
[----:B------:R-:W-:Y:S01]  /*9560*/  @!P1 FFMA.FTZ R2, R15, R16, R2 ;  /* 0x000000100f029223 */ /* 0x000fe20000010002 */
[----:B------:R-:W-:Y:S01]  /*9570*/  @!P1 LOP3.LUT R16, R42, 0xffff0000, RZ, 0xc0, !PT ;  /* 0xffff00002a109812 */ /* 0x000fe200078ec0ff */
[----:B------:R-:W-:Y:S01]  /*9580*/  @!P1 FFMA.FTZ R3, R14, R27, R3 ;  /* 0x0000001b0e039223 */ /* 0x000fe20000010003 */
[----:B------:R-:W-:Y:S01]  /*9590*/  @!P0 SEL R27, R10, RZ, P2 ;  /* 0x000000ff0a1b8207 */ /* 0x000fe20001000000 */
[----:B------:R-:W-:Y:S01]  /*95a0*/  @!P1 IMAD.U32 R15, R42, 0x10000, RZ ;  /* 0x000100002a0f9824 */ /* 0x000fe200078e00ff */
[----:B------:R-:W-:Y:S01]  /*95b0*/  @!P1 F2FP.BF16.F32.PACK_AB R2, R2, R0 ;  /* 0x000000000202923e */ /* 0x000fe200000010ff */
[----:B------:R-:W-:Y:S01]  /*95c0*/  @!P1 IMAD.U32 R14, R34, 0x10000, RZ ;  /* 0x00010000220e9824 */ /* 0x000fe200078e00ff */
[----:B------:R-:W-:Y:S01]  /*95d0*/  @!P0 IADD3 R27, P4, PT, R86, R27, RZ ;  /* 0x0000001b561b8210 */ /* 0x000fe20007f9e0ff */
[----:B------:R-:W-:Y:S01]  /*95e0*/  @!P1 FFMA.FTZ R4, R11, R28, R4 ;  /* 0x0000001c0b049223 */ /* 0x000fe20000010004 */
[----:B------:R-:W-:Y:S01]  /*95f0*/  @!P1 LOP3.LUT R11, R34, 0xffff0000, RZ, 0xc0, !PT ;  /* 0xffff0000220b9812 */ /* 0x000fe200078ec0ff */
[----:B------:R-:W-:Y:S01]  /*9600*/  @!P1 FFMA.FTZ R5, R14, R15, R5 ;  /* 0x0000000f0e059223 */ /* 0x000fe20000010005 */
[C---:B------:R-:W-:Y:S01]  /*9610*/  @!P1 LOP3.LUT R15, R35.reuse, 0xffff0000, RZ, 0xc0, !PT ;  /* 0xffff0000230f9812 */ /* 0x040fe200078ec0ff */
[----:B------:R-:W-:Y:S02]  /*9620*/  @!P1 IMAD.U32 R0, R35, 0x10000, RZ ;  /* 0x0001000023009824 */ /* 0x000fe400078e00ff */
[----:B------:R-:W-:Y:S01]  /*9630*/  @!P1 FFMA.FTZ R6, R11, R16, R6 ;  /* 0x000000100b069223 */ /* 0x000fe20000010006 */
[----:B------:R-:W-:Y:S01]  /*9640*/  @!P0 SEL R11, R49, RZ, P2 ;  /* 0x000000ff310b8207 */ /* 0x000fe20001000000 */
[----:B------:R-:W-:Y:S01]  /*9650*/  @!P1 FFMA.FTZ R7, R0, R29, R7 ;  /* 0x0000001d00079223 */ /* 0x000fe20000010007 */
[----:B------:R-:W-:Y:S01]  /*9660*/  @!P1 FFMA.FTZ R8, R15, R30, R8 ;  /* 0x0000001e0f089223 */ /* 0x000fe20000010008 */
[----:B------:R-:W-:Y:S01]  /*9670*/  @!P1 F2FP.BF16.F32.PACK_AB R15, R4, R3 ;  /* 0x00000003040f923e */ /* 0x000fe200000010ff */
[----:B------:R-:W-:Y:S01]  /*9680*/  @!P1 IMAD.MOV.U32 R32, RZ, RZ, R2 ;  /* 0x000000ffff209224 */ /* 0x000fe200078e0002 */
[----:B------:R-:W-:Y:S02]  /*9690*/  @!P0 IADD3.X R0, PT, PT, R80, R11, RZ, P4, !PT ;  /* 0x0000000b50008210 */ /* 0x000fe400027fe4ff */
[----:B------:R-:W-:Y:S02]  /*96a0*/  @!P1 F2FP.BF16.F32.PACK_AB R6, R6, R5 ;  /* 0x000000050606923e */ /* 0x000fe400000010ff */
[----:B------:R-:W-:Y:S02]  /*96b0*/  @!P1 F2FP.BF16.F32.PACK_AB R7, R8, R7 ;  /* 0x000000070807923e */ /* 0x000fe400000010ff */
[C---:B------:R-:W-:Y:S01]  /*96c0*/  @!P0 SHF.L.U64.HI R0, R27.reuse, 0x1, R0 ;  /* 0x000000011b008819 */ /* 0x040fe20000010200 */
[----:B------:R-:W-:Y:S01]  /*96d0*/  @!P0 IMAD.SHL.U32 R27, R27, 0x2, RZ ;  /* 0x000000021b1b8824 */ /* 0x000fe200078e00ff */
[----:B------:R-:W-:Y:S01]  /*96e0*/  @!P1 MOV R33, R15 ;  /* 0x0000000f00219202 */ /* 0x000fe20000000f00 */
[----:B------:R-:W-:Y:S01]  /*96f0*/  @!P1 IMAD.MOV.U32 R34, RZ, RZ, R6 ;  /* 0x000000ffff229224 */ /* 0x000fe200078e0006 */
[----:B------:R-:W-:Y:S01]  /*9700*/  @!P0 SEL R3, R9, R10, !P2 ;  /* 0x0000000a09038207 */ /* 0x000fe20005000000 */
[----:B------:R-:W-:Y:S01]  /*9710*/  @!P1 IMAD.MOV.U32 R35, RZ, RZ, R7 ;  /* 0x000000ffff239224 */ /* 0x000fe200078e0007 */
[----:B------:R-:W-:Y:S03]  /*9720*/  @!P0 IADD3 R104, P1, PT, R27, R72, RZ ;  /* 0x000000481b688210 */ /* 0x000fe60007f3e0ff */
[----:B------:R-:W-:Y:S01]  /*9730*/  @!P0 IMAD.WIDE R4, R3, 0x2, R12 ;  /* 0x0000000203048825 */ /* 0x000fe200078e020c */
[C---:B------:R-:W-:Y:S01]  /*9740*/  @!P0 IADD3.X R105, PT, PT, R0.reuse, R73, RZ, P1, !PT ;  /* 0x0000004900698210 */ /* 0x040fe20000ffe4ff */
[----:B------:R2:W-:Y:S01]  /*9750*/  STG.E.128 desc[UR4][R44.64+0x80], R32 ;  /* 0x000080202c007986 */ /* 0x0005e2000c101d04 */
[----:B------:R-:W-:Y:S05]  /*9760*/  @!P0 IADD3 R28, P1, PT, R27, R74, RZ ;  /* 0x0000004a1b1c8210 */ /* 0x000fea0007f3e0ff */
[----:B------:R-:W-:Y:S01]  /*9770*/  @!P0 IMAD.X R29, R0, 0x1, R75, P1 ;  /* 0x00000001001d8824 */ /* 0x000fe200008e064b */
[----:B------:R-:W-:Y:S01]  /*9780*/  ISETP.GE.U32.OR P1, PT, R18, R9, P0 ;  /* 0x000000091200720c */ /* 0x000fe20000726470 */
[----:B------:R-:W3:Y:S08]  /*9790*/  @!P0 LDG.E.128 R4, desc[UR4][R4.64+0x100] ;  /* 0x0001000404048981 */ /* 0x000ef0000c1e1d00 */
        /* <DEDUP_REMOVED lines=33> */
[----:B------:R-:W-:Y:S01]  /*99b0*/  @!P0 SHF.L.U32 R31, R42, 0x10, RZ ;  /* 0x000000102a1f8819 */ /* 0x000fe200000006ff */
[----:B------:R-:W-:Y:S01]  /*99c0*/  @!P0 FMUL.FTZ R7, R8, R7 ;  /* 0x0000000708078220 */ /* 0x000fe20000410000 */
[----:B------:R-:W-:Y:S01]  /*99d0*/  @!P0 FMUL.FTZ R8, R14, R11 ;  /* 0x0000000b0e088220 */ /* 0x000fe20000410000 */
[C---:B------:R-:W-:Y:S02]  /*99e0*/  @!P0 IMAD.U32 R14, R40.reuse, 0x10000, RZ ;  /* 0x00010000280e8824 */ /* 0x040fe400078e00ff */
[----:B------:R-:W-:Y:S01]  /*99f0*/  @!P0 FMUL.FTZ R5, R5, R16 ;  /* 0x0000001005058220 */ /* 0x000fe20000410000 */
[----:B------:R-:W-:Y:S01]  /*9a00*/  @!P0 LOP3.LUT R16, R40, 0xffff0000, RZ, 0xc0, !PT ;  /* 0xffff000028108812 */ /* 0x000fe200078ec0ff */
[----:B------:R-:W-:Y:S01]  /*9a10*/  @!P0 FMUL.FTZ R6, R6, R15 ;  /* 0x0000000f06068220 */ /* 0x000fe20000410000 */
[C---:B------:R-:W-:Y:S01]  /*9a20*/  @!P0 LOP3.LUT R15, R36.reuse, 0xffff0000, RZ, 0xc0, !PT ;  /* 0xffff0000240f8812 */ /* 0x040fe200078ec0ff */
[----:B------:R-:W-:Y:S02]  /*9a30*/  @!P0 IMAD.U32 R11, R36, 0x10000, RZ ;  /* 0x00010000240b8824 */ /* 0x000fe400078e00ff */
[----:B------:R-:W-:Y:S01]  /*9a40*/  @!P0 FMUL.FTZ R3, R3, R28 ;  /* 0x0000001c03038220 */ /* 0x000fe20000410000 */
[----:B------:R-:W-:Y:S01]  /*9a50*/  @!P0 SHF.L.U32 R28, R37, 0x10, RZ ;  /* 0x00000010251c8819 */ /* 0x000fe200000006ff */
[----:B------:R-:W-:Y:S01]  /*9a60*/  @!P0 FMUL.FTZ R2, R2, R29 ;  /* 0x0000001d02028220 */ /* 0x000fe20000410000 */
[----:B------:R-:W-:Y:S01]  /*9a70*/  @!P1 ISETP.GE.U32.AND P2, PT, R17, R9, PT ;  /* 0x000000091100920c */ /* 0x000fe20003f46070 */
[----:B------:R-:W-:Y:S01]  /*9a80*/  @!P0 FMUL.FTZ R4, R4, R27 ;  /* 0x0000001b04048220 */ /* 0x000fe20000410000 */
[----:B------:R-:W-:Y:S01]  /*9a90*/  @!P0 LOP3.LUT R29, R37, 0xffff0000, RZ, 0xc0, !PT ;  /* 0xffff0000251d8812 */ /* 0x000fe200078ec0ff */
[----:B------:R-:W-:Y:S02]  /*9aa0*/  @!P0 IMAD.U32 R27, R41, 0x10000, RZ ;  /* 0x00010000291b8824 */ /* 0x000fe400078e00ff */
[----:B------:R-:W-:Y:S01]  /*9ab0*/  @!P0 FFMA.FTZ R0, R11, R14, R0 ;  /* 0x0000000e0b008223 */ /* 0x000fe20000010000 */
[----:B------:R-:W-:Y:S01]  /*9ac0*/  @!P1 SEL R11, R10, RZ, P2 ;  /* 0x000000ff0a0b9207 */ /* 0x000fe20001000000 */
[----:B------:R-:W-:Y:S01]  /*9ad0*/  @!P0 FFMA.FTZ R2, R15, R16, R2 ;  /* 0x000000100f028223 */ /* 0x000fe20000010002 */
[----:B------:R-:W-:Y:S01]  /*9ae0*/  @!P1 SEL R15, R49, RZ, P2 ;  /* 0x000000ff310f9207 */ /* 0x000fe20001000000 */
[----:B------:R-:W-:Y:S01]  /*9af0*/  @!P0 FFMA.FTZ R3, R28, R27, R3 ;  /* 0x0000001b1c038223 */ /* 0x000fe20000010003 */
[----:B------:R-:W-:Y:S01]  /*9b00*/  @!P0 SHF.L.U32 R16, R39, 0x10, RZ ;  /* 0x0000001027108819 */ /* 0x000fe200000006ff */
[----:B------:R-:W-:Y:S01]  /*9b10*/  @!P0 FFMA.FTZ R4, R29, R30, R4 ;  /* 0x0000001e1d048223 */ /* 0x000fe20000010004 */
[----:B------:R-:W-:Y:S01]  /*9b20*/  @!P1 IADD3 R29, P4, PT, R86, R11, RZ ;  /* 0x0000000b561d9210 */ /* 0x000fe20007f9e0ff */
[C---:B------:R-:W-:Y:S01]  /*9b30*/  @!P0 IMAD.U32 R14, R38.reuse, 0x10000, RZ ;  /* 0x00010000260e8824 */ /* 0x040fe200078e00ff */
[----:B------:R-:W-:Y:S02]  /*9b40*/  @!P0 LOP3.LUT R11, R38, 0xffff0000, RZ, 0xc0, !PT ;  /* 0xffff0000260b8812 */ /* 0x000fe400078ec0ff */
        /* <DEDUP_REMOVED lines=93> */
.L_x_4515:
[----:B------:R-:W-:Y:S05]  /*a120*/  BSYNC.RECONVERGENT B0 ;  /* 0x0000000000007941 */ /* 0x000fea0003800200 */
.L_x_4514:
        /* <DEDUP_REMOVED lines=347> */
.L_x_4517:
[----:B------:R-:W-:Y:S05]  /*b6e0*/  BSYNC.RECONVERGENT B0 ;  /* 0x0000000000007941 */ /* 0x000fea0003800200 */
.L_x_4516:
[----:B------:R-:W1:Y:S01]  /*b6f0*/  LDC R26, c[0x0][0x450] ;  /* 0x00011400ff1a7b82 */ /* 0x000e620000000800 */
[----:B--2---:R-:W-:Y:S05]  /*b700*/  IMAD.U32 R3, R48, -0x20, RZ ;  /* 0xffffffe030037824 */ /* 0x004fea00078e00ff */
[C---:B------:R-:W-:Y:S02]  /*b710*/  LEA R74, P1, R3.reuse, R74, 0x1 ;  /* 0x0000004a034a7211 */ /* 0x040fe400078208ff */
[C---:B------:R-:W-:Y:S02]  /*b720*/  LEA R72, P0, R3.reuse, R72, 0x1 ;  /* 0x0000004803487211 */ /* 0x040fe400078008ff */
[C---:B------:R-:W-:Y:S02]  /*b730*/  LEA.HI.X.SX32 R75, R3.reuse, R75, 0x1, P1 ;  /* 0x0000004b034b7211 */ /* 0x040fe400008f0eff */
[----:B------:R-:W-:Y:S09]  /*b740*/  LEA.HI.X.SX32 R73, R3, R73, 0x1, P0 ;  /* 0x0000004903497211 */ /* 0x000ff200000f0eff */
.L_x_4500:
[----:B------:R-:W-:Y:S05]  /*b750*/  BSYNC.RECONVERGENT B1 ;  /* 0x0000000000017941 */ /* 0x000fea0003800200 */
.L_x_4498:
        /* <DEDUP_REMOVED lines=89> */
.L_x_4518:
[----:B------:R-:W-:Y:S01]  /*bcf0*/  UISETP.GT.AND UP0, UPT, UR28, UR6, UPT ;  /* 0x000000061c00728c */ /* 0x000fe2000bf04270 */
[----:B------:R-:W-:Y:S02]  /*bd00*/  IADD3 R70, P1, PT, R70, R77, RZ ;  /* 0x0000004d46467210 */ /* 0x000fe40007f3e0ff */
[----:B------:R-:W-:Y:S03]  /*bd10*/  IADD3 R20, P0, PT, R20, R81, RZ ;  /* 0x0000005114147210 */ /* 0x000fe60007f1e0ff */
[----:B------:R-:W-:Y:S02]  /*bd20*/  IMAD.X R71, R71, 0x1, R76, P1 ;  /* 0x0000000147477824 */ /* 0x000fe400008e064c */
[----:B------:R-:W-:Y:S01]  /*bd30*/  IMAD.X R21, R21, 0x1, R79, P0 ;  /* 0x0000000115157824 */ /* 0x000fe200000e064f */
[----:B------:R-:W-:Y:S07]  /*bd40*/  BRA.U UP0, `(.L_x_4519) ;  /* 0xffffff6900dc7547 */ /* 0x000fee000b83ffff */
.L_x_4497:
[----:B------:R-:W2:Y:S01]  /*bd50*/  LDC R7, c[0x0][0x450] ;  /* 0x00011400ff077b82 */ /* 0x000ea20000000800 */
[----:B------:R-:W-:Y:S01]  /*bd60*/  LOP3.LUT R3, R92, 0x1f8, RZ, 0xc0, !PT ;  /* 0x000001f85c037812 */ /* 0x000fe200078ec0ff */
[----:B------:R-:W-:Y:S01]  /*bd70*/  UMOV UR8, 0x400 ;  /* 0x0000040000087882 */ /* 0x000fe20000000000 */
[----:B------:R-:W-:Y:S02]  /*bd80*/  BSSY.RECONVERGENT B2, `(.L_x_4520) ;  /* 0x00008ae000027945 */ /* 0x000fe40003800200 */
[----:B------:R-:W-:-:S03]  /*bd90*/  LOP3.LUT R3, R3, 0x38, R62, 0x78, !PT ;  /* 0x0000003803037812 */ /* 0x000fc600078e783e */
[----:B------:R-:W3:Y:S01]  /*bda0*/  S2UR UR6, SR_CgaCtaId ;  /* 0x00000000000679c3 */ /* 0x000ee20000008800 */
[----:B------:R-:W-:-:S07]  /*bdb0*/  LOP3.LUT R3, R3, 0x1e00, R92, 0xf8, !PT ;  /* 0x00001e0003037812 */ /* 0x000fce00078ef85c */
[----:B------:R-:W1:Y:S08]  /*bdc0*/  LDC.64 R4, c[0x0][0x3b0] ;  /* 0x0000ec00ff047b82 */ /* 0x000e700000000a00 */
[----:B------:R-:W-:Y:S01]  /*bdd0*/  BAR.SYNC.DEFER_BLOCKING 0x0 ;  /* 0x0000000000007b1d */ /* 0x000fe20000010000 */
[----:B--2---:R-:W-:Y:S01]  /*bde0*/  ISETP.NE.AND P0, PT, R7, RZ, PT ;  /* 0x000000ff0700720c */ /* 0x004fe20003f05270 */
[----:B---3--:R-:W-:-:S06]  /*bdf0*/  ULEA UR6, UR6, UR8, 0x18 ;  /* 0x0000000806067291 */ /* 0x008fcc000f8ec0ff */
[----:B------:R-:W-:Y:S02]  /*be00*/  LEA R3, R3, UR6, 0x1 ;  /* 0x0000000603037c11 */ /* 0x000fe4000f8e08ff */
[C---:B-1----:R-:W-:Y:S01]  /*be10*/  SHF.L.U64.HI R45, R4.reuse, 0x4, R5 ;  /* 0x00000004042d7819 */ /* 0x042fe20000010205 */
        /* <DEDUP_REMOVED lines=10> */
[----:B-1----:R-:W-:-:S04]  /*bec0*/  LEA R6, P0, R96, UR8, 0x1 ;  /* 0x0000000860067c11 */ /* 0x002fc8000f8008ff */
[----:B------:R-:W-:-:S05]  /*bed0*/  LEA.HI.X R7, R96, UR9, R64, 0x1, P0 ;  /* 0x0000000960077c11 */ /* 0x000fca00080f0c40 */
[C---:B------:R-:W-:Y:S02]  /*bee0*/  @!P1 LEA R8, P0, R47.reuse, R6, 0x1 ;  /* 0x000000062f089211 */ /* 0x040fe400078008ff */
[----:B------:R-:W-:Y:S01]  /*bef0*/  @!PT LDS RZ, [RZ] ;  /* 0x00000000fffff984 */ /* 0x000fe20000000800 */
[----:B------:R-:W-:Y:S01]  /*bf00*/  @!PT LDS RZ, [RZ] ;  /* 0x00000000fffff984 */ /* 0x000fe20000000800 */
[----:B------:R-:W-:Y:S01]  /*bf10*/  @!PT LDS RZ, [RZ] ;  /* 0x00000000fffff984 */ /* 0x000fe20000000800 */
[----:B------:R1:W-:Y:S02]  /*bf20*/  @!P2 LDGSTS.E.BYPASS.LTC128B.128 [R3], desc[UR4][R6.64] ;  /* 0x000000000603afae */ /* 0x0003e4000b981a04 */
[----:B------:R-:W-:Y:S02]  /*bf30*/  @!P1 LEA.HI.X R9, R47, R7, R45, 0x1, P0 ;  /* 0x000000072f099211 */ /* 0x000fe400000f0c2d */
[----:B------:R-:W-:Y:S01]  /*bf40*/  ISETP.GE.AND P0, PT, R40, UR24, PT ;  /* 0x0000001828007c0c */ /* 0x000fe2000bf06270 */
[----:B------:R1:W-:Y:S04]  /*bf50*/  @!P2 LDGSTS.E.BYPASS.LTC128B.128 [R3+0x2000], desc[UR4][R6.64+0x80] ;  /* 0x020000800603afae */ /* 0x0003e8000b981a04 */
[----:B------:R1:W-:Y:S04]  /*bf60*/  @!P2 LDGSTS.E.BYPASS.LTC128B.128 [R3+0x4000], desc[UR4][R6.64+0x100] ;  /* 0x040001000603afae */ /* 0x0003e8000b981a04 */
[----:B------:R1:W-:Y:S04]  /*bf70*/  @!P2 LDGSTS.E.BYPASS.LTC128B.128 [R3+0x6000], desc[UR4][R6.64+0x180] ;  /* 0x060001800603afae */ /* 0x0003e8000b981a04 */
[----:B------:R1:W-:Y:S04]  /*bf80*/  @!P1 LDGSTS.E.BYPASS.LTC128B.128 [R3+0x800], desc[UR4][R8.64] ;  /* 0x0080000008039fae */ /* 0x0003e8000b981a04 */
[----:B------:R1:W-:Y:S04]  /*bf90*/  @!P1 LDGSTS.E.BYPASS.LTC128B.128 [R3+0x2800], desc[UR4][R8.64+0x80] ;  /* 0x0280008008039fae */ /* 0x0003e8000b981a04 */
[----:B------:R1:W-:Y:S04]  /*bfa0*/  @!P1 LDGSTS.E.BYPASS.LTC128B.128 [R3+0x4800], desc[UR4][R8.64+0x100] ;  /* 0x0480010008039fae */ /* 0x0003e8000b981a04 */
[----:B------:R1:W-:Y:S01]  /*bfb0*/  @!P1 LDGSTS.E.BYPASS.LTC128B.128 [R3+0x6800], desc[UR4][R8.64+0x180] ;  /* 0x0680018008039fae */ /* 0x0003e2000b981a04 */
[----:B------:R-:W-:Y:S01]  /*bfc0*/  ISETP.GE.AND P1, PT, R44, UR24, PT ;  /* 0x000000182c007c0c */ /* 0x000fe2000bf26270 */
[----:B------:R-:W-:-:S12]  /*bfd0*/  @P0 BRA `(.L_x_4523) ;  /* 0x0000000000240947 */ /* 0x000fd80003800000 */
[----:B-1----:R-:W-:-:S04]  /*bfe0*/  LEA R8, P0, R4, R6, 0x6 ;  /* 0x0000000604087211 */ /* 0x002fc800078030ff */
        /* <DEDUP_REMOVED lines=8> */
.L_x_4523:
[----:B------:R-:W-:Y:S05]  /*c070*/  BSYNC.RECONVERGENT B0 ;  /* 0x0000000000007941 */ /* 0x000fea0003800200 */
.L_x_4522:
[----:B------:R-:W-:Y:S05]  /*c080*/  @P1 BRA `(.L_x_4524) ;  /* 0x0000008400f41947 */ /* 0x000fea0003800000 */
[----:B------:R-:W-:Y:S02]  /*c090*/  IMAD R5, R5, 0x60, RZ ;  /* 0x0000006005057824 */ /* 0x000fe400078e02ff */
[----:B-1----:R-:W-:-:S05]  /*c0a0*/  IMAD.WIDE.U32 R6, R4, 0x60, R6 ;  /* 0x0000006004067825 */ /* 0x002fca00078e0006 */
        /* <DEDUP_REMOVED lines=9> */
.L_x_4521:
        /* <DEDUP_REMOVED lines=39> */
[----:B-----5:R-:W3:Y:S01]  /*c3b0*/  LDG.E.64 R10, desc[UR4][R24.64] ;  /* 0x00000004180a7981 */ /* 0x020ee2000c1e1b00 */
[C---:B------:R-:W-:Y:S01]  /*c3c0*/  SHF.L.U32 R2, R33.reuse, 0x10, RZ ;  /* 0x0000001021027819 */ /* 0x040fe200000006ff */
        /* <DEDUP_REMOVED lines=35> */
.L_x_4529:
[----:B------:R-:W-:Y:S05]  /*c600*/  BSYNC.RECONVERGENT B0 ;  /* 0x0000000000007941 */ /* 0x000fea0003800200 */
.L_x_4528:
        /* <DEDUP_REMOVED lines=43> */
.L_x_4531:
[----:B------:R-:W-:Y:S05]  /*c8c0*/  BSYNC.RECONVERGENT B0 ;  /* 0x0000000000007941 */ /* 0x000fea0003800200 */
.L_x_4530:
[----:B------:R3:W-:Y:S01]  /*c8d0*/  STS.128 [R3+0x2000], R28 ;  /* 0x0020001c03007388 */ /* 0x0007e20000000c00 */
[----:B------:R-:W-:Y:S01]  /*c8e0*/  LOP3.LUT R0, R22, 0x80, RZ, 0xfc, !PT ;  /* 0x0000008016007812 */ /* 0x000fe200078efcff */
[----:B------:R-:W-:Y:S03]  /*c8f0*/  BSSY.RECONVERGENT B0, `(.L_x_4532) ;  /* 0x0000029000007945 */ /* 0x000fe60003800200 */
[----:B------:R-:W-:-:S13]  /*c900*/  ISETP.GE.AND P0, PT, R0, R7, PT ;  /* 0x000000070000720c */ /* 0x000fda0003f06270 */
[----:B------:R-:W-:Y:S05]  /*c910*/  @P0 BRA `(.L_x_4533) ;  /* 0x0000000000980947 */ /* 0x000fea0003800000 */
[----:B------:R-:W4:Y:S04]  /*c920*/  LDG.E.64 R8, desc[UR4][R20.64+0x80] ;  /* 0x0000800414087981 */ /* 0x000f28000c1e1b00 */
[----:B------:R-:W5:Y:S01]  /*c930*/  LDG.E.64 R10, desc[UR4][R24.64+0x80] ;  /* 0x00008004180a7981 */ /* 0x000f62000c1e1b00 */
[C---:B---3--:R-:W-:Y:S01]  /*c940*/  SHF.L.U32 R31, R19.reuse, 0x10, RZ ;  /* 0x00000010131f7819 */ /* 0x048fe200000006ff */
[----:B------:R-:W-:Y:S01]  /*c950*/  IMAD.U32 R28, R18, 0x10000, RZ ;  /* 0x00010000121c7824 */ /* 0x000fe200078e00ff */
[----:B------:R-:W-:Y:S02]  /*c960*/  LOP3.LUT R29, R19, 0xffff0000, RZ, 0xc0, !PT ;  /* 0xffff0000131d7812 */ /* 0x000fe400078ec0ff */
[C---:B------:R-:W-:Y:S02]  /*c970*/  LOP3.LUT R0, R17.reuse, 0xffff0000, RZ, 0xc0, !PT ;  /* 0xffff000011007812 */ /* 0x040fe400078ec0ff */
[----:B------:R-:W-:-:S02]  /*c980*/  SHF.L.U32 R2, R17, 0x10, RZ ;  /* 0x0000001011027819 */ /* 0x000fc400000006ff */
[C---:B------:R-:W-:Y:S02]  /*c990*/  SHF.L.U32 R6, R16.reuse, 0x10, RZ ;  /* 0x0000001010067819 */ /* 0x040fe400000006ff */
[----:B------:R-:W-:Y:S02]  /*c9a0*/  LOP3.LUT R30, R16, 0xffff0000, RZ, 0xc0, !PT ;  /* 0xffff0000101e7812 */ /* 0x000fe400078ec0ff */
[----:B--2---:R-:W-:Y:S02]  /*c9b0*/  LOP3.LUT R32, R18, 0xffff0000, RZ, 0xc0, !PT ;  /* 0xffff000012207812 */ /* 0x004fe400078ec0ff */
        /* <DEDUP_REMOVED lines=28> */
.L_x_4533:
[----:B------:R-:W-:Y:S05]  /*cb80*/  BSYNC.RECONVERGENT B0 ;  /* 0x0000000000007941 */ /* 0x000fea0003800200 */
.L_x_4532:
[----:B------:R4:W-:Y:S01]  /*cb90*/  STS.128 [R3+0x4000], R16 ;  /* 0x0040001003007388 */ /* 0x0009e20000000c00 */
[----:B------:R-:W-:Y:S01]  /*cba0*/  LOP3.LUT R0, R22, 0xc0, RZ, 0xfc, !PT ;  /* 0x000000c016007812 */ /* 0x000fe200078efcff */
[----:B------:R-:W-:Y:S03]  /*cbb0*/  BSSY.RECONVERGENT B0, `(.L_x_4534) ;  /* 0x0000029000007945 */ /* 0x000fe60003800200 */
[----:B------:R-:W-:-:S13]  /*cbc0*/  ISETP.GE.AND P0, PT, R0, R7, PT ;  /* 0x000000070000720c */ /* 0x000fda0003f06270 */
[----:B------:R-:W-:Y:S05]  /*cbd0*/  @P0 BRA `(.L_x_4535) ;  /* 0x0000000000980947 */ /* 0x000fea0003800000 */
[----:B------:R-:W5:Y:S04]  /*cbe0*/  LDG.E.64 R8, desc[UR4][R20.64+0xc0] ;  /* 0x0000c00414087981 */ /* 0x000f68000c1e1b00 */
[----:B------:R-:W2:Y:S01]  /*cbf0*/  LDG.E.64 R10, desc[UR4][R24.64+0xc0] ;  /* 0x0000c004180a7981 */ /* 0x000ea2000c1e1b00 */
[C---:B------:R-:W-:Y:S01]  /*cc00*/  SHF.L.U32 R27, R15.reuse, 0x10, RZ ;  /* 0x000000100f1b7819 */ /* 0x040fe200000006ff */
[----:B----4-:R-:W-:Y:S01]  /*cc10*/  IMAD.U32 R18, R14, 0x10000, RZ ;  /* 0x000100000e127824 */ /* 0x010fe200078e00ff */
[----:B------:R-:W-:Y:S02]  /*cc20*/  LOP3.LUT R19, R15, 0xffff0000, RZ, 0xc0, !PT ;  /* 0xffff00000f137812 */ /* 0x000fe400078ec0ff */
[C---:B------:R-:W-:Y:S02]  /*cc30*/  LOP3.LUT R0, R13.reuse, 0xffff0000, RZ, 0xc0, !PT ;  /* 0xffff00000d007812 */ /* 0x040fe400078ec0ff */
[----:B------:R-:W-:-:S02]  /*cc40*/  SHF.L.U32 R2, R13, 0x10, RZ ;  /* 0x000000100d027819 */ /* 0x000fc400000006ff */
[C---:B------:R-:W-:Y:S02]  /*cc50*/  SHF.L.U32 R6, R12.reuse, 0x10, RZ ;  /* 0x000000100c067819 */ /* 0x040fe400000006ff */
[----:B------:R-:W-:Y:S02]  /*cc60*/  LOP3.LUT R26, R12, 0xffff0000, RZ, 0xc0, !PT ;  /* 0xffff00000c1a7812 */ /* 0x000fe400078ec0ff */
[----:B---3--:R-:W-:Y:S02]  /*cc70*/  LOP3.LUT R28, R14, 0xffff0000, RZ, 0xc0, !PT ;  /* 0xffff00000e1c7812 */ /* 0x008fe400078ec0ff */
        /* <DEDUP_REMOVED lines=28> */
.L_x_4535:
[----:B------:R-:W-:Y:S05]  /*ce40*/  BSYNC.RECONVERGENT B0 ;  /* 0x0000000000007941 */ /* 0x000fea0003800200 */
.L_x_4534:
[----:B------:R1:W-:Y:S02]  /*ce50*/  STS.128 [R3+0x6000], R12 ;  /* 0x0060000c03007388 */ /* 0x0003e40000000c00 */
.L_x_4527:
[----:B------:R-:W-:Y:S05]  /*ce60*/  BSYNC.RECONVERGENT B1 ;  /* 0x0000000000017941 */ /* 0x000fea0003800200 */
.L_x_4526:
[----:B------:R-:W-:Y:S01]  /*ce70*/  IADD3 R0, PT, PT, R98, 0x10, RZ ;  /* 0x0000001062007810 */ /* 0x000fe20007ffe0ff */
[----:B------:R-:W-:Y:S03]  /*ce80*/  BSSY.RECONVERGENT B1, `(.L_x_4536) ;  /* 0x00000ba000017945 */ /* 0x000fe60003800200 */
[----:B------:R-:W-:-:S13]  /*ce90*/  ISETP.GE.AND P0, PT, R0, UR24, PT ;  /* 0x0000001800007c0c */ /* 0x000fda000bf06270 */
        /* <DEDUP_REMOVED lines=31> */
[----:B------:R-:W-:Y:S01]  /*d090*/  FMUL.FTZ R8, R9, R34 ;  /* 0x0000002209087220 */ /* 0x000fe20000410000 */
[----:B------:R-:W-:Y:S01]  /*d0a0*/  FFMA.FTZ R33, R33, R6, R2 ;  /* 0x0000000621217223 */ /* 0x000fe20000010002 */
[----:B------:R-:W-:Y:S01]  /*d0b0*/  FMUL.FTZ R2, R32, R37 ;  /* 0x0000002520027220 */ /* 0x000fe20000410000 */
[----:B------:R-:W-:Y:S01]  /*d0c0*/  SHF.L.U32 R37, R10, 0x10, RZ ;  /* 0x000000100a257819 */ /* 0x000fe200000006ff */
[----:B------:R-:W-:Y:S01]  /*d0d0*/  FMUL.FTZ R6, R35, R40 ;  /* 0x0000002823067220 */ /* 0x000fe20000410000 */
[-C--:B------:R-:W-:Y:S01]  /*d0e0*/  FFMA.FTZ R41, R32, R38.reuse, -R41 ;  /* 0x0000002620297223 */ /* 0x080fe20000010829 */
        /* <DEDUP_REMOVED lines=12> */
.L_x_4539:
[----:B------:R-:W-:Y:S05]  /*d1b0*/  BSYNC.RECONVERGENT B0 ;  /* 0x0000000000007941 */ /* 0x000fea0003800200 */
.L_x_4538:
        /* <DEDUP_REMOVED lines=44> */
.L_x_4541:
[----:B------:R-:W-:Y:S05]  /*d480*/  BSYNC.RECONVERGENT B0 ;  /* 0x0000000000007941 */ /* 0x000fea0003800200 */
.L_x_4540:
        /* <DEDUP_REMOVED lines=43> */
.L_x_4543:
[----:B------:R-:W-:Y:S05]  /*d740*/  BSYNC.RECONVERGENT B0 ;  /* 0x0000000000007941 */ /* 0x000fea0003800200 */
.L_x_4542:
        /* <DEDUP_REMOVED lines=10> */
[C---:B------:R-:W-:Y:S02]  /*d7f0*/  SHF.L.U32 R27, R15.reuse, 0x10, RZ ;  /* 0x000000100f1b7819 */ /* 0x040fe400000006ff */
[----:B----4-:R-:W-:-:S02]  /*d800*/  LOP3.LUT R19, R15, 0xffff0000, RZ, 0xc0, !PT ;  /* 0xffff00000f137812 */ /* 0x010fc400078ec0ff */
[C---:B------:R-:W-:Y:S02]  /*d810*/  SHF.L.U32 R13, R12.reuse, 0x10, RZ ;  /* 0x000000100c0d7819 */ /* 0x040fe400000006ff */
[----:B--2---:R-:W-:Y:S02]  /*d820*/  LOP3.LUT R28, R12, 0xffff0000, RZ, 0xc0, !PT ;  /* 0xffff00000c1c7812 */ /* 0x004fe400078ec0ff */
[----:B------:R-:W-:Y:S02]  /*d830*/  LOP3.LUT R14, R14, 0xffff0000, RZ, 0xc0, !PT ;  /* 0xffff00000e0e7812 */ /* 0x000fe400078ec0ff */
[----:B---3--:R-:W-:Y:S02]  /*d840*/  LOP3.LUT R15, R8, 0xffff0000, RZ, 0xc0, !PT ;  /* 0xffff0000080f7812 */ /* 0x008fe400078ec0ff */
[----:B------:R-:W-:Y:S02]  /*d850*/  LOP3.LUT R12, R9, 0xffff0000, RZ, 0xc0, !PT ;  /* 0xffff0000090c7812 */ /* 0x000fe400078ec0ff */
[----:B-----5:R-:W-:Y:S01]  /*d860*/  LOP3.LUT R17, R10, 0xffff0000, RZ, 0xc0, !PT ;  /* 0xffff00000a117812 */ /* 0x020fe200078ec0ff */
        /* <DEDUP_REMOVED lines=25> */
.L_x_4545:
[----:B------:R-:W-:Y:S05]  /*da00*/  BSYNC.RECONVERGENT B0 ;  /* 0x0000000000007941 */ /* 0x000fea0003800200 */
.L_x_4544:
[----:B------:R1:W-:Y:S02]  /*da10*/  STS.128 [R3+0x6800], R12 ;  /* 0x0068000c03007388 */ /* 0x0003e40000000c00 */
.L_x_4537:
[----:B------:R-:W-:Y:S05]  /*da20*/  BSYNC.RECONVERGENT B1 ;  /* 0x0000000000017941 */ /* 0x000fea0003800200 */
.L_x_4536:
[----:B------:R-:W-:Y:S01]  /*da30*/  IADD3 R40, PT, PT, R98, 0x20, RZ ;  /* 0x0000002062287810 */ /* 0x000fe20007ffe0ff */
[----:B------:R-:W-:Y:S03]  /*da40*/  BSSY.RECONVERGENT B1, `(.L_x_4546) ;  /* 0x00000b9000017945 */ /* 0x000fe60003800200 */
[----:B------:R-:W-:-:S13]  /*da50*/  ISETP.GE.AND P0, PT, R40, UR24, PT ;  /* 0x0000001828007c0c */ /* 0x000fda000bf06270 */
        /* <DEDUP_REMOVED lines=32> */
[----:B------:R-:W-:Y:S01]  /*dc60*/  FMUL.FTZ R2, R32, R37 ;  /* 0x0000002520027220 */ /* 0x000fe20000410000 */
[----:B------:R-:W-:Y:S01]  /*dc70*/  FFMA.FTZ R36, R35, R6, -R36 ;  /* 0x0000000623247223 */ /* 0x000fe20000010824 */
[-C--:B------:R-:W-:Y:S01]  /*dc80*/  FMUL.FTZ R6, R9, R34.reuse ;  /* 0x0000002209067220 */ /* 0x080fe20000410000 */
[----:B------:R-:W-:Y:S01]  /*dc90*/  FMUL.FTZ R34, R11, R34 ;  /* 0x000000220b227220 */ /* 0x000fe20000410000 */
[-C--:B------:R-:W-:Y:S01]  /*dca0*/  FFMA.FTZ R2, R27, R38.reuse, R2 ;  /* 0x000000261b027223 */ /* 0x080fe20000010002 */
[-C--:B------:R-:W-:Y:S01]  /*dcb0*/  FMUL.FTZ R27, R8, R41.reuse ;  /* 0x00000029081b7220 */ /* 0x080fe20000410000 */
[----:B------:R-:W-:Y:S01]  /*dcc0*/  FMUL.FTZ R41, R10, R41 ;  /* 0x000000290a297220 */ /* 0x000fe20000410000 */
[----:B------:R-:W-:Y:S01]  /*dcd0*/  FFMA.FTZ R45, R32, R38, -R45 ;  /* 0x00000026202d7223 */ /* 0x000fe2000001082d */
        /* <DEDUP_REMOVED lines=8> */
.L_x_4549:
[----:B------:R-:W-:Y:S05]  /*dd60*/  BSYNC.RECONVERGENT B0 ;  /* 0x0000000000007941 */ /* 0x000fea0003800200 */
.L_x_4548:
        /* <DEDUP_REMOVED lines=44> */
.L_x_4551:
[----:B------:R-:W-:Y:S05]  /*e030*/  BSYNC.RECONVERGENT B0 ;  /* 0x0000000000007941 */ /* 0x000fea0003800200 */
.L_x_4550:
        /* <DEDUP_REMOVED lines=43> */
.L_x_4553:
[----:B------:R-:W-:Y:S05]  /*e2f0*/  BSYNC.RECONVERGENT B0 ;  /* 0x0000000000007941 */ /* 0x000fea0003800200 */
.L_x_4552:
        /* <DEDUP_REMOVED lines=10> */
[C---:B------:R-:W-:Y:S02]  /*e3a0*/  SHF.L.U32 R27, R15.reuse, 0x10, RZ ;  /* 0x000000100f1b7819 */ /* 0x040fe400000006ff */
[----:B----4-:R-:W-:-:S02]  /*e3b0*/  LOP3.LUT R19, R15, 0xffff0000, RZ, 0xc0, !PT ;  /* 0xffff00000f137812 */ /* 0x010fc400078ec0ff */
[C---:B------:R-:W-:Y:S02]  /*e3c0*/  SHF.L.U32 R13, R12.reuse, 0x10, RZ ;  /* 0x000000100c0d7819 */ /* 0x040fe400000006ff */
[----:B---3--:R-:W-:Y:S02]  /*e3d0*/  LOP3.LUT R28, R12, 0xffff0000, RZ, 0xc0, !PT ;  /* 0xffff00000c1c7812 */ /* 0x008fe400078ec0ff */
[----:B------:R-:W-:Y:S02]  /*e3e0*/  LOP3.LUT R14, R14, 0xffff0000, RZ, 0xc0, !PT ;  /* 0xffff00000e0e7812 */ /* 0x000fe400078ec0ff */
[----:B--2---:R-:W-:Y:S02]  /*e3f0*/  LOP3.LUT R15, R8, 0xffff0000, RZ, 0xc0, !PT ;  /* 0xffff0000080f7812 */ /* 0x004fe400078ec0ff */
        /* <DEDUP_REMOVED lines=27> */
.L_x_4555:
[----:B------:R-:W-:Y:S05]  /*e5b0*/  BSYNC.RECONVERGENT B0 ;  /* 0x0000000000007941 */ /* 0x000fea0003800200 */
.L_x_4554:
[----:B------:R1:W-:Y:S02]  /*e5c0*/  STS.128 [R3+0x7000], R12 ;  /* 0x0070000c03007388 */ /* 0x0003e40000000c00 */
.L_x_4547:
[----:B------:R-:W-:Y:S05]  /*e5d0*/  BSYNC.RECONVERGENT B1 ;  /* 0x0000000000017941 */ /* 0x000fea0003800200 */
.L_x_4546:
[----:B------:R-:W-:-:S04]  /*e5e0*/  IADD3 R44, PT, PT, R98, 0x30, RZ ;  /* 0x00000030622c7810 */ /* 0x000fc80007ffe0ff */
[----:B------:R-:W-:-:S13]  /*e5f0*/  ISETP.GE.AND P0, PT, R44, UR24, PT ;  /* 0x000000182c007c0c */ /* 0x000fda000bf06270 */
        /* <DEDUP_REMOVED lines=38> */
[-C--:B------:R-:W-:Y:S01]  /*e860*/  FMUL.FTZ R6, R5, R34.reuse ;  /* 0x0000002205067220 */ /* 0x080fe20000410000 */
[----:B------:R-:W-:Y:S01]  /*e870*/  FMUL.FTZ R34, R9, R34 ;  /* 0x0000002209227220 */ /* 0x000fe20000410000 */
[----:B------:R-:W-:Y:S01]  /*e880*/  FFMA.FTZ R2, R11, R36, R2 ;  /* 0x000000240b027223 */ /* 0x000fe20000010002 */
        /* <DEDUP_REMOVED lines=10> */
.L_x_4557:
[----:B------:R-:W-:Y:S05]  /*e930*/  BSYNC.RECONVERGENT B0 ;  /* 0x0000000000007941 */ /* 0x000fea0003800200 */
.L_x_4556:
[----:B-----5:R2:W-:Y:S01]  /*e940*/  STS.128 [R3+0x1800], R32 ;  /* 0x0018002003007388 */ /* 0x0205e20000000c00 */
[----:B------:R-:W-:Y:S01]  /*e950*/  LOP3.LUT R2, R22, 0x40, RZ, 0xfc, !PT ;  /* 0x0000004016027812 */ /* 0x000fe200078efcff */
[----:B------:R-:W-:Y:S03]  /*e960*/  BSSY.RECONVERGENT B0, `(.L_x_4558) ;  /* 0x000002a000007945 */ /* 0x000fe60003800200 */
[----:B------:R-:W-:-:S13]  /*e970*/  ISETP.GE.AND P0, PT, R2, R7, PT ;  /* 0x000000070200720c */ /* 0x000fda0003f06270 */
[----:B------:R-:W-:Y:S05]  /*e980*/  @P0 BRA `(.L_x_4559) ;  /* 0x00000000009c0947 */ /* 0x000fea0003800000 */
[----:B-1----:R-:W3:Y:S04]  /*e990*/  LDG.E.64 R4, desc[UR4][R20.64+0x40] ;  /* 0x0000400414047981 */ /* 0x002ee8000c1e1b00 */
        /* <DEDUP_REMOVED lines=10> */
[C---:B------:R-:W-:Y:S01]  /*ea40*/  LOP3.LUT R11, R5.reuse, 0xffff0000, RZ, 0xc0, !PT ;  /* 0xffff0000050b7812 */ /* 0x040fe200078ec0ff */
[----:B------:R-:W-:Y:S01]  /*ea50*/  IMAD.U32 R5, R5, 0x10000, RZ ;  /* 0x0001000005057824 */ /* 0x000fe200078e00ff */
[----:B----4-:R-:W-:Y:S01]  /*ea60*/  LOP3.LUT R29, R8, 0xffff0000, RZ, 0xc0, !PT ;  /* 0xffff0000081d7812 */ /* 0x010fe200078ec0ff */
        /* <DEDUP_REMOVED lines=25> */
.L_x_4559:
[----:B------:R-:W-:Y:S05]  /*ec00*/  BSYNC.RECONVERGENT B0 ;  /* 0x0000000000007941 */ /* 0x000fea0003800200 */
.L_x_4558:
        /* <DEDUP_REMOVED lines=12> */
[C---:B------:R-:W-:Y:S02]  /*ecd0*/  SHF.L.U32 R10, R16.reuse, 0x10, RZ ;  /* 0x00000010100a7819 */ /* 0x040fe400000006ff */
[----:B------:R-:W-:Y:S02]  /*ece0*/  LOP3.LUT R30, R16, 0xffff0000, RZ, 0xc0, !PT ;  /* 0xffff0000101e7812 */ /* 0x000fe400078ec0ff */
[----:B------:R-:W-:Y:S02]  /*ecf0*/  LOP3.LUT R18, R18, 0xffff0000, RZ, 0xc0, !PT ;  /* 0xffff000012127812 */ /* 0x000fe400078ec0ff */
[----:B----4-:R-:W-:Y:S02]  /*ed00*/  LOP3.LUT R17, R4, 0xffff0000, RZ, 0xc0, !PT ;  /* 0xffff000004117812 */ /* 0x010fe400078ec0ff */
[C---:B------:R-:W-:Y:S01]  /*ed10*/  LOP3.LUT R11, R5.reuse, 0xffff0000, RZ, 0xc0, !PT ;  /* 0xffff0000050b7812 */ /* 0x040fe200078ec0ff */
[----:B------:R-:W-:Y:S01]  /*ed20*/  IMAD.U32 R5, R5, 0x10000, RZ ;  /* 0x0001000005057824 */ /* 0x000fe200078e00ff */
[----:B-----5:R-:W-:Y:S01]  /*ed30*/  LOP3.LUT R19, R8, 0xffff0000, RZ, 0xc0, !PT ;  /* 0xffff000008137812 */ /* 0x020fe200078ec0ff */
        /* <DEDUP_REMOVED lines=25> */
.L_x_4561:
[----:B------:R-:W-:Y:S05]  /*eed0*/  BSYNC.RECONVERGENT B0 ;  /* 0x0000000000007941 */ /* 0x000fea0003800200 */
.L_x_4560:
[----:B------:R4:W-:Y:S01]  /*eee0*/  STS.128 [R3+0x5800], R16 ;  /* 0x0058001003007388 */ /* 0x0009e20000000c00 */
[----:B------:R-:W-:Y:S01]  /*eef0*/  LOP3.LUT R22, R22, 0xc0, RZ, 0xfc, !PT ;  /* 0x000000c016167812 */ /* 0x000fe200078efcff */
[----:B------:R-:W-:Y:S03]  /*ef00*/  BSSY.RECONVERGENT B0, `(.L_x_4562) ;  /* 0x0000029000007945 */ /* 0x000fe60003800200 */
[----:B------:R-:W-:-:S13]  /*ef10*/  ISETP.GE.AND P0, PT, R22, R7, PT ;  /* 0x000000071600720c */ /* 0x000fda0003f06270 */
[----:B------:R-:W-:Y:S05]  /*ef20*/  @P0 BRA `(.L_x_4563) ;  /* 0x0000000000980947 */ /* 0x000fea0003800000 */
[----:B------:R-:W5:Y:S04]  /*ef30*/  LDG.E.64 R20, desc[UR4][R20.64+0xc0] ;  /* 0x0000c00414147981 */ /* 0x000f68000c1e1b00 */
[----:B------:R-:W2:Y:S01]  /*ef40*/  LDG.E.64 R24, desc[UR4][R24.64+0xc0] ;  /* 0x0000c00418187981 */ /* 0x000ea2000c1e1b00 */
[----:B------:R-:W-:Y:S02]  /*ef50*/  LOP3.LUT R2, R13, 0xffff0000, RZ, 0xc0, !PT ;  /* 0xffff00000d027812 */ /* 0x000fe400078ec0ff */
[----:B------:R-:W-:Y:S02]  /*ef60*/  LOP3.LUT R11, R15, 0xffff0000, RZ, 0xc0, !PT ;  /* 0xffff00000f0b7812 */ /* 0x000fe400078ec0ff */
[----:B-1----:R-:W-:Y:S02]  /*ef70*/  SHF.L.U32 R4, R13, 0x10, RZ ;  /* 0x000000100d047819 */ /* 0x002fe400000006ff */
[----:B------:R-:W-:-:S02]  /*ef80*/  SHF.L.U32 R5, R12, 0x10, RZ ;  /* 0x000000100c057819 */ /* 0x000fc400000006ff */
[----:B----4-:R-:W-:Y:S01]  /*ef90*/  LOP3.LUT R16, R12, 0xffff0000, RZ, 0xc0, !PT ;  /* 0xffff00000c107812 */ /* 0x010fe200078ec0ff */
[C---:B------:R-:W-:Y:S01]  /*efa0*/  IMAD.U32 R12, R14.reuse, 0x10000, RZ ;  /* 0x000100000e0c7824 */ /* 0x040fe200078e00ff */
[----:B------:R-:W-:Y:S02]  /*efb0*/  SHF.L.U32 R13, R15, 0x10, RZ ;  /* 0x000000100f0d7819 */ /* 0x000fe400000006ff */
[----:B------:R-:W-:Y:S02]  /*efc0*/  LOP3.LUT R14, R14, 0xffff0000, RZ, 0xc0, !PT ;  /* 0xffff00000e0e7812 */ /* 0x000fe400078ec0ff */
[----:B-----5:R-:W-:Y:S02]  /*efd0*/  LOP3.LUT R7, R20, 0xffff0000, RZ, 0xc0, !PT ;  /* 0xffff000014077812 */ /* 0x020fe400078ec0ff */
[----:B------:R-:W-:Y:S02]  /*efe0*/  LOP3.LUT R6, R21, 0xffff0000, RZ, 0xc0, !PT ;  /* 0xffff000015067812 */ /* 0x000fe400078ec0ff */
[----:B--2---:R-:W-:Y:S01]  /*eff0*/  LOP3.LUT R9, R24, 0xffff0000, RZ, 0xc0, !PT ;  /* 0xffff000018097812 */ /* 0x004fe200078ec0ff */
        /* <DEDUP_REMOVED lines=25> */
.L_x_4563:
[----:B------:R-:W-:Y:S05]  /*f190*/  BSYNC.RECONVERGENT B0 ;  /* 0x0000000000007941 */ /* 0x000fea0003800200 */
.L_x_4562:
[----:B------:R1:W-:Y:S01]  /*f1a0*/  STS.128 [R3+0x7800], R12 ;  /* 0x0078000c03007388 */ /* 0x0003e20000000c00 */
[----:B------:R-:W-:Y:S05]  /*f1b0*/  BRA `(.L_x_4524) ;  /* 0x0000005400a87947 */ /* 0x000fea0003800000 */
.L_x_4525:
        /* <DEDUP_REMOVED lines=9> */
[----:B------:R1:W5:Y:S04]  /*f250*/  LDG.E.128 R16, desc[UR4][R42.64+0x80] ;  /* 0x000080042a107981 */ /* 0x000368000c1e1d00 */
[----:B------:R1:W5:Y:S04]  /*f260*/  LDG.E.128 R12, desc[UR4][R42.64+0x100] ;  /* 0x000100042a0c7981 */ /* 0x000368000c1e1d00 */
[----:B-----5:R1:W5:Y:S04]  /*f270*/  LDG.E.128 R8, desc[UR4][R42.64+0x180] ;  /* 0x000180042a087981 */ /* 0x020368000c1e1d00 */
        /* <DEDUP_REMOVED lines=82> */
.L_x_4567:
[----:B------:R-:W-:Y:S05]  /*f7a0*/  BSYNC.RECONVERGENT B0 ;  /* 0x0000000000007941 */ /* 0x000fea0003800200 */
.L_x_4566:
        /* <DEDUP_REMOVED lines=23> */
[C---:B------:R-:W-:Y:S01]  /*f920*/  LOP3.LUT R0, R17.reuse, 0xffff0000, RZ, 0xc0, !PT ;  /* 0xffff000011007812 */ /* 0x040fe200078ec0ff */
[----:B--2---:R-:W-:Y:S01]  /*f930*/  IMAD.U32 R38, R17, 0x10000, RZ ;  /* 0x0001000011267824 */ /* 0x004fe200078e00ff */
[C---:B------:R-:W-:Y:S01]  /*f940*/  LOP3.LUT R17, R19.reuse, 0xffff0000, RZ, 0xc0, !PT ;  /* 0xffff000013117812 */ /* 0x040fe200078ec0ff */
[----:B------:R-:W-:Y:S01]  /*f950*/  IMAD.U32 R37, R18, 0x10000, RZ ;  /* 0x0001000012257824 */ /* 0x000fe200078e00ff */
[----:B------:R-:W-:Y:S02]  /*f960*/  SHF.L.U32 R40, R19, 0x10, RZ ;  /* 0x0000001013287819 */ /* 0x000fe400000006ff */
[C---:B------:R-:W-:Y:S02]  /*f970*/  SHF.L.U32 R36, R16.reuse, 0x10, RZ ;  /* 0x0000001010247819 */ /* 0x040fe400000006ff */
[----:B------:R-:W-:Y:S02]  /*f980*/  LOP3.LUT R16, R16, 0xffff0000, RZ, 0xc0, !PT ;  /* 0xffff000010107812 */ /* 0x000fe400078ec0ff */
[----:B------:R-:W-:Y:S01]  /*f990*/  LOP3.LUT R18, R18, 0xffff0000, RZ, 0xc0, !PT ;  /* 0xffff000012127812 */ /* 0x000fe200078ec0ff */
[----:B----4-:R-:W-:Y:S01]  /*f9a0*/  IMAD.U32 R39, R24, 0x10000, RZ ;  /* 0x0001000018277824 */ /* 0x010fe200078e00ff */
[C---:B------:R-:W-:Y:S01]  /*f9b0*/  SHF.L.U32 R19, R25.reuse, 0x10, RZ ;  /* 0x0000001019137819 */ /* 0x040fe200000006ff */
[----:B------:R-:W-:Y:S01]  /*f9c0*/  IMAD.U32 R44, R26, 0x10000, RZ ;  /* 0x000100001a2c7824 */ /* 0x000fe200078e00ff */
[----:B------:R-:W-:Y:S01]  /*f9d0*/  LOP3.LUT R46, R25, 0xffff0000, RZ, 0xc0, !PT ;  /* 0xffff0000192e7812 */ /* 0x000fe200078ec0ff */
[----:B-----5:R-:W-:Y:S01]  /*f9e0*/  IMAD.U32 R48, R32, 0x10000, RZ ;  /* 0x0001000020307824 */ /* 0x020fe200078e00ff */
        /* <DEDUP_REMOVED lines=19> */
[----:B------:R-:W-:Y:S01]  /*fb20*/  @!P1 FADD.FTZ R44, -R44, -RZ ;  /* 0x800000ff2c2c9221 */ /* 0x000fe20000010100 */
[----:B------:R-:W-:Y:S01]  /*fb30*/  FMUL.FTZ R19, R32, R19 ;  /* 0x0000001320137220 */ /* 0x000fe20000410000 */
[----:B------:R-:W-:Y:S01]  /*fb40*/  FMUL.FTZ R25, R34, R25 ;  /* 0x0000001922197220 */ /* 0x000fe20000410000 */
[----:B------:R-:W-:Y:S01]  /*fb50*/  FMUL.FTZ R33, R33, R26 ;  /* 0x0000001a21217220 */ /* 0x000fe20000410000 */
[----:B------:R-:W-:Y:S01]  /*fb60*/  FMUL.FTZ R50, R50, R27 ;  /* 0x0000001b32327220 */ /* 0x000fe20000410000 */
[C---:B---3--:R-:W-:Y:S01]  /*fb70*/  SHF.L.U32 R24, R29.reuse, 0x10, RZ ;  /* 0x000000101d187819 */ /* 0x048fe200000006ff */
        /* <DEDUP_REMOVED lines=22> */
.L_x_4569:
[----:B------:R-:W-:Y:S05]  /*fce0*/  BSYNC.RECONVERGENT B0 ;  /* 0x0000000000007941 */ /* 0x000fea0003800200 */
.L_x_4568:
        /* <DEDUP_REMOVED lines=24> */
[----:B------:R-:W-:Y:S01]  /*fe70*/  IMAD.U32 R34, R13, 0x10000, RZ ;  /* 0x000100000d227824 */ /* 0x000fe200078e00ff */
[C---:B------:R-:W-:Y:S01]  /*fe80*/  LOP3.LUT R13, R15.reuse, 0xffff0000, RZ, 0xc0, !PT ;  /* 0xffff00000f0d7812 */ /* 0x040fe200078ec0ff */
[----:B------:R-:W-:Y:S01]  /*fe90*/  IMAD.U32 R33, R14, 0x10000, RZ ;  /* 0x000100000e217824 */ /* 0x000fe200078e00ff */
[----:B--2---:R-:W-:Y:S02]  /*fea0*/  SHF.L.U32 R36, R15, 0x10, RZ ;  /* 0x000000100f247819 */ /* 0x004fe400000006ff */
        /* <DEDUP_REMOVED lines=55> */
.L_x_4571:
[----:B------:R-:W-:Y:S05]  /*10220*/  BSYNC.RECONVERGENT B0 ;  /* 0x0000000000007941 */ /* 0x000fea0003800200 */
.L_x_4570:
[----:B------:R4:W-:Y:S01]  /*10230*/  STS.128 [R3+0x4000], R12 ;  /* 0x0040000c03007388 */ /* 0x0009e20000000c00 */
[----:B------:R-:W-:Y:S01]  /*10240*/  LOP3.LUT R0, R22, 0xc0, RZ, 0xfc, !PT ;  /* 0x000000c016007812 */ /* 0x000fe200078efcff */
[----:B------:R-:W-:Y:S03]  /*10250*/  BSSY.RECONVERGENT B0, `(.L_x_4572) ;  /* 0x0000051000007945 */ /* 0x000fe60003800200 */
[----:B------:R-:W-:-:S13]  /*10260*/  ISETP.GE.AND P0, PT, R0, R7, PT ;  /* 0x000000070000720c */ /* 0x000fda0003f06270 */
[----:B------:R-:W-:Y:S05]  /*10270*/  @P0 BRA `(.L_x_4573) ;  /* 0x0000000400380947 */ /* 0x000fea0003800000 */
[----:B------:R-:W5:Y:S01]  /*10280*/  LDCU.64 UR8, c[0x0][0x4d0] ;  /* 0x00009a00ff0877ac */ /* 0x000f620008000a00 */
[----:B------:R-:W-:-:S04]  /*10290*/  ISETP.GE.U32.AND P1, PT, R0, R41, PT ;  /* 0x000000290000720c */ /* 0x000fc80003f26070 */
[----:B----4-:R-:W-:Y:S02]  /*102a0*/  SEL R13, R20, RZ, P1 ;  /* 0x000000ff140d7207 */ /* 0x010fe40000800000 */
[----:B------:R-:W-:Y:S02]  /*102b0*/  SEL R15, R21, RZ, P1 ;  /* 0x000000ff150f7207 */ /* 0x000fe40000800000 */
[----:B------:R-:W-:Y:S02]  /*102c0*/  IADD3 R13, P0, PT, R13, R2, RZ ;  /* 0x000000020d0d7210 */ /* 0x000fe40007f1e0ff */
[----:B---3--:R-:W-:-:S03]  /*102d0*/  SEL R17, R41, R20, !P1 ;  /* 0x0000001429117207 */ /* 0x008fc60004800000 */
[----:B------:R-:W-:Y:S02]  /*102e0*/  IMAD.X R0, R15, 0x1, R6, P0 ;  /* 0x000000010f007824 */ /* 0x000fe400000e0606 */
[----:B------:R-:W-:-:S03]  /*102f0*/  IMAD.SHL.U32 R16, R13, 0x2, RZ ;  /* 0x000000020d107824 */ /* 0x000fc600078e00ff */
[----:B------:R-:W-:Y:S02]  /*10300*/  SHF.L.U64.HI R0, R13, 0x1, R0 ;  /* 0x000000010d007819 */ /* 0x000fe40000010200 */
[----:B-----5:R-:W-:-:S04]  /*10310*/  IADD3 R12, P0, PT, R16, UR8, RZ ;  /* 0x00000008100c7c10 */ /* 0x020fc8000ff1e0ff */
        /* <DEDUP_REMOVED lines=8> */
[C---:B------:R-:W-:Y:S01]  /*103a0*/  LOP3.LUT R0, R9.reuse, 0xffff0000, RZ, 0xc0, !PT ;  /* 0xffff000009007812 */ /* 0x040fe200078ec0ff */
[----:B------:R-:W-:Y:S01]  /*103b0*/  IMAD.U32 R30, R9, 0x10000, RZ ;  /* 0x00010000091e7824 */ /* 0x000fe200078e00ff */
        /* <DEDUP_REMOVED lines=10> */
[----:B--2---:R-:W-:Y:S01]  /*10460*/  IMAD.U32 R36, R24, 0x10000, RZ ;  /* 0x0001000018247824 */ /* 0x004fe200078e00ff */
        /* <DEDUP_REMOVED lines=47> */
.L_x_4573:
[----:B------:R-:W-:Y:S05]  /*10760*/  BSYNC.RECONVERGENT B0 ;  /* 0x0000000000007941 */ /* 0x000fea0003800200 */
.L_x_4572:
[----:B------:R1:W-:Y:S02]  /*10770*/  STS.128 [R3+0x6000], R8 ;  /* 0x0060000803007388 */ /* 0x0003e40000000c00 */
.L_x_4565:
[----:B------:R-:W-:Y:S05]  /*10780*/  BSYNC.RECONVERGENT B1 ;  /* 0x0000000000017941 */ /* 0x000fea0003800200 */
.L_x_4564:
[----:B------:R-:W-:Y:S01]  /*10790*/  IADD3 R0, PT, PT, R98, 0x10, RZ ;  /* 0x0000001062007810 */ /* 0x000fe20007ffe0ff */
[----:B------:R-:W-:Y:S03]  /*107a0*/  BSSY.RECONVERGENT B1, `(.L_x_4574) ;  /* 0x0000158000017945 */ /* 0x000fe60003800200 */
[----:B------:R-:W-:-:S13]  /*107b0*/  ISETP.GE.AND P0, PT, R0, UR24, PT ;  /* 0x0000001800007c0c */ /* 0x000fda000bf06270 */
[----:B------:R-:W-:Y:S05]  /*107c0*/  @P0 BRA `(.L_x_4575) ;  /* 0x0000001400540947 */ /* 0x000fea0003800000 */
[----:B------:R-:W-:-:S04]  /*107d0*/  LEA R56, P0, R47, R42, 0x1 ;  /* 0x0000002a2f387211 */ /* 0x000fc800078008ff */
[----:B------:R-:W-:-:S05]  /*107e0*/  LEA.HI.X R57, R47, R43, R45, 0x1, P0 ;  /* 0x0000002b2f397211 */ /* 0x000fca00000f0c2d */
[----:B------:R1:W5:Y:S04]  /*107f0*/  LDG.E.128 R28, desc[UR4][R56.64+0x80] ;  /* 0x00008004381c7981 */ /* 0x000368000c1e1d00 */
[----:B------:R1:W5:Y:S04]  /*10800*/  LDG.E.128 R24, desc[UR4][R56.64+0x100] ;  /* 0x0001000438187981 */ /* 0x000368000c1e1d00 */
[----:B---3--:R1:W5:Y:S04]  /*10810*/  LDG.E.128 R16, desc[UR4][R56.64+0x180] ;  /* 0x0001800438107981 */ /* 0x008368000c1e1d00 */
[----:B--2---:R1:W5:Y:S01]  /*10820*/  LDG.E.128 R36, desc[UR4][R56.64] ;  /* 0x0000000438247981 */ /* 0x004362000c1e1d00 */
[----:B------:R-:W-:Y:S01]  /*10830*/  ISETP.GE.AND P0, PT, R22, R7, PT ;  /* 0x000000071600720c */ /* 0x000fe20003f06270 */
[----:B------:R-:W-:-:S12]  /*10840*/  BSSY.RECONVERGENT B0, `(.L_x_4576) ;  /* 0x0000050000007945 */ /* 0x000fd80003800200 */
[----:B------:R-:W-:Y:S05]  /*10850*/  @P0 BRA `(.L_x_4577) ;  /* 0x0000000400380947 */ /* 0x000fea0003800000 */
[----:B------:R-:W-:Y:S01]  /*10860*/  ISETP.GE.U32.AND P1, PT, R22, R41, PT ;  /* 0x000000291600720c */ /* 0x000fe20003f26070 */
[----:B------:R-:W2:Y:S03]  /*10870*/  LDCU.64 UR8, c[0x0][0x4d0] ;  /* 0x00009a00ff0877ac */ /* 0x000ea60008000a00 */
[----:B-1----:R-:W-:Y:S02]  /*10880*/  SEL R9, R20, RZ, P1 ;  /* 0x000000ff14097207 */ /* 0x002fe40000800000 */
        /* <DEDUP_REMOVED lines=8> */
[----:B------:R-:W1:Y:S01]  /*10910*/  LDCU.64 UR8, c[0x0][0x4c8] ;  /* 0x00009900ff0877ac */ /* 0x000e620008000a00 */
[----:B------:R-:W-:-:S04]  /*10920*/  IMAD.WIDE R32, R15, 0x2, R56 ;  /* 0x000000020f207825 */ /* 0x000fc800078e0238 */
[----:B-----5:R-:W2:Y:S04]  /*10930*/  LDG.E.128 R8, desc[UR4][R8.64] ;  /* 0x0000000408087981 */ /* 0x020ea8000c1e1d00 */
[----:B------:R-:W3:Y:S01]  /*10940*/  LDG.E.128 R32, desc[UR4][R32.64] ;  /* 0x0000000420207981 */ /* 0x000ee2000c1e1d00 */
[----:B-1----:R-:W-:-:S04]  /*10950*/  IADD3 R12, P0, PT, R12, UR8, RZ ;  /* 0x000000080c0c7c10 */ /* 0x002fc8000ff1e0ff */
        /* <DEDUP_REMOVED lines=37> */
[C---:B----4-:R-:W-:Y:S01]  /*10bb0*/  IMAD.U32 R32, R12.reuse, 0x10000, RZ ;  /* 0x000100000c207824 */ /* 0x050fe200078e00ff */
        /* <DEDUP_REMOVED lines=24> */
.L_x_4577:
[----:B------:R-:W-:Y:S05]  /*10d40*/  BSYNC.RECONVERGENT B0 ;  /* 0x0000000000007941 */ /* 0x000fea0003800200 */
.L_x_4576:
[----:B-----5:R2:W-:Y:S01]  /*10d50*/  STS.128 [R3+0x800], R36 ;  /* 0x0008002403007388 */ /* 0x0205e20000000c00 */
[----:B-1----:R-:W-:Y:S01]  /*10d60*/  LOP3.LUT R8, R22, 0x40, RZ, 0xfc, !PT ;  /* 0x0000004016087812 */ /* 0x002fe200078efcff */
[----:B------:R-:W-:Y:S03]  /*10d70*/  BSSY.RECONVERGENT B0, `(.L_x_4578) ;  /* 0x0000051000007945 */ /* 0x000fe60003800200 */
[----:B------:R-:W-:-:S13]  /*10d80*/  ISETP.GE.AND P0, PT, R8, R7, PT ;  /* 0x000000070800720c */ /* 0x000fda0003f06270 */
[----:B------:R-:W-:Y:S05]  /*10d90*/  @P0 BRA `(.L_x_4579) ;  /* 0x0000000400380947 */ /* 0x000fea0003800000 */
[----:B------:R-:W-:Y:S01]  /*10da0*/  ISETP.GE.U32.AND P1, PT, R8, R41, PT ;  /* 0x000000290800720c */ /* 0x000fe20003f26070 */
[----:B------:R-:W1:Y:S03]  /*10db0*/  LDCU.64 UR8, c[0x0][0x4d0] ;  /* 0x00009a00ff0877ac */ /* 0x000e660008000a00 */
[----:B------:R-:W-:Y:S02]  /*10dc0*/  SEL R9, R20, RZ, P1 ;  /* 0x000000ff14097207 */ /* 0x000fe40000800000 */
[----:B----4-:R-:W-:Y:S02]  /*10dd0*/  SEL R13, R21, RZ, P1 ;  /* 0x000000ff150d7207 */ /* 0x010fe40000800000 */
        /* <DEDUP_REMOVED lines=9> */
[----:B------:R-:W3:Y:S04]  /*10e70*/  LDG.E.128 R8, desc[UR4][R8.64+0x80] ;  /* 0x0000800408087981 */ /* 0x000ee8000c1e1d00 */
[----:B------:R-:W4:Y:S01]  /*10e80*/  LDG.E.128 R32, desc[UR4][R32.64+0x80] ;  /* 0x0000800420207981 */ /* 0x000f22000c1e1d00 */
[----:B-1----:R-:W-:-:S04]  /*10e90*/  IADD3 R12, P0, PT, R12, UR8, RZ ;  /* 0x000000080c0c7c10 */ /* 0x002fc8000ff1e0ff */
[----:B------:R-:W-:-:S06]  /*10ea0*/  IADD3.X R13, PT, PT, R13, UR9, RZ, P0, !PT ;  /* 0x000000090d0d7c10 */ /* 0x000fcc00087fe4ff */
[----:B------:R-:W5:Y:S01]  /*10eb0*/  LDG.E.128 R12, desc[UR4][R12.64+0x80] ;  /* 0x000080040c0c7981 */ /* 0x000f62000c1e1d00 */
        /* <DEDUP_REMOVED lines=34> */
[C---:B-----5:R-:W-:Y:S01]  /*110e0*/  IMAD.U32 R35, R12.reuse, 0x10000, RZ ;  /* 0x000100000c237824 */ /* 0x060fe200078e00ff */
        /* <DEDUP_REMOVED lines=25> */
.L_x_4579:
[----:B------:R-:W-:Y:S05]  /*11280*/  BSYNC.RECONVERGENT B0 ;  /* 0x0000000000007941 */ /* 0x000fea0003800200 */
.L_x_4578:
[----:B------:R1:W-:Y:S01]  /*11290*/  STS.128 [R3+0x2800], R28 ;  /* 0x0028001c03007388 */ /* 0x0003e20000000c00 */
        /* <DEDUP_REMOVED lines=16> */
[----:B-1----:R-:W-:-:S04]  /*113a0*/  IMAD.WIDE R28, R15, 0x2, R56 ;  /* 0x000000020f1c7825 */ /* 0x002fc800078e0238 */
        /* <DEDUP_REMOVED lines=65> */
.L_x_4581:
[----:B------:R-:W-:Y:S05]  /*117c0*/  BSYNC.RECONVERGENT B0 ;  /* 0x0000000000007941 */ /* 0x000fea0003800200 */
.L_x_4580:
        /* <DEDUP_REMOVED lines=23> */
[C---:B-1----:R-:W-:Y:S01]  /*11940*/  SHF.L.U32 R29, R16.reuse, 0x10, RZ ;  /* 0x00000010101d7819 */ /* 0x042fe200000006ff */
        /* <DEDUP_REMOVED lines=15> */
[----:B--2---:R-:W-:Y:S01]  /*11a40*/  IMAD.U32 R39, R24, 0x10000, RZ ;  /* 0x0001000018277824 */ /* 0x004fe200078e00ff */
        /* <DEDUP_REMOVED lines=43> */
.L_x_4583:
[----:B------:R-:W-:Y:S05]  /*11d00*/  BSYNC.RECONVERGENT B0 ;  /* 0x0000000000007941 */ /* 0x000fea0003800200 */
.L_x_4582:
[----:B------:R1:W-:Y:S02]  /*11d10*/  STS.128 [R3+0x6800], R16 ;  /* 0x0068001003007388 */ /* 0x0003e40000000c00 */
.L_x_4575:
[----:B------:R-:W-:Y:S05]  /*11d20*/  BSYNC.RECONVERGENT B1 ;  /* 0x0000000000017941 */ /* 0x000fea0003800200 */
.L_x_4574:
[----:B------:R-:W-:Y:S01]  /*11d30*/  IADD3 R40, PT, PT, R98, 0x20, RZ ;  /* 0x0000002062287810 */ /* 0x000fe20007ffe0ff */
[----:B------:R-:W-:Y:S03]  /*11d40*/  BSSY.RECONVERGENT B1, `(.L_x_4584) ;  /* 0x0000158000017945 */ /* 0x000fe60003800200 */
[----:B------:R-:W-:-:S13]  /*11d50*/  ISETP.GE.AND P0, PT, R40, UR24, PT ;  /* 0x0000001828007c0c */ /* 0x000fda000bf06270 */
[----:B------:R-:W-:Y:S05]  /*11d60*/  @P0 BRA `(.L_x_4585) ;  /* 0x0000001400540947 */ /* 0x000fea0003800000 */
[----:B------:R-:W-:-:S04]  /*11d70*/  LEA R66, P0, R4, R42, 0x6 ;  /* 0x0000002a04427211 */ /* 0x000fc800078030ff */
[----:B------:R-:W-:-:S05]  /*11d80*/  LEA.HI.X R67, R4, R43, R5, 0x6, P0 ;  /* 0x0000002b04437211 */ /* 0x000fca00000f3405 */
[----:B-1----:R1:W5:Y:S04]  /*11d90*/  LDG.E.128 R28, desc[UR4][R66.64+0x80] ;  /* 0x00008004421c7981 */ /* 0x002368000c1e1d00 */
[----:B---3--:R1:W5:Y:S04]  /*11da0*/  LDG.E.128 R24, desc[UR4][R66.64+0x100] ;  /* 0x0001000442187981 */ /* 0x008368000c1e1d00 */
        /* <DEDUP_REMOVED lines=18> */
[----:B-----5:R-:W3:Y:S04]  /*11ed0*/  LDG.E.128 R8, desc[UR4][R8.64] ;  /* 0x0000000408087981 */ /* 0x020ee8000c1e1d00 */
[----:B------:R-:W4:Y:S01]  /*11ee0*/  LDG.E.128 R32, desc[UR4][R32.64] ;  /* 0x0000000420207981 */ /* 0x000f22000c1e1d00 */
[----:B--2---:R-:W-:-:S04]  /*11ef0*/  IADD3 R12, P0, PT, R12, UR8, RZ ;  /* 0x000000080c0c7c10 */ /* 0x004fc8000ff1e0ff */
[----:B------:R-:W-:-:S06]  /*11f00*/  IADD3.X R13, PT, PT, R13, UR9, RZ, P0, !PT ;  /* 0x000000090d0d7c10 */ /* 0x000fcc00087fe4ff */
[----:B------:R-:W2:Y:S01]  /*11f10*/  LDG.E.128 R12, desc[UR4][R12.64] ;  /* 0x000000040c0c7981 */ /* 0x000ea2000c1e1d00 */
        /* <DEDUP_REMOVED lines=60> */
.L_x_4587:
[----:B------:R-:W-:Y:S05]  /*122e0*/  BSYNC.RECONVERGENT B0 ;  /* 0x0000000000007941 */ /* 0x000fea0003800200 */
.L_x_4586:
        /* <DEDUP_REMOVED lines=83> */
.L_x_4589:
[----:B------:R-:W-:Y:S05]  /*12820*/  BSYNC.RECONVERGENT B0 ;  /* 0x0000000000007941 */ /* 0x000fea0003800200 */
.L_x_4588:
        /* <DEDUP_REMOVED lines=83> */
.L_x_4591:
[----:B------:R-:W-:Y:S05]  /*12d60*/  BSYNC.RECONVERGENT B0 ;  /* 0x0000000000007941 */ /* 0x000fea0003800200 */
.L_x_4590:
        /* <DEDUP_REMOVED lines=83> */
.L_x_4593:
[----:B------:R-:W-:Y:S05]  /*132a0*/  BSYNC.RECONVERGENT B0 ;  /* 0x0000000000007941 */ /* 0x000fea0003800200 */
.L_x_4592:
[----:B------:R1:W-:Y:S02]  /*132b0*/  STS.128 [R3+0x7000], R16 ;  /* 0x0070001003007388 */ /* 0x0003e40000000c00 */
.L_x_4585:
[----:B------:R-:W-:Y:S05]  /*132c0*/  BSYNC.RECONVERGENT B1 ;  /* 0x0000000000017941 */ /* 0x000fea0003800200 */
.L_x_4584:
[----:B------:R-:W-:-:S04]  /*132d0*/  IADD3 R44, PT, PT, R98, 0x30, RZ ;  /* 0x00000030622c7810 */ /* 0x000fc80007ffe0ff */
[----:B------:R-:W-:-:S13]  /*132e0*/  ISETP.GE.AND P0, PT, R44, UR24, PT ;  /* 0x000000182c007c0c */ /* 0x000fda000bf06270 */
[----:B------:R-:W-:Y:S05]  /*132f0*/  @P0 BRA `(.L_x_4524) ;  /* 0x0000001400580947 */ /* 0x000fea0003800000 */
[----:B------:R-:W-:-:S04]  /*13300*/  IMAD.WIDE.U32 R54, R4, 0x60, R42 ;  /* 0x0000006004367825 */ /* 0x000fc800078e002a */
[----:B------:R-:W-:-:S05]  /*13310*/  IMAD R5, R5, 0x60, RZ ;  /* 0x0000006005057824 */ /* 0x000fca00078e02ff */
[----:B------:R-:W-:-:S05]  /*13320*/  IADD3 R55, PT, PT, R5, R55, RZ ;  /* 0x0000003705377210 */ /* 0x000fca0007ffe0ff */
[----:B-1-3--:R1:W5:Y:S04]  /*13330*/  LDG.E.128 R28, desc[UR4][R54.64+0x80] ;  /* 0x00008004361c7981 */ /* 0x00a368000c1e1d00 */
        /* <DEDUP_REMOVED lines=64> */
[C---:B------:R-:W-:Y:S01]  /*13740*/  IMAD.U32 R47, R14.reuse, 0x10000, RZ ;  /* 0x000100000e2f7824 */ /* 0x040fe200078e00ff */
[----:B------:R-:W-:Y:S01]  /*13750*/  LOP3.LUT R13, R14, 0xffff0000, RZ, 0xc0, !PT ;  /* 0xffff00000e0d7812 */ /* 0x000fe200078ec0ff */
[----:B------:R-:W-:Y:S01]  /*13760*/  FMUL.FTZ R39, R39, R50 ;  /* 0x0000003227277220 */ /* 0x000fe20000410000 */
[C---:B------:R-:W-:Y:S01]  /*13770*/  SHF.L.U32 R12, R15.reuse, 0x10, RZ ;  /* 0x000000100f0c7819 */ /* 0x040fe200000006ff */
[----:B------:R-:W-:Y:S01]  /*13780*/  FMUL.FTZ R38, R38, R51 ;  /* 0x0000003326267220 */ /* 0x000fe20000410000 */
[----:B------:R-:W-:Y:S01]  /*13790*/  LOP3.LUT R14, R15, 0xffff0000, RZ, 0xc0, !PT ;  /* 0xffff00000f0e7812 */ /* 0x000fe200078ec0ff */
[----:B------:R-:W-:Y:S01]  /*137a0*/  FMUL.FTZ R8, R8, R49 ;  /* 0x0000003108087220 */ /* 0x000fe20000410000 */
        /* <DEDUP_REMOVED lines=13> */
.L_x_4595:
[----:B------:R-:W-:Y:S05]  /*13880*/  BSYNC.RECONVERGENT B0 ;  /* 0x0000000000007941 */ /* 0x000fea0003800200 */
.L_x_4594:
        /* <DEDUP_REMOVED lines=8> */
[----:B------:R-:W-:Y:S02]  /*13910*/  SEL R5, R21, RZ, P1 ;  /* 0x000000ff15057207 */ /* 0x000fe40000800000 */
[----:B------:R-:W-:Y:S02]  /*13920*/  IADD3 R8, P0, PT, R9, R2, RZ ;  /* 0x0000000209087210 */ /* 0x000fe40007f1e0ff */
[----:B----4-:R-:W-:-:S03]  /*13930*/  SEL R13, R41, R20, !P1 ;  /* 0x00000014290d7207 */ /* 0x010fc60004800000 */
        /* <DEDUP_REMOVED lines=47> */
[C---:B---3--:R-:W-:Y:S01]  /*13c30*/  LOP3.LUT R9, R12.reuse, 0xffff0000, RZ, 0xc0, !PT ;  /* 0xffff00000c097812 */ /* 0x048fe200078ec0ff */
        /* <DEDUP_REMOVED lines=24> */
.L_x_4597:
[----:B------:R-:W-:Y:S05]  /*13dc0*/  BSYNC.RECONVERGENT B0 ;  /* 0x0000000000007941 */ /* 0x000fea0003800200 */
.L_x_4596:
        /* <DEDUP_REMOVED lines=33> */
[----:B--2---:R-:W-:Y:S01]  /*13fe0*/  IMAD.U32 R36, R10, 0x10000, RZ ;  /* 0x000100000a247824 */ /* 0x004fe200078e00ff */
        /* <DEDUP_REMOVED lines=49> */
.L_x_4599:
[----:B------:R-:W-:Y:S05]  /*14300*/  BSYNC.RECONVERGENT B0 ;  /* 0x0000000000007941 */ /* 0x000fea0003800200 */
.L_x_4598:
        /* <DEDUP_REMOVED lines=13> */
[----:B----4-:R-:W-:Y:S01]  /*143e0*/  IMAD.WIDE R12, R41, 0x2, R54 ;  /* 0x00000002290c7825 */ /* 0x010fe200078e0236 */
[----:B------:R-:W-:Y:S02]  /*143f0*/  SHF.L.U64.HI R8, R5, 0x1, R8 ;  /* 0x0000000105087819 */ /* 0x000fe40000010208 */
[----:B-----5:R-:W-:-:S03]  /*14400*/  IADD3 R4, P0, PT, R2, UR8, RZ ;  /* 0x0000000802047c10 */ /* 0x020fc6000ff1e0ff */
[----:B------:R-:W4:Y:S01]  /*14410*/  LDG.E.128 R12, desc[UR4][R12.64+0x180] ;  /* 0x000180040c0c7981 */ /* 0x000f22000c1e1d00 */
[----:B------:R-:W-:Y:S01]  /*14420*/  IADD3.X R5, PT, PT, R8, UR9, RZ, P0, !PT ;  /* 0x0000000908057c10 */ /* 0x000fe200087fe4ff */
[----:B------:R-:W5:Y:S05]  /*14430*/  LDCU.64 UR8, c[0x0][0x4c8] ;  /* 0x00009900ff0877ac */ /* 0x000f6a0008000a00 */
[----:B------:R-:W3:Y:S01]  /*14440*/  LDG.E.128 R4, desc[UR4][R4.64+0x180] ;  /* 0x0001800404047981 */ /* 0x000ee2000c1e1d00 */
[----:B-----5:R-:W-:-:S04]  /*14450*/  IADD3 R10, P0, PT, R2, UR8, RZ ;  /* 0x00000008020a7c10 */ /* 0x020fc8000ff1e0ff */
[----:B------:R-:W-:-:S06]  /*14460*/  IADD3.X R11, PT, PT, R8, UR9, RZ, P0, !PT ;  /* 0x00000009080b7c10 */ /* 0x000fcc00087fe4ff */
[----:B------:R-:W5:Y:S01]  /*14470*/  LDG.E.128 R8, desc[UR4][R10.64+0x180] ;  /* 0x000180040a087981 */ /* 0x000f62000c1e1d00 */
[C---:B------:R-:W-:Y:S01]  /*14480*/  LOP3.LUT R2, R17.reuse, 0xffff0000, RZ, 0xc0, !PT ;  /* 0xffff000011027812 */ /* 0x040fe200078ec0ff */
[----:B------:R-:W-:Y:S01]  /*14490*/  IMAD.U32 R22, R17, 0x10000, RZ ;  /* 0x0001000011167824 */ /* 0x000fe200078e00ff */
[C---:B------:R-:W-:Y:S01]  /*144a0*/  LOP3.LUT R17, R19.reuse, 0xffff0000, RZ, 0xc0, !PT ;  /* 0xffff000013117812 */ /* 0x040fe200078ec0ff */
[----:B------:R-:W-:Y:S01]  /*144b0*/  IMAD.U32 R21, R18, 0x10000, RZ ;  /* 0x0001000012157824 */ /* 0x000fe200078e00ff */
[----:B-1----:R-:W-:Y:S02]  /*144c0*/  SHF.L.U32 R24, R19, 0x10, RZ ;  /* 0x0000001013187819 */ /* 0x002fe400000006ff */
[C---:B------:R-:W-:Y:S02]  /*144d0*/  SHF.L.U32 R20, R16.reuse, 0x10, RZ ;  /* 0x0000001010147819 */ /* 0x040fe400000006ff */
[----:B------:R-:W-:Y:S02]  /*144e0*/  LOP3.LUT R16, R16, 0xffff0000, RZ, 0xc0, !PT ;  /* 0xffff000010107812 */ /* 0x000fe400078ec0ff */
[----:B------:R-:W-:Y:S01]  /*144f0*/  LOP3.LUT R18, R18, 0xffff0000, RZ, 0xc0, !PT ;  /* 0xffff000012127812 */ /* 0x000fe200078ec0ff */
[C---:B----4-:R-:W-:Y:S01]  /*14500*/  IMAD.U32 R23, R12.reuse, 0x10000, RZ ;  /* 0x000100000c177824 */ /* 0x050fe200078e00ff */
[----:B------:R-:W-:Y:S01]  /*14510*/  LOP3.LUT R19, R12, 0xffff0000, RZ, 0xc0, !PT ;  /* 0xffff00000c137812 */ /* 0x000fe200078ec0ff */
[----:B------:R-:W-:Y:S01]  /*14520*/  IMAD.U32 R25, R14, 0x10000, RZ ;  /* 0x000100000e197824 */ /* 0x000fe200078e00ff */
[----:B------:R-:W-:-:S02]  /*14530*/  SHF.L.U32 R12, R13, 0x10, RZ ;  /* 0x000000100d0c7819 */ /* 0x000fc400000006ff */
[----:B------:R-:W-:Y:S02]  /*14540*/  LOP3.LUT R26, R13, 0xffff0000, RZ, 0xc0, !PT ;  /* 0xffff00000d1a7812 */ /* 0x000fe400078ec0ff */
        /* <DEDUP_REMOVED lines=21> */
[----:B------:R-:W-:Y:S01]  /*146a0*/  FMUL.FTZ R19, R4, R19 ;  /* 0x0000001304137220 */ /* 0x000fe20000410000 */
[----:B------:R-:W-:Y:S01]  /*146b0*/  FMUL.FTZ R5, R5, R14 ;  /* 0x0000000e05057220 */ /* 0x000fe20000410000 */
[C---:B-----5:R-:W-:Y:S01]  /*146c0*/  IMAD.U32 R12, R8.reuse, 0x10000, RZ ;  /* 0x00010000080c7824 */ /* 0x060fe200078e00ff */
[----:B------:R-:W-:Y:S01]  /*146d0*/  LOP3.LUT R6, R8, 0xffff0000, RZ, 0xc0, !PT ;  /* 0xffff000008067812 */ /* 0x000fe200078ec0ff */
[----:B------:R-:W-:Y:S01]  /*146e0*/  IMAD.U32 R7, R10, 0x10000, RZ ;  /* 0x000100000a077824 */ /* 0x000fe200078e00ff */
[----:B------:R-:W-:Y:S01]  /*146f0*/  SHF.L.U32 R8, R11, 0x10, RZ ;  /* 0x000000100b087819 */ /* 0x000fe200000006ff */
[----:B------:R-:W-:Y:S01]  /*14700*/  FMUL.FTZ R23, R28, R23 ;  /* 0x000000171c177220 */ /* 0x000fe20000410000 */
[----:B------:R-:W-:Y:S01]  /*14710*/  SHF.L.U32 R4, R9, 0x10, RZ ;  /* 0x0000001009047819 */ /* 0x000fe200000006ff */
        /* <DEDUP_REMOVED lines=18> */
.L_x_4601:
[----:B------:R-:W-:Y:S05]  /*14840*/  BSYNC.RECONVERGENT B0 ;  /* 0x0000000000007941 */ /* 0x000fea0003800200 */
.L_x_4600:
[----:B------:R1:W-:Y:S02]  /*14850*/  STS.128 [R3+0x7800], R16 ;  /* 0x0078001003007388 */ /* 0x0003e40000000c00 */
.L_x_4524:
[----:B------:R-:W-:Y:S05]  /*14860*/  BSYNC.RECONVERGENT B2 ;  /* 0x0000000000027941 */ /* 0x000fea0003800200 */
.L_x_4520:
[----:B------:R-:W-:Y:S01]  /*14870*/  UIADD3 UR8, UPT, UPT, -UR26, UR25, URZ ;  /* 0x000000191a087290 */ /* 0x000fe2000fffe1ff */
[----:B------:R-:W-:Y:S01]  /*14880*/  IMAD.SHL.U32 R219, R62, 0x20, RZ ;  /* 0x000000203edb7824 */ /* 0x000fe200078e00ff */
[--C-:B------:R-:W-:Y:S01]  /*14890*/  SHF.R.U32.HI R2, RZ, 0x4, R62.reuse ;  /* 0x00000004ff027819 */ /* 0x100fe2000001163e */
[----:B------:R-:W-:Y:S01]  /*148a0*/  IMAD.MOV.U32 R57, RZ, RZ, 0x20 ;  /* 0x00000020ff397424 */ /* 0x000fe200078e00ff */
[----:B------:R-:W-:Y:S01]  /*148b0*/  LOP3.LUT R89, R65, 0x8, R62, 0x78, !PT ;  /* 0x0000000841597812 */ /* 0x000fe200078e783e */
[----:B------:R-:W-:Y:S01]  /*148c0*/  UISETP.GT.AND UP0, UPT, UR27, UR7, UPT ;  /* 0x000000071b00728c */ /* 0x000fe2000bf04270 */
[----:B------:R-:W-:Y:S01]  /*148d0*/  ISETP.GE.AND P4, PT, R40, UR8, PT ;  /* 0x0000000828007c0c */ /* 0x000fe2000bf86270 */
[----:B------:R-:W-:Y:S01]  /*148e0*/  IMAD.SHL.U32 R2, R2, 0x400, RZ ;  /* 0x0000040002027824 */ /* 0x000fe200078e00ff */
[----:B------:R-:W-:Y:S02]  /*148f0*/  ISETP.GE.AND P3, PT, R44, UR8, PT ;  /* 0x000000082c007c0c */ /* 0x000fe4000bf66270 */
[----:B------:R-:W-:-:S02]  /*14900*/  ISETP.GE.AND P6, PT, R98, UR8, PT ;  /* 0x0000000862007c0c */ /* 0x000fc4000bfc6270 */
[----:B------:R-:W-:Y:S02]  /*14910*/  ISETP.GE.AND P5, PT, R0, UR8, PT ;  /* 0x0000000800007c0c */ /* 0x000fe4000bfa6270 */
[----:B------:R-:W-:Y:S02]  /*14920*/  ISETP.GE.AND P2, PT, R40, UR8, PT ;  /* 0x0000000828007c0c */ /* 0x000fe4000bf46270 */
[----:B------:R-:W-:Y:S02]  /*14930*/  ISETP.GE.AND P1, PT, R44, UR8, PT ;  /* 0x000000082c007c0c */ /* 0x000fe4000bf26270 */
[----:B------:R-:W-:Y:S01]  /*14940*/  LOP3.LUT R219, R219, 0x7c00, RZ, 0xc0, !PT ;  /* 0x00007c00dbdb7812 */ /* 0x000fe200078ec0ff */
[----:B-1-3--:R-:W2:Y:S01]  /*14950*/  @!P4 LDC.64 R6, c[0x0][0x3b8] ;  /* 0x0000ee00ff06cb82 */ /* 0x00aea20000000a00 */
[----:B------:R-:W-:-:S03]  /*14960*/  LOP3.LUT R2, R2, 0x400, RZ, 0xc0, !PT ;  /* 0x0000040002027812 */ /* 0x000fc600078ec0ff */
[----:B------:R-:W-:Y:S02]  /*14970*/  @!P6 IMAD.MOV.U32 R224, RZ, RZ, R226 ;  /* 0x000000ffffe0e224 */ /* 0x000fe400078e00e2 */
[----:B----4-:R-:W-:Y:S01]  /*14980*/  @!P5 LEA R12, P0, R59, R226, 0x1 ;  /* 0x000000e23b0cd211 */ /* 0x010fe200078008ff */
[----:B------:R-:W-:Y:S01]  /*14990*/  IMAD R89, R89, 0x2, R2 ;  /* 0x0000000259597824 */ /* 0x000fe200078e0202 */
[----:B------:R-:W1:Y:S01]  /*149a0*/  @!P3 LDC.64 R4, c[0x0][0x3b8] ;  /* 0x0000ee00ff04bb82 */ /* 0x000e620000000a00 */
[----:B------:R-:W-:Y:S01]  /*149b0*/  @!PT LDS RZ, [RZ] ;  /* 0x00000000fffff984 */ /* 0x000fe20000000800 */
[----:B------:R-:W-:Y:S01]  /*149c0*/  @!PT LDS RZ, [RZ] ;  /* 0x00000000fffff984 */ /* 0x000fe20000000800 */
[----:B------:R-:W-:Y:S01]  /*149d0*/  @!PT LDS RZ, [RZ] ;  /* 0x00000000fffff984 */ /* 0x000fe20000000800 */
[----:B------:R-:W-:Y:S01]  /*149e0*/  @!P6 LDGSTS.E.BYPASS.LTC128B.128 [R3+0x8000], desc[UR4][R224.64] ;  /* 0x08000000e003efae */ /* 0x000fe2000b981a04 */
[----:B------:R-:W-:Y:S01]  /*149f0*/  @!P5 LEA.HI.X R13, R59, R225, R58, 0x1, P0 ;  /* 0x000000e13b0dd211 */ /* 0x000fe200000f0c3a */
[----:B------:R-:W-:Y:S02]  /*14a00*/  VIADD R56, R89, UR6 ;  /* 0x0000000659387c36 */ /* 0x000fe40008000000 */
[----:B------:R-:W-:Y:S01]  /*14a10*/  @!P6 LDGSTS.E.BYPASS.LTC128B.128 [R3+0xa000], desc[UR4][R224.64+0x80] ;  /* 0x0a000080e003efae */ /* 0x000fe2000b981a04 */
[----:B------:R-:W-:-:S03]  /*14a20*/  IMAD.MOV.U32 R2, RZ, RZ, 0x40 ;  /* 0x00000040ff027424 */ /* 0x000fc600078e00ff */
[----:B------:R-:W-:Y:S04]  /*14a30*/  @!P6 LDGSTS.E.BYPASS.LTC128B.128 [R3+0xc000], desc[UR4][R224.64+0x100] ;  /* 0x0c000100e003efae */ /* 0x000fe8000b981a04 */
[----:B------:R3:W-:Y:S01]  /*14a40*/  @!P6 LDGSTS.E.BYPASS.LTC128B.128 [R3+0xe000], desc[UR4][R224.64+0x180] ;  /* 0x0e000180e003efae */ /* 0x0007e2000b981a04 */
[----:B--2---:R-:W-:-:S03]  /*14a50*/  @!P4 LEA R8, P0, R6, R226, 0x6 ;  /* 0x000000e20608c211 */ /* 0x004fc600078030ff */
[----:B------:R-:W-:Y:S01]  /*14a60*/  @!P5 LDGSTS.E.BYPASS.LTC128B.128 [R3+0x8800], desc[UR4][R12.64] ;  /* 0x088000000c03dfae */ /* 0x000fe2000b981a04 */
[----:B------:R-:W-:-:S03]  /*14a70*/  @!P4 LEA.HI.X R9, R6, R225, R7, 0x6, P0 ;  /* 0x000000e10609c211 */ /* 0x000fc600000f3407 */
[----:B------:R-:W-:Y:S01]  /*14a80*/  @!P5 LDGSTS.E.BYPASS.LTC128B.128 [R3+0xa800], desc[UR4][R12.64+0x80] ;  /* 0x0a8000800c03dfae */ /* 0x000fe2000b981a04 */
[----:B------:R-:W2:Y:S01]  /*14a90*/  @!P2 LDC.64 R6, c[0x0][0x3c0] ;  /* 0x0000f000ff06ab82 */ /* 0x000ea20000000a00 */
[----:B------:R-:W-:Y:S01]  /*14aa0*/  ISETP.GE.AND P0, PT, R0, UR8, PT ;  /* 0x0000000800007c0c */ /* 0x000fe2000bf06270 */
[----:B-1----:R-:W-:Y:S01]  /*14ab0*/  @!P3 IMAD R5, R5, 0x60, RZ ;  /* 0x000000600505b824 */ /* 0x002fe200078e02ff */
[----:B------:R-:W-:Y:S01]  /*14ac0*/  @!P5 LDGSTS.E.BYPASS.LTC128B.128 [R3+0xc800], desc[UR4][R12.64+0x100] ;  /* 0x0c8001000c03dfae */ /* 0x000fe2000b981a04 */
[----:B------:R-:W-:-:S03]  /*14ad0*/  IMAD.SHL.U32 R0, R62, 0x40, RZ ;  /* 0x000000403e007824 */ /* 0x000fc600078e00ff */
[----:B------:R2:W-:Y:S04]  /*14ae0*/  @!P5 LDGSTS.E.BYPASS.LTC128B.128 [R3+0xe800], desc[UR4][R12.64+0x180] ;  /* 0x0e8001800c03dfae */ /* 0x0005e8000b981a04 */
[----:B------:R-:W-:Y:S04]  /*14af0*/  @!P4 LDGSTS.E.BYPASS.LTC128B.128 [R3+0x9000], desc[UR4][R8.64] ;  /* 0x090000000803cfae */ /* 0x000fe8000b981a04 */
[----:B------:R-:W-:Y:S01]  /*14b00*/  @!P4 LDGSTS.E.BYPASS.LTC128B.128 [R3+0xb000], desc[UR4][R8.64+0x80] ;  /* 0x0b0000800803cfae */ /* 0x000fe2000b981a04 */
[----:B---3--:R-:W-:-:S03]  /*14b10*/  @!P3 IMAD.MOV.U32 R224, RZ, RZ, R226 ;  /* 0x000000ffffe0b224 */ /* 0x008fc600078e00e2 */
[----:B------:R-:W-:Y:S01]  /*14b20*/  @!P4 LDGSTS.E.BYPASS.LTC128B.128 [R3+0xd000], desc[UR4][R8.64+0x100] ;  /* 0x0d0001000803cfae */ /* 0x000fe2000b981a04 */
[----:B-----5:R-:W-:-:S03]  /*14b30*/  @!P3 IMAD.WIDE.U32 R10, R4, 0x60, R224 ;  /* 0x00000060040ab825 */ /* 0x020fc600078e00e0 */
[----:B------:R1:W-:Y:S01]  /*14b40*/  @!P4 LDGSTS.E.BYPASS.LTC128B.128 [R3+0xf000], desc[UR4][R8.64+0x180] ;  /* 0x0f0001800803cfae */ /* 0x0003e2000b981a04 */
[----:B------:R-:W-:Y:S02]  /*14b50*/  @!P3 IMAD.IADD R15, R5, 0x1, R11 ;  /* 0x00000001050fb824 */ /* 0x000fe400078e020b */
[----:B------:R-:W-:Y:S01]  /*14b60*/  @!P3 IMAD.MOV.U32 R14, RZ, RZ, R10 ;  /* 0x000000ffff0eb224 */ /* 0x000fe200078e000a */
[----:B------:R-:W3:Y:S01]  /*14b70*/  @!P1 LDC.64 R4, c[0x0][0x3c0] ;  /* 0x0000f000ff049b82 */ /* 0x000ee20000000a00 */
[----:B------:R-:W-:-:S03]  /*14b80*/  @!P0 LEA R10, P4, R60, R230, 0x1 ;  /* 0x000000e63c0a8211 */ /* 0x000fc600078808ff */
[----:B------:R-:W-:Y:S01]  /*14b90*/  @!P3 LDGSTS.E.BYPASS.LTC128B.128 [R3+0x9800], desc[UR4][R14.64] ;  /* 0x098000000e03bfae */ /* 0x000fe2000b981a04 */
[----:B------:R-:W-:-:S03]  /*14ba0*/  @!P0 LEA.HI.X R11, R60, R231, R61, 0x1, P4 ;  /* 0x000000e73c0b8211 */ /* 0x000fc600020f0c3d */
[----:B------:R-:W-:Y:S04]  /*14bb0*/  @!P3 LDGSTS.E.BYPASS.LTC128B.128 [R3+0xb800], desc[UR4][R14.64+0x80] ;  /* 0x0b8000800e03bfae */ /* 0x000fe8000b981a04 */
[----:B------:R-:W-:Y:S04]  /*14bc0*/  @!P3 LDGSTS.E.BYPASS.LTC128B.128 [R3+0xd800], desc[UR4][R14.64+0x100] ;  /* 0x0d8001000e03bfae */ /* 0x000fe8000b981a04 */
[----:B------:R-:W-:Y:S01]  /*14bd0*/  @!P3 LDGSTS.E.BYPASS.LTC128B.128 [R3+0xf800], desc[UR4][R14.64+0x180] ;  /* 0x0f8001800e03bfae */ /* 0x000fe2000b981a04 */
[----:B--2---:R-:W-:-:S03]  /*14be0*/  @!P2 LEA R12, P3, R6, R230, 0x6 ;  /* 0x000000e6060ca211 */ /* 0x004fc600078630ff */
[----:B------:R-:W0:Y:S01]  /*14bf0*/  LDGDEPBAR ;  /* 0x00000000000079af */ /* 0x000e220000000000 */
[----:B-1----:R-:W-:Y:S02]  /*14c00*/  LOP3.LUT R8, R219, 0x200, R0, 0xf8, !PT ;  /* 0x00000200db087812 */ /* 0x002fe400078ef800 */
[----:B------:R-:W-:Y:S01]  /*14c10*/  @!P2 LEA.HI.X R13, R6, R231, R7, 0x6, P3 ;  /* 0x000000e7060da211 */ /* 0x000fe200018f3407 */
[----:B---3--:R-:W-:Y:S02]  /*14c20*/  @!P1 IMAD R5, R5, 0x60, RZ ;  /* 0x0000006005059824 */ /* 0x008fe400078e02ff */
[----:B------:R-:W-:-:S04]  /*14c30*/  @!P1 IMAD.WIDE.U32 R6, R4, 0x60, R230 ;  /* 0x0000006004069825 */ /* 0x000fc800078e00e6 */
[----:B------:R-:W-:Y:S02]  /*14c40*/  IMAD.IADD R8, R63, 0x1, R8 ;  /* 0x000000013f087824 */ /* 0x000fe400078e0208 */
[----:B------:R-:W-:-:S03]  /*14c50*/  @!P1 IMAD.IADD R7, R5, 0x1, R7 ;  /* 0x0000000105079824 */ /* 0x000fc600078e0207 */
[----:B------:R-:W-:Y:S01]  /*14c60*/  LEA R90, R8, UR6, 0x1 ;  /* 0x00000006085a7c11 */ /* 0x000fe2000f8e08ff */
        /* <DEDUP_REMOVED lines=36> */
[C---:B------:R-:W-:Y:S01]  /*14eb0*/  LOP3.LUT P2, RZ, R62.reuse, 0x2, RZ, 0xc0, !PT ;  /* 0x000000023eff7812 */ /* 0x040fe2000784c0ff */
[----:B------:R-:W-:-:S02]  /*14ec0*/  IMAD.SHL.U32 R62, R62, 0x2, RZ ;  /* 0x000000023e3e7824 */ /* 0x000fc400078e00ff */
        /* <DEDUP_REMOVED lines=15> */
[----:B------:R-:W2:Y:S04]  /*14fc0*/  LDSM.16.M88.4 R24, [R89+UR6+0x8000] ;  /* 0x008000065918783b */ /* 0x000ea80008000200 */
[----:B------:R-:W3:Y:S04]  /*14fd0*/  LDSM.16.M88.4 R16, [R89+UR6+0x8800] ;  /* 0x008800065910783b */ /* 0x000ee80008000200 */
[----:B------:R-:W-:Y:S04]  /*14fe0*/  LDSM.16.M88.4 R40, [R63] ;  /* 0x000000003f28783b */ /* 0x000fe80000000200 */
[----:B------:R-:W-:Y:S04]  /*14ff0*/  LDSM.16.M88.4 R68, [R89+UR6+0x9000] ;  /* 0x009000065944783b */ /* 0x000fe80008000200 */
[----:B------:R-:W-:Y:S04]  /*15000*/  LDSM.16.M88.4 R32, [R89+UR6+0x9800] ;  /* 0x009800065920783b */ /* 0x000fe80008000200 */
[----:B-1----:R-:W1:Y:S04]  /*15010*/  LDSM.16.M88.4 R4, [R60+0x8000] ;  /* 0x008000003c04783b */ /* 0x002e680000000200 */
[----:B------:R-:W4:Y:S04]  /*15020*/  LDSM.16.M88.4 R8, [R60+0x8800] ;  /* 0x008800003c08783b */ /* 0x000f280000000200 */
[----:B------:R-:W4:Y:S04]  /*15030*/  LDSM.16.M88.4 R12, [R60+0x9000] ;  /* 0x009000003c0c783b */ /* 0x000f280000000200 */
[----:B------:R-:W4:Y:S04]  /*15040*/  LDSM.16.M88.4 R80, [R60+0x9800] ;  /* 0x009800003c50783b */ /* 0x000f280000000200 */
[----:B------:R-:W0:Y:S01]  /*15050*/  LDGDEPBAR ;  /* 0x00000000000079af */ /* 0x000e220000000000 */
[C---:B--2---:R-:W-:Y:S08]  /*15060*/  HMMA.16816.F32.BF16 R28, R52.reuse, R24, RZ ;  /* 0x00000018341c723c */ /* 0x044ff000000418ff */
[C---:B---3--:R-:W-:Y:S08]  /*15070*/  HMMA.16816.F32.BF16 R20, R52.reuse, R16, RZ ;  /* 0x000000103414723c */ /* 0x048ff000000418ff */
        /* <DEDUP_REMOVED lines=11> */
[C---:B------:R-:W-:Y:S02]  /*15130*/  HMMA.16816.F32.BF16 R68, R52.reuse, R70, RZ ;  /* 0x000000463444723c */ /* 0x040fe400000418ff */
[----:B------:R-:W-:Y:S04]  /*15140*/  LDSM.16.M88.4 R36, [R56+0x8800] ;  /* 0x008800003824783b */ /* 0x000fe80000000200 */
[----:B------:R-:W-:Y:S02]  /*15150*/  LDSM.16.M88.4 R76, [R56+0x9800] ;  /* 0x00980000384c783b */ /* 0x000fe40000000200 */
[----:B------:R-:W-:Y:S02]  /*15160*/  HMMA.16816.F32.BF16 R64, R52, R32, RZ ;  /* 0x000000203440723c */ /* 0x000fe400000418ff */
[----:B------:R-:W-:Y:S06]  /*15170*/  LDSM.16.M88.4 R44, [R2+0x8000] ;  /* 0x00800000022c783b */ /* 0x000fec0000000200 */
[C---:B------:R-:W-:Y:S01]  /*15180*/  HMMA.16816.F32.BF16 R24, R40.reuse, R6, R24 ;  /* 0x000000062818723c */ /* 0x040fe20000041818 */
[----:B------:R-:W1:Y:S07]  /*15190*/  LDSM.16.M88.4 R4, [R88] ;  /* 0x000000005804783b */ /* 0x000e6e0000000200 */
[C---:B----4-:R-:W-:Y:S08]  /*151a0*/  HMMA.16816.F32.BF16 R20, R40.reuse, R8, R20 ;  /* 0x000000082814723c */ /* 0x050ff00000041814 */
        /* <DEDUP_REMOVED lines=9> */
[----:B------:R-:W4:Y:S04]  /*15240*/  LDSM.16.M88.4 R40, [R2+0x9000] ;  /* 0x009000000228783b */ /* 0x000f280000000200 */
        /* <DEDUP_REMOVED lines=23> */
[C---:B-1----:R-:W-:Y:S08]  /*153c0*/  HMMA.16816.F32.BF16 R64, R32.reuse, R36, R64 ;  /* 0x000000242040723c */ /* 0x042ff00000041840 */
        /* <DEDUP_REMOVED lines=25> */
[C---:B------:R-:W-:Y:S08]  /*15560*/  HMMA.16816.F32.BF16 R64, R12.reuse, R32, R64 ;  /* 0x000000200c40723c */ /* 0x040ff00000041840 */
[----:B------:R-:W-:Y:S01]  /*15570*/  HMMA.16816.F32.BF16 R52, R12, R34, R52 ;  /* 0x000000220c34723c */ /* 0x000fe20000041834 */
[----:B------:R-:W1:Y:S04]  /*15580*/  LDSM.16.M88.4 R32, [R2+0xb800] ;  /* 0x00b800000220783b */ /* 0x000e680000000200 */
        /* <DEDUP_REMOVED lines=84> */
[C---:B------:R-:W-:Y:S01]  /*15ad0*/  HMMA.16816.F32.BF16 R68, R80.reuse, R6, R68 ;  /* 0x000000065044723c */ /* 0x040fe20000041844 */
[----:B------:R-:W1:Y:S07]  /*15ae0*/  LDSM.16.M88.4 R4, [R56+0xe000] ;  /* 0x00e000003804783b */ /* 0x000e6e0000000200 */
[C---:B------:R-:W-:Y:S08]  /*15af0*/  HMMA.16816.F32.BF16 R28, R80.reuse, R76, R28 ;  /* 0x0000004c501c723c */ /* 0x040ff0000004181c */
[C---:B------:R-:W-:Y:S01]  /*15b00*/  HMMA.16816.F32.BF16 R24, R80.reuse, R78, R24 ;  /* 0x0000004e5018723c */ /* 0x040fe20000041818 */
[----:B------:R-:W-:Y:S07]  /*15b10*/  LDSM.16.M88.4 R76, [R56+0xf800] ;  /* 0x00f80000384c783b */ /* 0x000fee0000000200 */
[C---:B--2---:R-:W-:Y:S08]  /*15b20*/  HMMA.16816.F32.BF16 R64, R80.reuse, R12, R64 ;  /* 0x0000000c5040723c */ /* 0x044ff00000041840 */
[----:B------:R-:W-:Y:S01]  /*15b30*/  HMMA.16816.F32.BF16 R52, R80, R14, R52 ;  /* 0x0000000e5034723c */ /* 0x000fe20000041834 */
[----:B------:R-:W2:Y:S07]  /*15b40*/  LDSM.16.M88.4 R12, [R56+0xf000] ;  /* 0x00f00000380c783b */ /* 0x000eae0000000200 */
[C---:B---3--:R-:W-:Y:S01]  /*15b50*/  HMMA.16816.F32.BF16 R80, R36.reuse, R32, R28 ;  /* 0x000000202450723c */ /* 0x048fe2000004181c */
[----:B------:R-:W3:Y:S07]  /*15b60*/  LDSM.16.M88.4 R28, [R61+0x6000] ;  /* 0x006000003d1c783b */ /* 0x000eee0000000200 */
[C---:B------:R-:W-:Y:S08]  /*15b70*/  HMMA.16816.F32.BF16 R24, R36.reuse, R34, R24 ;  /* 0x000000222418723c */ /* 0x040ff00000041818 */
[----:B----4-:R-:W-:Y:S01]  /*15b80*/  HMMA.16816.F32.BF16 R72, R36, R40, R72 ;  /* 0x000000282448723c */ /* 0x010fe20000041848 */
[----:B------:R-:W-:-:S05]  /*15b90*/  LOP3.LUT R40, R62, 0x6, RZ, 0xc0, !PT ;  /* 0x000000063e287812 */ /* 0x000fca00078ec0ff */
[----:B------:R-:W-:Y:S02]  /*15ba0*/  VIADD R40, R40, UR26 ;  /* 0x0000001a28287c36 */ /* 0x000fe40008000000 */
[----:B------:R-:W-:Y:S02]  /*15bb0*/  HMMA.16816.F32.BF16 R68, R36, R42, R68 ;  /* 0x0000002a2444723c */ /* 0x000fe40000041844 */
[C---:B------:R-:W-:Y:S01]  /*15bc0*/  VIADD R32, R40.reuse, 0x8 ;  /* 0x0000000828207836 */ /* 0x040fe20000000000 */
[----:B------:R-:W-:-:S04]  /*15bd0*/  ISETP.GE.AND P1, PT, R40, UR25, PT ;  /* 0x0000001928007c0c */ /* 0x000fc8000bf26270 */
[----:B------:R-:W-:Y:S01]  /*15be0*/  ISETP.GE.AND P5, PT, R32, UR25, PT ;  /* 0x0000001920007c0c */ /* 0x000fe2000bfa6270 */
[C---:B-1----:R-:W-:Y:S08]  /*15bf0*/  HMMA.16816.F32.BF16 R20, R36.reuse, R8, R20 ;  /* 0x000000082414723c */ /* 0x042ff00000041814 */
[----:B------:R-:W-:Y:S01]  /*15c00*/  HMMA.16816.F32.BF16 R16, R36, R10, R16 ;  /* 0x0000000a2410723c */ /* 0x000fe20000041810 */
[----:B------:R-:W1:Y:S07]  /*15c10*/  LDSM.16.M88.4 R8, [R2+0xe800] ;  /* 0x00e800000208783b */ /* 0x000e6e0000000200 */
[C---:B------:R-:W-:Y:S08]  /*15c20*/  HMMA.16816.F32.BF16 R80, R88.reuse, R4, R80 ;  /* 0x000000045850723c */ /* 0x040ff00000041850 */
[C---:B------:R-:W-:Y:S01]  /*15c30*/  HMMA.16816.F32.BF16 R24, R88.reuse, R6, R24 ;  /* 0x000000065818723c */ /* 0x040fe20000041818 */
[----:B------:R-:W4:Y:S07]  /*15c40*/  LDSM.16.M88.4 R4, [R2+0xf000] ;  /* 0x00f000000204783b */ /* 0x000f2e0000000200 */
[----:B--2---:R-:W-:Y:S01]  /*15c50*/  HMMA.16816.F32.BF16 R72, R88, R12, R72 ;  /* 0x0000000c5848723c */ /* 0x004fe20000041848 */
[----:B------:R-:W-:-:S05]  /*15c60*/  VIADD R12, R40, 0x1 ;  /* 0x00000001280c7836 */ /* 0x000fca0000000000 */
[----:B------:R-:W-:Y:S02]  /*15c70*/  ISETP.GE.AND P6, PT, R12, UR25, PT ;  /* 0x000000190c007c0c */ /* 0x000fe4000bfc6270 */
[----:B------:R-:W-:Y:S01]  /*15c80*/  HMMA.16816.F32.BF16 R68, R88, R14, R68 ;  /* 0x0000000e5844723c */ /* 0x000fe20000041844 */
[----:B------:R2:W4:Y:S01]  /*15c90*/  LDSM.16.M88.4 R12, [R2+0xf800] ;  /* 0x00f80000020c783b */ /* 0x0005220000000200 */
[----:B------:R-:W-:-:S06]  /*15ca0*/  DEPBAR.LE SB0, 0x0 ;  /* 0x000080000000791a */ /* 0x000fcc0000000000 */
[C---:B------:R-:W-:Y:S08]  /*15cb0*/  HMMA.16816.F32.BF16 R64, R36.reuse, R44, R64 ;  /* 0x0000002c2440723c */ /* 0x040ff00000041840 */
[----:B------:R-:W-:Y:S01]  /*15cc0*/  HMMA.16816.F32.BF16 R52, R36, R46, R52 ;  /* 0x0000002e2434723c */ /* 0x000fe20000041834 */
[----:B------:R-:W-:-:S05]  /*15cd0*/  VIADD R36, R40, 0x9 ;  /* 0x0000000928247836 */ /* 0x000fca0000000000 */
[----:B------:R-:W-:Y:S02]  /*15ce0*/  ISETP.GE.AND P4, PT, R36, UR25, PT ;  /* 0x0000001924007c0c */ /* 0x000fe4000bf86270 */
[----:B------:R-:W-:Y:S01]  /*15cf0*/  HMMA.16816.F32.BF16 R20, R88, R48, R20 ;  /* 0x000000305814723c */ /* 0x000fe20000041814 */
[----:B--2---:R-:W-:-:S07]  /*15d00*/  VIADD R2, R40, 0x19 ;  /* 0x0000001928027836 */ /* 0x004fce0000000000 */
[----:B------:R-:W-:Y:S08]  /*15d10*/  HMMA.16816.F32.BF16 R16, R88, R50, R16 ;  /* 0x000000325810723c */ /* 0x000ff00000041810 */
[----:B---3--:R-:W-:Y:S08]  /*15d20*/  HMMA.16816.F32.BF16 R80, R28, R84, R80 ;  /* 0x000000541c50723c */ /* 0x008ff00000041850 */
[C---:B------:R-:W-:Y:S08]  /*15d30*/  HMMA.16816.F32.BF16 R64, R88.reuse, R76, R64 ;  /* 0x0000004c5840723c */ /* 0x040ff00000041840 */
[----:B------:R-:W-:Y:S03]  /*15d40*/  HMMA.16816.F32.BF16 R52, R88, R78, R52 ;  /* 0x0000004e5834723c */ /* 0x000fe60000041834 */
[----:B------:R-:W-:-:S02]  /*15d50*/  FSEL R80, R80, -INF , !P1 ;  /* 0xff80000050507808 */ /* 0x000fc40004800000 */
[----:B------:R-:W-:-:S03]  /*15d60*/  FSEL R83, R83, -INF , !P6 ;  /* 0xff80000053537808 */ /* 0x000fc60007000000 */
[C---:B------:R-:W-:Y:S08]  /*15d70*/  HMMA.16816.F32.BF16 R24, R28.reuse, R86, R24 ;  /* 0x000000561c18723c */ /* 0x040ff00000041818 */
[----:B-1----:R-:W-:Y:S01]  /*15d80*/  HMMA.16816.F32.BF16 R32, R28, R8, R20 ;  /* 0x000000081c20723c */ /* 0x002fe20000041814 */
[----:B------:R-:W-:Y:S01]  /*15d90*/  VIADD R8, R40, 0x11 ;  /* 0x0000001128087836 */ /* 0x000fe20000000000 */
[----:B------:R-:W-:Y:S01]  /*15da0*/  FSEL R23, R82, -INF , !P1 ;  /* 0xff80000052177808 */ /* 0x000fe20004800000 */
[----:B------:R-:W-:-:S03]  /*15db0*/  VIADD R9, R40, 0x10 ;  /* 0x0000001028097836 */ /* 0x000fc60000000000 */
[----:B------:R-:W-:Y:S01]  /*15dc0*/  ISETP.GE.AND P1, PT, R8, UR25, PT ;  /* 0x0000001908007c0c */ /* 0x000fe2000bf26270 */
[C---:B------:R-:W-:Y:S01]  /*15dd0*/  VIADD R8, R40.reuse, 0x18 ;  /* 0x0000001828087836 */ /* 0x040fe20000000000 */
[C---:B----4-:R-:W-:Y:S01]  /*15de0*/  HMMA.16816.F32.BF16 R72, R28.reuse, R4, R72 ;  /* 0x000000041c48723c */ /* 0x050fe20000041848 */
[C---:B------:R-:W-:Y:S01]  /*15df0*/  VIADD R4, R40.reuse, 0x20 ;  /* 0x0000002028047836 */ /* 0x040fe20000000000 */
        /* <DEDUP_REMOVED lines=12> */
[----:B------:R-:W-:Y:S01]  /*15ec0*/  VIADD R4, R40, 0x28 ;  /* 0x0000002828047836 */ /* 0x000fe20000000000 */
[----:B------:R-:W-:Y:S01]  /*15ed0*/  ISETP.GE.AND P6, PT, R8, UR25, PT ;  /* 0x0000001908007c0c */ /* 0x000fe2000bfc6270 */
[----:B------:R-:W-:Y:S01]  /*15ee0*/  VIADD R7, R40, 0x30 ;  /* 0x0000003028077836 */ /* 0x000fe20000000000 */
[----:B------:R-:W-:-:S02]  /*15ef0*/  FSEL R17, R34, -INF , !P3 ;  /* 0xff80000022117808 */ /* 0x000fc40005800000 */
[----:B------:R-:W-:Y:S01]  /*15f00*/  FSEL R8, R32, -INF , !P3 ;  /* 0xff80000020087808 */ /* 0x000fe20005800000 */
[C---:B------:R-:W-:Y:S01]  /*15f10*/  HMMA.16816.F32.BF16 R64, R28.reuse, R12, R64 ;  /* 0x0000000c1c40723c */ /* 0x040fe20000041840 */
[----:B------:R-:W-:Y:S01]  /*15f20*/  ISETP.GE.AND P3, PT, R2, UR25, PT ;  /* 0x0000001902007c0c */ /* 0x000fe2000bf66270 */
[----:B------:R-:W-:Y:S01]  /*15f30*/  VIADD R2, R40, 0x29 ;  /* 0x0000002928027836 */ /* 0x000fe20000000000 */
[----:B------:R-:W-:Y:S02]  /*15f40*/  FSEL R211, R74, -INF , !P4 ;  /* 0xff8000004ad37808 */ /* 0x000fe40006000000 */
[----:B------:R-:W-:Y:S02]  /*15f50*/  FSEL R196, R72, -INF , !P4 ;  /* 0xff80000048c47808 */ /* 0x000fe40006000000 */
[----:B------:R-:W-:Y:S01]  /*15f60*/  ISETP.GE.AND P4, PT, R5, UR25, PT ;  /* 0x0000001905007c0c */ /* 0x000fe2000bf86270 */
[----:B------:R-:W-:Y:S01]  /*15f70*/  HMMA.16816.F32.BF16 R52, R28, R14, R52 ;  /* 0x0000000e1c34723c */ /* 0x000fe20000041834 */
[----:B------:R-:W-:Y:S01]  /*15f80*/  FSEL R21, R35, -INF , !P1 ;  /* 0xff80000023157808 */ /* 0x000fe20004800000 */
[C---:B------:R-:W-:Y:S01]  /*15f90*/  VIADD R5, R40.reuse, 0x38 ;  /* 0x0000003828057836 */ /* 0x040fe20000000000 */
        /* <DEDUP_REMOVED lines=39> */
.L_x_4603:
        /* <DEDUP_REMOVED lines=51> */
[C---:B------:R-:W-:Y:S02]  /*16540*/  IMAD R5, R14.reuse, UR11, R5 ;  /* 0x0000000b0e057c24 */ /* 0x040fe4000f8e0205 */
[----:B------:R-:W-:-:S04]  /*16550*/  IMAD.WIDE.U32 R14, R14, UR10, RZ ;  /* 0x0000000a0e0e7c25 */ /* 0x000fc8000f8e00ff */
        /* <DEDUP_REMOVED lines=8> */
[----:B------:R-:W-:-:S07]  /*165e0*/  LEA.HI.X R225, R14, R225, R7, 0x1, P1 ;  /* 0x000000e10ee17211 */ /* 0x000fce00008f0c07 */
.L_x_4604:
[----:B------:R-:W1:Y:S01]  /*165f0*/  LDCU UR8, c[0x0][0x3bc] ;  /* 0x00007780ff0877ac */ /* 0x000e620008000800 */
[C---:B------:R-:W-:Y:S01]  /*16600*/  LEA R12, P1, R59.reuse, R226, 0x1 ;  /* 0x000000e23b0c7211 */ /* 0x040fe200078208ff */
[----:B------:R-:W-:Y:S01]  /*16610*/  IMAD.MOV.U32 R224, RZ, RZ, R226 ;  /* 0x000000ffffe07224 */ /* 0x000fe200078e00e2 */
[----:B------:R-:W-:Y:S02]  /*16620*/  USHF.L.U32 UR9, UR10, 0x5, URZ ;  /* 0x000000050a097899 */ /* 0x000fe400080006ff */
[----:B------:R-:W-:Y:S02]  /*16630*/  LEA.HI.X R13, R59, R225, R58, 0x1, P1 ;  /* 0x000000e13b0d7211 */ /* 0x000fe400008f0c3a */
[----:B------:R-:W-:Y:S01]  /*16640*/  @!PT LDS RZ, [RZ] ;  /* 0x00000000fffff984 */ /* 0x000fe20000000800 */
[----:B------:R-:W-:Y:S01]  /*16650*/  @!PT LDS RZ, [RZ] ;  /* 0x00000000fffff984 */ /* 0x000fe20000000800 */
[----:B------:R-:W-:Y:S01]  /*16660*/  @!PT LDS RZ, [RZ] ;  /* 0x00000000fffff984 */ /* 0x000fe20000000800 */
[----:B------:R2:W-:Y:S02]  /*16670*/  LDGSTS.E.BYPASS.LTC128B.128 [R3+0x8000], desc[UR4][R224.64] ;  /* 0x08000000e0037fae */ /* 0x0005e4000b981a04 */
[----:B------:R-:W-:Y:S02]  /*16680*/  IADD3 R28, P1, PT, R12, UR9, RZ ;  /* 0x000000090c1c7c10 */ /* 0x000fe4000ff3e0ff */
        /* <DEDUP_REMOVED lines=20> */
.L_x_4602:
        /* <DEDUP_REMOVED lines=24> */
[----:B-1----:R-:W-:-:S03]  /*16950*/  FMNMX.FTZ R12, R7, R12, !PT ;  /* 0x0000000c070c7209 */ /* 0x002fc60007810000 */
[----:B------:R-:W1:Y:S04]  /*16960*/  SHFL.BFLY PT, R164, R5, 0x1, 0x1f ;  /* 0x0c201f0005a47f89 */ /* 0x000e6800000e0000 */
[----:B------:R-:W3:Y:S01]  /*16970*/  SHFL.BFLY PT, R3, R12, 0x1, 0x1f ;  /* 0x0c201f000c037f89 */ /* 0x000ee200000e0000 */
[----:B-1----:R-:W-:Y:S02]  /*16980*/  FMNMX.FTZ R164, R5, R164, !PT ;  /* 0x000000a405a47209 */ /* 0x002fe40007810000 */
[----:B------:R-:W-:Y:S02]  /*16990*/  SHF.L.U32 R5, R218, 0x3, RZ ;  /* 0x00000003da057819 */ /* 0x000fe400000006ff */
        /* <DEDUP_REMOVED lines=10> */
[----:B------:R-:W-:Y:S01]  /*16a40*/  FFMA.FTZ R181, R24, UR4, -R207 ;  /* 0x0000000418b57c23 */ /* 0x000fe200080108cf */
[----:B------:R-:W-:Y:S01]  /*16a50*/  LOP3.LUT R5, R10, 0x38, R5, 0xf8, !PT ;  /* 0x000000380a057812 */ /* 0x000fe200078ef805 */
[--C-:B------:R-:W-:Y:S01]  /*16a60*/  FFMA.FTZ R178, R16, UR4, -R207.reuse ;  /* 0x0000000410b27c23 */ /* 0x100fe200080108cf */
[----:B------:R-:W-:Y:S01]  /*16a70*/  LOP3.LUT R10, R217, 0x8, RZ, 0xc0, !PT ;  /* 0x00000008d90a7812 */ /* 0x000fe200078ec0ff */
[--C-:B------:R-:W-:Y:S01]  /*16a80*/  FFMA.FTZ R187, R23, UR4, -R198.reuse ;  /* 0x0000000417bb7c23 */ /* 0x100fe200080108c6 */
[--C-:B------:R-:W-:Y:S01]  /*16a90*/  FFMA.FTZ R184, R83, UR4, -R198.reuse ;  /* 0x0000000453b87c23 */ /* 0x100fe200080108c6 */
[--C-:B------:R-:W-:Y:S01]  /*16aa0*/  FFMA.FTZ R183, R19, UR4, -R198.reuse ;  /* 0x0000000413b77c23 */ /* 0x100fe200080108c6 */
[----:B------:R-:W-:Y:S01]  /*16ab0*/  LOP3.LUT R5, R5, R10, RZ, 0x3c, !PT ;  /* 0x0000000a05057212 */ /* 0x000fe200078e3cff */
[----:B------:R-:W-:Y:S01]  /*16ac0*/  FFMA.FTZ R180, R27, UR4, -R198 ;  /* 0x000000041bb47c23 */ /* 0x000fe200080108c6 */
[--C-:B------:R-:W-:Y:S01]  /*16ad0*/  FFMA.FTZ R176, R6, UR4, -R207.reuse ;  /* 0x0000000406b07c23 */ /* 0x100fe200080108cf */
        /* <DEDUP_REMOVED lines=43> */
[----:B------:R-:W-:Y:S01]  /*16d90*/  FFMA.FTZ R202, R202, UR4, -R207 ;  /* 0x00000004caca7c23 */ /* 0x000fe200080108cf */
[----:B------:R-:W3:Y:S01]  /*16da0*/  MUFU.EX2 R184, R184 ;  /* 0x000000b800b87308 */ /* 0x000ee20000000800 */
[----:B--2---:R-:W-:Y:S01]  /*16db0*/  F2FP.BF16.F32.PACK_AB R154, R178, R181 ;  /* 0x000000b5b29a723e */ /* 0x004fe200000010ff */
[----:B------:R-:W2:Y:S01]  /*16dc0*/  LDSM.16.MT88.4 R92, [R186+0x2000] ;  /* 0x00200000ba5c783b */ /* 0x000ea20000004200 */
[----:B------:R-:W-:Y:S01]  /*16dd0*/  FFMA.FTZ R198, R197, UR4, -R198 ;  /* 0x00000004c5c67c23 */ /* 0x000fe200080108c6 */
[----:B------:R-:W-:-:S02]  /*16de0*/  FADD.FTZ R182, R185, R182 ;  /* 0x000000b6b9b67221 */ /* 0x000fc40000010000 */
[----:B------:R-:W2:Y:S02]  /*16df0*/  LDSM.16.MT88.4 R100, [R220+0x14000] ;  /* 0x01400000dc64783b */ /* 0x000ea40000004200 */
[----:B------:R-:W-:Y:S01]  /*16e00*/  MUFU.EX2 R183, R183 ;  /* 0x000000b700b77308 */ /* 0x000fe20000000800 */
[----:B------:R-:W-:Y:S01]  /*16e10*/  FADD.FTZ R181, R181, R182 ;  /* 0x000000b6b5b57221 */ /* 0x000fe20000010000 */
[----:B------:R-:W2:Y:S03]  /*16e20*/  LDSM.16.MT88.4 R116, [R188+0x4000] ;  /* 0x00400000bc74783b */ /* 0x000ea60000004200 */
[----:B------:R-:W-:Y:S01]  /*16e30*/  FADD.FTZ R178, R178, R181 ;  /* 0x000000b5b2b27221 */ /* 0x000fe20000010000 */
[----:B------:R-:W2:Y:S02]  /*16e40*/  LDSM.16.MT88.4 R124, [R186+0x4000] ;  /* 0x00400000ba7c783b */ /* 0x000ea40000004200 */
        /* <DEDUP_REMOVED lines=138> */
[C---:B----4-:R-:W-:Y:S08]  /*176f0*/  HMMA.16816.F32.BF16 R136, R4.reuse, R8, R136 ;  /* 0x000000080488723c */ /* 0x050ff00000041888 */
        /* <DEDUP_REMOVED lines=118> */
[----:B------:R-:W2:Y:S01]  /*17e60*/  LDCU UR4, c[0x0][0x45c] ;  /* 0x00008b80ff0477ac */ /* 0x000ea20008000800 */
[----:B------:R-:W-:Y:S01]  /*17e70*/  PLOP3.LUT P1, PT, PT, PT, UP0, 0x80, 0x8 ;  /* 0x000000000008781c */ /* 0x000fe20003f2f008 */
[----:B------:R-:W-:Y:S01]  /*17e80*/  IMAD.IADD R216, R3, 0x1, R220 ;  /* 0x0000000103d87824 */ /* 0x000fe200078e02dc */
[----:B------:R-:W3:Y:S01]  /*17e90*/  LDCU.64 UR14, c[0x0][0x358] ;  /* 0x00006b00ff0e77ac */ /* 0x000ee20008000a00 */
[----:B------:R-:W4:Y:S01]  /*17ea0*/  LDCU.64 UR8, c[0x0][0x3a0] ;  /* 0x00007400ff0877ac */ /* 0x000f220008000a00 */
[----:B------:R-:W2:Y:S01]  /*17eb0*/  LDCU.64 UR10, c[0x0][0x3a8] ;  /* 0x00007500ff0a77ac */ /* 0x000ea20008000a00 */
[----:B-1----:R-:W-:-:S12]  /*17ec0*/  ULEA UR6, UR6, UR5, 0x18 ;  /* 0x0000000506067291 */ /* 0x002fd8000f8ec0ff */
.L_x_4609:
[----:B------:R-:W-:Y:S01]  /*17ed0*/  @!P1 IADD3 R4, P0, PT, RZ, -R232, RZ ;  /* 0x800000e8ff049210 */ /* 0x000fe20007f1e0ff */
[----:B------:R-:W1:Y:S01]  /*17ee0*/  S2R R218, SR_TID.X ;  /* 0x0000000000da7919 */ /* 0x000e620000002100 */
[----:B------:R-:W5:Y:S01]  /*17ef0*/  @!P1 LDC R10, c[0x0][0x3c0] ;  /* 0x0000f000ff0a9b82 */ /* 0x000f620000000800 */
[----:B------:R-:W-:Y:S07]  /*17f00*/  DEPBAR.LE SB0, 0x0 ;  /* 0x000080000000791a */ /* 0x000fee0000000000 */
[----:B------:R-:W2:Y:S08]  /*17f10*/  LDC R5, c[0x0][0x3c4] ;  /* 0x0000f100ff057b82 */ /* 0x000eb00000000800 */
[----:B------:R-:W-:Y:S01]  /*17f20*/  BAR.SYNC.DEFER_BLOCKING 0x0 ;  /* 0x0000000000007b1d */ /* 0x000fe20000010000 */
[----:B-1----:R-:W-:Y:S01]  /*17f30*/  LOP3.LUT R237, R218, 0x38, RZ, 0xc0, !PT ;  /* 0x00000038daed7812 */ /* 0x002fe200078ec0ff */
[----:B-----5:R-:W-:Y:S02]  /*17f40*/  @!P1 IMAD.SHL.U32 R7, R10, 0x40, RZ ;  /* 0x000000400a079824 */ /* 0x020fe400078e00ff */
[C---:B------:R-:W-:Y:S02]  /*17f50*/  IMAD.SHL.U32 R8, R218.reuse, 0x40, RZ ;  /* 0x00000040da087824 */ /* 0x040fe400078e00ff */
[----:B------:R-:W-:Y:S02]  /*17f60*/  @!P1 IMAD.X R7, RZ, RZ, ~R7, P0 ;  /* 0x000000ffff079224 */ /* 0x000fe400000e0e07 */
[----:B------:R-:W-:Y:S01]  /*17f70*/  IMAD.SHL.U32 R2, R218, 0x8, RZ ;  /* 0x00000008da027824 */ /* 0x000fe200078e00ff */
[----:B------:R-:W-:Y:S01]  /*17f80*/  LOP3.LUT R3, R8, 0x1c0, RZ, 0xc0, !PT ;  /* 0x000001c008037812 */ /* 0x000fe200078ec0ff */
[----:B------:R-:W-:Y:S01]  /*17f90*/  IMAD.SHL.U32 R219, R218, 0x20, RZ ;  /* 0x00000020dadb7824 */ /* 0x000fe200078e00ff */
[----:B------:R-:W-:Y:S02]  /*17fa0*/  @!P1 SHF.R.S64 R9, R4, 0x1f, R7 ;  /* 0x0000001f04099819 */ /* 0x000fe40000001007 */
[--C-:B------:R-:W-:Y:S02]  /*17fb0*/  LOP3.LUT R237, R237, 0x1f8, R2.reuse, 0x78, !PT ;  /* 0x000001f8eded7812 */ /* 0x100fe400078e7802 */
[----:B------:R-:W-:Y:S02]  /*17fc0*/  @!P1 IADD3 R6, P0, PT, R230, R9, RZ ;  /* 0x00000009e6069210 */ /* 0x000fe40007f1e0ff */
[----:B------:R-:W-:Y:S01]  /*17fd0*/  LOP3.LUT R4, R3, 0x38, R2, 0xf8, !PT ;  /* 0x0000003803047812 */ /* 0x000fe200078ef802 */
[----:B------:R-:W-:Y:S01]  /*17fe0*/  IMAD.MOV.U32 R3, RZ, RZ, R230 ;  /* 0x000000ffff037224 */ /* 0x000fe200078e00e6 */
[----:B------:R-:W-:Y:S01]  /*17ff0*/  LOP3.LUT R237, R237, 0x1e00, R2, 0xf8, !PT ;  /* 0x00001e00eded7812 */ /* 0x000fe200078ef802 */
[----:B------:R-:W-:Y:S01]  /*18000*/  IMAD.MOV.U32 R2, RZ, RZ, R231 ;  /* 0x000000ffff027224 */ /* 0x000fe200078e00e7 */
[----:B------:R-:W-:Y:S01]  /*18010*/  @!P1 LEA.HI.X.SX32 R231, R7, R231, 0x1, P0 ;  /* 0x000000e707e79211 */ /* 0x000fe200000f0eff */
[----:B------:R-:W-:Y:S01]  /*18020*/  @!P1 IMAD.MOV.U32 R230, RZ, RZ, R6 ;  /* 0x000000ffffe69224 */ /* 0x000fe200078e0006 */
[----:B--2---:R-:W-:Y:S06]  /*18030*/  @!P1 BRA `(.L_x_4606) ;  /* 0x0000000000f89947 */ /* 0x004fec0003800000 */
        /* <DEDUP_REMOVED lines=30> */
[----:B------:R-:W1:Y:S01]  /*18220*/  LDC.64 R10, c[0x0][0x3c0] ;  /* 0x0000f000ff0a7b82 */ /* 0x000e620000000a00 */
        /* <DEDUP_REMOVED lines=17> */
[----:B------:R-:W2:Y:S02]  /*18340*/  LDG.E R7, desc[UR14][R16.64] ;  /* 0x0000000e10077981 */ /* 0x000ea4000c1e1900 */
[-C--:B-1----:R-:W-:Y:S01]  /*18350*/  IMAD.WIDE.U32 R14, R9, R10.reuse, RZ ;  /* 0x0000000a090e7225 */ /* 0x082fe200078e00ff */
[----:B------:R-:W-:Y:S05]  /*18360*/  SHF.R.S32.HI R13, RZ, 0x1f, R9 ;  /* 0x0000001fff0d7819 */ /* 0x000fea0000011409 */
[----:B------:R-:W-:Y:S04]  /*18370*/  IMAD R6, R13, R10, RZ ;  /* 0x0000000a0d067224 */ /* 0x000fe800078e02ff */
        /* <DEDUP_REMOVED lines=10> */
.L_x_4606:
[----:B------:R-:W-:Y:S01]  /*18420*/  LEA R237, R237, UR6, 0x1 ;  /* 0x00000006eded7c11 */ /* 0x000fe2000f8e08ff */
[----:B------:R-:W-:Y:S01]  /*18430*/  IMAD.SHL.U32 R7, R10, 0x20, RZ ;  /* 0x000000200a077824 */ /* 0x000fe200078e00ff */
[----:B------:R-:W-:Y:S01]  /*18440*/  LOP3.LUT R219, R219, 0x7c00, RZ, 0xc0, !PT ;  /* 0x00007c00dbdb7812 */ /* 0x000fe200078ec0ff */
[----:B------:R-:W-:Y:S01]  /*18450*/  IMAD.MOV.U32 R221, RZ, RZ, 0x20 ;  /* 0x00000020ffdd7424 */ /* 0x000fe200078e00ff */
[----:B------:R-:W-:Y:S01]  /*18460*/  LOP3.LUT R6, R8, 0x400, RZ, 0xc0, !PT ;  /* 0x0000040008067812 */ /* 0x000fe200078ec0ff */
[----:B------:R-:W-:Y:S01]  /*18470*/  @!PT LDS RZ, [RZ] ;  /* 0x00000000fffff984 */ /* 0x000fe20000000800 */
[----:B------:R-:W-:Y:S01]  /*18480*/  @!PT LDS RZ, [RZ] ;  /* 0x00000000fffff984 */ /* 0x000fe20000000800 */
[----:B------:R-:W-:Y:S01]  /*18490*/  @!PT LDS RZ, [RZ] ;  /* 0x00000000fffff984 */ /* 0x000fe20000000800 */
[----:B---3--:R-:W-:Y:S01]  /*184a0*/  LDGSTS.E.BYPASS.LTC128B.128 [R237+0x10000], desc[UR14][R230.64] ;  /* 0x10000000e6ed7fae */ /* 0x008fe2000b981a0e */
[----:B------:R-:W-:Y:S01]  /*184b0*/  LOP3.LUT R3, R219, 0x200, R8, 0xf8, !PT ;  /* 0x00000200db037812 */ /* 0x000fe200078ef808 */
[----:B------:R-:W-:Y:S01]  /*184c0*/  UIADD3 UR27, UPT, UPT, UR27, -0x1, URZ ;  /* 0xffffffff1b1b7890 */ /* 0x000fe2000fffe0ff */
[----:B------:R-:W-:Y:S01]  /*184d0*/  SHF.L.U64.HI R5, R10, 0x5, R5 ;  /* 0x000000050a057819 */ /* 0x000fe20000010205 */
[----:B------:R-:W-:Y:S01]  /*184e0*/  LDGSTS.E.BYPASS.LTC128B.128 [R237+0x12000], desc[UR14][R230.64+0x80] ;  /* 0x12000080e6ed7fae */ /* 0x000fe2000b981a0e */
[----:B------:R-:W-:Y:S01]  /*184f0*/  IADD3 R8, P0, PT, R230, R7, RZ ;  /* 0x00000007e6087210 */ /* 0x000fe20007f1e0ff */
[----:B------:R-:W-:Y:S01]  /*18500*/  UISETP.GT.AND UP0, UPT, UR27, UR7, UPT ;  /* 0x000000071b00728c */ /* 0x000fe2000bf04270 */
[----:B------:R-:W-:Y:S01]  /*18510*/  LOP3.LUT R223, R218, 0x8, RZ, 0xc0, !PT ;  /* 0x00000008dadf7812 */ /* 0x000fe200078ec0ff */
[----:B------:R-:W-:Y:S01]  /*18520*/  LDGSTS.E.BYPASS.LTC128B.128 [R237+0x14000], desc[UR14][R230.64+0x100] ;  /* 0x14000100e6ed7fae */ /* 0x000fe2000b981a0e */
[----:B------:R-:W-:Y:S01]  /*18530*/  SHF.R.U32.HI R217, RZ, 0x1, R218 ;  /* 0x00000001ffd97819 */ /* 0x000fe200000116da */
[----:B------:R-:W-:Y:S01]  /*18540*/  IMAD.X R9, R231, 0x1, R5, P0 ;  /* 0x00000001e7097824 */ /* 0x000fe200000e0605 */
[----:B------:R-:W-:Y:S01]  /*18550*/  LOP3.LUT R223, R4, R223, RZ, 0x3c, !PT ;  /* 0x000000df04df7212 */ /* 0x000fe200078e3cff */
[----:B------:R-:W-:Y:S01]  /*18560*/  LDGSTS.E.BYPASS.LTC128B.128 [R237+0x16000], desc[UR14][R230.64+0x180] ;  /* 0x16000180e6ed7fae */ /* 0x000fe2000b981a0e */
[----:B------:R-:W-:Y:S03]  /*18570*/  LOP3.LUT R2, R217, 0x8, RZ, 0xc0, !PT ;  /* 0x00000008d9027812 */ /* 0x000fe600078ec0ff */
[----:B------:R-:W-:Y:S01]  /*18580*/  LDGSTS.E.BYPASS.LTC128B.128 [R237+0x10800], desc[UR14][R8.64] ;  /* 0x1080000008ed7fae */ /* 0x000fe2000b981a0e */
[----:B------:R-:W-:Y:S01]  /*18590*/  IMAD R223, R223, 0x2, R6 ;  /* 0x00000002dfdf7824 */ /* 0x000fe200078e0206 */
[----:B------:R-:W-:Y:S02]  /*185a0*/  IADD3 R6, P2, PT, R7, R8, RZ ;  /* 0x0000000807067210 */ /* 0x000fe40007f5e0ff */
[----:B------:R-:W-:Y:S01]  /*185b0*/  LDGSTS.E.BYPASS.LTC128B.128 [R237+0x12800], desc[UR14][R8.64+0x80] ;  /* 0x1280008008ed7fae */ /* 0x000fe2000b981a0e */
[----:B------:R-:W-:Y:S01]  /*185c0*/  LOP3.LUT R2, R3, R4, R2, 0xf6, !PT ;  /* 0x0000000403027212 */ /* 0x000fe200078ef602 */
[----:B------:R-:W-:Y:S01]  /*185d0*/  VIADD R164, R223, UR6 ;  /* 0x00000006dfa47c36 */ /* 0x000fe20008000000 */
[----:B------:R-:W-:Y:S01]  /*185e0*/  IADD3 R4, P0, PT, R7, R6, RZ ;  /* 0x0000000607047210 */ /* 0x000fe20007f1e0ff */
[----:B------:R-:W-:Y:S01]  /*185f0*/  LDGSTS.E.BYPASS.LTC128B.128 [R237+0x14800], desc[UR14][R8.64+0x100] ;  /* 0x1480010008ed7fae */ /* 0x000fe2000b981a0e */
[C---:B------:R-:W-:Y:S01]  /*18600*/  IMAD.X R7, R5.reuse, 0x1, R9, P2 ;  /* 0x0000000105077824 */ /* 0x040fe200010e0609 */
[----:B------:R-:W-:Y:S01]  /*18610*/  LEA R224, R2, UR6, 0x1 ;  /* 0x0000000602e07c11 */ /* 0x000fe2000f8e08ff */
[----:B------:R-:W-:Y:S01]  /*18620*/  IMAD.MOV.U32 R3, RZ, RZ, 0x40 ;  /* 0x00000040ff037424 */ /* 0x000fe200078e00ff */
[----:B------:R1:W-:Y:S01]  /*18630*/  LDGSTS.E.BYPASS.LTC128B.128 [R237+0x16800], desc[UR14][R8.64+0x180] ;  /* 0x1680018008ed7fae */ /* 0x0003e2000b981a0e */
[----:B------:R-:W-:Y:S01]  /*18640*/  IMAD.X R5, R5, 0x1, R7, P0 ;  /* 0x0000000105057824 */ /* 0x000fe200000e0607 */
[C---:B------:R-:W-:Y:S02]  /*18650*/  LOP3.LUT P0, RZ, R218.reuse, 0x2, RZ, 0xc0, !PT ;  /* 0x00000002daff7812 */ /* 0x040fe4000780c0ff */
[----:B------:R-:W-:Y:S02]  /*18660*/  LDGSTS.E.BYPASS.LTC128B.128 [R237+0x11000], desc[UR14][R6.64] ;  /* 0x1100000006ed7fae */ /* 0x000fe4000b981a0e */
[----:B------:R-:W-:Y:S02]  /*18670*/  SEL R221, R221, 0xffffffe0, !P0 ;  /* 0xffffffe0dddd7807 */ /* 0x000fe40004000000 */
[----:B------:R-:W-:Y:S01]  /*18680*/  LDGSTS.E.BYPASS.LTC128B.128 [R237+0x13000], desc[UR14][R6.64+0x80] ;  /* 0x1300008006ed7fae */ /* 0x000fe2000b981a0e */
[----:B------:R-:W-:Y:S02]  /*18690*/  LOP3.LUT P0, RZ, R218, 0x4, RZ, 0xc0, !PT ;  /* 0x00000004daff7812 */ /* 0x000fe4000780c0ff */
        /* <DEDUP_REMOVED lines=12> */
[----:B------:R2:W-:Y:S04]  /*18760*/  LDGSTS.E.BYPASS.LTC128B.128 [R237+0x17800], desc[UR14][R4.64+0x180] ;  /* 0x1780018004ed7fae */ /* 0x0005e8000b981a0e */
        /* <DEDUP_REMOVED lines=291> */
.L_x_4608:
        /* <DEDUP_REMOVED lines=29> */
.L_x_4607:
        /* <DEDUP_REMOVED lines=477> */
.L_x_4605:
        /* <DEDUP_REMOVED lines=14> */
[----:B------:R-:W-:Y:S01]  /*1ba20*/  LOP3.LUT R8, R219, R8, RZ, 0xfc, !PT ;  /* 0x00000008db087212 */ /* 0x000fe200078efcff */
[----:B------:R-:W5:Y:S01]  /*1ba30*/  LDCU UR7, c[0x0][0x44c] ;  /* 0x00008980ff0777ac */ /* 0x000f620008000800 */
[----:B------:R-:W-:Y:S01]  /*1ba40*/  SHF.R.U32.HI R13, RZ, 0x2, R218 ;  /* 0x00000002ff0d7819 */ /* 0x000fe200000116da */
[----:B------:R-:W5:Y:S01]  /*1ba50*/  S2UR UR8, SR_CTAID.X ;  /* 0x00000000000879c3 */ /* 0x000f620000002500 */
[----:B------:R-:W-:Y:S01]  /*1ba60*/  LEA R8, R8, UR6, 0x2 ;  /* 0x0000000608087c11 */ /* 0x000fe2000f8e10ff */
[----:B------:R-:W-:Y:S01]  /*1ba70*/  UIADD3 UR10, UPT, UPT, -UR21, URZ, URZ ;  /* 0x000000ff150a7290 */ /* 0x000fe2000fffe1ff */
[----:B------:R-:W-:Y:S02]  /*1ba80*/  LOP3.LUT R2, R2, 0x10, RZ, 0xc0, !PT ;  /* 0x0000001002027812 */ /* 0x000fe400078ec0ff */
[----:B------:R-:W-:Y:S01]  /*1ba90*/  IADD3 R12, PT, PT, R8, 0x80, RZ ;  /* 0x00000080080c7810 */ /* 0x000fe20007ffe0ff */
        /* <DEDUP_REMOVED lines=10> */
[----:B------:R-:W-:Y:S01]  /*1bb40*/  UIMAD UR9, UR9, UR5, UR8 ;  /* 0x00000005090972a4 */ /* 0x000fe2000f8e0208 */
[----:B------:R-:W3:Y:S03]  /*1bb50*/  LDCU.64 UR10, c[0x0][0x358] ;  /* 0x00006b00ff0a77ac */ /* 0x000ee60008000a00 */
[----:B------:R-:W-:Y:S01]  /*1bb60*/  UIMAD UR7, UR9, UR7, URZ ;  /* 0x00000007090772a4 */ /* 0x000fe2000f8e02ff */
[----:B-1----:R-:W-:Y:S01]  /*1bb70*/  FADD.FTZ R5, R10, R5 ;  /* 0x000000050a057221 */ /* 0x002fe20000010000 */
[----:B------:R-:W-:Y:S02]  /*1bb80*/  LOP3.LUT R10, R6, 0x1f8, RZ, 0xc0, !PT ;  /* 0x000001f8060a7812 */ /* 0x000fe400078ec0ff */
[----:B------:R-:W-:Y:S01]  /*1bb90*/  LOP3.LUT R6, R11, 0x3c, R6, 0xf8, !PT ;  /* 0x0000003c0b067812 */ /* 0x000fe200078ef806 */
[----:B------:R-:W1:Y:S01]  /*1bba0*/  MUFU.RCP R9, R5 ;  /* 0x0000000500097308 */ /* 0x000e620000001000 */
[----:B--2---:R-:W-:Y:S01]  /*1bbb0*/  FADD.FTZ R4, R15, R4 ;  /* 0x000000040f047221 */ /* 0x004fe20000010000 */
[----:B------:R-:W-:Y:S01]  /*1bbc0*/  BAR.SYNC.DEFER_BLOCKING 0x0 ;  /* 0x0000000000007b1d */ /* 0x000fe20000010000 */
[----:B------:R-:W-:-:S02]  /*1bbd0*/  FSETP.NE.FTZ.AND P2, PT, R5, RZ, PT ;  /* 0x000000ff0500720b */ /* 0x000fc40003f55000 */
[----:B------:R-:W-:Y:S02]  /*1bbe0*/  LOP3.LUT R217, R10, 0x38, R217, 0x78, !PT ;  /* 0x000000380ad97812 */ /* 0x000fe400078e78d9 */
[----:B------:R-:W-:Y:S01]  /*1bbf0*/  FSETP.NE.FTZ.AND P1, PT, R4, RZ, PT ;  /* 0x000000ff0400720b */ /* 0x000fe20003f35000 */
[----:B------:R-:W2:Y:S01]  /*1bc00*/  MUFU.RCP R7, R4 ;  /* 0x0000000400077308 */ /* 0x000ea20000001000 */
[----:B------:R-:W-:Y:S02]  /*1bc10*/  MOV R10, 0x40 ;  /* 0x00000040000a7802 */ /* 0x000fe40000000f00 */
[----:B------:R-:W-:Y:S02]  /*1bc20*/  R2P PR, R218, 0x18 ;  /* 0x00000018da007804 */ /* 0x000fe40000000000 */
[----:B------:R-:W-:-:S03]  /*1bc30*/  LEA R2, R217, R2, 0x2 ;  /* 0x00000002d9027211 */ /* 0x000fc600078e10ff */
[----:B------:R-:W-:Y:S01]  /*1bc40*/  SEL R11, R10, 0xffffffc0, !P3 ;  /* 0xffffffc00a0b7807 */ /* 0x000fe20005800000 */
[----:B------:R-:W4:Y:S01]  /*1bc50*/  @P2 LDC R15, c[0x0][0x458] ;  /* 0x00011600ff0f2b82 */ /* 0x000f220000000800 */
[----:B-1----:R-:W-:Y:S01]  /*1bc60*/  FSEL R9, R9, 1, P2 ;  /* 0x3f80000009097808 */ /* 0x002fe20001000000 */
[----:B------:R-:W1:Y:S01]  /*1bc70*/  @P2 MUFU.LG2 R5, R5 ;  /* 0x0000000500052308 */ /* 0x000e620000000c00 */
[----:B------:R-:W-:-:S03]  /*1bc80*/  IADD3 R10, PT, PT, R8, R11, RZ ;  /* 0x0000000b080a7210 */ /* 0x000fc60007ffe0ff */
        /* <DEDUP_REMOVED lines=67> */
[----:B------:R-:W2:Y:S01]  /*1c0c0*/  @P1 LDC R16, c[0x0][0x458] ;  /* 0x00011600ff101b82 */ /* 0x000ea20000000800 */
[----:B------:R-:W-:Y:S01]  /*1c0d0*/  SEL R9, R9, 0xffffffe0, !P0 ;  /* 0xffffffe009097807 */ /* 0x000fe20004000000 */
[----:B------:R-:W5:Y:S01]  /*1c0e0*/  @P1 MUFU.LG2 R4, R4 ;  /* 0x0000000400041308 */ /* 0x000f620000000c00 */
        /* <DEDUP_REMOVED lines=68> */
[----:B-1----:R-:W-:Y:S01]  /*1c530*/  @P2 FMUL.FTZ R5, R5, 0.69314718246459960938 ;  /* 0x3f31721805052820 */ /* 0x002fe20000410000 */
[-C--:B------:R-:W-:Y:S01]  /*1c540*/  IADD3 R14, PT, PT, R11, R12.reuse, RZ ;  /* 0x0000000c0b0e7210 */ /* 0x080fe20007ffe0ff */
[----:B------:R-:W-:Y:S01]  /*1c550*/  STS.64 [R7], R36 ;  /* 0x0000002407007388 */ /* 0x000fe20000000a00 */
[C---:B------:R-:W-:Y:S01]  /*1c560*/  IADD3 R11, PT, PT, R9.reuse, R12, RZ ;  /* 0x0000000c090b7210 */ /* 0x040fe20007ffe0ff */
[----:B-----5:R-:W-:Y:S01]  /*1c570*/  @P1 FMUL.FTZ R4, R4, 0.69314718246459960938 ;  /* 0x3f31721804041820 */ /* 0x020fe20000410000 */
        /* <DEDUP_REMOVED lines=55> */
[----:B-1----:R-:W-:-:S03]  /*1c8f0*/  MOV R133, 0xff800000 ;  /* 0xff80000000857802 */ /* 0x002fc60000000f00 */
[----:B------:R1:W-:Y:S01]  /*1c900*/  STS.64 [R12+0xc800], R146 ;  /* 0x00c800920c007388 */ /* 0x0003e20000000a00 */
[----:B------:R-:W-:Y:S01]  /*1c910*/  MOV R132, 0xff800000 ;  /* 0xff80000000847802 */ /* 0x000fe20000000f00 */
[----:B----4-:R-:W-:Y:S01]  /*1c920*/  @P2 FFMA.FTZ R133, R164, R15, R5 ;  /* 0x0000000fa4852223 */ /* 0x010fe20000010005 */
[----:B--2---:R-:W-:Y:S01]  /*1c930*/  @P1 FFMA.FTZ R132, R3, R16, R4 ;  /* 0x0000001003841223 */ /* 0x004fe20000010004 */
[----:B------:R1:W-:Y:S01]  /*1c940*/  STS.64 [R11+0xc000], R156 ;  /* 0x00c0009c0b007388 */ /* 0x0003e20000000a00 */
[----:B-----5:R-:W-:Y:S02]  /*1c950*/  IADD3 R134, P0, PT, R6, UR7, RZ ;  /* 0x0000000706867c10 */ /* 0x020fe4000ff1e0ff */
[----:B------:R-:W-:Y:S01]  /*1c960*/  LOP3.LUT P1, RZ, R218, 0x3, RZ, 0xc0, !PT ;  /* 0x00000003daff7812 */ /* 0x000fe2000782c0ff */
[----:B------:R1:W-:Y:S01]  /*1c970*/  STS.64 [R11+0xc800], R158 ;  /* 0x00c8009e0b007388 */ /* 0x0003e20000000a00 */
[----:B------:R-:W-:-:S03]  /*1c980*/  MOV R3, UR7 ;  /* 0x0000000700037c02 */ /* 0x000fc60008000f00 */
[----:B------:R1:W-:Y:S04]  /*1c990*/  STS.64 [R14+0xc000], R148 ;  /* 0x00c000940e007388 */ /* 0x0003e80000000a00 */
[----:B------:R1:W-:Y:S04]  /*1c9a0*/  STS.64 [R14+0xc800], R150 ;  /* 0x00c800960e007388 */ /* 0x0003e80000000a00 */
[----:B------:R1:W-:Y:S04]  /*1c9b0*/  STS.64 [R9+0xc000], R152 ;  /* 0x00c0009809007388 */ /* 0x0003e80000000a00 */
[----:B------:R1:W-:Y:S01]  /*1c9c0*/  STS.64 [R9+0xc800], R154 ;  /* 0x00c8009a09007388 */ /* 0x0003e20000000a00 */
[----:B------:R-:W-:Y:S06]  /*1c9d0*/  BAR.SYNC.DEFER_BLOCKING 0x0 ;  /* 0x0000000000007b1d */ /* 0x000fec0000010000 */
[----:B------:R1:W2:Y:S04]  /*1c9e0*/  LDS.128 R128, [R2+UR6] ;  /* 0x0000000602807984 */ /* 0x0002a80008000c00 */
        /* <DEDUP_REMOVED lines=34> */
[----:B------:R-:W-:Y:S01]  /*1cc10*/  IADD3 R135, P1, PT, R0, UR9, RZ ;  /* 0x0000000900877c10 */ /* 0x000fe2000ff3e0ff */
[----:B-1----:R-:W-:Y:S01]  /*1cc20*/  IMAD.U32 R2, RZ, RZ, UR9 ;  /* 0x00000009ff027e24 */ /* 0x002fe2000f8e00ff */
[----:B------:R-:W-:-:S04]  /*1cc30*/  UIADD3 UR6, UPT, UPT, -UR8, UR20, URZ ;  /* 0x0000001408067290 */ /* 0x000fc8000fffe1ff */
[----:B------:R-:W-:Y:S02]  /*1cc40*/  LEA.HI.X.SX32 R2, R2, RZ, 0x1, P1 ;  /* 0x000000ff02027211 */ /* 0x000fe400008f0eff */
[----:B------:R-:W-:Y:S02]  /*1cc50*/  ISETP.GE.AND P3, PT, R0, UR6, PT ;  /* 0x0000000600007c0c */ /* 0x000fe4000bf66270 */
[----:B------:R-:W-:Y:S02]  /*1cc60*/  ISETP.GE.AND P2, PT, R136, UR6, PT ;  /* 0x0000000688007c0c */ /* 0x000fe4000bf46270 */
[----:B--2---:R-:W-:-:S04]  /*1cc70*/  LEA R136, P1, R135, UR4, 0x2 ;  /* 0x0000000487887c11 */ /* 0x004fc8000f8210ff */
[----:B------:R-:W-:-:S05]  /*1cc80*/  LEA.HI.X R137, R135, UR5, R2, 0x2, P1 ;  /* 0x0000000587897c11 */ /* 0x000fca00088f1402 */
[----:B------:R2:W-:Y:S04]  /*1cc90*/  @!P3 STG.E desc[UR10][R136.64], R133 ;  /* 0x000000858800b986 */ /* 0x0005e8000c10190a */
[----:B------:R2:W-:Y:S02]  /*1cca0*/  @!P2 STG.E desc[UR10][R136.64+0x20], R132 ;  /* 0x000020848800a986 */ /* 0x0005e4000c10190a */
.L_x_4611:
[----:B------:R-:W-:Y:S05]  /*1ccb0*/  BSYNC.RECONVERGENT B0 ;  /* 0x0000000000007941 */ /* 0x000fea0003800200 */
.L_x_4610:
[----:B------:R-:W3:Y:S01]  /*1ccc0*/  LDCU.64 UR4, c[0x0][0x3f8] ;  /* 0x00007f00ff0477ac */ /* 0x000ee20008000a00 */
[----:B------:R-:W-:Y:S02]  /*1ccd0*/  SHF.R.U32.HI R218, RZ, 0x4, R218 ;  /* 0x00000004ffda7819 */ /* 0x000fe400000116da */
[----:B------:R-:W-:Y:S01]  /*1cce0*/  LEA.HI.X.SX32 R3, R3, RZ, 0x1, P0 ;  /* 0x000000ff03037211 */ /* 0x000fe200000f0eff */
[----:B------:R-:W-:Y:S02]  /*1ccf0*/  UIADD3 UR6, UPT, UPT, -UR8, UR20, URZ ;  /* 0x0000001408067290 */ /* 0x000fe4000fffe1ff */
[C---:B-1----:R-:W-:Y:S02]  /*1cd00*/  VIADD R2, R218.reuse, 0x8 ;  /* 0x00000008da027836 */ /* 0x042fe40000000000 */
[C---:B------:R-:W-:Y:S02]  /*1cd10*/  VIADD R0, R218.reuse, 0x10 ;  /* 0x00000010da007836 */ /* 0x040fe40000000000 */
[C---:B------:R-:W-:Y:S01]  /*1cd20*/  ISETP.GE.AND P0, PT, R218.reuse, UR6, PT ;  /* 0x00000006da007c0c */ /* 0x040fe2000bf06270 */
[----:B--2---:R-:W-:Y:S01]  /*1cd30*/  VIADD R132, R218, 0x18 ;  /* 0x00000018da847836 */ /* 0x004fe20000000000 */
[----:B------:R-:W-:Y:S01]  /*1cd40*/  ISETP.GE.AND P6, PT, R2, UR6, PT ;  /* 0x0000000602007c0c */ /* 0x000fe2000bfc6270 */
[----:B------:R-:W-:Y:S01]  /*1cd50*/  VIADD R2, R218, 0x28 ;  /* 0x00000028da027836 */ /* 0x000fe20000000000 */
[----:B------:R-:W-:Y:S01]  /*1cd60*/  ISETP.GE.AND P5, PT, R0, UR6, PT ;  /* 0x0000000600007c0c */ /* 0x000fe2000bfa6270 */
[----:B------:R-:W-:Y:S01]  /*1cd70*/  VIADD R0, R218, 0x30 ;  /* 0x00000030da007836 */ /* 0x000fe20000000000 */
[----:B------:R-:W-:-:S02]  /*1cd80*/  ISETP.GE.AND P4, PT, R132, UR6, PT ;  /* 0x0000000684007c0c */ /* 0x000fc4000bf86270 */
[----:B---3--:R-:W-:Y:S02]  /*1cd90*/  LEA R136, P1, R134, UR4, 0x2 ;  /* 0x0000000486887c11 */ /* 0x008fe4000f8210ff */
[----:B------:R-:W-:Y:S02]  /*1cda0*/  ISETP.GE.AND P2, PT, R2, UR6, PT ;  /* 0x0000000602007c0c */ /* 0x000fe4000bf46270 */
        /* <DEDUP_REMOVED lines=40> */
.L_x_4612:
        /* <DEDUP_REMOVED lines=13> */
.L_x_7488:


//--------------------- .text._ZN5flash24flash_fwd_splitkv_kernelI23Flash_fwd_kernel_traitsILi256ELi64ELi64ELi4ELb0ELb0EN7cutlass10bfloat16_tE19Flash_kernel_traitsILi256ELi64ELi64ELi4ES3_EELb0ELb0ELb0ELb0ELb1ELb1ELb1ELb1EEEvNS_16Flash_fwd_paramsE --------------------------
	.section	.text._ZN5flash24flash_fwd_splitkv_kernelI23Flash_fwd_kernel_traitsILi256ELi64ELi64ELi4ELb0ELb0EN7cutlass10bfloat16_tE19Flash_kernel_traitsILi256ELi64ELi64ELi4ES3_EELb0ELb0ELb0ELb0ELb1ELb1ELb1ELb1EEEvNS_16Flash_fwd_paramsE,"ax",@progbits
	.align	128
        .global         _ZN5flash24flash_fwd_splitkv_kernelI23Flash_fwd_kernel_traitsILi256ELi64ELi64ELi4ELb0ELb0EN7cutlass10bfloat16_tE19Flash_kernel_traitsILi256ELi64ELi64ELi4ES3_EELb0ELb0ELb0ELb0ELb1ELb1ELb1ELb1EEEvNS_16Flash_fwd_paramsE
        .type           _ZN5flash24flash_fwd_splitkv_kernelI23Flash_fwd_kernel_traitsILi256ELi64ELi64ELi4ELb0ELb0EN7cutlass10bfloat16_tE19Flash_kernel_traitsILi256ELi64ELi64ELi4ES3_EELb0ELb0ELb0ELb0ELb1ELb1ELb1ELb1EEEvNS_16Flash_fwd_paramsE,@function
        .size           _ZN5flash24flash_fwd_splitkv_kernelI23Flash_fwd_kernel_traitsILi256ELi64ELi64ELi4ELb0ELb0EN7cutlass10bfloat16_tE19Flash_kernel_traitsILi256ELi64ELi64ELi4ES3_EELb0ELb0ELb0ELb0ELb1ELb1ELb1ELb1EEEvNS_16Flash_fwd_paramsE,(.L_x_7489 - _ZN5flash24flash_fwd_splitkv_kernelI23Flash_fwd_kernel_traitsILi256ELi64ELi64ELi4ELb0ELb0EN7cutlass10bfloat16_tE19Flash_kernel_traitsILi256ELi64ELi64ELi4ES3_EELb0ELb0ELb0ELb0ELb1ELb1ELb1ELb1EEEvNS_16Flash_fwd_paramsE)
        .other          _ZN5flash24flash_fwd_splitkv_kernelI23Flash_fwd_kernel_traitsILi256ELi64ELi64ELi4ELb0ELb0EN7cutlass10bfloat16_tE19Flash_kernel_traitsILi256ELi64ELi64ELi4ES3_EELb0ELb0ELb0ELb0ELb1ELb1ELb1ELb1EEEvNS_16Flash_fwd_paramsE,@"STO_CUDA_ENTRY STV_DEFAULT"
_ZN5flash24flash_fwd_splitkv_kernelI23Flash_fwd_kernel_traitsILi256ELi64ELi64ELi4ELb0ELb0EN7cutlass10bfloat16_tE19Flash_kernel_traitsILi256ELi64ELi64ELi4ES3_EELb0ELb0ELb0ELb0ELb1ELb1ELb1ELb1EEEvNS_16Flash_fwd_paramsE:
.text._ZN5flash24flash_fwd_splitkv_kernelI23Flash_fwd_kernel_traitsILi256ELi64ELi64ELi4ELb0ELb0EN7cutlass10bfloat16_tE19Flash_kernel_traitsILi256ELi64ELi64ELi4ES3_EELb0ELb0ELb0ELb0ELb1ELb1ELb1ELb1EEEvNS_16Flash_fwd_paramsE:
        /* <DEDUP_REMOVED lines=79> */
.L_x_4613:
        /* <DEDUP_REMOVED lines=176> */
.L_x_4614:
        /* <DEDUP_REMOVED lines=11> */
.L_x_4615:
        /* <DEDUP_REMOVED lines=108> */
.L_x_4616:
        /* <DEDUP_REMOVED lines=15> */
.L_x_4618:
[----:B-1----:R-:W1:Y:S01]  /*1850*/  LDC.64 R2, c[0x0][0x3b8] ;  /* 0x0000ee00ff027b82 */ /* 0x002e620000000a00 */
[----:B------:R-:W-:-:S06]  /*1860*/  UIADD3 UR8, UPT, UPT, UR10, UR11, URZ ;  /* 0x0000000b0a087290 */ /* 0x000fcc000fffe0ff */
[----:B-1----:R-:W-:Y:S02]  /*1870*/  IMAD R15, R3, UR8, RZ ;  /* 0x00000008030f7c24 */ /* 0x002fe4000f8e02ff */
[----:B------:R-:W-:-:S05]  /*1880*/  IMAD.WIDE.U32 R6, R2, UR8, RZ ;  /* 0x0000000802067c25 */ /* 0x000fca000f8e00ff */
[----:B------:R-:W-:Y:S02]  /*1890*/  IADD3 R15, PT, PT, R7, R15, RZ ;  /* 0x0000000f070f7210 */ /* 0x000fe40007ffe0ff */
[----:B------:R-:W-:Y:S02]  /*18a0*/  MOV R14, R6 ;  /* 0x00000006000e7202 */ /* 0x000fe40000000f00 */
.L_x_4619:
        /* <DEDUP_REMOVED lines=14> */
.L_x_4620:
[----:B------:R-:W1:Y:S01]  /*1990*/  LDC.64 R60, c[0x0][0x3c0] ;  /* 0x0000f000ff3c7b82 */ /* 0x000e620000000a00 */
[----:B------:R-:W-:-:S06]  /*19a0*/  UIADD3 UR10, UPT, UPT, UR10, UR11, URZ ;  /* 0x0000000b0a0a7290 */ /* 0x000fcc000fffe0ff */
[----:B-1---5:R-:W-:Y:S02]  /*19b0*/  IMAD R5, R61, UR10, RZ ;  /* 0x0000000a3d057c24 */ /* 0x022fe4000f8e02ff */
[----:B------:R-:W-:-:S05]  /*19c0*/  IMAD.WIDE.U32 R6, R60, UR10, RZ ;  /* 0x0000000a3c067c25 */ /* 0x000fca000f8e00ff */
[----:B------:R-:W-:-:S07]  /*19d0*/  IADD3 R5, PT, PT, R7, R5, RZ ;  /* 0x0000000507057210 */ /* 0x000fce0007ffe0ff */
.L_x_4621:
        /* <DEDUP_REMOVED lines=54> */
.L_x_4617:
        /* <DEDUP_REMOVED lines=184> */
.L_x_4644:
        /* <DEDUP_REMOVED lines=120> */
.L_x_4624:
        /* <DEDUP_REMOVED lines=190> */
.L_x_4628:
[----:B-1----:R-:W-:Y:S05]  /*3c20*/  BSYNC.RECONVERGENT B0 ;  /* 0x0000000000007941 */ /* 0x002fea0003800200 */
.L_x_4627:
        /* <DEDUP_REMOVED lines=186> */
.L_x_4630:
[----:B------:R-:W-:Y:S05]  /*47d0*/  BSYNC.RECONVERGENT B0 ;  /* 0x0000000000007941 */ /* 0x000fea0003800200 */
.L_x_4629:
        /* <DEDUP_REMOVED lines=192> */
.L_x_4632:
[----:B------:R-:W-:Y:S05]  /*53e0*/  BSYNC.RECONVERGENT B0 ;  /* 0x0000000000007941 */ /* 0x000fea0003800200 */
.L_x_4631:
        /* <DEDUP_REMOVED lines=195> */
.L_x_4634:
[----:B------:R-:W-:Y:S05]  /*6020*/  BSYNC.RECONVERGENT B0 ;  /* 0x0000000000007941 */ /* 0x000fea0003800200 */
.L_x_4633:
[----:B------:R-:W1:Y:S01]  /*6030*/  LDC R26, c[0x0][0x450] ;  /* 0x00011400ff1a7b82 */ /* 0x000e620000000800 */
[----:B--2---:R-:W-:Y:S05]  /*6040*/  IMAD.U32 R95, R95, -0x20, RZ ;  /* 0xffffffe05f5f7824 */ /* 0x004fea00078e00ff */
[C---:B------:R-:W-:Y:S02]  /*6050*/  LEA R24, P1, R95.reuse, R24, 0x1 ;  /* 0x000000185f187211 */ /* 0x040fe400078208ff */
[C---:B------:R-:W-:Y:S02]  /*6060*/  LEA R52, P0, R95.reuse, R52, 0x1 ;  /* 0x000000345f347211 */ /* 0x040fe400078008ff */
[C---:B------:R-:W-:Y:S02]  /*6070*/  LEA.HI.X.SX32 R25, R95.reuse, R25, 0x1, P1 ;  /* 0x000000195f197211 */ /* 0x040fe400008f0eff */
[----:B------:R-:W-:Y:S01]  /*6080*/  LEA.HI.X.SX32 R53, R95, R53, 0x1, P0 ;  /* 0x000000355f357211 */ /* 0x000fe200000f0eff */
[----:B------:R-:W-:Y:S05]  /*6090*/  BRA `(.L_x_4625) ;  /* 0x0000005400ac7947 */ /* 0x000fea0003800000 */
.L_x_4626:
        /* <DEDUP_REMOVED lines=343> */
.L_x_4636:
[----:B-1----:R-:W-:Y:S05]  /*7610*/  BSYNC.RECONVERGENT B0 ;  /* 0x0000000000007941 */ /* 0x002fea0003800200 */
.L_x_4635:
        /* <DEDUP_REMOVED lines=342> */
.L_x_4638:
[----:B------:R-:W-:Y:S05]  /*8b80*/  BSYNC.RECONVERGENT B0 ;  /* 0x0000000000007941 */ /* 0x000fea0003800200 */
.L_x_4637:
        /* <DEDUP_REMOVED lines=345> */
.L_x_4640:
[----:B------:R-:W-:Y:S05]  /*a120*/  BSYNC.RECONVERGENT B0 ;  /* 0x0000000000007941 */ /* 0x000fea0003800200 */
.L_x_4639:
        /* <DEDUP_REMOVED lines=347> */
.L_x_4642:
[----:B------:R-:W-:Y:S05]  /*b6e0*/  BSYNC.RECONVERGENT B0 ;  /* 0x0000000000007941 */ /* 0x000fea0003800200 */
.L_x_4641:
[----:B------:R-:W1:Y:S01]  /*b6f0*/  LDC R26, c[0x0][0x450] ;  /* 0x00011400ff1a7b82 */ /* 0x000e620000000800 */
[----:B--2---:R-:W-:Y:S05]  /*b700*/  IMAD.U32 R3, R48, -0x20, RZ ;  /* 0xffffffe030037824 */ /* 0x004fea00078e00ff */
[C---:B------:R-:W-:Y:S02]  /*b710*/  LEA R74, P1, R3.reuse, R74, 0x1 ;  /* 0x0000004a034a7211 */ /* 0x040fe400078208ff */
[C---:B------:R-:W-:Y:S02]  /*b720*/  LEA R72, P0, R3.reuse, R72, 0x1 ;  /* 0x0000004803487211 */ /* 0x040fe400078008ff */
[C---:B------:R-:W-:Y:S02]  /*b730*/  LEA.HI.X.SX32 R75, R3.reuse, R75, 0x1, P1 ;  /* 0x0000004b034b7211 */ /* 0x040fe400008f0eff */
[----:B------:R-:W-:Y:S09]  /*b740*/  LEA.HI.X.SX32 R73, R3, R73, 0x1, P0 ;  /* 0x0000004903497211 */ /* 0x000ff200000f0eff */
.L_x_4625:
[----:B------:R-:W-:Y:S05]  /*b750*/  BSYNC.RECONVERGENT B1 ;  /* 0x0000000000017941 */ /* 0x000fea0003800200 */
.L_x_4623:
        /* <DEDUP_REMOVED lines=89> */
.L_x_4643:
[----:B------:R-:W-:Y:S01]  /*bcf0*/  UISETP.GT.AND UP0, UPT, UR28, UR6, UPT ;  /* 0x000000061c00728c */ /* 0x000fe2000bf04270 */
[----:B------:R-:W-:Y:S02]  /*bd00*/  IADD3 R70, P1, PT, R70, R77, RZ ;  /* 0x0000004d46467210 */ /* 0x000fe40007f3e0ff */
[----:B------:R-:W-:Y:S03]  /*bd10*/  IADD3 R20, P0, PT, R20, R81, RZ ;  /* 0x0000005114147210 */ /* 0x000fe60007f1e0ff */
[----:B------:R-:W-:Y:S02]  /*bd20*/  IMAD.X R71, R71, 0x1, R76, P1 ;  /* 0x0000000147477824 */ /* 0x000fe400008e064c */
[----:B------:R-:W-:Y:S01]  /*bd30*/  IMAD.X R21, R21, 0x1, R79, P0 ;  /* 0x0000000115157824 */ /* 0x000fe200000e064f */
[----:B------:R-:W-:Y:S07]  /*bd40*/  BRA.U UP0, `(.L_x_4644) ;  /* 0xffffff6900dc7547 */ /* 0x000fee000b83ffff */
.L_x_4622:
        /* <DEDUP_REMOVED lines=50> */
.L_x_4648:
[----:B------:R-:W-:Y:S05]  /*c070*/  BSYNC.RECONVERGENT B0 ;  /* 0x0000000000007941 */ /* 0x000fea0003800200 */
.L_x_4647:
        /* <DEDUP_REMOVED lines=12> */
.L_x_4646:
        /* <DEDUP_REMOVED lines=76> */
.L_x_4654:
[----:B------:R-:W-:Y:S05]  /*c600*/  BSYNC.RECONVERGENT B0 ;  /* 0x0000000000007941 */ /* 0x000fea0003800200 */
.L_x_4653:
        /* <DEDUP_REMOVED lines=43> */
.L_x_4656:
[----:B------:R-:W-:Y:S05]  /*c8c0*/  BSYNC.RECONVERGENT B0 ;  /* 0x0000000000007941 */ /* 0x000fea0003800200 */
.L_x_4655:
        /* <DEDUP_REMOVED lines=43> */
.L_x_4658:
[----:B------:R-:W-:Y:S05]  /*cb80*/  BSYNC.RECONVERGENT B0 ;  /* 0x0000000000007941 */ /* 0x000fea0003800200 */
.L_x_4657:
        /* <DEDUP_REMOVED lines=43> */
.L_x_4660:
[----:B------:R-:W-:Y:S05]  /*ce40*/  BSYNC.RECONVERGENT B0 ;  /* 0x0000000000007941 */ /* 0x000fea0003800200 */
.L_x_4659:
[----:B------:R1:W-:Y:S02]  /*ce50*/  STS.128 [R3+0x6000], R12 ;  /* 0x0060000c03007388 */ /* 0x0003e40000000c00 */
.L_x_4652:
[----:B------:R-:W-:Y:S05]  /*ce60*/  BSYNC.RECONVERGENT B1 ;  /* 0x0000000000017941 */ /* 0x000fea0003800200 */
.L_x_4651:
        /* <DEDUP_REMOVED lines=52> */
.L_x_4664:
[----:B------:R-:W-:Y:S05]  /*d1b0*/  BSYNC.RECONVERGENT B0 ;  /* 0x0000000000007941 */ /* 0x000fea0003800200 */
.L_x_4663:
        /* <DEDUP_REMOVED lines=44> */
.L_x_4666:
[----:B------:R-:W-:Y:S05]  /*d480*/  BSYNC.RECONVERGENT B0 ;  /* 0x0000000000007941 */ /* 0x000fea0003800200 */
.L_x_4665:
        /* <DEDUP_REMOVED lines=43> */
.L_x_4668:
[----:B------:R-:W-:Y:S05]  /*d740*/  BSYNC.RECONVERGENT B0 ;  /* 0x0000000000007941 */ /* 0x000fea0003800200 */
.L_x_4667:
        /* <DEDUP_REMOVED lines=43> */
.L_x_4670:
[----:B------:R-:W-:Y:S05]  /*da00*/  BSYNC.RECONVERGENT B0 ;  /* 0x0000000000007941 */ /* 0x000fea0003800200 */
.L_x_4669:
[----:B------:R1:W-:Y:S02]  /*da10*/  STS.128 [R3+0x6800], R12 ;  /* 0x0068000c03007388 */ /* 0x0003e40000000c00 */
.L_x_4662:
[----:B------:R-:W-:Y:S05]  /*da20*/  BSYNC.RECONVERGENT B1 ;  /* 0x0000000000017941 */ /* 0x000fea0003800200 */
.L_x_4661:
        /* <DEDUP_REMOVED lines=51> */
.L_x_4674:
[----:B------:R-:W-:Y:S05]  /*dd60*/  BSYNC.RECONVERGENT B0 ;  /* 0x0000000000007941 */ /* 0x000fea0003800200 */
.L_x_4673:
        /* <DEDUP_REMOVED lines=44> */
.L_x_4676:
[----:B------:R-:W-:Y:S05]  /*e030*/  BSYNC.RECONVERGENT B0 ;  /* 0x0000000000007941 */ /* 0x000fea0003800200 */
.L_x_4675:
        /* <DEDUP_REMOVED lines=43> */
.L_x_4678:
[----:B------:R-:W-:Y:S05]  /*e2f0*/  BSYNC.RECONVERGENT B0 ;  /* 0x0000000000007941 */ /* 0x000fea0003800200 */
.L_x_4677:
        /* <DEDUP_REMOVED lines=43> */
.L_x_4680:
[----:B------:R-:W-:Y:S05]  /*e5b0*/  BSYNC.RECONVERGENT B0 ;  /* 0x0000000000007941 */ /* 0x000fea0003800200 */
.L_x_4679:
[----:B------:R1:W-:Y:S02]  /*e5c0*/  STS.128 [R3+0x7000], R12 ;  /* 0x0070000c03007388 */ /* 0x0003e40000000c00 */
.L_x_4672:
[----:B------:R-:W-:Y:S05]  /*e5d0*/  BSYNC.RECONVERGENT B1 ;  /* 0x0000000000017941 */ /* 0x000fea0003800200 */
.L_x_4671:
        /* <DEDUP_REMOVED lines=53> */
.L_x_4682:
[----:B------:R-:W-:Y:S05]  /*e930*/  BSYNC.RECONVERGENT B0 ;  /* 0x0000000000007941 */ /* 0x000fea0003800200 */
.L_x_4681:
        /* <DEDUP_REMOVED lines=44> */
.L_x_4684:
[----:B------:R-:W-:Y:S05]  /*ec00*/  BSYNC.RECONVERGENT B0 ;  /* 0x0000000000007941 */ /* 0x000fea0003800200 */
.L_x_4683:
        /* <DEDUP_REMOVED lines=44> */
.L_x_4686:
[----:B------:R-:W-:Y:S05]  /*eed0*/  BSYNC.RECONVERGENT B0 ;  /* 0x0000000000007941 */ /* 0x000fea0003800200 */
.L_x_4685:
        /* <DEDUP_REMOVED lines=43> */
.L_x_4688:
[----:B------:R-:W-:Y:S05]  /*f190*/  BSYNC.RECONVERGENT B0 ;  /* 0x0000000000007941 */ /* 0x000fea0003800200 */
.L_x_4687:
[----:B------:R1:W-:Y:S01]  /*f1a0*/  STS.128 [R3+0x7800], R12 ;  /* 0x0078000c03007388 */ /* 0x0003e20000000c00 */
[----:B------:R-:W-:Y:S05]  /*f1b0*/  BRA `(.L_x_4649) ;  /* 0x0000005400a87947 */ /* 0x000fea0003800000 */
.L_x_4650:
        /* <DEDUP_REMOVED lines=94> */
.L_x_4692:
[----:B------:R-:W-:Y:S05]  /*f7a0*/  BSYNC.RECONVERGENT B0 ;  /* 0x0000000000007941 */ /* 0x000fea0003800200 */
.L_x_4691:
        /* <DEDUP_REMOVED lines=83> */
.L_x_4694:
[----:B------:R-:W-:Y:S05]  /*fce0*/  BSYNC.RECONVERGENT B0 ;  /* 0x0000000000007941 */ /* 0x000fea0003800200 */
.L_x_4693:
        /* <DEDUP_REMOVED lines=83> */
.L_x_4696:
[----:B------:R-:W-:Y:S05]  /*10220*/  BSYNC.RECONVERGENT B0 ;  /* 0x0000000000007941 */ /* 0x000fea0003800200 */
.L_x_4695:
        /* <DEDUP_REMOVED lines=83> */
.L_x_4698:
[----:B------:R-:W-:Y:S05]  /*10760*/  BSYNC.RECONVERGENT B0 ;  /* 0x0000000000007941 */ /* 0x000fea0003800200 */
.L_x_4697:
[----:B------:R1:W-:Y:S02]  /*10770*/  STS.128 [R3+0x6000], R8 ;  /* 0x0060000803007388 */ /* 0x0003e40000000c00 */
.L_x_4690:
[----:B------:R-:W-:Y:S05]  /*10780*/  BSYNC.RECONVERGENT B1 ;  /* 0x0000000000017941 */ /* 0x000fea0003800200 */
.L_x_4689:
        /* <DEDUP_REMOVED lines=91> */
.L_x_4702:
[----:B------:R-:W-:Y:S05]  /*10d40*/  BSYNC.RECONVERGENT B0 ;  /* 0x0000000000007941 */ /* 0x000fea0003800200 */
.L_x_4701:
        /* <DEDUP_REMOVED lines=83> */
.L_x_4704:
[----:B------:R-:W-:Y:S05]  /*11280*/  BSYNC.RECONVERGENT B0 ;  /* 0x0000000000007941 */ /* 0x000fea0003800200 */
.L_x_4703:
        /* <DEDUP_REMOVED lines=83> */
.L_x_4706:
[----:B------:R-:W-:Y:S05]  /*117c0*/  BSYNC.RECONVERGENT B0 ;  /* 0x0000000000007941 */ /* 0x000fea0003800200 */
.L_x_4705:
        /* <DEDUP_REMOVED lines=83> */
.L_x_4708:
[----:B------:R-:W-:Y:S05]  /*11d00*/  BSYNC.RECONVERGENT B0 ;  /* 0x0000000000007941 */ /* 0x000fea0003800200 */
.L_x_4707:
[----:B------:R1:W-:Y:S02]  /*11d10*/  STS.128 [R3+0x6800], R16 ;  /* 0x0068001003007388 */ /* 0x0003e40000000c00 */
.L_x_4700:
[----:B------:R-:W-:Y:S05]  /*11d20*/  BSYNC.RECONVERGENT B1 ;  /* 0x0000000000017941 */ /* 0x000fea0003800200 */
.L_x_4699:
        /* <DEDUP_REMOVED lines=91> */
.L_x_4712:
[----:B------:R-:W-:Y:S05]  /*122e0*/  BSYNC.RECONVERGENT B0 ;  /* 0x0000000000007941 */ /* 0x000fea0003800200 */
.L_x_4711:
        /* <DEDUP_REMOVED lines=83> */
.L_x_4714:
[----:B------:R-:W-:Y:S05]  /*12820*/  BSYNC.RECONVERGENT B0 ;  /* 0x0000000000007941 */ /* 0x000fea0003800200 */
.L_x_4713:
        /* <DEDUP_REMOVED lines=83> */
.L_x_4716:
[----:B------:R-:W-:Y:S05]  /*12d60*/  BSYNC.RECONVERGENT B0 ;  /* 0x0000000000007941 */ /* 0x000fea0003800200 */
.L_x_4715:
        /* <DEDUP_REMOVED lines=83> */
.L_x_4718:
[----:B------:R-:W-:Y:S05]  /*132a0*/  BSYNC.RECONVERGENT B0 ;  /* 0x0000000000007941 */ /* 0x000fea0003800200 */
.L_x_4717:
[----:B------:R1:W-:Y:S02]  /*132b0*/  STS.128 [R3+0x7000], R16 ;  /* 0x0070001003007388 */ /* 0x0003e40000000c00 */
.L_x_4710:
[----:B------:R-:W-:Y:S05]  /*132c0*/  BSYNC.RECONVERGENT B1 ;  /* 0x0000000000017941 */ /* 0x000fea0003800200 */
.L_x_4709:
        /* <DEDUP_REMOVED lines=91> */
.L_x_4720:
[----:B------:R-:W-:Y:S05]  /*13880*/  BSYNC.RECONVERGENT B0 ;  /* 0x0000000000007941 */ /* 0x000fea0003800200 */
.L_x_4719:
        /* <DEDUP_REMOVED lines=83> */
.L_x_4722:
[----:B------:R-:W-:Y:S05]  /*13dc0*/  BSYNC.RECONVERGENT B0 ;  /* 0x0000000000007941 */ /* 0x000fea0003800200 */
.L_x_4721:
        /* <DEDUP_REMOVED lines=83> */
.L_x_4724:
[----:B------:R-:W-:Y:S05]  /*14300*/  BSYNC.RECONVERGENT B0 ;  /* 0x0000000000007941 */ /* 0x000fea0003800200 */
.L_x_4723:
        /* <DEDUP_REMOVED lines=83> */
.L_x_4726:
[----:B------:R-:W-:Y:S05]  /*14840*/  BSYNC.RECONVERGENT B0 ;  /* 0x0000000000007941 */ /* 0x000fea0003800200 */
.L_x_4725:
[----:B------:R1:W-:Y:S02]  /*14850*/  STS.128 [R3+0x7800], R16 ;  /* 0x0078001003007388 */ /* 0x0003e40000000c00 */
.L_x_4649:
[----:B------:R-:W-:Y:S05]  /*14860*/  BSYNC.RECONVERGENT B2 ;  /* 0x0000000000027941 */ /* 0x000fea0003800200 */
.L_x_4645:
        /* <DEDUP_REMOVED lines=17> */
[-C--:B----4-:R-:W-:Y:S01]  /*14980*/  @!P5 LEA R12, P0, R59, R226.reuse, 0x1 ;  /* 0x000000e23b0cd211 */ /* 0x090fe200078008ff */
        /* <DEDUP_REMOVED lines=8> */
[----:B------:R-:W-:Y:S04]  /*14a10*/  @!P6 LDGSTS.E.BYPASS.LTC128B.128 [R3+0xa000], desc[UR4][R224.64+0x80] ;  /* 0x0a000080e003efae */ /* 0x000fe8000b981a04 */
        /* <DEDUP_REMOVED lines=10> */
[----:B------:R-:W-:Y:S01]  /*14ac0*/  IMAD.SHL.U32 R0, R62, 0x40, RZ ;  /* 0x000000403e007824 */ /* 0x000fe200078e00ff */
[----:B------:R-:W1:Y:S02]  /*14ad0*/  LDCU UR8, c[0x0][0x50c] ;  /* 0x0000a180ff0877ac */ /* 0x000e640008000800 */
        /* <DEDUP_REMOVED lines=9> */
[----:B------:R-:W4:Y:S01]  /*14b70*/  @!P1 LDC.64 R4, c[0x0][0x3c0] ;  /* 0x0000f000ff049b82 */ /* 0x000f220000000a00 */
        /* <DEDUP_REMOVED lines=8> */
[----:B---3--:R-:W-:Y:S02]  /*14c00*/  LOP3.LUT R8, R217, 0x200, R0, 0xf8, !PT ;  /* 0x00000200d9087812 */ /* 0x008fe400078ef800 */
[----:B------:R-:W-:Y:S01]  /*14c10*/  @!P2 LEA.HI.X R13, R6, R231, R7, 0x6, P3 ;  /* 0x000000e7060da211 */ /* 0x000fe200018f3407 */
[----:B----4-:R-:W-:Y:S02]  /*14c20*/  @!P1 IMAD R5, R5, 0x60, RZ ;  /* 0x0000006005059824 */ /* 0x010fe400078e02ff */
[----:B------:R-:W-:-:S04]  /*14c30*/  @!P1 IMAD.WIDE.U32 R6, R4, 0x60, R230 ;  /* 0x0000006004069825 */ /* 0x000fc800078e00e6 */
[----:B------:R-:W-:Y:S02]  /*14c40*/  IMAD.IADD R8, R63, 0x1, R8 ;  /* 0x000000013f087824 */ /* 0x000fe400078e0208 */
[----:B------:R-:W-:Y:S02]  /*14c50*/  @!P1 IMAD.IADD R7, R5, 0x1, R7 ;  /* 0x0000000105079824 */ /* 0x000fe400078e0207 */
[----:B------:R-:W-:Y:S01]  /*14c60*/  IMAD.MOV.U32 R5, RZ, RZ, 0x40 ;  /* 0x00000040ff057424 */ /* 0x000fe200078e00ff */
        /* <DEDUP_REMOVED lines=68> */
[C---:B---3--:R-:W-:Y:S03]  /*150b0*/  HMMA.16816.F32.BF16 R40, R80.reuse, R36, RZ ;  /* 0x000000245028723c */ /* 0x048fe600000418ff */
[----:B------:R-:W2:Y:S04]  /*150c0*/  LDSM.16.M88.4 R12, [R56+0x8000] ;  /* 0x00800000380c783b */ /* 0x000ea80000000200 */
        /* <DEDUP_REMOVED lines=127> */
[----:B------:R-:W1:Y:S04]  /*158c0*/  LDSM.16.M88.4 R4, [R2+0xc000] ;  /* 0x00c000000204783b */ /* 0x000e680000000200 */
[----:B------:R-:W1:Y:S03]  /*158d0*/  LDSM.16.M88.4 R20, [R56+0xd800] ;  /* 0x00d800003814783b */ /* 0x000e660000000200 */
        /* <DEDUP_REMOVED lines=12> */
[C---:B------:R-:W-:Y:S08]  /*159a0*/  HMMA.16816.F32.BF16 R72, R64.reuse, R20, R72 ;  /* 0x000000144048723c */ /* 0x040ff00000041848 */
[----:B------:R-:W-:Y:S01]  /*159b0*/  HMMA.16816.F32.BF16 R80, R64, R22, R80 ;  /* 0x000000164050723c */ /* 0x000fe20000041850 */
[----:B------:R-:W1:Y:S07]  /*159c0*/  LDSM.16.M88.4 R20, [R93+UR6+0xe800] ;  /* 0x00e800065d14783b */ /* 0x000e6e0008000200 */
[C---:B------:R-:W-:Y:S08]  /*159d0*/  HMMA.16816.F32.BF16 R40, R12.reuse, R16, R40 ;  /* 0x000000100c28723c */ /* 0x040ff00000041828 */
[----:B------:R-:W-:Y:S01]  /*159e0*/  HMMA.16816.F32.BF16 R36, R12, R18, R36 ;  /* 0x000000120c24723c */ /* 0x000fe20000041824 */
[----:B------:R-:W1:Y:S07]  /*159f0*/  LDSM.16.M88.4 R16, [R92+0x6000] ;  /* 0x006000005c10783b */ /* 0x000e6e0000000200 */
        /* <DEDUP_REMOVED lines=13> */
[----:B------:R-:W-:Y:S08]  /*15ad0*/  HMMA.16816.F32.BF16 R48, R16, R4, R48 ;  /* 0x000000041030723c */ /* 0x000ff00000041830 */
        /* <DEDUP_REMOVED lines=40> */
[----:B------:R-:W1:Y:S01]  /*15d60*/  LDSM.16.M88.4 R24, [R2+0xf000] ;  /* 0x00f000000218783b */ /* 0x000e620000000200 */
[----:B------:R-:W-:Y:S06]  /*15d70*/  MUFU.TANH R36, R36 ;  /* 0x0000002400247308 */ /* 0x000fec0000002400 */
[----:B---3--:R-:W-:Y:S01]  /*15d80*/  HMMA.16816.F32.BF16 R72, R84, R4, R72 ;  /* 0x000000045448723c */ /* 0x008fe20000041848 */
[----:B------:R-:W-:-:S06]  /*15d90*/  FMUL.FTZ R4, R39, UR8 ;  /* 0x0000000827047c20 */ /* 0x000fcc0008410000 */
[----:B------:R-:W-:Y:S01]  /*15da0*/  MUFU.TANH R4, R4 ;  /* 0x0000000400047308 */ /* 0x000fe20000002400 */
[----:B------:R-:W-:Y:S03]  /*15db0*/  HMMA.16816.F32.BF16 R80, R84, R6, R80 ;  /* 0x000000065450723c */ /* 0x000fe60000041850 */
[----:B------:R-:W-:Y:S01]  /*15dc0*/  FMUL.FTZ R44, R44, UR8 ;  /* 0x000000082c2c7c20 */ /* 0x000fe20008410000 */
[----:B------:R-:W-:Y:S01]  /*15dd0*/  FMUL.FTZ R21, R46, UR8 ;  /* 0x000000082e157c20 */ /* 0x000fe20008410000 */
[----:B------:R-:W-:Y:S01]  /*15de0*/  FMUL.FTZ R20, R45, UR8 ;  /* 0x000000082d147c20 */ /* 0x000fe20008410000 */
[----:B------:R-:W-:Y:S02]  /*15df0*/  FMUL.FTZ R45, R47, UR8 ;  /* 0x000000082f2d7c20 */ /* 0x000fe40008410000 */
[C---:B------:R-:W-:Y:S01]  /*15e00*/  HMMA.16816.F32.BF16 R32, R16.reuse, R8, R32 ;  /* 0x000000081020723c */ /* 0x040fe20000041820 */
[----:B------:R-:W-:Y:S07]  /*15e10*/  MUFU.TANH R44, R44 ;  /* 0x0000002c002c7308 */ /* 0x000fee0000002400 */
[----:B------:R-:W-:Y:S01]  /*15e20*/  HMMA.16816.F32.BF16 R68, R16, R10, R68 ;  /* 0x0000000a1044723c */ /* 0x000fe20000041844 */
[----:B------:R3:W2:Y:S01]  /*15e30*/  LDSM.16.M88.4 R8, [R2+0xf800] ;  /* 0x00f800000208783b */ /* 0x0006a20000000200 */
[----:B------:R-:W2:Y:S01]  /*15e40*/  MUFU.TANH R21, R21 ;  /* 0x0000001500157308 */ /* 0x000ea20000002400 */
[----:B------:R-:W-:-:S05]  /*15e50*/  DEPBAR.LE SB0, 0x0 ;  /* 0x000080000000791a */ /* 0x000fca0000000000 */
[C---:B----4-:R-:W-:Y:S02]  /*15e60*/  HMMA.16816.F32.BF16 R72, R16.reuse, R12, R72 ;  /* 0x0000000c1048723c */ /* 0x050fe40000041848 */
[----:B------:R-:W-:Y:S06]  /*15e70*/  MUFU.TANH R20, R20 ;  /* 0x0000001400147308 */ /* 0x000fec0000002400 */
[----:B------:R-:W-:Y:S02]  /*15e80*/  HMMA.16816.F32.BF16 R80, R16, R14, R80 ;  /* 0x0000000e1050723c */ /* 0x000fe40000041850 */
[----:B------:R-:W4:Y:S01]  /*15e90*/  MUFU.TANH R45, R45 ;  /* 0x0000002d002d7308 */ /* 0x000f220000002400 */
[----:B---3--:R-:W-:-:S05]  /*15ea0*/  IMAD.SHL.U32 R2, R62, 0x2, RZ ;  /* 0x000000023e027824 */ /* 0x008fca00078e00ff */
[----:B-1----:R-:W-:Y:S01]  /*15eb0*/  HMMA.16816.F32.BF16 R32, R28, R24, R32 ;  /* 0x000000181c20723c */ /* 0x002fe20000041820 */
[----:B------:R-:W-:Y:S01]  /*15ec0*/  FMUL.FTZ R25, R38, UR8 ;  /* 0x0000000826197c20 */ /* 0x000fe20008410000 */
[----:B------:R-:W-:Y:S01]  /*15ed0*/  FMUL.FTZ R24, R37, UR8 ;  /* 0x0000000825187c20 */ /* 0x000fe20008410000 */
[----:B------:R-:W-:-:S04]  /*15ee0*/  LOP3.LUT R2, R2, 0x6, RZ, 0xc0, !PT ;  /* 0x0000000602027812 */ /* 0x000fc800078ec0ff */
[----:B------:R-:W1:Y:S01]  /*15ef0*/  MUFU.TANH R25, R25 ;  /* 0x0000001900197308 */ /* 0x000e620000002400 */
[----:B------:R-:W-:Y:S01]  /*15f00*/  HMMA.16816.F32.BF16 R68, R28, R26, R68 ;  /* 0x0000001a1c44723c */ /* 0x000fe20000041844 */
[----:B------:R-:W-:-:S04]  /*15f10*/  VIADD R17, R2, UR26 ;  /* 0x0000001a02117c36 */ /* 0x000fc80008000000 */
[C---:B------:R-:W-:Y:S01]  /*15f20*/  VIADD R2, R17.reuse, 0x1 ;  /* 0x0000000111027836 */ /* 0x040fe20000000000 */
[C---:B------:R-:W-:Y:S01]  /*15f30*/  ISETP.GE.AND P1, PT, R17.reuse, UR25, PT ;  /* 0x0000001911007c0c */ /* 0x040fe2000bf26270 */
[C---:B------:R-:W-:Y:S01]  /*15f40*/  VIADD R6, R17.reuse, 0x8 ;  /* 0x0000000811067836 */ /* 0x040fe20000000000 */
[C---:B--2---:R-:W-:Y:S01]  /*15f50*/  HMMA.16816.F32.BF16 R72, R28.reuse, R8, R72 ;  /* 0x000000081c48723c */ /* 0x044fe20000041848 */
[C---:B------:R-:W-:Y:S01]  /*15f60*/  VIADD R5, R17.reuse, 0x9 ;  /* 0x0000000911057836 */ /* 0x040fe20000000000 */
        /* <DEDUP_REMOVED lines=9> */
[----:B------:R-:W-:Y:S01]  /*16000*/  HMMA.16816.F32.BF16 R80, R28, R10, R80 ;  /* 0x0000000a1c50723c */ /* 0x000fe20000041850 */
[----:B------:R-:W-:Y:S01]  /*16010*/  FSEL R49, R49, -INF , !P6 ;  /* 0xff80000031317808 */ /* 0x000fe20007000000 */
[----:B------:R-:W-:Y:S01]  /*16020*/  MUFU.TANH R197, R32 ;  /* 0x0000002000c57308 */ /* 0x000fe20000002400 */
[----:B------:R-:W-:Y:S01]  /*16030*/  ISETP.GE.AND P1, PT, R2, UR25, PT ;  /* 0x0000001902007c0c */ /* 0x000fe2000bf26270 */
[----:B------:R-:W-:Y:S01]  /*16040*/  VIADD R2, R17, 0x18 ;  /* 0x0000001811027836 */ /* 0x000fe20000000000 */
[----:B------:R-:W-:Y:S01]  /*16050*/  ISETP.GE.AND P5, PT, R6, UR25, PT ;  /* 0x0000001906007c0c */ /* 0x000fe2000bfa6270 */
[----:B------:R-:W-:Y:S01]  /*16060*/  FMUL.FTZ R33, R33, UR8 ;  /* 0x0000000821217c20 */ /* 0x000fe20008410000 */
[----:B------:R-:W-:Y:S01]  /*16070*/  ISETP.GE.AND P4, PT, R5, UR25, PT ;  /* 0x0000001905007c0c */ /* 0x000fe2000bf86270 */
[C---:B------:R-:W-:Y:S01]  /*16080*/  VIADD R5, R17.reuse, 0x20 ;  /* 0x0000002011057836 */ /* 0x040fe20000000000 */
[----:B------:R-:W-:Y:S01]  /*16090*/  ISETP.GE.AND P6, PT, R2, UR25, PT ;  /* 0x0000001902007c0c */ /* 0x000fe2000bfc6270 */
[----:B------:R-:W-:Y:S01]  /*160a0*/  VIADD R2, R17, 0x19 ;  /* 0x0000001911027836 */ /* 0x000fe20000000000 */
[----:B------:R-:W-:Y:S01]  /*160b0*/  FSEL R6, R21, -INF , !P5 ;  /* 0xff80000015067808 */ /* 0x000fe20006800000 */
[----:B------:R-:W2:Y:S01]  /*160c0*/  MUFU.TANH R212, R34 ;  /* 0x0000002200d47308 */ /* 0x000ea20000002400 */
[----:B------:R-:W-:Y:S01]  /*160d0*/  FSEL R15, R44, -INF , !P5 ;  /* 0xff8000002c0f7808 */ /* 0x000fe20006800000 */
[----:B------:R-:W-:Y:S01]  /*160e0*/  FMUL.FTZ R35, R35, UR8 ;  /* 0x0000000823237c20 */ /* 0x000fe20008410000 */
[----:B------:R-:W-:Y:S01]  /*160f0*/  ISETP.GE.AND P5, PT, R2, UR25, PT ;  /* 0x0000001902007c0c */ /* 0x000fe2000bfa6270 */
[----:B------:R-:W-:Y:S01]  /*16100*/  FMUL.FTZ R68, R68, UR8 ;  /* 0x0000000844447c20 */ /* 0x000fe20008410000 */
[----:B----4-:R-:W-:Y:S01]  /*16110*/  FSEL R2, R45, -INF , !P4 ;  /* 0xff8000002d027808 */ /* 0x010fe20006000000 */
[----:B------:R-:W-:Y:S01]  /*16120*/  FMUL.FTZ R70, R70, UR8 ;  /* 0x0000000846467c20 */ /* 0x000fe20008410000 */
[----:B------:R-:W-:Y:S01]  /*16130*/  FSEL R19, R20, -INF , !P4 ;  /* 0xff80000014137808 */ /* 0x000fe20006000000 */
[----:B------:R-:W-:Y:S01]  /*16140*/  VIADD R8, R17, 0x29 ;  /* 0x0000002911087836 */ /* 0x000fe20000000000 */
[----:B------:R-:W-:Y:S01]  /*16150*/  ISETP.GE.AND P4, PT, R5, UR25, PT ;  /* 0x0000001905007c0c */ /* 0x000fe2000bf86270 */
[----:B------:R-:W-:Y:S01]  /*16160*/  VIADD R5, R17, 0x21 ;  /* 0x0000002111057836 */ /* 0x000fe20000000000 */
[----:B------:R-:W-:Y:S01]  /*16170*/  FSEL R14, R40, -INF , !P3 ;  /* 0xff800000280e7808 */ /* 0x000fe20005800000 */
[----:B------:R-:W3:Y:S01]  /*16180*/  MUFU.TANH R24, R24 ;  /* 0x0000001800187308 */ /* 0x000ee20000002400 */
[----:B------:R-:W-:Y:S01]  /*16190*/  FSEL R11, R23, -INF , !P3 ;  /* 0xff800000170b7808 */ /* 0x000fe20005800000 */
[----:B------:R-:W-:Y:S01]  /*161a0*/  FMUL.FTZ R69, R69, UR8 ;  /* 0x0000000845457c20 */ /* 0x000fe20008410000 */
[----:B------:R-:W-:Y:S01]  /*161b0*/  ISETP.GE.AND P3, PT, R5, UR25, PT ;  /* 0x0000001905007c0c */ /* 0x000fe2000bf66270 */
[----:B------:R-:W-:-:S02]  /*161c0*/  VIADD R5, R17, 0x28 ;  /* 0x0000002811057836 */ /* 0x000fc40000000000 */
[----:B------:R-:W-:Y:S01]  /*161d0*/  FMUL.FTZ R71, R71, UR8 ;  /* 0x0000000847477c20 */ /* 0x000fe20008410000 */
[----:B------:R-:W-:Y:S01]  /*161e0*/  FMUL.FTZ R72, R72, UR8 ;  /* 0x0000000848487c20 */ /* 0x000fe20008410000 */
[----:B------:R-:W-:Y:S01]  /*161f0*/  FMUL.FTZ R73, R73, UR8 ;  /* 0x0000000849497c20 */ /* 0x000fe20008410000 */
[----:B------:R-:W-:Y:S01]  /*16200*/  MUFU.TANH R191, R33 ;  /* 0x0000002100bf7308 */ /* 0x000fe20000002400 */
[----:B------:R-:W-:Y:S01]  /*16210*/  FMUL.FTZ R74, R74, UR8 ;  /* 0x000000084a4a7c20 */ /* 0x000fe20008410000 */
[----:B------:R-:W-:Y:S01]  /*16220*/  FMUL.FTZ R75, R75, UR8 ;  /* 0x000000084b4b7c20 */ /* 0x000fe20008410000 */
[----:B------:R-:W-:Y:S01]  /*16230*/  FMUL.FTZ R80, R80, UR8 ;  /* 0x0000000850507c20 */ /* 0x000fe20008410000 */
[----:B------:R-:W-:Y:S01]  /*16240*/  FSEL R12, R41, -INF , !P1 ;  /* 0xff800000290c7808 */ /* 0x000fe20004800000 */
[----:B------:R-:W-:Y:S01]  /*16250*/  FMUL.FTZ R82, R82, UR8 ;  /* 0x0000000852527c20 */ /* 0x000fe20008410000 */
[----:B------:R-:W-:Y:S01]  /*16260*/  FSEL R7, R22, -INF , !P1 ;  /* 0xff80000016077808 */ /* 0x000fe20004800000 */
[----:B------:R-:W-:Y:S01]  /*16270*/  FMUL.FTZ R83, R83, UR8 ;  /* 0x0000000853537c20 */ /* 0x000fe20008410000 */
[----:B------:R-:W4:Y:S01]  /*16280*/  MUFU.TANH R196, R35 ;  /* 0x0000002300c47308 */ /* 0x000f220000002400 */
[----:B------:R-:W-:Y:S01]  /*16290*/  FMUL.FTZ R81, R81, UR8 ;  /* 0x0000000851517c20 */ /* 0x000fe20008410000 */
[----:B------:R-:W-:Y:S01]  /*162a0*/  ISETP.GE.AND P1, PT, R5, UR25, PT ;  /* 0x0000001905007c0c */ /* 0x000fe2000bf26270 */
[----:B------:R-:W-:Y:S01]  /*162b0*/  VIADD R18, R17, 0x30 ;  /* 0x0000003011127836 */ /* 0x000fe20000000000 */
[----:B-1----:R-:W-:-:S02]  /*162c0*/  FSEL R10, R25, -INF , !P6 ;  /* 0xff800000190a7808 */ /* 0x002fc40007000000 */
[----:B------:R-:W-:Y:S02]  /*162d0*/  FSEL R5, R36, -INF , !P6 ;  /* 0xff80000024057808 */ /* 0x000fe40007000000 */
[----:B------:R-:W1:Y:S01]  /*162e0*/  MUFU.TANH R195, R68 ;  /* 0x0000004400c37308 */ /* 0x000e620000002400 */
[----:B------:R-:W-:Y:S02]  /*162f0*/  ISETP.GE.AND P6, PT, R8, UR25, PT ;  /* 0x0000001908007c0c */ /* 0x000fe4000bfc6270 */
[----:B------:R-:W-:Y:S01]  /*16300*/  FSEL R8, R4, -INF , !P5 ;  /* 0xff80000004087808 */ /* 0x000fe20006800000 */
[----:B------:R-:W-:Y:S01]  /*16310*/  VIADD R4, R17, 0x31 ;  /* 0x0000003111047836 */ /* 0x000fe20000000000 */
[----:B--2---:R-:W-:Y:S02]  /*16320*/  FSEL R212, R212, -INF , !P4 ;  /* 0xff800000d4d47808 */ /* 0x004fe40006000000 */
[----:B------:R-:W-:Y:S01]  /*16330*/  FSEL R197, R197, -INF , !P4 ;  /* 0xff800000c5c57808 */ /* 0x000fe20006000000 */
[----:B------:R-:W2:Y:S01]  /*16340*/  MUFU.TANH R210, R70 ;  /* 0x0000004600d27308 */ /* 0x000ea20000002400 */
[----:B------:R-:W-:Y:S01]  /*16350*/  ISETP.GE.AND P4, PT, R4, UR25, PT ;  /* 0x0000001904007c0c */ /* 0x000fe2000bf86270 */
[C---:B------:R-:W-:Y:S01]  /*16360*/  VIADD R4, R17.reuse, 0x38 ;  /* 0x0000003811047836 */ /* 0x040fe20000000000 */
[----:B---3--:R-:W-:Y:S01]  /*16370*/  FSEL R9, R24, -INF , !P5 ;  /* 0xff80000018097808 */ /* 0x008fe20006800000 */
[----:B------:R-:W-:Y:S01]  /*16380*/  VIADD R17, R17, 0x39 ;  /* 0x0000003911117836 */ /* 0x000fe20000000000 */
[----:B----4-:R-:W-:-:S02]  /*16390*/  FSEL R196, R196, -INF , !P3 ;  /* 0xff800000c4c47808 */ /* 0x010fc40005800000 */
[----:B------:R-:W-:Y:S01]  /*163a0*/  FSEL R191, R191, -INF , !P3 ;  /* 0xff800000bfbf7808 */ /* 0x000fe20005800000 */
[----:B------:R-:W3:Y:S01]  /*163b0*/  MUFU.TANH R193, R69 ;  /* 0x0000004500c17308 */ /* 0x000ee20000002400 */
[----:B-1----:R-:W-:Y:S02]  /*163c0*/  FSEL R195, R195, -INF , !P1 ;  /* 0xff800000c3c37808 */ /* 0x002fe40004800000 */
[----:B------:R-:W-:Y:S02]  /*163d0*/  ISETP.GE.AND P5, PT, R18, UR25, PT ;  /* 0x0000001912007c0c */ /* 0x000fe4000bfa6270 */
[----:B------:R-:W-:-:S03]  /*163e0*/  ISETP.GE.AND P3, PT, R4, UR25, PT ;  /* 0x0000001904007c0c */ /* 0x000fc6000bf66270 */
[----:B------:R-:W1:Y:S01]  /*163f0*/  MUFU.TANH R200, R71 ;  /* 0x0000004700c87308 */ /* 0x000e620000002400 */
[----:B--2---:R-:W-:Y:S02]  /*16400*/  FSEL R210, R210, -INF , !P1 ;  /* 0xff800000d2d27808 */ /* 0x004fe40004800000 */
[----:B------:R-:W-:-:S05]  /*16410*/  ISETP.GE.AND P1, PT, R17, UR25, PT ;  /* 0x0000001911007c0c */ /* 0x000fca000bf26270 */
        /* <DEDUP_REMOVED lines=32> */
.L_x_4728:
        /* <DEDUP_REMOVED lines=33> */
[----:B------:R-:W-:Y:S01]  /*16830*/  LOP3.LUT R4, R17, UR8, RZ, 0x3c, !PT ;  /* 0x0000000811047c12 */ /* 0x000fe2000f8e3cff */
[----:B------:R-:W1:Y:S01]  /*16840*/  LDCU.64 UR8, c[0x0][0x3a0] ;  /* 0x00007400ff0877ac */ /* 0x000e620008000a00 */
[----:B------:R-:W-:-:S02]  /*16850*/  LOP3.LUT R21, RZ, R17, RZ, 0x33, !PT ;  /* 0x00000011ff157212 */ /* 0x000fc400078e33ff */
[----:B------:R-:W-:-:S03]  /*16860*/  ISETP.GE.AND P1, PT, R4, RZ, PT ;  /* 0x000000ff0400720c */ /* 0x000fc60003f26270 */
[----:B------:R-:W-:-:S04]  /*16870*/  @P6 IADD3 R24, PT, PT, R24, 0x1, RZ ;  /* 0x0000000118186810 */ /* 0x000fc80007ffe0ff */
[----:B------:R-:W-:Y:S01]  /*16880*/  @P5 VIADD R22, R22, 0x1 ;  /* 0x0000000116165836 */ /* 0x000fe20000000000 */
[----:B------:R-:W-:-:S05]  /*16890*/  @!P4 IADD3 R24, PT, PT, -R24, RZ, RZ ;  /* 0x000000ff1818c210 */ /* 0x000fca0007ffe1ff */
[----:B------:R-:W-:-:S05]  /*168a0*/  @!P1 IMAD.MOV R22, RZ, RZ, -R22 ;  /* 0x000000ffff169224 */ /* 0x000fca00078e0a16 */
[C---:B------:R-:W-:Y:S02]  /*168b0*/  SEL R18, R21.reuse, R22, !P3 ;  /* 0x0000001615127207 */ /* 0x040fe40005800000 */
[----:B------:R-:W-:-:S03]  /*168c0*/  SEL R21, R21, R24, !P3 ;  /* 0x0000001815157207 */ /* 0x000fc60005800000 */
[----:B------:R-:W-:-:S04]  /*168d0*/  IMAD.WIDE R22, R18, 0x4, R228 ;  /* 0x0000000412167825 */ /* 0x000fc800078e02e4 */
[C---:B------:R-:W-:Y:S02]  /*168e0*/  IMAD.WIDE R24, R21.reuse, 0x4, R228 ;  /* 0x0000000415187825 */ /* 0x040fe400078e02e4 */
        /* <DEDUP_REMOVED lines=17> */
.L_x_4729:
        /* <DEDUP_REMOVED lines=30> */
.L_x_4727:
        /* <DEDUP_REMOVED lines=28> */
[----:B-1----:R-:W-:-:S04]  /*16da0*/  FMNMX.FTZ R164, R17, R164, !PT ;  /* 0x000000a411a47209 */ /* 0x002fc80007810000 */
        /* <DEDUP_REMOVED lines=18> */
[--C-:B------:R-:W-:Y:S01]  /*16ed0*/  FFMA.FTZ R180, R2, UR4, -R199.reuse ;  /* 0x0000000402b47c23 */ /* 0x100fe200080108c7 */
[--C-:B------:R-:W-:Y:S01]  /*16ee0*/  FFMA.FTZ R168, R7, UR4, -R208.reuse ;  /* 0x0000000407a87c23 */ /* 0x100fe200080108d0 */
[----:B------:R-:W-:Y:S01]  /*16ef0*/  FFMA.FTZ R167, R5, UR4, -R208 ;  /* 0x0000000405a77c23 */ /* 0x000fe200080108d0 */
        /* <DEDUP_REMOVED lines=38> */
[----:B------:R-:W-:Y:S01]  /*17160*/  FFMA.FTZ R208, R201, UR4, -R208 ;  /* 0x00000004c9d07c23 */ /* 0x000fe200080108d0 */
        /* <DEDUP_REMOVED lines=275> */
[----:B------:R-:W3:Y:S01]  /*182a0*/  LDCU UR4, c[0x0][0x45c] ;  /* 0x00008b80ff0477ac */ /* 0x000ee20008000800 */
[----:B------:R-:W4:Y:S01]  /*182b0*/  LDCU.64 UR14, c[0x0][0x358] ;  /* 0x00006b00ff0e77ac */ /* 0x000f220008000a00 */
[----:B------:R-:W2:Y:S01]  /*182c0*/  LDCU.64 UR8, c[0x0][0x3a0] ;  /* 0x00007400ff0877ac */ /* 0x000ea20008000a00 */
[----:B------:R-:W2:Y:S01]  /*182d0*/  LDCU.64 UR10, c[0x0][0x3a8] ;  /* 0x00007500ff0a77ac */ /* 0x000ea20008000a00 */
[----:B-1----:R-:W-:-:S12]  /*182e0*/  ULEA UR6, UR6, UR12, 0x18 ;  /* 0x0000000c06067291 */ /* 0x002fd8000f8ec0ff */
.L_x_4734:
        /* <DEDUP_REMOVED lines=85> */
.L_x_4731:
[----:B------:R-:W-:Y:S01]  /*18840*/  LEA R237, R237, UR6, 0x1 ;  /* 0x00000006eded7c11 */ /* 0x000fe2000f8e08ff */
[----:B------:R-:W-:Y:S01]  /*18850*/  UIADD3 UR27, UPT, UPT, UR27, -0x1, URZ ;  /* 0xffffffff1b1b7890 */ /* 0x000fe2000fffe0ff */
[----:B------:R-:W-:Y:S02]  /*18860*/  LOP3.LUT R217, R217, 0x7c00, RZ, 0xc0, !PT ;  /* 0x00007c00d9d97812 */ /* 0x000fe400078ec0ff */
[----:B------:R-:W-:Y:S01]  /*18870*/  SHF.L.U32 R7, R10, 0x5, RZ ;  /* 0x000000050a077819 */ /* 0x000fe200000006ff */
[----:B------:R-:W-:Y:S01]  /*18880*/  @!PT LDS RZ, [RZ] ;  /* 0x00000000fffff984 */ /* 0x000fe20000000800 */
[----:B------:R-:W-:Y:S01]  /*18890*/  @!PT LDS RZ, [RZ] ;  /* 0x00000000fffff984 */ /* 0x000fe20000000800 */
[----:B------:R-:W-:Y:S01]  /*188a0*/  @!PT LDS RZ, [RZ] ;  /* 0x00000000fffff984 */ /* 0x000fe20000000800 */
[----:B----4-:R-:W-:Y:S01]  /*188b0*/  LDGSTS.E.BYPASS.LTC128B.128 [R237+0x10000], desc[UR14][R230.64] ;  /* 0x10000000e6ed7fae */ /* 0x010fe2000b981a0e */
[----:B------:R-:W-:Y:S01]  /*188c0*/  LOP3.LUT R6, R8, 0x400, RZ, 0xc0, !PT ;  /* 0x0000040008067812 */ /* 0x000fe200078ec0ff */
[----:B------:R-:W-:Y:S01]  /*188d0*/  UISETP.GT.AND UP0, UPT, UR27, UR7, UPT ;  /* 0x000000071b00728c */ /* 0x000fe2000bf04270 */
[----:B------:R-:W-:Y:S02]  /*188e0*/  LOP3.LUT R3, R217, 0x200, R8, 0xf8, !PT ;  /* 0x00000200d9037812 */ /* 0x000fe400078ef808 */
[----:B------:R-:W-:Y:S01]  /*188f0*/  LDGSTS.E.BYPASS.LTC128B.128 [R237+0x12000], desc[UR14][R230.64+0x80] ;  /* 0x12000080e6ed7fae */ /* 0x000fe2000b981a0e */
[----:B------:R-:W-:Y:S02]  /*18900*/  SHF.L.U64.HI R5, R10, 0x5, R5 ;  /* 0x000000050a057819 */ /* 0x000fe40000010205 */
[----:B------:R-:W-:Y:S02]  /*18910*/  IADD3 R8, P0, PT, R230, R7, RZ ;  /* 0x00000007e6087210 */ /* 0x000fe40007f1e0ff */
[----:B------:R-:W-:Y:S01]  /*18920*/  LDGSTS.E.BYPASS.LTC128B.128 [R237+0x14000], desc[UR14][R230.64+0x100] ;  /* 0x14000100e6ed7fae */ /* 0x000fe2000b981a0e */
[----:B------:R-:W-:Y:S02]  /*18930*/  LOP3.LUT R223, R216, 0x8, RZ, 0xc0, !PT ;  /* 0x00000008d8df7812 */ /* 0x000fe400078ec0ff */
[----:B------:R-:W-:Y:S02]  /*18940*/  IADD3.X R9, PT, PT, R231, R5, RZ, P0, !PT ;  /* 0x00000005e7097210 */ /* 0x000fe400007fe4ff */
[----:B------:R-:W-:Y:S01]  /*18950*/  LDGSTS.E.BYPASS.LTC128B.128 [R237+0x16000], desc[UR14][R230.64+0x180] ;  /* 0x16000180e6ed7fae */ /* 0x000fe2000b981a0e */
[----:B------:R-:W-:Y:S02]  /*18960*/  LOP3.LUT R223, R4, R223, RZ, 0x3c, !PT ;  /* 0x000000df04df7212 */ /* 0x000fe400078e3cff */
[----:B------:R-:W-:Y:S02]  /*18970*/  SHF.R.U32.HI R171, RZ, 0x1, R216 ;  /* 0x00000001ffab7819 */ /* 0x000fe400000116d8 */
[----:B------:R-:W-:Y:S01]  /*18980*/  LDGSTS.E.BYPASS.LTC128B.128 [R237+0x10800], desc[UR14][R8.64] ;  /* 0x1080000008ed7fae */ /* 0x000fe2000b981a0e */
[----:B------:R-:W-:Y:S02]  /*18990*/  LEA R223, R223, R6, 0x1 ;  /* 0x00000006dfdf7211 */ /* 0x000fe400078e08ff */
[----:B------:R-:W-:Y:S02]  /*189a0*/  LOP3.LUT R2, R171, 0x8, RZ, 0xc0, !PT ;  /* 0x00000008ab027812 */ /* 0x000fe400078ec0ff */
[----:B------:R-:W-:Y:S01]  /*189b0*/  LDGSTS.E.BYPASS.LTC128B.128 [R237+0x12800], desc[UR14][R8.64+0x80] ;  /* 0x1280008008ed7fae */ /* 0x000fe2000b981a0e */
[----:B------:R-:W-:Y:S02]  /*189c0*/  IADD3 R6, P2, PT, R7, R8, RZ ;  /* 0x0000000807067210 */ /* 0x000fe40007f5e0ff */
[----:B------:R-:W-:Y:S02]  /*189d0*/  LOP3.LUT R2, R3, R4, R2, 0xf6, !PT ;  /* 0x0000000403027212 */ /* 0x000fe400078ef602 */
[----:B------:R-:W-:Y:S01]  /*189e0*/  LDGSTS.E.BYPASS.LTC128B.128 [R237+0x14800], desc[UR14][R8.64+0x100] ;  /* 0x1480010008ed7fae */ /* 0x000fe2000b981a0e */
[----:B------:R-:W-:Y:S02]  /*189f0*/  IADD3 R4, P0, PT, R7, R6, RZ ;  /* 0x0000000607047210 */ /* 0x000fe40007f1e0ff */
[C---:B------:R-:W-:Y:S02]  /*18a00*/  IADD3.X R7, PT, PT, R5.reuse, R9, RZ, P2, !PT ;  /* 0x0000000905077210 */ /* 0x040fe400017fe4ff */
[----:B------:R1:W-:Y:S01]  /*18a10*/  LDGSTS.E.BYPASS.LTC128B.128 [R237+0x16800], desc[UR14][R8.64+0x180] ;  /* 0x1680018008ed7fae */ /* 0x0003e2000b981a0e */
[----:B------:R-:W-:Y:S02]  /*18a20*/  LEA R224, R2, UR6, 0x1 ;  /* 0x0000000602e07c11 */ /* 0x000fe4000f8e08ff */
[----:B------:R-:W-:Y:S02]  /*18a30*/  IADD3.X R5, PT, PT, R5, R7, RZ, P0, !PT ;  /* 0x0000000705057210 */ /* 0x000fe400007fe4ff */
[----:B------:R-:W-:Y:S01]  /*18a40*/  LDGSTS.E.BYPASS.LTC128B.128 [R237+0x11000], desc[UR14][R6.64] ;  /* 0x1100000006ed7fae */ /* 0x000fe2000b981a0e */
[----:B------:R-:W-:Y:S02]  /*18a50*/  MOV R219, 0x20 ;  /* 0x0000002000db7802 */ /* 0x000fe40000000f00 */
[C---:B------:R-:W-:Y:S02]  /*18a60*/  LOP3.LUT P0, RZ, R216.reuse, 0x2, RZ, 0xc0, !PT ;  /* 0x00000002d8ff7812 */ /* 0x040fe4000780c0ff */
        /* <DEDUP_REMOVED lines=19> */
[----:B-1----:R-:W2:Y:S05]  /*18ba0*/  LDSM.16.M88.4 R8, [R223+UR6+0x8000] ;  /* 0x00800006df08783b */ /* 0x002eaa0008000200 */
[----:B------:R-:W1:Y:S05]  /*18bb0*/  LDSM.16.M88.4 R16, [R223+UR6+0x8800] ;  /* 0x00880006df10783b */ /* 0x000e6a0008000200 */
[----:B------:R-:W4:Y:S05]  /*18bc0*/  LDSM.16.M88.4 R24, [R223+UR6+0x9000] ;  /* 0x00900006df18783b */ /* 0x000f2a0008000200 */
[----:B------:R-:W0:Y:S05]  /*18bd0*/  LDGDEPBAR ;  /* 0x00000000000079af */ /* 0x000e2a0000000000 */
[----:B------:R-:W5:Y:S05]  /*18be0*/  LDSM.16.M88.4 R164, [R223+UR6+0x9800] ;  /* 0x00980006dfa4783b */ /* 0x000f6a0008000200 */
[----:B------:R-:W-:Y:S05]  /*18bf0*/  LDSM.16.M88.4 R172, [R221] ;  /* 0x00000000ddac783b */ /* 0x000fea0000000200 */
[----:B------:R-:W3:Y:S05]  /*18c00*/  LDSM.16.M88.4 R176, [R220+0x8000] ;  /* 0x00800000dcb0783b */ /* 0x000eea0000000200 */
[----:B------:R-:W3:Y:S05]  /*18c10*/  LDSM.16.M88.4 R180, [R220+0x8800] ;  /* 0x00880000dcb4783b */ /* 0x000eea0000000200 */
        /* <DEDUP_REMOVED lines=301> */
[C---:B------:R-:W-:Y:S01]  /*19ef0*/  IMAD R8, R2.reuse, R7, R8 ;  /* 0x0000000702087224 */ /* 0x040fe200078e0208 */
[----:B------:R-:W-:Y:S01]  /*19f00*/  LOP3.LUT R7, RZ, R4, RZ, 0x33, !PT ;  /* 0x00000004ff077212 */ /* 0x000fe200078e33ff */
[----:B------:R-:W-:Y:S01]  /*19f10*/  IMAD R6, R2, R3, R6 ;  /* 0x0000000302067224 */ /* 0x000fe200078e0206 */
[----:B------:R-:W-:Y:S02]  /*19f20*/  LOP3.LUT R3, R4, UR12, RZ, 0x3c, !PT ;  /* 0x0000000c04037c12 */ /* 0x000fe4000f8e3cff */
        /* <DEDUP_REMOVED lines=9> */
[C---:B------:R-:W-:Y:S02]  /*19fc0*/  LOP3.LUT R2, R4.reuse, UR13, RZ, 0x3c, !PT ;  /* 0x0000000d04027c12 */ /* 0x040fe4000f8e3cff */
[----:B------:R-:W-:Y:S02]  /*19fd0*/  ISETP.NE.AND P4, PT, R4, RZ, PT ;  /* 0x000000ff0400720c */ /* 0x000fe40003f85270 */
[----:B------:R-:W-:Y:S02]  /*19fe0*/  ISETP.GE.AND P2, PT, R2, RZ, PT ;  /* 0x000000ff0200720c */ /* 0x000fe40003f46270 */
[----:B------:R-:W2:Y:S03]  /*19ff0*/  LDC.64 R2, c[0x0][0x3b8] ;  /* 0x0000ee00ff027b82 */ /* 0x000ea60000000a00 */
[----:B------:R-:W-:Y:S02]  /*1a000*/  @P6 IADD3 R10, PT, PT, R10, 0x1, RZ ;  /* 0x000000010a0a6810 */ /* 0x000fe40007ffe0ff */
[----:B------:R-:W-:Y:S03]  /*1a010*/  @P5 VIADD R9, R9, 0x1 ;  /* 0x0000000109095836 */ /* 0x000fe60000000000 */
[----:B------:R-:W-:Y:S03]  /*1a020*/  @!P3 IMAD.MOV R10, RZ, RZ, -R10 ;  /* 0x000000ffff0ab224 */ /* 0x000fe600078e0a0a */
[----:B------:R-:W-:Y:S05]  /*1a030*/  @!P2 IMAD.MOV R9, RZ, RZ, -R9 ;  /* 0x000000ffff09a224 */ /* 0x000fea00078e0a09 */
[C---:B------:R-:W-:Y:S02]  /*1a040*/  SEL R11, R7.reuse, R9, !P4 ;  /* 0x00000009070b7207 */ /* 0x040fe40006000000 */
[----:B------:R-:W-:Y:S02]  /*1a050*/  SEL R7, R7, R10, !P4 ;  /* 0x0000000a07077207 */ /* 0x000fe40006000000 */
[-C--:B-1----:R-:W-:Y:S02]  /*1a060*/  LEA R14, P3, R11, R228.reuse, 0x2 ;  /* 0x000000e40b0e7211 */ /* 0x082fe400078610ff */
        /* <DEDUP_REMOVED lines=20> */
.L_x_4733:
        /* <DEDUP_REMOVED lines=29> */
.L_x_4732:
[----:B--2---:R-:W-:Y:S01]  /*1a380*/  FMNMX3.FTZ R4, R169, R191, R189, !PT ;  /* 0x000000bfa9047276 */ /* 0x004fe200078100bd */
        /* <DEDUP_REMOVED lines=476> */
.L_x_4730:
[----:B------:R-:W1:Y:S01]  /*1c150*/  SHFL.BFLY PT, R10, R235, 0x2, 0x1f ;  /* 0x0c401f00eb0a7f89 */ /* 0x000e6200000e0000 */
[C---:B------:R-:W-:Y:S01]  /*1c160*/  SHF.L.U32 R2, R216.reuse, 0x4, RZ ;  /* 0x00000004d8027819 */ /* 0x040fe200000006ff */
[----:B------:R-:W2:Y:S01]  /*1c170*/  S2UR UR12, SR_CTAID.Y ;  /* 0x00000000000c79c3 */ /* 0x000ea20000002600 */
[----:B------:R-:W-:Y:S01]  /*1c180*/  SHF.L.U32 R4, R216, 0x1, RZ ;  /* 0x00000001d8047819 */ /* 0x000fe200000006ff */
[----:B------:R-:W3:Y:S01]  /*1c190*/  SHFL.BFLY PT, R0, R233, 0x2, 0x1f ;  /* 0x0c401f00e9007f89 */ /* 0x000ee200000e0000 */
[----:B------:R-:W-:Y:S01]  /*1c1a0*/  LOP3.LUT R11, R2, 0x1c0, RZ, 0xc0, !PT ;  /* 0x000001c0020b7812 */ /* 0x000fe200078ec0ff */
[----:B------:R-:W2:Y:S01]  /*1c1b0*/  LDCU.64 UR4, c[0x0][0x430] ;  /* 0x00008600ff0477ac */ /* 0x000ea20008000a00 */
[----:B------:R-:W-:Y:S01]  /*1c1c0*/  SHF.L.U32 R8, R216, 0x2, RZ ;  /* 0x00000002d8087819 */ /* 0x000fe200000006ff */
        /* <DEDUP_REMOVED lines=10> */
[----:B------:R-:W-:Y:S01]  /*1c270*/  LOP3.LUT R2, R2, 0x10, RZ, 0xc0, !PT ;  /* 0x0000001002027812 */ /* 0x000fe200078ec0ff */
        /* <DEDUP_REMOVED lines=26> */
[----:B------:R-:W-:Y:S02]  /*1c420*/  LEA R11, R4, UR6, 0x2 ;  /* 0x00000006040b7c11 */ /* 0x000fe4000f8e10ff */
[----:B------:R-:W-:Y:S01]  /*1c430*/  SEL R10, R10, 0xffffffe0, !P0 ;  /* 0xffffffe00a0a7807 */ /* 0x000fe20004000000 */
[----:B------:R-:W4:Y:S01]  /*1c440*/  @P2 LDC R19, c[0x0][0x458] ;  /* 0x00011600ff132b82 */ /* 0x000f220000000800 */
[----:B-1----:R-:W-:Y:S01]  /*1c450*/  FSEL R9, R9, 1, P2 ;  /* 0x3f80000009097808 */ /* 0x002fe20001000000 */
[----:B------:R-:W1:Y:S01]  /*1c460*/  @P2 MUFU.LG2 R7, R7 ;  /* 0x0000000700072308 */ /* 0x000e620000000c00 */
[----:B------:R-:W-:-:S02]  /*1c470*/  IADD3 R15, PT, PT, R11, 0x80, RZ ;  /* 0x000000800b0f7810 */ /* 0x000fc40007ffe0ff */
[----:B------:R-:W-:Y:S01]  /*1c480*/  LEA R2, R171, R2, 0x2 ;  /* 0x00000002ab027211 */ /* 0x000fe200078e10ff */
        /* <DEDUP_REMOVED lines=70> */
[----:B------:R-:W-:Y:S01]  /*1c8f0*/  @P4 IADD3 R15, PT, PT, R11, -0x80, RZ ;  /* 0xffffff800b0f4810 */ /* 0x000fe20007ffe0ff */
[----:B------:R-:W-:Y:S01]  /*1c900*/  FMUL.FTZ R162, R5, R162 ;  /* 0x000000a205a27220 */ /* 0x000fe20000410000 */
[----:B------:R-:W-:Y:S01]  /*1c910*/  IADD3 R13, PT, PT, R11, R12, RZ ;  /* 0x0000000c0b0d7210 */ /* 0x000fe20007ffe0ff */
[C---:B------:R-:W-:Y:S01]  /*1c920*/  FMUL.FTZ R163, R5.reuse, R163 ;  /* 0x000000a305a37220 */ /* 0x040fe20000410000 */
[C---:B------:R-:W-:Y:S01]  /*1c930*/  FMUL.FTZ R158, R5.reuse, R158 ;  /* 0x0000009e059e7220 */ /* 0x040fe20000410000 */
[----:B------:R-:W-:Y:S01]  /*1c940*/  FMUL.FTZ R159, R5, R159 ;  /* 0x0000009f059f7220 */ /* 0x000fe20000410000 */
[----:B------:R-:W-:Y:S01]  /*1c950*/  IADD3 R9, PT, PT, R11, R10, RZ ;  /* 0x0000000a0b097210 */ /* 0x000fe20007ffe0ff */
[C---:B------:R-:W-:Y:S01]  /*1c960*/  FMUL.FTZ R154, R5.reuse, R154 ;  /* 0x0000009a059a7220 */ /* 0x040fe20000410000 */
[C---:B------:R-:W-:Y:S01]  /*1c970*/  FMUL.FTZ R155, R5.reuse, R155 ;  /* 0x0000009b059b7220 */ /* 0x040fe20000410000 */
[C---:B------:R-:W-:Y:S01]  /*1c980*/  FMUL.FTZ R150, R5.reuse, R150 ;  /* 0x0000009605967220 */ /* 0x040fe20000410000 */
[C---:B------:R-:W-:Y:S01]  /*1c990*/  FMUL.FTZ R151, R5.reuse, R151 ;  /* 0x0000009705977220 */ /* 0x040fe20000410000 */
[----:B------:R-:W-:Y:S01]  /*1c9a0*/  IADD3 R14, PT, PT, R10, R13, RZ ;  /* 0x0000000d0a0e7210 */ /* 0x000fe20007ffe0ff */
[C---:B------:R-:W-:Y:S01]  /*1c9b0*/  FMUL.FTZ R146, R5.reuse, R146 ;  /* 0x0000009205927220 */ /* 0x040fe20000410000 */
[----:B------:R-:W-:Y:S01]  /*1c9c0*/  IADD3 R17, PT, PT, R12, R15, RZ ;  /* 0x0000000f0c117210 */ /* 0x000fe20007ffe0ff */
[C---:B------:R-:W-:Y:S01]  /*1c9d0*/  FMUL.FTZ R147, R5.reuse, R147 ;  /* 0x0000009305937220 */ /* 0x040fe20000410000 */
[C---:B------:R-:W-:Y:S01]  /*1c9e0*/  FMUL.FTZ R142, R5.reuse, R142 ;  /* 0x0000008e058e7220 */ /* 0x040fe20000410000 */
[C---:B------:R-:W-:Y:S01]  /*1c9f0*/  FMUL.FTZ R143, R5.reuse, R143 ;  /* 0x0000008f058f7220 */ /* 0x040fe20000410000 */
[----:B------:R-:W-:Y:S01]  /*1ca00*/  STS.64 [R11+0x800], R162 ;  /* 0x000800a20b007388 */ /* 0x000fe20000000a00 */
[C---:B------:R-:W-:Y:S01]  /*1ca10*/  IADD3 R12, PT, PT, R10.reuse, R15, RZ ;  /* 0x0000000f0a0c7210 */ /* 0x040fe20007ffe0ff */
[C---:B------:R-:W-:Y:S01]  /*1ca20*/  FMUL.FTZ R138, R5.reuse, R138 ;  /* 0x0000008a058a7220 */ /* 0x040fe20000410000 */
[C---:B------:R-:W-:Y:S01]  /*1ca30*/  FMUL.FTZ R139, R5.reuse, R139 ;  /* 0x0000008b058b7220 */ /* 0x040fe20000410000 */
[----:B------:R-:W-:Y:S01]  /*1ca40*/  STS.64 [R9], R156 ;  /* 0x0000009c09007388 */ /* 0x000fe20000000a00 */
[C---:B------:R-:W-:Y:S01]  /*1ca50*/  FMUL.FTZ R134, R5.reuse, R134 ;  /* 0x0000008605867220 */ /* 0x040fe20000410000 */
[C---:B------:R-:W-:Y:S01]  /*1ca60*/  FMUL.FTZ R135, R5.reuse, R135 ;  /* 0x0000008705877220 */ /* 0x040fe20000410000 */
[----:B------:R-:W-:Y:S01]  /*1ca70*/  IADD3 R10, PT, PT, R10, R17, RZ ;  /* 0x000000110a0a7210 */ /* 0x000fe20007ffe0ff */
[----:B------:R-:W-:Y:S01]  /*1ca80*/  STS.64 [R9+0x800], R158 ;  /* 0x0008009e09007388 */ /* 0x000fe20000000a00 */
[C---:B------:R-:W-:Y:S01]  /*1ca90*/  FMUL.FTZ R38, R5.reuse, R38 ;  /* 0x0000002605267220 */ /* 0x040fe20000410000 */
[C---:B------:R-:W-:Y:S01]  /*1caa0*/  FMUL.FTZ R39, R5.reuse, R39 ;  /* 0x0000002705277220 */ /* 0x040fe20000410000 */
[C---:B------:R-:W-:Y:S01]  /*1cab0*/  FMUL.FTZ R42, R5.reuse, R42 ;  /* 0x0000002a052a7220 */ /* 0x040fe20000410000 */
[----:B------:R-:W-:Y:S01]  /*1cac0*/  STS.64 [R13], R152 ;  /* 0x000000980d007388 */ /* 0x000fe20000000a00 */
[C---:B------:R-:W-:Y:S01]  /*1cad0*/  FMUL.FTZ R43, R5.reuse, R43 ;  /* 0x0000002b052b7220 */ /* 0x040fe20000410000 */
[C---:B------:R-:W-:Y:S01]  /*1cae0*/  FMUL.FTZ R46, R5.reuse, R46 ;  /* 0x0000002e052e7220 */ /* 0x040fe20000410000 */
[C---:B------:R-:W-:Y:S01]  /*1caf0*/  FMUL.FTZ R47, R5.reuse, R47 ;  /* 0x0000002f052f7220 */ /* 0x040fe20000410000 */
        /* <DEDUP_REMOVED lines=36> */
[----:B------:R3:W-:Y:S01]  /*1cd40*/  STS.64 [R10], R132 ;  /* 0x000000840a007388 */ /* 0x0007e20000000a00 */
[C---:B------:R-:W-:Y:S01]  /*1cd50*/  FMUL.FTZ R103, R5.reuse, R103 ;  /* 0x0000006705677220 */ /* 0x040fe20000410000 */
[C---:B------:R-:W-:Y:S01]  /*1cd60*/  FMUL.FTZ R106, R5.reuse, R106 ;  /* 0x0000006a056a7220 */ /* 0x040fe20000410000 */
[C---:B------:R-:W-:Y:S01]  /*1cd70*/  FMUL.FTZ R107, R5.reuse, R107 ;  /* 0x0000006b056b7220 */ /* 0x040fe20000410000 */
[----:B------:R2:W-:Y:S01]  /*1cd80*/  STS.64 [R10+0x800], R134 ;  /* 0x000800860a007388 */ /* 0x0005e20000000a00 */
        /* <DEDUP_REMOVED lines=14> */
[----:B------:R-:W-:Y:S01]  /*1ce70*/  FMUL.FTZ R5, R5, R131 ;  /* 0x0000008305057220 */ /* 0x000fe20000410000 */
[----:B------:R2:W-:Y:S01]  /*1ce80*/  STS.64 [R9+0x4800], R42 ;  /* 0x0048002a09007388 */ /* 0x0005e20000000a00 */
[----:B-1----:R-:W-:Y:S01]  /*1ce90*/  @P2 FMUL.FTZ R7, R7, 0.69314718246459960938 ;  /* 0x3f31721807072820 */ /* 0x002fe20000410000 */
[----:B-----5:R-:W-:-:S02]  /*1cea0*/  @P1 FMUL.FTZ R6, R6, 0.69314718246459960938 ;  /* 0x3f31721806061820 */ /* 0x020fc40000410000 */
[----:B------:R1:W-:Y:S01]  /*1ceb0*/  STS.64 [R13+0x4000], R44 ;  /* 0x0040002c0d007388 */ /* 0x0003e20000000a00 */
[----:B---3--:R-:W-:-:S03]  /*1cec0*/  MOV R133, 0xff800000 ;  /* 0xff80000000857802 */ /* 0x008fc60000000f00 */
[----:B------:R1:W-:Y:S01]  /*1ced0*/  STS.64 [R13+0x4800], R46 ;  /* 0x0048002e0d007388 */ /* 0x0003e20000000a00 */
[----:B------:R-:W-:Y:S01]  /*1cee0*/  MOV R132, 0xff800000 ;  /* 0xff80000000847802 */ /* 0x000fe20000000f00 */
[----:B----4-:R-:W-:Y:S01]  /*1cef0*/  @P2 FFMA.FTZ R133, R164, R19, R7 ;  /* 0x00000013a4852223 */ /* 0x010fe20000010007 */
[----:B--2---:R-:W-:Y:S01]  /*1cf00*/  @P1 FFMA.FTZ R132, R3, R16, R6 ;  /* 0x0000001003841223 */ /* 0x004fe20000010006 */
[----:B------:R1:W-:Y:S01]  /*1cf10*/  STS.64 [R14+0x4000], R48 ;  /* 0x004000300e007388 */ /* 0x0003e20000000a00 */
[----:B------:R-:W-:Y:S02]  /*1cf20*/  IADD3 R134, P0, PT, R8, UR7, RZ ;  /* 0x0000000708867c10 */ /* 0x000fe4000ff1e0ff */
[----:B------:R-:W-:Y:S01]  /*1cf30*/  LOP3.LUT P1, RZ, R216, 0x3, RZ, 0xc0, !PT ;  /* 0x00000003d8ff7812 */ /* 0x000fe2000782c0ff */
[----:B------:R1:W-:Y:S01]  /*1cf40*/  STS.64 [R14+0x4800], R50 ;  /* 0x004800320e007388 */ /* 0x0003e20000000a00 */
[----:B------:R-:W-:-:S03]  /*1cf50*/  MOV R3, UR7 ;  /* 0x0000000700037c02 */ /* 0x000fc60008000f00 */
        /* <DEDUP_REMOVED lines=86> */
.L_x_4736:
[----:B------:R-:W-:Y:S05]  /*1d4c0*/  BSYNC.RECONVERGENT B0 ;  /* 0x0000000000007941 */ /* 0x000fea0003800200 */
.L_x_4735:
        /* <DEDUP_REMOVED lines=55> */
.L_x_4737:
        /* <DEDUP_REMOVED lines=12> */
.L_x_7489:


//--------------------- .text._ZN5flash24flash_fwd_splitkv_kernelI23Flash_fwd_kernel_traitsILi256ELi64ELi64ELi4ELb0ELb0EN7cutlass10bfloat16_tE19Flash_kernel_traitsILi256ELi64ELi64ELi4ES3_EELb0ELb0ELb1ELb0ELb0ELb0ELb1ELb1EEEvNS_16Flash_fwd_paramsE --------------------------
	.section	.text._ZN5flash24flash_fwd_splitkv_kernelI23Flash_fwd_kernel_traitsILi256ELi64ELi64ELi4ELb0ELb0EN7cutlass10bfloat16_tE19Flash_kernel_traitsILi256ELi64ELi64ELi4ES3_EELb0ELb0ELb1ELb0ELb0ELb0ELb1ELb1EEEvNS_16Flash_fwd_paramsE,"ax",@progbits
	.align	128
        .global         _ZN5flash24flash_fwd_splitkv_kernelI23Flash_fwd_kernel_traitsILi256ELi64ELi64ELi4ELb0ELb0EN7cutlass10bfloat16_tE19Flash_kernel_traitsILi256ELi64ELi64ELi4ES3_EELb0ELb0ELb1ELb0ELb0ELb0ELb1ELb1EEEvNS_16Flash_fwd_paramsE
        .type           _ZN5flash24flash_fwd_splitkv_kernelI23Flash_fwd_kernel_traitsILi256ELi64ELi64ELi4ELb0ELb0EN7cutlass10bfloat16_tE19Flash_kernel_traitsILi256ELi64ELi64ELi4ES3_EELb0ELb0ELb1ELb0ELb0ELb0ELb1ELb1EEEvNS_16Flash_fwd_paramsE,@function
        .size           _ZN5flash24flash_fwd_splitkv_kernelI23Flash_fwd_kernel_traitsILi256ELi64ELi64ELi4ELb0ELb0EN7cutlass10bfloat16_tE19Flash_kernel_traitsILi256ELi64ELi64ELi4ES3_EELb0ELb0ELb1ELb0ELb0ELb0ELb1ELb1EEEvNS_16Flash_fwd_paramsE,(.L_x_7490 - _ZN5flash24flash_fwd_splitkv_kernelI23Flash_fwd_kernel_traitsILi256ELi64ELi64ELi4ELb0ELb0EN7cutlass10bfloat16_tE19Flash_kernel_traitsILi256ELi64ELi64ELi4ES3_EELb0ELb0ELb1ELb0ELb0ELb0ELb1ELb1EEEvNS_16Flash_fwd_paramsE)
        .other          _ZN5flash24flash_fwd_splitkv_kernelI23Flash_fwd_kernel_traitsILi256ELi64ELi64ELi4ELb0ELb0EN7cutlass10bfloat16_tE19Flash_kernel_traitsILi256ELi64ELi64ELi4ES3_EELb0ELb0ELb1ELb0ELb0ELb0ELb1ELb1EEEvNS_16Flash_fwd_paramsE,@"STO_CUDA_ENTRY STV_DEFAULT"
_ZN5flash24flash_fwd_splitkv_kernelI23Flash_fwd_kernel_traitsILi256ELi64ELi64ELi4ELb0ELb0EN7cutlass10bfloat16_tE19Flash_kernel_traitsILi256ELi64ELi64ELi4ES3_EELb0ELb0ELb1ELb0ELb0ELb0ELb1ELb1EEEvNS_16Flash_fwd_paramsE:
.text._ZN5flash24flash_fwd_splitkv_kernelI23Flash_fwd_kernel_traitsILi256ELi64ELi64ELi4ELb0ELb0EN7cutlass10bfloat16_tE19Flash_kernel_traitsILi256ELi64ELi64ELi4ES3_EELb0ELb0ELb1ELb0ELb0ELb0ELb1ELb1EEEvNS_16Flash_fwd_paramsE:
        /* <DEDUP_REMOVED lines=31> */
[----:B------:R-:W2:Y:S04]  /*01f0*/  LDCU.64 UR6, c[0x0][0x358] ;  /* 0x00006b00ff0677ac */ /* 0x000ea80008000a00 */
[----:B------:R-:W-:Y:S02]  /*0200*/  @UP1 UIADD3 UR25, UPT, UPT, UR25, 0x1, URZ ;  /* 0x0000000119191890 */ /* 0x000fe4000fffe0ff */
[----:B------:R-:W-:-:S04]  /*0210*/  @!UP0 ULOP3.LUT UR25, URZ, UR12, URZ, 0x33, !UPT ;  /* 0x0000000cff198292 */ /* 0x000fc8000f8e33ff */
[----:B---3--:R-:W-:Y:S02]  /*0220*/  UIMAD.WIDE.U32 UR14, UR25, 0x4, UR14 ;  /* 0x00000004190e78a5 */ /* 0x008fe4000f8e000e */
[----:B------:R-:W-:Y:S02]  /*0230*/  UISETP.NE.AND.EX UP2, UPT, UR9, URZ, UPT, UP2 ;  /* 0x000000ff0900728c */ /* 0x000fe4000bf45320 */
[----:B------:R-:W-:Y:S02]  /*0240*/  UISETP.NE.AND UP4, UPT, UR10, URZ, UPT ;  /* 0x000000ff0a00728c */ /* 0x000fe4000bf85270 */
        /* <DEDUP_REMOVED lines=49> */
.L_x_4738:
        /* <DEDUP_REMOVED lines=19> */
[----:B-1----:R-:W-:Y:S02]  /*0690*/  ULEA.HI.SX32 UR18, UR4, UR14, 0x1a ;  /* 0x0000000e04127291 */ /* 0x002fe4000f8fd2ff */
[----:B------:R-:W-:Y:S02]  /*06a0*/  R2UR UR15, R2 ;  /* 0x00000000020f72ca */ /* 0x000fe400000e0000 */
        /* <DEDUP_REMOVED lines=13> */
[----:B------:R-:W1:Y:S01]  /*0780*/  @!UP2 LDCU.64 UR4, c[0x0][0x488] ;  /* 0x00009100ff04a7ac */ /* 0x000e620008000a00 */
[----:B------:R-:W-:-:S07]  /*0790*/  UIMAD.WIDE.U32 UR30, UR31, UR20, URZ ;  /* 0x000000141f1e72a5 */ /* 0x000fce000f8e00ff */
[----:B------:R-:W-:Y:S02]  /*07a0*/  UMOV UR17, UR31 ;  /* 0x0000001f00117c82 */ /* 0x000fe40008000000 */
[----:B------:R-:W-:-:S04]  /*07b0*/  UIMAD UR15, UR17, UR15, UR20 ;  /* 0x0000000f110f72a4 */ /* 0x000fc8000f8e0214 */
[----:B------:R-:W-:Y:S02]  /*07c0*/  UISETP.GT.U32.AND UP1, UPT, UR13, UR15, UPT ;  /* 0x0000000f0d00728c */ /* 0x000fe4000bf24070 */
[----:B-1----:R-:W-:Y:S01]  /*07d0*/  @!UP2 UISETP.NE.U32.AND UP0, UPT, UR4, URZ, UPT ;  /* 0x000000ff0400a28c */ /* 0x002fe2000bf05070 */
[----:B------:R-:W1:Y:S03]  /*07e0*/  S2UR UR4, SR_CTAID.Y ;  /* 0x00000000000479c3 */ /* 0x000e660000002600 */
[----:B------:R-:W-:-:S04]  /*07f0*/  @!UP2 UISETP.NE.AND.EX UP0, UPT, UR5, URZ, UPT, UP0 ;  /* 0x000000ff0500a28c */ /* 0x000fc8000bf05300 */
[----:B---3--:R-:W-:Y:S02]  /*0800*/  @!UP2 USEL UR19, UR19, URZ, UP0 ;  /* 0x000000ff1313a287 */ /* 0x008fe40008000000 */
[----:B------:R-:W-:Y:S02]  /*0810*/  @!UP1 UIADD3 UR15, UPT, UPT, UR15, -UR13, URZ ;  /* 0x8000000d0f0f9290 */ /* 0x000fe4000fffe0ff */
[----:B------:R-:W-:Y:S02]  /*0820*/  @!UP2 UIADD3 UR22, UPT, UPT, UR24, UR19, URZ ;  /* 0x000000131816a290 */ /* 0x000fe4000fffe0ff */
        /* <DEDUP_REMOVED lines=61> */
.L_x_4741:
[----:B------:R-:W-:Y:S05]  /*0c00*/  BSYNC.RECONVERGENT B0 ;  /* 0x0000000000007941 */ /* 0x000fea0003800200 */
.L_x_4740:
        /* <DEDUP_REMOVED lines=31> */
.L_x_4743:
[----:B------:R-:W-:Y:S05]  /*0e00*/  BSYNC.RECONVERGENT B0 ;  /* 0x0000000000007941 */ /* 0x000fea0003800200 */
.L_x_4742:
        /* <DEDUP_REMOVED lines=24> */
.L_x_4745:
[----:B------:R-:W-:Y:S05]  /*0f90*/  BSYNC.RECONVERGENT B0 ;  /* 0x0000000000007941 */ /* 0x000fea0003800200 */
.L_x_4744:
        /* <DEDUP_REMOVED lines=24> */
.L_x_4747:
[----:B------:R-:W-:Y:S05]  /*1120*/  BSYNC.RECONVERGENT B0 ;  /* 0x0000000000007941 */ /* 0x000fea0003800200 */
.L_x_4746:
        /* <DEDUP_REMOVED lines=24> */
.L_x_4749:
[----:B------:R-:W-:Y:S05]  /*12b0*/  BSYNC.RECONVERGENT B0 ;  /* 0x0000000000007941 */ /* 0x000fea0003800200 */
.L_x_4748:
        /* <DEDUP_REMOVED lines=24> */
.L_x_4751:
[----:B------:R-:W-:Y:S05]  /*1440*/  BSYNC.RECONVERGENT B0 ;  /* 0x0000000000007941 */ /* 0x000fea0003800200 */
.L_x_4750:
        /* <DEDUP_REMOVED lines=23> */
.L_x_4753:
[----:B------:R-:W-:Y:S05]  /*15c0*/  BSYNC.RECONVERGENT B0 ;  /* 0x0000000000007941 */ /* 0x000fea0003800200 */
.L_x_4752:
        /* <DEDUP_REMOVED lines=23> */
.L_x_4755:
[----:B------:R-:W-:Y:S05]  /*1740*/  BSYNC.RECONVERGENT B0 ;  /* 0x0000000000007941 */ /* 0x000fea0003800200 */
.L_x_4754:
        /* <DEDUP_REMOVED lines=33> */
.L_x_4739:
        /* <DEDUP_REMOVED lines=13> */
.L_x_4756:
        /* <DEDUP_REMOVED lines=41> */
[----:B---3--:R-:W-:Y:S01]  /*1cc0*/  IABS R2, R16 ;  /* 0x0000001000027213 */ /* 0x008fe20000000000 */
[----:B------:R-:W-:Y:S01]  /*1cd0*/  IMAD.MOV R0, RZ, RZ, -R0 ;  /* 0x000000ffff007224 */ /* 0x000fe200078e0a00 */
[----:B------:R-:W-:Y:S02]  /*1ce0*/  MOV R4, UR28 ;  /* 0x0000001c00047c02 */ /* 0x000fe40008000f00 */
[----:B------:R-:W1:Y:S01]  /*1cf0*/  I2F.RP R7, R2 ;  /* 0x0000000200077306 */ /* 0x000e620000209400 */
[----:B------:R-:W-:Y:S01]  /*1d00*/  IMAD R0, R3, R0, UR10 ;  /* 0x0000000a03007e24 */ /* 0x000fe2000f8e0200 */
[----:B------:R-:W-:Y:S02]  /*1d10*/  IABS R4, R4 ;  /* 0x0000000400047213 */ /* 0x000fe40000000000 */
[----:B------:R-:W-:Y:S02]  /*1d20*/  ISETP.NE.AND P4, PT, R16, RZ, PT ;  /* 0x000000ff1000720c */ /* 0x000fe40003f85270 */
[----:B----4-:R-:W-:-:S02]  /*1d30*/  MOV R3, UR15 ;  /* 0x0000000f00037c02 */ /* 0x010fc40008000f00 */
[----:B-1----:R-:W1:Y:S02]  /*1d40*/  MUFU.RCP R8, R7 ;  /* 0x0000000700087308 */ /* 0x002e640000001000 */
[----:B-1----:R-:W-:-:S06]  /*1d50*/  IADD3 R8, PT, PT, R8, 0xffffffe, RZ ;  /* 0x0ffffffe08087810 */ /* 0x002fcc0007ffe0ff */
[----:B------:R-:W1:Y:S02]  /*1d60*/  F2I.FTZ.U32.TRUNC.NTZ R9, R8 ;  /* 0x0000000800097305 */ /* 0x000e64000021f000 */
[----:B-1----:R-:W-:Y:S01]  /*1d70*/  IMAD.MOV R5, RZ, RZ, -R9 ;  /* 0x000000ffff057224 */ /* 0x002fe200078e0a09 */
[----:B------:R-:W-:-:S03]  /*1d80*/  MOV R8, RZ ;  /* 0x000000ff00087202 */ /* 0x000fc60000000f00 */
[----:B------:R-:W-:-:S04]  /*1d90*/  IMAD R5, R5, R2, RZ ;  /* 0x0000000205057224 */ /* 0x000fc800078e02ff */
[----:B------:R-:W-:-:S06]  /*1da0*/  IMAD.HI.U32 R5, R9, R5, R8 ;  /* 0x0000000509057227 */ /* 0x000fcc00078e0008 */
[----:B------:R-:W-:-:S04]  /*1db0*/  IMAD.HI.U32 R5, R5, R4, RZ ;  /* 0x0000000405057227 */ /* 0x000fc800078e00ff */
[----:B------:R-:W-:-:S04]  /*1dc0*/  IMAD.MOV R7, RZ, RZ, -R5 ;  /* 0x000000ffff077224 */ /* 0x000fc800078e0a05 */
[----:B------:R-:W-:-:S05]  /*1dd0*/  IMAD R9, R2, R7, R4 ;  /* 0x0000000702097224 */ /* 0x000fca00078e0204 */
[----:B------:R-:W-:-:S13]  /*1de0*/  ISETP.GT.U32.AND P2, PT, R2, R9, PT ;  /* 0x000000090200720c */ /* 0x000fda0003f44070 */
[-C--:B------:R-:W-:Y:S02]  /*1df0*/  @!P2 IADD3 R9, PT, PT, R9, -R2.reuse, RZ ;  /* 0x800000020909a210 */ /* 0x080fe40007ffe0ff */
[----:B------:R-:W-:Y:S02]  /*1e00*/  @!P2 IADD3 R5, PT, PT, R5, 0x1, RZ ;  /* 0x000000010505a810 */ /* 0x000fe40007ffe0ff */
[----:B------:R-:W-:Y:S02]  /*1e10*/  ISETP.GE.U32.AND P1, PT, R9, R2, PT ;  /* 0x000000020900720c */ /* 0x000fe40003f26070 */
[----:B------:R-:W-:Y:S02]  /*1e20*/  LOP3.LUT R2, R16, UR28, RZ, 0x3c, !PT ;  /* 0x0000001c10027c12 */ /* 0x000fe4000f8e3cff */
[----:B------:R-:W-:Y:S02]  /*1e30*/  LOP3.LUT R16, RZ, R16, RZ, 0x33, !PT ;  /* 0x00000010ff107212 */ /* 0x000fe400078e33ff */
[----:B------:R-:W-:Y:S01]  /*1e40*/  ISETP.GE.AND P3, PT, R2, RZ, PT ;  /* 0x000000ff0200720c */ /* 0x000fe20003f66270 */
[----:B------:R-:W-:-:S06]  /*1e50*/  IMAD.U32 R2, RZ, RZ, UR14 ;  /* 0x0000000eff027e24 */ /* 0x000fcc000f8e00ff */
[----:B------:R-:W-:Y:S01]  /*1e60*/  @P1 VIADD R5, R5, 0x1 ;  /* 0x0000000105051836 */ /* 0x000fe20000000000 */
[----:B--2---:R-:W-:Y:S01]  /*1e70*/  SHF.R.S32.HI R7, RZ, 0x1f, R6 ;  /* 0x0000001fff077819 */ /* 0x004fe20000011406 */
        /* <DEDUP_REMOVED lines=9> */
[----:B------:R-:W-:Y:S02]  /*1f10*/  MOV R9, R5 ;  /* 0x0000000500097202 */ /* 0x000fe40000000f00 */
[----:B------:R-:W-:Y:S02]  /*1f20*/  IADD3 R11, PT, PT, R7, R10, RZ ;  /* 0x0000000a070b7210 */ /* 0x000fe40007ffe0ff */
[----:B------:R-:W-:Y:S02]  /*1f30*/  SHF.R.S32.HI R7, RZ, 0x1f, R0 ;  /* 0x0000001fff077819 */ /* 0x000fe40000011400 */
[----:B------:R-:W-:Y:S02]  /*1f40*/  @!P3 IADD3 R9, PT, PT, -R9, RZ, RZ ;  /* 0x000000ff0909b210 */ /* 0x000fe40007ffe1ff */
[----:B------:R-:W-:Y:S01]  /*1f50*/  MOV R12, R8 ;  /* 0x00000008000c7202 */ /* 0x000fe20000000f00 */
[----:B------:R-:W-:Y:S01]  /*1f60*/  IMAD R4, R7, R2, RZ ;  /* 0x0000000207047224 */ /* 0x000fe200078e02ff */
[----:B------:R-:W-:-:S02]  /*1f70*/  MOV R10, R6 ;  /* 0x00000006000a7202 */ /* 0x000fc40000000f00 */
[----:B------:R-:W-:Y:S01]  /*1f80*/  SEL R6, R16, R9, !P4 ;  /* 0x0000000910067207 */ /* 0x000fe20006000000 */
[C---:B------:R-:W-:Y:S02]  /*1f90*/  IMAD R4, R0.reuse, R3, R4 ;  /* 0x0000000300047224 */ /* 0x040fe400078e0204 */
[----:B--2---:R-:W-:Y:S01]  /*1fa0*/  IMAD.U32 R62, RZ, RZ, UR4 ;  /* 0x00000004ff3e7e24 */ /* 0x004fe2000f8e00ff */
[----:B------:R-:W-:Y:S01]  /*1fb0*/  MOV R63, UR5 ;  /* 0x00000005003f7c02 */ /* 0x000fe20008000f00 */
[----:B------:R-:W-:-:S04]  /*1fc0*/  IMAD.WIDE.U32 R12, R0, R2, R12 ;  /* 0x00000002000c7225 */ /* 0x000fc800078e000c */
[-C--:B------:R-:W-:Y:S02]  /*1fd0*/  IMAD R7, R7, R62.reuse, RZ ;  /* 0x0000003e07077224 */ /* 0x080fe400078e02ff */
[----:B------:R-:W-:-:S04]  /*1fe0*/  IMAD.WIDE.U32 R10, R0, R62, R10 ;  /* 0x0000003e000a7225 */ /* 0x000fc800078e000a */
[----:B------:R-:W-:Y:S01]  /*1ff0*/  IMAD R7, R0, R63, R7 ;  /* 0x0000003f00077224 */ /* 0x000fe200078e0207 */
[----:B------:R-:W-:Y:S01]  /*2000*/  SHF.R.S32.HI R0, RZ, 0x1f, R6 ;  /* 0x0000001fff007819 */ /* 0x000fe20000011406 */
[----:B------:R-:W-:-:S03]  /*2010*/  IMAD.IADD R13, R13, 0x1, R4 ;  /* 0x000000010d0d7824 */ /* 0x000fc600078e0204 */
        /* <DEDUP_REMOVED lines=12> */
.L_x_4757:
        /* <DEDUP_REMOVED lines=15> */
.L_x_4759:
[----:B-1----:R-:W1:Y:S01]  /*21d0*/  LDC.64 R2, c[0x0][0x3b8] ;  /* 0x0000ee00ff027b82 */ /* 0x002e620000000a00 */
[----:B------:R-:W-:-:S06]  /*21e0*/  UIADD3 UR4, UPT, UPT, UR8, UR9, URZ ;  /* 0x0000000908047290 */ /* 0x000fcc000fffe0ff */
[----:B-1----:R-:W-:Y:S02]  /*21f0*/  IMAD R13, R3, UR4, RZ ;  /* 0x00000004030d7c24 */ /* 0x002fe4000f8e02ff */
[----:B------:R-:W-:-:S05]  /*2200*/  IMAD.WIDE.U32 R6, R2, UR4, RZ ;  /* 0x0000000402067c25 */ /* 0x000fca000f8e00ff */
[----:B------:R-:W-:Y:S02]  /*2210*/  IADD3 R13, PT, PT, R7, R13, RZ ;  /* 0x0000000d070d7210 */ /* 0x000fe40007ffe0ff */
[----:B------:R-:W-:Y:S02]  /*2220*/  MOV R12, R6 ;  /* 0x00000006000c7202 */ /* 0x000fe40000000f00 */
.L_x_4760:
        /* <DEDUP_REMOVED lines=14> */
.L_x_4761:
[----:B------:R-:W1:Y:S01]  /*2310*/  LDC.64 R62, c[0x0][0x3c0] ;  /* 0x0000f000ff3e7b82 */ /* 0x000e620000000a00 */
[----:B------:R-:W-:-:S06]  /*2320*/  UIADD3 UR8, UPT, UPT, UR8, UR9, URZ ;  /* 0x0000000908087290 */ /* 0x000fcc000fffe0ff */
[----:B-1----:R-:W-:Y:S02]  /*2330*/  IMAD R7, R63, UR8, RZ ;  /* 0x000000083f077c24 */ /* 0x002fe4000f8e02ff */
[----:B-----5:R-:W-:-:S05]  /*2340*/  IMAD.WIDE.U32 R4, R62, UR8, RZ ;  /* 0x000000083e047c25 */ /* 0x020fca000f8e00ff */
[----:B------:R-:W-:Y:S02]  /*2350*/  IADD3 R7, PT, PT, R5, R7, RZ ;  /* 0x0000000705077210 */ /* 0x000fe40007ffe0ff */
[----:B------:R-:W-:-:S07]  /*2360*/  MOV R6, R4 ;  /* 0x0000000400067202 */ /* 0x000fce0000000f00 */
.L_x_4762:
        /* <DEDUP_REMOVED lines=20> */
[----:B------:R-:W-:-:S06]  /*24b0*/  IMAD.HI.U32 R5, R9, R5, R8 ;  /* 0x0000000509057227 */ /* 0x000fcc00078e0008 */
[----:B------:R-:W-:-:S04]  /*24c0*/  IMAD.HI.U32 R5, R5, R4, RZ ;  /* 0x0000000405057227 */ /* 0x000fc800078e00ff */
[----:B------:R-:W-:-:S04]  /*24d0*/  IMAD.MOV R9, RZ, RZ, -R5 ;  /* 0x000000ffff097224 */ /* 0x000fc800078e0a05 */
[----:B------:R-:W-:Y:S02]  /*24e0*/  IMAD R9, R0, R9, R4 ;  /* 0x0000000900097224 */ /* 0x000fe400078e0204 */
[----:B------:R-:W-:-:S03]  /*24f0*/  IMAD R4, R62, UR5, RZ ;  /* 0x000000053e047c24 */ /* 0x000fc6000f8e02ff */
[----:B------:R-:W-:Y:S01]  /*2500*/  ISETP.GT.U32.AND P2, PT, R0, R9, PT ;  /* 0x000000090000720c */ /* 0x000fe20003f44070 */
[----:B------:R-:W-:-:S04]  /*2510*/  IMAD R4, R63, UR4, R4 ;  /* 0x000000043f047c24 */ /* 0x000fc8000f8e0204 */
[----:B------:R-:W-:-:S08]  /*2520*/  IMAD.IADD R15, R15, 0x1, R4 ;  /* 0x000000010f0f7824 */ /* 0x000fd000078e0204 */
        /* <DEDUP_REMOVED lines=16> */
[C---:B------:R-:W-:Y:S01]  /*2630*/  IMAD R0, R11.reuse, R8, RZ ;  /* 0x000000080b007224 */ /* 0x040fe200078e02ff */
[----:B------:R-:W-:Y:S01]  /*2640*/  MOV R8, R14 ;  /* 0x0000000e00087202 */ /* 0x000fe20000000f00 */
[-C--:B--2---:R-:W-:Y:S02]  /*2650*/  IMAD R11, R11, R6.reuse, RZ ;  /* 0x000000060b0b7224 */ /* 0x084fe400078e02ff */
[----:B------:R-:W-:-:S04]  /*2660*/  IMAD.WIDE.U32 R12, R10, R6, R12 ;  /* 0x000000060a0c7225 */ /* 0x000fc800078e000c */
[C---:B------:R-:W-:Y:S01]  /*2670*/  IMAD R11, R10.reuse, R7, R11 ;  /* 0x000000070a0b7224 */ /* 0x040fe200078e020b */
[----:B------:R-:W-:Y:S01]  /*2680*/  MOV R6, R12 ;  /* 0x0000000c00067202 */ /* 0x000fe20000000f00 */
[----:B------:R-:W-:-:S03]  /*2690*/  IMAD R0, R10, R9, R0 ;  /* 0x000000090a007224 */ /* 0x000fc600078e0200 */
[----:B------:R-:W-:Y:S01]  /*26a0*/  IADD3 R4, PT, PT, R13, R11, RZ ;  /* 0x0000000b0d047210 */ /* 0x000fe20007ffe0ff */
[----:B------:R-:W-:-:S07]  /*26b0*/  IMAD.IADD R7, R15, 0x1, R0 ;  /* 0x000000010f077824 */ /* 0x000fce00078e0200 */
.L_x_4758:
[----:B------:R-:W-:Y:S01]  /*26c0*/  UISETP.NE.AND UP0, UPT, UR16, -0x1, UPT ;  /* 0xffffffff1000788c */ /* 0x000fe2000bf05270 */
[----:B------:R-:W-:Y:S01]  /*26d0*/  IMAD.MOV.U32 R0, RZ, RZ, RZ ;  /* 0x000000ffff007224 */ /* 0x000fe200078e00ff */
[----:B------:R-:W1:Y:S01]  /*26e0*/  LDCU.64 UR10, c[0x0][0x3b0] ;  /* 0x00007600ff0a77ac */ /* 0x000e620008000a00 */
[----:B------:R-:W2:Y:S01]  /*26f0*/  LDCU.64 UR4, c[0x0][0x3c8] ;  /* 0x00007900ff0477ac */ /* 0x000ea20008000a00 */
[----:B------:R-:W3:Y:S07]  /*2700*/  S2R R99, SR_CTAID.X ;  /* 0x0000000000637919 */ /* 0x000eee0000002500 */
[----:B------:R-:W4:Y:S01]  /*2710*/  @!UP0 LDCU.64 UR8, c[0x0][0x398] ;  /* 0x00007300ff0887ac */ /* 0x000f220008000a00 */
[----:B------:R-:W-:Y:S01]  /*2720*/  IMAD.SHL.U32 R94, R64, 0x8, RZ ;  /* 0x00000008405e7824 */ /* 0x000fe200078e00ff */
[----:B------:R3:W5:Y:S01]  /*2730*/  @P0 LDG.E R0, desc[UR6][R102.64] ;  /* 0x0000000666000981 */ /* 0x000762000c1e1900 */
[----:B------:R-:W-:Y:S01]  /*2740*/  SHF.R.U32.HI R100, RZ, 0x3, R64 ;  /* 0x00000003ff647819 */ /* 0x000fe20000011640 */
[----:B------:R-:W-:Y:S01]  /*2750*/  USHF.R.S32.HI UR31, URZ, 0x1f, UR28 ;  /* 0x0000001fff1f7899 */ /* 0x000fe2000801141c */
[----:B------:R-:W-:Y:S01]  /*2760*/  IMAD.MOV.U32 R101, RZ, RZ, RZ ;  /* 0x000000ffff657224 */ /* 0x000fe200078e00ff */
[----:B------:R-:W-:Y:S01]  /*2770*/  LOP3.LUT R14, R94, 0x38, RZ, 0xc0, !PT ;  /* 0x000000385e0e7812 */ /* 0x000fe200078ec0ff */
[----:B------:R-:W-:Y:S01]  /*2780*/  USHF.R.S32.HI UR30, URZ, 0x1f, UR24 ;  /* 0x0000001fff1e7899 */ /* 0x000fe20008011418 */
[----:B------:R-:W-:Y:S01]  /*2790*/  IMAD.SHL.U32 R97, R64, 0x40, RZ ;  /* 0x0000004040617824 */ /* 0x000fe200078e00ff */
[----:B-1----:R-:W-:Y:S01]  /*27a0*/  @UP0 UIMAD.WIDE.U32 UR14, UR16, UR10, URZ ;  /* 0x0000000a100e02a5 */ /* 0x002fe2000f8e00ff */
[C---:B------:R-:W-:Y:S01]  /*27b0*/  IADD3 R10, P1, PT, R14.reuse, R6, RZ ;  /* 0x000000060e0a7210 */ /* 0x040fe20007f3e0ff */
[----:B------:R-:W-:Y:S01]  /*27c0*/  ULEA.HI UR30, UR30, UR24, URZ, 0x6 ;  /* 0x000000181e1e7291 */ /* 0x000fe2000f8f30ff */
[----:B------:R-:W-:Y:S01]  /*27d0*/  IADD3 R8, P0, PT, R14, R8, RZ ;  /* 0x000000080e087210 */ /* 0x000fe20007f1e0ff */
[----:B--2---:R-:W-:Y:S01]  /*27e0*/  IMAD.U32 R6, RZ, RZ, UR4 ;  /* 0x00000004ff067e24 */ /* 0x004fe2000f8e00ff */
[----:B------:R-:W-:Y:S01]  /*27f0*/  LOP3.LUT R97, R97, 0x1c0, RZ, 0xc0, !PT ;  /* 0x000001c061617812 */ /* 0x000fe200078ec0ff */
[----:B------:R-:W-:Y:S01]  /*2800*/  IMAD.X R11, RZ, RZ, R4, P1 ;  /* 0x000000ffff0b7224 */ /* 0x000fe200008e0604 */
[----:B------:R-:W-:Y:S01]  /*2810*/  USHF.R.S32.HI UR30, URZ, 0x6, UR30 ;  /* 0x00000006ff1e7899 */ /* 0x000fe2000801141e */
[----:B------:R-:W1:Y:S01]  /*2820*/  LDC R4, c[0x0][0x450] ;  /* 0x00011400ff047b82 */ /* 0x000e620000000800 */
[----:B----4-:R-:W-:Y:S01]  /*2830*/  @!UP0 UIMAD.WIDE.U32 UR18, UR25, UR8, URZ ;  /* 0x00000008191282a5 */ /* 0x010fe2000f8e00ff */
[----:B------:R-:W-:Y:S01]  /*2840*/  IMAD.X R9, RZ, RZ, R7, P0 ;  /* 0x000000ffff097224 */ /* 0x000fe200000e0607 */
[----:B------:R-:W-:Y:S01]  /*2850*/  SHF.L.U64.HI R60, R2, 0x4, R3 ;  /* 0x00000004023c7819 */ /* 0x000fe20000010203 */
[C---:B------:R-:W-:Y:S01]  /*2860*/  IMAD.WIDE.U32 R10, R100.reuse, R2, R10 ;  /* 0x00000002640a7225 */ /* 0x040fe200078e000a */
[----:B------:R-:W-:Y:S01]  /*2870*/  @!UP0 UIMAD UR9, UR25, UR9, UR19 ;  /* 0x00000009190982a4 */ /* 0x000fe2000f8e0213 */
[----:B------:R-:W-:Y:S01]  /*2880*/  LOP3.LUT R97, R97, 0x38, R94, 0xf8, !PT ;  /* 0x0000003861617812 */ /* 0x000fe200078ef85e */
[----:B------:R-:W-:Y:S01]  /*2890*/  @UP0 UIMAD UR9, UR16, UR11, UR15 ;  /* 0x0000000b100902a4 */ /* 0x000fe2000f8e020f */
[----:B------:R-:W-:Y:S01]  /*28a0*/  IMAD R71, R100, R3, R11 ;  /* 0x0000000364477224 */ /* 0x000fe200078e020b */
[----:B------:R-:W-:Y:S01]  /*28b0*/  @!UP0 UMOV UR8, UR18 ;  /* 0x0000001200088c82 */ /* 0x000fe20008000000 */
[----:B------:R-:W-:Y:S01]  /*28c0*/  @UP0 UMOV UR8, UR14 ;  /* 0x0000000e00080c82 */ /* 0x000fe20008000000 */
[----:B------:R-:W-:Y:S01]  /*28d0*/  UIMAD UR14, UR31, UR4, URZ ;  /* 0x000000041f0e72a4 */ /* 0x000fe2000f8e02ff */
[----:B------:R-:W-:Y:S01]  /*28e0*/  IADD3 R12, P2, PT, R14, UR8, RZ ;  /* 0x000000080e0c7c10 */ /* 0x000fe2000ff5e0ff */
[----:B------:R-:W-:Y:S01]  /*28f0*/  IMAD.WIDE.U32 R8, R100, R62, R8 ;  /* 0x0000003e64087225 */ /* 0x000fe200078e0008 */
[----:B------:R-:W-:Y:S01]  /*2900*/  UISETP.LT.AND UP0, UPT, UR21, UR30, UPT ;  /* 0x0000001e1500728c */ /* 0x000fe2000bf01270 */
[C---:B------:R-:W-:Y:S01]  /*2910*/  SHF.L.U64.HI R71, R10.reuse, 0x1, R71 ;  /* 0x000000010a477819 */ /* 0x040fe20000010247 */
[----:B------:R-:W-:Y:S01]  /*2920*/  UIMAD UR14, UR28, UR5, UR14 ;  /* 0x000000051c0e72a4 */ /* 0x000fe2000f8e020e */
[----:B------:R-:W-:Y:S01]  /*2930*/  IADD3.X R13, PT, PT, RZ, UR9, RZ, P2, !PT ;  /* 0x00000009ff0d7c10 */ /* 0x000fe200097fe4ff */
[----:B------:R-:W2:Y:S01]  /*2940*/  LDCU.64 UR8, c[0x0][0x388] ;  /* 0x00007100ff0877ac */ /* 0x000ea20008000a00 */
[----:B------:R-:W-:Y:S01]  /*2950*/  IMAD.SHL.U32 R70, R10, 0x2, RZ ;  /* 0x000000020a467824 */ /* 0x000fe200078e00ff */
[----:B------:R-:W-:Y:S01]  /*2960*/  LOP3.LUT R11, R14, 0x40, RZ, 0xfc, !PT ;  /* 0x000000400e0b7812 */ /* 0x000fe200078efcff */
[----:B------:R-:W-:Y:S01]  /*2970*/  IMAD R67, R100, R63, R9 ;  /* 0x0000003f64437224 */ /* 0x000fe200078e0209 */
[----:B------:R-:W4:Y:S01]  /*2980*/  LDCU.64 UR4, c[0x0][0x390] ;  /* 0x00007200ff0477ac */ /* 0x000f220008000a00 */
[----:B------:R-:W-:Y:S01]  /*2990*/  IMAD.WIDE.U32 R6, R6, UR28, R12 ;  /* 0x0000001c06067c25 */ /* 0x000fe2000f8e000c */
[----:B-1----:R-:W-:Y:S01]  /*29a0*/  LEA.HI R95, R4, R4, RZ, 0x1 ;  /* 0x00000004045f7211 */ /* 0x002fe200078f08ff */
[----:B------:R-:W-:-:S02]  /*29b0*/  USEL UR30, UR21, UR30, !UP0 ;  /* 0x0000001e151e7287 */ /* 0x000fc4000c000000 */
[----:B---3--:R-:W-:Y:S01]  /*29c0*/  IMAD.WIDE.U32 R98, R99, 0x40, R100 ;  /* 0x0000004063627825 */ /* 0x008fe200078e0064 */
[----:B------:R-:W-:Y:S01]  /*29d0*/  IADD3 R9, PT, PT, R7, UR14, RZ ;  /* 0x0000000e07097c10 */ /* 0x000fe2000fffe0ff */
[----:B------:R-:W-:Y:S01]  /*29e0*/  UIADD3 UR29, UPT, UPT, UR20, -0x1, URZ ;  /* 0xffffffff141d7890 */ /* 0x000fe2000fffe0ff */
[C---:B------:R-:W-:Y:S01]  /*29f0*/  SHF.L.U64.HI R67, R8.reuse, 0x1, R67 ;  /* 0x0000000108437819 */ /* 0x040fe20000010243 */
[----:B------:R-:W-:Y:S01]  /*2a00*/  IMAD.SHL.U32 R68, R8, 0x2, RZ ;  /* 0x0000000208447824 */ /* 0x000fe200078e00ff */
[----:B------:R-:W-:Y:S01]  /*2a10*/  UISETP.GT.AND UP0, UPT, UR20, UR30, UPT ;  /* 0x0000001e1400728c */ /* 0x000fe2000bf04270 */
[----:B------:R-:W-:Y:S01]  /*2a20*/  IMAD R7, R99, UR10, RZ ;  /* 0x0000000a63077c24 */ /* 0x000fe2000f8e02ff */
[----:B------:R-:W-:Y:S01]  /*2a30*/  SHF.L.U64.HI R63, R62, 0x4, R63 ;  /* 0x000000043e3f7819 */ /* 0x000fe2000001023f */
[----:B------:R-:W-:Y:S01]  /*2a40*/  IMAD.MOV.U32 R8, RZ, RZ, R6 ;  /* 0x000000ffff087224 */ /* 0x000fe200078e0006 */
[----:B--2---:R-:W-:Y:S01]  /*2a50*/  IADD3 R70, P0, PT, R70, UR8, RZ ;  /* 0x0000000846467c10 */ /* 0x004fe2000ff1e0ff */
[----:B------:R-:W-:Y:S01]  /*2a60*/  IMAD R7, R98, UR11, R7 ;  /* 0x0000000b62077c24 */ /* 0x000fe2000f8e0207 */
[----:B------:R-:W-:Y:S01]  /*2a70*/  SHF.L.U32 R62, R62, 0x4, RZ ;  /* 0x000000043e3e7819 */ /* 0x000fe200000006ff */
[----:B------:R-:W-:Y:S01]  /*2a80*/  IMAD.WIDE.U32 R98, R98, UR10, R8 ;  /* 0x0000000a62627c25 */ /* 0x000fe2000f8e0008 */
[----:B------:R-:W-:Y:S01]  /*2a90*/  IADD3.X R71, PT, PT, R71, UR9, RZ, P0, !PT ;  /* 0x0000000947477c10 */ /* 0x000fe200087fe4ff */
[----:B------:R-:W-:Y:S01]  /*2aa0*/  USHF.L.U32 UR27, UR29, 0x6, URZ ;  /* 0x000000061d1b7899 */ /* 0x000fe200080006ff */
[----:B----4-:R-:W-:Y:S01]  /*2ab0*/  IADD3 R68, P0, PT, R68, UR4, RZ ;  /* 0x0000000444447c10 */ /* 0x010fe2000ff1e0ff */
[----:B------:R-:W-:Y:S01]  /*2ac0*/  IMAD.SHL.U32 R61, R2, 0x10, RZ ;  /* 0x00000010023d7824 */ /* 0x000fe200078e00ff */
[----:B------:R-:W-:Y:S01]  /*2ad0*/  SHF.R.U32.HI R2, RZ, 0x1, R64 ;  /* 0x00000001ff027819 */ /* 0x000fe20000011640 */
[----:B------:R-:W-:Y:S01]  /*2ae0*/  IMAD.MOV.U32 R228, RZ, RZ, R70 ;  /* 0x000000ffffe47224 */ /* 0x000fe200078e0046 */
[----:B------:R-:W-:Y:S01]  /*2af0*/  IADD3.X R67, PT, PT, R67, UR5, RZ, P0, !PT ;  /* 0x0000000543437c10 */ /* 0x000fe200087fe4ff */
[----:B------:R-:W-:Y:S01]  /*2b00*/  IMAD.MOV.U32 R227, RZ, RZ, R71 ;  /* 0x000000ffffe37224 */ /* 0x000fe200078e0047 */
[C---:B------:R-:W-:Y:S01]  /*2b10*/  LOP3.LUT R10, R14.reuse, 0x80, RZ, 0xfc, !PT ;  /* 0x000000800e0a7812 */ /* 0x040fe200078efcff */
[----:B------:R-:W-:Y:S01]  /*2b20*/  IMAD.MOV.U32 R232, RZ, RZ, R68 ;  /* 0x000000ffffe87224 */ /* 0x000fe200078e0044 */
[----:B------:R-:W-:Y:S01]  /*2b30*/  LOP3.LUT R9, R14, 0xc0, RZ, 0xfc, !PT ;  /* 0x000000c00e097812 */ /* 0x000fe200078efcff */
[----:B------:R-:W-:Y:S01]  /*2b40*/  IMAD.MOV.U32 R233, RZ, RZ, R67 ;  /* 0x000000ffffe97224 */ /* 0x000fe200078e0043 */
[----:B------:R-:W-:-:S02]  /*2b50*/  SHF.R.S32.HI R95, RZ, 0x1, R95 ;  /* 0x00000001ff5f7819 */ /* 0x000fc4000001145f */
[----:B------:R-:W-:Y:S02]  /*2b60*/  LOP3.LUT R65, R97, 0x8, R2, 0x78, !PT ;  /* 0x0000000861417812 */ /* 0x000fe400078e7802 */
[----:B------:R-:W-:Y:S01]  /*2b70*/  IADD3 R66, PT, PT, R99, R7, RZ ;  /* 0x0000000763427210 */ /* 0x000fe20007ffe0ff */
[----:B------:R-:W-:Y:S06]  /*2b80*/  BRA.U !UP0, `(.L_x_4763) ;  /* 0x000000a908347547 */ /* 0x000fec000b800000 */
[----:B------:R-:W1:Y:S01]  /*2b90*/  LDC.64 R2, c[0x0][0x4a0] ;  /* 0x00012800ff027b82 */ /* 0x000e620000000a00 */
[----:B------:R-:W2:Y:S01]  /*2ba0*/  LDCU.128 UR8, c[0x0][0x490] ;  /* 0x00009200ff0877ac */ /* 0x000ea20008000c00 */
[----:B------:R-:W-:Y:S01]  /*2bb0*/  IMAD.MOV.U32 R15, RZ, RZ, RZ ;  /* 0x000000ffff0f7224 */ /* 0x000fe200078e00ff */
[----:B-----5:R-:W-:Y:S01]  /*2bc0*/  IADD3 R0, PT, PT, R0, UR27, RZ ;  /* 0x0000001b00007c10 */ /* 0x020fe2000fffe0ff */
[----:B------:R-:W-:Y:S01]  /*2bd0*/  IMAD.U32 R92, RZ, RZ, UR27 ;  /* 0x0000001bff5c7e24 */ /* 0x000fe2000f8e00ff */
[----:B------:R-:W3:Y:S01]  /*2be0*/  LDCU.128 UR12, c[0x0][0x4b0] ;  /* 0x00009600ff0c77ac */ /* 0x000ee20008000c00 */
[C---:B------:R-:W-:Y:S01]  /*2bf0*/  IMAD R8, R100.reuse, R95, R14 ;  /* 0x0000005f64087224 */ /* 0x040fe200078e020e */
[C---:B------:R-:W-:Y:S01]  /*2c00*/  IADD3 R91, PT, PT, R100.reuse, 0x10, RZ ;  /* 0x00000010645b7810 */ /* 0x040fe20007ffe0ff */
[----:B------:R-:W4:Y:S01]  /*2c10*/  LDC.64 R84, c[0x0][0x4a8] ;  /* 0x00012a00ff547b82 */ /* 0x000f220000000a00 */
[----:B------:R-:W3:Y:S01]  /*2c20*/  LDCU.128 UR16, c[0x0][0x4c0] ;  /* 0x00009800ff1077ac */ /* 0x000ee20008000c00 */
[C---:B------:R-:W-:Y:S01]  /*2c30*/  IMAD.SHL.U32 R93, R95.reuse, 0x10, RZ ;  /* 0x000000105f5d7824 */ /* 0x040fe200078e00ff */
[C---:B------:R-:W-:Y:S01]  /*2c40*/  IADD3 R89, PT, PT, R100.reuse, 0x30, RZ ;  /* 0x0000003064597810 */ /* 0x040fe20007ffe0ff */
[C---:B------:R-:W-:Y:S01]  /*2c50*/  IMAD R88, R95.reuse, 0x30, RZ ;  /* 0x000000305f587824 */ /* 0x040fe200078e02ff */
[----:B------:R-:W-:Y:S01]  /*2c60*/  USHF.R.S32.HI UR4, URZ, 0x1f, UR24 ;  /* 0x0000001fff047899 */ /* 0x000fe20008011418 */
[----:B------:R-:W-:Y:S01]  /*2c70*/  IMAD.SHL.U32 R86, R95, 0x20, RZ ;  /* 0x000000205f567824 */ /* 0x000fe200078e00ff */
[----:B------:R-:W3:Y:S01]  /*2c80*/  LDCU UR32, c[0x0][0x450] ;  /* 0x00008a00ff2077ac */ /* 0x000ee20008000800 */
[----:B------:R-:W-:Y:S01]  /*2c90*/  VIADD R90, R100, 0x20 ;  /* 0x00000020645a7836 */ /* 0x000fe20000000000 */
[----:B------:R-:W-:Y:S01]  /*2ca0*/  SHF.R.S32.HI R80, RZ, 0x1f, R88 ;  /* 0x0000001fff507819 */ /* 0x000fe20000011458 */
[----:B--2---:R-:W-:Y:S01]  /*2cb0*/  IMAD.U32 R7, RZ, RZ, UR10 ;  /* 0x0000000aff077e24 */ /* 0x004fe2000f8e00ff */
[----:B------:R-:W-:Y:S01]  /*2cc0*/  MOV R4, UR11 ;  /* 0x0000000b00047c02 */ /* 0x000fe20008000f00 */
[----:B------:R-:W2:Y:S01]  /*2cd0*/  LDCU.64 UR10, c[0x0][0x4d0] ;  /* 0x00009a00ff0a77ac */ /* 0x000ea20008000a00 */
[----:B------:R-:W-:Y:S01]  /*2ce0*/  SHF.R.S32.HI R82, RZ, 0x1f, R86 ;  /* 0x0000001fff527819 */ /* 0x000fe20000011456 */
[----:B------:R-:W-:Y:S01]  /*2cf0*/  IMAD.WIDE.U32 R18, R7, UR25, R14 ;  /* 0x0000001907127c25 */ /* 0x000fe2000f8e000e */
[----:B------:R-:W-:Y:S01]  /*2d00*/  SHF.R.S32.HI R7, RZ, 0x1f, R92 ;  /* 0x0000001fff077819 */ /* 0x000fe2000001145c */
[----:B------:R-:W2:Y:S02]  /*2d10*/  LDCU.U8 UR34, c[0x0][0x533] ;  /* 0x0000a660ff2277ac */ /* 0x000ea40008000000 */
[----:B-1----:R-:W-:Y:S01]  /*2d20*/  IMAD.WIDE.U32 R22, R2, UR25, R14 ;  /* 0x0000001902167c25 */ /* 0x002fe2000f8e000e */
[----:B------:R-:W-:Y:S01]  /*2d30*/  IADD3 R2, P0, PT, R100, -UR24, RZ ;  /* 0x8000001864027c10 */ /* 0x000fe2000ff1e0ff */
[----:B------:R-:W-:-:S02]  /*2d40*/  UMOV UR33, URZ ;  /* 0x000000ff00217c82 */ /* 0x000fc40008000000 */
[----:B------:R-:W-:Y:S01]  /*2d50*/  IMAD R23, R3, UR25, R23 ;  /* 0x0000001903177c24 */ /* 0x000fe2000f8e0217 */
[----:B----4-:R-:W-:Y:S01]  /*2d60*/  SHF.L.U32 R81, R84, 0x6, RZ ;  /* 0x0000000654517819 */ /* 0x010fe200000006ff */
[----:B------:R-:W-:Y:S02]  /*2d70*/  IMAD.MOV.U32 R3, RZ, RZ, R5 ;  /* 0x000000ffff037224 */ /* 0x000fe400078e0005 */
[----:B------:R-:W-:Y:S02]  /*2d80*/  IMAD R19, R4, UR25, R19 ;  /* 0x0000001904137c24 */ /* 0x000fe4000f8e0213 */
[-C--:B------:R-:W-:Y:S01]  /*2d90*/  IMAD R20, R7, R84.reuse, RZ ;  /* 0x0000005407147224 */ /* 0x080fe200078e02ff */
[----:B------:R-:W-:Y:S01]  /*2da0*/  @!P3 IADD3 R3, PT, PT, -R3, RZ, RZ ;  /* 0x000000ff0303b210 */ /* 0x000fe20007ffe1ff */
[----:B------:R-:W-:Y:S02]  /*2db0*/  IMAD.SHL.U32 R4, R64, 0x4, RZ ;  /* 0x0000000440047824 */ /* 0x000fe400078e00ff */
[----:B---3--:R-:W-:Y:S01]  /*2dc0*/  IMAD R13, R7, UR12, RZ ;  /* 0x0000000c070d7c24 */ /* 0x008fe2000f8e02ff */
[----:B------:R-:W-:Y:S01]  /*2dd0*/  SEL R16, R16, R3, !P4 ;  /* 0x0000000310107207 */ /* 0x000fe20006000000 */
[----:B------:R-:W-:Y:S01]  /*2de0*/  IMAD R20, R92, R85, R20 ;  /* 0x000000555c147224 */ /* 0x000fe200078e0214 */
[----:B------:R-:W-:Y:S01]  /*2df0*/  LOP3.LUT R4, R4, 0x1c, RZ, 0xc0, !PT ;  /* 0x0000001c04047812 */ /* 0x000fe200078ec0ff */
[----:B------:R-:W-:Y:S01]  /*2e00*/  IMAD.WIDE.U32 R6, R92, R84, R18 ;  /* 0x000000545c067225 */ /* 0x000fe200078e0012 */
[----:B--2---:R-:W-:-:S03]  /*2e10*/  UISETP.NE.AND UP1, UPT, UR34, URZ, UPT ;  /* 0x000000ff2200728c */ /* 0x004fc6000bf25270 */
[----:B------:R-:W-:Y:S01]  /*2e20*/  IMAD.IADD R21, R7, 0x1, R20 ;  /* 0x0000000107157824 */ /* 0x000fe200078e0214 */
[----:B------:R-:W-:Y:S01]  /*2e30*/  SHF.R.S32.HI R7, RZ, 0x1f, R16 ;  /* 0x0000001fff077819 */ /* 0x000fe20000011410 */
[C---:B------:R-:W-:Y:S02]  /*2e40*/  IMAD R13, R92.reuse, UR13, R13 ;  /* 0x0000000d5c0d7c24 */ /* 0x040fe4000f8e020d */
[----:B------:R-:W-:-:S04]  /*2e50*/  IMAD.WIDE.U32 R22, R92, UR12, R22 ;  /* 0x0000000c5c167c25 */ /* 0x000fc8000f8e0016 */
[-C--:B------:R-:W-:Y:S01]  /*2e60*/  IMAD R5, R0, R95.reuse, RZ ;  /* 0x0000005f00057224 */ /* 0x080fe200078e02ff */
[----:B------:R-:W-:Y:S01]  /*2e70*/  MOV R18, R22 ;  /* 0x0000001600127202 */ /* 0x000fe20000000f00 */
[----:B------:R-:W-:Y:S02]  /*2e80*/  IMAD R4, R100, R95, R4 ;  /* 0x0000005f64047224 */ /* 0x000fe400078e0204 */
[----:B------:R-:W-:Y:S01]  /*2e90*/  IMAD.IADD R19, R23, 0x1, R13 ;  /* 0x0000000117137824 */ /* 0x000fe200078e020d */
[----:B------:R-:W-:Y:S01]  /*2ea0*/  SHF.R.S32.HI R3, RZ, 0x1f, R5 ;  /* 0x0000001fff037819 */ /* 0x000fe20000011405 */
[----:B------:R-:W-:Y:S01]  /*2eb0*/  IMAD R13, R7, UR14, RZ ;  /* 0x0000000e070d7c24 */ /* 0x000fe2000f8e02ff */
[----:B------:R-:W-:Y:S01]  /*2ec0*/  IADD3 R74, P1, PT, R5, R8, RZ ;  /* 0x00000008054a7210 */ /* 0x000fe20007f3e0ff */
[----:B------:R-:W-:Y:S01]  /*2ed0*/  IMAD R7, R7, UR16, RZ ;  /* 0x0000001007077c24 */ /* 0x000fe2000f8e02ff */
[----:B------:R-:W-:Y:S01]  /*2ee0*/  IADD3 R50, P2, PT, R5, R4, RZ ;  /* 0x0000000405327210 */ /* 0x000fe20007f5e0ff */
[----:B------:R-:W-:Y:S01]  /*2ef0*/  IMAD.WIDE.U32 R18, R16, UR16, R18 ;  /* 0x0000001010127c25 */ /* 0x000fe2000f8e0012 */
[-C--:B------:R-:W-:Y:S01]  /*2f00*/  LEA.HI.X.SX32 R75, R8, R3.reuse, 0x1, P1 ;  /* 0x00000003084b7211 */ /* 0x080fe200008f0eff */
[----:B------:R-:W-:Y:S01]  /*2f10*/  USHF.L.U32 UR16, UR12, 0x6, URZ ;  /* 0x000000060c107899 */ /* 0x000fe200080006ff */
[----:B------:R-:W-:Y:S01]  /*2f20*/  LEA.HI.X.SX32 R3, R4, R3, 0x1, P2 ;  /* 0x0000000304037211 */ /* 0x000fe200010f0eff */
[----:B------:R-:W-:Y:S01]  /*2f30*/  IMAD R0, R16, UR17, R7 ;  /* 0x0000001110007c24 */ /* 0x000fe2000f8e0207 */
[----:B------:R-:W-:Y:S01]  /*2f40*/  SHF.L.U64.HI R75, R74, 0x1, R75 ;  /* 0x000000014a4b7819 */ /* 0x000fe2000001024b */
[----:B------:R-:W-:Y:S01]  /*2f50*/  IMAD.MOV.U32 R20, RZ, RZ, R6 ;  /* 0x000000ffff147224 */ /* 0x000fe200078e0006 */
[----:B------:R-:W-:Y:S01]  /*2f60*/  UIMAD UR17, UR20, -0x40, UR24 ;  /* 0xffffffc0141178a4 */ /* 0x000fe2000f8e0218 */
[C---:B------:R-:W-:Y:S01]  /*2f70*/  IMAD R6, R16.reuse, UR15, R13 ;  /* 0x0000000f10067c24 */ /* 0x040fe2000f8e020d */
[----:B------:R-:W-:Y:S01]  /*2f80*/  IADD3 R19, PT, PT, R19, R0, RZ ;  /* 0x0000000013137210 */ /* 0x000fe20007ffe0ff */
[----:B------:R-:W-:Y:S01]  /*2f90*/  IMAD.WIDE.U32 R16, R16, UR14, R20 ;  /* 0x0000000e10107c25 */ /* 0x000fe2000f8e0014 */
[C---:B------:R-:W-:Y:S01]  /*2fa0*/  SHF.L.U64.HI R0, R50.reuse, 0x1, R3 ;  /* 0x0000000132007819 */ /* 0x040fe20000010203 */
[----:B------:R-:W1:Y:S01]  /*2fb0*/  LDCU.64 UR14, c[0x0][0x3c0] ;  /* 0x00007800ff0e77ac */ /* 0x000e620008000a00 */
[----:B------:R-:W-:Y:S01]  /*2fc0*/  SHF.L.U32 R50, R50, 0x1, RZ ;  /* 0x0000000132327819 */ /* 0x000fe200000006ff */
[----:B------:R-:W-:Y:S01]  /*2fd0*/  IMAD.IADD R7, R17, 0x1, R6 ;  /* 0x0000000111077824 */ /* 0x000fe200078e0206 */
[----:B------:R-:W-:Y:S01]  /*2fe0*/  MOV R6, R16 ;  /* 0x0000001000067202 */ /* 0x000fe20000000f00 */
[----:B------:R-:W-:Y:S01]  /*2ff0*/  IMAD.X R13, RZ, RZ, ~UR4, P0 ;  /* 0x80000004ff0d7e24 */ /* 0x000fe200080e06ff */
[----:B------:R-:W-:Y:S01]  /*3000*/  IADD3 R16, P0, PT, R50, UR18, RZ ;  /* 0x0000001232107c10 */ /* 0x000fe2000ff1e0ff */
[----:B------:R-:W2:Y:S01]  /*3010*/  LDCU.64 UR4, c[0x0][0x488] ;  /* 0x00009100ff0477ac */ /* 0x000ea20008000a00 */
[----:B------:R-:W-:Y:S01]  /*3020*/  IMAD.WIDE.U32 R4, R2, UR12, R18 ;  /* 0x0000000c02047c25 */ /* 0x000fe2000f8e0012 */
[----:B------:R-:W-:-:S02]  /*3030*/  MOV R18, UR32 ;  /* 0x0000002000127c02 */ /* 0x000fc40008000f00 */
[----:B------:R-:W-:Y:S01]  /*3040*/  IADD3.X R17, PT, PT, R0, UR19, RZ, P0, !PT ;  /* 0x0000001300117c10 */ /* 0x000fe200087fe4ff */
[C---:B------:R-:W-:Y:S01]  /*3050*/  IMAD R73, R13.reuse, UR12, RZ ;  /* 0x0000000c0d497c24 */ /* 0x040fe2000f8e02ff */
[----:B------:R-:W-:Y:S01]  /*3060*/  IADD3 R50, P0, PT, R50, UR10, RZ ;  /* 0x0000000a32327c10 */ /* 0x000fe2000ff1e0ff */
[-C--:B------:R-:W-:Y:S01]  /*3070*/  IMAD R13, R13, R84.reuse, RZ ;  /* 0x000000540d0d7224 */ /* 0x080fe200078e02ff */
[----:B------:R-:W-:Y:S01]  /*3080*/  LEA R72, P2, R4, UR8, 0x1 ;  /* 0x0000000804487c11 */ /* 0x000fe2000f8408ff */
[----:B------:R-:W-:Y:S01]  /*3090*/  IMAD R73, R2, UR13, R73 ;  /* 0x0000000d02497c24 */ /* 0x000fe2000f8e0249 */
[----:B------:R-:W-:Y:S01]  /*30a0*/  IADD3.X R51, PT, PT, R0, UR11, RZ, P0, !PT ;  /* 0x0000000b00337c10 */ /* 0x000fe200087fe4ff */
[----:B------:R-:W-:Y:S01]  /*30b0*/  IMAD.SHL.U32 R74, R74, 0x2, RZ ;  /* 0x000000024a4a7824 */ /* 0x000fe200078e00ff */
[----:B------:R-:W-:Y:S01]  /*30c0*/  IADD3 R0, P0, PT, RZ, -UR33, RZ ;  /* 0x80000021ff007c10 */ /* 0x000fe2000ff1e0ff */
[----:B------:R-:W-:Y:S01]  /*30d0*/  IMAD R13, R2, R85, R13 ;  /* 0x00000055020d7224 */ /* 0x000fe200078e020d */
[----:B------:R-:W-:Y:S01]  /*30e0*/  SHF.L.U64.HI R85, R84, 0x4, R85 ;  /* 0x0000000454557819 */ /* 0x000fe20000010255 */
[----:B------:R-:W-:Y:S01]  /*30f0*/  IMAD.WIDE.U32 R2, R2, R84, R6 ;  /* 0x0000005402027225 */ /* 0x000fe200078e0006 */
[----:B------:R-:W-:Y:S01]  /*3100*/  IADD3 R76, P1, PT, R74, UR18, RZ ;  /* 0x000000124a4c7c10 */ /* 0x000fe2000ff3e0ff */
[----:B------:R-:W-:-:S02]  /*3110*/  UIMAD UR18, UR20, -0x40, UR22 ;  /* 0xffffffc0141278a4 */ /* 0x000fc4000f8e0216 */
[----:B------:R-:W-:Y:S01]  /*3120*/  IMAD.IADD R73, R5, 0x1, R73 ;  /* 0x0000000105497824 */ /* 0x000fe200078e0249 */
[----:B------:R-:W-:Y:S01]  /*3130*/  IADD3 R13, PT, PT, R3, R13, RZ ;  /* 0x0000000d030d7210 */ /* 0x000fe20007ffe0ff */
[----:B------:R-:W-:Y:S01]  /*3140*/  IMAD.X R81, RZ, RZ, ~R81, P0 ;  /* 0x000000ffff517224 */ /* 0x000fe200000e0e51 */
[----:B------:R-:W-:Y:S01]  /*3150*/  IADD3.X R3, PT, PT, RZ, ~UR16, RZ, P0, !PT ;  /* 0x80000010ff037c10 */ /* 0x000fe200087fe4ff */
[----:B------:R-:W-:Y:S01]  /*3160*/  IMAD.SHL.U32 R87, R84, 0x10, RZ ;  /* 0x0000001054577824 */ /* 0x000fe200078e00ff */
[----:B------:R-:W-:Y:S01]  /*3170*/  IADD3.X R77, PT, PT, R75, UR19, RZ, P1, !PT ;  /* 0x000000134b4d7c10 */ /* 0x000fe20008ffe4ff */
[----:B------:R-:W3:Y:S01]  /*3180*/  LDCU UR19, c[0x0][0x440] ;  /* 0x00008800ff1377ac */ /* 0x000ee20008000800 */
[----:B------:R-:W-:Y:S02]  /*3190*/  LEA.HI.X R73, R4, UR9, R73, 0x1, P2 ;  /* 0x0000000904497c11 */ /* 0x000fe400090f0c49 */
[----:B--2---:R-:W-:Y:S01]  /*31a0*/  LEA R12, P2, R2, UR4, 0x1 ;  /* 0x00000004020c7c11 */ /* 0x004fe2000f8408ff */
[----:B------:R-:W2:Y:S01]  /*31b0*/  LDCU.64 UR12, c[0x0][0x4e0] ;  /* 0x00009c00ff0c77ac */ /* 0x000ea20008000a00 */
[----:B------:R-:W-:-:S02]  /*31c0*/  IADD3 R74, P1, PT, R74, UR10, RZ ;  /* 0x0000000a4a4a7c10 */ /* 0x000fc4000ff3e0ff */
[C---:B------:R-:W-:Y:S01]  /*31d0*/  SHF.R.S64 R83, R0.reuse, 0x1f, R81 ;  /* 0x0000001f00537819 */ /* 0x040fe20000001051 */
[----:B------:R-:W-:Y:S01]  /*31e0*/  UMOV UR16, UR20 ;  /* 0x0000001400107c82 */ /* 0x000fe20008000000 */
[----:B------:R-:W-:Y:S02]  /*31f0*/  SHF.R.S32.HI R84, RZ, 0x1f, R93 ;  /* 0x0000001fff547819 */ /* 0x000fe4000001145d */
[--C-:B------:R-:W-:Y:S02]  /*3200*/  SHF.R.S64 R79, R0, 0x1f, R3.reuse ;  /* 0x0000001f004f7819 */ /* 0x100fe40000001003 */
[----:B------:R-:W-:Y:S02]  /*3210*/  SHF.R.S32.HI R78, RZ, 0x1f, R3 ;  /* 0x0000001fff4e7819 */ /* 0x000fe40000011403 */
[----:B------:R-:W-:Y:S02]  /*3220*/  SHF.R.S32.HI R81, RZ, 0x1f, R81 ;  /* 0x0000001fff517819 */ /* 0x000fe40000011451 */
[----:B------:R-:W-:Y:S01]  /*3230*/  LEA.HI.X R13, R2, UR5, R13, 0x1, P2 ;  /* 0x00000005020d7c11 */ /* 0x000fe200090f0c0d */
[----:B------:R-:W4:Y:S01]  /*3240*/  LDCU.64 UR4, c[0x0][0x3b8] ;  /* 0x00007700ff0477ac */ /* 0x000f220008000a00 */
[----:B------:R-:W-:Y:S01]  /*3250*/  IADD3.X R75, PT, PT, R75, UR11, RZ, P1, !PT ;  /* 0x0000000b4b4b7c10 */ /* 0x000fe20008ffe4ff */
[----:B---3--:R-:W1:Y:S06]  /*3260*/  LDCU.128 UR8, c[0x0][0x3a0] ;  /* 0x00007400ff0877ac */ /* 0x008e6c0008000c00 */
.L_x_4847:
        /* <DEDUP_REMOVED lines=8> */
[----:B------:R-:W-:Y:S02]  /*32f0*/  ISETP.GE.AND P1, PT, R14, UR19, PT ;  /* 0x000000130e007c0c */ /* 0x000fe4000bf26270 */
[----:B------:R-:W-:Y:S11]  /*3300*/  ISETP.GE.AND P0, PT, R11, UR19, PT ;  /* 0x000000130b007c0c */ /* 0x000ff6000bf06270 */
[----:B------:R-:W3:Y:S01]  /*3310*/  @!P1 LDG.E.128 R4, desc[UR6][R72.64] ;  /* 0x0000000648049981 */ /* 0x000ee2000c1e1d00 */
[--C-:B------:R-:W-:Y:S05]  /*3320*/  @!P1 IMAD.MOV.U32 R69, RZ, RZ, R67.reuse ;  /* 0x000000ffff459224 */ /* 0x100fea00078e0043 */
[----:B---3--:R3:W-:Y:S01]  /*3330*/  @!P1 STG.E.128 desc[UR6][R68.64], R4 ;  /* 0x0000000444009986 */ /* 0x0087e2000c101d06 */
[----:B------:R-:W-:Y:S03]  /*3340*/  ISETP.GE.AND P1, PT, R10, UR19, PT ;  /* 0x000000130a007c0c */ /* 0x000fe6000bf26270 */
[----:B------:R-:W5:Y:S01]  /*3350*/  @!P0 LDG.E.128 R24, desc[UR6][R72.64+0x80] ;  /* 0x0000800648188981 */ /* 0x000f62000c1e1d00 */
[--C-:B---3--:R-:W-:Y:S05]  /*3360*/  @!P0 IMAD.MOV.U32 R69, RZ, RZ, R67.reuse ;  /* 0x000000ffff458224 */ /* 0x108fea00078e0043 */
[----:B-----5:R3:W-:Y:S01]  /*3370*/  @!P0 STG.E.128 desc[UR6][R68.64+0x80], R24 ;  /* 0x0000801844008986 */ /* 0x0207e2000c101d06 */
[----:B------:R-:W-:Y:S03]  /*3380*/  ISETP.GE.AND P0, PT, R9, UR19, PT ;  /* 0x0000001309007c0c */ /* 0x000fe6000bf06270 */
[----:B------:R-:W5:Y:S01]  /*3390*/  @!P1 LDG.E.128 R20, desc[UR6][R72.64+0x100] ;  /* 0x0001000648149981 */ /* 0x000f62000c1e1d00 */
[--C-:B---3--:R-:W-:Y:S05]  /*33a0*/  @!P1 IMAD.MOV.U32 R69, RZ, RZ, R67.reuse ;  /* 0x000000ffff459224 */ /* 0x108fea00078e0043 */
[----:B-----5:R3:W-:Y:S04]  /*33b0*/  @!P1 STG.E.128 desc[UR6][R68.64+0x100], R20 ;  /* 0x0001001444009986 */ /* 0x0207e8000c101d06 */
[----:B------:R-:W5:Y:S01]  /*33c0*/  @!P0 LDG.E.128 R4, desc[UR6][R72.64+0x180] ;  /* 0x0001800648048981 */ /* 0x000f62000c1e1d00 */
[----:B---3--:R-:W-:Y:S05]  /*33d0*/  @!P0 IMAD.MOV.U32 R69, RZ, RZ, R67 ;  /* 0x000000ffff458224 */ /* 0x008fea00078e0043 */
[----:B-----5:R3:W-:Y:S02]  /*33e0*/  @!P0 STG.E.128 desc[UR6][R68.64+0x180], R4 ;  /* 0x0001800444008986 */ /* 0x0207e4000c101d06 */
.L_x_4765:
[----:B-12-4-:R-:W-:Y:S05]  /*33f0*/  BSYNC.RECONVERGENT B0 ;  /* 0x0000000000007941 */ /* 0x016fea0003800200 */
.L_x_4764:
        /* <DEDUP_REMOVED lines=12> */
[----:B------:R-:W2:Y:S04]  /*34c0*/  @!P0 LDG.E.128 R24, desc[UR6][R34.64+0x80] ;  /* 0x0000800622188981 */ /* 0x000ea8000c1e1d00 */
[----:B--2---:R1:W-:Y:S01]  /*34d0*/  @!P0 STG.E.128 desc[UR6][R32.64+0x80], R24 ;  /* 0x0000801820008986 */ /* 0x0043e2000c101d06 */
[----:B------:R-:W-:Y:S03]  /*34e0*/  ISETP.GE.AND P0, PT, R9, UR19, PT ;  /* 0x0000001309007c0c */ /* 0x000fe6000bf06270 */
[----:B------:R-:W2:Y:S04]  /*34f0*/  @!P1 LDG.E.128 R20, desc[UR6][R34.64+0x100] ;  /* 0x0001000622149981 */ /* 0x000ea8000c1e1d00 */
[----:B--2---:R1:W-:Y:S06]  /*3500*/  @!P1 STG.E.128 desc[UR6][R32.64+0x100], R20 ;  /* 0x0001001420009986 */ /* 0x0043ec000c101d06 */
[----:B---3--:R-:W2:Y:S04]  /*3510*/  @!P0 LDG.E.128 R4, desc[UR6][R34.64+0x180] ;  /* 0x0001800622048981 */ /* 0x008ea8000c1e1d00 */
[----:B--2---:R1:W-:Y:S02]  /*3520*/  @!P0 STG.E.128 desc[UR6][R32.64+0x180], R4 ;  /* 0x0001800420008986 */ /* 0x0043e4000c101d06 */
.L_x_4767:
[----:B------:R-:W-:Y:S05]  /*3530*/  BSYNC.RECONVERGENT B0 ;  /* 0x0000000000007941 */ /* 0x000fea0003800200 */
.L_x_4766:
        /* <DEDUP_REMOVED lines=11> */
[----:B-1-3--:R-:W3:Y:S01]  /*35f0*/  @!P1 LDG.E.128 R4, desc[UR6][R34.64] ;  /* 0x0000000622049981 */ /* 0x00aee2000c1e1d00 */
        /* <DEDUP_REMOVED lines=11> */
.L_x_4769:
[----:B------:R-:W-:Y:S05]  /*36b0*/  BSYNC.RECONVERGENT B0 ;  /* 0x0000000000007941 */ /* 0x000fea0003800200 */
.L_x_4768:
[C---:B------:R-:W-:Y:S01]  /*36c0*/  ISETP.GE.AND P2, PT, R89.reuse, UR18, PT ;  /* 0x0000001259007c0c */ /* 0x040fe2000bf46270 */
[----:B------:R-:W-:Y:S03]  /*36d0*/  BSSY.RECONVERGENT B0, `(.L_x_4770) ;  /* 0x0000019000007945 */ /* 0x000fe60003800200 */
[----:B------:R-:W-:Y:S11]  /*36e0*/  ISETP.GE.AND P2, PT, R89, UR17, !P2 ;  /* 0x0000001159007c0c */ /* 0x000ff6000d746270 */
[----:B------:R-:W-:Y:S02]  /*36f0*/  @!UPT UIADD3 URZ, UPT, UPT, URZ, URZ, URZ ;  /* 0x000000fffffff290 */ /* 0x000fe4000fffe0ff */
[----:B------:R-:W-:Y:S05]  /*3700*/  @!P2 BRA `(.L_x_4771) ;  /* 0x000000000054a947 */ /* 0x000fea0003800000 */
[----:B------:R-:W1:Y:S01]  /*3710*/  LDC.64 R2, c[0x0][0x4b0] ;  /* 0x00012c00ff027b82 */ /* 0x000e620000000a00 */
[----:B------:R-:W-:Y:S02]  /*3720*/  ISETP.GE.AND P1, PT, R14, UR19, PT ;  /* 0x000000130e007c0c */ /* 0x000fe4000bf26270 */
[----:B---3--:R-:W-:Y:S02]  /*3730*/  MOV R69, R67 ;  /* 0x0000004300457202 */ /* 0x008fe40000000f00 */
[----:B------:R-:W-:Y:S01]  /*3740*/  ISETP.GE.AND P0, PT, R11, UR19, PT ;  /* 0x000000130b007c0c */ /* 0x000fe2000bf06270 */
[----:B-12---:R-:W-:Y:S04]  /*3750*/  IMAD.WIDE.U32 R32, R2, 0x60, R72 ;  /* 0x0000006002207825 */ /* 0x006fe800078e0048 */
        /* <DEDUP_REMOVED lines=16> */
.L_x_4771:
[----:B------:R-:W-:Y:S05]  /*3860*/  BSYNC.RECONVERGENT B0 ;  /* 0x0000000000007941 */ /* 0x000fea0003800200 */
.L_x_4770:
        /* <DEDUP_REMOVED lines=10> */
[----:B-12-4-:R-:W2:Y:S04]  /*3910*/  @!P1 LDG.E.128 R28, desc[UR6][R12.64] ;  /* 0x000000060c1c9981 */ /* 0x016ea8000c1e1d00 */
[----:B--2---:R1:W-:Y:S01]  /*3920*/  @!P1 STG.E.128 desc[UR6][R70.64], R28 ;  /* 0x0000001c46009986 */ /* 0x0043e2000c101d06 */
[----:B------:R-:W-:Y:S03]  /*3930*/  ISETP.GE.AND P1, PT, R10, UR19, PT ;  /* 0x000000130a007c0c */ /* 0x000fe6000bf26270 */
[----:B------:R-:W2:Y:S04]  /*3940*/  @!P0 LDG.E.128 R24, desc[UR6][R12.64+0x80] ;  /* 0x000080060c188981 */ /* 0x000ea8000c1e1d00 */
[----:B--2---:R1:W-:Y:S01]  /*3950*/  @!P0 STG.E.128 desc[UR6][R70.64+0x80], R24 ;  /* 0x0000801846008986 */ /* 0x0043e2000c101d06 */
[----:B------:R-:W-:Y:S05]  /*3960*/  ISETP.GE.AND P0, PT, R9, UR19, PT ;  /* 0x0000001309007c0c */ /* 0x000fea000bf06270 */
[----:B------:R-:W2:Y:S04]  /*3970*/  @!P1 LDG.E.128 R20, desc[UR6][R12.64+0x100] ;  /* 0x000100060c149981 */ /* 0x000ea8000c1e1d00 */
[----:B--2---:R1:W-:Y:S04]  /*3980*/  @!P1 STG.E.128 desc[UR6][R70.64+0x100], R20 ;  /* 0x0001001446009986 */ /* 0x0043e8000c101d06 */
[----:B---3--:R-:W2:Y:S04]  /*3990*/  @!P0 LDG.E.128 R4, desc[UR6][R12.64+0x180] ;  /* 0x000180060c048981 */ /* 0x008ea8000c1e1d00 */
[----:B--2---:R1:W-:Y:S02]  /*39a0*/  @!P0 STG.E.128 desc[UR6][R70.64+0x180], R4 ;  /* 0x0001800446008986 */ /* 0x0043e4000c101d06 */
.L_x_4775:
[----:B------:R-:W-:Y:S05]  /*39b0*/  BSYNC.RECONVERGENT B0 ;  /* 0x0000000000007941 */ /* 0x000fea0003800200 */
.L_x_4774:
        /* <DEDUP_REMOVED lines=18> */
.L_x_4777:
[----:B------:R-:W-:Y:S05]  /*3ae0*/  BSYNC.RECONVERGENT B0 ;  /* 0x0000000000007941 */ /* 0x000fea0003800200 */
.L_x_4776:
        /* <DEDUP_REMOVED lines=20> */
.L_x_4779:
[----:B------:R-:W-:Y:S05]  /*3c30*/  BSYNC.RECONVERGENT B0 ;  /* 0x0000000000007941 */ /* 0x000fea0003800200 */
.L_x_4778:
[----:B-1----:R-:W-:Y:S01]  /*3c40*/  MOV R18, RZ ;  /* 0x000000ff00127202 */ /* 0x002fe20000000f00 */
[----:B------:R-:W-:Y:S05]  /*3c50*/  @!P2 BRA `(.L_x_4780) ;  /* 0x000000900080a947 */ /* 0x000fea0003800000 */
[----:B------:R-:W1:Y:S01]  /*3c60*/  LDC.64 R2, c[0x0][0x4a8] ;  /* 0x00012a00ff027b82 */ /* 0x000e620000000a00 */
[----:B------:R-:W-:Y:S02]  /*3c70*/  ISETP.GE.AND P0, PT, R14, UR19, PT ;  /* 0x000000130e007c0c */ /* 0x000fe4000bf06270 */
[----:B------:R-:W-:Y:S01]  /*3c80*/  ISETP.GE.AND P1, PT, R11, UR19, PT ;  /* 0x000000130b007c0c */ /* 0x000fe2000bf26270 */
[----:B-1----:R-:W-:Y:S02]  /*3c90*/  IMAD R3, R3, 0x60, RZ ;  /* 0x0000006003037824 */ /* 0x002fe400078e02ff */
[----:B--2-4-:R-:W-:Y:S05]  /*3ca0*/  IMAD.WIDE.U32 R28, R2, 0x60, R12 ;  /* 0x00000060021c7825 */ /* 0x014fea00078e000c */
[----:B------:R-:W-:Y:S02]  /*3cb0*/  IADD3 R29, PT, PT, R29, R3, RZ ;  /* 0x000000031d1d7210 */ /* 0x000fe40007ffe0ff */
[----:B------:R-:W1:Y:S03]  /*3cc0*/  LDC.64 R2, c[0x0][0x3b8] ;  /* 0x0000ee00ff027b82 */ /* 0x000e660000000a00 */
[----:B---3--:R-:W2:Y:S01]  /*3cd0*/  @!P0 LDG.E.128 R4, desc[UR6][R28.64] ;  /* 0x000000061c048981 */ /* 0x008ea2000c1e1d00 */
        /* <DEDUP_REMOVED lines=15> */
.L_x_4773:
        /* <DEDUP_REMOVED lines=11> */
[----:B-12-4-:R-:W2:Y:S11]  /*3e80*/  LDG.E.128 R20, desc[UR6][R12.64] ;  /* 0x000000060c147981 */ /* 0x016eb6000c1e1d00 */
[----:B------:R-:W-:Y:S01]  /*3e90*/  @!UPT UIADD3 URZ, UPT, UPT, URZ, URZ, URZ ;  /* 0x000000fffffff290 */ /* 0x000fe2000fffe0ff */
[----:B------:R-:W4:Y:S06]  /*3ea0*/  @!P0 LDG.E.64 R32, desc[UR6][R50.64] ;  /* 0x0000000632208981 */ /* 0x000f2c000c1e1b00 */
[----:B---3--:R-:W3:Y:S01]  /*3eb0*/  @!P0 LDG.E.64 R6, desc[UR6][R16.64] ;  /* 0x0000000610068981 */ /* 0x008ee2000c1e1b00 */
[----:B--2---:R-:W-:Y:S01]  /*3ec0*/  @!P0 LOP3.LUT R19, R20, 0xffff0000, RZ, 0xc0, !PT ;  /* 0xffff000014138812 */ /* 0x004fe200078ec0ff */
        /* <DEDUP_REMOVED lines=10> */
[C---:B---3--:R-:W-:Y:S01]  /*3f70*/  @!P0 SHF.L.U32 R8, R6.reuse, 0x10, RZ ;  /* 0x0000001006088819 */ /* 0x048fe200000006ff */
        /* <DEDUP_REMOVED lines=29> */
.L_x_4785:
[----:B------:R-:W-:Y:S05]  /*4150*/  BSYNC.RECONVERGENT B0 ;  /* 0x0000000000007941 */ /* 0x000fea0003800200 */
.L_x_4784:
[----:B------:R-:W-:Y:S04]  /*4160*/  BSSY.RECONVERGENT B0, `(.L_x_4786) ;  /* 0x0000030000007945 */ /* 0x000fe80003800200 */
[----:B------:R-:W-:Y:S05]  /*4170*/  @P6 BRA `(.L_x_4787) ;  /* 0x0000000000b86947 */ /* 0x000fea0003800000 */
        /* <DEDUP_REMOVED lines=46> */
.L_x_4787:
[----:B------:R-:W-:Y:S05]  /*4460*/  BSYNC.RECONVERGENT B0 ;  /* 0x0000000000007941 */ /* 0x000fea0003800200 */
.L_x_4786:
        /* <DEDUP_REMOVED lines=48> */
.L_x_4789:
[----:B------:R-:W-:Y:S05]  /*4770*/  BSYNC.RECONVERGENT B0 ;  /* 0x0000000000007941 */ /* 0x000fea0003800200 */
.L_x_4788:
        /* <DEDUP_REMOVED lines=47> */
.L_x_4783:
[----:B------:R-:W-:Y:S05]  /*4a70*/  BSYNC.RECONVERGENT B1 ;  /* 0x0000000000017941 */ /* 0x000fea0003800200 */
.L_x_4782:
        /* <DEDUP_REMOVED lines=65> */
.L_x_4793:
[----:B------:R-:W-:Y:S05]  /*4e90*/  BSYNC.RECONVERGENT B0 ;  /* 0x0000000000007941 */ /* 0x000fea0003800200 */
.L_x_4792:
        /* <DEDUP_REMOVED lines=48> */
.L_x_4795:
[----:B------:R-:W-:Y:S05]  /*51a0*/  BSYNC.RECONVERGENT B0 ;  /* 0x0000000000007941 */ /* 0x000fea0003800200 */
.L_x_4794:
        /* <DEDUP_REMOVED lines=48> */
.L_x_4797:
[----:B------:R-:W-:Y:S05]  /*54b0*/  BSYNC.RECONVERGENT B0 ;  /* 0x0000000000007941 */ /* 0x000fea0003800200 */
.L_x_4796:
        /* <DEDUP_REMOVED lines=47> */
.L_x_4791:
[----:B------:R-:W-:Y:S05]  /*57b0*/  BSYNC.RECONVERGENT B1 ;  /* 0x0000000000017941 */ /* 0x000fea0003800200 */
.L_x_4790:
        /* <DEDUP_REMOVED lines=65> */
.L_x_4801:
[----:B------:R-:W-:Y:S05]  /*5bd0*/  BSYNC.RECONVERGENT B0 ;  /* 0x0000000000007941 */ /* 0x000fea0003800200 */
.L_x_4800:
        /* <DEDUP_REMOVED lines=48> */
.L_x_4803:
[----:B------:R-:W-:Y:S05]  /*5ee0*/  BSYNC.RECONVERGENT B0 ;  /* 0x0000000000007941 */ /* 0x000fea0003800200 */
.L_x_4802:
        /* <DEDUP_REMOVED lines=48> */
.L_x_4805:
[----:B------:R-:W-:Y:S05]  /*61f0*/  BSYNC.RECONVERGENT B0 ;  /* 0x0000000000007941 */ /* 0x000fea0003800200 */
.L_x_4804:
        /* <DEDUP_REMOVED lines=47> */
.L_x_4799:
[----:B------:R-:W-:Y:S05]  /*64f0*/  BSYNC.RECONVERGENT B1 ;  /* 0x0000000000017941 */ /* 0x000fea0003800200 */
.L_x_4798:
        /* <DEDUP_REMOVED lines=67> */
.L_x_4809:
[----:B------:R-:W-:Y:S05]  /*6930*/  BSYNC.RECONVERGENT B0 ;  /* 0x0000000000007941 */ /* 0x000fea0003800200 */
.L_x_4808:
        /* <DEDUP_REMOVED lines=48> */
.L_x_4811:
[----:B------:R-:W-:Y:S05]  /*6c40*/  BSYNC.RECONVERGENT B0 ;  /* 0x0000000000007941 */ /* 0x000fea0003800200 */
.L_x_4810:
        /* <DEDUP_REMOVED lines=48> */
.L_x_4813:
[----:B------:R-:W-:Y:S05]  /*6f50*/  BSYNC.RECONVERGENT B0 ;  /* 0x0000000000007941 */ /* 0x000fea0003800200 */
.L_x_4812:
        /* <DEDUP_REMOVED lines=47> */
.L_x_4807:
[----:B------:R-:W-:Y:S05]  /*7250*/  BSYNC.RECONVERGENT B1 ;  /* 0x0000000000017941 */ /* 0x000fea0003800200 */
.L_x_4806:
        /* <DEDUP_REMOVED lines=8> */
.L_x_4781:
[----:B-12-4-:R-:W-:Y:S01]  /*72e0*/  LEA.HI R20, R18, R18, RZ, 0x1 ;  /* 0x0000001212147211 */ /* 0x016fe200078f08ff */
[----:B------:R-:W-:Y:S01]  /*72f0*/  BSSY.RECONVERGENT B1, `(.L_x_4814) ;  /* 0x000016b000017945 */ /* 0x000fe20003800200 */
[----:B------:R-:W-:Y:S02]  /*7300*/  SHF.R.U32.HI R19, RZ, 0x1, R18 ;  /* 0x00000001ff137819 */ /* 0x000fe40000011612 */
[----:B------:R-:W-:Y:S05]  /*7310*/  SHF.R.S32.HI R20, RZ, 0x1, R20 ;  /* 0x00000001ff147819 */ /* 0x000fea0000011414 */
[----:B------:R-:W-:Y:S05]  /*7320*/  IMAD.MOV R20, RZ, RZ, -R20 ;  /* 0x000000ffff147224 */ /* 0x000fea00078e0a14 */
[----:B---3--:R-:W-:Y:S01]  /*7330*/  SHF.R.S32.HI R69, RZ, 0x1f, R20 ;  /* 0x0000001fff457819 */ /* 0x008fe20000011414 */
        /* <DEDUP_REMOVED lines=89> */
.L_x_4817:
[----:B------:R-:W-:Y:S05]  /*78d0*/  BSYNC.RECONVERGENT B0 ;  /* 0x0000000000007941 */ /* 0x000fea0003800200 */
.L_x_4816:
        /* <DEDUP_REMOVED lines=89> */
.L_x_4819:
[----:B------:R-:W-:Y:S05]  /*7e70*/  BSYNC.RECONVERGENT B0 ;  /* 0x0000000000007941 */ /* 0x000fea0003800200 */
.L_x_4818:
        /* <DEDUP_REMOVED lines=89> */
.L_x_4821:
[----:B------:R-:W-:Y:S05]  /*8410*/  BSYNC.RECONVERGENT B0 ;  /* 0x0000000000007941 */ /* 0x000fea0003800200 */
.L_x_4820:
        /* <DEDUP_REMOVED lines=88> */
.L_x_4815:
[----:B------:R-:W-:Y:S05]  /*89a0*/  BSYNC.RECONVERGENT B1 ;  /* 0x0000000000017941 */ /* 0x000fea0003800200 */
.L_x_4814:
        /* <DEDUP_REMOVED lines=96> */
.L_x_4825:
[----:B------:R-:W-:Y:S05]  /*8fb0*/  BSYNC.RECONVERGENT B0 ;  /* 0x0000000000007941 */ /* 0x000fea0003800200 */
.L_x_4824:
        /* <DEDUP_REMOVED lines=88> */
.L_x_4827:
[----:B------:R-:W-:Y:S05]  /*9540*/  BSYNC.RECONVERGENT B0 ;  /* 0x0000000000007941 */ /* 0x000fea0003800200 */
.L_x_4826:
        /* <DEDUP_REMOVED lines=88> */
.L_x_4829:
[----:B------:R-:W-:Y:S05]  /*9ad0*/  BSYNC.RECONVERGENT B0 ;  /* 0x0000000000007941 */ /* 0x000fea0003800200 */
.L_x_4828:
        /* <DEDUP_REMOVED lines=86> */
.L_x_4823:
[----:B------:R-:W-:Y:S05]  /*a040*/  BSYNC.RECONVERGENT B1 ;  /* 0x0000000000017941 */ /* 0x000fea0003800200 */
.L_x_4822:
        /* <DEDUP_REMOVED lines=99> */
.L_x_4833:
[----:B------:R-:W-:Y:S05]  /*a680*/  BSYNC.RECONVERGENT B0 ;  /* 0x0000000000007941 */ /* 0x000fea0003800200 */
.L_x_4832:
        /* <DEDUP_REMOVED lines=88> */
.L_x_4835:
[----:B------:R-:W-:Y:S05]  /*ac10*/  BSYNC.RECONVERGENT B0 ;  /* 0x0000000000007941 */ /* 0x000fea0003800200 */
.L_x_4834:
        /* <DEDUP_REMOVED lines=87> */
.L_x_4837:
[----:B------:R-:W-:Y:S05]  /*b190*/  BSYNC.RECONVERGENT B0 ;  /* 0x0000000000007941 */ /* 0x000fea0003800200 */
.L_x_4836:
        /* <DEDUP_REMOVED lines=86> */
.L_x_4831:
[----:B------:R-:W-:Y:S05]  /*b700*/  BSYNC.RECONVERGENT B1 ;  /* 0x0000000000017941 */ /* 0x000fea0003800200 */
.L_x_4830:
        /* <DEDUP_REMOVED lines=102> */
.L_x_4841:
[----:B------:R-:W-:Y:S05]  /*bd70*/  BSYNC.RECONVERGENT B0 ;  /* 0x0000000000007941 */ /* 0x000fea0003800200 */
.L_x_4840:
        /* <DEDUP_REMOVED lines=87> */
.L_x_4843:
[----:B------:R-:W-:Y:S05]  /*c2f0*/  BSYNC.RECONVERGENT B0 ;  /* 0x0000000000007941 */ /* 0x000fea0003800200 */
.L_x_4842:
        /* <DEDUP_REMOVED lines=87> */
.L_x_4845:
[----:B------:R-:W-:Y:S05]  /*c870*/  BSYNC.RECONVERGENT B0 ;  /* 0x0000000000007941 */ /* 0x000fea0003800200 */
.L_x_4844:
        /* <DEDUP_REMOVED lines=86> */
.L_x_4839:
[----:B------:R-:W-:Y:S05]  /*cde0*/  BSYNC.RECONVERGENT B1 ;  /* 0x0000000000017941 */ /* 0x000fea0003800200 */
.L_x_4838:
[----:B------:R-:W5:Y:S08]  /*cdf0*/  LDC R3, c[0x0][0x450] ;  /* 0x00011400ff037b82 */ /* 0x000f700000000800 */
[----:B------:R-:W1:Y:S01]  /*ce00*/  LDC R18, c[0x0][0x450] ;  /* 0x00011400ff127b82 */ /* 0x000e620000000800 */
[----:B-----5:R-:W-:Y:S05]  /*ce10*/  IMAD.U32 R3, R3, -0x20, RZ ;  /* 0xffffffe003037824 */ /* 0x020fea00078e00ff */
[C---:B------:R-:W-:Y:S02]  /*ce20*/  LEA R76, P1, R3.reuse, R76, 0x1 ;  /* 0x0000004c034c7211 */ /* 0x040fe400078208ff */
[C---:B------:R-:W-:Y:S02]  /*ce30*/  LEA R74, P0, R3.reuse, R74, 0x1 ;  /* 0x0000004a034a7211 */ /* 0x040fe400078008ff */
[C---:B------:R-:W-:Y:S02]  /*ce40*/  LEA.HI.X.SX32 R77, R3.reuse, R77, 0x1, P1 ;  /* 0x0000004d034d7211 */ /* 0x040fe400008f0eff */
[----:B-1----:R-:W-:Y:S09]  /*ce50*/  LEA.HI.X.SX32 R75, R3, R75, 0x1, P0 ;  /* 0x0000004b034b7211 */ /* 0x002ff200000f0eff */
.L_x_4780:
[----:B------:R-:W-:Y:S05]  /*ce60*/  BSYNC.RECONVERGENT B2 ;  /* 0x0000000000027941 */ /* 0x000fea0003800200 */
.L_x_4772:
        /* <DEDUP_REMOVED lines=89> */
.L_x_4846:
[----:B------:R-:W-:Y:S01]  /*d400*/  UISETP.GT.AND UP0, UPT, UR16, UR30, UPT ;  /* 0x0000001e1000728c */ /* 0x000fe2000bf04270 */
[----:B------:R-:W-:Y:S02]  /*d410*/  IADD3 R72, P1, PT, R72, R79, RZ ;  /* 0x0000004f48487210 */ /* 0x000fe40007f3e0ff */
[----:B------:R-:W-:Y:S03]  /*d420*/  IADD3 R12, P0, PT, R12, R83, RZ ;  /* 0x000000530c0c7210 */ /* 0x000fe60007f1e0ff */
[----:B------:R-:W-:Y:S02]  /*d430*/  IMAD.X R73, R73, 0x1, R78, P1 ;  /* 0x0000000149497824 */ /* 0x000fe400008e064e */
[----:B------:R-:W-:Y:S01]  /*d440*/  IMAD.X R13, R13, 0x1, R81, P0 ;  /* 0x000000010d0d7824 */ /* 0x000fe200000e0651 */
[----:B------:R-:W-:Y:S07]  /*d450*/  BRA.U UP0, `(.L_x_4847) ;  /* 0xffffff5d00847547 */ /* 0x000fee000b83ffff */
.L_x_4763:
        /* <DEDUP_REMOVED lines=57> */
.L_x_4851:
[----:B------:R-:W-:Y:S05]  /*d7f0*/  BSYNC.RECONVERGENT B0 ;  /* 0x0000000000007941 */ /* 0x000fea0003800200 */
.L_x_4850:
        /* <DEDUP_REMOVED lines=29> */
.L_x_4853:
[----:B------:R-:W-:Y:S05]  /*d9d0*/  BSYNC.RECONVERGENT B0 ;  /* 0x0000000000007941 */ /* 0x000fea0003800200 */
.L_x_4852:
        /* <DEDUP_REMOVED lines=29> */
.L_x_4855:
[----:B------:R-:W-:Y:S05]  /*dbb0*/  BSYNC.RECONVERGENT B0 ;  /* 0x0000000000007941 */ /* 0x000fea0003800200 */
.L_x_4854:
        /* <DEDUP_REMOVED lines=30> */
.L_x_4849:
        /* <DEDUP_REMOVED lines=79> */
.L_x_4863:
[----:B------:R-:W-:Y:S05]  /*e290*/  BSYNC.RECONVERGENT B0 ;  /* 0x0000000000007941 */ /* 0x000fea0003800200 */
.L_x_4862:
[----:B-----5:R-:W-:Y:S01]  /*e2a0*/  IMAD.MOV.U32 R6, RZ, RZ, R22 ;  /* 0x000000ffff067224 */ /* 0x020fe200078e0016 */
[----:B------:R-:W-:Y:S01]  /*e2b0*/  MOV R4, R20 ;  /* 0x0000001400047202 */ /* 0x000fe20000000f00 */
[----:B------:R-:W-:Y:S01]  /*e2c0*/  IMAD.MOV.U32 R7, RZ, RZ, R23 ;  /* 0x000000ffff077224 */ /* 0x000fe200078e0017 */
[----:B------:R-:W-:Y:S02]  /*e2d0*/  MOV R5, R21 ;  /* 0x0000001500057202 */ /* 0x000fe40000000f00 */
.L_x_4861:
[----:B------:R-:W-:Y:S05]  /*e2e0*/  BSYNC.RECONVERGENT B1 ;  /* 0x0000000000017941 */ /* 0x000fea0003800200 */
.L_x_4860:
        /* <DEDUP_REMOVED lines=47> */
.L_x_4867:
[----:B------:R-:W-:Y:S05]  /*e5e0*/  BSYNC.RECONVERGENT B0 ;  /* 0x0000000000007941 */ /* 0x000fea0003800200 */
.L_x_4866:
[----:B-----5:R4:W-:Y:S02]  /*e5f0*/  STS.128 [R3+0x2000], R20 ;  /* 0x0020001403007388 */ /* 0x0209e40000000c00 */
.L_x_4865:
[----:B------:R-:W-:Y:S05]  /*e600*/  BSYNC.RECONVERGENT B1 ;  /* 0x0000000000017941 */ /* 0x000fea0003800200 */
.L_x_4864:
        /* <DEDUP_REMOVED lines=46> */
.L_x_4871:
[----:B------:R-:W-:Y:S05]  /*e8f0*/  BSYNC.RECONVERGENT B0 ;  /* 0x0000000000007941 */ /* 0x000fea0003800200 */
.L_x_4870:
[----:B-----5:R1:W-:Y:S02]  /*e900*/  STS.128 [R3+0x4000], R20 ;  /* 0x0040001403007388 */ /* 0x0203e40000000c00 */
.L_x_4869:
[----:B------:R-:W-:Y:S05]  /*e910*/  BSYNC.RECONVERGENT B1 ;  /* 0x0000000000017941 */ /* 0x000fea0003800200 */
.L_x_4868:
        /* <DEDUP_REMOVED lines=45> */
.L_x_4873:
[----:B------:R-:W-:Y:S05]  /*ebf0*/  BSYNC.RECONVERGENT B0 ;  /* 0x0000000000007941 */ /* 0x000fea0003800200 */
.L_x_4872:
[----:B-----5:R4:W-:Y:S02]  /*ec00*/  STS.128 [R3+0x6000], R20 ;  /* 0x0060001403007388 */ /* 0x0209e40000000c00 */
.L_x_4859:
[----:B------:R-:W-:Y:S05]  /*ec10*/  BSYNC.RECONVERGENT B2 ;  /* 0x0000000000027941 */ /* 0x000fea0003800200 */
.L_x_4858:
        /* <DEDUP_REMOVED lines=53> */
.L_x_4879:
[----:B------:R-:W-:Y:S05]  /*ef70*/  BSYNC.RECONVERGENT B0 ;  /* 0x0000000000007941 */ /* 0x000fea0003800200 */
.L_x_4878:
[----:B-----5:R4:W-:Y:S02]  /*ef80*/  STS.128 [R3+0x800], R20 ;  /* 0x0008001403007388 */ /* 0x0209e40000000c00 */
.L_x_4877:
[----:B------:R-:W-:Y:S05]  /*ef90*/  BSYNC.RECONVERGENT B1 ;  /* 0x0000000000017941 */ /* 0x000fea0003800200 */
.L_x_4876:
        /* <DEDUP_REMOVED lines=46> */
.L_x_4883:
[----:B------:R-:W-:Y:S05]  /*f280*/  BSYNC.RECONVERGENT B0 ;  /* 0x0000000000007941 */ /* 0x000fea0003800200 */
.L_x_4882:
[----:B-----5:R4:W-:Y:S02]  /*f290*/  STS.128 [R3+0x2800], R20 ;  /* 0x0028001403007388 */ /* 0x0209e40000000c00 */
.L_x_4881:
[----:B------:R-:W-:Y:S05]  /*f2a0*/  BSYNC.RECONVERGENT B1 ;  /* 0x0000000000017941 */ /* 0x000fea0003800200 */
.L_x_4880:
        /* <DEDUP_REMOVED lines=46> */
.L_x_4887:
[----:B------:R-:W-:Y:S05]  /*f590*/  BSYNC.RECONVERGENT B0 ;  /* 0x0000000000007941 */ /* 0x000fea0003800200 */
.L_x_4886:
[----:B-----5:R4:W-:Y:S02]  /*f5a0*/  STS.128 [R3+0x4800], R20 ;  /* 0x0048001403007388 */ /* 0x0209e40000000c00 */
.L_x_4885:
[----:B------:R-:W-:Y:S05]  /*f5b0*/  BSYNC.RECONVERGENT B1 ;  /* 0x0000000000017941 */ /* 0x000fea0003800200 */
.L_x_4884:
        /* <DEDUP_REMOVED lines=45> */
.L_x_4889:
[----:B------:R-:W-:Y:S05]  /*f890*/  BSYNC.RECONVERGENT B0 ;  /* 0x0000000000007941 */ /* 0x000fea0003800200 */
.L_x_4888:
[----:B-----5:R4:W-:Y:S02]  /*f8a0*/  STS.128 [R3+0x6800], R20 ;  /* 0x0068001403007388 */ /* 0x0209e40000000c00 */
.L_x_4875:
[----:B------:R-:W-:Y:S05]  /*f8b0*/  BSYNC.RECONVERGENT B2 ;  /* 0x0000000000027941 */ /* 0x000fea0003800200 */
.L_x_4874:
        /* <DEDUP_REMOVED lines=53> */
.L_x_4895:
[----:B------:R-:W-:Y:S05]  /*fc10*/  BSYNC.RECONVERGENT B0 ;  /* 0x0000000000007941 */ /* 0x000fea0003800200 */
.L_x_4894:
[----:B-----5:R1:W-:Y:S02]  /*fc20*/  STS.128 [R3+0x1000], R20 ;  /* 0x0010001403007388 */ /* 0x0203e40000000c00 */
.L_x_4893:
[----:B------:R-:W-:Y:S05]  /*fc30*/  BSYNC.RECONVERGENT B1 ;  /* 0x0000000000017941 */ /* 0x000fea0003800200 */
.L_x_4892:
        /* <DEDUP_REMOVED lines=46> */
.L_x_4899:
[----:B------:R-:W-:Y:S05]  /*ff20*/  BSYNC.RECONVERGENT B0 ;  /* 0x0000000000007941 */ /* 0x000fea0003800200 */
.L_x_4898:
[----:B-----5:R4:W-:Y:S02]  /*ff30*/  STS.128 [R3+0x3000], R20 ;  /* 0x0030001403007388 */ /* 0x0209e40000000c00 */
.L_x_4897:
[----:B------:R-:W-:Y:S05]  /*ff40*/  BSYNC.RECONVERGENT B1 ;  /* 0x0000000000017941 */ /* 0x000fea0003800200 */
.L_x_4896:
        /* <DEDUP_REMOVED lines=46> */
.L_x_4903:
[----:B------:R-:W-:Y:S05]  /*10230*/  BSYNC.RECONVERGENT B0 ;  /* 0x0000000000007941 */ /* 0x000fea0003800200 */
.L_x_4902:
[----:B-----5:R4:W-:Y:S02]  /*10240*/  STS.128 [R3+0x5000], R20 ;  /* 0x0050001403007388 */ /* 0x0209e40000000c00 */
.L_x_4901:
[----:B------:R-:W-:Y:S05]  /*10250*/  BSYNC.RECONVERGENT B1 ;  /* 0x0000000000017941 */ /* 0x000fea0003800200 */
.L_x_4900:
        /* <DEDUP_REMOVED lines=45> */
.L_x_4905:
[----:B------:R-:W-:Y:S05]  /*10530*/  BSYNC.RECONVERGENT B0 ;  /* 0x0000000000007941 */ /* 0x000fea0003800200 */
.L_x_4904:
[----:B-----5:R4:W-:Y:S02]  /*10540*/  STS.128 [R3+0x7000], R20 ;  /* 0x0070001403007388 */ /* 0x0209e40000000c00 */
.L_x_4891:
[----:B------:R-:W-:Y:S05]  /*10550*/  BSYNC.RECONVERGENT B2 ;  /* 0x0000000000027941 */ /* 0x000fea0003800200 */
.L_x_4890:
        /* <DEDUP_REMOVED lines=54> */
.L_x_4909:
[----:B------:R-:W-:Y:S05]  /*108c0*/  BSYNC.RECONVERGENT B0 ;  /* 0x0000000000007941 */ /* 0x000fea0003800200 */
.L_x_4908:
[----:B-----5:R4:W-:Y:S02]  /*108d0*/  STS.128 [R3+0x1800], R20 ;  /* 0x0018001403007388 */ /* 0x0209e40000000c00 */
.L_x_4907:
[----:B------:R-:W-:Y:S05]  /*108e0*/  BSYNC.RECONVERGENT B1 ;  /* 0x0000000000017941 */ /* 0x000fea0003800200 */
.L_x_4906:
        /* <DEDUP_REMOVED lines=46> */
.L_x_4913:
[----:B------:R-:W-:Y:S05]  /*10bd0*/  BSYNC.RECONVERGENT B0 ;  /* 0x0000000000007941 */ /* 0x000fea0003800200 */
.L_x_4912:
[----:B-----5:R1:W-:Y:S02]  /*10be0*/  STS.128 [R3+0x3800], R20 ;  /* 0x0038001403007388 */ /* 0x0203e40000000c00 */
.L_x_4911:
[----:B------:R-:W-:Y:S05]  /*10bf0*/  BSYNC.RECONVERGENT B1 ;  /* 0x0000000000017941 */ /* 0x000fea0003800200 */
.L_x_4910:
        /* <DEDUP_REMOVED lines=46> */
.L_x_4917:
[----:B------:R-:W-:Y:S05]  /*10ee0*/  BSYNC.RECONVERGENT B0 ;  /* 0x0000000000007941 */ /* 0x000fea0003800200 */
.L_x_4916:
[----:B-----5:R4:W-:Y:S02]  /*10ef0*/  STS.128 [R3+0x5800], R20 ;  /* 0x0058001403007388 */ /* 0x0209e40000000c00 */
.L_x_4915:
[----:B------:R-:W-:Y:S05]  /*10f00*/  BSYNC.RECONVERGENT B1 ;  /* 0x0000000000017941 */ /* 0x000fea0003800200 */
.L_x_4914:
        /* <DEDUP_REMOVED lines=45> */
.L_x_4919:
[----:B------:R-:W-:Y:S05]  /*111e0*/  BSYNC.RECONVERGENT B0 ;  /* 0x0000000000007941 */ /* 0x000fea0003800200 */
.L_x_4918:
[----:B-----5:R4:W-:Y:S01]  /*111f0*/  STS.128 [R3+0x7800], R20 ;  /* 0x0078001403007388 */ /* 0x0209e20000000c00 */
[----:B------:R-:W-:Y:S05]  /*11200*/  BRA `(.L_x_4856) ;  /* 0x0000005800c47947 */ /* 0x000fea0003800000 */
.L_x_4857:
        /* <DEDUP_REMOVED lines=97> */
.L_x_4924:
[----:B------:R-:W-:Y:S05]  /*11820*/  BSYNC.RECONVERGENT B0 ;  /* 0x0000000000007941 */ /* 0x000fea0003800200 */
.L_x_4923:
[----:B------:R-:W-:Y:S05]  /*11830*/  BSYNC.RECONVERGENT B1 ;  /* 0x0000000000017941 */ /* 0x000fea0003800200 */
.L_x_4922:
        /* <DEDUP_REMOVED lines=88> */
.L_x_4928:
[----:B------:R-:W-:Y:S05]  /*11dc0*/  BSYNC.RECONVERGENT B0 ;  /* 0x0000000000007941 */ /* 0x000fea0003800200 */
.L_x_4927:
[----:B-----5:R4:W-:Y:S02]  /*11dd0*/  STS.128 [R3+0x2000], R24 ;  /* 0x0020001803007388 */ /* 0x0209e40000000c00 */
.L_x_4926:
[----:B------:R-:W-:Y:S05]  /*11de0*/  BSYNC.RECONVERGENT B1 ;  /* 0x0000000000017941 */ /* 0x000fea0003800200 */
.L_x_4925:
        /* <DEDUP_REMOVED lines=87> */
.L_x_4932:
[----:B------:R-:W-:Y:S05]  /*12360*/  BSYNC.RECONVERGENT B0 ;  /* 0x0000000000007941 */ /* 0x000fea0003800200 */
.L_x_4931:
[----:B-----5:R1:W-:Y:S02]  /*12370*/  STS.128 [R3+0x4000], R24 ;  /* 0x0040001803007388 */ /* 0x0203e40000000c00 */
.L_x_4930:
[----:B------:R-:W-:Y:S05]  /*12380*/  BSYNC.RECONVERGENT B1 ;  /* 0x0000000000017941 */ /* 0x000fea0003800200 */
.L_x_4929:
        /* <DEDUP_REMOVED lines=85> */
.L_x_4934:
[----:B------:R-:W-:Y:S05]  /*128e0*/  BSYNC.RECONVERGENT B0 ;  /* 0x0000000000007941 */ /* 0x000fea0003800200 */
.L_x_4933:
[----:B-----5:R4:W-:Y:S02]  /*128f0*/  STS.128 [R3+0x6000], R24 ;  /* 0x0060001803007388 */ /* 0x0209e40000000c00 */
.L_x_4921:
[----:B------:R-:W-:Y:S05]  /*12900*/  BSYNC.RECONVERGENT B2 ;  /* 0x0000000000027941 */ /* 0x000fea0003800200 */
.L_x_4920:
        /* <DEDUP_REMOVED lines=93> */
.L_x_4940:
[----:B------:R-:W-:Y:S05]  /*12ee0*/  BSYNC.RECONVERGENT B0 ;  /* 0x0000000000007941 */ /* 0x000fea0003800200 */
.L_x_4939:
[----:B-----5:R4:W-:Y:S02]  /*12ef0*/  STS.128 [R3+0x800], R24 ;  /* 0x0008001803007388 */ /* 0x0209e40000000c00 */
.L_x_4938:
[----:B------:R-:W-:Y:S05]  /*12f00*/  BSYNC.RECONVERGENT B1 ;  /* 0x0000000000017941 */ /* 0x000fea0003800200 */
.L_x_4937:
        /* <DEDUP_REMOVED lines=86> */
.L_x_4944:
[----:B------:R-:W-:Y:S05]  /*13470*/  BSYNC.RECONVERGENT B0 ;  /* 0x0000000000007941 */ /* 0x000fea0003800200 */
.L_x_4943:
[----:B-----5:R4:W-:Y:S02]  /*13480*/  STS.128 [R3+0x2800], R24 ;  /* 0x0028001803007388 */ /* 0x0209e40000000c00 */
.L_x_4942:
[----:B------:R-:W-:Y:S05]  /*13490*/  BSYNC.RECONVERGENT B1 ;  /* 0x0000000000017941 */ /* 0x000fea0003800200 */
.L_x_4941:
        /* <DEDUP_REMOVED lines=86> */
.L_x_4948:
[----:B------:R-:W-:Y:S05]  /*13a00*/  BSYNC.RECONVERGENT B0 ;  /* 0x0000000000007941 */ /* 0x000fea0003800200 */
.L_x_4947:
[----:B-----5:R4:W-:Y:S02]  /*13a10*/  STS.128 [R3+0x4800], R24 ;  /* 0x0048001803007388 */ /* 0x0209e40000000c00 */
.L_x_4946:
[----:B------:R-:W-:Y:S05]  /*13a20*/  BSYNC.RECONVERGENT B1 ;  /* 0x0000000000017941 */ /* 0x000fea0003800200 */
.L_x_4945:
        /* <DEDUP_REMOVED lines=85> */
.L_x_4950:
[----:B------:R-:W-:Y:S05]  /*13f80*/  BSYNC.RECONVERGENT B0 ;  /* 0x0000000000007941 */ /* 0x000fea0003800200 */
.L_x_4949:
[----:B-----5:R4:W-:Y:S02]  /*13f90*/  STS.128 [R3+0x6800], R24 ;  /* 0x0068001803007388 */ /* 0x0209e40000000c00 */
.L_x_4936:
[----:B------:R-:W-:Y:S05]  /*13fa0*/  BSYNC.RECONVERGENT B2 ;  /* 0x0000000000027941 */ /* 0x000fea0003800200 */
.L_x_4935:
        /* <DEDUP_REMOVED lines=93> */
.L_x_4956:
[----:B------:R-:W-:Y:S05]  /*14580*/  BSYNC.RECONVERGENT B0 ;  /* 0x0000000000007941 */ /* 0x000fea0003800200 */
.L_x_4955:
[----:B-----5:R1:W-:Y:S02]  /*14590*/  STS.128 [R3+0x1000], R24 ;  /* 0x0010001803007388 */ /* 0x0203e40000000c00 */
.L_x_4954:
[----:B------:R-:W-:Y:S05]  /*145a0*/  BSYNC.RECONVERGENT B1 ;  /* 0x0000000000017941 */ /* 0x000fea0003800200 */
.L_x_4953:
        /* <DEDUP_REMOVED lines=86> */
.L_x_4960:
[----:B------:R-:W-:Y:S05]  /*14b10*/  BSYNC.RECONVERGENT B0 ;  /* 0x0000000000007941 */ /* 0x000fea0003800200 */
.L_x_4959:
[----:B-----5:R4:W-:Y:S02]  /*14b20*/  STS.128 [R3+0x3000], R24 ;  /* 0x0030001803007388 */ /* 0x0209e40000000c00 */
.L_x_4958:
[----:B------:R-:W-:Y:S05]  /*14b30*/  BSYNC.RECONVERGENT B1 ;  /* 0x0000000000017941 */ /* 0x000fea0003800200 */
.L_x_4957:
        /* <DEDUP_REMOVED lines=86> */
.L_x_4964:
[----:B------:R-:W-:Y:S05]  /*150a0*/  BSYNC.RECONVERGENT B0 ;  /* 0x0000000000007941 */ /* 0x000fea0003800200 */
.L_x_4963:
[----:B-----5:R4:W-:Y:S02]  /*150b0*/  STS.128 [R3+0x5000], R24 ;  /* 0x0050001803007388 */ /* 0x0209e40000000c00 */
.L_x_4962:
[----:B------:R-:W-:Y:S05]  /*150c0*/  BSYNC.RECONVERGENT B1 ;  /* 0x0000000000017941 */ /* 0x000fea0003800200 */
.L_x_4961:
        /* <DEDUP_REMOVED lines=85> */
.L_x_4966:
[----:B------:R-:W-:Y:S05]  /*15620*/  BSYNC.RECONVERGENT B0 ;  /* 0x0000000000007941 */ /* 0x000fea0003800200 */
.L_x_4965:
[----:B-----5:R4:W-:Y:S02]  /*15630*/  STS.128 [R3+0x7000], R24 ;  /* 0x0070001803007388 */ /* 0x0209e40000000c00 */
.L_x_4952:
[----:B------:R-:W-:Y:S05]  /*15640*/  BSYNC.RECONVERGENT B2 ;  /* 0x0000000000027941 */ /* 0x000fea0003800200 */
.L_x_4951:
        /* <DEDUP_REMOVED lines=94> */
.L_x_4970:
[----:B------:R-:W-:Y:S05]  /*15c30*/  BSYNC.RECONVERGENT B0 ;  /* 0x0000000000007941 */ /* 0x000fea0003800200 */
.L_x_4969:
[----:B-----5:R4:W-:Y:S02]  /*15c40*/  STS.128 [R3+0x1800], R24 ;  /* 0x0018001803007388 */ /* 0x0209e40000000c00 */
.L_x_4968:
[----:B------:R-:W-:Y:S05]  /*15c50*/  BSYNC.RECONVERGENT B1 ;  /* 0x0000000000017941 */ /* 0x000fea0003800200 */
.L_x_4967:
        /* <DEDUP_REMOVED lines=86> */
.L_x_4974:
[----:B------:R-:W-:Y:S05]  /*161c0*/  BSYNC.RECONVERGENT B0 ;  /* 0x0000000000007941 */ /* 0x000fea0003800200 */
.L_x_4973:
[----:B-----5:R1:W-:Y:S02]  /*161d0*/  STS.128 [R3+0x3800], R24 ;  /* 0x0038001803007388 */ /* 0x0203e40000000c00 */
.L_x_4972:
[----:B------:R-:W-:Y:S05]  /*161e0*/  BSYNC.RECONVERGENT B1 ;  /* 0x0000000000017941 */ /* 0x000fea0003800200 */
.L_x_4971:
        /* <DEDUP_REMOVED lines=86> */
.L_x_4978:
[----:B------:R-:W-:Y:S05]  /*16750*/  BSYNC.RECONVERGENT B0 ;  /* 0x0000000000007941 */ /* 0x000fea0003800200 */
.L_x_4977:
[----:B-----5:R4:W-:Y:S02]  /*16760*/  STS.128 [R3+0x5800], R24 ;  /* 0x0058001803007388 */ /* 0x0209e40000000c00 */
.L_x_4976:
[----:B------:R-:W-:Y:S05]  /*16770*/  BSYNC.RECONVERGENT B1 ;  /* 0x0000000000017941 */ /* 0x000fea0003800200 */
.L_x_4975:
        /* <DEDUP_REMOVED lines=88> */
.L_x_4980:
[----:B------:R-:W-:Y:S05]  /*16d00*/  BSYNC.RECONVERGENT B0 ;  /* 0x0000000000007941 */ /* 0x000fea0003800200 */
.L_x_4979:
[----:B-----5:R1:W-:Y:S02]  /*16d10*/  STS.128 [R3+0x7800], R4 ;  /* 0x0078000403007388 */ /* 0x0203e40000000c00 */
.L_x_4856:
[----:B------:R-:W-:Y:S05]  /*16d20*/  BSYNC.RECONVERGENT B3 ;  /* 0x0000000000037941 */ /* 0x000fea0003800200 */
.L_x_4848:
        /* <DEDUP_REMOVED lines=36> */
.L_x_4982:
[----:B------:R-:W-:Y:S05]  /*16f70*/  BSYNC.RECONVERGENT B0 ;  /* 0x0000000000007941 */ /* 0x000fea0003800200 */
.L_x_4981:
        /* <DEDUP_REMOVED lines=29> */
.L_x_4984:
[----:B------:R-:W-:Y:S05]  /*17150*/  BSYNC.RECONVERGENT B0 ;  /* 0x0000000000007941 */ /* 0x000fea0003800200 */
.L_x_4983:
        /* <DEDUP_REMOVED lines=31> */
.L_x_4986:
[----:B------:R-:W-:Y:S05]  /*17350*/  BSYNC.RECONVERGENT B0 ;  /* 0x0000000000007941 */ /* 0x000fea0003800200 */
.L_x_4985:
        /* <DEDUP_REMOVED lines=32> */
.L_x_4988:
[----:B------:R-:W-:Y:S05]  /*17560*/  BSYNC.RECONVERGENT B0 ;  /* 0x0000000000007941 */ /* 0x000fea0003800200 */
.L_x_4987:
[----:B------:R-:W5:Y:S01]  /*17570*/  LDCU.64 UR10, c[0x0][0x540] ;  /* 0x0000a800ff0a77ac */ /* 0x000f620008000a00 */
[----:B------:R-:W0:Y:S01]  /*17580*/  LDGDEPBAR ;  /* 0x00000000000079af */ /* 0x000e220000000000 */
[----:B------:R-:W2:Y:S01]  /*17590*/  LDCU.64 UR4, c[0x0][0x538] ;  /* 0x0000a700ff0477ac */ /* 0x000ea20008000a00 */
[----:B------:R-:W-:Y:S02]  /*175a0*/  UMOV UR30, UR28 ;  /* 0x0000001c001e7c82 */ /* 0x000fe40008000000 */
[----:B-----5:R-:W-:-:S04]  /*175b0*/  UIMAD.WIDE.U32 UR14, UR25, UR10, UR30 ;  /* 0x0000000a190e72a5 */ /* 0x020fc8000f8e001e */
[----:B------:R-:W-:Y:S02]  /*175c0*/  UIMAD UR11, UR25, UR11, UR15 ;  /* 0x0000000b190b72a4 */ /* 0x000fe4000f8e020f */
[----:B--2---:R-:W-:Y:S01]  /*175d0*/  ULEA UR4, UP0, UR14, UR4, 0x2 ;  /* 0x000000040e047291 */ /* 0x004fe2000f8010ff */
[----:B------:R-:W-:-:S04]  /*175e0*/  DEPBAR.LE SB0, 0x0 ;  /* 0x000080000000791a */ /* 0x000fc80000000000 */
[----:B------:R-:W-:Y:S01]  /*175f0*/  ULEA.HI.X UR5, UR14, UR5, UR11, 0x2, UP0 ;  /* 0x000000050e057291 */ /* 0x000fe200080f140b */
[----:B-1----:R-:W-:-:S05]  /*17600*/  MOV R4, UR4 ;  /* 0x0000000400047c02 */ /* 0x002fca0008000f00 */
[----:B------:R-:W-:Y:S01]  /*17610*/  MOV R5, UR5 ;  /* 0x0000000500057c02 */ /* 0x000fe20008000f00 */
[----:B------:R-:W1:Y:S05]  /*17620*/  LDCU UR4, c[0x0][0x458] ;  /* 0x00008b00ff0477ac */ /* 0x000e6a0008000800 */
[----:B------:R-:W2:Y:S01]  /*17630*/  LDG.E R5, desc[UR6][R4.64] ;  /* 0x0000000604057981 */ /* 0x000ea2000c1e1900 */
[----:B------:R-:W-:Y:S01]  /*17640*/  BSSY.RECONVERGENT B0, `(.L_x_4989) ;  /* 0x0000024000007945 */ /* 0x000fe20003800200 */
        /* <DEDUP_REMOVED lines=31> */
.L_x_4990:
[----:B------:R2:W-:Y:S04]  /*17840*/  STS.128 [R3+0x10000], RZ ;  /* 0x010000ff03007388 */ /* 0x0005e80000000c00 */
[----:B------:R2:W-:Y:S04]  /*17850*/  STS.128 [R3+0x12000], RZ ;  /* 0x012000ff03007388 */ /* 0x0005e80000000c00 */
[----:B------:R2:W-:Y:S04]  /*17860*/  STS.128 [R3+0x14000], RZ ;  /* 0x014000ff03007388 */ /* 0x0005e80000000c00 */
[----:B------:R2:W-:Y:S02]  /*17870*/  STS.128 [R3+0x16000], RZ ;  /* 0x016000ff03007388 */ /* 0x0005e40000000c00 */
.L_x_4991:
[----:B------:R-:W-:Y:S05]  /*17880*/  BSYNC.RECONVERGENT B0 ;  /* 0x0000000000007941 */ /* 0x000fea0003800200 */
.L_x_4989:
[----:B------:R-:W-:Y:S01]  /*17890*/  ISETP.GE.AND P0, PT, R32, UR9, PT ;  /* 0x0000000920007c0c */ /* 0x000fe2000bf06270 */
[C---:B------:R-:W-:Y:S01]  /*178a0*/  IMAD.SHL.U32 R216, R64.reuse, 0x20, RZ ;  /* 0x0000002040d87824 */ /* 0x040fe200078e00ff */
[--C-:B------:R-:W-:Y:S01]  /*178b0*/  SHF.R.U32.HI R8, RZ, 0x4, R64.reuse ;  /* 0x00000004ff087819 */ /* 0x100fe20000011640 */
[----:B------:R-:W-:Y:S01]  /*178c0*/  BSSY.RECONVERGENT B0, `(.L_x_4992) ;  /* 0x0000029000007945 */ /* 0x000fe20003800200 */
[----:B------:R-:W-:Y:S01]  /*178d0*/  LOP3.LUT R5, R97, 0x8, R64, 0x78, !PT ;  /* 0x0000000861057812 */ /* 0x000fe200078e7840 */
[----:B------:R-:W-:Y:S01]  /*178e0*/  IMAD.SHL.U32 R97, R64, 0x40, RZ ;  /* 0x0000004040617824 */ /* 0x000fe200078e00ff */
[----:B------:R-:W-:Y:S01]  /*178f0*/  LOP3.LUT R216, R216, 0x7c00, RZ, 0xc0, !PT ;  /* 0x00007c00d8d87812 */ /* 0x000fe200078ec0ff */
[----:B------:R-:W-:Y:S01]  /*17900*/  IMAD.SHL.U32 R8, R8, 0x400, RZ ;  /* 0x0000040008087824 */ /* 0x000fe200078e00ff */
[----:B------:R-:W-:Y:S02]  /*17910*/  ISETP.GE.AND P6, PT, R30, UR9, PT ;  /* 0x000000091e007c0c */ /* 0x000fe4000bfc6270 */
[----:B------:R-:W-:-:S02]  /*17920*/  ISETP.GE.AND P5, PT, R36, UR9, PT ;  /* 0x0000000924007c0c */ /* 0x000fc4000bfa6270 */
[----:B------:R-:W-:Y:S01]  /*17930*/  LOP3.LUT R8, R8, 0x400, RZ, 0xc0, !PT ;  /* 0x0000040008087812 */ /* 0x000fe200078ec0ff */
[----:B------:R1:W-:Y:S01]  /*17940*/  @P0 STS.128 [R3+0x10800], RZ ;  /* 0x010800ff03000388 */ /* 0x0003e20000000c00 */
[----:B------:R-:W-:-:S03]  /*17950*/  LOP3.LUT R0, R216, 0x200, R97, 0xf8, !PT ;  /* 0x00000200d8007812 */ /* 0x000fc600078ef861 */
[----:B------:R1:W-:Y:S04]  /*17960*/  @P0 STS.128 [R3+0x12800], RZ ;  /* 0x012800ff03000388 */ /* 0x0003e80000000c00 */
[----:B------:R1:W-:Y:S04]  /*17970*/  @P0 STS.128 [R3+0x14800], RZ ;  /* 0x014800ff03000388 */ /* 0x0003e80000000c00 */
[----:B------:R1:W-:Y:S01]  /*17980*/  @P0 STS.128 [R3+0x16800], RZ ;  /* 0x016800ff03000388 */ /* 0x0003e20000000c00 */
[----:B------:R-:W-:Y:S05]  /*17990*/  @P0 BRA `(.L_x_4993) ;  /* 0x00000000006c0947 */ /* 0x000fea0003800000 */
[----:B------:R-:W5:Y:S01]  /*179a0*/  LDCU UR4, c[0x0][0x440] ;  /* 0x00008800ff0477ac */ /* 0x000f620008000800 */
[----:B---3--:R-:W-:-:S04]  /*179b0*/  LEA R6, P4, R62, R232, 0x1 ;  /* 0x000000e83e067211 */ /* 0x008fc800078808ff */
        /* <DEDUP_REMOVED lines=25> */
.L_x_4993:
[----:B------:R-:W-:Y:S05]  /*17b50*/  BSYNC.RECONVERGENT B0 ;  /* 0x0000000000007941 */ /* 0x000fea0003800200 */
.L_x_4992:
        /* <DEDUP_REMOVED lines=9> */
[----:B------:R-:W3:Y:S01]  /*17bf0*/  LDC.64 R4, c[0x0][0x3c0] ;  /* 0x0000f000ff047b82 */ /* 0x000ee20000000a00 */
[----:B------:R-:W5:Y:S02]  /*17c00*/  LDCU UR4, c[0x0][0x440] ;  /* 0x00008800ff0477ac */ /* 0x000f640008000800 */
[----:B-----5:R-:W-:Y:S02]  /*17c10*/  ISETP.GE.AND P3, PT, R14, UR4, PT ;  /* 0x000000040e007c0c */ /* 0x020fe4000bf66270 */
        /* <DEDUP_REMOVED lines=25> */
.L_x_4995:
[----:B------:R-:W-:Y:S05]  /*17db0*/  BSYNC.RECONVERGENT B0 ;  /* 0x0000000000007941 */ /* 0x000fea0003800200 */
.L_x_4994:
[----:B------:R1:W-:Y:S01]  /*17dc0*/  @P5 STS.128 [R3+0x11800], RZ ;  /* 0x011800ff03005388 */ /* 0x0003e20000000c00 */
[----:B------:R-:W-:Y:S03]  /*17dd0*/  BSSY.RECONVERGENT B0, `(.L_x_4996) ;  /* 0x0000022000007945 */ /* 0x000fe60003800200 */
        /* <DEDUP_REMOVED lines=33> */
.L_x_4997:
[----:B------:R-:W-:Y:S05]  /*17ff0*/  BSYNC.RECONVERGENT B0 ;  /* 0x0000000000007941 */ /* 0x000fea0003800200 */
.L_x_4996:
[----:B------:R-:W-:Y:S01]  /*18000*/  LDSM.16.M88.4 R76, [R98] ;  /* 0x00000000624c783b */ /* 0x000fe20000000200 */
[----:B---34-:R-:W-:Y:S01]  /*18010*/  IMAD.MOV.U32 R13, RZ, RZ, 0x20 ;  /* 0x00000020ff0d7424 */ /* 0x018fe200078e00ff */
[----:B------:R-:W-:Y:S01]  /*18020*/  LOP3.LUT P0, RZ, R64, 0x2, RZ, 0xc0, !PT ;  /* 0x0000000240ff7812 */ /* 0x000fe2000780c0ff */
[----:B------:R-:W-:Y:S01]  /*18030*/  VIADD R62, R8, UR8 ;  /* 0x00000008083e7c36 */ /* 0x000fe20008000000 */
[----:B------:R-:W3:Y:S01]  /*18040*/  LDSM.16.M88.4 R16, [R8+UR8+0x8800] ;  /* 0x008800080810783b */ /* 0x000ee20008000200 */
[----:B------:R-:W-:Y:S01]  /*18050*/  MOV R12, 0x40 ;  /* 0x00000040000c7802 */ /* 0x000fe20000000f00 */
[----:B------:R-:W-:Y:S01]  /*18060*/  UISETP.GT.AND UP0, UPT, UR29, UR21, UPT ;  /* 0x000000151d00728c */ /* 0x000fe2000bf04270 */
[----:B------:R-:W-:Y:S01]  /*18070*/  SEL R13, R13, 0xffffffe0, !P0 ;  /* 0xffffffe00d0d7807 */ /* 0x000fe20004000000 */
[----:B------:R-:W4:Y:S01]  /*18080*/  LDSM.16.M88.4 R72, [R8+UR8+0x8000] ;  /* 0x008000080848783b */ /* 0x000f220008000200 */
[----:B------:R-:W-:Y:S02]  /*18090*/  LOP3.LUT P0, RZ, R64, 0x4, RZ, 0xc0, !PT ;  /* 0x0000000440ff7812 */ /* 0x000fe4000780c0ff */
[----:B------:R-:W-:Y:S01]  /*180a0*/  IADD3 R2, PT, PT, R98, R13, RZ ;  /* 0x0000000d62027210 */ /* 0x000fe20007ffe0ff */
[----:B------:R-:W-:Y:S01]  /*180b0*/  IMAD.IADD R0, R62, 0x1, R13 ;  /* 0x000000013e007824 */ /* 0x000fe200078e020d */
[----:B------:R-:W5:Y:S04]  /*180c0*/  LDSM.16.M88.4 R52, [R8+UR8+0x9000] ;  /* 0x009000080834783b */ /* 0x000f680008000200 */
[----:B------:R-:W1:Y:S04]  /*180d0*/  LDSM.16.M88.4 R36, [R8+UR8+0x9800] ;  /* 0x009800080824783b */ /* 0x000e680008000200 */
[----:B------:R-:W-:Y:S04]  /*180e0*/  LDSM.16.M88.4 R44, [R2] ;  /* 0x00000000022c783b */ /* 0x000fe80000000200 */
[----:B------:R-:W1:Y:S04]  /*180f0*/  LDSM.16.M88.4 R24, [R0+0x8000] ;  /* 0x008000000018783b */ /* 0x000e680000000200 */
[----:B--2---:R-:W2:Y:S04]  /*18100*/  LDSM.16.M88.4 R4, [R0+0x8800] ;  /* 0x008800000004783b */ /* 0x004ea80000000200 */
[----:B------:R-:W2:Y:S04]  /*18110*/  LDSM.16.M88.4 R88, [R0+0x9000] ;  /* 0x009000000058783b */ /* 0x000ea80000000200 */
[----:B------:R-:W2:Y:S04]  /*18120*/  LDSM.16.M88.4 R84, [R0+0x9800] ;  /* 0x009800000054783b */ /* 0x000ea80000000200 */
[----:B------:R-:W0:Y:S01]  /*18130*/  LDGDEPBAR ;  /* 0x00000000000079af */ /* 0x000e220000000000 */
[----:B---3--:R-:W-:Y:S01]  /*18140*/  HMMA.16816.F32.BF16 R68, R76, R16, RZ ;  /* 0x000000104c44723c */ /* 0x008fe200000418ff */
[----:B------:R-:W-:-:S04]  /*18150*/  SEL R17, R12, 0xffffffc0, !P0 ;  /* 0xffffffc00c117807 */ /* 0x000fc80004000000 */
[----:B------:R-:W-:Y:S01]  /*18160*/  IADD3 R62, PT, PT, R62, R17, RZ ;  /* 0x000000113e3e7210 */ /* 0x000fe20007ffe0ff */
[----:B------:R-:W-:Y:S02]  /*18170*/  IMAD.IADD R96, R98, 0x1, R17 ;  /* 0x0000000162607824 */ /* 0x000fe400078e0211 */
[----:B----4-:R-:W-:Y:S01]  /*18180*/  HMMA.16816.F32.BF16 R20, R76, R72, RZ ;  /* 0x000000484c14723c */ /* 0x010fe200000418ff */
[C---:B------:R-:W-:Y:S01]  /*18190*/  IADD3 R12, PT, PT, R13.reuse, R62, RZ ;  /* 0x0000003e0d0c7210 */ /* 0x040fe20007ffe0ff */
[----:B------:R-:W-:Y:S01]  /*181a0*/  LDSM.16.M88.4 R32, [R62+0x8000] ;  /* 0x008000003e20783b */ /* 0x000fe20000000200 */
[----:B------:R-:W-:-:S03]  /*181b0*/  IMAD.IADD R63, R13, 0x1, R96 ;  /* 0x000000010d3f7824 */ /* 0x000fc600078e0260 */
[----:B------:R-:W3:Y:S02]  /*181c0*/  LDSM.16.M88.4 R28, [R96] ;  /* 0x00000000601c783b */ /* 0x000ee40000000200 */
[C---:B------:R-:W-:Y:S02]  /*181d0*/  HMMA.16816.F32.BF16 R64, R76.reuse, R18, RZ ;  /* 0x000000124c40723c */ /* 0x040fe400000418ff */
[----:B------:R-:W4:Y:S04]  /*181e0*/  LDSM.16.M88.4 R16, [R62+0x8800] ;  /* 0x008800003e10783b */ /* 0x000f280000000200 */
[----:B------:R-:W4:Y:S02]  /*181f0*/  LDSM.16.M88.4 R40, [R62+0x9000] ;  /* 0x009000003e28783b */ /* 0x000f240000000200 */
[C---:B------:R-:W-:Y:S02]  /*18200*/  HMMA.16816.F32.BF16 R72, R76.reuse, R74, RZ ;  /* 0x0000004a4c48723c */ /* 0x040fe400000418ff */
[----:B------:R-:W-:Y:S04]  /*18210*/  LDSM.16.M88.4 R80, [R63] ;  /* 0x000000003f50783b */ /* 0x000fe80000000200 */
[----:B------:R-:W-:Y:S02]  /*18220*/  LDSM.16.M88.4 R92, [R62+0xc000] ;  /* 0x00c000003e5c783b */ /* 0x000fe40000000200 */
[C---:B-----5:R-:W-:Y:S08]  /*18230*/  HMMA.16816.F32.BF16 R56, R76.reuse, R52, RZ ;  /* 0x000000344c38723c */ /* 0x060ff000000418ff */
[C---:B------:R-:W-:Y:S08]  /*18240*/  HMMA.16816.F32.BF16 R52, R76.reuse, R54, RZ ;  /* 0x000000364c34723c */ /* 0x040ff000000418ff */
[C---:B-1----:R-:W-:Y:S08]  /*18250*/  HMMA.16816.F32.BF16 R48, R76.reuse, R36, RZ ;  /* 0x000000244c30723c */ /* 0x042ff000000418ff */
        /* <DEDUP_REMOVED lines=10> */
[----:B------:R-:W-:Y:S07]  /*18300*/  LDSM.16.M88.4 R88, [R12+0x9000] ;  /* 0x009000000c58783b */ /* 0x000fee0000000200 */
[----:B------:R-:W-:Y:S08]  /*18310*/  HMMA.16816.F32.BF16 R48, R44, R84, R48 ;  /* 0x000000542c30723c */ /* 0x000ff00000041830 */
[C---:B---3--:R-:W-:Y:S08]  /*18320*/  HMMA.16816.F32.BF16 R20, R28.reuse, R32, R20 ;  /* 0x000000201c14723c */ /* 0x048ff00000041814 */
[C---:B------:R-:W-:Y:S01]  /*18330*/  HMMA.16816.F32.BF16 R72, R28.reuse, R34, R72 ;  /* 0x000000221c48723c */ /* 0x040fe20000041848 */
[----:B------:R-:W-:Y:S07]  /*18340*/  LDSM.16.M88.4 R32, [R98+0x2000] ;  /* 0x002000006220783b */ /* 0x000fee0000000200 */
[C---:B----4-:R-:W-:Y:S08]  /*18350*/  HMMA.16816.F32.BF16 R68, R28.reuse, R16, R68 ;  /* 0x000000101c44723c */ /* 0x050ff00000041844 */
[----:B------:R-:W-:Y:S01]  /*18360*/  HMMA.16816.F32.BF16 R64, R28, R18, R64 ;  /* 0x000000121c40723c */ /* 0x000fe20000041840 */
[----:B------:R-:W3:Y:S07]  /*18370*/  LDSM.16.M88.4 R16, [R8+UR8+0xa000] ;  /* 0x00a000080810783b */ /* 0x000eee0008000200 */
[----:B------:R-:W-:Y:S01]  /*18380*/  HMMA.16816.F32.BF16 R44, R44, R86, R76 ;  /* 0x000000562c2c723c */ /* 0x000fe2000004184c */
[----:B------:R-:W4:Y:S04]  /*18390*/  LDSM.16.M88.4 R84, [R12+0x9800] ;  /* 0x009800000c54783b */ /* 0x000f280000000200 */
[----:B------:R-:W5:Y:S03]  /*183a0*/  LDSM.16.M88.4 R76, [R8+UR8+0xa800] ;  /* 0x00a80008084c783b */ /* 0x000f660008000200 */
[C---:B------:R-:W-:Y:S08]  /*183b0*/  HMMA.16816.F32.BF16 R56, R28.reuse, R40, R56 ;  /* 0x000000281c38723c */ /* 0x040ff00000041838 */
[C---:B------:R-:W-:Y:S01]  /*183c0*/  HMMA.16816.F32.BF16 R52, R28.reuse, R42, R52 ;  /* 0x0000002a1c34723c */ /* 0x040fe20000041834 */
[----:B------:R-:W5:Y:S07]  /*183d0*/  LDSM.16.M88.4 R40, [R8+UR8+0xb000] ;  /* 0x00b000080828783b */ /* 0x000f6e0008000200 */
        /* <DEDUP_REMOVED lines=10> */
[C---:B---3--:R-:W-:Y:S08]  /*18480*/  HMMA.16816.F32.BF16 R20, R32.reuse, R16, R20 ;  /* 0x000000102014723c */ /* 0x048ff00000041814 */
[----:B------:R-:W-:Y:S01]  /*18490*/  HMMA.16816.F32.BF16 R72, R32, R18, R72 ;  /* 0x000000122048723c */ /* 0x000fe20000041848 */
[----:B------:R-:W3:Y:S07]  /*184a0*/  LDSM.16.M88.4 R16, [R0+0xb000] ;  /* 0x00b000000010783b */ /* 0x000eee0000000200 */
[C---:B------:R-:W-:Y:S08]  /*184b0*/  HMMA.16816.F32.BF16 R56, R80.reuse, R88, R56 ;  /* 0x000000585038723c */ /* 0x040ff00000041838 */
[C---:B------:R-:W-:Y:S01]  /*184c0*/  HMMA.16816.F32.BF16 R52, R80.reuse, R90, R52 ;  /* 0x0000005a5034723c */ /* 0x040fe20000041834 */
[----:B------:R-:W-:Y:S07]  /*184d0*/  LDSM.16.M88.4 R88, [R96+0x4000] ;  /* 0x004000006058783b */ /* 0x000fee0000000200 */
[C---:B----4-:R-:W-:Y:S08]  /*184e0*/  HMMA.16816.F32.BF16 R48, R80.reuse, R84, R48 ;  /* 0x000000545030723c */ /* 0x050ff00000041830 */
[----:B------:R-:W-:Y:S01]  /*184f0*/  HMMA.16816.F32.BF16 R44, R80, R86, R44 ;  /* 0x00000056502c723c */ /* 0x000fe2000004182c */
[----:B------:R-:W4:Y:S04]  /*18500*/  LDSM.16.M88.4 R80, [R0+0xb800] ;  /* 0x00b800000050783b */ /* 0x000f280000000200 */
[----:B------:R-:W-:Y:S03]  /*18510*/  LDSM.16.M88.4 R84, [R12+0xb000] ;  /* 0x00b000000c54783b */ /* 0x000fe60000000200 */
[C---:B-----5:R-:W-:Y:S08]  /*18520*/  HMMA.16816.F32.BF16 R68, R32.reuse, R76, R68 ;  /* 0x0000004c2044723c */ /* 0x060ff00000041844 */
[C---:B------:R-:W-:Y:S01]  /*18530*/  HMMA.16816.F32.BF16 R64, R32.reuse, R78, R64 ;  /* 0x0000004e2040723c */ /* 0x040fe20000041840 */
[----:B------:R-:W-:Y:S07]  /*18540*/  LDSM.16.M88.4 R76, [R62+0xa000] ;  /* 0x00a000003e4c783b */ /* 0x000fee0000000200 */
[C---:B------:R-:W-:Y:S08]  /*18550*/  HMMA.16816.F32.BF16 R56, R32.reuse, R40, R56 ;  /* 0x000000282038723c */ /* 0x040ff00000041838 */
        /* <DEDUP_REMOVED lines=152> */
.L_x_4999:
        /* <DEDUP_REMOVED lines=62> */
.L_x_5000:
[----:B------:R-:W1:Y:S01]  /*192c0*/  LDCU UR9, c[0x0][0x440] ;  /* 0x00008800ff0977ac */ /* 0x000e620008000800 */
[C---:B------:R-:W-:Y:S01]  /*192d0*/  LEA R4, P1, R61.reuse, R228, 0x1 ;  /* 0x000000e43d047211 */ /* 0x040fe200078208ff */
[----:B------:R-:W2:Y:S03]  /*192e0*/  LDCU UR4, c[0x0][0x3bc] ;  /* 0x00007780ff0477ac */ /* 0x000ea60008000800 */
[----:B------:R-:W-:Y:S01]  /*192f0*/  LEA.HI.X R5, R61, R227, R60, 0x1, P1 ;  /* 0x000000e33d057211 */ /* 0x000fe200008f0c3c */
[----:B------:R-:W-:-:S06]  /*19300*/  USHF.L.U32 UR10, UR14, 0x5, URZ ;  /* 0x000000050e0a7899 */ /* 0x000fcc00080006ff */
[----:B------:R-:W-:Y:S02]  /*19310*/  IADD3 R8, P1, PT, R4, UR10, RZ ;  /* 0x0000000a04087c10 */ /* 0x000fe4000ff3e0ff */
[----:B-1----:R-:W-:Y:S02]  /*19320*/  ISETP.GE.AND P5, PT, R14, UR9, PT ;  /* 0x000000090e007c0c */ /* 0x002fe4000bfa6270 */
[----:B------:R-:W-:Y:S02]  /*19330*/  ISETP.GE.AND P4, PT, R11, UR9, PT ;  /* 0x000000090b007c0c */ /* 0x000fe4000bf86270 */
[----:B------:R-:W-:Y:S01]  /*19340*/  ISETP.GE.AND P3, PT, R10, UR9, PT ;  /* 0x000000090a007c0c */ /* 0x000fe2000bf66270 */
[----:B--2---:R-:W-:Y:S01]  /*19350*/  USHF.L.U64.HI UR4, UR14, 0x5, UR4 ;  /* 0x000000050e047899 */ /* 0x004fe20008010204 */
[----:B------:R-:W-:-:S05]  /*19360*/  ISETP.GE.AND P2, PT, R9, UR9, PT ;  /* 0x0000000909007c0c */ /* 0x000fca000bf46270 */
[----:B------:R-:W-:Y:S02]  /*19370*/  IADD3.X R9, PT, PT, R5, UR4, RZ, P1, !PT ;  /* 0x0000000405097c10 */ /* 0x000fe40008ffe4ff */
[----:B------:R-:W-:Y:S01]  /*19380*/  @!P5 IMAD.MOV.U32 R226, RZ, RZ, R228 ;  /* 0x000000ffffe2d224 */ /* 0x000fe200078e00e4 */
[----:B------:R-:W-:-:S04]  /*19390*/  IADD3 R6, P1, PT, R8, UR10, RZ ;  /* 0x0000000a08067c10 */ /* 0x000fc8000ff3e0ff */
[----:B------:R-:W-:Y:S01]  /*193a0*/  @!PT LDS RZ, [RZ] ;  /* 0x00000000fffff984 */ /* 0x000fe20000000800 */
[----:B------:R-:W-:Y:S01]  /*193b0*/  @!PT LDS RZ, [RZ] ;  /* 0x00000000fffff984 */ /* 0x000fe20000000800 */
[----:B------:R-:W-:Y:S01]  /*193c0*/  @!PT LDS RZ, [RZ] ;  /* 0x00000000fffff984 */ /* 0x000fe20000000800 */
[----:B------:R1:W-:Y:S01]  /*193d0*/  @!P5 LDGSTS.E.BYPASS.LTC128B.128 [R3+0x8000], desc[UR6][R226.64] ;  /* 0x08000000e203dfae */ /* 0x0003e2000b981a06 */
[----:B------:R-:W-:-:S03]  /*193e0*/  IADD3.X R7, PT, PT, R9, UR4, RZ, P1, !PT ;  /* 0x0000000409077c10 */ /* 0x000fc60008ffe4ff */
        /* <DEDUP_REMOVED lines=80> */
.L_x_4998:
[----:B------:R-:W1:Y:S01]  /*198f0*/  S2R R221, SR_TID.X ;  /* 0x0000000000dd7919 */ /* 0x000e620000002100 */
[----:B------:R-:W-:Y:S01]  /*19900*/  UIADD3 UR4, UPT, UPT, UR20, -0x1, URZ ;  /* 0xffffffff14047890 */ /* 0x000fe2000fffe0ff */
[----:B------:R-:W3:Y:S05]  /*19910*/  S2R R0, SR_CTAID.X ;  /* 0x0000000000007919 */ /* 0x000eea0000002500 */
[----:B--2---:R-:W-:-:S05]  /*19920*/  IMAD.U32 R5, RZ, RZ, UR4 ;  /* 0x00000004ff057e24 */ /* 0x004fca000f8e00ff */
[----:B------:R-:W2:Y:S01]  /*19930*/  LDCU UR4, c[0x0][0x45c] ;  /* 0x00008b80ff0477ac */ /* 0x000ea20008000800 */
[--C-:B-1----:R-:W-:Y:S01]  /*19940*/  SHF.R.U32.HI R220, RZ, 0x1, R221.reuse ;  /* 0x00000001ffdc7819 */ /* 0x102fe200000116dd */
[----:B------:R-:W-:Y:S01]  /*19950*/  IMAD.SHL.U32 R166, R221, 0x2, RZ ;  /* 0x00000002dda67824 */ /* 0x000fe200078e00ff */
[----:B------:R-:W-:Y:S02]  /*19960*/  SHF.R.U32.HI R2, RZ, 0x2, R221 ;  /* 0x00000002ff027819 */ /* 0x000fe400000116dd */
[----:B------:R-:W-:Y:S02]  /*19970*/  LOP3.LUT R165, R220, 0x1f0, RZ, 0xc0, !PT ;  /* 0x000001f0dca57812 */ /* 0x000fe400078ec0ff */
[----:B------:R-:W-:Y:S02]  /*19980*/  LOP3.LUT R2, R2, 0x7, RZ, 0xc0, !PT ;  /* 0x0000000702027812 */ /* 0x000fe400078ec0ff */
[----:B------:R-:W-:Y:S01]  /*19990*/  LOP3.LUT R166, R166, 0x6, RZ, 0xc0, !PT ;  /* 0x00000006a6a67812 */ /* 0x000fe200078ec0ff */
[----:B---3--:R-:W-:Y:S01]  /*199a0*/  IMAD R3, R0, 0x40, R165 ;  /* 0x0000004000037824 */ /* 0x008fe200078e02a5 */
[----:B------:R-:W-:-:S03]  /*199b0*/  LOP3.LUT R222, R220, 0x8, RZ, 0xc0, !PT ;  /* 0x00000008dcde7812 */ /* 0x000fc600078ec0ff */
[----:B------:R-:W-:Y:S01]  /*199c0*/  IMAD R4, R5, 0x40, R166 ;  /* 0x0000004005047824 */ /* 0x000fe200078e02a6 */
[----:B------:R-:W-:-:S03]  /*199d0*/  IADD3 R3, PT, PT, R3, -UR23, R2 ;  /* 0x8000001703037c10 */ /* 0x000fc6000fffe002 */
[C---:B------:R-:W-:Y:S01]  /*199e0*/  VIADD R24, R4.reuse, 0x10 ;  /* 0x0000001004187836 */ /* 0x040fe20000000000 */
[C---:B------:R-:W-:Y:S01]  /*199f0*/  ISETP.GE.AND P4, PT, R4.reuse, UR22, PT ;  /* 0x0000001604007c0c */ /* 0x040fe2000bf86270 */
[----:B------:R-:W-:Y:S02]  /*19a00*/  VIADD R3, R3, UR22 ;  /* 0x0000001603037c36 */ /* 0x000fe40008000000 */
[----:B------:R-:W-:Y:S01]  /*19a10*/  VIADD R6, R4, 0x8 ;  /* 0x0000000804067836 */ /* 0x000fe20000000000 */
[----:B------:R-:W-:Y:S01]  /*19a20*/  ISETP.GE.AND P6, PT, R24, UR22, PT ;  /* 0x0000001618007c0c */ /* 0x000fe2000bfc6270 */
[C---:B------:R-:W-:Y:S02]  /*19a30*/  IMAD.IADD R5, R3.reuse, 0x1, -R24 ;  /* 0x0000000103057824 */ /* 0x040fe400078e0a18 */
[C---:B------:R-:W-:Y:S01]  /*19a40*/  IMAD.IADD R7, R3.reuse, 0x1, -R6 ;  /* 0x0000000103077824 */ /* 0x040fe200078e0a06 */
[----:B------:R-:W-:Y:S01]  /*19a50*/  ISETP.GE.AND P2, PT, R6, UR22, PT ;  /* 0x0000001606007c0c */ /* 0x000fe2000bf46270 */
[C---:B------:R-:W-:Y:S01]  /*19a60*/  VIADD R10, R4.reuse, 0x20 ;  /* 0x00000020040a7836 */ /* 0x040fe20000000000 */
[----:B------:R-:W-:Y:S01]  /*19a70*/  IABS R5, R5 ;  /* 0x0000000500057213 */ /* 0x000fe20000000000 */
[C---:B------:R-:W-:Y:S01]  /*19a80*/  VIADD R14, R4.reuse, 0x18 ;  /* 0x00000018040e7836 */ /* 0x040fe20000000000 */
[----:B------:R-:W-:Y:S01]  /*19a90*/  IABS R7, R7 ;  /* 0x0000000700077213 */ /* 0x000fe20000000000 */
[C---:B------:R-:W-:Y:S01]  /*19aa0*/  VIADD R32, R4.reuse, 0x1 ;  /* 0x0000000104207836 */ /* 0x040fe20000000000 */
[----:B------:R-:W-:Y:S01]  /*19ab0*/  I2FP.F32.S32 R5, R5 ;  /* 0x0000000500057245 */ /* 0x000fe20000201400 */
[----:B------:R-:W-:Y:S01]  /*19ac0*/  VIADD R26, R4, 0x9 ;  /* 0x00000009041a7836 */ /* 0x000fe20000000000 */
[----:B------:R-:W-:Y:S01]  /*19ad0*/  I2FP.F32.S32 R7, R7 ;  /* 0x0000000700077245 */ /* 0x000fe20000201400 */
[----:B------:R-:W-:Y:S01]  /*19ae0*/  IMAD.IADD R8, R3, 0x1, -R32 ;  /* 0x0000000103087824 */ /* 0x000fe200078e0a20 */
[----:B------:R-:W-:Y:S01]  /*19af0*/  ISETP.GE.AND P3, PT, R32, UR22, PT ;  /* 0x0000001620007c0c */ /* 0x000fe2000bf66270 */
[----:B------:R-:W-:Y:S01]  /*19b00*/  FFMA.FTZ R68, R5, -UR5, R68 ;  /* 0x8000000505447c23 */ /* 0x000fe20008010044 */
[----:B------:R-:W-:-:S02]  /*19b10*/  IMAD.IADD R5, R3, 0x1, -R10 ;  /* 0x0000000103057824 */ /* 0x000fc400078e0a0a */
[----:B------:R-:W-:Y:S01]  /*19b20*/  FFMA.FTZ R30, R7, -UR5, R72 ;  /* 0x80000005071e7c23 */ /* 0x000fe20008010048 */
[C---:B------:R-:W-:Y:S01]  /*19b30*/  IMAD.IADD R7, R3.reuse, 0x1, -R14 ;  /* 0x0000000103077824 */ /* 0x040fe200078e0a0e */
[----:B------:R-:W-:Y:S01]  /*19b40*/  IABS R8, R8 ;  /* 0x0000000800087213 */ /* 0x000fe20000000000 */
[C---:B------:R-:W-:Y:S01]  /*19b50*/  IMAD.IADD R28, R3.reuse, 0x1, -R26 ;  /* 0x00000001031c7824 */ /* 0x040fe200078e0a1a */
        /* <DEDUP_REMOVED lines=10> */
[----:B------:R-:W-:-:S02]  /*19c00*/  VIADD R5, R3, 0x8 ;  /* 0x0000000803057836 */ /* 0x000fc40000000000 */
[----:B------:R-:W-:Y:S01]  /*19c10*/  FFMA.FTZ R64, R7, -UR5, R64 ;  /* 0x8000000507407c23 */ /* 0x000fe20008010040 */
[--C-:B------:R-:W-:Y:S01]  /*19c20*/  IMAD.IADD R7, R3, 0x1, -R4.reuse ;  /* 0x0000000103077824 */ /* 0x100fe200078e0a04 */
[----:B------:R-:W-:Y:S01]  /*19c30*/  I2FP.F32.S32 R8, R8 ;  /* 0x0000000800087245 */ /* 0x000fe20000201400 */
[C---:B------:R-:W-:Y:S01]  /*19c40*/  IMAD.IADD R9, R5.reuse, 0x1, -R4 ;  /* 0x0000000105097824 */ /* 0x040fe200078e0a04 */
[----:B------:R-:W-:Y:S01]  /*19c50*/  IABS R28, R28 ;  /* 0x0000001c001c7213 */ /* 0x000fe20000000000 */
[C---:B------:R-:W-:Y:S01]  /*19c60*/  IMAD.IADD R26, R5.reuse, 0x1, -R26 ;  /* 0x00000001051a7824 */ /* 0x040fe200078e0a1a */
[----:B------:R-:W-:Y:S01]  /*19c70*/  IABS R7, R7 ;  /* 0x0000000700077213 */ /* 0x000fe20000000000 */
[C---:B------:R-:W-:Y:S01]  /*19c80*/  IMAD.IADD R24, R5.reuse, 0x1, -R24 ;  /* 0x0000000105187824 */ /* 0x040fe200078e0a18 */
[----:B------:R-:W-:Y:S01]  /*19c90*/  IABS R9, R9 ;  /* 0x0000000900097213 */ /* 0x000fe20000000000 */
[----:B------:R-:W-:Y:S01]  /*19ca0*/  FFMA.FTZ R21, R8, -UR5, R21 ;  /* 0x8000000508157c23 */ /* 0x000fe20008010015 */
[----:B------:R-:W-:Y:S01]  /*19cb0*/  I2FP.F32.S32 R7, R7 ;  /* 0x0000000700077245 */ /* 0x000fe20000201400 */
[----:B------:R-:W-:Y:S01]  /*19cc0*/  VIADD R8, R4, 0x21 ;  /* 0x0000002104087836 */ /* 0x000fe20000000000 */
[----:B------:R-:W-:Y:S01]  /*19cd0*/  IABS R26, R26 ;  /* 0x0000001a001a7213 */ /* 0x000fe20000000000 */
[----:B------:R-:W-:Y:S01]  /*19ce0*/  IMAD.IADD R32, R5, 0x1, -R32 ;  /* 0x0000000105207824 */ /* 0x000fe200078e0a20 */
[----:B------:R-:W-:Y:S01]  /*19cf0*/  I2FP.F32.S32 R9, R9 ;  /* 0x0000000900097245 */ /* 0x000fe20000201400 */
[C---:B------:R-:W-:Y:S01]  /*19d00*/  FFMA.FTZ R20, R7.reuse, -UR5, R20 ;  /* 0x8000000507147c23 */ /* 0x040fe20008010014 */
[----:B------:R-:W-:Y:S01]  /*19d10*/  IABS R24, R24 ;  /* 0x0000001800187213 */ /* 0x000fe20000000000 */
[----:B------:R-:W-:Y:S01]  /*19d20*/  FFMA.FTZ R74, R7, -UR5, R74 ;  /* 0x80000005074a7c23 */ /* 0x000fe2000801004a */
[----:B------:R-:W-:Y:S01]  /*19d30*/  I2FP.F32.S32 R26, R26 ;  /* 0x0000001a001a7245 */ /* 0x000fe20000201400 */
[----:B------:R-:W-:Y:S01]  /*19d40*/  FFMA.FTZ R9, R9, -UR5, R22 ;  /* 0x8000000509097c23 */ /* 0x000fe20008010016 */
[----:B------:R-:W-:Y:S01]  /*19d50*/  I2FP.F32.S32 R7, R24 ;  /* 0x0000001800077245 */ /* 0x000fe20000201400 */
[----:B------:R-:W-:Y:S01]  /*19d60*/  IMAD.IADD R34, R3, 0x1, -R8 ;  /* 0x0000000103227824 */ /* 0x000fe200078e0a08 */
[----:B------:R-:W-:Y:S01]  /*19d70*/  IABS R32, R32 ;  /* 0x0000002000207213 */ /* 0x000fe20000000000 */
[----:B------:R-:W-:Y:S01]  /*19d80*/  FFMA.FTZ R75, R26, -UR5, R75 ;  /* 0x800000051a4b7c23 */ /* 0x000fe2000801004b */
[----:B------:R-:W-:Y:S01]  /*19d90*/  FSEL R26, R9, -INF , !P4 ;  /* 0xff800000091a7808 */ /* 0x000fe20006000000 */
[----:B------:R-:W-:Y:S01]  /*19da0*/  FFMA.FTZ R70, R7, -UR5, R70 ;  /* 0x8000000507467c23 */ /* 0x000fe20008010046 */
[----:B------:R-:W-:Y:S01]  /*19db0*/  IABS R34, R34 ;  /* 0x0000002200227213 */ /* 0x000fe20000000000 */
[C---:B------:R-:W-:Y:S01]  /*19dc0*/  IMAD.IADD R9, R5.reuse, 0x1, -R14 ;  /* 0x0000000105097824 */ /* 0x040fe200078e0a0e */
[----:B------:R-:W-:Y:S01]  /*19dd0*/  I2FP.F32.S32 R28, R28 ;  /* 0x0000001c001c7245 */ /* 0x000fe20000201400 */
[C---:B------:R-:W-:Y:S01]  /*19de0*/  IMAD.IADD R7, R5.reuse, 0x1, -R10 ;  /* 0x0000000105077824 */ /* 0x040fe200078e0a0a */
[----:B------:R-:W-:Y:S01]  /*19df0*/  I2FP.F32.S32 R32, R32 ;  /* 0x0000002000207245 */ /* 0x000fe20000201400 */
[--C-:B------:R-:W-:Y:S01]  /*19e00*/  IMAD.IADD R11, R5, 0x1, -R12.reuse ;  /* 0x00000001050b7824 */ /* 0x100fe200078e0a0c */
[----:B------:R-:W-:Y:S01]  /*19e10*/  I2FP.F32.S32 R34, R34 ;  /* 0x0000002200227245 */ /* 0x000fe20000201400 */
[----:B------:R-:W-:Y:S01]  /*19e20*/  FFMA.FTZ R28, R28, -UR5, R73 ;  /* 0x800000051c1c7c23 */ /* 0x000fe20008010049 */
[----:B------:R-:W-:Y:S01]  /*19e30*/  IABS R9, R9 ;  /* 0x0000000900097213 */ /* 0x000fe20000000000 */
[----:B------:R-:W-:Y:S01]  /*19e40*/  FFMA.FTZ R23, R32, -UR5, R23 ;  /* 0x8000000520177c23 */ /* 0x000fe20008010017 */
[----:B------:R-:W-:Y:S01]  /*19e50*/  IABS R7, R7 ;  /* 0x0000000700077213 */ /* 0x000fe20000000000 */
[----:B------:R-:W-:Y:S01]  /*19e60*/  FFMA.FTZ R57, R34, -UR5, R57 ;  /* 0x8000000522397c23 */ /* 0x000fe20008010039 */
[----:B------:R-:W-:Y:S01]  /*19e70*/  ISETP.GE.AND P5, PT, R18, UR22, PT ;  /* 0x0000001612007c0c */ /* 0x000fe2000bfa6270 */
[----:B------:R-:W-:Y:S01]  /*19e80*/  IMAD.IADD R16, R3, 0x1, -R12 ;  /* 0x0000000103107824 */ /* 0x000fe200078e0a0c */
[----:B------:R-:W-:Y:S01]  /*19e90*/  I2FP.F32.S32 R9, R9 ;  /* 0x0000000900097245 */ /* 0x000fe20000201400 */
[----:B------:R-:W-:Y:S01]  /*19ea0*/  IMAD.IADD R18, R5, 0x1, -R18 ;  /* 0x0000000105127824 */ /* 0x000fe200078e0a12 */
[----:B------:R-:W-:Y:S01]  /*19eb0*/  I2FP.F32.S32 R7, R7 ;  /* 0x0000000700077245 */ /* 0x000fe20000201400 */
[----:B------:R-:W-:Y:S01]  /*19ec0*/  VIADD R42, R4, 0x29 ;  /* 0x00000029042a7836 */ /* 0x000fe20000000000 */
[----:B------:R-:W-:Y:S01]  /*19ed0*/  FSEL R34, R20, -INF , !P4 ;  /* 0xff80000014227808 */ /* 0x000fe20006000000 */
[----:B------:R-:W-:Y:S01]  /*19ee0*/  VIADD R40, R4, 0x30 ;  /* 0x0000003004287836 */ /* 0x000fe20000000000 */
[----:B------:R-:W-:Y:S01]  /*19ef0*/  ISETP.GE.AND P4, PT, R14, UR22, PT ;  /* 0x000000160e007c0c */ /* 0x000fe2000bf86270 */
[----:B------:R-:W-:Y:S01]  /*19f00*/  VIADD R38, R4, 0x31 ;  /* 0x0000003104267836 */ /* 0x000fe20000000000 */
[----:B------:R-:W-:Y:S01]  /*19f10*/  FSEL R30, R30, -INF , !P2 ;  /* 0xff8000001e1e7808 */ /* 0x000fe20005000000 */
[----:B------:R-:W-:Y:S01]  /*19f20*/  VIADD R36, R4, 0x38 ;  /* 0x0000003804247836 */ /* 0x000fe20000000000 */
[----:B------:R-:W-:Y:S01]  /*19f30*/  FSEL R22, R74, -INF , !P2 ;  /* 0xff8000004a167808 */ /* 0x000fe20005000000 */
[----:B------:R-:W-:Y:S01]  /*19f40*/  VIADD R46, R4, 0x39 ;  /* 0x00000039042e7836 */ /* 0x000fe20000000000 */
[----:B------:R-:W-:Y:S01]  /*19f50*/  FSEL R28, R28, -INF , !P1 ;  /* 0xff8000001c1c7808 */ /* 0x000fe20004800000 */
[----:B------:R-:W-:Y:S01]  /*19f60*/  IMAD.IADD R19, R3, 0x1, -R44 ;  /* 0x0000000103137824 */ /* 0x000fe200078e0a2c */
[----:B------:R-:W-:Y:S01]  /*19f70*/  FSEL R20, R75, -INF , !P1 ;  /* 0xff8000004b147808 */ /* 0x000fe20004800000 */
[----:B------:R-:W-:Y:S01]  /*19f80*/  IMAD.IADD R14, R5, 0x1, -R8 ;  /* 0x00000001050e7824 */ /* 0x000fe200078e0a08 */
[----:B------:R-:W-:Y:S01]  /*19f90*/  FSEL R32, R21, -INF , !P3 ;  /* 0xff80000015207808 */ /* 0x000fe20005800000 */
[----:B------:R-:W-:Y:S01]  /*19fa0*/  FFMA.FTZ R58, R7, -UR5, R58 ;  /* 0x80000005073a7c23 */ /* 0x000fe2000801003a */
[----:B------:R-:W-:Y:S01]  /*19fb0*/  FSEL R24, R23, -INF , !P3 ;  /* 0xff80000017187808 */ /* 0x000fe20005800000 */
[----:B------:R-:W-:Y:S01]  /*19fc0*/  IMAD.IADD R15, R3, 0x1, -R42 ;  /* 0x00000001030f7824 */ /* 0x000fe200078e0a2a */
[----:B------:R-:W-:Y:S01]  /*19fd0*/  ISETP.GE.AND P2, PT, R10, UR22, PT ;  /* 0x000000160a007c0c */ /* 0x000fe2000bf46270 */
[----:B------:R-:W-:Y:S01]  /*19fe0*/  FFMA.FTZ R10, R9, -UR5, R66 ;  /* 0x80000005090a7c23 */ /* 0x000fe20008010042 */
[----:B------:R-:W-:Y:S01]  /*19ff0*/  ISETP.GE.AND P1, PT, R8, UR22, PT ;  /* 0x0000001608007c0c */ /* 0x000fe2000bf26270 */
[C---:B------:R-:W-:Y:S01]  /*1a000*/  IMAD.IADD R9, R3.reuse, 0x1, -R38 ;  /* 0x0000000103097824 */ /* 0x040fe200078e0a26 */
[----:B------:R-:W-:Y:S01]  /*1a010*/  ISETP.GE.AND P3, PT, R12, UR22, PT ;  /* 0x000000160c007c0c */ /* 0x000fe2000bf66270 */
[C---:B------:R-:W-:Y:S01]  /*1a020*/  IMAD.IADD R7, R3.reuse, 0x1, -R36 ;  /* 0x0000000103077824 */ /* 0x040fe200078e0a24 */
[----:B------:R-:W-:Y:S01]  /*1a030*/  IABS R8, R11 ;  /* 0x0000000b00087213 */ /* 0x000fe20000000000 */
[C---:B------:R-:W-:Y:S01]  /*1a040*/  IMAD.IADD R11, R3.reuse, 0x1, -R40 ;  /* 0x00000001030b7824 */ /* 0x040fe200078e0a28 */
[----:B------:R-:W-:Y:S01]  /*1a050*/  IABS R6, R6 ;  /* 0x0000000600067213 */ /* 0x000fe20000000000 */
[----:B------:R-:W-:Y:S01]  /*1a060*/  IMAD.IADD R17, R3, 0x1, -R46 ;  /* 0x0000000103117824 */ /* 0x000fe200078e0a2e */
[----:B------:R-:W-:-:S02]  /*1a070*/  IABS R16, R16 ;  /* 0x0000001000107213 */ /* 0x000fc40000000000 */
[----:B------:R-:W-:Y:S02]  /*1a080*/  IABS R12, R18 ;  /* 0x00000012000c7213 */ /* 0x000fe40000000000 */
[----:B------:R-:W-:Y:S02]  /*1a090*/  IABS R3, R19 ;  /* 0x0000001300037213 */ /* 0x000fe40000000000 */
[----:B------:R-:W-:Y:S02]  /*1a0a0*/  IABS R14, R14 ;  /* 0x0000000e000e7213 */ /* 0x000fe40000000000 */
[----:B------:R-:W-:Y:S02]  /*1a0b0*/  I2FP.F32.S32 R6, R6 ;  /* 0x0000000600067245 */ /* 0x000fe40000201400 */
[----:B------:R-:W-:Y:S02]  /*1a0c0*/  I2FP.F32.S32 R16, R16 ;  /* 0x0000001000107245 */ /* 0x000fe40000201400 */
[----:B------:R-:W-:Y:S01]  /*1a0d0*/  I2FP.F32.S32 R12, R12 ;  /* 0x0000000c000c7245 */ /* 0x000fe20000201400 */
[----:B------:R-:W-:Y:S01]  /*1a0e0*/  FFMA.FTZ R6, R6, -UR5, R69 ;  /* 0x8000000506067c23 */ /* 0x000fe20008010045 */
[----:B------:R-:W-:Y:S01]  /*1a0f0*/  I2FP.F32.S32 R8, R8 ;  /* 0x0000000800087245 */ /* 0x000fe20000201400 */
[----:B------:R-:W-:Y:S01]  /*1a100*/  FFMA.FTZ R16, R16, -UR5, R65 ;  /* 0x8000000510107c23 */ /* 0x000fe20008010041 */
[----:B------:R-:W-:Y:S01]  /*1a110*/  I2FP.F32.S32 R3, R3 ;  /* 0x0000000300037245 */ /* 0x000fe20000201400 */
[----:B------:R-:W-:Y:S01]  /*1a120*/  FFMA.FTZ R12, R12, -UR5, R71 ;  /* 0x800000050c0c7c23 */ /* 0x000fe20008010047 */
[----:B------:R-:W-:Y:S01]  /*1a130*/  I2FP.F32.S32 R14, R14 ;  /* 0x0000000e000e7245 */ /* 0x000fe20000201400 */
[----:B------:R-:W-:Y:S01]  /*1a140*/  FFMA.FTZ R8, R8, -UR5, R67 ;  /* 0x8000000508087c23 */ /* 0x000fe20008010043 */
[----:B------:R-:W-:Y:S01]  /*1a150*/  IABS R9, R9 ;  /* 0x0000000900097213 */ /* 0x000fe20000000000 */
[----:B------:R-:W-:Y:S01]  /*1a160*/  FFMA.FTZ R3, R3, -UR5, R52 ;  /* 0x8000000503037c23 */ /* 0x000fe20008010034 */
[----:B------:R-:W-:Y:S01]  /*1a170*/  FSEL R18, R68, -INF , !P6 ;  /* 0xff80000044127808 */ /* 0x000fe20007000000 */
[----:B------:R-:W-:Y:S01]  /*1a180*/  FFMA.FTZ R59, R14, -UR5, R59 ;  /* 0x800000050e3b7c23 */ /* 0x000fe2000801003b */
[----:B------:R-:W-:-:S02]  /*1a190*/  I2FP.F32.S32 R52, R9 ;  /* 0x0000000900347245 */ /* 0x000fc40000201400 */
[----:B------:R-:W-:Y:S02]  /*1a1a0*/  FMNMX3.FTZ R9, R34, R32, R30, !PT ;  /* 0x0000002022097276 */ /* 0x000fe4000781001e */
[----:B------:R-:W-:Y:S01]  /*1a1b0*/  FSEL R14, R70, -INF , !P6 ;  /* 0xff800000460e7808 */ /* 0x000fe20007000000 */
[----:B------:R-:W-:Y:S01]  /*1a1c0*/  FFMA.FTZ R49, R52, -UR5, R49 ;  /* 0x8000000534317c23 */ /* 0x000fe20008010031 */
        /* <DEDUP_REMOVED lines=8> */
[----:B------:R-:W-:Y:S02]  /*1a250*/  IABS R15, R15 ;  /* 0x0000000f000f7213 */ /* 0x000fe40000000000 */
        /* <DEDUP_REMOVED lines=11> */
[----:B------:R-:W-:Y:S01]  /*1a310*/  FSEL R194, R57, -INF , !P1 ;  /* 0xff80000039c27808 */ /* 0x000fe20004800000 */
[----:B------:R-:W-:Y:S01]  /*1a320*/  IMAD.IADD R5, R5, 0x1, -R46 ;  /* 0x0000000105057824 */ /* 0x000fe200078e0a2e */
[----:B------:R-:W-:-:S02]  /*1a330*/  FSEL R226, R59, -INF , !P1 ;  /* 0xff8000003be27808 */ /* 0x000fc40004800000 */
[----:B------:R-:W-:Y:S02]  /*1a340*/  FMNMX3.FTZ R9, R9, R28, R18, !PT ;  /* 0x0000001c09097276 */ /* 0x000fe40007810012 */
[----:B------:R-:W-:Y:S02]  /*1a350*/  ISETP.GE.AND P1, PT, R46, UR22, PT ;  /* 0x000000162e007c0c */ /* 0x000fe4000bf26270 */
[----:B------:R-:W-:Y:S02]  /*1a360*/  IABS R7, R7 ;  /* 0x0000000700077213 */ /* 0x000fe40000000000 */
[----:B------:R-:W-:Y:S02]  /*1a370*/  I2FP.F32.S32 R46, R15 ;  /* 0x0000000f002e7245 */ /* 0x000fe40000201400 */
[----:B------:R-:W-:Y:S02]  /*1a380*/  I2FP.F32.S32 R11, R11 ;  /* 0x0000000b000b7245 */ /* 0x000fe40000201400 */
[----:B------:R-:W-:Y:S01]  /*1a390*/  FMNMX3.FTZ R9, R9, R6, R4, !PT ;  /* 0x0000000609097276 */ /* 0x000fe20007810004 */
[----:B------:R-:W-:Y:S01]  /*1a3a0*/  FFMA.FTZ R46, R46, -UR5, R53 ;  /* 0x800000052e2e7c23 */ /* 0x000fe20008010035 */
[----:B------:R-:W-:Y:S01]  /*1a3b0*/  IABS R17, R17 ;  /* 0x0000001100117213 */ /* 0x000fe20000000000 */
[----:B------:R-:W-:Y:S01]  /*1a3c0*/  FFMA.FTZ R11, R11, -UR5, R48 ;  /* 0x800000050b0b7c23 */ /* 0x000fe20008010030 */
[----:B------:R-:W-:-:S02]  /*1a3d0*/  I2FP.F32.S32 R7, R7 ;  /* 0x0000000700077245 */ /* 0x000fc40000201400 */
[----:B------:R-:W-:Y:S02]  /*1a3e0*/  FSEL R234, R3, -INF , !P6 ;  /* 0xff80000003ea7808 */ /* 0x000fe40007000000 */
        /* <DEDUP_REMOVED lines=12> */
[----:B------:R-:W-:-:S02]  /*1a4b0*/  IABS R40, R40 ;  /* 0x0000002800287213 */ /* 0x000fc40000000000 */
[----:B------:R-:W-:Y:S02]  /*1a4c0*/  IABS R3, R38 ;  /* 0x0000002600037213 */ /* 0x000fe40000000000 */
[----:B------:R-:W-:Y:S02]  /*1a4d0*/  IABS R7, R36 ;  /* 0x0000002400077213 */ /* 0x000fe40000000000 */
[----:B------:R-:W-:Y:S02]  /*1a4e0*/  FMNMX.FTZ R36, R210, R9, !PT ;  /* 0x00000009d2247209 */ /* 0x000fe40007810000 */
[----:B------:R-:W-:Y:S02]  /*1a4f0*/  I2FP.F32.S32 R17, R40 ;  /* 0x0000002800117245 */ /* 0x000fe40000201400 */
[----:B------:R-:W-:Y:S02]  /*1a500*/  I2FP.F32.S32 R40, R3 ;  /* 0x0000000300287245 */ /* 0x000fe40000201400 */
[----:B------:R-:W1:Y:S01]  /*1a510*/  SHFL.BFLY PT, R3, R36, 0x2, 0x1f ;  /* 0x0c401f0024037f89 */ /* 0x000e6200000e0000 */
[----:B------:R-:W-:Y:S01]  /*1a520*/  IABS R44, R44 ;  /* 0x0000002c002c7213 */ /* 0x000fe20000000000 */
[----:B------:R-:W-:Y:S01]  /*1a530*/  FFMA.FTZ R17, R17, -UR5, R50 ;  /* 0x8000000511117c23 */ /* 0x000fe20008010032 */
[----:B------:R-:W-:Y:S01]  /*1a540*/  IABS R38, R5 ;  /* 0x0000000500267213 */ /* 0x000fe20000000000 */
[----:B------:R-:W-:Y:S01]  /*1a550*/  FFMA.FTZ R51, R40, -UR5, R51 ;  /* 0x8000000528337c23 */ /* 0x000fe20008010033 */
[----:B------:R-:W-:-:S02]  /*1a560*/  FMNMX3.FTZ R5, R26, R24, R22, !PT ;  /* 0x000000181a057276 */ /* 0x000fc40007810016 */
[----:B------:R-:W-:Y:S02]  /*1a570*/  IABS R42, R42 ;  /* 0x0000002a002a7213 */ /* 0x000fe40000000000 */
[----:B------:R-:W-:Y:S02]  /*1a580*/  I2FP.F32.S32 R15, R44 ;  /* 0x0000002c000f7245 */ /* 0x000fe40000201400 */
[----:B------:R-:W-:Y:S02]  /*1a590*/  FMNMX3.FTZ R5, R5, R20, R14, !PT ;  /* 0x0000001405057276 */ /* 0x000fe4000781000e */
[----:B------:R-:W-:Y:S01]  /*1a5a0*/  I2FP.F32.S32 R42, R42 ;  /* 0x0000002a002a7245 */ /* 0x000fe20000201400 */
[----:B------:R-:W-:Y:S01]  /*1a5b0*/  FFMA.FTZ R15, R15, -UR5, R54 ;  /* 0x800000050f0f7c23 */ /* 0x000fe20008010036 */
[----:B------:R-:W-:Y:S02]  /*1a5c0*/  I2FP.F32.S32 R7, R7 ;  /* 0x0000000700077245 */ /* 0x000fe40000201400 */
[----:B------:R-:W-:Y:S01]  /*1a5d0*/  FMNMX3.FTZ R5, R5, R12, R10, !PT ;  /* 0x0000000c05057276 */ /* 0x000fe2000781000a */
[----:B------:R-:W-:Y:S01]  /*1a5e0*/  FFMA.FTZ R42, R42, -UR5, R55 ;  /* 0x800000052a2a7c23 */ /* 0x000fe20008010037 */
[----:B------:R-:W-:Y:S01]  /*1a5f0*/  FSEL R200, R15, -INF , !P6 ;  /* 0xff8000000fc87808 */ /* 0x000fe20007000000 */
[----:B------:R-:W-:Y:S01]  /*1a600*/  FFMA.FTZ R7, R7, -UR5, R90 ;  /* 0x8000000507077c23 */ /* 0x000fe2000801005a */
[----:B------:R-:W-:-:S02]  /*1a610*/  FMNMX3.FTZ R5, R5, R8, R198, !PT ;  /* 0x0000000805057276 */ /* 0x000fc400078100c6 */
[----:B------:R-:W-:Y:S02]  /*1a620*/  I2FP.F32.S32 R38, R38 ;  /* 0x0000002600267245 */ /* 0x000fe40000201400 */
[----:B------:R-:W-:Y:S02]  /*1a630*/  FSEL R224, R42, -INF , !P5 ;  /* 0xff8000002ae07808 */ /* 0x000fe40006800000 */
[----:B------:R-:W-:Y:S01]  /*1a640*/  FSEL R208, R17, -INF , !P4 ;  /* 0xff80000011d07808 */ /* 0x000fe20006000000 */
[----:B------:R-:W-:Y:S01]  /*1a650*/  FFMA.FTZ R38, R38, -UR5, R91 ;  /* 0x8000000526267c23 */ /* 0x000fe2000801005b */
[----:B------:R-:W-:Y:S02]  /*1a660*/  FMNMX3.FTZ R5, R5, R226, R200, !PT ;  /* 0x000000e205057276 */ /* 0x000fe400078100c8 */
[----:B------:R-:W-:Y:S02]  /*1a670*/  FSEL R204, R7, -INF , !P2 ;  /* 0xff80000007cc7808 */ /* 0x000fe40005000000 */
[----:B-1----:R-:W-:-:S02]  /*1a680*/  FMNMX.FTZ R7, R36, R3, !PT ;  /* 0x0000000324077209 */ /* 0x002fc40007810000 */
[----:B------:R-:W-:Y:S02]  /*1a690*/  FSEL R206, R51, -INF , !P3 ;  /* 0xff80000033ce7808 */ /* 0x000fe40005800000 */
[----:B------:R-:W-:Y:S01]  /*1a6a0*/  FMNMX3.FTZ R5, R5, R224, R208, !PT ;  /* 0x000000e005057276 */ /* 0x000fe200078100d0 */
[----:B------:R-:W1:Y:S01]  /*1a6b0*/  SHFL.BFLY PT, R164, R7, 0x1, 0x1f ;  /* 0x0c201f0007a47f89 */ /* 0x000e6200000e0000 */
[----:B------:R-:W-:Y:S02]  /*1a6c0*/  FSEL R202, R38, -INF , !P1 ;  /* 0xff80000026ca7808 */ /* 0x000fe40004800000 */
[----:B------:R-:W-:-:S04]  /*1a6d0*/  FMNMX3.FTZ R5, R5, R206, R204, !PT ;  /* 0x000000ce05057276 */ /* 0x000fc800078100cc */
[----:B------:R-:W-:-:S05]  /*1a6e0*/  FMNMX.FTZ R5, R202, R5, !PT ;  /* 0x00000005ca057209 */ /* 0x000fca0007810000 */
[----:B------:R-:W3:Y:S01]  /*1a6f0*/  SHFL.BFLY PT, R36, R5, 0x2, 0x1f ;  /* 0x0c401f0005247f89 */ /* 0x000ee200000e0000 */
[----:B-1----:R-:W-:-:S04]  /*1a700*/  FMNMX.FTZ R164, R7, R164, !PT ;  /* 0x000000a407a47209 */ /* 0x002fc80007810000 */
[C---:B------:R-:W-:Y:S01]  /*1a710*/  FSETP.NEU.FTZ.AND P1, PT, R164.reuse, -INF , PT ;  /* 0xff800000a400780b */ /* 0x040fe20003f3d000 */
[----:B--2---:R-:W-:-:S05]  /*1a720*/  FMUL.FTZ R205, R164, UR4 ;  /* 0x00000004a4cd7c20 */ /* 0x004fca0008410000 */
[----:B------:R-:W-:Y:S02]  /*1a730*/  FSEL R205, R205, RZ, P1 ;  /* 0x000000ffcdcd7208 */ /* 0x000fe40000800000 */
[----:B---3--:R-:W-:Y:S02]  /*1a740*/  FMNMX.FTZ R36, R5, R36, !PT ;  /* 0x0000002405247209 */ /* 0x008fe40007810000 */
[----:B------:R-:W-:Y:S01]  /*1a750*/  LOP3.LUT R5, R97, 0x1c0, RZ, 0xc0, !PT ;  /* 0x000001c061057812 */ /* 0x000fe200078ec0ff */
[--C-:B------:R-:W-:Y:S01]  /*1a760*/  FFMA.FTZ R187, R32, UR4, -R205.reuse ;  /* 0x0000000420bb7c23 */ /* 0x100fe200080108cd */
[----:B------:R-:W-:Y:S01]  /*1a770*/  IMAD.SHL.U32 R32, R221, 0x8, RZ ;  /* 0x00000008dd207824 */ /* 0x000fe200078e00ff */
[----:B------:R-:W1:Y:S01]  /*1a780*/  SHFL.BFLY PT, R3, R36, 0x1, 0x1f ;  /* 0x0c201f0024037f89 */ /* 0x000e6200000e0000 */
[--C-:B------:R-:W-:Y:S01]  /*1a790*/  FFMA.FTZ R188, R34, UR4, -R205.reuse ;  /* 0x0000000422bc7c23 */ /* 0x100fe200080108cd */
[--C-:B------:R-:W-:Y:S01]  /*1a7a0*/  FFMA.FTZ R184, R30, UR4, -R205.reuse ;  /* 0x000000041eb87c23 */ /* 0x100fe200080108cd */
[--C-:B------:R-:W-:Y:S01]  /*1a7b0*/  FFMA.FTZ R183, R28, UR4, -R205.reuse ;  /* 0x000000041cb77c23 */ /* 0x100fe200080108cd */
[----:B------:R-:W-:Y:S01]  /*1a7c0*/  LOP3.LUT R5, R5, 0x38, R32, 0xf8, !PT ;  /* 0x0000003805057812 */ /* 0x000fe200078ef820 */
[--C-:B------:R-:W-:Y:S01]  /*1a7d0*/  FFMA.FTZ R181, R6, UR4, -R205.reuse ;  /* 0x0000000406b57c23 */ /* 0x100fe200080108cd */
[--C-:B------:R-:W-:Y:S01]  /*1a7e0*/  FFMA.FTZ R178, R4, UR4, -R205.reuse ;  /* 0x0000000404b27c23 */ /* 0x100fe200080108cd */
[----:B------:R-:W-:Y:S01]  /*1a7f0*/  MUFU.EX2 R188, R188 ;  /* 0x000000bc00bc7308 */ /* 0x000fe20000000800 */
[----:B------:R-:W-:Y:S01]  /*1a800*/  LOP3.LUT R222, R5, R222, RZ, 0x3c, !PT ;  /* 0x000000de05de7212 */ /* 0x000fe200078e3cff */
[--C-:B------:R-:W-:Y:S01]  /*1a810*/  FFMA.FTZ R182, R18, UR4, -R205.reuse ;  /* 0x0000000412b67c23 */ /* 0x100fe200080108cd */
[--C-:B------:R-:W-:Y:S01]  /*1a820*/  FFMA.FTZ R177, R16, UR4, -R205.reuse ;  /* 0x0000000410b17c23 */ /* 0x100fe200080108cd */
[----:B------:R-:W-:Y:S01]  /*1a830*/  FFMA.FTZ R193, R236, UR4, -R205 ;  /* 0x00000004ecc17c23 */ /* 0x000fe200080108cd */
[----:B------:R-:W-:Y:S01]  /*1a840*/  LOP3.LUT R222, R222, 0x200, R97, 0xf8, !PT ;  /* 0x00000200dede7812 */ /* 0x000fe200078ef861 */
[--C-:B------:R-:W-:Y:S01]  /*1a850*/  FFMA.FTZ R194, R194, UR4, -R205.reuse ;  /* 0x00000004c2c27c23 */ /* 0x100fe200080108cd */
[--C-:B------:R-:W-:Y:S01]  /*1a860*/  FFMA.FTZ R195, R234, UR4, -R205.reuse ;  /* 0x00000004eac37c23 */ /* 0x100fe200080108cd */
[----:B------:R-:W2:Y:S01]  /*1a870*/  MUFU.EX2 R187, R187 ;  /* 0x000000bb00bb7308 */ /* 0x000ea20000000800 */
[----:B------:R-:W-:Y:S01]  /*1a880*/  LEA R222, R222, UR8, 0x1 ;  /* 0x00000008dede7c11 */ /* 0x000fe2000f8e08ff */
[--C-:B------:R-:W-:Y:S01]  /*1a890*/  FFMA.FTZ R196, R196, UR4, -R205.reuse ;  /* 0x00000004c4c47c23 */ /* 0x100fe200080108cd */
[--C-:B------:R-:W-:Y:S01]  /*1a8a0*/  FFMA.FTZ R207, R218, UR4, -R205.reuse ;  /* 0x00000004dacf7c23 */ /* 0x100fe200080108cd */
[--C-:B------:R-:W-:Y:S01]  /*1a8b0*/  FFMA.FTZ R214, R214, UR4, -R205.reuse ;  /* 0x00000004d6d67c23 */ /* 0x100fe200080108cd */
[--C-:B------:R-:W-:Y:S01]  /*1a8c0*/  FFMA.FTZ R209, R212, UR4, -R205.reuse ;  /* 0x00000004d4d17c23 */ /* 0x100fe200080108cd */
[----:B------:R-:W-:Y:S01]  /*1a8d0*/  IMAD.IADD R197, R13, 0x1, R222 ;  /* 0x000000010dc57824 */ /* 0x000fe200078e02de */
[----:B------:R-:W-:Y:S01]  /*1a8e0*/  LDSM.16.MT88.4 R156, [R222+0x10000] ;  /* 0x01000000de9c783b */ /* 0x000fe20000004200 */
[----:B------:R-:W-:Y:S01]  /*1a8f0*/  VIADD R5, R222, 0x10000 ;  /* 0x00010000de057836 */ /* 0x000fe20000000000 */
[----:B-1----:R-:W-:Y:S01]  /*1a900*/  FMNMX.FTZ R3, R36, R3, !PT ;  /* 0x0000000324037209 */ /* 0x002fe20007810000 */
[----:B------:R-:W-:Y:S01]  /*1a910*/  VIADD R192, R222, 0x10040 ;  /* 0x00010040dec07836 */ /* 0x000fe20000000000 */
[----:B------:R-:W1:Y:S01]  /*1a920*/  LDSM.16.MT88.4 R104, [R197+0x14000] ;  /* 0x01400000c568783b */ /* 0x000e620000004200 */
[----:B------:R-:W-:Y:S01]  /*1a930*/  @P0 VIADD R192, R5, 0xffffffc0 ;  /* 0xffffffc005c00836 */ /* 0x000fe20000000000 */
[C---:B------:R-:W-:Y:S01]  /*1a940*/  FSETP.NEU.FTZ.AND P1, PT, R3.reuse, -INF , PT ;  /* 0xff8000000300780b */ /* 0x040fe20003f3d000 */
[----:B------:R-:W-:Y:S01]  /*1a950*/  FMUL.FTZ R201, R3, UR4 ;  /* 0x0000000403c97c20 */ /* 0x000fe20008410000 */
[----:B------:R-:W3:Y:S01]  /*1a960*/  LDSM.16.MT88.4 R40, [R197+0x10000] ;  /* 0x01000000c528783b */ /* 0x000ee20000004200 */
[----:B------:R-:W-:Y:S01]  /*1a970*/  IMAD.IADD R191, R13, 0x1, R192 ;  /* 0x000000010dbf7824 */ /* 0x000fe200078e02c0 */
[----:B------:R-:W-:Y:S01]  /*1a980*/  MUFU.EX2 R184, R184 ;  /* 0x000000b800b87308 */ /* 0x000fe20000000800 */
[----:B--2---:R-:W-:Y:S01]  /*1a990*/  F2FP.BF16.F32.PACK_AB R148, R187, R188 ;  /* 0x000000bcbb94723e */ /* 0x004fe200000010ff */
[----:B------:R-:W2:Y:S01]  /*1a9a0*/  LDSM.16.MT88.4 R72, [R197+0x12000] ;  /* 0x01200000c548783b */ /* 0x000ea20000004200 */
[----:B------:R-:W-:Y:S01]  /*1a9b0*/  FSEL R201, R201, RZ, P1 ;  /* 0x000000ffc9c97208 */ /* 0x000fe20000800000 */
[----:B------:R-:W-:Y:S01]  /*1a9c0*/  FFMA.FTZ R210, R210, UR4, -R205 ;  /* 0x00000004d2d27c23 */ /* 0x000fe200080108cd */
[----:B------:R-:W-:Y:S01]  /*1a9d0*/  FADD.FTZ R187, R188, R187 ;  /* 0x000000bbbcbb7221 */ /* 0x000fe20000010000 */
[----:B------:R-:W4:Y:S02]  /*1a9e0*/  LDSM.16.MT88.4 R136, [R197+0x16000] ;  /* 0x01600000c588783b */ /* 0x000f240000004200 */
[--C-:B------:R-:W-:Y:S01]  /*1a9f0*/  FFMA.FTZ R190, R26, UR4, -R201.reuse ;  /* 0x000000041abe7c23 */ /* 0x100fe200080108c9 */
[--C-:B------:R-:W-:Y:S01]  /*1aa00*/  FFMA.FTZ R189, R24, UR4, -R201.reuse ;  /* 0x0000000418bd7c23 */ /* 0x100fe200080108c9 */
[--C-:B------:R-:W-:Y:S01]  /*1aa10*/  FFMA.FTZ R186, R22, UR4, -R201.reuse ;  /* 0x0000000416ba7c23 */ /* 0x100fe200080108c9 */
[--C-:B------:R-:W-:Y:S01]  /*1aa20*/  FFMA.FTZ R185, R20, UR4, -R201.reuse ;  /* 0x0000000414b97c23 */ /* 0x100fe200080108c9 */
[----:B------:R-:W5:Y:S01]  /*1aa30*/  LDSM.16.MT88.4 R48, [R192] ;  /* 0x00000000c030783b */ /* 0x000f620000004200 */
[----:B------:R-:W1:Y:S01]  /*1aa40*/  MUFU.EX2 R183, R183 ;  /* 0x000000b700b77308 */ /* 0x000e620000000800 */
[--C-:B------:R-:W-:Y:S01]  /*1aa50*/  FFMA.FTZ R176, R10, UR4, -R201.reuse ;  /* 0x000000040ab07c23 */ /* 0x100fe200080108c9 */
[--C-:B------:R-:W-:Y:S01]  /*1aa60*/  FFMA.FTZ R167, R8, UR4, -R201.reuse ;  /* 0x0000000408a77c23 */ /* 0x100fe200080108c9 */
[----:B------:R-:W5:Y:S01]  /*1aa70*/  LDSM.16.MT88.4 R56, [R191] ;  /* 0x00000000bf38783b */ /* 0x000f620000004200 */
        /* <DEDUP_REMOVED lines=12> */
[----:B------:R-:W3:Y:S01]  /*1ab40*/  MUFU.EX2 R189, R189 ;  /* 0x000000bd00bd7308 */ /* 0x000ee20000000800 */
[C---:B-1----:R-:W-:Y:S01]  /*1ab50*/  F2FP.BF16.F32.PACK_AB R150, R183.reuse, R184 ;  /* 0x000000b8b796723e */ /* 0x042fe200000010ff */
[--C-:B------:R-:W-:Y:S01]  /*1ab60*/  FFMA.FTZ R204, R204, UR4, -R201.reuse ;  /* 0x00000004cccc7c23 */ /* 0x100fe200080108c9 */
[----:B------:R-:W1:Y:S01]  /*1ab70*/  LDSM.16.MT88.4 R96, [R222+0x14000] ;  /* 0x01400000de60783b */ /* 0x000e620000004200 */
[----:B------:R-:W-:Y:S01]  /*1ab80*/  FFMA.FTZ R237, R202, UR4, -R201 ;  /* 0x00000004caed7c23 */ /* 0x000fe200080108c9 */
[----:B------:R-:W-:Y:S01]  /*1ab90*/  FADD.FTZ R184, R184, R187 ;  /* 0x000000bbb8b87221 */ /* 0x000fe20000010000 */
[----:B------:R-:W-:Y:S01]  /*1aba0*/  UIADD3 UR4, UPT, UPT, UR20, -0x2, URZ ;  /* 0xfffffffe14047890 */ /* 0x000fe2000fffe0ff */
[----:B------:R-:W1:Y:S01]  /*1abb0*/  LDSM.16.MT88.4 R112, [R192+0x4000] ;  /* 0x00400000c070783b */ /* 0x000e620000004200 */
[----:B------:R-:W-:Y:S01]  /*1abc0*/  MUFU.EX2 R186, R186 ;  /* 0x000000ba00ba7308 */ /* 0x000fe20000000800 */
[----:B------:R-:W-:Y:S01]  /*1abd0*/  FADD.FTZ R183, R183, R184 ;  /* 0x000000b8b7b77221 */ /* 0x000fe20000010000 */
[----:B------:R-:W-:Y:S01]  /*1abe0*/  UISETP.GE.AND UP0, UPT, UR4, UR21, UPT ;  /* 0x000000150400728c */ /* 0x000fe2000bf06270 */
[----:B------:R-:W1:Y:S04]  /*1abf0*/  LDSM.16.MT88.4 R120, [R191+0x4000] ;  /* 0x00400000bf78783b */ /* 0x000e680000004200 */
[----:B------:R-:W1:Y:S01]  /*1ac00*/  LDSM.16.MT88.4 R128, [R222+0x16000] ;  /* 0x01600000de80783b */ /* 0x000e620000004200 */
[----:B------:R-:W2:Y:S01]  /*1ac10*/  MUFU.EX2 R185, R185 ;  /* 0x000000b900b97308 */ /* 0x000ea20000000800 */
[----:B---3--:R-:W-:Y:S01]  /*1ac20*/  F2FP.BF16.F32.PACK_AB R149, R189, R190 ;  /* 0x000000bebd95723e */ /* 0x008fe200000010ff */
[----:B------:R-:W-:Y:S01]  /*1ac30*/  FADD.FTZ R189, R190, R189 ;  /* 0x000000bdbebd7221 */ /* 0x000fe20000010000 */
[----:B------:R-:W3:Y:S04]  /*1ac40*/  LDSM.16.MT88.4 R152, [R192+0x6000] ;  /* 0x00600000c098783b */ /* 0x000ee80000004200 */
[----:B------:R-:W3:Y:S01]  /*1ac50*/  LDSM.16.MT88.4 R4, [R191+0x6000] ;  /* 0x00600000bf04783b */ /* 0x000ee20000004200 */
[----:B------:R-:W-:Y:S03]  /*1ac60*/  MUFU.EX2 R182, R182 ;  /* 0x000000b600b67308 */ /* 0x000fe60000000800 */
[----:B------:R-:W3:Y:S04]  /*1ac70*/  LDSM.16.MT88.4 R8, [R197+0x14800] ;  /* 0x01480000c508783b */ /* 0x000ee80000004200 */
[----:B------:R-:W3:Y:S01]  /*1ac80*/  LDSM.16.MT88.4 R16, [R197+0x10800] ;  /* 0x01080000c510783b */ /* 0x000ee20000004200 */
[----:B------:R-:W3:Y:S01]  /*1ac90*/  MUFU.EX2 R181, R181 ;  /* 0x000000b500b57308 */ /* 0x000ee20000000800 */
[C---:B--2---:R-:W-:Y:S01]  /*1aca0*/  F2FP.BF16.F32.PACK_AB R151, R185.reuse, R186 ;  /* 0x000000bab997723e */ /* 0x044fe200000010ff */
[----:B------:R-:W-:Y:S01]  /*1acb0*/  FADD.FTZ R186, R186, R189 ;  /* 0x000000bdbaba7221 */ /* 0x000fe20000010000 */
[----:B------:R-:W2:Y:S03]  /*1acc0*/  LDSM.16.MT88.4 R12, [R197+0x12800] ;  /* 0x01280000c50c783b */ /* 0x000ea60000004200 */
[----:B------:R-:W-:Y:S01]  /*1acd0*/  FADD.FTZ R185, R185, R186 ;  /* 0x000000bab9b97221 */ /* 0x000fe20000010000 */
[----:B------:R-:W2:Y:S01]  /*1ace0*/  LDSM.16.MT88.4 R20, [R192+0x800] ;  /* 0x00080000c014783b */ /* 0x000ea20000004200 */
[----:B------:R-:W-:Y:S01]  /*1acf0*/  MUFU.EX2 R178, R178 ;  /* 0x000000b200b27308 */ /* 0x000fe20000000800 */
[C---:B------:R-:W-:Y:S02]  /*1ad00*/  HMMA.16816.F32.BF16 R100, R148.reuse, R104, RZ ;  /* 0x000000689464723c */ /* 0x040fe400000418ff */
[----:B------:R-:W-:Y:S04]  /*1ad10*/  LDSM.16.MT88.4 R172, [R197+0x16800] ;  /* 0x01680000c5ac783b */ /* 0x000fe80000004200 */
[----:B------:R-:W-:Y:S01]  /*1ad20*/  LDSM.16.MT88.4 R168, [R222+0x10800] ;  /* 0x01080000dea8783b */ /* 0x000fe20000004200 */
[----:B------:R-:W-:Y:S01]  /*1ad30*/  MUFU.EX2 R177, R177 ;  /* 0x000000b100b17308 */ /* 0x000fe20000000800 */
[C---:B------:R-:W-:Y:S02]  /*1ad40*/  HMMA.16816.F32.BF16 R104, R148.reuse, R106, RZ ;  /* 0x0000006a9468723c */ /* 0x040fe400000418ff */
[----:B------:R-:W-:Y:S04]  /*1ad50*/  LDSM.16.MT88.4 R32, [R191+0x800] ;  /* 0x00080000bf20783b */ /* 0x000fe80000004200 */
[----:B------:R-:W-:Y:S01]  /*1ad60*/  LDSM.16.MT88.4 R28, [R222+0x12800] ;  /* 0x01280000de1c783b */ /* 0x000fe20000004200 */
[----:B------:R-:W-:Y:S01]  /*1ad70*/  MUFU.EX2 R180, R180 ;  /* 0x000000b400b47308 */ /* 0x000fe20000000800 */
[C---:B------:R-:W-:Y:S02]  /*1ad80*/  HMMA.16816.F32.BF16 R36, R148.reuse, R40, RZ ;  /* 0x000000289424723c */ /* 0x040fe400000418ff */
[----:B------:R-:W-:Y:S05]  /*1ad90*/  LDSM.16.MT88.4 R24, [R191+0x2800] ;  /* 0x00280000bf18783b */ /* 0x000fea0000004200 */
[----:B------:R-:W2:Y:S01]  /*1ada0*/  MUFU.EX2 R179, R179 ;  /* 0x000000b300b37308 */ /* 0x000ea20000000800 */
[C---:B------:R-:W-:Y:S07]  /*1adb0*/  HMMA.16816.F32.BF16 R68, R148.reuse, R72, RZ ;  /* 0x000000489444723c */ /* 0x040fee00000418ff */
[----:B------:R-:W-:Y:S01]  /*1adc0*/  MUFU.EX2 R176, R176 ;  /* 0x000000b000b07308 */ /* 0x000fe20000000800 */
[C---:B----4-:R-:W-:Y:S07]  /*1add0*/  HMMA.16816.F32.BF16 R132, R148.reuse, R136, RZ ;  /* 0x000000889484723c */ /* 0x050fee00000418ff */
        /* <DEDUP_REMOVED lines=45> */
[----:B--2---:R-:W-:Y:S01]  /*1b0b0*/  F2FP.BF16.F32.PACK_AB R5, R179, R180 ;  /* 0x000000b4b305723e */ /* 0x004fe200000010ff */
        /* <DEDUP_REMOVED lines=18> */
[C---:B--2---:R-:W-:Y:S08]  /*1b1e0*/  HMMA.16816.F32.BF16 R108, R4.reuse, R8, R108 ;  /* 0x00000008046c723c */ /* 0x044ff0000004186c */
        /* <DEDUP_REMOVED lines=43> */
[C---:B--2---:R-:W-:Y:S08]  /*1b4a0*/  HMMA.16816.F32.BF16 R132, R4.reuse, R8, R132 ;  /* 0x000000080484723c */ /* 0x044ff00000041884 */
[C---:B------:R-:W-:Y:S01]  /*1b4b0*/  HMMA.16816.F32.BF16 R136, R4.reuse, R10, R136 ;  /* 0x0000000a0488723c */ /* 0x040fe20000041888 */
[----:B------:R-:W1:Y:S07]  /*1b4c0*/  LDSM.16.MT88.4 R8, [R191+0x3000] ;  /* 0x00300000bf08783b */ /* 0x000e6e0000004200 */
[C---:B----4-:R-:W-:Y:S08]  /*1b4d0*/  HMMA.16816.F32.BF16 R68, R4.reuse, R12, R68 ;  /* 0x0000000c0444723c */ /* 0x050ff00000041844 */
[C---:B------:R-:W-:Y:S01]  /*1b4e0*/  HMMA.16816.F32.BF16 R72, R4.reuse, R14, R72 ;  /* 0x0000000e0448723c */ /* 0x040fe20000041848 */
[----:B------:R-:W2:Y:S07]  /*1b4f0*/  LDSM.16.MT88.4 R12, [R191+0x1000] ;  /* 0x00100000bf0c783b */ /* 0x000eae0000004200 */
        /* <DEDUP_REMOVED lines=103> */
[----:B------:R-:W1:Y:S01]  /*1bb70*/  S2R R5, SR_TID.X ;  /* 0x0000000000057919 */ /* 0x000e620000002100 */
[----:B------:R-:W2:Y:S01]  /*1bb80*/  S2UR UR8, SR_CgaCtaId ;  /* 0x00000000000879c3 */ /* 0x000ea20000008800 */
[----:B------:R-:W3:Y:S01]  /*1bb90*/  LDCU.64 UR6, c[0x0][0x4e0] ;  /* 0x00009c00ff0677ac */ /* 0x000ee20008000a00 */
[----:B------:R-:W-:Y:S01]  /*1bba0*/  LEA R0, R0, UR22, 0x6 ;  /* 0x0000001600007c11 */ /* 0x000fe2000f8e30ff */
[----:B------:R-:W4:Y:S01]  /*1bbb0*/  S2R R4, SR_TID.X ;  /* 0x0000000000047919 */ /* 0x000f220000002100 */
[----:B------:R-:W-:Y:S01]  /*1bbc0*/  IMAD.MOV.U32 R219, RZ, RZ, 0x20 ;  /* 0x00000020ffdb7424 */ /* 0x000fe200078e00ff */
[----:B------:R-:W-:Y:S01]  /*1bbd0*/  UISETP.NE.U32.AND UP1, UPT, UR12, URZ, UPT ;  /* 0x000000ff0c00728c */ /* 0x000fe2000bf25070 */
[----:B------:R-:W-:Y:S01]  /*1bbe0*/  IADD3 R7, PT, PT, R2, R0, R165 ;  /* 0x0000000002077210 */ /* 0x000fe20007ffe0a5 */
[----:B------:R-:W-:Y:S01]  /*1bbf0*/  IMAD.MOV.U32 R217, RZ, RZ, 0x20 ;  /* 0x00000020ffd97424 */ /* 0x000fe200078e00ff */
[----:B------:R-:W-:Y:S01]  /*1bc00*/  UIADD3 UR24, UPT, UPT, UR20, -0x1, URZ ;  /* 0xffffffff14187890 */ /* 0x000fe2000fffe0ff */
[----:B------:R-:W-:Y:S01]  /*1bc10*/  IMAD.U32 R236, RZ, RZ, UR20 ;  /* 0x00000014ffec7e24 */ /* 0x000fe2000f8e00ff */
[----:B------:R-:W-:Y:S01]  /*1bc20*/  IADD3 R7, PT, PT, R7, -UR23, -R166 ;  /* 0x8000001707077c10 */ /* 0x000fe2000fffe8a6 */
[----:B------:R-:W-:Y:S01]  /*1bc30*/  IMAD.MOV.U32 R0, RZ, RZ, R3 ;  /* 0x000000ffff007224 */ /* 0x000fe200078e0003 */
[----:B------:R-:W-:Y:S01]  /*1bc40*/  MOV R165, R164 ;  /* 0x000000a400a57202 */ /* 0x000fe20000000f00 */
[C---:B------:R-:W-:Y:S01]  /*1bc50*/  VIADD R234, R222.reuse, 0x10040 ;  /* 0x00010040deea7836 */ /* 0x040fe20000000000 */
[----:B------:R-:W-:Y:S01]  /*1bc60*/  IADD3 R235, PT, PT, R222, 0x10000, RZ ;  /* 0x00010000deeb7810 */ /* 0x000fe20007ffe0ff */
[----:B------:R-:W-:Y:S01]  /*1bc70*/  IMAD R236, R236, -0x40, R7 ;  /* 0xffffffc0ecec7824 */ /* 0x000fe200078e0207 */
[----:B------:R-:W-:Y:S01]  /*1bc80*/  UMOV UR19, 0x400 ;  /* 0x0000040000137882 */ /* 0x000fe20000000000 */
[----:B------:R-:W-:-:S02]  /*1bc90*/  UISETP.NE.AND.EX UP1, UPT, UR13, URZ, UPT, UP1 ;  /* 0x000000ff0d00728c */ /* 0x000fc4000bf25310 */
[----:B---3--:R-:W-:Y:S01]  /*1bca0*/  UISETP.NE.U32.AND UP0, UPT, UR6, URZ, UPT ;  /* 0x000000ff0600728c */ /* 0x008fe2000bf05070 */
[----:B------:R-:W-:Y:S01]  /*1bcb0*/  IADD3 R236, PT, PT, R236, 0x88, RZ ;  /* 0x00000088ecec7810 */ /* 0x000fe20007ffe0ff */
[----:B------:R-:W-:Y:S02]  /*1bcc0*/  UIADD3 UR18, UPT, UPT, UR20, -0x1, URZ ;  /* 0xffffffff14127890 */ /* 0x000fe4000fffe0ff */
[----:B------:R-:W-:Y:S01]  /*1bcd0*/  UISETP.NE.AND.EX UP0, UPT, UR7, URZ, UPT, UP0 ;  /* 0x000000ff0700728c */ /* 0x000fe2000bf05300 */
[----:B------:R-:W3:Y:S01]  /*1bce0*/  LDCU UR17, c[0x0][0x440] ;  /* 0x00008800ff1177ac */ /* 0x000ee20008000800 */
[----:B------:R-:W2:Y:S01]  /*1bcf0*/  LDCU UR9, c[0x0][0x3bc] ;  /* 0x00007780ff0977ac */ /* 0x000ea20008000800 */
[----:B-1----:R-:W-:Y:S01]  /*1bd00*/  LOP3.LUT P1, RZ, R5, 0x2, RZ, 0xc0, !PT ;  /* 0x0000000205ff7812 */ /* 0x002fe2000782c0ff */
[----:B------:R-:W1:Y:S01]  /*1bd10*/  LDCU UR4, c[0x0][0x45c] ;  /* 0x00008b80ff0477ac */ /* 0x000e620008000800 */
[----:B----4-:R-:W-:Y:S02]  /*1bd20*/  LOP3.LUT P0, RZ, R4, 0x2, RZ, 0xc0, !PT ;  /* 0x0000000204ff7812 */ /* 0x010fe4000780c0ff */
[----:B------:R-:W-:Y:S01]  /*1bd30*/  SEL R219, R219, 0xffffffe0, !P1 ;  /* 0xffffffe0dbdb7807 */ /* 0x000fe20004800000 */
[----:B------:R-:W4:Y:S01]  /*1bd40*/  LDCU UR16, c[0x0][0x3c4] ;  /* 0x00007880ff1077ac */ /* 0x000f220008000800 */
[----:B------:R-:W-:-:S03]  /*1bd50*/  SEL R217, R217, 0xffffffe0, !P0 ;  /* 0xffffffe0d9d97807 */ /* 0x000fc60004000000 */
[--C-:B------:R-:W-:Y:S01]  /*1bd60*/  IMAD.IADD R219, R219, 0x1, R222.reuse ;  /* 0x00000001dbdb7824 */ /* 0x100fe200078e02de */
[C---:B------:R-:W-:Y:S01]  /*1bd70*/  IADD3 R218, PT, PT, R217.reuse, R222, RZ ;  /* 0x000000ded9da7210 */ /* 0x040fe20007ffe0ff */
[----:B------:R-:W-:Y:S01]  /*1bd80*/  IMAD.IADD R217, R217, 0x1, R222 ;  /* 0x00000001d9d97824 */ /* 0x000fe200078e02de */
[----:B------:R-:W1:Y:S01]  /*1bd90*/  LDCU.64 UR26, c[0x0][0x358] ;  /* 0x00006b00ff1a77ac */ /* 0x000e620008000a00 */
[----:B------:R-:W1:Y:S01]  /*1bda0*/  LDCU.64 UR6, c[0x0][0x3b8] ;  /* 0x00007700ff0677ac */ /* 0x000e620008000a00 */
[----:B------:R-:W1:Y:S01]  /*1bdb0*/  LDCU.64 UR10, c[0x0][0x3c0] ;  /* 0x00007800ff0a77ac */ /* 0x000e620008000a00 */
[----:B------:R-:W1:Y:S01]  /*1bdc0*/  LDCU.64 UR12, c[0x0][0x3a0] ;  /* 0x00007400ff0c77ac */ /* 0x000e620008000a00 */
[----:B------:R-:W1:Y:S01]  /*1bdd0*/  LDCU.64 UR14, c[0x0][0x3a8] ;  /* 0x00007500ff0e77ac */ /* 0x000e620008000a00 */
[----:B------:R-:W-:Y:S02]  /*1bde0*/  USHF.L.U32 UR24, UR24, 0x6, URZ ;  /* 0x0000000618187899 */ /* 0x000fe400080006ff */
[----:B--23--:R-:W-:-:S12]  /*1bdf0*/  ULEA UR8, UR8, UR19, 0x18 ;  /* 0x0000001308087291 */ /* 0x00cfd8000f8ec0ff */
.L_x_5005:
[----:B------:R-:W-:Y:S01]  /*1be00*/  PLOP3.LUT P4, PT, PT, PT, UP1, 0x80, 0x8 ;  /* 0x000000000008781c */ /* 0x000fe20003f8f018 */
[----:B------:R-:W2:Y:S01]  /*1be10*/  S2R R221, SR_TID.X ;  /* 0x0000000000dd7919 */ /* 0x000ea20000002100 */
[----:B------:R-:W-:Y:S01]  /*1be20*/  PLOP3.LUT P1, PT, PT, PT, UP1, 0x80, 0x8 ;  /* 0x000000000008781c */ /* 0x000fe20003f2f018 */
[----:B------:R-:W3:Y:S01]  /*1be30*/  @!UP1 LDCU UR19, c[0x0][0x3c0] ;  /* 0x00007800ff1397ac */ /* 0x000ee20008000800 */
[----:B------:R-:W-:Y:S01]  /*1be40*/  PLOP3.LUT P0, PT, PT, PT, UP1, 0x80, 0x8 ;  /* 0x000000000008781c */ /* 0x000fe20003f0f018 */
[----:B------:R-:W-:Y:S04]  /*1be50*/  DEPBAR.LE SB0, 0x0 ;  /* 0x000080000000791a */ /* 0x000fe80000000000 */
        /* <DEDUP_REMOVED lines=15> */
[----:B------:R-:W-:Y:S01]  /*1bf50*/  ISETP.GE.AND P3, PT, R2, UR17, PT ;  /* 0x0000001102007c0c */ /* 0x000fe2000bf66270 */
[----:B------:R-:W-:Y:S01]  /*1bf60*/  IMAD.U32 R9, RZ, RZ, UR20 ;  /* 0x00000014ff097e24 */ /* 0x000fe2000f8e00ff */
[--C-:B------:R-:W-:Y:S02]  /*1bf70*/  LOP3.LUT R241, R6, 0x1e00, R5.reuse, 0xf8, !PT ;  /* 0x00001e0006f17812 */ /* 0x100fe400078ef805 */
[----:B------:R-:W-:Y:S02]  /*1bf80*/  LOP3.LUT R2, R7, 0x80, RZ, 0xfc, !PT ;  /* 0x0000008007027812 */ /* 0x000fe400078efcff */
[----:B------:R-:W-:Y:S02]  /*1bf90*/  @!P4 IADD3 R6, P4, PT, R232, UR22, RZ ;  /* 0x00000016e806cc10 */ /* 0x000fe4000ff9e0ff */
[----:B------:R-:W-:Y:S01]  /*1bfa0*/  LOP3.LUT R4, R4, 0x38, R5, 0xf8, !PT ;  /* 0x0000003804047812 */ /* 0x000fe200078ef805 */
        /* <DEDUP_REMOVED lines=8> */
[----:B------:R-:W-:Y:S05]  /*1c030*/  IABS R12, UR24 ;  /* 0x00000018000c7c13 */ /* 0x000fea0008000000 */
[----:B------:R-:W-:Y:S05]  /*1c040*/  IMAD.U32 R10, RZ, RZ, UR19 ;  /* 0x00000013ff0a7e24 */ /* 0x000fea000f8e00ff */
[----:B------:R-:W-:Y:S02]  /*1c050*/  IABS R10, R10 ;  /* 0x0000000a000a7213 */ /* 0x000fe40000000000 */
[----:B--2---:R-:W-:Y:S04]  /*1c060*/  IABS R6, R8 ;  /* 0x0000000800067213 */ /* 0x004fe80000000000 */
[----:B------:R-:W2:Y:S10]  /*1c070*/  I2F.RP R11, R6 ;  /* 0x00000006000b7306 */ /* 0x000eb40000209400 */
[----:B--2---:R-:W2:Y:S02]  /*1c080*/  MUFU.RCP R9, R11 ;  /* 0x0000000b00097308 */ /* 0x004ea40000001000 */
[----:B--2---:R-:W-:Y:S08]  /*1c090*/  VIADD R14, R9, 0xffffffe ;  /* 0x0ffffffe090e7836 */ /* 0x004ff00000000000 */
[----:B------:R-:W2:Y:S02]  /*1c0a0*/  F2I.FTZ.U32.TRUNC.NTZ R15, R14 ;  /* 0x0000000e000f7305 */ /* 0x000ea4000021f000 */
        /* <DEDUP_REMOVED lines=8> */
[----:B------:R-:W-:Y:S01]  /*1c130*/  IMAD R10, R6, R9, R10 ;  /* 0x00000009060a7224 */ /* 0x000fe200078e020a */
[----:B------:R-:W-:Y:S01]  /*1c140*/  LOP3.LUT R9, R8, UR24, RZ, 0x3c, !PT ;  /* 0x0000001808097c12 */ /* 0x000fe2000f8e3cff */
[C---:B------:R-:W-:Y:S01]  /*1c150*/  IMAD R12, R6.reuse, R11, R12 ;  /* 0x0000000b060c7224 */ /* 0x040fe200078e020c */
[----:B------:R-:W-:Y:S02]  /*1c160*/  LOP3.LUT R11, RZ, R8, RZ, 0x33, !PT ;  /* 0x00000008ff0b7212 */ /* 0x000fe400078e33ff */
[C---:B------:R-:W-:Y:S02]  /*1c170*/  ISETP.GT.U32.AND P1, PT, R6.reuse, R10, PT ;  /* 0x0000000a0600720c */ /* 0x040fe40003f24070 */
[----:B------:R-:W-:Y:S11]  /*1c180*/  ISETP.GT.U32.AND P4, PT, R6, R12, PT ;  /* 0x0000000c0600720c */ /* 0x000ff60003f84070 */
[----:B------:R-:W-:Y:S02]  /*1c190*/  @!P1 IMAD.IADD R10, R10, 0x1, -R6 ;  /* 0x000000010a0a9824 */ /* 0x000fe400078e0a06 */
[-C--:B------:R-:W-:Y:S01]  /*1c1a0*/  @!P4 IADD3 R12, PT, PT, R12, -R6.reuse, RZ ;  /* 0x800000060c0cc210 */ /* 0x080fe20007ffe0ff */
[----:B------:R-:W-:Y:S01]  /*1c1b0*/  @!P1 VIADD R13, R13, 0x1 ;  /* 0x000000010d0d9836 */ /* 0x000fe20000000000 */
[----:B------:R-:W-:Y:S01]  /*1c1c0*/  ISETP.GE.AND P1, PT, R9, RZ, PT ;  /* 0x000000ff0900720c */ /* 0x000fe20003f26270 */
[----:B------:R-:W-:Y:S01]  /*1c1d0*/  @!P4 VIADD R14, R14, 0x1 ;  /* 0x000000010e0ec836 */ /* 0x000fe20000000000 */
[-C--:B------:R-:W-:Y:S02]  /*1c1e0*/  ISETP.GE.U32.AND P5, PT, R10, R6.reuse, PT ;  /* 0x000000060a00720c */ /* 0x080fe40003fa6070 */
[----:B------:R-:W-:Y:S02]  /*1c1f0*/  ISETP.GE.U32.AND P6, PT, R12, R6, PT ;  /* 0x000000060c00720c */ /* 0x000fe40003fc6070 */
[C---:B------:R-:W-:Y:S01]  /*1c200*/  LOP3.LUT R6, R8.reuse, UR19, RZ, 0x3c, !PT ;  /* 0x0000001308067c12 */ /* 0x040fe2000f8e3cff */
[----:B-1----:R-:W-:Y:S01]  /*1c210*/  UMOV UR19, UR10 ;  /* 0x0000000a00137c82 */ /* 0x002fe20008000000 */
[----:B------:R-:W-:Y:S02]  /*1c220*/  ISETP.NE.AND P4, PT, R8, RZ, PT ;  /* 0x000000ff0800720c */ /* 0x000fe40003f85270 */
[----:B------:R-:W-:Y:S05]  /*1c230*/  ISETP.GE.AND P0, PT, R6, RZ, PT ;  /* 0x000000ff0600720c */ /* 0x000fea0003f06270 */
[----:B------:R-:W-:Y:S02]  /*1c240*/  @P5 IADD3 R13, PT, PT, R13, 0x1, RZ ;  /* 0x000000010d0d5810 */ /* 0x000fe40007ffe0ff */
[----:B------:R-:W-:Y:S05]  /*1c250*/  @P6 VIADD R14, R14, 0x1 ;  /* 0x000000010e0e6836 */ /* 0x000fea0000000000 */
[----:B------:R-:W-:Y:S01]  /*1c260*/  @!P1 IADD3 R14, PT, PT, -R14, RZ, RZ ;  /* 0x000000ff0e0e9210 */ /* 0x000fe20007ffe1ff */
[----:B------:R-:W-:Y:S05]  /*1c270*/  @!P0 IMAD.MOV R13, RZ, RZ, -R13 ;  /* 0x000000ffff0d8224 */ /* 0x000fea00078e0a0d */
        /* <DEDUP_REMOVED lines=23> */
.L_x_5002:
[----:B------:R-:W-:Y:S01]  /*1c3f0*/  ISETP.GE.AND P4, PT, R7, UR17, PT ;  /* 0x0000001107007c0c */ /* 0x000fe2000bf86270 */
        /* <DEDUP_REMOVED lines=14> */
[----:B-1----:R-:W-:Y:S01]  /*1c4e0*/  @!P4 LDGSTS.E.BYPASS.LTC128B.128 [R241+0x10000], desc[UR26][R232.64] ;  /* 0x10000000e8f1cfae */ /* 0x002fe2000b981a1a */
[----:B------:R-:W-:Y:S02]  /*1c4f0*/  IADD3.X R9, PT, PT, R233, UR19, RZ, P0, !PT ;  /* 0x00000013e9097c10 */ /* 0x000fe400087fe4ff */
[----:B------:R-:W-:Y:S01]  /*1c500*/  LOP3.LUT R216, R216, 0x7c00, RZ, 0xc0, !PT ;  /* 0x00007c00d8d87812 */ /* 0x000fe200078ec0ff */
[----:B------:R-:W-:Y:S01]  /*1c510*/  @P4 STS.128 [R241+0x10000], RZ ;  /* 0x010000fff1004388 */ /* 0x000fe20000000c00 */
[----:B------:R-:W-:Y:S01]  /*1c520*/  IMAD R225, R225, 0x2, R6 ;  /* 0x00000002e1e17824 */ /* 0x000fe200078e0206 */
[----:B------:R-:W-:Y:S02]  /*1c530*/  IADD3 R6, P0, PT, R8, UR20, RZ ;  /* 0x0000001408067c10 */ /* 0x000fe4000ff1e0ff */
[----:B------:R-:W-:Y:S01]  /*1c540*/  @!PT LDS RZ, [RZ] ;  /* 0x00000000fffff984 */ /* 0x000fe20000000800 */
[----:B------:R-:W-:Y:S01]  /*1c550*/  @!PT LDS RZ, [RZ] ;  /* 0x00000000fffff984 */ /* 0x000fe20000000800 */
[----:B------:R-:W-:Y:S01]  /*1c560*/  @!PT LDS RZ, [RZ] ;  /* 0x00000000fffff984 */ /* 0x000fe20000000800 */
[----:B------:R-:W-:Y:S01]  /*1c570*/  @!P3 LDGSTS.E.BYPASS.LTC128B.128 [R241+0x12000], desc[UR26][R232.64+0x80] ;  /* 0x12000080e8f1bfae */ /* 0x000fe2000b981a1a */
[----:B------:R-:W-:Y:S01]  /*1c580*/  LOP3.LUT R2, R220, 0x8, RZ, 0xc0, !PT ;  /* 0x00000008dc027812 */ /* 0x000fe200078ec0ff */
[----:B------:R-:W-:Y:S01]  /*1c590*/  VIADD R164, R225, UR8 ;  /* 0x00000008e1a47c36 */ /* 0x000fe20008000000 */
[----:B------:R-:W-:Y:S01]  /*1c5a0*/  IADD3.X R7, PT, PT, R9, UR19, RZ, P0, !PT ;  /* 0x0000001309077c10 */ /* 0x000fe200087fe4ff */
[----:B------:R-:W-:Y:S01]  /*1c5b0*/  @P3 STS.128 [R241+0x12000], RZ ;  /* 0x012000fff1003388 */ /* 0x000fe20000000c00 */
[----:B------:R-:W-:Y:S03]  /*1c5c0*/  LOP3.LUT R3, R216, 0x200, R3, 0xf8, !PT ;  /* 0x00000200d8037812 */ /* 0x000fe600078ef803 */
[----:B------:R-:W-:Y:S01]  /*1c5d0*/  @!PT LDS RZ, [RZ] ;  /* 0x00000000fffff984 */ /* 0x000fe20000000800 */
[----:B------:R-:W-:Y:S01]  /*1c5e0*/  @!PT LDS RZ, [RZ] ;  /* 0x00000000fffff984 */ /* 0x000fe20000000800 */
[----:B------:R-:W-:Y:S01]  /*1c5f0*/  @!PT LDS RZ, [RZ] ;  /* 0x00000000fffff984 */ /* 0x000fe20000000800 */
[----:B------:R-:W-:Y:S01]  /*1c600*/  @!P2 LDGSTS.E.BYPASS.LTC128B.128 [R241+0x14000], desc[UR26][R232.64+0x100] ;  /* 0x14000100e8f1afae */ /* 0x000fe2000b981a1a */
[----:B------:R-:W-:Y:S01]  /*1c610*/  LOP3.LUT R2, R3, R4, R2, 0xf6, !PT ;  /* 0x0000000403027212 */ /* 0x000fe200078ef602 */
[----:B------:R-:W-:Y:S01]  /*1c620*/  IMAD.MOV.U32 R3, RZ, RZ, 0x40 ;  /* 0x00000040ff037424 */ /* 0x000fe200078e00ff */
[----:B------:R-:W-:Y:S01]  /*1c630*/  IADD3 R4, P0, PT, R6, UR20, RZ ;  /* 0x0000001406047c10 */ /* 0x000fe2000ff1e0ff */
[----:B------:R-:W-:Y:S01]  /*1c640*/  @P2 STS.128 [R241+0x14000], RZ ;  /* 0x014000fff1002388 */ /* 0x000fe20000000c00 */
[----:B------:R-:W-:Y:S02]  /*1c650*/  LEA R226, R2, UR8, 0x1 ;  /* 0x0000000802e27c11 */ /* 0x000fe4000f8e08ff */
[----:B------:R-:W-:Y:S01]  /*1c660*/  IADD3.X R5, PT, PT, R7, UR19, RZ, P0, !PT ;  /* 0x0000001307057c10 */ /* 0x000fe200087fe4ff */
[----:B------:R-:W-:Y:S01]  /*1c670*/  @!PT LDS RZ, [RZ] ;  /* 0x00000000fffff984 */ /* 0x000fe20000000800 */
[----:B------:R-:W-:Y:S01]  /*1c680*/  @!PT LDS RZ, [RZ] ;  /* 0x00000000fffff984 */ /* 0x000fe20000000800 */
[----:B------:R-:W-:Y:S01]  /*1c690*/  @!PT LDS RZ, [RZ] ;  /* 0x00000000fffff984 */ /* 0x000fe20000000800 */
[----:B------:R-:W-:Y:S01]  /*1c6a0*/  @!P1 LDGSTS.E.BYPASS.LTC128B.128 [R241+0x16000], desc[UR26][R232.64+0x180] ;  /* 0x16000180e8f19fae */ /* 0x000fe2000b981a1a */
[----:B------:R-:W-:Y:S03]  /*1c6b0*/  LOP3.LUT P0, RZ, R221, 0x2, RZ, 0xc0, !PT ;  /* 0x00000002ddff7812 */ /* 0x000fe6000780c0ff */
[----:B------:R-:W-:Y:S01]  /*1c6c0*/  @P1 STS.128 [R241+0x16000], RZ ;  /* 0x016000fff1001388 */ /* 0x000fe20000000c00 */
[----:B------:R-:W-:Y:S02]  /*1c6d0*/  SEL R223, R223, 0xffffffe0, !P0 ;  /* 0xffffffe0dfdf7807 */ /* 0x000fe40004000000 */
[----:B------:R-:W-:Y:S01]  /*1c6e0*/  LOP3.LUT P0, RZ, R221, 0x4, RZ, 0xc0, !PT ;  /* 0x00000004ddff7812 */ /* 0x000fe2000780c0ff */
[----:B------:R-:W-:Y:S01]  /*1c6f0*/  @!PT LDS RZ, [RZ] ;  /* 0x00000000fffff984 */ /* 0x000fe20000000800 */
[----:B------:R-:W-:Y:S01]  /*1c700*/  @!PT LDS RZ, [RZ] ;  /* 0x00000000fffff984 */ /* 0x000fe20000000800 */
[----:B------:R-:W-:Y:S01]  /*1c710*/  @!PT LDS RZ, [RZ] ;  /* 0x00000000fffff984 */ /* 0x000fe20000000800 */
[----:B------:R-:W-:Y:S02]  /*1c720*/  @!P4 LDGSTS.E.BYPASS.LTC128B.128 [R241+0x10800], desc[UR26][R8.64] ;  /* 0x1080000008f1cfae */ /* 0x000fe4000b981a1a */
[----:B------:R-:W-:Y:S01]  /*1c730*/  IMAD.IADD R224, R223, 0x1, R226 ;  /* 0x00000001dfe07824 */ /* 0x000fe200078e02e2 */
[----:B------:R-:W-:Y:S01]  /*1c740*/  SEL R3, R3, 0xffffffc0, !P0 ;  /* 0xffffffc003037807 */ /* 0x000fe20004000000 */
[----:B------:R-:W-:Y:S01]  /*1c750*/  @P4 STS.128 [R241+0x10800], RZ ;  /* 0x010800fff1004388 */ /* 0x000fe20000000c00 */
[----:B------:R-:W-:Y:S03]  /*1c760*/  IMAD.IADD R167, R223, 0x1, R164 ;  /* 0x00000001dfa77824 */ /* 0x000fe600078e02a4 */
[----:B------:R-:W-:Y:S01]  /*1c770*/  @!PT LDS RZ, [RZ] ;  /* 0x00000000fffff984 */ /* 0x000fe20000000800 */
[----:B------:R-:W-:Y:S01]  /*1c780*/  @!PT LDS RZ, [RZ] ;  /* 0x00000000fffff984 */ /* 0x000fe20000000800 */
[----:B------:R-:W-:Y:S01]  /*1c790*/  @!PT LDS RZ, [RZ] ;  /* 0x00000000fffff984 */ /* 0x000fe20000000800 */
[----:B------:R-:W-:Y:S01]  /*1c7a0*/  @!P3 LDGSTS.E.BYPASS.LTC128B.128 [R241+0x12800], desc[UR26][R8.64+0x80] ;  /* 0x1280008008f1bfae */ /* 0x000fe2000b981a1a */
        /* <DEDUP_REMOVED lines=345> */
.L_x_5004:
        /* <DEDUP_REMOVED lines=93> */
.L_x_5003:
[----:B--2---:R-:W-:Y:S01]  /*1e310*/  IABS R2, R236 ;  /* 0x000000ec00027213 */ /* 0x004fe20000000000 */
[----:B------:R-:W-:Y:S01]  /*1e320*/  LDSM.16.MT88.4 R172, [R219+0x10000] ;  /* 0x01000000dbac783b */ /* 0x000fe20000004200 */
[C---:B------:R-:W-:Y:S01]  /*1e330*/  IADD3 R166, PT, PT, R236.reuse, -0x1, RZ ;  /* 0xffffffffeca67810 */ /* 0x040fe20007ffe0ff */
[----:B------:R-:W-:Y:S01]  /*1e340*/  UISETP.GT.AND UP2, UPT, UR18, UR21, UPT ;  /* 0x000000151200728c */ /* 0x000fe2000bf44270 */
[----:B------:R-:W-:Y:S01]  /*1e350*/  I2FP.F32.S32 R3, R2 ;  /* 0x0000000200037245 */ /* 0x000fe20000201400 */
[----:B------:R-:W-:Y:S01]  /*1e360*/  UIADD3 UR24, UPT, UPT, UR24, -0x40, URZ ;  /* 0xffffffc018187890 */ /* 0x000fe2000fffe0ff */
[C---:B------:R-:W-:Y:S02]  /*1e370*/  IADD3 R164, PT, PT, R236.reuse, -0x9, RZ ;  /* 0xfffffff7eca47810 */ /* 0x040fe40007ffe0ff */
[----:B------:R-:W-:Y:S01]  /*1e380*/  IABS R166, R166 ;  /* 0x000000a600a67213 */ /* 0x000fe20000000000 */
[----:B------:R-:W-:Y:S01]  /*1e390*/  FFMA.FTZ R6, R3, -UR5, R6 ;  /* 0x8000000503067c23 */ /* 0x000fe20008010006 */
[C---:B------:R-:W-:Y:S01]  /*1e3a0*/  IADD3 R3, PT, PT, R236.reuse, -0x10, RZ ;  /* 0xfffffff0ec037810 */ /* 0x040fe20007ffe0ff */
[----:B------:R-:W-:Y:S01]  /*1e3b0*/  LDSM.16.MT88.4 R184, [R219+0x14800] ;  /* 0x01480000dbb8783b */ /* 0x000fe20000004200 */
[----:B------:R-:W-:Y:S02]  /*1e3c0*/  IABS R164, R164 ;  /* 0x000000a400a47213 */ /* 0x000fe40000000000 */
[----:B------:R-:W-:Y:S02]  /*1e3d0*/  IABS R3, R3 ;  /* 0x0000000300037213 */ /* 0x000fe40000000000 */
[----:B------:R-:W-:Y:S02]  /*1e3e0*/  I2FP.F32.S32 R166, R166 ;  /* 0x000000a600a67245 */ /* 0x000fe40000201400 */
[----:B------:R-:W-:Y:S02]  /*1e3f0*/  IADD3 R2, PT, PT, R236, -0x11, RZ ;  /* 0xffffffefec027810 */ /* 0x000fe40007ffe0ff */
        /* <DEDUP_REMOVED lines=25> */
[----:B------:R-:W-:Y:S01]  /*1e590*/  IADD3 R166, PT, PT, R236, -0x41, RZ ;  /* 0xffffffbfeca67810 */ /* 0x000fe20007ffe0ff */
[----:B------:R-:W-:Y:S01]  /*1e5a0*/  FFMA.FTZ R13, R164, -UR5, R13 ;  /* 0x80000005a40d7c23 */ /* 0x000fe2000801000d */
        /* <DEDUP_REMOVED lines=21> */
[C---:B------:R-:W-:Y:S01]  /*1e700*/  FFMA.FTZ R26, R3.reuse, -UR5, R26 ;  /* 0x80000005031a7c23 */ /* 0x040fe2000801001a */
[----:B------:R-:W-:Y:S01]  /*1e710*/  FMNMX3.FTZ R166, R0, R6, R7, !PT ;  /* 0x0000000600a67276 */ /* 0x000fe20007810007 */
[----:B------:R-:W-:Y:S01]  /*1e720*/  FFMA.FTZ R27, R164, -UR5, R27 ;  /* 0x80000005a41b7c23 */ /* 0x000fe2000801001b */
[C---:B------:R-:W-:Y:S01]  /*1e730*/  IADD3 R167, PT, PT, R236.reuse, -0x30, RZ ;  /* 0xffffffd0eca77810 */ /* 0x040fe20007ffe0ff */
[----:B------:R-:W-:Y:S01]  /*1e740*/  FFMA.FTZ R20, R3, -UR5, R20 ;  /* 0x8000000503147c23 */ /* 0x000fe20008010014 */
[----:B------:R-:W-:Y:S01]  /*1e750*/  IADD3 R2, PT, PT, R236, -0x31, RZ ;  /* 0xffffffcfec027810 */ /* 0x000fe20007ffe0ff */
        /* <DEDUP_REMOVED lines=45> */
[----:B------:R-:W-:Y:S02]  /*1ea30*/  MOV R166, R234 ;  /* 0x000000ea00a67202 */ /* 0x000fe40000000f00 */
        /* <DEDUP_REMOVED lines=449> */
.L_x_5001:
        /* <DEDUP_REMOVED lines=260> */
[----:B--2---:R-:W-:-:S03]  /*21690*/  LOP3.LUT R9, R4, 0x3f00, RZ, 0xc0, !PT ;  /* 0x00003f0004097812 */ /* 0x004fc600078ec0ff */
[----:B------:R2:W-:Y:S01]  /*216a0*/  STS.64 [R14+0xc000], R152 ;  /* 0x00c000980e007388 */ /* 0x0005e20000000a00 */
[----:B------:R-:W-:-:S03]  /*216b0*/  LOP3.LUT R9, R9, 0x3c, R0, 0xf8, !PT ;  /* 0x0000003c09097812 */ /* 0x000fc600078ef800 */
[----:B------:R2:W-:Y:S01]  /*216c0*/  STS.64 [R14+0xc800], R154 ;  /* 0x00c8009a0e007388 */ /* 0x0005e20000000a00 */
[----:B-----5:R-:W-:Y:S01]  /*216d0*/  MOV R133, 0xff800000 ;  /* 0xff80000000857802 */ /* 0x020fe20000000f00 */
[----:B----4-:R-:W-:Y:S01]  /*216e0*/  @P6 FFMA.FTZ R133, R3, R16, R6 ;  /* 0x0000001003856223 */ /* 0x010fe20000010006 */
[----:B---3--:R-:W-:Y:S01]  /*216f0*/  MOV R134, 0xff800000 ;  /* 0xff80000000867802 */ /* 0x008fe20000000f00 */
[----:B------:R2:W-:Y:S01]  /*21700*/  STS.64 [R8+0xc000], R144 ;  /* 0x00c0009008007388 */ /* 0x0005e20000000a00 */
[----:B-1----:R-:W-:Y:S01]  /*21710*/  @P3 FFMA.FTZ R134, R164, R15, R5 ;  /* 0x0000000fa4863223 */ /* 0x002fe20000010005 */
        /* <DEDUP_REMOVED lines=53> */
.L_x_5007:
[----:B------:R-:W-:Y:S05]  /*21a70*/  BSYNC.RECONVERGENT B0 ;  /* 0x0000000000007941 */ /* 0x000fea0003800200 */
.L_x_5006:
        /* <DEDUP_REMOVED lines=25> */
.L_x_5009:
[----:B------:R-:W-:Y:S05]  /*21c10*/  BSYNC.RECONVERGENT B0 ;  /* 0x0000000000007941 */ /* 0x000fea0003800200 */
.L_x_5008:
        /* <DEDUP_REMOVED lines=26> */
.L_x_5011:
[----:B------:R-:W-:Y:S05]  /*21dc0*/  BSYNC.RECONVERGENT B0 ;  /* 0x0000000000007941 */ /* 0x000fea0003800200 */
.L_x_5010:
        /* <DEDUP_REMOVED lines=24> */
.L_x_5013:
[----:B------:R-:W-:Y:S05]  /*21f50*/  BSYNC.RECONVERGENT B0 ;  /* 0x0000000000007941 */ /* 0x000fea0003800200 */
.L_x_5012:
        /* <DEDUP_REMOVED lines=23> */
.L_x_5015:
[----:B------:R-:W-:Y:S05]  /*220d0*/  BSYNC.RECONVERGENT B0 ;  /* 0x0000000000007941 */ /* 0x000fea0003800200 */
.L_x_5014:
        /* <DEDUP_REMOVED lines=24> */
.L_x_5017:
[----:B------:R-:W-:Y:S05]  /*22260*/  BSYNC.RECONVERGENT B0 ;  /* 0x0000000000007941 */ /* 0x000fea0003800200 */
.L_x_5016:
        /* <DEDUP_REMOVED lines=24> */
.L_x_5019:
[----:B------:R-:W-:Y:S05]  /*223f0*/  BSYNC.RECONVERGENT B0 ;  /* 0x0000000000007941 */ /* 0x000fea0003800200 */
.L_x_5018:
        /* <DEDUP_REMOVED lines=24> */
.L_x_5021:
[----:B------:R-:W-:Y:S05]  /*22580*/  BSYNC.RECONVERGENT B0 ;  /* 0x0000000000007941 */ /* 0x000fea0003800200 */
.L_x_5020:
        /* <DEDUP_REMOVED lines=24> */
.L_x_5022:
        /* <DEDUP_REMOVED lines=15> */
.L_x_7490:


//--------------------- .text._ZN5flash24flash_fwd_splitkv_kernelI23Flash_fwd_kernel_traitsILi256ELi64ELi64ELi4ELb0ELb0EN7cutlass10bfloat16_tE19Flash_kernel_traitsILi256ELi64ELi64ELi4ES3_EELb0ELb0ELb1ELb0ELb0ELb1ELb1ELb1EEEvNS_16Flash_fwd_paramsE --------------------------
	.section	.text._ZN5flash24flash_fwd_splitkv_kernelI23Flash_fwd_kernel_traitsILi256ELi64ELi64ELi4ELb0ELb0EN7cutlass10bfloat16_tE19Flash_kernel_traitsILi256ELi64ELi64ELi4ES3_EELb0ELb0ELb1ELb0ELb0ELb1ELb1ELb1EEEvNS_16Flash_fwd_paramsE,"ax",@progbits
	.align	128
        .global         _ZN5flash24flash_fwd_splitkv_kernelI23Flash_fwd_kernel_traitsILi256ELi64ELi64ELi4ELb0ELb0EN7cutlass10bfloat16_tE19Flash_kernel_traitsILi256ELi64ELi64ELi4ES3_EELb0ELb0ELb1ELb0ELb0ELb1ELb1ELb1EEEvNS_16Flash_fwd_paramsE
        .type           _ZN5flash24flash_fwd_splitkv_kernelI23Flash_fwd_kernel_traitsILi256ELi64ELi64ELi4ELb0ELb0EN7cutlass10bfloat16_tE19Flash_kernel_traitsILi256ELi64ELi64ELi4ES3_EELb0ELb0ELb1ELb0ELb0ELb1ELb1ELb1EEEvNS_16Flash_fwd_paramsE,@function
        .size           _ZN5flash24flash_fwd_splitkv_kernelI23Flash_fwd_kernel_traitsILi256ELi64ELi64ELi4ELb0ELb0EN7cutlass10bfloat16_tE19Flash_kernel_traitsILi256ELi64ELi64ELi4ES3_EELb0ELb0ELb1ELb0ELb0ELb1ELb1ELb1EEEvNS_16Flash_fwd_paramsE,(.L_x_7491 - _ZN5flash24flash_fwd_splitkv_kernelI23Flash_fwd_kernel_traitsILi256ELi64ELi64ELi4ELb0ELb0EN7cutlass10bfloat16_tE19Flash_kernel_traitsILi256ELi64ELi64ELi4ES3_EELb0ELb0ELb1ELb0ELb0ELb1ELb1ELb1EEEvNS_16Flash_fwd_paramsE)
        .other          _ZN5flash24flash_fwd_splitkv_kernelI23Flash_fwd_kernel_traitsILi256ELi64ELi64ELi4ELb0ELb0EN7cutlass10bfloat16_tE19Flash_kernel_traitsILi256ELi64ELi64ELi4ES3_EELb0ELb0ELb1ELb0ELb0ELb1ELb1ELb1EEEvNS_16Flash_fwd_paramsE,@"STO_CUDA_ENTRY STV_DEFAULT"
_ZN5flash24flash_fwd_splitkv_kernelI23Flash_fwd_kernel_traitsILi256ELi64ELi64ELi4ELb0ELb0EN7cutlass10bfloat16_tE19Flash_kernel_traitsILi256ELi64ELi64ELi4ES3_EELb0ELb0ELb1ELb0ELb0ELb1ELb1ELb1EEEvNS_16Flash_fwd_paramsE:
.text._ZN5flash24flash_fwd_splitkv_kernelI23Flash_fwd_kernel_traitsILi256ELi64ELi64ELi4ELb0ELb0EN7cutlass10bfloat16_tE19Flash_kernel_traitsILi256ELi64ELi64ELi4ES3_EELb0ELb0ELb1ELb0ELb0ELb1ELb1ELb1EEEvNS_16Flash_fwd_paramsE:
        /* <DEDUP_REMOVED lines=86> */
.L_x_5023:
        /* <DEDUP_REMOVED lines=106> */
.L_x_5026:
[----:B------:R-:W-:Y:S05]  /*0c00*/  BSYNC.RECONVERGENT B0 ;  /* 0x0000000000007941 */ /* 0x000fea0003800200 */
.L_x_5025:
        /* <DEDUP_REMOVED lines=31> */
.L_x_5028:
[----:B------:R-:W-:Y:S05]  /*0e00*/  BSYNC.RECONVERGENT B0 ;  /* 0x0000000000007941 */ /* 0x000fea0003800200 */
.L_x_5027:
        /* <DEDUP_REMOVED lines=24> */
.L_x_5030:
[----:B------:R-:W-:Y:S05]  /*0f90*/  BSYNC.RECONVERGENT B0 ;  /* 0x0000000000007941 */ /* 0x000fea0003800200 */
.L_x_5029:
        /* <DEDUP_REMOVED lines=24> */
.L_x_5032:
[----:B------:R-:W-:Y:S05]  /*1120*/  BSYNC.RECONVERGENT B0 ;  /* 0x0000000000007941 */ /* 0x000fea0003800200 */
.L_x_5031:
        /* <DEDUP_REMOVED lines=24> */
.L_x_5034:
[----:B------:R-:W-:Y:S05]  /*12b0*/  BSYNC.RECONVERGENT B0 ;  /* 0x0000000000007941 */ /* 0x000fea0003800200 */
.L_x_5033:
        /* <DEDUP_REMOVED lines=24> */
.L_x_5036:
[----:B------:R-:W-:Y:S05]  /*1440*/  BSYNC.RECONVERGENT B0 ;  /* 0x0000000000007941 */ /* 0x000fea0003800200 */
.L_x_5035:
        /* <DEDUP_REMOVED lines=23> */
.L_x_5038:
[----:B------:R-:W-:Y:S05]  /*15c0*/  BSYNC.RECONVERGENT B0 ;  /* 0x0000000000007941 */ /* 0x000fea0003800200 */
.L_x_5037:
        /* <DEDUP_REMOVED lines=23> */
.L_x_5040:
[----:B------:R-:W-:Y:S05]  /*1740*/  BSYNC.RECONVERGENT B0 ;  /* 0x0000000000007941 */ /* 0x000fea0003800200 */
.L_x_5039:
        /* <DEDUP_REMOVED lines=33> */
.L_x_5024:
        /* <DEDUP_REMOVED lines=13> */
.L_x_5041:
        /* <DEDUP_REMOVED lines=107> */
.L_x_5042:
        /* <DEDUP_REMOVED lines=15> */
.L_x_5044:
[----:B-1----:R-:W1:Y:S01]  /*21d0*/  LDC.64 R2, c[0x0][0x3b8] ;  /* 0x0000ee00ff027b82 */ /* 0x002e620000000a00 */
[----:B------:R-:W-:-:S06]  /*21e0*/  UIADD3 UR4, UPT, UPT, UR8, UR9, URZ ;  /* 0x0000000908047290 */ /* 0x000fcc000fffe0ff */
[----:B-1----:R-:W-:Y:S02]  /*21f0*/  IMAD R13, R3, UR4, RZ ;  /* 0x00000004030d7c24 */ /* 0x002fe4000f8e02ff */
[----:B------:R-:W-:-:S05]  /*2200*/  IMAD.WIDE.U32 R6, R2, UR4, RZ ;  /* 0x0000000402067c25 */ /* 0x000fca000f8e00ff */
[----:B------:R-:W-:Y:S02]  /*2210*/  IADD3 R13, PT, PT, R7, R13, RZ ;  /* 0x0000000d070d7210 */ /* 0x000fe40007ffe0ff */
[----:B------:R-:W-:Y:S02]  /*2220*/  MOV R12, R6 ;  /* 0x00000006000c7202 */ /* 0x000fe40000000f00 */
.L_x_5045:
        /* <DEDUP_REMOVED lines=14> */
.L_x_5046:
[----:B------:R-:W1:Y:S01]  /*2310*/  LDC.64 R62, c[0x0][0x3c0] ;  /* 0x0000f000ff3e7b82 */ /* 0x000e620000000a00 */
[----:B------:R-:W-:-:S06]  /*2320*/  UIADD3 UR8, UPT, UPT, UR8, UR9, URZ ;  /* 0x0000000908087290 */ /* 0x000fcc000fffe0ff */
[----:B-1----:R-:W-:Y:S02]  /*2330*/  IMAD R7, R63, UR8, RZ ;  /* 0x000000083f077c24 */ /* 0x002fe4000f8e02ff */
[----:B-----5:R-:W-:-:S05]  /*2340*/  IMAD.WIDE.U32 R4, R62, UR8, RZ ;  /* 0x000000083e047c25 */ /* 0x020fca000f8e00ff */
[----:B------:R-:W-:Y:S02]  /*2350*/  IADD3 R7, PT, PT, R5, R7, RZ ;  /* 0x0000000705077210 */ /* 0x000fe40007ffe0ff */
[----:B------:R-:W-:-:S07]  /*2360*/  MOV R6, R4 ;  /* 0x0000000400067202 */ /* 0x000fce0000000f00 */
.L_x_5047:
        /* <DEDUP_REMOVED lines=53> */
.L_x_5043:
        /* <DEDUP_REMOVED lines=187> */
.L_x_5132:
        /* <DEDUP_REMOVED lines=24> */
.L_x_5050:
[----:B-12-4-:R-:W-:Y:S05]  /*33f0*/  BSYNC.RECONVERGENT B0 ;  /* 0x0000000000007941 */ /* 0x016fea0003800200 */
.L_x_5049:
        /* <DEDUP_REMOVED lines=19> */
.L_x_5052:
[----:B------:R-:W-:Y:S05]  /*3530*/  BSYNC.RECONVERGENT B0 ;  /* 0x0000000000007941 */ /* 0x000fea0003800200 */
.L_x_5051:
        /* <DEDUP_REMOVED lines=23> */
.L_x_5054:
[----:B------:R-:W-:Y:S05]  /*36b0*/  BSYNC.RECONVERGENT B0 ;  /* 0x0000000000007941 */ /* 0x000fea0003800200 */
.L_x_5053:
        /* <DEDUP_REMOVED lines=26> */
.L_x_5056:
[----:B------:R-:W-:Y:S05]  /*3860*/  BSYNC.RECONVERGENT B0 ;  /* 0x0000000000007941 */ /* 0x000fea0003800200 */
.L_x_5055:
        /* <DEDUP_REMOVED lines=20> */
.L_x_5060:
[----:B------:R-:W-:Y:S05]  /*39b0*/  BSYNC.RECONVERGENT B0 ;  /* 0x0000000000007941 */ /* 0x000fea0003800200 */
.L_x_5059:
        /* <DEDUP_REMOVED lines=18> */
.L_x_5062:
[----:B------:R-:W-:Y:S05]  /*3ae0*/  BSYNC.RECONVERGENT B0 ;  /* 0x0000000000007941 */ /* 0x000fea0003800200 */
.L_x_5061:
        /* <DEDUP_REMOVED lines=20> */
.L_x_5064:
[----:B------:R-:W-:Y:S05]  /*3c30*/  BSYNC.RECONVERGENT B0 ;  /* 0x0000000000007941 */ /* 0x000fea0003800200 */
.L_x_5063:
        /* <DEDUP_REMOVED lines=25> */
.L_x_5058:
        /* <DEDUP_REMOVED lines=56> */
.L_x_5070:
[----:B------:R-:W-:Y:S05]  /*4150*/  BSYNC.RECONVERGENT B0 ;  /* 0x0000000000007941 */ /* 0x000fea0003800200 */
.L_x_5069:
        /* <DEDUP_REMOVED lines=48> */
.L_x_5072:
[----:B------:R-:W-:Y:S05]  /*4460*/  BSYNC.RECONVERGENT B0 ;  /* 0x0000000000007941 */ /* 0x000fea0003800200 */
.L_x_5071:
        /* <DEDUP_REMOVED lines=48> */
.L_x_5074:
[----:B------:R-:W-:Y:S05]  /*4770*/  BSYNC.RECONVERGENT B0 ;  /* 0x0000000000007941 */ /* 0x000fea0003800200 */
.L_x_5073:
        /* <DEDUP_REMOVED lines=47> */
.L_x_5068:
[----:B------:R-:W-:Y:S05]  /*4a70*/  BSYNC.RECONVERGENT B1 ;  /* 0x0000000000017941 */ /* 0x000fea0003800200 */
.L_x_5067:
        /* <DEDUP_REMOVED lines=65> */
.L_x_5078:
[----:B------:R-:W-:Y:S05]  /*4e90*/  BSYNC.RECONVERGENT B0 ;  /* 0x0000000000007941 */ /* 0x000fea0003800200 */
.L_x_5077:
        /* <DEDUP_REMOVED lines=48> */
.L_x_5080:
[----:B------:R-:W-:Y:S05]  /*51a0*/  BSYNC.RECONVERGENT B0 ;  /* 0x0000000000007941 */ /* 0x000fea0003800200 */
.L_x_5079:
        /* <DEDUP_REMOVED lines=48> */
.L_x_5082:
[----:B------:R-:W-:Y:S05]  /*54b0*/  BSYNC.RECONVERGENT B0 ;  /* 0x0000000000007941 */ /* 0x000fea0003800200 */
.L_x_5081:
        /* <DEDUP_REMOVED lines=47> */
.L_x_5076:
[----:B------:R-:W-:Y:S05]  /*57b0*/  BSYNC.RECONVERGENT B1 ;  /* 0x0000000000017941 */ /* 0x000fea0003800200 */
.L_x_5075:
        /* <DEDUP_REMOVED lines=65> */
.L_x_5086:
[----:B------:R-:W-:Y:S05]  /*5bd0*/  BSYNC.RECONVERGENT B0 ;  /* 0x0000000000007941 */ /* 0x000fea0003800200 */
.L_x_5085:
        /* <DEDUP_REMOVED lines=48> */
.L_x_5088:
[----:B------:R-:W-:Y:S05]  /*5ee0*/  BSYNC.RECONVERGENT B0 ;  /* 0x0000000000007941 */ /* 0x000fea0003800200 */
.L_x_5087:
        /* <DEDUP_REMOVED lines=48> */
.L_x_5090:
[----:B------:R-:W-:Y:S05]  /*61f0*/  BSYNC.RECONVERGENT B0 ;  /* 0x0000000000007941 */ /* 0x000fea0003800200 */
.L_x_5089:
        /* <DEDUP_REMOVED lines=47> */
.L_x_5084:
[----:B------:R-:W-:Y:S05]  /*64f0*/  BSYNC.RECONVERGENT B1 ;  /* 0x0000000000017941 */ /* 0x000fea0003800200 */
.L_x_5083:
        /* <DEDUP_REMOVED lines=67> */
.L_x_5094:
[----:B------:R-:W-:Y:S05]  /*6930*/  BSYNC.RECONVERGENT B0 ;  /* 0x0000000000007941 */ /* 0x000fea0003800200 */
.L_x_5093:
        /* <DEDUP_REMOVED lines=48> */
.L_x_5096:
[----:B------:R-:W-:Y:S05]  /*6c40*/  BSYNC.RECONVERGENT B0 ;  /* 0x0000000000007941 */ /* 0x000fea0003800200 */
.L_x_5095:
        /* <DEDUP_REMOVED lines=48> */
.L_x_5098:
[----:B------:R-:W-:Y:S05]  /*6f50*/  BSYNC.RECONVERGENT B0 ;  /* 0x0000000000007941 */ /* 0x000fea0003800200 */
.L_x_5097:
        /* <DEDUP_REMOVED lines=47> */
.L_x_5092:
[----:B------:R-:W-:Y:S05]  /*7250*/  BSYNC.RECONVERGENT B1 ;  /* 0x0000000000017941 */ /* 0x000fea0003800200 */
.L_x_5091:
        /* <DEDUP_REMOVED lines=8> */
.L_x_5066:
        /* <DEDUP_REMOVED lines=95> */
.L_x_5102:
[----:B------:R-:W-:Y:S05]  /*78d0*/  BSYNC.RECONVERGENT B0 ;  /* 0x0000000000007941 */ /* 0x000fea0003800200 */
.L_x_5101:
        /* <DEDUP_REMOVED lines=89> */
.L_x_5104:
[----:B------:R-:W-:Y:S05]  /*7e70*/  BSYNC.RECONVERGENT B0 ;  /* 0x0000000000007941 */ /* 0x000fea0003800200 */
.L_x_5103:
        /* <DEDUP_REMOVED lines=89> */
.L_x_5106:
[----:B------:R-:W-:Y:S05]  /*8410*/  BSYNC.RECONVERGENT B0 ;  /* 0x0000000000007941 */ /* 0x000fea0003800200 */
.L_x_5105:
        /* <DEDUP_REMOVED lines=88> */
.L_x_5100:
[----:B------:R-:W-:Y:S05]  /*89a0*/  BSYNC.RECONVERGENT B1 ;  /* 0x0000000000017941 */ /* 0x000fea0003800200 */
.L_x_5099:
        /* <DEDUP_REMOVED lines=96> */
.L_x_5110:
[----:B------:R-:W-:Y:S05]  /*8fb0*/  BSYNC.RECONVERGENT B0 ;  /* 0x0000000000007941 */ /* 0x000fea0003800200 */
.L_x_5109:
        /* <DEDUP_REMOVED lines=88> */
.L_x_5112:
[----:B------:R-:W-:Y:S05]  /*9540*/  BSYNC.RECONVERGENT B0 ;  /* 0x0000000000007941 */ /* 0x000fea0003800200 */
.L_x_5111:
        /* <DEDUP_REMOVED lines=88> */
.L_x_5114:
[----:B------:R-:W-:Y:S05]  /*9ad0*/  BSYNC.RECONVERGENT B0 ;  /* 0x0000000000007941 */ /* 0x000fea0003800200 */
.L_x_5113:
        /* <DEDUP_REMOVED lines=86> */
.L_x_5108:
[----:B------:R-:W-:Y:S05]  /*a040*/  BSYNC.RECONVERGENT B1 ;  /* 0x0000000000017941 */ /* 0x000fea0003800200 */
.L_x_5107:
        /* <DEDUP_REMOVED lines=99> */
.L_x_5118:
[----:B------:R-:W-:Y:S05]  /*a680*/  BSYNC.RECONVERGENT B0 ;  /* 0x0000000000007941 */ /* 0x000fea0003800200 */
.L_x_5117:
        /* <DEDUP_REMOVED lines=88> */
.L_x_5120:
[----:B------:R-:W-:Y:S05]  /*ac10*/  BSYNC.RECONVERGENT B0 ;  /* 0x0000000000007941 */ /* 0x000fea0003800200 */
.L_x_5119:
        /* <DEDUP_REMOVED lines=87> */
.L_x_5122:
[----:B------:R-:W-:Y:S05]  /*b190*/  BSYNC.RECONVERGENT B0 ;  /* 0x0000000000007941 */ /* 0x000fea0003800200 */
.L_x_5121:
        /* <DEDUP_REMOVED lines=86> */
.L_x_5116:
[----:B------:R-:W-:Y:S05]  /*b700*/  BSYNC.RECONVERGENT B1 ;  /* 0x0000000000017941 */ /* 0x000fea0003800200 */
.L_x_5115:
        /* <DEDUP_REMOVED lines=102> */
.L_x_5126:
[----:B------:R-:W-:Y:S05]  /*bd70*/  BSYNC.RECONVERGENT B0 ;  /* 0x0000000000007941 */ /* 0x000fea0003800200 */
.L_x_5125:
        /* <DEDUP_REMOVED lines=87> */
.L_x_5128:
[----:B------:R-:W-:Y:S05]  /*c2f0*/  BSYNC.RECONVERGENT B0 ;  /* 0x0000000000007941 */ /* 0x000fea0003800200 */
.L_x_5127:
        /* <DEDUP_REMOVED lines=87> */
.L_x_5130:
[----:B------:R-:W-:Y:S05]  /*c870*/  BSYNC.RECONVERGENT B0 ;  /* 0x0000000000007941 */ /* 0x000fea0003800200 */
.L_x_5129:
        /* <DEDUP_REMOVED lines=86> */
.L_x_5124:
[----:B------:R-:W-:Y:S05]  /*cde0*/  BSYNC.RECONVERGENT B1 ;  /* 0x0000000000017941 */ /* 0x000fea0003800200 */
.L_x_5123:
[----:B------:R-:W5:Y:S08]  /*cdf0*/  LDC R3, c[0x0][0x450] ;  /* 0x00011400ff037b82 */ /* 0x000f700000000800 */
[----:B------:R-:W1:Y:S01]  /*ce00*/  LDC R18, c[0x0][0x450] ;  /* 0x00011400ff127b82 */ /* 0x000e620000000800 */
[----:B-----5:R-:W-:Y:S05]  /*ce10*/  IMAD.U32 R3, R3, -0x20, RZ ;  /* 0xffffffe003037824 */ /* 0x020fea00078e00ff */
[C---:B------:R-:W-:Y:S02]  /*ce20*/  LEA R76, P1, R3.reuse, R76, 0x1 ;  /* 0x0000004c034c7211 */ /* 0x040fe400078208ff */
[C---:B------:R-:W-:Y:S02]  /*ce30*/  LEA R74, P0, R3.reuse, R74, 0x1 ;  /* 0x0000004a034a7211 */ /* 0x040fe400078008ff */
[C---:B------:R-:W-:Y:S02]  /*ce40*/  LEA.HI.X.SX32 R77, R3.reuse, R77, 0x1, P1 ;  /* 0x0000004d034d7211 */ /* 0x040fe400008f0eff */
[----:B-1----:R-:W-:Y:S09]  /*ce50*/  LEA.HI.X.SX32 R75, R3, R75, 0x1, P0 ;  /* 0x0000004b034b7211 */ /* 0x002ff200000f0eff */
.L_x_5065:
[----:B------:R-:W-:Y:S05]  /*ce60*/  BSYNC.RECONVERGENT B2 ;  /* 0x0000000000027941 */ /* 0x000fea0003800200 */
.L_x_5057:
        /* <DEDUP_REMOVED lines=89> */
.L_x_5131:
[----:B------:R-:W-:Y:S01]  /*d400*/  UISETP.GT.AND UP0, UPT, UR16, UR30, UPT ;  /* 0x0000001e1000728c */ /* 0x000fe2000bf04270 */
[----:B------:R-:W-:Y:S02]  /*d410*/  IADD3 R72, P1, PT, R72, R79, RZ ;  /* 0x0000004f48487210 */ /* 0x000fe40007f3e0ff */
[----:B------:R-:W-:Y:S03]  /*d420*/  IADD3 R12, P0, PT, R12, R83, RZ ;  /* 0x000000530c0c7210 */ /* 0x000fe60007f1e0ff */
[----:B------:R-:W-:Y:S02]  /*d430*/  IMAD.X R73, R73, 0x1, R78, P1 ;  /* 0x0000000149497824 */ /* 0x000fe400008e064e */
[----:B------:R-:W-:Y:S01]  /*d440*/  IMAD.X R13, R13, 0x1, R81, P0 ;  /* 0x000000010d0d7824 */ /* 0x000fe200000e0651 */
[----:B------:R-:W-:Y:S07]  /*d450*/  BRA.U UP0, `(.L_x_5132) ;  /* 0xffffff5d00847547 */ /* 0x000fee000b83ffff */
.L_x_5048:
        /* <DEDUP_REMOVED lines=57> */
.L_x_5136:
[----:B------:R-:W-:Y:S05]  /*d7f0*/  BSYNC.RECONVERGENT B0 ;  /* 0x0000000000007941 */ /* 0x000fea0003800200 */
.L_x_5135:
        /* <DEDUP_REMOVED lines=29> */
.L_x_5138:
[----:B------:R-:W-:Y:S05]  /*d9d0*/  BSYNC.RECONVERGENT B0 ;  /* 0x0000000000007941 */ /* 0x000fea0003800200 */
.L_x_5137:
        /* <DEDUP_REMOVED lines=29> */
.L_x_5140:
[----:B------:R-:W-:Y:S05]  /*dbb0*/  BSYNC.RECONVERGENT B0 ;  /* 0x0000000000007941 */ /* 0x000fea0003800200 */
.L_x_5139:
        /* <DEDUP_REMOVED lines=30> */
.L_x_5134:
        /* <DEDUP_REMOVED lines=79> */
.L_x_5148:
[----:B------:R-:W-:Y:S05]  /*e290*/  BSYNC.RECONVERGENT B0 ;  /* 0x0000000000007941 */ /* 0x000fea0003800200 */
.L_x_5147:
[----:B-----5:R-:W-:Y:S01]  /*e2a0*/  IMAD.MOV.U32 R6, RZ, RZ, R22 ;  /* 0x000000ffff067224 */ /* 0x020fe200078e0016 */
[----:B------:R-:W-:Y:S01]  /*e2b0*/  MOV R4, R20 ;  /* 0x0000001400047202 */ /* 0x000fe20000000f00 */
[----:B------:R-:W-:Y:S01]  /*e2c0*/  IMAD.MOV.U32 R7, RZ, RZ, R23 ;  /* 0x000000ffff077224 */ /* 0x000fe200078e0017 */
[----:B------:R-:W-:Y:S02]  /*e2d0*/  MOV R5, R21 ;  /* 0x0000001500057202 */ /* 0x000fe40000000f00 */
.L_x_5146:
[----:B------:R-:W-:Y:S05]  /*e2e0*/  BSYNC.RECONVERGENT B1 ;  /* 0x0000000000017941 */ /* 0x000fea0003800200 */
.L_x_5145:
        /* <DEDUP_REMOVED lines=47> */
.L_x_5152:
[----:B------:R-:W-:Y:S05]  /*e5e0*/  BSYNC.RECONVERGENT B0 ;  /* 0x0000000000007941 */ /* 0x000fea0003800200 */
.L_x_5151:
[----:B-----5:R4:W-:Y:S02]  /*e5f0*/  STS.128 [R3+0x2000], R20 ;  /* 0x0020001403007388 */ /* 0x0209e40000000c00 */
.L_x_5150:
[----:B------:R-:W-:Y:S05]  /*e600*/  BSYNC.RECONVERGENT B1 ;  /* 0x0000000000017941 */ /* 0x000fea0003800200 */
.L_x_5149:
        /* <DEDUP_REMOVED lines=46> */
.L_x_5156:
[----:B------:R-:W-:Y:S05]  /*e8f0*/  BSYNC.RECONVERGENT B0 ;  /* 0x0000000000007941 */ /* 0x000fea0003800200 */
.L_x_5155:
[----:B-----5:R1:W-:Y:S02]  /*e900*/  STS.128 [R3+0x4000], R20 ;  /* 0x0040001403007388 */ /* 0x0203e40000000c00 */
.L_x_5154:
[----:B------:R-:W-:Y:S05]  /*e910*/  BSYNC.RECONVERGENT B1 ;  /* 0x0000000000017941 */ /* 0x000fea0003800200 */
.L_x_5153:
        /* <DEDUP_REMOVED lines=45> */
.L_x_5158:
[----:B------:R-:W-:Y:S05]  /*ebf0*/  BSYNC.RECONVERGENT B0 ;  /* 0x0000000000007941 */ /* 0x000fea0003800200 */
.L_x_5157:
[----:B-----5:R4:W-:Y:S02]  /*ec00*/  STS.128 [R3+0x6000], R20 ;  /* 0x0060001403007388 */ /* 0x0209e40000000c00 */
.L_x_5144:
[----:B------:R-:W-:Y:S05]  /*ec10*/  BSYNC.RECONVERGENT B2 ;  /* 0x0000000000027941 */ /* 0x000fea0003800200 */
.L_x_5143:
        /* <DEDUP_REMOVED lines=53> */
.L_x_5164:
[----:B------:R-:W-:Y:S05]  /*ef70*/  BSYNC.RECONVERGENT B0 ;  /* 0x0000000000007941 */ /* 0x000fea0003800200 */
.L_x_5163:
[----:B-----5:R4:W-:Y:S02]  /*ef80*/  STS.128 [R3+0x800], R20 ;  /* 0x0008001403007388 */ /* 0x0209e40000000c00 */
.L_x_5162:
[----:B------:R-:W-:Y:S05]  /*ef90*/  BSYNC.RECONVERGENT B1 ;  /* 0x0000000000017941 */ /* 0x000fea0003800200 */
.L_x_5161:
        /* <DEDUP_REMOVED lines=46> */
.L_x_5168:
[----:B------:R-:W-:Y:S05]  /*f280*/  BSYNC.RECONVERGENT B0 ;  /* 0x0000000000007941 */ /* 0x000fea0003800200 */
.L_x_5167:
[----:B-----5:R4:W-:Y:S02]  /*f290*/  STS.128 [R3+0x2800], R20 ;  /* 0x0028001403007388 */ /* 0x0209e40000000c00 */
.L_x_5166:
[----:B------:R-:W-:Y:S05]  /*f2a0*/  BSYNC.RECONVERGENT B1 ;  /* 0x0000000000017941 */ /* 0x000fea0003800200 */
.L_x_5165:
        /* <DEDUP_REMOVED lines=46> */
.L_x_5172:
[----:B------:R-:W-:Y:S05]  /*f590*/  BSYNC.RECONVERGENT B0 ;  /* 0x0000000000007941 */ /* 0x000fea0003800200 */
.L_x_5171:
[----:B-----5:R4:W-:Y:S02]  /*f5a0*/  STS.128 [R3+0x4800], R20 ;  /* 0x0048001403007388 */ /* 0x0209e40000000c00 */
.L_x_5170:
[----:B------:R-:W-:Y:S05]  /*f5b0*/  BSYNC.RECONVERGENT B1 ;  /* 0x0000000000017941 */ /* 0x000fea0003800200 */
.L_x_5169:
        /* <DEDUP_REMOVED lines=45> */
.L_x_5174:
[----:B------:R-:W-:Y:S05]  /*f890*/  BSYNC.RECONVERGENT B0 ;  /* 0x0000000000007941 */ /* 0x000fea0003800200 */
.L_x_5173:
[----:B-----5:R4:W-:Y:S02]  /*f8a0*/  STS.128 [R3+0x6800], R20 ;  /* 0x0068001403007388 */ /* 0x0209e40000000c00 */
.L_x_5160:
[----:B------:R-:W-:Y:S05]  /*f8b0*/  BSYNC.RECONVERGENT B2 ;  /* 0x0000000000027941 */ /* 0x000fea0003800200 */
.L_x_5159:
        /* <DEDUP_REMOVED lines=53> */
.L_x_5180:
[----:B------:R-:W-:Y:S05]  /*fc10*/  BSYNC.RECONVERGENT B0 ;  /* 0x0000000000007941 */ /* 0x000fea0003800200 */
.L_x_5179:
[----:B-----5:R1:W-:Y:S02]  /*fc20*/  STS.128 [R3+0x1000], R20 ;  /* 0x0010001403007388 */ /* 0x0203e40000000c00 */
.L_x_5178:
[----:B------:R-:W-:Y:S05]  /*fc30*/  BSYNC.RECONVERGENT B1 ;  /* 0x0000000000017941 */ /* 0x000fea0003800200 */
.L_x_5177:
        /* <DEDUP_REMOVED lines=46> */
.L_x_5184:
[----:B------:R-:W-:Y:S05]  /*ff20*/  BSYNC.RECONVERGENT B0 ;  /* 0x0000000000007941 */ /* 0x000fea0003800200 */
.L_x_5183:
[----:B-----5:R4:W-:Y:S02]  /*ff30*/  STS.128 [R3+0x3000], R20 ;  /* 0x0030001403007388 */ /* 0x0209e40000000c00 */
.L_x_5182:
[----:B------:R-:W-:Y:S05]  /*ff40*/  BSYNC.RECONVERGENT B1 ;  /* 0x0000000000017941 */ /* 0x000fea0003800200 */
.L_x_5181:
        /* <DEDUP_REMOVED lines=46> */
.L_x_5188:
[----:B------:R-:W-:Y:S05]  /*10230*/  BSYNC.RECONVERGENT B0 ;  /* 0x0000000000007941 */ /* 0x000fea0003800200 */
.L_x_5187:
[----:B-----5:R4:W-:Y:S02]  /*10240*/  STS.128 [R3+0x5000], R20 ;  /* 0x0050001403007388 */ /* 0x0209e40000000c00 */
.L_x_5186:
[----:B------:R-:W-:Y:S05]  /*10250*/  BSYNC.RECONVERGENT B1 ;  /* 0x0000000000017941 */ /* 0x000fea0003800200 */
.L_x_5185:
        /* <DEDUP_REMOVED lines=45> */
.L_x_5190:
[----:B------:R-:W-:Y:S05]  /*10530*/  BSYNC.RECONVERGENT B0 ;  /* 0x0000000000007941 */ /* 0x000fea0003800200 */
.L_x_5189:
[----:B-----5:R4:W-:Y:S02]  /*10540*/  STS.128 [R3+0x7000], R20 ;  /* 0x0070001403007388 */ /* 0x0209e40000000c00 */
.L_x_5176:
[----:B------:R-:W-:Y:S05]  /*10550*/  BSYNC.RECONVERGENT B2 ;  /* 0x0000000000027941 */ /* 0x000fea0003800200 */
.L_x_5175:
        /* <DEDUP_REMOVED lines=54> */
.L_x_5194:
[----:B------:R-:W-:Y:S05]  /*108c0*/  BSYNC.RECONVERGENT B0 ;  /* 0x0000000000007941 */ /* 0x000fea0003800200 */
.L_x_5193:
[----:B-----5:R4:W-:Y:S02]  /*108d0*/  STS.128 [R3+0x1800], R20 ;  /* 0x0018001403007388 */ /* 0x0209e40000000c00 */
.L_x_5192:
[----:B------:R-:W-:Y:S05]  /*108e0*/  BSYNC.RECONVERGENT B1 ;  /* 0x0000000000017941 */ /* 0x000fea0003800200 */
.L_x_5191:
        /* <DEDUP_REMOVED lines=46> */
.L_x_5198:
[----:B------:R-:W-:Y:S05]  /*10bd0*/  BSYNC.RECONVERGENT B0 ;  /* 0x0000000000007941 */ /* 0x000fea0003800200 */
.L_x_5197:
[----:B-----5:R1:W-:Y:S02]  /*10be0*/  STS.128 [R3+0x3800], R20 ;  /* 0x0038001403007388 */ /* 0x0203e40000000c00 */
.L_x_5196:
[----:B------:R-:W-:Y:S05]  /*10bf0*/  BSYNC.RECONVERGENT B1 ;  /* 0x0000000000017941 */ /* 0x000fea0003800200 */
.L_x_5195:
        /* <DEDUP_REMOVED lines=46> */
.L_x_5202:
[----:B------:R-:W-:Y:S05]  /*10ee0*/  BSYNC.RECONVERGENT B0 ;  /* 0x0000000000007941 */ /* 0x000fea0003800200 */
.L_x_5201:
[----:B-----5:R4:W-:Y:S02]  /*10ef0*/  STS.128 [R3+0x5800], R20 ;  /* 0x0058001403007388 */ /* 0x0209e40000000c00 */
.L_x_5200:
[----:B------:R-:W-:Y:S05]  /*10f00*/  BSYNC.RECONVERGENT B1 ;  /* 0x0000000000017941 */ /* 0x000fea0003800200 */
.L_x_5199:
        /* <DEDUP_REMOVED lines=45> */
.L_x_5204:
[----:B------:R-:W-:Y:S05]  /*111e0*/  BSYNC.RECONVERGENT B0 ;  /* 0x0000000000007941 */ /* 0x000fea0003800200 */
.L_x_5203:
[----:B-----5:R4:W-:Y:S01]  /*111f0*/  STS.128 [R3+0x7800], R20 ;  /* 0x0078001403007388 */ /* 0x0209e20000000c00 */
[----:B------:R-:W-:Y:S05]  /*11200*/  BRA `(.L_x_5141) ;  /* 0x0000005800c47947 */ /* 0x000fea0003800000 */
.L_x_5142:
        /* <DEDUP_REMOVED lines=97> */
.L_x_5209:
[----:B------:R-:W-:Y:S05]  /*11820*/  BSYNC.RECONVERGENT B0 ;  /* 0x0000000000007941 */ /* 0x000fea0003800200 */
.L_x_5208:
[----:B------:R-:W-:Y:S05]  /*11830*/  BSYNC.RECONVERGENT B1 ;  /* 0x0000000000017941 */ /* 0x000fea0003800200 */
.L_x_5207:
        /* <DEDUP_REMOVED lines=88> */
.L_x_5213:
[----:B------:R-:W-:Y:S05]  /*11dc0*/  BSYNC.RECONVERGENT B0 ;  /* 0x0000000000007941 */ /* 0x000fea0003800200 */
.L_x_5212:
[----:B-----5:R4:W-:Y:S02]  /*11dd0*/  STS.128 [R3+0x2000], R24 ;  /* 0x0020001803007388 */ /* 0x0209e40000000c00 */
.L_x_5211:
[----:B------:R-:W-:Y:S05]  /*11de0*/  BSYNC.RECONVERGENT B1 ;  /* 0x0000000000017941 */ /* 0x000fea0003800200 */
.L_x_5210:
        /* <DEDUP_REMOVED lines=87> */
.L_x_5217:
[----:B------:R-:W-:Y:S05]  /*12360*/  BSYNC.RECONVERGENT B0 ;  /* 0x0000000000007941 */ /* 0x000fea0003800200 */
.L_x_5216:
[----:B-----5:R1:W-:Y:S02]  /*12370*/  STS.128 [R3+0x4000], R24 ;  /* 0x0040001803007388 */ /* 0x0203e40000000c00 */
.L_x_5215:
[----:B------:R-:W-:Y:S05]  /*12380*/  BSYNC.RECONVERGENT B1 ;  /* 0x0000000000017941 */ /* 0x000fea0003800200 */
.L_x_5214:
        /* <DEDUP_REMOVED lines=85> */
.L_x_5219:
[----:B------:R-:W-:Y:S05]  /*128e0*/  BSYNC.RECONVERGENT B0 ;  /* 0x0000000000007941 */ /* 0x000fea0003800200 */
.L_x_5218:
[----:B-----5:R4:W-:Y:S02]  /*128f0*/  STS.128 [R3+0x6000], R24 ;  /* 0x0060001803007388 */ /* 0x0209e40000000c00 */
.L_x_5206:
[----:B------:R-:W-:Y:S05]  /*12900*/  BSYNC.RECONVERGENT B2 ;  /* 0x0000000000027941 */ /* 0x000fea0003800200 */
.L_x_5205:
        /* <DEDUP_REMOVED lines=93> */
.L_x_5225:
[----:B------:R-:W-:Y:S05]  /*12ee0*/  BSYNC.RECONVERGENT B0 ;  /* 0x0000000000007941 */ /* 0x000fea0003800200 */
.L_x_5224:
[----:B-----5:R4:W-:Y:S02]  /*12ef0*/  STS.128 [R3+0x800], R24 ;  /* 0x0008001803007388 */ /* 0x0209e40000000c00 */
.L_x_5223:
[----:B------:R-:W-:Y:S05]  /*12f00*/  BSYNC.RECONVERGENT B1 ;  /* 0x0000000000017941 */ /* 0x000fea0003800200 */
.L_x_5222:
        /* <DEDUP_REMOVED lines=86> */
.L_x_5229:
[----:B------:R-:W-:Y:S05]  /*13470*/  BSYNC.RECONVERGENT B0 ;  /* 0x0000000000007941 */ /* 0x000fea0003800200 */
.L_x_5228:
[----:B-----5:R4:W-:Y:S02]  /*13480*/  STS.128 [R3+0x2800], R24 ;  /* 0x0028001803007388 */ /* 0x0209e40000000c00 */
.L_x_5227:
[----:B------:R-:W-:Y:S05]  /*13490*/  BSYNC.RECONVERGENT B1 ;  /* 0x0000000000017941 */ /* 0x000fea0003800200 */
.L_x_5226:
        /* <DEDUP_REMOVED lines=86> */
.L_x_5233:
[----:B------:R-:W-:Y:S05]  /*13a00*/  BSYNC.RECONVERGENT B0 ;  /* 0x0000000000007941 */ /* 0x000fea0003800200 */
.L_x_5232:
[----:B-----5:R4:W-:Y:S02]  /*13a10*/  STS.128 [R3+0x4800], R24 ;  /* 0x0048001803007388 */ /* 0x0209e40000000c00 */
.L_x_5231:
[----:B------:R-:W-:Y:S05]  /*13a20*/  BSYNC.RECONVERGENT B1 ;  /* 0x0000000000017941 */ /* 0x000fea0003800200 */
.L_x_5230:
        /* <DEDUP_REMOVED lines=85> */
.L_x_5235:
[----:B------:R-:W-:Y:S05]  /*13f80*/  BSYNC.RECONVERGENT B0 ;  /* 0x0000000000007941 */ /* 0x000fea0003800200 */
.L_x_5234:
[----:B-----5:R4:W-:Y:S02]  /*13f90*/  STS.128 [R3+0x6800], R24 ;  /* 0x0068001803007388 */ /* 0x0209e40000000c00 */
.L_x_5221:
[----:B------:R-:W-:Y:S05]  /*13fa0*/  BSYNC.RECONVERGENT B2 ;  /* 0x0000000000027941 */ /* 0x000fea0003800200 */
.L_x_5220:
        /* <DEDUP_REMOVED lines=93> */
.L_x_5241:
[----:B------:R-:W-:Y:S05]  /*14580*/  BSYNC.RECONVERGENT B0 ;  /* 0x0000000000007941 */ /* 0x000fea0003800200 */
.L_x_5240:
[----:B-----5:R1:W-:Y:S02]  /*14590*/  STS.128 [R3+0x1000], R24 ;  /* 0x0010001803007388 */ /* 0x0203e40000000c00 */
.L_x_5239:
[----:B------:R-:W-:Y:S05]  /*145a0*/  BSYNC.RECONVERGENT B1 ;  /* 0x0000000000017941 */ /* 0x000fea0003800200 */
.L_x_5238:
        /* <DEDUP_REMOVED lines=86> */
.L_x_5245:
[----:B------:R-:W-:Y:S05]  /*14b10*/  BSYNC.RECONVERGENT B0 ;  /* 0x0000000000007941 */ /* 0x000fea0003800200 */
.L_x_5244:
[----:B-----5:R4:W-:Y:S02]  /*14b20*/  STS.128 [R3+0x3000], R24 ;  /* 0x0030001803007388 */ /* 0x0209e40000000c00 */
.L_x_5243:
[----:B------:R-:W-:Y:S05]  /*14b30*/  BSYNC.RECONVERGENT B1 ;  /* 0x0000000000017941 */ /* 0x000fea0003800200 */
.L_x_5242:
        /* <DEDUP_REMOVED lines=86> */
.L_x_5249:
[----:B------:R-:W-:Y:S05]  /*150a0*/  BSYNC.RECONVERGENT B0 ;  /* 0x0000000000007941 */ /* 0x000fea0003800200 */
.L_x_5248:
[----:B-----5:R4:W-:Y:S02]  /*150b0*/  STS.128 [R3+0x5000], R24 ;  /* 0x0050001803007388 */ /* 0x0209e40000000c00 */
.L_x_5247:
[----:B------:R-:W-:Y:S05]  /*150c0*/  BSYNC.RECONVERGENT B1 ;  /* 0x0000000000017941 */ /* 0x000fea0003800200 */
.L_x_5246:
        /* <DEDUP_REMOVED lines=85> */
.L_x_5251:
[----:B------:R-:W-:Y:S05]  /*15620*/  BSYNC.RECONVERGENT B0 ;  /* 0x0000000000007941 */ /* 0x000fea0003800200 */
.L_x_5250:
[----:B-----5:R4:W-:Y:S02]  /*15630*/  STS.128 [R3+0x7000], R24 ;  /* 0x0070001803007388 */ /* 0x0209e40000000c00 */
.L_x_5237:
[----:B------:R-:W-:Y:S05]  /*15640*/  BSYNC.RECONVERGENT B2 ;  /* 0x0000000000027941 */ /* 0x000fea0003800200 */
.L_x_5236:
        /* <DEDUP_REMOVED lines=94> */
.L_x_5255:
[----:B------:R-:W-:Y:S05]  /*15c30*/  BSYNC.RECONVERGENT B0 ;  /* 0x0000000000007941 */ /* 0x000fea0003800200 */
.L_x_5254:
[----:B-----5:R4:W-:Y:S02]  /*15c40*/  STS.128 [R3+0x1800], R24 ;  /* 0x0018001803007388 */ /* 0x0209e40000000c00 */
.L_x_5253:
[----:B------:R-:W-:Y:S05]  /*15c50*/  BSYNC.RECONVERGENT B1 ;  /* 0x0000000000017941 */ /* 0x000fea0003800200 */
.L_x_5252:
        /* <DEDUP_REMOVED lines=86> */
.L_x_5259:
[----:B------:R-:W-:Y:S05]  /*161c0*/  BSYNC.RECONVERGENT B0 ;  /* 0x0000000000007941 */ /* 0x000fea0003800200 */
.L_x_5258:
[----:B-----5:R1:W-:Y:S02]  /*161d0*/  STS.128 [R3+0x3800], R24 ;  /* 0x0038001803007388 */ /* 0x0203e40000000c00 */
.L_x_5257:
[----:B------:R-:W-:Y:S05]  /*161e0*/  BSYNC.RECONVERGENT B1 ;  /* 0x0000000000017941 */ /* 0x000fea0003800200 */
.L_x_5256:
        /* <DEDUP_REMOVED lines=86> */
.L_x_5263:
[----:B------:R-:W-:Y:S05]  /*16750*/  BSYNC.RECONVERGENT B0 ;  /* 0x0000000000007941 */ /* 0x000fea0003800200 */
.L_x_5262:
[----:B-----5:R4:W-:Y:S02]  /*16760*/  STS.128 [R3+0x5800], R24 ;  /* 0x0058001803007388 */ /* 0x0209e40000000c00 */
.L_x_5261:
[----:B------:R-:W-:Y:S05]  /*16770*/  BSYNC.RECONVERGENT B1 ;  /* 0x0000000000017941 */ /* 0x000fea0003800200 */
.L_x_5260:
        /* <DEDUP_REMOVED lines=88> */
.L_x_5265:
[----:B------:R-:W-:Y:S05]  /*16d00*/  BSYNC.RECONVERGENT B0 ;  /* 0x0000000000007941 */ /* 0x000fea0003800200 */
.L_x_5264:
[----:B-----5:R1:W-:Y:S02]  /*16d10*/  STS.128 [R3+0x7800], R4 ;  /* 0x0078000403007388 */ /* 0x0203e40000000c00 */
.L_x_5141:
[----:B------:R-:W-:Y:S05]  /*16d20*/  BSYNC.RECONVERGENT B3 ;  /* 0x0000000000037941 */ /* 0x000fea0003800200 */
.L_x_5133:
        /* <DEDUP_REMOVED lines=11> */
[--C-:B-123--:R-:W-:Y:S02]  /*16de0*/  @!P3 IMAD.MOV.U32 R6, RZ, RZ, R228.reuse ;  /* 0x000000ffff06b224 */ /* 0x10efe400078e00e4 */
        /* <DEDUP_REMOVED lines=23> */
.L_x_5267:
[----:B------:R-:W-:Y:S05]  /*16f60*/  BSYNC.RECONVERGENT B0 ;  /* 0x0000000000007941 */ /* 0x000fea0003800200 */
.L_x_5266:
        /* <DEDUP_REMOVED lines=29> */
.L_x_5269:
[----:B------:R-:W-:Y:S05]  /*17140*/  BSYNC.RECONVERGENT B0 ;  /* 0x0000000000007941 */ /* 0x000fea0003800200 */
.L_x_5268:
        /* <DEDUP_REMOVED lines=31> */
.L_x_5271:
[----:B------:R-:W-:Y:S05]  /*17340*/  BSYNC.RECONVERGENT B0 ;  /* 0x0000000000007941 */ /* 0x000fea0003800200 */
.L_x_5270:
[----:B------:R-:W-:Y:S04]  /*17350*/  BSSY.RECONVERGENT B0, `(.L_x_5272) ;  /* 0x000001f000007945 */ /* 0x000fe80003800200 */
[----:B------:R-:W-:Y:S05]  /*17360*/  @P5 BRA `(.L_x_5273) ;  /* 0x0000000000745947 */ /* 0x000fea0003800000 */
[----:B-12---:R-:W3:Y:S01]  /*17370*/  LDC.64 R4, c[0x0][0x3b8] ;  /* 0x0000ee00ff047b82 */ /* 0x006ee20000000a00 */
        /* <DEDUP_REMOVED lines=28> */
.L_x_5273:
[----:B------:R-:W-:Y:S05]  /*17540*/  BSYNC.RECONVERGENT B0 ;  /* 0x0000000000007941 */ /* 0x000fea0003800200 */
.L_x_5272:
        /* <DEDUP_REMOVED lines=45> */
.L_x_5275:
[----:B------:R2:W-:Y:S04]  /*17820*/  STS.128 [R3+0x10000], RZ ;  /* 0x010000ff03007388 */ /* 0x0005e80000000c00 */
[----:B------:R2:W-:Y:S04]  /*17830*/  STS.128 [R3+0x12000], RZ ;  /* 0x012000ff03007388 */ /* 0x0005e80000000c00 */
[----:B------:R2:W-:Y:S04]  /*17840*/  STS.128 [R3+0x14000], RZ ;  /* 0x014000ff03007388 */ /* 0x0005e80000000c00 */
[----:B------:R2:W-:Y:S02]  /*17850*/  STS.128 [R3+0x16000], RZ ;  /* 0x016000ff03007388 */ /* 0x0005e40000000c00 */
.L_x_5276:
[----:B------:R-:W-:Y:S05]  /*17860*/  BSYNC.RECONVERGENT B0 ;  /* 0x0000000000007941 */ /* 0x000fea0003800200 */
.L_x_5274:
        /* <DEDUP_REMOVED lines=44> */
.L_x_5278:
[----:B------:R-:W-:Y:S05]  /*17b30*/  BSYNC.RECONVERGENT B0 ;  /* 0x0000000000007941 */ /* 0x000fea0003800200 */
.L_x_5277:
[----:B------:R1:W-:Y:S01]  /*17b40*/  @P6 STS.128 [R3+0x11000], RZ ;  /* 0x011000ff03006388 */ /* 0x0003e20000000c00 */
[----:B------:R-:W-:Y:S01]  /*17b50*/  IMAD.IADD R0, R65, 0x1, R0 ;  /* 0x0000000141007824 */ /* 0x000fe200078e0200 */
[----:B------:R-:W-:Y:S01]  /*17b60*/  BSSY.RECONVERGENT B0, `(.L_x_5279) ;  /* 0x0000023000007945 */ /* 0x000fe20003800200 */
[----:B------:R-:W-:Y:S01]  /*17b70*/  LEA R8, R97, R8, 0x1 ;  /* 0x0000000861087211 */ /* 0x000fe200078e08ff */
[----:B------:R1:W-:Y:S02]  /*17b80*/  @P6 STS.128 [R3+0x13000], RZ ;  /* 0x013000ff03006388 */ /* 0x0003e40000000c00 */
[----:B---34-:R-:W-:Y:S02]  /*17b90*/  LEA R12, R0, UR8, 0x1 ;  /* 0x00000008000c7c11 */ /* 0x018fe4000f8e08ff */
[----:B------:R1:W-:Y:S04]  /*17ba0*/  @P6 STS.128 [R3+0x15000], RZ ;  /* 0x015000ff03006388 */ /* 0x0003e80000000c00 */
[----:B------:R1:W-:Y:S01]  /*17bb0*/  @P6 STS.128 [R3+0x17000], RZ ;  /* 0x017000ff03006388 */ /* 0x0003e20000000c00 */
[----:B------:R-:W-:Y:S05]  /*17bc0*/  @P6 BRA `(.L_x_5280) ;  /* 0x0000000000706947 */ /* 0x000fea0003800000 */
[----:B-1----:R-:W1:Y:S01]  /*17bd0*/  LDC.64 R4, c[0x0][0x3c0] ;  /* 0x0000f000ff047b82 */ /* 0x002e620000000a00 */
[----:B------:R-:W3:Y:S02]  /*17be0*/  LDCU UR4, c[0x0][0x440] ;  /* 0x00008800ff0477ac */ /* 0x000ee40008000800 */
[----:B---3--:R-:W-:Y:S02]  /*17bf0*/  ISETP.GE.AND P3, PT, R14, UR4, PT ;  /* 0x000000040e007c0c */ /* 0x008fe4000bf66270 */
        /* <DEDUP_REMOVED lines=25> */
.L_x_5280:
[----:B------:R-:W-:Y:S05]  /*17d90*/  BSYNC.RECONVERGENT B0 ;  /* 0x0000000000007941 */ /* 0x000fea0003800200 */
.L_x_5279:
[----:B------:R4:W-:Y:S01]  /*17da0*/  @P5 STS.128 [R3+0x11800], RZ ;  /* 0x011800ff03005388 */ /* 0x0009e20000000c00 */
[----:B------:R-:W-:Y:S03]  /*17db0*/  BSSY.RECONVERGENT B0, `(.L_x_5281) ;  /* 0x0000022000007945 */ /* 0x000fe60003800200 */
[----:B------:R4:W-:Y:S04]  /*17dc0*/  @P5 STS.128 [R3+0x13800], RZ ;  /* 0x013800ff03005388 */ /* 0x0009e80000000c00 */
[----:B------:R4:W-:Y:S04]  /*17dd0*/  @P5 STS.128 [R3+0x15800], RZ ;  /* 0x015800ff03005388 */ /* 0x0009e80000000c00 */
[----:B------:R4:W-:Y:S01]  /*17de0*/  @P5 STS.128 [R3+0x17800], RZ ;  /* 0x017800ff03005388 */ /* 0x0009e20000000c00 */
[----:B------:R-:W-:Y:S05]  /*17df0*/  @P5 BRA `(.L_x_5282) ;  /* 0x0000000000745947 */ /* 0x000fea0003800000 */
[----:B-1----:R-:W1:Y:S01]  /*17e00*/  LDC.64 R4, c[0x0][0x3c0] ;  /* 0x0000f000ff047b82 */ /* 0x002e620000000a00 */
[----:B------:R-:W5:Y:S02]  /*17e10*/  LDCU UR4, c[0x0][0x440] ;  /* 0x00008800ff0477ac */ /* 0x000f640008000800 */
[----:B-----5:R-:W-:Y:S02]  /*17e20*/  ISETP.GE.AND P3, PT, R14, UR4, PT ;  /* 0x000000040e007c0c */ /* 0x020fe4000bf66270 */
        /* <DEDUP_REMOVED lines=26> */
.L_x_5282:
[----:B------:R-:W-:Y:S05]  /*17fd0*/  BSYNC.RECONVERGENT B0 ;  /* 0x0000000000007941 */ /* 0x000fea0003800200 */
.L_x_5281:
[----:B-1-3--:R-:W-:Y:S01]  /*17fe0*/  LDSM.16.M88.4 R4, [R12] ;  /* 0x000000000c04783b */ /* 0x00afe20000000200 */
[----:B------:R-:W-:Y:S01]  /*17ff0*/  LOP3.LUT P0, RZ, R64, 0x2, RZ, 0xc0, !PT ;  /* 0x0000000240ff7812 */ /* 0x000fe2000780c0ff */
[----:B------:R-:W1:Y:S01]  /*18000*/  LDCU UR4, c[0x0][0x50c] ;  /* 0x0000a180ff0477ac */ /* 0x000e620008000800 */
[----:B------:R-:W-:Y:S01]  /*18010*/  MOV R13, 0x20 ;  /* 0x00000020000d7802 */ /* 0x000fe20000000f00 */
[----:B------:R-:W3:Y:S01]  /*18020*/  LDSM.16.M88.4 R28, [R8+UR8+0x8000] ;  /* 0x00800008081c783b */ /* 0x000ee20008000200 */
[----:B------:R-:W-:Y:S01]  /*18030*/  IADD3 R88, PT, PT, R8, UR8, RZ ;  /* 0x0000000808587c10 */ /* 0x000fe2000fffe0ff */
[----:B------:R-:W-:Y:S01]  /*18040*/  UISETP.GT.AND UP0, UPT, UR29, UR21, UPT ;  /* 0x000000151d00728c */ /* 0x000fe2000bf04270 */
[----:B------:R-:W-:Y:S01]  /*18050*/  SEL R13, R13, 0xffffffe0, !P0 ;  /* 0xffffffe00d0d7807 */ /* 0x000fe20004000000 */
[----:B------:R-:W5:Y:S01]  /*18060*/  LDSM.16.M88.4 R20, [R8+UR8+0x8800] ;  /* 0x008800080814783b */ /* 0x000f620008000200 */
[----:B------:R-:W-:Y:S02]  /*18070*/  LOP3.LUT P0, RZ, R64, 0x4, RZ, 0xc0, !PT ;  /* 0x0000000440ff7812 */ /* 0x000fe4000780c0ff */
[-C--:B------:R-:W-:Y:S01]  /*18080*/  IADD3 R2, PT, PT, R12, R13.reuse, RZ ;  /* 0x0000000d0c027210 */ /* 0x080fe20007ffe0ff */
[----:B------:R-:W2:Y:S01]  /*18090*/  LDSM.16.M88.4 R68, [R8+UR8+0x9000] ;  /* 0x009000080844783b */ /* 0x000ea20008000200 */
[----:B------:R-:W-:-:S02]  /*180a0*/  IADD3 R0, PT, PT, R88, R13, RZ ;  /* 0x0000000d58007210 */ /* 0x000fc40007ffe0ff */
[----:B------:R-:W-:Y:S01]  /*180b0*/  MOV R45, 0x40 ;  /* 0x00000040002d7802 */ /* 0x000fe20000000f00 */
[----:B------:R-:W4:Y:S03]  /*180c0*/  LDSM.16.M88.4 R36, [R8+UR8+0x9800] ;  /* 0x009800080824783b */ /* 0x000f260008000200 */
[----:B------:R-:W-:Y:S01]  /*180d0*/  SEL R45, R45, 0xffffffc0, !P0 ;  /* 0xffffffc02d2d7807 */ /* 0x000fe20004000000 */
[----:B------:R-:W-:Y:S03]  /*180e0*/  LDSM.16.M88.4 R56, [R2] ;  /* 0x000000000238783b */ /* 0x000fe60000000200 */
[-C--:B------:R-:W-:Y:S01]  /*180f0*/  IADD3 R90, PT, PT, R12, R45.reuse, RZ ;  /* 0x0000002d0c5a7210 */ /* 0x080fe20007ffe0ff */
[----:B------:R-:W1:Y:S01]  /*18100*/  LDSM.16.M88.4 R40, [R0+0x8000] ;  /* 0x008000000028783b */ /* 0x000e620000000200 */
[----:B------:R-:W-:-:S02]  /*18110*/  IADD3 R88, PT, PT, R88, R45, RZ ;  /* 0x0000002d58587210 */ /* 0x000fc40007ffe0ff */
[C---:B------:R-:W-:Y:S01]  /*18120*/  IADD3 R63, PT, PT, R13.reuse, R90, RZ ;  /* 0x0000005a0d3f7210 */ /* 0x040fe20007ffe0ff */
[----:B------:R-:W1:Y:S01]  /*18130*/  LDSM.16.M88.4 R16, [R0+0x8800] ;  /* 0x008800000010783b */ /* 0x000e620000000200 */
[----:B------:R-:W-:-:S03]  /*18140*/  IADD3 R62, PT, PT, R13, R88, RZ ;  /* 0x000000580d3e7210 */ /* 0x000fc60007ffe0ff */
[----:B------:R-:W1:Y:S04]  /*18150*/  LDSM.16.M88.4 R84, [R0+0x9000] ;  /* 0x009000000054783b */ /* 0x000e680000000200 */
[----:B------:R-:W1:Y:S04]  /*18160*/  LDSM.16.M88.4 R52, [R0+0x9800] ;  /* 0x009800000034783b */ /* 0x000e680000000200 */
[----:B------:R-:W-:Y:S01]  /*18170*/  LDSM.16.M88.4 R44, [R88+0x8000] ;  /* 0x00800000582c783b */ /* 0x000fe20000000200 */
[C---:B---3--:R-:W-:Y:S03]  /*18180*/  HMMA.16816.F32.BF16 R32, R4.reuse, R28, RZ ;  /* 0x0000001c0420723c */ /* 0x048fe600000418ff */
[----:B------:R-:W-:Y:S04]  /*18190*/  LDSM.16.M88.4 R80, [R88+0x8800] ;  /* 0x008800005850783b */ /* 0x000fe80000000200 */
[----:B------:R-:W-:Y:S01]  /*181a0*/  LDSM.16.M88.4 R76, [R88+0x9000] ;  /* 0x00900000584c783b */ /* 0x000fe20000000200 */
[C---:B-----5:R-:W-:Y:S03]  /*181b0*/  HMMA.16816.F32.BF16 R24, R4.reuse, R20, RZ ;  /* 0x000000140418723c */ /* 0x060fe600000418ff */
[----:B------:R-:W-:Y:S04]  /*181c0*/  LDSM.16.M88.4 R48, [R88+0x9800] ;  /* 0x009800005830783b */ /* 0x000fe80000000200 */
[----:B------:R-:W0:Y:S01]  /*181d0*/  LDGDEPBAR ;  /* 0x00000000000079af */ /* 0x000e220000000000 */
[C---:B--2---:R-:W-:Y:S08]  /*181e0*/  HMMA.16816.F32.BF16 R72, R4.reuse, R68, RZ ;  /* 0x000000440448723c */ /* 0x044ff000000418ff */
[C---:B------:R-:W-:Y:S08]  /*181f0*/  HMMA.16816.F32.BF16 R28, R4.reuse, R30, RZ ;  /* 0x0000001e041c723c */ /* 0x040ff000000418ff */
[C---:B------:R-:W-:Y:S08]  /*18200*/  HMMA.16816.F32.BF16 R20, R4.reuse, R22, RZ ;  /* 0x000000160414723c */ /* 0x040ff000000418ff */
[C---:B------:R-:W-:Y:S08]  /*18210*/  HMMA.16816.F32.BF16 R68, R4.reuse, R70, RZ ;  /* 0x000000460444723c */ /* 0x040ff000000418ff */
[C---:B----4-:R-:W-:Y:S08]  /*18220*/  HMMA.16816.F32.BF16 R64, R4.reuse, R36, RZ ;  /* 0x000000240440723c */ /* 0x050ff000000418ff */
[----:B------:R-:W-:Y:S01]  /*18230*/  HMMA.16816.F32.BF16 R4, R4, R38, RZ ;  /* 0x000000260404723c */ /* 0x000fe200000418ff */
[----:B------:R-:W2:Y:S07]  /*18240*/  LDSM.16.M88.4 R36, [R90] ;  /* 0x000000005a24783b */ /* 0x000eae0000000200 */
[C---:B-1----:R-:W-:Y:S08]  /*18250*/  HMMA.16816.F32.BF16 R32, R56.reuse, R40, R32 ;  /* 0x000000283820723c */ /* 0x042ff00000041820 */
[C---:B------:R-:W-:Y:S01]  /*18260*/  HMMA.16816.F32.BF16 R28, R56.reuse, R42, R28 ;  /* 0x0000002a381c723c */ /* 0x040fe2000004181c */
[----:B------:R-:W-:Y:S07]  /*18270*/  LDSM.16.M88.4 R40, [R63] ;  /* 0x000000003f28783b */ /* 0x000fee0000000200 */
        /* <DEDUP_REMOVED lines=64> */
[----:B------:R-:W-:Y:S07]  /*18680*/  LDSM.16.M88.4 R52, [R12+0x4000] ;  /* 0x004000000c34783b */ /* 0x000fee0000000200 */
[C---:B------:R-:W-:Y:S08]  /*18690*/  HMMA.16816.F32.BF16 R24, R36.reuse, R48, R24 ;  /* 0x000000302418723c */ /* 0x040ff00000041818 */
[C---:B------:R-:W-:Y:S01]  /*186a0*/  HMMA.16816.F32.BF16 R20, R36.reuse, R50, R20 ;  /* 0x000000322414723c */ /* 0x040fe20000041814 */
[----:B------:R-:W2:Y:S07]  /*186b0*/  LDSM.16.M88.4 R48, [R8+UR8+0xc000] ;  /* 0x00c000080830783b */ /* 0x000eae0008000200 */
[C---:B----4-:R-:W-:Y:S08]  /*186c0*/  HMMA.16816.F32.BF16 R64, R36.reuse, R40, R64 ;  /* 0x000000282440723c */ /* 0x050ff00000041840 */
[----:B------:R-:W-:Y:S01]  /*186d0*/  HMMA.16816.F32.BF16 R56, R36, R42, R56 ;  /* 0x0000002a2438723c */ /* 0x000fe20000041838 */
[----:B------:R-:W4:Y:S07]  /*186e0*/  LDSM.16.M88.4 R40, [R8+UR8+0xd000] ;  /* 0x00d000080828783b */ /* 0x000f2e0008000200 */
[C---:B-1----:R-:W-:Y:S08]  /*186f0*/  HMMA.16816.F32.BF16 R32, R84.reuse, R16, R32 ;  /* 0x000000105420723c */ /* 0x042ff00000041820 */
[C---:B------:R-:W-:Y:S01]  /*18700*/  HMMA.16816.F32.BF16 R28, R84.reuse, R18, R28 ;  /* 0x00000012541c723c */ /* 0x040fe2000004181c */
[----:B------:R-:W-:Y:S07]  /*18710*/  LDSM.16.M88.4 R16, [R2+0x4000] ;  /* 0x004000000210783b */ /* 0x000fee0000000200 */
[C---:B---3--:R-:W-:Y:S08]  /*18720*/  HMMA.16816.F32.BF16 R24, R84.reuse, R4, R24 ;  /* 0x000000045418723c */ /* 0x048ff00000041818 */
[----:B------:R-:W-:Y:S01]  /*18730*/  HMMA.16816.F32.BF16 R20, R84, R6, R20 ;  /* 0x000000065414723c */ /* 0x000fe20000041814 */
[----:B------:R-:W1:Y:S07]  /*18740*/  LDSM.16.M88.4 R4, [R0+0xc000] ;  /* 0x00c000000004783b */ /* 0x000e6e0000000200 */
        /* <DEDUP_REMOVED lines=9> */
[----:B------:R-:W5:Y:S04]  /*187e0*/  LDSM.16.M88.4 R56, [R0+0xc800] ;  /* 0x00c800000038783b */ /* 0x000f680000000200 */
[----:B------:R-:W-:Y:S03]  /*187f0*/  LDSM.16.M88.4 R84, [R90+0x6000] ;  /* 0x006000005a54783b */ /* 0x000fe60000000200 */
[C---:B--2---:R-:W-:Y:S08]  /*18800*/  HMMA.16816.F32.BF16 R32, R52.reuse, R48, R32 ;  /* 0x000000303420723c */ /* 0x044ff00000041820 */
[C---:B------:R-:W-:Y:S01]  /*18810*/  HMMA.16816.F32.BF16 R28, R52.reuse, R50, R28 ;  /* 0x00000032341c723c */ /* 0x040fe2000004181c */
[----:B------:R-:W2:Y:S07]  /*18820*/  LDSM.16.M88.4 R48, [R0+0xd800] ;  /* 0x00d800000030783b */ /* 0x000eae0000000200 */
[C---:B----4-:R-:W-:Y:S08]  /*18830*/  HMMA.16816.F32.BF16 R72, R52.reuse, R40, R72 ;  /* 0x000000283448723c */ /* 0x050ff00000041848 */
[----:B------:R-:W-:Y:S01]  /*18840*/  HMMA.16816.F32.BF16 R68, R52, R42, R68 ;  /* 0x0000002a3444723c */ /* 0x000fe20000041844 */
[----:B------:R-:W-:Y:S07]  /*18850*/  LDSM.16.M88.4 R40, [R90+0x4000] ;  /* 0x004000005a28783b */ /* 0x000fee0000000200 */
[C---:B-1----:R-:W-:Y:S08]  /*18860*/  HMMA.16816.F32.BF16 R32, R16.reuse, R4, R32 ;  /* 0x000000041020723c */ /* 0x042ff00000041820 */
[----:B------:R-:W-:Y:S01]  /*18870*/  HMMA.16816.F32.BF16 R28, R16, R6, R28 ;  /* 0x00000006101c723c */ /* 0x000fe2000004181c */
[----:B------:R-:W1:Y:S07]  /*18880*/  LDSM.16.M88.4 R4, [R88+0xc800] ;  /* 0x00c800005804783b */ /* 0x000e6e0000000200 */
        /* <DEDUP_REMOVED lines=26> */
[C---:B----4-:R-:W-:Y:S08]  /*18a30*/  HMMA.16816.F32.BF16 R64, R40.reuse, R52, R64 ;  /* 0x000000342840723c */ /* 0x050ff00000041840 */
[----:B------:R-:W-:Y:S01]  /*18a40*/  HMMA.16816.F32.BF16 R76, R40, R54, R76 ;  /* 0x00000036284c723c */ /* 0x000fe2000004184c */
[----:B------:R-:W4:Y:S04]  /*18a50*/  LDSM.16.M88.4 R40, [R62+0xd800] ;  /* 0x00d800003e28783b */ /* 0x000f280000000200 */
[----:B------:R-:W5:Y:S03]  /*18a60*/  LDSM.16.M88.4 R52, [R2+0x6000] ;  /* 0x006000000234783b */ /* 0x000f660000000200 */
[C---:B--2---:R-:W-:Y:S08]  /*18a70*/  HMMA.16816.F32.BF16 R32, R48.reuse, R16, R32 ;  /* 0x000000103020723c */ /* 0x044ff00000041820 */
[C---:B------:R-:W-:Y:S01]  /*18a80*/  HMMA.16816.F32.BF16 R28, R48.reuse, R18, R28 ;  /* 0x00000012301c723c */ /* 0x040fe2000004181c */
[----:B------:R-:W2:Y:S07]  /*18a90*/  LDSM.16.M88.4 R16, [R8+UR8+0xe800] ;  /* 0x00e800080810783b */ /* 0x000eae0008000200 */
        /* <DEDUP_REMOVED lines=8> */
[----:B------:R-:W3:Y:S07]  /*18b20*/  LDSM.16.M88.4 R56, [R0+0xe800] ;  /* 0x00e800000038783b */ /* 0x000eee0000000200 */
[C---:B----4-:R-:W-:Y:S08]  /*18b30*/  HMMA.16816.F32.BF16 R64, R48.reuse, R40, R64 ;  /* 0x000000283040723c */ /* 0x050ff00000041840 */
[----:B------:R-:W-:Y:S01]  /*18b40*/  HMMA.16816.F32.BF16 R76, R48, R42, R76 ;  /* 0x0000002a304c723c */ /* 0x000fe2000004184c */
[----:B------:R-:W-:Y:S04]  /*18b50*/  LDSM.16.M88.4 R48, [R63+0x6000] ;  /* 0x006000003f30783b */ /* 0x000fe80000000200 */
[----:B------:R-:W4:Y:S03]  /*18b60*/  LDSM.16.M88.4 R40, [R62+0xe000] ;  /* 0x00e000003e28783b */ /* 0x000f260000000200 */
[C---:B-----5:R-:W-:Y:S08]  /*18b70*/  HMMA.16816.F32.BF16 R32, R52.reuse, R44, R32 ;  /* 0x0000002c3420723c */ /* 0x060ff00000041820 */
[----:B------:R-:W-:Y:S08]  /*18b80*/  HMMA.16816.F32.BF16 R28, R52, R46, R28 ;  /* 0x0000002e341c723c */ /* 0x000ff0000004181c */
        /* <DEDUP_REMOVED lines=8> */
[----:B------:R3:W5:Y:S07]  /*18c10*/  LDSM.16.M88.4 R36, [R8+UR8+0xf800] ;  /* 0x00f800080824783b */ /* 0x00076e0008000200 */
[----:B------:R-:W-:Y:S01]  /*18c20*/  HMMA.16816.F32.BF16 R44, R52, R56, R24 ;  /* 0x00000038342c723c */ /* 0x000fe20000041818 */
[----:B------:R-:W5:Y:S07]  /*18c30*/  LDSM.16.M88.4 R24, [R62+0xe800] ;  /* 0x00e800003e18783b */ /* 0x000f6e0000000200 */
[C---:B----4-:R-:W-:Y:S08]  /*18c40*/  HMMA.16816.F32.BF16 R32, R48.reuse, R40, R32 ;  /* 0x000000283020723c */ /* 0x050ff00000041820 */
[----:B------:R-:W-:Y:S01]  /*18c50*/  HMMA.16816.F32.BF16 R28, R48, R42, R28 ;  /* 0x0000002a301c723c */ /* 0x000fe2000004181c */
[----:B------:R-:W4:Y:S07]  /*18c60*/  LDSM.16.M88.4 R40, [R0+0xf800] ;  /* 0x00f800000028783b */ /* 0x000f2e0000000200 */
[----:B------:R-:W-:Y:S03]  /*18c70*/  HMMA.16816.F32.BF16 R20, R52, R58, R20 ;  /* 0x0000003a3414723c */ /* 0x000fe60000041814 */
[----:B------:R-:W-:Y:S01]  /*18c80*/  FMUL.FTZ R12, R32, UR4 ;  /* 0x00000004200c7c20 */ /* 0x000fe20008410000 */
[----:B------:R-:W-:Y:S01]  /*18c90*/  FMUL.FTZ R56, R33, UR4 ;  /* 0x0000000421387c20 */ /* 0x000fe20008410000 */
[----:B---3--:R-:W-:Y:S01]  /*18ca0*/  FMUL.FTZ R8, R34, UR4 ;  /* 0x0000000422087c20 */ /* 0x008fe20008410000 */
[----:B------:R-:W-:-:S02]  /*18cb0*/  FMUL.FTZ R57, R35, UR4 ;  /* 0x0000000423397c20 */ /* 0x000fc40008410000 */
[----:B--2---:R-:W-:Y:S01]  /*18cc0*/  HMMA.16816.F32.BF16 R44, R84, R16, R44 ;  /* 0x00000010542c723c */ /* 0x004fe2000004182c */
[----:B------:R-:W2:Y:S01]  /*18cd0*/  LDSM.16.M88.4 R32, [R88+0xf000] ;  /* 0x00f000005820783b */ /* 0x000ea20000000200 */
[----:B------:R-:W3:Y:S01]  /*18ce0*/  MUFU.TANH R12, R12 ;  /* 0x0000000c000c7308 */ /* 0x000ee20000002400 */
[----:B------:R-:W-:Y:S01]  /*18cf0*/  FMUL.FTZ R28, R28, UR4 ;  /* 0x000000041c1c7c20 */ /* 0x000fe20008410000 */
[----:B------:R-:W-:Y:S01]  /*18d00*/  FMUL.FTZ R29, R29, UR4 ;  /* 0x000000041d1d7c20 */ /* 0x000fe20008410000 */
[----:B------:R-:W-:Y:S01]  /*18d10*/  FMUL.FTZ R30, R30, UR4 ;  /* 0x000000041e1e7c20 */ /* 0x000fe20008410000 */
[----:B------:R-:W-:Y:S02]  /*18d20*/  FMUL.FTZ R31, R31, UR4 ;  /* 0x000000041f1f7c20 */ /* 0x000fe40008410000 */
[----:B-1----:R-:W-:Y:S02]  /*18d30*/  HMMA.16816.F32.BF16 R72, R52, R4, R72 ;  /* 0x000000043448723c */ /* 0x002fe40000041848 */
[----:B------:R-:W1:Y:S06]  /*18d40*/  MUFU.TANH R56, R56 ;  /* 0x0000003800387308 */ /* 0x000e6c0000002400 */
[----:B------:R-:W-:Y:S01]  /*18d50*/  HMMA.16816.F32.BF16 R20, R84, R18, R20 ;  /* 0x000000125414723c */ /* 0x000fe20000041814 */
[----:B------:R-:W-:Y:S01]  /*18d60*/  LDSM.16.M88.4 R16, [R62+0xf000] ;  /* 0x00f000003e10783b */ /* 0x000fe20000000200 */
[----:B------:R-:W1:Y:S06]  /*18d70*/  MUFU.TANH R8, R8 ;  /* 0x0000000800087308 */ /* 0x000e6c0000002400 */
[----:B------:R-:W-:Y:S01]  /*18d80*/  HMMA.16816.F32.BF16 R68, R52, R6, R68 ;  /* 0x000000063444723c */ /* 0x000fe20000041844 */
[----:B------:R-:W3:Y:S01]  /*18d90*/  LDSM.16.M88.4 R4, [R88+0xf800] ;  /* 0x00f800005804783b */ /* 0x000ee20000000200 */
[----:B------:R-:W1:Y:S06]  /*18da0*/  MUFU.TANH R57, R57 ;  /* 0x0000003900397308 */ /* 0x000e6c0000002400 */
[C---:B-----5:R-:W-:Y:S02]  /*18db0*/  HMMA.16816.F32.BF16 R64, R80.reuse, R36, R64 ;  /* 0x000000245040723c */ /* 0x060fe40000041840 */
[----:B------:R-:W1:Y:S06]  /*18dc0*/  MUFU.TANH R28, R28 ;  /* 0x0000001c001c7308 */ /* 0x000e6c0000002400 */
[----:B------:R-:W-:Y:S02]  /*18dd0*/  HMMA.16816.F32.BF16 R76, R80, R38, R76 ;  /* 0x00000026504c723c */ /* 0x000fe4000004184c */
[----:B------:R-:W1:Y:S06]  /*18de0*/  MUFU.TANH R29, R29 ;  /* 0x0000001d001d7308 */ /* 0x000e6c0000002400 */
[C---:B------:R-:W-:Y:S02]  /*18df0*/  HMMA.16816.F32.BF16 R44, R48.reuse, R24, R44 ;  /* 0x00000018302c723c */ /* 0x040fe4000004182c */
[----:B------:R-:W1:Y:S06]  /*18e00*/  MUFU.TANH R30, R30 ;  /* 0x0000001e001e7308 */ /* 0x000e6c0000002400 */
[----:B------:R-:W-:Y:S01]  /*18e10*/  HMMA.16816.F32.BF16 R20, R48, R26, R20 ;  /* 0x0000001a3014723c */ /* 0x000fe20000041814 */
[----:B------:R-:W5:Y:S01]  /*18e20*/  LDSM.16.M88.4 R24, [R62+0xf800] ;  /* 0x00f800003e18783b */ /* 0x000f620000000200 */
[----:B------:R-:W-:-:S04]  /*18e30*/  DEPBAR.LE SB0, 0x0 ;  /* 0x000080000000791a */ /* 0x000fc80000000000 */
[----:B------:R-:W1:Y:S02]  /*18e40*/  MUFU.TANH R31, R31 ;  /* 0x0000001f001f7308 */ /* 0x000e640000002400 */
        /* <DEDUP_REMOVED lines=12> */
[----:B---3--:R-:W-:Y:S01]  /*18f10*/  HMMA.16816.F32.BF16 R64, R84, R4, R64 ;  /* 0x000000045440723c */ /* 0x008fe20000041840 */
[----:B------:R-:W-:-:S02]  /*18f20*/  FMUL.FTZ R4, R23, UR4 ;  /* 0x0000000417047c20 */ /* 0x000fc40008410000 */
[----:B------:R-:W3:Y:S05]  /*18f30*/  MUFU.TANH R33, R33 ;  /* 0x0000002100217308 */ /* 0x000eea0000002400 */
        /* <DEDUP_REMOVED lines=8> */
[C---:B-----5:R-:W-:Y:S03]  /*18fc0*/  HMMA.16816.F32.BF16 R64, R48.reuse, R24, R64 ;  /* 0x000000183040723c */ /* 0x060fe60000041840 */
        /* <DEDUP_REMOVED lines=48> */
.L_x_5284:
        /* <DEDUP_REMOVED lines=50> */
[----:B---3--:R-:W-:-:S04]  /*195f0*/  IMAD R2, R2, UR14, RZ ;  /* 0x0000000e02027c24 */ /* 0x008fc8000f8e02ff */
[----:B------:R-:W-:Y:S01]  /*19600*/  IMAD R2, R41, UR15, R2 ;  /* 0x0000000f29027c24 */ /* 0x000fe2000f8e0202 */
[----:B--2---:R-:W-:Y:S01]  /*19610*/  IADD3 R0, PT, PT, R43, -R0, RZ ;  /* 0x800000002b007210 */ /* 0x004fe20007ffe0ff */
[----:B------:R-:W-:-:S03]  /*19620*/  IMAD.WIDE.U32 R42, R41, UR14, RZ ;  /* 0x0000000e292a7c25 */ /* 0x000fc6000f8e00ff */
[----:B------:R-:W-:Y:S01]  /*19630*/  SHF.R.S32.HI R6, RZ, 0x1f, R0 ;  /* 0x0000001fff067819 */ /* 0x000fe20000011400 */
[----:B------:R-:W-:-:S04]  /*19640*/  IMAD.IADD R43, R43, 0x1, R2 ;  /* 0x000000012b2b7824 */ /* 0x000fc800078e0202 */
[----:B----4-:R-:W-:Y:S02]  /*19650*/  IMAD R41, R6, UR10, RZ ;  /* 0x0000000a06297c24 */ /* 0x010fe4000f8e02ff */
[----:B------:R-:W-:-:S04]  /*19660*/  IMAD.WIDE.U32 R42, R0, UR10, R42 ;  /* 0x0000000a002a7c25 */ /* 0x000fc8000f8e002a */
[----:B------:R-:W-:Y:S01]  /*19670*/  IMAD R41, R0, UR11, R41 ;  /* 0x0000000b00297c24 */ /* 0x000fe2000f8e0229 */
[----:B------:R-:W-:-:S04]  /*19680*/  LEA R228, P1, R42, R228, 0x1 ;  /* 0x000000e42ae47211 */ /* 0x000fc800078208ff */
[----:B------:R-:W-:-:S04]  /*19690*/  IADD3 R0, PT, PT, R43, R41, RZ ;  /* 0x000000292b007210 */ /* 0x000fc80007ffe0ff */
[----:B------:R-:W-:-:S07]  /*196a0*/  LEA.HI.X R229, R42, R229, R0, 0x1, P1 ;  /* 0x000000e52ae57211 */ /* 0x000fce00008f0c00 */
.L_x_5285:
        /* <DEDUP_REMOVED lines=95> */
.L_x_5283:
[----:B------:R-:W3:Y:S01]  /*19ca0*/  S2R R221, SR_TID.X ;  /* 0x0000000000dd7919 */ /* 0x000ee20000002100 */
[----:B------:R-:W-:Y:S01]  /*19cb0*/  UIADD3 UR4, UPT, UPT, UR20, -0x1, URZ ;  /* 0xffffffff14047890 */ /* 0x000fe2000fffe0ff */
[----:B------:R-:W2:Y:S05]  /*19cc0*/  S2R R0, SR_CTAID.X ;  /* 0x0000000000007919 */ /* 0x000eaa0000002500 */
[----:B------:R-:W-:-:S05]  /*19cd0*/  IMAD.U32 R9, RZ, RZ, UR4 ;  /* 0x00000004ff097e24 */ /* 0x000fca000f8e00ff */
[----:B------:R-:W4:Y:S01]  /*19ce0*/  LDCU UR4, c[0x0][0x45c] ;  /* 0x00008b80ff0477ac */ /* 0x000f220008000800 */
[--C-:B---3--:R-:W-:Y:S01]  /*19cf0*/  SHF.R.U32.HI R220, RZ, 0x1, R221.reuse ;  /* 0x00000001ffdc7819 */ /* 0x108fe200000116dd */
[----:B------:R-:W-:Y:S01]  /*19d00*/  IMAD.SHL.U32 R166, R221, 0x2, RZ ;  /* 0x00000002dda67824 */ /* 0x000fe200078e00ff */
[----:B------:R-:W-:Y:S02]  /*19d10*/  SHF.R.U32.HI R2, RZ, 0x2, R221 ;  /* 0x00000002ff027819 */ /* 0x000fe400000116dd */
[----:B------:R-:W-:Y:S02]  /*19d20*/  LOP3.LUT R165, R220, 0x1f0, RZ, 0xc0, !PT ;  /* 0x000001f0dca57812 */ /* 0x000fe400078ec0ff */
[----:B------:R-:W-:Y:S02]  /*19d30*/  LOP3.LUT R2, R2, 0x7, RZ, 0xc0, !PT ;  /* 0x0000000702027812 */ /* 0x000fe400078ec0ff */
[----:B------:R-:W-:Y:S01]  /*19d40*/  LOP3.LUT R166, R166, 0x6, RZ, 0xc0, !PT ;  /* 0x00000006a6a67812 */ /* 0x000fe200078ec0ff */
[----:B--2---:R-:W-:Y:S01]  /*19d50*/  IMAD R3, R0, 0x40, R165 ;  /* 0x0000004000037824 */ /* 0x004fe200078e02a5 */
        /* <DEDUP_REMOVED lines=15> */
[C---:B------:R-:W-:Y:S01]  /*19e50*/  IMAD.IADD R9, R3.reuse, 0x1, -R14 ;  /* 0x0000000103097824 */ /* 0x040fe200078e0a0e */
[----:B------:R-:W-:Y:S01]  /*19e60*/  I2FP.F32.S32 R10, R10 ;  /* 0x0000000a000a7245 */ /* 0x000fe20000201400 */
[----:B------:R-:W-:Y:S01]  /*19e70*/  IMAD.IADD R11, R3, 0x1, -R42 ;  /* 0x00000001030b7824 */ /* 0x000fe200078e0a2a */
[----:B------:R-:W-:Y:S01]  /*19e80*/  I2FP.F32.S32 R15, R15 ;  /* 0x0000000f000f7245 */ /* 0x000fe20000201400 */
[----:B------:R-:W-:Y:S01]  /*19e90*/  VIADD R48, R6, 0x19 ;  /* 0x0000001906307836 */ /* 0x000fe20000000000 */
[----:B------:R-:W-:Y:S01]  /*19ea0*/  ISETP.GE.AND P2, PT, R14, UR22, PT ;  /* 0x000000160e007c0c */ /* 0x000fe2000bf46270 */
[----:B-1----:R-:W-:Y:S01]  /*19eb0*/  FFMA.FTZ R29, R10, -UR5, R29 ;  /* 0x800000050a1d7c23 */ /* 0x002fe2000801001d */
[----:B------:R-:W-:-:S02]  /*19ec0*/  VIADD R14, R6, 0x20 ;  /* 0x00000020060e7836 */ /* 0x000fc40000000000 */
[----:B------:R-:W-:Y:S01]  /*19ed0*/  FFMA.FTZ R44, R15, -UR5, R56 ;  /* 0x800000050f2c7c23 */ /* 0x000fe20008010038 */
[C---:B------:R-:W-:Y:S01]  /*19ee0*/  VIADD R10, R6.reuse, 0x21 ;  /* 0x00000021060a7836 */ /* 0x040fe20000000000 */
[----:B------:R-:W-:Y:S01]  /*19ef0*/  IABS R9, R9 ;  /* 0x0000000900097213 */ /* 0x000fe20000000000 */
[C---:B------:R-:W-:Y:S01]  /*19f00*/  IMAD.IADD R236, R3.reuse, 0x1, -R14 ;  /* 0x0000000103ec7824 */ /* 0x040fe200078e0a0e */
[----:B------:R-:W-:Y:S01]  /*19f10*/  IABS R11, R11 ;  /* 0x0000000b000b7213 */ /* 0x000fe20000000000 */
[C---:B------:R-:W-:Y:S01]  /*19f20*/  IMAD.IADD R15, R3.reuse, 0x1, -R10 ;  /* 0x00000001030f7824 */ /* 0x040fe200078e0a0a */
[----:B------:R-:W-:Y:S01]  /*19f30*/  I2FP.F32.S32 R9, R9 ;  /* 0x0000000900097245 */ /* 0x000fe20000201400 */
[----:B------:R-:W-:Y:S01]  /*19f40*/  IMAD.IADD R41, R3, 0x1, -R48 ;  /* 0x0000000103297824 */ /* 0x000fe200078e0a30 */
[----:B------:R-:W-:Y:S01]  /*19f50*/  IABS R236, R236 ;  /* 0x000000ec00ec7213 */ /* 0x000fe20000000000 */
[C---:B------:R-:W-:Y:S01]  /*19f60*/  VIADD R50, R6.reuse, 0x18 ;  /* 0x0000001806327836 */ /* 0x040fe20000000000 */
[----:B------:R-:W-:Y:S01]  /*19f70*/  IABS R15, R15 ;  /* 0x0000000f000f7213 */ /* 0x000fe20000000000 */
[----:B------:R-:W-:Y:S01]  /*19f80*/  FFMA.FTZ R28, R9, -UR5, R28 ;  /* 0x80000005091c7c23 */ /* 0x000fe2000801001c */
[----:B------:R-:W-:Y:S01]  /*19f90*/  I2FP.F32.S32 R236, R236 ;  /* 0x000000ec00ec7245 */ /* 0x000fe20000201400 */
[C---:B------:R-:W-:Y:S01]  /*19fa0*/  IMAD.IADD R9, R3.reuse, 0x1, -R50 ;  /* 0x0000000103097824 */ /* 0x040fe200078e0a32 */
[----:B------:R-:W-:Y:S01]  /*19fb0*/  I2FP.F32.S32 R15, R15 ;  /* 0x0000000f000f7245 */ /* 0x000fe20000201400 */
[----:B------:R-:W-:Y:S01]  /*19fc0*/  VIADD R52, R6, 0x11 ;  /* 0x0000001106347836 */ /* 0x000fe20000000000 */
[----:B------:R-:W-:Y:S01]  /*19fd0*/  I2FP.F32.S32 R11, R11 ;  /* 0x0000000b000b7245 */ /* 0x000fe20000201400 */
[----:B------:R-:W-:Y:S01]  /*19fe0*/  FFMA.FTZ R236, R236, -UR5, R5 ;  /* 0x80000005ecec7c23 */ /* 0x000fe20008010005 */
[----:B------:R-:W-:-:S02]  /*19ff0*/  VIADD R5, R3, 0x8 ;  /* 0x0000000803057836 */ /* 0x000fc40000000000 */
[----:B------:R-:W-:Y:S01]  /*1a000*/  FFMA.FTZ R194, R15, -UR5, R18 ;  /* 0x800000050fc27c23 */ /* 0x000fe20008010012 */
[--C-:B------:R-:W-:Y:S01]  /*1a010*/  IMAD.IADD R15, R3, 0x1, -R6.reuse ;  /* 0x00000001030f7824 */ /* 0x100fe200078e0a06 */
[----:B------:R-:W-:Y:S01]  /*1a020*/  IABS R41, R41 ;  /* 0x0000002900297213 */ /* 0x000fe20000000000 */
[----:B------:R-:W-:Y:S02]  /*1a030*/  IMAD.IADD R18, R5, 0x1, -R6 ;  /* 0x0000000105127824 */ /* 0x000fe400078e0a06 */
[----:B------:R-:W-:Y:S01]  /*1a040*/  FFMA.FTZ R11, R11, -UR5, R36 ;  /* 0x800000050b0b7c23 */ /* 0x000fe20008010024 */
[----:B------:R-:W-:Y:S01]  /*1a050*/  ISETP.GE.AND P6, PT, R42, UR22, PT ;  /* 0x000000162a007c0c */ /* 0x000fe2000bfc6270 */
[----:B------:R-:W-:Y:S01]  /*1a060*/  IMAD.IADD R36, R3, 0x1, -R52 ;  /* 0x0000000103247824 */ /* 0x000fe200078e0a34 */
[----:B------:R-:W-:Y:S01]  /*1a070*/  IABS R15, R15 ;  /* 0x0000000f000f7213 */ /* 0x000fe20000000000 */
[C---:B------:R-:W-:Y:S01]  /*1a080*/  IMAD.IADD R42, R5.reuse, 0x1, -R42 ;  /* 0x00000001052a7824 */ /* 0x040fe200078e0a2a */
[----:B------:R-:W-:Y:S01]  /*1a090*/  I2FP.F32.S32 R41, R41 ;  /* 0x0000002900297245 */ /* 0x000fe20000201400 */
[C---:B------:R-:W-:Y:S01]  /*1a0a0*/  IMAD.IADD R46, R5.reuse, 0x1, -R46 ;  /* 0x00000001052e7824 */ /* 0x040fe200078e0a2e */
[----:B------:R-:W-:Y:S01]  /*1a0b0*/  IABS R9, R9 ;  /* 0x0000000900097213 */ /* 0x000fe20000000000 */
[----:B------:R-:W-:Y:S01]  /*1a0c0*/  IMAD.IADD R54, R5, 0x1, -R54 ;  /* 0x0000000105367824 */ /* 0x000fe200078e0a36 */
[----:B------:R-:W-:Y:S01]  /*1a0d0*/  IABS R18, R18 ;  /* 0x0000001200127213 */ /* 0x000fe20000000000 */
[----:B------:R-:W-:Y:S01]  /*1a0e0*/  FFMA.FTZ R16, R41, -UR5, R16 ;  /* 0x8000000529107c23 */ /* 0x000fe20008010010 */
[----:B------:R-:W-:Y:S01]  /*1a0f0*/  I2FP.F32.S32 R15, R15 ;  /* 0x0000000f000f7245 */ /* 0x000fe20000201400 */
[----:B------:R-:W-:Y:S01]  /*1a100*/  VIADD R56, R6, 0x39 ;  /* 0x0000003906387836 */ /* 0x000fe20000000000 */
[----:B------:R-:W-:-:S02]  /*1a110*/  I2FP.F32.S32 R9, R9 ;  /* 0x0000000900097245 */ /* 0x000fc40000201400 */
[----:B------:R-:W-:Y:S01]  /*1a120*/  IABS R36, R36 ;  /* 0x0000002400247213 */ /* 0x000fe20000000000 */
[C---:B------:R-:W-:Y:S01]  /*1a130*/  FFMA.FTZ R12, R15.reuse, -UR5, R12 ;  /* 0x800000050f0c7c23 */ /* 0x040fe2000801000c */
[----:B------:R-:W-:Y:S01]  /*1a140*/  IABS R42, R42 ;  /* 0x0000002a002a7213 */ /* 0x000fe20000000000 */
[----:B------:R-:W-:Y:S01]  /*1a150*/  FFMA.FTZ R15, R15, -UR5, R30 ;  /* 0x800000050f0f7c23 */ /* 0x000fe2000801001e */
[----:B------:R-:W-:Y:S01]  /*1a160*/  I2FP.F32.S32 R41, R18 ;  /* 0x0000001200297245 */ /* 0x000fe20000201400 */
[----:B------:R-:W-:Y:S01]  /*1a170*/  FFMA.FTZ R9, R9, -UR5, R20 ;  /* 0x8000000509097c23 */ /* 0x000fe20008010014 */
[----:B------:R-:W-:Y:S02]  /*1a180*/  IABS R46, R46 ;  /* 0x0000002e002e7213 */ /* 0x000fe40000000000 */
[----:B------:R-:W-:Y:S01]  /*1a190*/  I2FP.F32.S32 R36, R36 ;  /* 0x0000002400247245 */ /* 0x000fe20000201400 */
[----:B------:R-:W-:Y:S01]  /*1a1a0*/  FFMA.FTZ R41, R41, -UR5, R8 ;  /* 0x8000000529297c23 */ /* 0x000fe20008010008 */
[----:B------:R-:W-:-:S02]  /*1a1b0*/  I2FP.F32.S32 R43, R42 ;  /* 0x0000002a002b7245 */ /* 0x000fc40000201400 */
[----:B------:R-:W-:Y:S01]  /*1a1c0*/  I2FP.F32.S32 R20, R46 ;  /* 0x0000002e00147245 */ /* 0x000fe20000201400 */
[----:B------:R-:W-:Y:S01]  /*1a1d0*/  FFMA.FTZ R37, R36, -UR5, R37 ;  /* 0x8000000524257c23 */ /* 0x000fe20008010025 */
[----:B------:R-:W-:Y:S01]  /*1a1e0*/  FSEL R42, R28, -INF , !P2 ;  /* 0xff8000001c2a7808 */ /* 0x000fe20005000000 */
[----:B------:R-:W-:Y:S01]  /*1a1f0*/  FFMA.FTZ R8, R43, -UR5, R32 ;  /* 0x800000052b087c23 */ /* 0x000fe20008010020 */
[----:B------:R-:W-:Y:S01]  /*1a200*/  FSEL R28, R15, -INF , !P2 ;  /* 0xff8000000f1c7808 */ /* 0x000fe20005000000 */
[----:B------:R-:W-:Y:S01]  /*1a210*/  FFMA.FTZ R20, R20, -UR5, R31 ;  /* 0x8000000514147c23 */ /* 0x000fe2000801001f */
[----:B------:R-:W-:Y:S01]  /*1a220*/  ISETP.GE.AND P2, PT, R14, UR22, PT ;  /* 0x000000160e007c0c */ /* 0x000fe2000bf46270 */
[C---:B------:R-:W-:Y:S01]  /*1a230*/  IMAD.IADD R15, R5.reuse, 0x1, -R48 ;  /* 0x00000001050f7824 */ /* 0x040fe200078e0a30 */
[----:B------:R-:W-:Y:S01]  /*1a240*/  IABS R54, R54 ;  /* 0x0000003600367213 */ /* 0x000fe20000000000 */
[C---:B------:R-:W-:Y:S01]  /*1a250*/  IMAD.IADD R14, R5.reuse, 0x1, -R14 ;  /* 0x00000001050e7824 */ /* 0x040fe200078e0a0e */
[----:B------:R-:W-:Y:S01]  /*1a260*/  FSEL R46, R12, -INF , !P4 ;  /* 0xff8000000c2e7808 */ /* 0x000fe20006000000 */
[----:B------:R-:W-:Y:S01]  /*1a270*/  IMAD.IADD R12, R5, 0x1, -R52 ;  /* 0x00000001050c7824 */ /* 0x000fe200078e0a34 */
[----:B------:R-:W-:-:S02]  /*1a280*/  FSEL R32, R41, -INF , !P4 ;  /* 0xff80000029207808 */ /* 0x000fc40006000000 */
[----:B------:R-:W-:Y:S01]  /*1a290*/  FSEL R36, R29, -INF , !P1 ;  /* 0xff8000001d247808 */ /* 0x000fe20004800000 */
[C---:B------:R-:W-:Y:S01]  /*1a2a0*/  IMAD.IADD R29, R5.reuse, 0x1, -R10 ;  /* 0x00000001051d7824 */ /* 0x040fe200078e0a0a */
[----:B------:R-:W-:Y:S01]  /*1a2b0*/  ISETP.GE.AND P4, PT, R50, UR22, PT ;  /* 0x0000001632007c0c */ /* 0x000fe2000bf86270 */
[----:B------:R-:W-:Y:S01]  /*1a2c0*/  IMAD.IADD R50, R5, 0x1, -R50 ;  /* 0x0000000105327824 */ /* 0x000fe200078e0a32 */
[----:B------:R-:W-:Y:S02]  /*1a2d0*/  I2FP.F32.S32 R54, R54 ;  /* 0x0000003600367245 */ /* 0x000fe40000201400 */
[----:B------:R-:W-:Y:S02]  /*1a2e0*/  FSEL R20, R20, -INF , !P1 ;  /* 0xff80000014147808 */ /* 0x000fe40004800000 */
[----:B------:R-:W-:Y:S01]  /*1a2f0*/  IABS R15, R15 ;  /* 0x0000000f000f7213 */ /* 0x000fe20000000000 */
[----:B------:R-:W-:Y:S01]  /*1a300*/  FFMA.FTZ R30, R54, -UR5, R57 ;  /* 0x80000005361e7c23 */ /* 0x000fe20008010039 */
[----:B------:R-:W-:Y:S01]  /*1a310*/  IABS R14, R14 ;  /* 0x0000000e000e7213 */ /* 0x000fe20000000000 */
[----:B------:R-:W-:Y:S01]  /*1a320*/  VIADD R54, R6, 0x28 ;  /* 0x0000002806367836 */ /* 0x000fe20000000000 */
[----:B------:R-:W-:-:S02]  /*1a330*/  ISETP.GE.AND P1, PT, R10, UR22, PT ;  /* 0x000000160a007c0c */ /* 0x000fc4000bf26270 */
[----:B------:R-:W-:Y:S02]  /*1a340*/  IABS R29, R29 ;  /* 0x0000001d001d7213 */ /* 0x000fe40000000000 */
[----:B------:R-:W-:Y:S02]  /*1a350*/  IABS R12, R12 ;  /* 0x0000000c000c7213 */ /* 0x000fe40000000000 */
[----:B------:R-:W-:Y:S01]  /*1a360*/  IABS R10, R50 ;  /* 0x00000032000a7213 */ /* 0x000fe20000000000 */
[----:B------:R-:W-:Y:S01]  /*1a370*/  VIADD R50, R6, 0x30 ;  /* 0x0000003006327836 */ /* 0x000fe20000000000 */
        /* <DEDUP_REMOVED lines=8> */
[----:B------:R-:W-:Y:S01]  /*1a400*/  FSEL R44, R44, -INF , !P3 ;  /* 0xff8000002c2c7808 */ /* 0x000fe20005800000 */
[----:B------:R-:W-:Y:S01]  /*1a410*/  FFMA.FTZ R12, R12, -UR5, R33 ;  /* 0x800000050c0c7c23 */ /* 0x000fe20008010021 */
[----:B------:R-:W-:Y:S01]  /*1a420*/  FSEL R30, R30, -INF , !P3 ;  /* 0xff8000001e1e7808 */ /* 0x000fe20005800000 */
[----:B------:R-:W-:Y:S01]  /*1a430*/  FFMA.FTZ R10, R10, -UR5, R17 ;  /* 0x800000050a0a7c23 */ /* 0x000fe20008010011 */
[----:B------:R-:W-:Y:S01]  /*1a440*/  ISETP.GE.AND P5, PT, R52, UR22, PT ;  /* 0x0000001634007c0c */ /* 0x000fe2000bfa6270 */
[----:B------:R-:W-:Y:S01]  /*1a450*/  VIADD R52, R6, 0x29 ;  /* 0x0000002906347836 */ /* 0x000fe20000000000 */
[----:B------:R-:W-:Y:S01]  /*1a460*/  ISETP.GE.AND P3, PT, R48, UR22, PT ;  /* 0x0000001630007c0c */ /* 0x000fe2000bf66270 */
        /* <DEDUP_REMOVED lines=32> */
[----:B------:R-:W-:Y:S02]  /*1a670*/  ISETP.GE.AND P1, PT, R56, UR22, PT ;  /* 0x0000001638007c0c */ /* 0x000fe4000bf26270 */
[----:B------:R-:W-:Y:S02]  /*1a680*/  I2FP.F32.S32 R56, R3 ;  /* 0x0000000300387245 */ /* 0x000fe40000201400 */
[----:B------:R-:W-:Y:S02]  /*1a690*/  IABS R17, R17 ;  /* 0x0000001100117213 */ /* 0x000fe40000000000 */
[----:B------:R-:W-:Y:S01]  /*1a6a0*/  FMNMX3.FTZ R3, R46, R44, R42, !PT ;  /* 0x0000002c2e037276 */ /* 0x000fe2000781002a */
[----:B------:R-:W-:Y:S01]  /*1a6b0*/  FFMA.FTZ R19, R56, -UR5, R19 ;  /* 0x8000000538137c23 */ /* 0x000fe20008010013 */
[----:B------:R-:W-:Y:S02]  /*1a6c0*/  IABS R15, R15 ;  /* 0x0000000f000f7213 */ /* 0x000fe40000000000 */
[----:B------:R-:W-:-:S02]  /*1a6d0*/  I2FP.F32.S32 R58, R17 ;  /* 0x00000011003a7245 */ /* 0x000fc40000201400 */
[----:B------:R-:W-:Y:S02]  /*1a6e0*/  FMNMX3.FTZ R3, R3, R36, R18, !PT ;  /* 0x0000002403037276 */ /* 0x000fe40007810012 */
[----:B------:R-:W-:Y:S01]  /*1a6f0*/  IABS R11, R11 ;  /* 0x0000000b000b7213 */ /* 0x000fe20000000000 */
[----:B------:R-:W-:Y:S01]  /*1a700*/  FFMA.FTZ R7, R58, -UR5, R7 ;  /* 0x800000053a077c23 */ /* 0x000fe20008010007 */
[----:B------:R-:W-:Y:S02]  /*1a710*/  IABS R9, R9 ;  /* 0x0000000900097213 */ /* 0x000fe40000000000 */
[----:B------:R-:W-:Y:S02]  /*1a720*/  I2FP.F32.S32 R56, R15 ;  /* 0x0000000f00387245 */ /* 0x000fe40000201400 */
[----:B------:R-:W-:Y:S02]  /*1a730*/  FMNMX3.FTZ R3, R3, R6, R4, !PT ;  /* 0x0000000603037276 */ /* 0x000fe40007810004 */
[----:B------:R-:W-:Y:S01]  /*1a740*/  I2FP.F32.S32 R11, R11 ;  /* 0x0000000b000b7245 */ /* 0x000fe20000201400 */
[----:B------:R-:W-:Y:S01]  /*1a750*/  FFMA.FTZ R25, R56, -UR5, R25 ;  /* 0x8000000538197c23 */ /* 0x000fe20008010019 */
[----:B------:R-:W-:-:S02]  /*1a760*/  IABS R21, R21 ;  /* 0x0000001500157213 */ /* 0x000fc40000000000 */
[----:B------:R-:W-:Y:S01]  /*1a770*/  I2FP.F32.S32 R58, R9 ;  /* 0x00000009003a7245 */ /* 0x000fe20000201400 */
[----:B------:R-:W-:Y:S01]  /*1a780*/  FFMA.FTZ R11, R11, -UR5, R38 ;  /* 0x800000050b0b7c23 */ /* 0x000fe20008010026 */
[----:B------:R-:W-:Y:S02]  /*1a790*/  FSEL R234, R19, -INF , !P6 ;  /* 0xff80000013ea7808 */ /* 0x000fe40007000000 */
[----:B------:R-:W-:Y:S01]  /*1a7a0*/  FMNMX3.FTZ R3, R3, R16, R236, !PT ;  /* 0x0000001003037276 */ /* 0x000fe200078100ec */
[----:B------:R-:W-:Y:S01]  /*1a7b0*/  FFMA.FTZ R39, R58, -UR5, R39 ;  /* 0x800000053a277c23 */ /* 0x000fe20008010027 */
[----:B------:R-:W-:Y:S02]  /*1a7c0*/  IABS R54, R54 ;  /* 0x0000003600367213 */ /* 0x000fe40000000000 */
[----:B------:R-:W-:Y:S02]  /*1a7d0*/  I2FP.F32.S32 R21, R21 ;  /* 0x0000001500157245 */ /* 0x000fe40000201400 */
[----:B------:R-:W-:-:S02]  /*1a7e0*/  FSEL R196, R7, -INF , !P5 ;  /* 0xff80000007c47808 */ /* 0x000fc40006800000 */
[----:B------:R-:W-:Y:S01]  /*1a7f0*/  FSEL R218, R25, -INF , !P4 ;  /* 0xff80000019da7808 */ /* 0x000fe20006000000 */
[----:B------:R-:W-:Y:S01]  /*1a800*/  FFMA.FTZ R21, R21, -UR5, R40 ;  /* 0x8000000515157c23 */ /* 0x000fe20008010028 */
[----:B------:R-:W-:Y:S02]  /*1a810*/  FMNMX3.FTZ R3, R3, R194, R234, !PT ;  /* 0x000000c203037276 */ /* 0x000fe400078100ea */
[----:B------:R-:W-:Y:S02]  /*1a820*/  I2FP.F32.S32 R9, R54 ;  /* 0x0000003600097245 */ /* 0x000fe40000201400 */
[----:B------:R-:W-:Y:S02]  /*1a830*/  FSEL R214, R11, -INF , !P3 ;  /* 0xff8000000bd67808 */ /* 0x000fe40005800000 */
[----:B------:R-:W-:Y:S01]  /*1a840*/  FSEL R212, R39, -INF , !P2 ;  /* 0xff80000027d47808 */ /* 0x000fe20005000000 */
[----:B------:R-:W-:Y:S01]  /*1a850*/  FFMA.FTZ R9, R9, -UR5, R24 ;  /* 0x8000000509097c23 */ /* 0x000fe20008010018 */
[----:B------:R-:W-:-:S02]  /*1a860*/  FMNMX3.FTZ R3, R3, R196, R218, !PT ;  /* 0x000000c403037276 */ /* 0x000fc400078100da */
[----:B------:R-:W-:Y:S02]  /*1a870*/  FSEL R210, R21, -INF , !P1 ;  /* 0xff80000015d27808 */ /* 0x000fe40004800000 */
[----:B------:R-:W-:Y:S02]  /*1a880*/  FMNMX3.FTZ R3, R3, R214, R212, !PT ;  /* 0x000000d603037276 */ /* 0x000fe400078100d4 */
[----:B------:R-:W-:Y:S02]  /*1a890*/  IABS R24, R5 ;  /* 0x0000000500187213 */ /* 0x000fe40000000000 */
[----:B------:R-:W-:Y:S02]  /*1a8a0*/  FMNMX3.FTZ R5, R32, R30, R28, !PT ;  /* 0x0000001e20057276 */ /* 0x000fe4000781001c */
[----:B------:R-:W-:Y:S02]  /*1a8b0*/  IABS R52, R52 ;  /* 0x0000003400347213 */ /* 0x000fe40000000000 */
[----:B------:R-:W-:-:S02]  /*1a8c0*/  IABS R50, R50 ;  /* 0x0000003200327213 */ /* 0x000fc40000000000 */
[----:B------:R-:W-:Y:S02]  /*1a8d0*/  IABS R7, R22 ;  /* 0x0000001600077213 */ /* 0x000fe40000000000 */
[----:B------:R-:W-:Y:S02]  /*1a8e0*/  FMNMX.FTZ R22, R210, R3, !PT ;  /* 0x00000003d2167209 */ /* 0x000fe40007810000 */
[----:B------:R-:W-:Y:S02]  /*1a8f0*/  FMNMX3.FTZ R5, R5, R20, R14, !PT ;  /* 0x0000001405057276 */ /* 0x000fe4000781000e */
[----:B------:R-:W-:Y:S01]  /*1a900*/  I2FP.F32.S32 R52, R52 ;  /* 0x0000003400347245 */ /* 0x000fe20000201400 */
[----:B------:R-:W1:Y:S01]  /*1a910*/  SHFL.BFLY PT, R3, R22, 0x2, 0x1f ;  /* 0x0c401f0016037f89 */ /* 0x000e6200000e0000 */
[----:B------:R-:W-:Y:S02]  /*1a920*/  I2FP.F32.S32 R50, R50 ;  /* 0x0000003200327245 */ /* 0x000fe40000201400 */
[----:B------:R-:W-:Y:S01]  /*1a930*/  IABS R48, R48 ;  /* 0x0000003000307213 */ /* 0x000fe20000000000 */
[----:B------:R-:W-:Y:S01]  /*1a940*/  FFMA.FTZ R23, R52, -UR5, R23 ;  /* 0x8000000534177c23 */ /* 0x000fe20008010017 */
[----:B------:R-:W-:Y:S01]  /*1a950*/  FMNMX3.FTZ R5, R5, R12, R10, !PT ;  /* 0x0000000c05057276 */ /* 0x000fe2000781000a */
[----:B------:R-:W-:Y:S01]  /*1a960*/  FFMA.FTZ R35, R50, -UR5, R35 ;  /* 0x8000000532237c23 */ /* 0x000fe20008010023 */
[----:B------:R-:W-:-:S02]  /*1a970*/  I2FP.F32.S32 R11, R48 ;  /* 0x00000030000b7245 */ /* 0x000fc40000201400 */
[----:B------:R-:W-:Y:S02]  /*1a980*/  I2FP.F32.S32 R7, R7 ;  /* 0x0000000700077245 */ /* 0x000fe40000201400 */
        /* <DEDUP_REMOVED lines=12> */
[----:B------:R-:W-:Y:S01]  /*1aa50*/  FSEL R202, R24, -INF , !P1 ;  /* 0xff80000018ca7808 */ /* 0x000fe20004800000 */
[----:B------:R-:W-:Y:S01]  /*1aa60*/  IMAD.SHL.U32 R24, R221, 0x8, RZ ;  /* 0x00000008dd187824 */ /* 0x000fe200078e00ff */
        /* <DEDUP_REMOVED lines=8> */
[----:B------:R-:W-:Y:S02]  /*1aaf0*/  LOP3.LUT R5, R89, 0x1c0, RZ, 0xc0, !PT ;  /* 0x000001c059057812 */ /* 0x000fe400078ec0ff */
[----:B------:R-:W-:Y:S01]  /*1ab00*/  FSETP.NEU.FTZ.AND P1, PT, R164, -INF , PT ;  /* 0xff800000a400780b */ /* 0x000fe20003f3d000 */
[----:B------:R-:W1:Y:S01]  /*1ab10*/  SHFL.BFLY PT, R3, R22, 0x1, 0x1f ;  /* 0x0c201f0016037f89 */ /* 0x000e6200000e0000 */
[----:B------:R-:W-:Y:S02]  /*1ab20*/  LOP3.LUT R5, R5, 0x38, R24, 0xf8, !PT ;  /* 0x0000003805057812 */ /* 0x000fe400078ef818 */
[----:B------:R-:W-:Y:S02]  /*1ab30*/  FSEL R205, R205, RZ, P1 ;  /* 0x000000ffcdcd7208 */ /* 0x000fe40000800000 */
[----:B------:R-:W-:-:S03]  /*1ab40*/  LOP3.LUT R222, R5, R222, RZ, 0x3c, !PT ;  /* 0x000000de05de7212 */ /* 0x000fc600078e3cff */
[----:B------:R-:W-:Y:S01]  /*1ab50*/  FFMA.FTZ R188, R46, UR4, -R205 ;  /* 0x000000042ebc7c23 */ /* 0x000fe200080108cd */
[----:B------:R-:W-:Y:S01]  /*1ab60*/  LOP3.LUT R222, R222, 0x200, R89, 0xf8, !PT ;  /* 0x00000200dede7812 */ /* 0x000fe200078ef859 */
[--C-:B------:R-:W-:Y:S01]  /*1ab70*/  FFMA.FTZ R187, R44, UR4, -R205.reuse ;  /* 0x000000042cbb7c23 */ /* 0x100fe200080108cd */
[--C-:B------:R-:W-:Y:S01]  /*1ab80*/  FFMA.FTZ R184, R42, UR4, -R205.reuse ;  /* 0x000000042ab87c23 */ /* 0x100fe200080108cd */
[--C-:B------:R-:W-:Y:S01]  /*1ab90*/  FFMA.FTZ R183, R36, UR4, -R205.reuse ;  /* 0x0000000424b77c23 */ /* 0x100fe200080108cd */
[----:B------:R-:W-:Y:S01]  /*1aba0*/  LEA R222, R222, UR8, 0x1 ;  /* 0x00000008dede7c11 */ /* 0x000fe2000f8e08ff */
[--C-:B------:R-:W-:Y:S01]  /*1abb0*/  FFMA.FTZ R181, R6, UR4, -R205.reuse ;  /* 0x0000000406b57c23 */ /* 0x100fe200080108cd */
[--C-:B------:R-:W-:Y:S01]  /*1abc0*/  FFMA.FTZ R178, R4, UR4, -R205.reuse ;  /* 0x0000000404b27c23 */ /* 0x100fe200080108cd */
[----:B------:R-:W-:Y:S01]  /*1abd0*/  MUFU.EX2 R188, R188 ;  /* 0x000000bc00bc7308 */ /* 0x000fe20000000800 */
[----:B------:R-:W-:Y:S01]  /*1abe0*/  FFMA.FTZ R182, R18, UR4, -R205 ;  /* 0x0000000412b67c23 */ /* 0x000fe200080108cd */
[----:B------:R-:W-:Y:S01]  /*1abf0*/  IMAD.IADD R197, R13, 0x1, R222 ;  /* 0x000000010dc57824 */ /* 0x000fe200078e02de */
[----:B------:R-:W-:Y:S01]  /*1ac00*/  LDSM.16.MT88.4 R156, [R222+0x10000] ;  /* 0x01000000de9c783b */ /* 0x000fe20000004200 */
[----:B------:R-:W-:-:S02]  /*1ac10*/  VIADD R5, R222, 0x10000 ;  /* 0x00010000de057836 */ /* 0x000fc40000000000 */
[--C-:B------:R-:W-:Y:S01]  /*1ac20*/  FFMA.FTZ R177, R16, UR4, -R205.reuse ;  /* 0x0000000410b17c23 */ /* 0x100fe200080108cd */
[----:B------:R-:W-:Y:S01]  /*1ac30*/  VIADD R192, R222, 0x10040 ;  /* 0x00010040dec07836 */ /* 0x000fe20000000000 */
[----:B------:R-:W2:Y:S01]  /*1ac40*/  LDSM.16.MT88.4 R80, [R197+0x14000] ;  /* 0x01400000c550783b */ /* 0x000ea20000004200 */
[----:B-1----:R-:W-:Y:S01]  /*1ac50*/  FMNMX.FTZ R3, R22, R3, !PT ;  /* 0x0000000316037209 */ /* 0x002fe20007810000 */
[----:B------:R-:W-:Y:S01]  /*1ac60*/  @P0 VIADD R192, R5, 0xffffffc0 ;  /* 0xffffffc005c00836 */ /* 0x000fe20000000000 */
[----:B------:R-:W1:Y:S01]  /*1ac70*/  MUFU.EX2 R187, R187 ;  /* 0x000000bb00bb7308 */ /* 0x000e620000000800 */
[----:B------:R-:W3:Y:S01]  /*1ac80*/  LDSM.16.MT88.4 R148, [R197+0x10000] ;  /* 0x01000000c594783b */ /* 0x000ee20000004200 */
[C---:B------:R-:W-:Y:S01]  /*1ac90*/  FSETP.NEU.FTZ.AND P1, PT, R3.reuse, -INF , PT ;  /* 0xff8000000300780b */ /* 0x040fe20003f3d000 */
[----:B------:R-:W-:Y:S01]  /*1aca0*/  FMUL.FTZ R201, R3, UR4 ;  /* 0x0000000403c97c20 */ /* 0x000fe20008410000 */
[----:B------:R-:W-:Y:S01]  /*1acb0*/  IMAD.IADD R191, R13, 0x1, R192 ;  /* 0x000000010dbf7824 */ /* 0x000fe200078e02c0 */
[----:B------:R-:W4:Y:S01]  /*1acc0*/  LDSM.16.MT88.4 R48, [R197+0x12000] ;  /* 0x01200000c530783b */ /* 0x000f220000004200 */
[--C-:B------:R-:W-:Y:S01]  /*1acd0*/  FFMA.FTZ R193, R236, UR4, -R205.reuse ;  /* 0x00000004ecc17c23 */ /* 0x100fe200080108cd */
[--C-:B------:R-:W-:Y:S01]  /*1ace0*/  FFMA.FTZ R194, R194, UR4, -R205.reuse ;  /* 0x00000004c2c27c23 */ /* 0x100fe200080108cd */
[----:B------:R-:W-:Y:S01]  /*1acf0*/  FSEL R201, R201, RZ, P1 ;  /* 0x000000ffc9c97208 */ /* 0x000fe20000800000 */
[----:B------:R-:W5:Y:S01]  /*1ad00*/  LDSM.16.MT88.4 R112, [R197+0x16000] ;  /* 0x01600000c570783b */ /* 0x000f620000004200 */
[----:B------:R-:W-:Y:S01]  /*1ad10*/  MUFU.EX2 R184, R184 ;  /* 0x000000b800b87308 */ /* 0x000fe20000000800 */
[--C-:B------:R-:W-:Y:S01]  /*1ad20*/  FFMA.FTZ R195, R234, UR4, -R205.reuse ;  /* 0x00000004eac37c23 */ /* 0x100fe200080108cd */
[----:B------:R-:W-:Y:S01]  /*1ad30*/  FFMA.FTZ R196, R196, UR4, -R205 ;  /* 0x00000004c4c47c23 */ /* 0x000fe200080108cd */
[--C-:B------:R-:W-:Y:S01]  /*1ad40*/  FFMA.FTZ R190, R32, UR4, -R201.reuse ;  /* 0x0000000420be7c23 */ /* 0x100fe200080108c9 */
[--C-:B------:R-:W-:Y:S01]  /*1ad50*/  FFMA.FTZ R189, R30, UR4, -R201.reuse ;  /* 0x000000041ebd7c23 */ /* 0x100fe200080108c9 */
[--C-:B------:R-:W-:Y:S01]  /*1ad60*/  FFMA.FTZ R186, R28, UR4, -R201.reuse ;  /* 0x000000041cba7c23 */ /* 0x100fe200080108c9 */
[--C-:B------:R-:W-:Y:S01]  /*1ad70*/  FFMA.FTZ R185, R20, UR4, -R201.reuse ;  /* 0x0000000414b97c23 */ /* 0x100fe200080108c9 */
[----:B------:R-:W5:Y:S01]  /*1ad80*/  LDSM.16.MT88.4 R140, [R192] ;  /* 0x00000000c08c783b */ /* 0x000f620000004200 */
[----:B------:R-:W2:Y:S01]  /*1ad90*/  MUFU.EX2 R183, R183 ;  /* 0x000000b700b77308 */ /* 0x000ea20000000800 */
[--C-:B------:R-:W-:Y:S01]  /*1ada0*/  FFMA.FTZ R176, R10, UR4, -R201.reuse ;  /* 0x000000040ab07c23 */ /* 0x100fe200080108c9 */
[--C-:B------:R-:W-:Y:S01]  /*1adb0*/  FFMA.FTZ R167, R8, UR4, -R201.reuse ;  /* 0x0000000408a77c23 */ /* 0x100fe200080108c9 */
[----:B------:R-:W5:Y:S01]  /*1adc0*/  LDSM.16.MT88.4 R132, [R191] ;  /* 0x00000000bf84783b */ /* 0x000f620000004200 */
[--C-:B------:R-:W-:Y:S01]  /*1add0*/  FFMA.FTZ R180, R14, UR4, -R201.reuse ;  /* 0x000000040eb47c23 */ /* 0x100fe200080108c9 */
[--C-:B------:R-:W-:Y:S01]  /*1ade0*/  FFMA.FTZ R179, R12, UR4, -R201.reuse ;  /* 0x000000040cb37c23 */ /* 0x100fe200080108c9 */
[----:B-1----:R-:W-:Y:S01]  /*1adf0*/  F2FP.BF16.F32.PACK_AB R128, R187, R188 ;  /* 0x000000bcbb80723e */ /* 0x002fe200000010ff */
[----:B------:R-:W1:Y:S01]  /*1ae00*/  LDSM.16.MT88.4 R40, [R222+0x12000] ;  /* 0x01200000de28783b */ /* 0x000e620000004200 */
[----:B------:R-:W-:Y:S01]  /*1ae10*/  MUFU.EX2 R190, R190 ;  /* 0x000000be00be7308 */ /* 0x000fe20000000800 */
[--C-:B------:R-:W-:Y:S01]  /*1ae20*/  FFMA.FTZ R198, R198, UR4, -R201.reuse ;  /* 0x00000004c6c67c23 */ /* 0x100fe200080108c9 */
[--C-:B------:R-:W-:Y:S01]  /*1ae30*/  FFMA.FTZ R199, R226, UR4, -R201.reuse ;  /* 0x00000004e2c77c23 */ /* 0x100fe200080108c9 */
[----:B------:R-:W1:Y:S01]  /*1ae40*/  LDSM.16.MT88.4 R56, [R192+0x2000] ;  /* 0x00200000c038783b */ /* 0x000e620000004200 */
[--C-:B------:R-:W-:Y:S01]  /*1ae50*/  FFMA.FTZ R200, R200, UR4, -R201.reuse ;  /* 0x00000004c8c87c23 */ /* 0x100fe200080108c9 */
[----:B------:R-:W-:Y:S01]  /*1ae60*/  FFMA.FTZ R203, R224, UR4, -R201 ;  /* 0x00000004e0cb7c23 */ /* 0x000fe200080108c9 */
[--C-:B------:R-:W-:Y:S01]  /*1ae70*/  FFMA.FTZ R207, R218, UR4, -R205.reuse ;  /* 0x00000004dacf7c23 */ /* 0x100fe200080108cd */
[----:B------:R-:W1:Y:S01]  /*1ae80*/  LDSM.16.MT88.4 R64, [R191+0x2000] ;  /* 0x00200000bf40783b */ /* 0x000e620000004200 */
[----:B------:R-:W3:Y:S01]  /*1ae90*/  MUFU.EX2 R189, R189 ;  /* 0x000000bd00bd7308 */ /* 0x000ee20000000800 */
[----:B--2---:R-:W-:Y:S01]  /*1aea0*/  F2FP.BF16.F32.PACK_AB R130, R183, R184 ;  /* 0x000000b8b782723e */ /* 0x004fe200000010ff */
[--C-:B------:R-:W-:Y:S01]  /*1aeb0*/  FFMA.FTZ R214, R214, UR4, -R205.reuse ;  /* 0x00000004d6d67c23 */ /* 0x100fe200080108cd */
[----:B------:R-:W2:Y:S01]  /*1aec0*/  LDSM.16.MT88.4 R72, [R222+0x14000] ;  /* 0x01400000de48783b */ /* 0x000ea20000004200 */
[--C-:B------:R-:W-:Y:S01]  /*1aed0*/  FFMA.FTZ R209, R212, UR4, -R205.reuse ;  /* 0x00000004d4d17c23 */ /* 0x100fe200080108cd */
[----:B------:R-:W-:Y:S01]  /*1aee0*/  FFMA.FTZ R210, R210, UR4, -R205 ;  /* 0x00000004d2d27c23 */ /* 0x000fe200080108cd */
[--C-:B------:R-:W-:Y:S01]  /*1aef0*/  FFMA.FTZ R205, R208, UR4, -R201.reuse ;  /* 0x00000004d0cd7c23 */ /* 0x100fe200080108c9 */
[----:B------:R-:W2:Y:S01]  /*1af00*/  LDSM.16.MT88.4 R88, [R192+0x4000] ;  /* 0x00400000c058783b */ /* 0x000ea20000004200 */
[----:B------:R-:W-:Y:S01]  /*1af10*/  MUFU.EX2 R186, R186 ;  /* 0x000000ba00ba7308 */ /* 0x000fe20000000800 */
[--C-:B------:R-:W-:Y:S01]  /*1af20*/  FFMA.FTZ R206, R206, UR4, -R201.reuse ;  /* 0x00000004cece7c23 */ /* 0x100fe200080108c9 */
[--C-:B------:R-:W-:Y:S01]  /*1af30*/  FFMA.FTZ R204, R204, UR4, -R201.reuse ;  /* 0x00000004cccc7c23 */ /* 0x100fe200080108c9 */
[----:B------:R-:W2:Y:S01]  /*1af40*/  LDSM.16.MT88.4 R96, [R191+0x4000] ;  /* 0x00400000bf60783b */ /* 0x000ea20000004200 */
[----:B------:R-:W-:Y:S01]  /*1af50*/  FFMA.FTZ R237, R202, UR4, -R201 ;  /* 0x00000004caed7c23 */ /* 0x000fe200080108c9 */
[----:B------:R-:W-:Y:S01]  /*1af60*/  FADD.FTZ R187, R188, R187 ;  /* 0x000000bbbcbb7221 */ /* 0x000fe20000010000 */
[----:B------:R-:W-:Y:S01]  /*1af70*/  UIADD3 UR4, UPT, UPT, UR20, -0x2, URZ ;  /* 0xfffffffe14047890 */ /* 0x000fe2000fffe0ff */
[----:B------:R-:W2:Y:S01]  /*1af80*/  LDSM.16.MT88.4 R104, [R222+0x16000] ;  /* 0x01600000de68783b */ /* 0x000ea20000004200 */
[----:B------:R-:W4:Y:S01]  /*1af90*/  MUFU.EX2 R185, R185 ;  /* 0x000000b900b97308 */ /* 0x000f220000000800 */
[----:B---3--:R-:W-:Y:S01]  /*1afa0*/  F2FP.BF16.F32.PACK_AB R129, R189, R190 ;  /* 0x000000bebd81723e */ /* 0x008fe200000010ff */
[----:B------:R-:W-:Y:S01]  /*1afb0*/  FADD.FTZ R189, R190, R189 ;  /* 0x000000bdbebd7221 */ /* 0x000fe20000010000 */
[----:B------:R-:W3:Y:S01]  /*1afc0*/  LDSM.16.MT88.4 R120, [R192+0x6000] ;  /* 0x00600000c078783b */ /* 0x000ee20000004200 */
[----:B------:R-:W-:Y:S01]  /*1afd0*/  FADD.FTZ R184, R184, R187 ;  /* 0x000000bbb8b87221 */ /* 0x000fe20000010000 */
[----:B------:R-:W-:-:S02]  /*1afe0*/  UISETP.GE.AND UP0, UPT, UR4, UR21, UPT ;  /* 0x000000150400728c */ /* 0x000fc4000bf06270 */
[----:B------:R-:W3:Y:S01]  /*1aff0*/  LDSM.16.MT88.4 R4, [R191+0x6000] ;  /* 0x00600000bf04783b */ /* 0x000ee20000004200 */
[----:B------:R-:W-:Y:S01]  /*1b000*/  MUFU.EX2 R182, R182 ;  /* 0x000000b600b67308 */ /* 0x000fe20000000800 */
[----:B------:R-:W-:Y:S02]  /*1b010*/  FADD.FTZ R183, R183, R184 ;  /* 0x000000b8b7b77221 */ /* 0x000fe40000010000 */
[----:B------:R-:W3:Y:S04]  /*1b020*/  LDSM.16.MT88.4 R8, [R197+0x14800] ;  /* 0x01480000c508783b */ /* 0x000ee80000004200 */
[----:B------:R-:W3:Y:S01]  /*1b030*/  LDSM.16.MT88.4 R16, [R197+0x10800] ;  /* 0x01080000c510783b */ /* 0x000ee20000004200 */
[----:B------:R-:W3:Y:S01]  /*1b040*/  MUFU.EX2 R181, R181 ;  /* 0x000000b500b57308 */ /* 0x000ee20000000800 */
[C---:B----4-:R-:W-:Y:S01]  /*1b050*/  F2FP.BF16.F32.PACK_AB R131, R185.reuse, R186 ;  /* 0x000000bab983723e */ /* 0x050fe200000010ff */
[----:B------:R-:W-:Y:S01]  /*1b060*/  FADD.FTZ R186, R186, R189 ;  /* 0x000000bdbaba7221 */ /* 0x000fe20000010000 */
[----:B------:R-:W4:Y:S03]  /*1b070*/  LDSM.16.MT88.4 R12, [R197+0x12800] ;  /* 0x01280000c50c783b */ /* 0x000f260000004200 */
[----:B------:R-:W-:Y:S01]  /*1b080*/  FADD.FTZ R185, R185, R186 ;  /* 0x000000bab9b97221 */ /* 0x000fe20000010000 */
[----:B------:R-:W4:Y:S01]  /*1b090*/  LDSM.16.MT88.4 R20, [R192+0x800] ;  /* 0x00080000c014783b */ /* 0x000f220000004200 */
        /* <DEDUP_REMOVED lines=28> */
[C---:B--2---:R-:W-:Y:S07]  /*1b260*/  HMMA.16816.F32.BF16 R68, R128.reuse, R72, RZ ;  /* 0x000000488044723c */ /* 0x044fee00000418ff */
[----:B------:R-:W-:Y:S01]  /*1b270*/  MUFU.EX2 R200, R200 ;  /* 0x000000c800c87308 */ /* 0x000fe20000000800 */
[C---:B------:R-:W-:Y:S07]  /*1b280*/  HMMA.16816.F32.BF16 R84, R128.reuse, R88, RZ ;  /* 0x000000588054723c */ /* 0x040fee00000418ff */
[----:B------:R-:W2:Y:S01]  /*1b290*/  MUFU.EX2 R203, R203 ;  /* 0x000000cb00cb7308 */ /* 0x000ea20000000800 */
[C---:B------:R-:W-:Y:S07]  /*1b2a0*/  HMMA.16816.F32.BF16 R92, R128.reuse, R96, RZ ;  /* 0x00000060805c723c */ /* 0x040fee00000418ff */
[----:B------:R-:W-:Y:S01]  /*1b2b0*/  MUFU.EX2 R207, R207 ;  /* 0x000000cf00cf7308 */ /* 0x000fe20000000800 */
[C---:B------:R-:W-:Y:S07]  /*1b2c0*/  HMMA.16816.F32.BF16 R100, R128.reuse, R104, RZ ;  /* 0x000000688064723c */ /* 0x040fee00000418ff */
[----:B------:R-:W2:Y:S01]  /*1b2d0*/  MUFU.EX2 R214, R214 ;  /* 0x000000d600d67308 */ /* 0x000ea20000000800 */
        /* <DEDUP_REMOVED lines=230> */
[----:B------:R-:W1:Y:S01]  /*1c140*/  LDCU UR17, c[0x0][0x3c4] ;  /* 0x00007880ff1177ac */ /* 0x000e620008000800 */
[----:B------:R-:W1:Y:S01]  /*1c150*/  LDCU.64 UR26, c[0x0][0x358] ;  /* 0x00006b00ff1a77ac */ /* 0x000e620008000a00 */
[----:B------:R-:W1:Y:S01]  /*1c160*/  LDCU.64 UR6, c[0x0][0x3b8] ;  /* 0x00007700ff0677ac */ /* 0x000e620008000a00 */
[----:B------:R-:W1:Y:S01]  /*1c170*/  LDCU.64 UR10, c[0x0][0x3c0] ;  /* 0x00007800ff0a77ac */ /* 0x000e620008000a00 */
[----:B------:R-:W1:Y:S01]  /*1c180*/  LDCU.64 UR12, c[0x0][0x3a0] ;  /* 0x00007400ff0c77ac */ /* 0x000e620008000a00 */
[----:B------:R-:W1:Y:S01]  /*1c190*/  LDCU.64 UR14, c[0x0][0x3a8] ;  /* 0x00007500ff0e77ac */ /* 0x000e620008000a00 */
[----:B------:R-:W-:Y:S02]  /*1c1a0*/  USHF.L.U32 UR28, UR28, 0x6, URZ ;  /* 0x000000061c1c7899 */ /* 0x000fe400080006ff */
[----:B--23--:R-:W-:-:S12]  /*1c1b0*/  ULEA UR8, UR8, UR22, 0x18 ;  /* 0x0000001608087291 */ /* 0x00cfd8000f8ec0ff */
.L_x_5290:
        /* <DEDUP_REMOVED lines=95> */
.L_x_5287:
[----:B------:R-:W-:Y:S01]  /*1c7b0*/  ISETP.GE.AND P4, PT, R7, UR18, PT ;  /* 0x0000001207007c0c */ /* 0x000fe2000bf86270 */
[----:B------:R-:W-:Y:S01]  /*1c7c0*/  USHF.L.U32 UR22, UR20, 0x5, URZ ;  /* 0x0000000514167899 */ /* 0x000fe200080006ff */
[----:B------:R-:W-:Y:S01]  /*1c7d0*/  LEA R241, R241, UR8, 0x1 ;  /* 0x00000008f1f17c11 */ /* 0x000fe2000f8e08ff */
[----:B-1----:R-:W-:Y:S01]  /*1c7e0*/  USHF.L.U64.HI UR20, UR20, 0x5, UR17 ;  /* 0x0000000514147899 */ /* 0x002fe20008010211 */
[----:B------:R-:W-:Y:S01]  /*1c7f0*/  LOP3.LUT R7, R7, 0xc0, RZ, 0xfc, !PT ;  /* 0x000000c007077812 */ /* 0x000fe200078efcff */
[----:B------:R-:W-:Y:S01]  /*1c800*/  UIADD3 UR19, UPT, UPT, UR19, -0x1, URZ ;  /* 0xffffffff13137890 */ /* 0x000fe2000fffe0ff */
[----:B------:R-:W-:Y:S02]  /*1c810*/  LOP3.LUT R6, R3, 0x400, RZ, 0xc0, !PT ;  /* 0x0000040003067812 */ /* 0x000fe400078ec0ff */
[----:B------:R-:W-:Y:S01]  /*1c820*/  ISETP.GE.AND P1, PT, R7, UR18, PT ;  /* 0x0000001207007c0c */ /* 0x000fe2000bf26270 */
[----:B------:R-:W-:Y:S01]  /*1c830*/  UISETP.GT.AND UP2, UPT, UR19, UR21, UPT ;  /* 0x000000151300728c */ /* 0x000fe2000bf44270 */
[----:B------:R-:W-:Y:S02]  /*1c840*/  IADD3 R8, P0, PT, R232, UR22, RZ ;  /* 0x00000016e8087c10 */ /* 0x000fe4000ff1e0ff */
[----:B------:R-:W-:Y:S01]  /*1c850*/  LOP3.LUT R225, R4, 0x8, R221, 0x78, !PT ;  /* 0x0000000804e17812 */ /* 0x000fe200078e78dd */
[----:B------:R-:W-:Y:S01]  /*1c860*/  @!PT LDS RZ, [RZ] ;  /* 0x00000000fffff984 */ /* 0x000fe20000000800 */
[----:B------:R-:W-:Y:S01]  /*1c870*/  @!PT LDS RZ, [RZ] ;  /* 0x00000000fffff984 */ /* 0x000fe20000000800 */
[----:B------:R-:W-:Y:S01]  /*1c880*/  @!PT LDS RZ, [RZ] ;  /* 0x00000000fffff984 */ /* 0x000fe20000000800 */
[----:B------:R-:W-:Y:S01]  /*1c890*/  @!P4 LDGSTS.E.BYPASS.LTC128B.128 [R241+0x10000], desc[UR26][R232.64] ;  /* 0x10000000e8f1cfae */ /* 0x000fe2000b981a1a */
[----:B------:R-:W-:Y:S02]  /*1c8a0*/  IADD3.X R9, PT, PT, R233, UR20, RZ, P0, !PT ;  /* 0x00000014e9097c10 */ /* 0x000fe400087fe4ff */
[----:B------:R-:W-:Y:S02]  /*1c8b0*/  LEA R225, R225, R6, 0x1 ;  /* 0x00000006e1e17211 */ /* 0x000fe400078e08ff */
        /* <DEDUP_REMOVED lines=8> */
[----:B------:R-:W-:Y:S02]  /*1c940*/  LOP3.LUT R2, R220, 0x8, RZ, 0xc0, !PT ;  /* 0x00000008dc027812 */ /* 0x000fe400078ec0ff */
[----:B------:R-:W-:Y:S01]  /*1c950*/  @P3 STS.128 [R241+0x12000], RZ ;  /* 0x012000fff1003388 */ /* 0x000fe20000000c00 */
[----:B------:R-:W-:Y:S02]  /*1c960*/  LOP3.LUT R3, R216, 0x200, R3, 0xf8, !PT ;  /* 0x00000200d8037812 */ /* 0x000fe400078ef803 */
[----:B------:R-:W-:Y:S02]  /*1c970*/  MOV R170, 0x20 ;  /* 0x0000002000aa7802 */ /* 0x000fe40000000f00 */
[----:B------:R-:W-:Y:S01]  /*1c980*/  @!PT LDS RZ, [RZ] ;  /* 0x00000000fffff984 */ /* 0x000fe20000000800 */
[----:B------:R-:W-:Y:S01]  /*1c990*/  @!PT LDS RZ, [RZ] ;  /* 0x00000000fffff984 */ /* 0x000fe20000000800 */
[----:B------:R-:W-:Y:S01]  /*1c9a0*/  @!PT LDS RZ, [RZ] ;  /* 0x00000000fffff984 */ /* 0x000fe20000000800 */
[----:B------:R-:W-:Y:S01]  /*1c9b0*/  @!P2 LDGSTS.E.BYPASS.LTC128B.128 [R241+0x14000], desc[UR26][R232.64+0x100] ;  /* 0x14000100e8f1afae */ /* 0x000fe2000b981a1a */
[----:B------:R-:W-:Y:S02]  /*1c9c0*/  LOP3.LUT R2, R3, R4, R2, 0xf6, !PT ;  /* 0x0000000403027212 */ /* 0x000fe400078ef602 */
[----:B------:R-:W-:Y:S02]  /*1c9d0*/  IADD3 R4, P0, PT, R6, UR22, RZ ;  /* 0x0000001606047c10 */ /* 0x000fe4000ff1e0ff */
[----:B------:R-:W-:Y:S01]  /*1c9e0*/  @P2 STS.128 [R241+0x14000], RZ ;  /* 0x014000fff1002388 */ /* 0x000fe20000000c00 */
[----:B------:R-:W-:Y:S02]  /*1c9f0*/  LEA R227, R2, UR8, 0x1 ;  /* 0x0000000802e37c11 */ /* 0x000fe4000f8e08ff */
[----:B------:R-:W-:Y:S02]  /*1ca00*/  IADD3.X R5, PT, PT, R7, UR20, RZ, P0, !PT ;  /* 0x0000001407057c10 */ /* 0x000fe400087fe4ff */
        /* <DEDUP_REMOVED lines=430> */
.L_x_5289:
        /* <DEDUP_REMOVED lines=91> */
.L_x_5288:
[C---:B--2---:R-:W-:Y:S01]  /*1eaa0*/  IADD3 R4, PT, PT, R235.reuse, -0x8, RZ ;  /* 0xfffffff8eb047810 */ /* 0x044fe20007ffe0ff */
[----:B-1----:R-:W-:Y:S01]  /*1eab0*/  LDSM.16.MT88.4 R20, [R219+0x10000] ;  /* 0x01000000db14783b */ /* 0x002fe20000004200 */
[C---:B------:R-:W-:Y:S01]  /*1eac0*/  IADD3 R6, PT, PT, R235.reuse, -0x1, RZ ;  /* 0xffffffffeb067810 */ /* 0x040fe20007ffe0ff */
[----:B------:R-:W-:Y:S01]  /*1ead0*/  UISETP.GT.AND UP2, UPT, UR19, UR21, UPT ;  /* 0x000000151300728c */ /* 0x000fe2000bf44270 */
[----:B------:R-:W-:Y:S01]  /*1eae0*/  IABS R4, R4 ;  /* 0x0000000400047213 */ /* 0x000fe20000000000 */
[----:B------:R-:W-:Y:S01]  /*1eaf0*/  UIADD3 UR28, UPT, UPT, UR28, -0x40, URZ ;  /* 0xffffffc01c1c7890 */ /* 0x000fe2000fffe0ff */
[----:B------:R-:W-:Y:S02]  /*1eb00*/  IABS R6, R6 ;  /* 0x0000000600067213 */ /* 0x000fe40000000000 */
[----:B------:R-:W-:Y:S02]  /*1eb10*/  I2FP.F32.S32 R4, R4 ;  /* 0x0000000400047245 */ /* 0x000fe40000201400 */
[C---:B------:R-:W-:Y:S02]  /*1eb20*/  IADD3 R5, PT, PT, R235.reuse, -0x18, RZ ;  /* 0xffffffe8eb057810 */ /* 0x040fe40007ffe0ff */
[C---:B------:R-:W-:Y:S01]  /*1eb30*/  IADD3 R7, PT, PT, R235.reuse, -0x11, RZ ;  /* 0xffffffefeb077810 */ /* 0x040fe20007ffe0ff */
[C---:B------:R-:W-:Y:S01]  /*1eb40*/  FFMA.FTZ R10, R4.reuse, -UR5, R3 ;  /* 0x80000005040a7c23 */ /* 0x040fe20008010003 */
[----:B------:R-:W-:Y:S01]  /*1eb50*/  I2FP.F32.S32 R6, R6 ;  /* 0x0000000600067245 */ /* 0x000fe20000201400 */
[----:B------:R-:W-:Y:S01]  /*1eb60*/  FFMA.FTZ R180, R4, -UR5, R180 ;  /* 0x8000000504b47c23 */ /* 0x000fe200080100b4 */
[----:B------:R-:W-:Y:S02]  /*1eb70*/  IABS R8, R235 ;  /* 0x000000eb00087213 */ /* 0x000fe40000000000 */
        /* <DEDUP_REMOVED lines=549> */
.L_x_5286:
        /* <DEDUP_REMOVED lines=322> */
.L_x_5292:
[----:B------:R-:W-:Y:S05]  /*221f0*/  BSYNC.RECONVERGENT B0 ;  /* 0x0000000000007941 */ /* 0x000fea0003800200 */
.L_x_5291:
        /* <DEDUP_REMOVED lines=25> */
.L_x_5294:
[----:B------:R-:W-:Y:S05]  /*22390*/  BSYNC.RECONVERGENT B0 ;  /* 0x0000000000007941 */ /* 0x000fea0003800200 */
.L_x_5293:
        /* <DEDUP_REMOVED lines=26> */
.L_x_5296:
[----:B------:R-:W-:Y:S05]  /*22540*/  BSYNC.RECONVERGENT B0 ;  /* 0x0000000000007941 */ /* 0x000fea0003800200 */
.L_x_5295:
        /* <DEDUP_REMOVED lines=24> */
.L_x_5298:
[----:B------:R-:W-:Y:S05]  /*226d0*/  BSYNC.RECONVERGENT B0 ;  /* 0x0000000000007941 */ /* 0x000fea0003800200 */
.L_x_5297:
        /* <DEDUP_REMOVED lines=23> */
.L_x_5300:
[----:B------:R-:W-:Y:S05]  /*22850*/  BSYNC.RECONVERGENT B0 ;  /* 0x0000000000007941 */ /* 0x000fea0003800200 */
.L_x_5299:
        /* <DEDUP_REMOVED lines=24> */
.L_x_5302:
[----:B------:R-:W-:Y:S05]  /*229e0*/  BSYNC.RECONVERGENT B0 ;  /* 0x0000000000007941 */ /* 0x000fea0003800200 */
.L_x_5301:
        /* <DEDUP_REMOVED lines=24> */
.L_x_5304:
[----:B------:R-:W-:Y:S05]  /*22b70*/  BSYNC.RECONVERGENT B0 ;  /* 0x0000000000007941 */ /* 0x000fea0003800200 */
.L_x_5303:
        /* <DEDUP_REMOVED lines=24> */
.L_x_5306:
[----:B------:R-:W-:Y:S05]  /*22d00*/  BSYNC.RECONVERGENT B0 ;  /* 0x0000000000007941 */ /* 0x000fea0003800200 */
.L_x_5305:
        /* <DEDUP_REMOVED lines=24> */
.L_x_5307:
        /* <DEDUP_REMOVED lines=15> */
.L_x_7491:


//--------------------- .text._ZN5flash24flash_fwd_splitkv_kernelI23Flash_fwd_kernel_traitsILi256ELi64ELi64ELi4ELb0ELb0EN7cutlass10bfloat16_tE19Flash_kernel_traitsILi256ELi64ELi64ELi4ES3_EELb0ELb1ELb0ELb0ELb1ELb0ELb0ELb0EEEvNS_16Flash_fwd_paramsE --------------------------
	.section	.text._ZN5flash24flash_fwd_splitkv_kernelI23Flash_fwd_kernel_traitsILi256ELi64ELi64ELi4ELb0ELb0EN7cutlass10bfloat16_tE19Flash_kernel_traitsILi256ELi64ELi64ELi4ES3_EELb0ELb1ELb0ELb0ELb1ELb0ELb0ELb0EEEvNS_16Flash_fwd_paramsE,"ax",@progbits
	.align	128
        .global         _ZN5flash24flash_fwd_splitkv_kernelI23Flash_fwd_kernel_traitsILi256ELi64ELi64ELi4ELb0ELb0EN7cutlass10bfloat16_tE19Flash_kernel_traitsILi256ELi64ELi64ELi4ES3_EELb0ELb1ELb0ELb0ELb1ELb0ELb0ELb0EEEvNS_16Flash_fwd_paramsE
        .type           _ZN5flash24flash_fwd_splitkv_kernelI23Flash_fwd_kernel_traitsILi256ELi64ELi64ELi4ELb0ELb0EN7cutlass10bfloat16_tE19Flash_kernel_traitsILi256ELi64ELi64ELi4ES3_EELb0ELb1ELb0ELb0ELb1ELb0ELb0ELb0EEEvNS_16Flash_fwd_paramsE,@function
        .size           _ZN5flash24flash_fwd_splitkv_kernelI23Flash_fwd_kernel_traitsILi256ELi64ELi64ELi4ELb0ELb0EN7cutlass10bfloat16_tE19Flash_kernel_traitsILi256ELi64ELi64ELi4ES3_EELb0ELb1ELb0ELb0ELb1ELb0ELb0ELb0EEEvNS_16Flash_fwd_paramsE,(.L_x_7492 - _ZN5flash24flash_fwd_splitkv_kernelI23Flash_fwd_kernel_traitsILi256ELi64ELi64ELi4ELb0ELb0EN7cutlass10bfloat16_tE19Flash_kernel_traitsILi256ELi64ELi64ELi4ES3_EELb0ELb1ELb0ELb0ELb1ELb0ELb0ELb0EEEvNS_16Flash_fwd_paramsE)
        .other          _ZN5flash24flash_fwd_splitkv_kernelI23Flash_fwd_kernel_traitsILi256ELi64ELi64ELi4ELb0ELb0EN7cutlass10bfloat16_tE19Flash_kernel_traitsILi256ELi64ELi64ELi4ES3_EELb0ELb1ELb0ELb0ELb1ELb0ELb0ELb0EEEvNS_16Flash_fwd_paramsE,@"STO_CUDA_ENTRY STV_DEFAULT"
_ZN5flash24flash_fwd_splitkv_kernelI23Flash_fwd_kernel_traitsILi256ELi64ELi64ELi4ELb0ELb0EN7cutlass10bfloat16_tE19Flash_kernel_traitsILi256ELi64ELi64ELi4ES3_EELb0ELb1ELb0ELb0ELb1ELb0ELb0ELb0EEEvNS_16Flash_fwd_paramsE:
.text._ZN5flash24flash_fwd_splitkv_kernelI23Flash_fwd_kernel_traitsILi256ELi64ELi64ELi4ELb0ELb0EN7cutlass10bfloat16_tE19Flash_kernel_traitsILi256ELi64ELi64ELi4ES3_EELb0ELb1ELb0ELb0ELb1ELb0ELb0ELb0EEEvNS_16Flash_fwd_paramsE:
        /* <DEDUP_REMOVED lines=54> */
[----:B------:R-:W-:Y:S01]  /*0360*/  UMOV UR6, URZ ;  /* 0x000000ff00067c82 */ /* 0x000fe20008000000 */
[----:B------:R-:W-:Y:S01]  /*0370*/  UMOV UR28, 0xffffffff ;  /* 0xffffffff001c7882 */ /* 0x000fe20000000000 */
[----:B-1----:R-:W-:-:S04]  /*0380*/  @!UP2 UISETP.NE.U32.AND UP0, UPT, UR4, URZ, UPT ;  /* 0x000000ff0400a28c */ /* 0x002fc8000bf05070 */
[----:B------:R-:W-:-:S04]  /*0390*/  @!UP2 UISETP.NE.AND.EX UP0, UPT, UR5, URZ, UPT, UP0 ;  /* 0x000000ff0500a28c */ /* 0x000fc8000bf05300 */
        /* <DEDUP_REMOVED lines=17> */
.L_x_5308:
        /* <DEDUP_REMOVED lines=82> */
.L_x_5311:
[----:B------:R-:W-:Y:S05]  /*09d0*/  BSYNC.RECONVERGENT B0 ;  /* 0x0000000000007941 */ /* 0x000fea0003800200 */
.L_x_5310:
        /* <DEDUP_REMOVED lines=17> */
.L_x_5313:
[----:B------:R-:W-:Y:S05]  /*0af0*/  BSYNC.RECONVERGENT B0 ;  /* 0x0000000000007941 */ /* 0x000fea0003800200 */
.L_x_5312:
        /* <DEDUP_REMOVED lines=17> */
.L_x_5315:
[----:B------:R-:W-:Y:S05]  /*0c10*/  BSYNC.RECONVERGENT B0 ;  /* 0x0000000000007941 */ /* 0x000fea0003800200 */
.L_x_5314:
        /* <DEDUP_REMOVED lines=16> */
.L_x_5317:
[----:B------:R-:W-:Y:S05]  /*0d20*/  BSYNC.RECONVERGENT B0 ;  /* 0x0000000000007941 */ /* 0x000fea0003800200 */
.L_x_5316:
        /* <DEDUP_REMOVED lines=21> */
.L_x_5309:
        /* <DEDUP_REMOVED lines=13> */
.L_x_5318:
        /* <DEDUP_REMOVED lines=98> */
.L_x_5319:
        /* <DEDUP_REMOVED lines=15> */
.L_x_5321:
[----:B------:R-:W1:Y:S01]  /*1660*/  LDCU.64 UR10, c[0x0][0x3b8] ;  /* 0x00007700ff0a77ac */ /* 0x000e620008000a00 */
[----:B------:R-:W-:-:S04]  /*1670*/  UIADD3 UR15, UPT, UPT, UR6, UR28, URZ ;  /* 0x0000001c060f7290 */ /* 0x000fc8000fffe0ff */
[----:B-1----:R-:W-:Y:S02]  /*1680*/  UIMAD.WIDE.U32 UR4, UR15, UR10, URZ ;  /* 0x0000000a0f0472a5 */ /* 0x002fe4000f8e00ff */
[----:B------:R-:W-:-:S04]  /*1690*/  UIMAD UR15, UR15, UR11, URZ ;  /* 0x0000000b0f0f72a4 */ /* 0x000fc8000f8e02ff */
[----:B------:R-:W-:Y:S01]  /*16a0*/  UIADD3 UR15, UPT, UPT, UR5, UR15, URZ ;  /* 0x0000000f050f7290 */ /* 0x000fe2000fffe0ff */
[----:B------:R-:W-:-:S11]  /*16b0*/  UMOV UR14, UR4 ;  /* 0x00000004000e7c82 */ /* 0x000fd60008000000 */
.L_x_5322:
        /* <DEDUP_REMOVED lines=15> */
.L_x_5323:
[----:B------:R-:W1:Y:S01]  /*17b0*/  LDCU.64 UR8, c[0x0][0x3c0] ;  /* 0x00007800ff0877ac */ /* 0x000e620008000a00 */
[----:B------:R-:W-:-:S04]  /*17c0*/  UIADD3 UR6, UPT, UPT, UR6, UR28, URZ ;  /* 0x0000001c06067290 */ /* 0x000fc8000fffe0ff */
[----:B-1----:R-:W-:Y:S02]  /*17d0*/  UIMAD.WIDE.U32 UR4, UR6, UR8, URZ ;  /* 0x00000008060472a5 */ /* 0x002fe4000f8e00ff */
[----:B------:R-:W-:-:S04]  /*17e0*/  UIMAD UR6, UR6, UR9, URZ ;  /* 0x00000009060672a4 */ /* 0x000fc8000f8e02ff */
[----:B------:R-:W-:-:S03]  /*17f0*/  UIADD3 UR5, UPT, UPT, UR5, UR6, URZ ;  /* 0x0000000605057290 */ /* 0x000fc6000fffe0ff */
[----:B------:R-:W-:-:S09]  /*1800*/  UMOV UR6, UR4 ;  /* 0x0000000400067c82 */ /* 0x000fd20008000000 */
.L_x_5324:
        /* <DEDUP_REMOVED lines=50> */
.L_x_5320:
[----:B------:R-:W-:Y:S01]  /*1b30*/  UISETP.NE.AND UP0, UPT, UR17, -0x1, UPT ;  /* 0xffffffff1100788c */ /* 0x000fe2000bf05270 */
[----:B------:R-:W1:Y:S01]  /*1b40*/  S2R R33, SR_CTAID.X ;  /* 0x0000000000217919 */ /* 0x000e620000002500 */
[----:B------:R-:W-:Y:S01]  /*1b50*/  UIADD3 UR28, UPT, UPT, -UR21, UR25, URZ ;  /* 0x00000019151c7290 */ /* 0x000fe2000fffe1ff */
[C---:B------:R-:W-:Y:S01]  /*1b60*/  IMAD.SHL.U32 R245, R215.reuse, 0x8, RZ ;  /* 0x00000008d7f57824 */ /* 0x040fe200078e00ff */
[--C-:B------:R-:W-:Y:S01]  /*1b70*/  SHF.R.U32.HI R18, RZ, 0x3, R215.reuse ;  /* 0x00000003ff127819 */ /* 0x100fe200000116d7 */
[----:B------:R-:W2:Y:S01]  /*1b80*/  LDCU.64 UR4, c[0x0][0x3c8] ;  /* 0x00007900ff0477ac */ /* 0x000ea20008000a00 */
[----:B------:R-:W-:Y:S01]  /*1b90*/  IMAD.MOV.U32 R19, RZ, RZ, RZ ;  /* 0x000000ffff137224 */ /* 0x000fe200078e00ff */
[--C-:B------:R-:W-:Y:S01]  /*1ba0*/  SHF.R.U32.HI R217, RZ, 0x1, R215.reuse ;  /* 0x00000001ffd97819 */ /* 0x100fe200000116d7 */
[----:B------:R-:W-:Y:S01]  /*1bb0*/  IMAD.SHL.U32 R84, R215, 0x40, RZ ;  /* 0x00000040d7547824 */ /* 0x000fe200078e00ff */
[C---:B------:R-:W-:Y:S01]  /*1bc0*/  ISETP.GE.AND P5, PT, R18.reuse, UR28, PT ;  /* 0x0000001c12007c0c */ /* 0x040fe2000bfa6270 */
[C---:B------:R-:W-:Y:S01]  /*1bd0*/  VIADD R0, R18.reuse, 0x10 ;  /* 0x0000001012007836 */ /* 0x040fe20000000000 */
[----:B------:R-:W3:Y:S01]  /*1be0*/  @!UP0 LDCU.64 UR14, c[0x0][0x398] ;  /* 0x00007300ff0e87ac */ /* 0x000ee20008000a00 */
[C---:B------:R-:W-:Y:S01]  /*1bf0*/  LOP3.LUT R214, R245.reuse, 0x38, RZ, 0xc0, !PT ;  /* 0x00000038f5d67812 */ /* 0x040fe200078ec0ff */
[----:B------:R-:W-:Y:S01]  /*1c00*/  VIADD R13, R18, 0x20 ;  /* 0x00000020120d7836 */ /* 0x000fe20000000000 */
[----:B------:R-:W-:Y:S01]  /*1c10*/  LOP3.LUT R6, R245, 0x1f8, RZ, 0xc0, !PT ;  /* 0x000001f8f5067812 */ /* 0x000fe200078ec0ff */
[----:B------:R-:W4:Y:S01]  /*1c20*/  @UP0 LDCU.64 UR6, c[0x0][0x3b0] ;  /* 0x00007600ff0607ac */ /* 0x000f220008000a00 */
[----:B------:R-:W-:Y:S01]  /*1c30*/  IADD3 R10, P0, PT, R214, R10, RZ ;  /* 0x0000000ad60a7210 */ /* 0x000fe20007f1e0ff */
[----:B------:R-:W-:Y:S01]  /*1c40*/  VIADD R12, R18, 0x30 ;  /* 0x00000030120c7836 */ /* 0x000fe20000000000 */
[----:B------:R-:W-:Y:S01]  /*1c50*/  ISETP.GE.AND P3, PT, R0, UR28, PT ;  /* 0x0000001c00007c0c */ /* 0x000fe2000bf66270 */
[----:B------:R-:W-:Y:S01]  /*1c60*/  IMAD.SHL.U32 R213, R215, 0x20, RZ ;  /* 0x00000020d7d57824 */ /* 0x000fe200078e00ff */
[----:B------:R-:W-:Y:S01]  /*1c70*/  LOP3.LUT R6, R6, 0x38, R215, 0x78, !PT ;  /* 0x0000003806067812 */ /* 0x000fe200078e78d7 */
[----:B------:R-:W-:Y:S01]  /*1c80*/  IMAD.X R11, RZ, RZ, R4, P0 ;  /* 0x000000ffff0b7224 */ /* 0x000fe200000e0604 */
[----:B------:R-:W5:Y:S01]  /*1c90*/  @!P5 LDC.64 R2, c[0x0][0x3b0] ;  /* 0x0000ec00ff02db82 */ /* 0x000f620000000a00 */
[----:B------:R-:W-:Y:S01]  /*1ca0*/  ISETP.GE.AND P4, PT, R13, UR28, PT ;  /* 0x0000001c0d007c0c */ /* 0x000fe2000bf86270 */
[----:B--2---:R-:W-:Y:S01]  /*1cb0*/  IMAD.U32 R24, RZ, RZ, UR4 ;  /* 0x00000004ff187e24 */ /* 0x004fe2000f8e00ff */
[----:B------:R-:W-:Y:S01]  /*1cc0*/  LOP3.LUT R245, R6, 0x1e00, R245, 0xf8, !PT ;  /* 0x00001e0006f57812 */ /* 0x000fe200078ef8f5 */
[----:B------:R-:W-:Y:S01]  /*1cd0*/  IMAD.WIDE.U32 R10, R18, UR10, R10 ;  /* 0x0000000a120a7c25 */ /* 0x000fe2000f8e000a */
[----:B------:R-:W-:Y:S01]  /*1ce0*/  LOP3.LUT R213, R213, 0x7c00, RZ, 0xc0, !PT ;  /* 0x00007c00d5d57812 */ /* 0x000fe200078ec0ff */
[----:B------:R-:W-:Y:S01]  /*1cf0*/  UIADD3 UR20, UPT, UPT, UR24, UR20, -UR25 ;  /* 0x0000001418147290 */ /* 0x000fe2000fffe819 */
[----:B------:R-:W-:Y:S01]  /*1d00*/  LOP3.LUT R91, R84, 0x400, RZ, 0xc0, !PT ;  /* 0x00000400545b7812 */ /* 0x000fe200078ec0ff */
[----:B---3--:R-:W-:Y:S01]  /*1d10*/  @!UP0 UIMAD.WIDE.U32 UR30, UR27, UR14, URZ ;  /* 0x0000000e1b1e82a5 */ /* 0x008fe2000f8e00ff */
[----:B------:R-:W-:Y:S01]  /*1d20*/  IMAD R231, R18, UR11, R11 ;  /* 0x0000000b12e77c24 */ /* 0x000fe2000f8e020b */
[----:B------:R-:W2:Y:S01]  /*1d30*/  @!P3 LDC.64 R8, c[0x0][0x3b0] ;  /* 0x0000ec00ff08bb82 */ /* 0x000ea20000000a00 */
[----:B----4-:R-:W-:Y:S01]  /*1d40*/  @UP0 UIMAD.WIDE.U32 UR32, UR17, UR6, URZ ;  /* 0x00000006112002a5 */ /* 0x010fe2000f8e00ff */
[----:B-1----:R-:W-:Y:S01]  /*1d50*/  IMAD.WIDE.U32 R32, R33, 0x40, R18 ;  /* 0x0000004021207825 */ /* 0x002fe200078e0012 */
[----:B------:R-:W-:Y:S01]  /*1d60*/  @!UP0 UIMAD UR15, UR27, UR15, UR31 ;  /* 0x0000000f1b0f82a4 */ /* 0x000fe2000f8e021f */
[----:B------:R-:W-:Y:S01]  /*1d70*/  LOP3.LUT R166, R213, 0x200, R84, 0xf8, !PT ;  /* 0x00000200d5a67812 */ /* 0x000fe200078ef854 */
[----:B------:R-:W-:Y:S01]  /*1d80*/  @UP0 UIMAD UR15, UR17, UR7, UR33 ;  /* 0x00000007110f02a4 */ /* 0x000fe2000f8e0221 */
[----:B------:R-:W-:Y:S01]  /*1d90*/  IMAD.U32 R19, RZ, RZ, UR5 ;  /* 0x00000005ff137e24 */ /* 0x000fe2000f8e00ff */
[----:B------:R-:W1:Y:S01]  /*1da0*/  LDCU.64 UR6, c[0x0][0x388] ;  /* 0x00007100ff0677ac */ /* 0x000e620008000a00 */
[----:B------:R-:W3:Y:S01]  /*1db0*/  S2UR UR14, SR_CgaCtaId ;  /* 0x00000000000e79c3 */ /* 0x000ee20000008800 */
[----:B------:R-:W-:Y:S01]  /*1dc0*/  @!P4 IADD3 R15, P2, PT, R32, 0x20, RZ ;  /* 0x00000020200fc810 */ /* 0x000fe20007f5e0ff */
[----:B------:R-:W-:Y:S01]  /*1dd0*/  IMAD.MOV.U32 R85, RZ, RZ, 0x20 ;  /* 0x00000020ff557424 */ /* 0x000fe200078e00ff */
[----:B------:R-:W-:Y:S01]  /*1de0*/  @UP0 UMOV UR30, UR32 ;  /* 0x00000020001e0c82 */ /* 0x000fe20008000000 */
[----:B------:R-:W-:Y:S01]  /*1df0*/  UMOV UR5, 0x400 ;  /* 0x0000040000057882 */ /* 0x000fe20000000000 */
[----:B------:R-:W-:Y:S01]  /*1e00*/  IADD3 R4, P0, PT, R214, UR30, RZ ;  /* 0x0000001ed6047c10 */ /* 0x000fe2000ff1e0ff */
[----:B-----5:R-:W-:-:S02]  /*1e10*/  @!P5 IMAD R26, R33, R2, RZ ;  /* 0x00000002211ad224 */ /* 0x020fc400078e02ff */
[----:B------:R-:W4:Y:S01]  /*1e20*/  @!P3 LDC.64 R6, c[0x0][0x380] ;  /* 0x0000e000ff06bb82 */ /* 0x000f220000000a00 */
[----:B------:R-:W-:Y:S02]  /*1e30*/  @!P4 IMAD.X R21, RZ, RZ, R33, P2 ;  /* 0x000000ffff15c224 */ /* 0x000fe400010e0621 */
[----:B------:R-:W-:Y:S01]  /*1e40*/  IMAD.X R5, RZ, RZ, UR15, P0 ;  /* 0x0000000fff057e24 */ /* 0x000fe200080e06ff */
[----:B------:R-:W-:Y:S01]  /*1e50*/  ISETP.GE.AND P0, PT, R12, UR28, PT ;  /* 0x0000001c0c007c0c */ /* 0x000fe2000bf06270 */
[----:B------:R-:W-:Y:S02]  /*1e60*/  @!P5 IMAD R26, R32, R3, R26 ;  /* 0x00000003201ad224 */ /* 0x000fe400078e021a */
[----:B------:R-:W-:Y:S01]  /*1e70*/  IMAD.WIDE.U32 R24, R24, UR26, R4 ;  /* 0x0000001a18187c25 */ /* 0x000fe2000f8e0004 */
[C---:B-1----:R-:W-:Y:S01]  /*1e80*/  LEA R232, P1, R10.reuse, UR6, 0x1 ;  /* 0x000000060ae87c11 */ /* 0x042fe2000f8208ff */
[----:B------:R-:W1:Y:S02]  /*1e90*/  @!P4 LDC.64 R4, c[0x0][0x3b0] ;  /* 0x0000ec00ff04cb82 */ /* 0x000e640000000a00 */
[----:B------:R-:W-:Y:S01]  /*1ea0*/  IMAD R25, R19, UR26, R25 ;  /* 0x0000001a13197c24 */ /* 0x000fe2000f8e0219 */
[----:B------:R-:W-:Y:S01]  /*1eb0*/  LEA.HI.X R231, R10, UR7, R231, 0x1, P1 ;  /* 0x000000070ae77c11 */ /* 0x000fe200088f0ce7 */
[----:B------:R-:W-:Y:S01]  /*1ec0*/  @!P3 IMAD.MOV.U32 R30, RZ, RZ, R24 ;  /* 0x000000ffff1eb224 */ /* 0x000fe200078e0018 */
[----:B------:R-:W-:Y:S01]  /*1ed0*/  @!P3 IADD3 R20, P1, PT, R32, 0x10, RZ ;  /* 0x000000102014b810 */ /* 0x000fe20007f3e0ff */
[----:B------:R-:W-:Y:S01]  /*1ee0*/  @!P3 IMAD.MOV.U32 R31, RZ, RZ, R25 ;  /* 0x000000ffff1fb224 */ /* 0x000fe200078e0019 */
[----:B---3--:R-:W-:Y:S01]  /*1ef0*/  ULEA UR5, UR14, UR5, 0x18 ;  /* 0x000000050e057291 */ /* 0x008fe2000f8ec0ff */
[----:B------:R-:W3:Y:S01]  /*1f00*/  @!P5 LDC.64 R10, c[0x0][0x380] ;  /* 0x0000e000ff0adb82 */ /* 0x000ee20000000a00 */
[----:B------:R-:W-:Y:S01]  /*1f10*/  @!P3 IADD3.X R27, PT, PT, RZ, R33, RZ, P1, !PT ;  /* 0x00000021ff1bb210 */ /* 0x000fe20000ffe4ff */
[-C--:B--2---:R-:W-:Y:S01]  /*1f20*/  @!P3 IMAD.WIDE.U32 R30, R20, R8.reuse, R30 ;  /* 0x00000008141eb225 */ /* 0x084fe200078e001e */
[----:B------:R-:W-:Y:S01]  /*1f30*/  @!P0 IADD3 R17, P1, PT, R32, 0x30, RZ ;  /* 0x0000003020118810 */ /* 0x000fe20007f3e0ff */
[----:B------:R-:W2:Y:S01]  /*1f40*/  LDCU.64 UR6, c[0x0][0x390] ;  /* 0x00007200ff0677ac */ /* 0x000ea20008000a00 */
[----:B------:R-:W-:Y:S01]  /*1f50*/  LEA R245, R245, UR5, 0x1 ;  /* 0x00000005f5f57c11 */ /* 0x000fe2000f8e08ff */
[----:B------:R-:W-:-:S02]  /*1f60*/  @!P3 IMAD R27, R27, R8, RZ ;  /* 0x000000081b1bb224 */ /* 0x000fc400078e02ff */
[----:B------:R-:W-:Y:S01]  /*1f70*/  @!P0 IMAD.X R19, RZ, RZ, R33, P1 ;  /* 0x000000ffff138224 */ /* 0x000fe200008e0621 */
[----:B------:R-:W-:Y:S01]  /*1f80*/  UIADD3 UR14, UPT, UPT, UR18, -0x1, URZ ;  /* 0xffffffff120e7890 */ /* 0x000fe2000fffe0ff */
[----:B------:R-:W-:Y:S02]  /*1f90*/  @!P5 IMAD.WIDE.U32 R32, R32, R2, R24 ;  /* 0x000000022020d225 */ /* 0x000fe400078e0018 */
[----:B------:R-:W5:Y:S01]  /*1fa0*/  @!P0 LDC.64 R2, c[0x0][0x3b0] ;  /* 0x0000ec00ff028b82 */ /* 0x000f620000000a00 */
[----:B------:R-:W-:Y:S01]  /*1fb0*/  USHF.L.U32 UR4, UR14, 0x6, URZ ;  /* 0x000000060e047899 */ /* 0x000fe200080006ff */
[----:B------:R-:W-:Y:S02]  /*1fc0*/  @!P5 IMAD.IADD R26, R33, 0x1, R26 ;  /* 0x00000001211ad824 */ /* 0x000fe400078e021a */
[----:B------:R-:W-:Y:S01]  /*1fd0*/  @!P4 IMAD.MOV.U32 R22, RZ, RZ, R24 ;  /* 0x000000ffff16c224 */ /* 0x000fe200078e0018 */
[----:B------:R-:W-:Y:S01]  /*1fe0*/  UIADD3 UR15, UPT, UPT, -UR4, UR24, URZ ;  /* 0x00000018040f7290 */ /* 0x000fe2000fffe1ff */
[----:B------:R-:W-:-:S02]  /*1ff0*/  @!P4 IMAD.MOV.U32 R23, RZ, RZ, R25 ;  /* 0x000000ffff17c224 */ /* 0x000fc400078e0019 */
[----:B------:R-:W-:Y:S02]  /*2000*/  IMAD.MOV.U32 R167, RZ, RZ, 0x40 ;  /* 0x00000040ffa77424 */ /* 0x000fe400078e00ff */
[----:B-1----:R-:W-:Y:S01]  /*2010*/  @!P4 IMAD.WIDE.U32 R22, R15, R4, R22 ;  /* 0x000000040f16c225 */ /* 0x002fe200078e0016 */
[----:B------:R-:W-:Y:S02]  /*2020*/  ISETP.GE.AND P6, PT, R18, UR15, PT ;  /* 0x0000000f12007c0c */ /* 0x000fe4000bfc6270 */
[----:B---3--:R-:W-:Y:S01]  /*2030*/  @!P5 LEA R28, P1, R32, R10, 0x1 ;  /* 0x0000000a201cd211 */ /* 0x008fe200078208ff */
[----:B------:R-:W-:Y:S01]  /*2040*/  @!P3 IMAD R10, R20, R9, R27 ;  /* 0x00000009140ab224 */ /* 0x000fe200078e021b */
[----:B------:R-:W-:Y:S01]  /*2050*/  ISETP.GE.AND P2, PT, R0, UR15, PT ;  /* 0x0000000f00007c0c */ /* 0x000fe2000bf46270 */
[----:B------:R-:W1:Y:S01]  /*2060*/  @!P4 LDC.64 R8, c[0x0][0x380] ;  /* 0x0000e000ff08cb82 */ /* 0x000e620000000a00 */
[----:B------:R-:W-:Y:S01]  /*2070*/  @!P5 LEA.HI.X R29, R32, R11, R26, 0x1, P1 ;  /* 0x0000000b201dd211 */ /* 0x000fe200008f0c1a */
[----:B------:R-:W-:Y:S01]  /*2080*/  @!P4 IMAD R20, R21, R4, RZ ;  /* 0x000000041514c224 */ /* 0x000fe200078e02ff */
[----:B------:R-:W-:Y:S01]  /*2090*/  @!P3 IADD3 R10, PT, PT, R31, R10, RZ ;  /* 0x0000000a1f0ab210 */ /* 0x000fe20007ffe0ff */
[----:B------:R-:W-:Y:S01]  /*20a0*/  IMAD.U32 R228, RZ, RZ, UR24 ;  /* 0x00000018ffe47e24 */ /* 0x000fe2000f8e00ff */
[----:B----4-:R-:W-:Y:S01]  /*20b0*/  @!P3 LEA R26, P1, R30, R6, 0x1 ;  /* 0x000000061e1ab211 */ /* 0x010fe200078208ff */
[----:B------:R-:W-:Y:S01]  /*20c0*/  @!PT LDS RZ, [RZ] ;  /* 0x00000000fffff984 */ /* 0x000fe20000000800 */
[----:B------:R-:W-:Y:S01]  /*20d0*/  @!PT LDS RZ, [RZ] ;  /* 0x00000000fffff984 */ /* 0x000fe20000000800 */
[----:B------:R-:W-:Y:S01]  /*20e0*/  @!PT LDS RZ, [RZ] ;  /* 0x00000000fffff984 */ /* 0x000fe20000000800 */
[----:B------:R-:W-:Y:S01]  /*20f0*/  @!P5 LDGSTS.E.BYPASS.LTC128B.128 [R245], desc[UR22][R28.64] ;  /* 0x000000001cf5dfae */ /* 0x000fe2000b981a16 */
[----:B------:R-:W-:-:S02]  /*2100*/  @!P4 IMAD R5, R15, R5, R20 ;  /* 0x000000050f05c224 */ /* 0x000fc400078e0214 */
[----:B------:R-:W-:Y:S01]  /*2110*/  @!P3 LEA.HI.X R27, R30, R7, R10, 0x1, P1 ;  /* 0x000000071e1bb211 */ /* 0x000fe200008f0c0a */
[----:B------:R-:W-:Y:S01]  /*2120*/  @!P5 LDGSTS.E.BYPASS.LTC128B.128 [R245+0x2000], desc[UR22][R28.64+0x80] ;  /* 0x020000801cf5dfae */ /* 0x000fe2000b981a16 */
[----:B------:R-:W-:Y:S01]  /*2130*/  IADD3 R10, P1, PT, R214, R16, RZ ;  /* 0x00000010d60a7210 */ /* 0x000fe20007f3e0ff */
[----:B------:R-:W3:Y:S01]  /*2140*/  @!P0 LDC.64 R6, c[0x0][0x380] ;  /* 0x0000e000ff068b82 */ /* 0x000ee20000000a00 */
[----:B-----5:R-:W-:Y:S01]  /*2150*/  @!P0 IMAD R4, R19, R2, RZ ;  /* 0x0000000213048224 */ /* 0x020fe200078e02ff */
[----:B------:R-:W-:Y:S01]  /*2160*/  @!P5 LDGSTS.E.BYPASS.LTC128B.128 [R245+0x4000], desc[UR22][R28.64+0x100] ;  /* 0x040001001cf5dfae */ /* 0x000fe2000b981a16 */
[----:B------:R-:W-:Y:S02]  /*2170*/  @!P4 IMAD.IADD R5, R23, 0x1, R5 ;  /* 0x000000011705c824 */ /* 0x000fe400078e0205 */
[----:B------:R-:W-:Y:S01]  /*2180*/  IMAD.X R11, RZ, RZ, R14, P1 ;  /* 0x000000ffff0b7224 */ /* 0x000fe200008e060e */
[----:B------:R-:W-:Y:S01]  /*2190*/  @!P5 LDGSTS.E.BYPASS.LTC128B.128 [R245+0x6000], desc[UR22][R28.64+0x180] ;  /* 0x060001801cf5dfae */ /* 0x000fe2000b981a16 */
[----:B------:R-:W-:Y:S01]  /*21a0*/  @!P0 IMAD R3, R17, R3, R4 ;  /* 0x0000000311038224 */ /* 0x000fe200078e0204 */
[----:B------:R-:W-:Y:S01]  /*21b0*/  ISETP.GE.AND P5, PT, R0, UR15, PT ;  /* 0x0000000f00007c0c */ /* 0x000fe2000bfa6270 */
[----:B------:R-:W-:Y:S01]  /*21c0*/  IMAD.WIDE.U32 R10, R18, UR8, R10 ;  /* 0x00000008120a7c25 */ /* 0x000fe2000f8e000a */
[----:B------:R-:W-:Y:S01]  /*21d0*/  @!P3 LDGSTS.E.BYPASS.LTC128B.128 [R245+0x800], desc[UR22][R26.64] ;  /* 0x008000001af5bfae */ /* 0x000fe2000b981a16 */
[----:B-1----:R-:W-:-:S02]  /*21e0*/  @!P4 LEA R8, P1, R22, R8, 0x1 ;  /* 0x000000081608c211 */ /* 0x002fc400078208ff */
[----:B------:R-:W-:Y:S01]  /*21f0*/  IMAD R19, R18, UR9, R11 ;  /* 0x0000000912137c24 */ /* 0x000fe2000f8e020b */
[----:B------:R-:W-:Y:S01]  /*2200*/  @!P3 LDGSTS.E.BYPASS.LTC128B.128 [R245+0x2800], desc[UR22][R26.64+0x80] ;  /* 0x028000801af5bfae */ /* 0x000fe2000b981a16 */
[----:B------:R-:W-:Y:S01]  /*2210*/  @!P0 IMAD.WIDE.U32 R24, R17, R2, R24 ;  /* 0x0000000211188225 */ /* 0x000fe200078e0018 */
[----:B------:R-:W-:Y:S02]  /*2220*/  @!P4 LEA.HI.X R9, R22, R9, R5, 0x1, P1 ;  /* 0x000000091609c211 */ /* 0x000fe400008f0c05 */
[----:B------:R-:W-:Y:S01]  /*2230*/  @!P3 LDGSTS.E.BYPASS.LTC128B.128 [R245+0x4800], desc[UR22][R26.64+0x100] ;  /* 0x048001001af5bfae */ /* 0x000fe2000b981a16 */
[----:B------:R-:W-:Y:S01]  /*2240*/  @!P0 IMAD.IADD R3, R25, 0x1, R3 ;  /* 0x0000000119038824 */ /* 0x000fe200078e0203 */
[----:B------:R-:W-:Y:S01]  /*2250*/  MOV R2, UR11 ;  /* 0x0000000b00027c02 */ /* 0x000fe20008000f00 */
[----:B------:R-:W-:Y:S01]  /*2260*/  IMAD.U32 R11, RZ, RZ, UR10 ;  /* 0x0000000aff0b7e24 */ /* 0x000fe2000f8e00ff */
[----:B------:R-:W-:Y:S01]  /*2270*/  @!P3 LDGSTS.E.BYPASS.LTC128B.128 [R245+0x6800], desc[UR22][R26.64+0x180] ;  /* 0x068001801af5bfae */ /* 0x000fe2000b981a16 */
[----:B--2---:R-:W-:Y:S01]  /*2280*/  LEA R234, P3, R10, UR6, 0x1 ;  /* 0x000000060aea7c11 */ /* 0x004fe2000f8608ff */
[----:B------:R-:W-:Y:S01]  /*2290*/  USHF.L.U64.HI UR6, UR10, 0x4, UR11 ;  /* 0x000000040a067899 */ /* 0x000fe2000801020b */
[----:B---3--:R-:W-:Y:S01]  /*22a0*/  @!P0 LEA R6, P1, R24, R6, 0x1 ;  /* 0x0000000618068211 */ /* 0x008fe200078208ff */
[----:B------:R-:W-:Y:S01]  /*22b0*/  @!P4 LDGSTS.E.BYPASS.LTC128B.128 [R245+0x1000], desc[UR22][R8.64] ;  /* 0x0100000008f5cfae */ /* 0x000fe2000b981a16 */
[----:B------:R-:W-:Y:S01]  /*22c0*/  LEA.HI.X R235, R10, UR7, R19, 0x1, P3 ;  /* 0x000000070aeb7c11 */ /* 0x000fe200098f0c13 */
[----:B------:R-:W-:Y:S01]  /*22d0*/  USHF.L.U32 UR7, UR10, 0x4, URZ ;  /* 0x000000040a077899 */ /* 0x000fe200080006ff */
[----:B------:R-:W-:Y:S01]  /*22e0*/  ISETP.GE.AND P3, PT, R12, UR15, PT ;  /* 0x0000000f0c007c0c */ /* 0x000fe2000bf66270 */
[----:B------:R-:W-:Y:S01]  /*22f0*/  @!P4 LDGSTS.E.BYPASS.LTC128B.128 [R245+0x3000], desc[UR22][R8.64+0x80] ;  /* 0x0300008008f5cfae */ /* 0x000fe2000b981a16 */
[----:B------:R-:W-:Y:S01]  /*2300*/  @!P0 LEA.HI.X R7, R24, R7, R3, 0x1, P1 ;  /* 0x0000000718078211 */ /* 0x000fe200008f0c03 */
[----:B------:R-:W-:-:S02]  /*2310*/  IMAD.U32 R0, RZ, RZ, UR6 ;  /* 0x00000006ff007e24 */ /* 0x000fc4000f8e00ff */
[----:B------:R-:W-:Y:S01]  /*2320*/  @!P4 LDGSTS.E.BYPASS.LTC128B.128 [R245+0x5000], desc[UR22][R8.64+0x100] ;  /* 0x0500010008f5cfae */ /* 0x000fe2000b981a16 */
[----:B------:R-:W-:Y:S01]  /*2330*/  IMAD.U32 R3, RZ, RZ, UR7 ;  /* 0x00000007ff037e24 */ /* 0x000fe2000f8e00ff */
[----:B------:R-:W-:Y:S01]  /*2340*/  USHF.L.U64.HI UR7, UR8, 0x4, UR9 ;  /* 0x0000000408077899 */ /* 0x000fe20008010209 */
[----:B------:R-:W-:Y:S01]  /*2350*/  IMAD.U32 R5, RZ, RZ, UR10 ;  /* 0x0000000aff057e24 */ /* 0x000fe2000f8e00ff */
[----:B------:R1:W-:Y:S01]  /*2360*/  @!P4 LDGSTS.E.BYPASS.LTC128B.128 [R245+0x7000], desc[UR22][R8.64+0x180] ;  /* 0x0700018008f5cfae */ /* 0x0003e2000b981a16 */
[----:B------:R-:W-:Y:S02]  /*2370*/  ISETP.GE.AND P4, PT, R13, UR15, PT ;  /* 0x0000000f0d007c0c */ /* 0x000fe4000bf86270 */
[C---:B------:R-:W-:Y:S01]  /*2380*/  @!P5 LEA R14, P1, R3.reuse, R232, 0x1 ;  /* 0x000000e8030ed211 */ /* 0x040fe200078208ff */
[----:B------:R-:W-:Y:S01]  /*2390*/  @!P3 IMAD.MOV.U32 R230, RZ, RZ, R232 ;  /* 0x000000ffffe6b224 */ /* 0x000fe200078e00e8 */
[----:B------:R-:W-:Y:S01]  /*23a0*/  @!P0 LDGSTS.E.BYPASS.LTC128B.128 [R245+0x1800], desc[UR22][R6.64] ;  /* 0x0180000006f58fae */ /* 0x000fe2000b981a16 */
[----:B------:R-:W-:Y:S01]  /*23b0*/  VOTEU.ALL UP0, P3 ;  /* 0x0000000000ff7886 */ /* 0x000fe20001800000 */
[----:B------:R-:W-:-:S02]  /*23c0*/  @!P5 LEA.HI.X R15, R3, R231, R0, 0x1, P1 ;  /* 0x000000e7030fd211 */ /* 0x000fc400008f0c00 */
[----:B------:R-:W-:Y:S01]  /*23d0*/  @!P0 LDGSTS.E.BYPASS.LTC128B.128 [R245+0x3800], desc[UR22][R6.64+0x80] ;  /* 0x0380008006f58fae */ /* 0x000fe2000b981a16 */
[----:B------:R-:W-:Y:S01]  /*23e0*/  ISETP.GE.AND P1, PT, R13, UR15, PT ;  /* 0x0000000f0d007c0c */ /* 0x000fe2000bf26270 */
[----:B------:R-:W-:Y:S02]  /*23f0*/  @!UP0 UIMAD UR6, UR11, 0x60, URZ ;  /* 0x000000600b0688a4 */ /* 0x000fe4000f8e02ff */
[----:B------:R-:W-:Y:S04]  /*2400*/  @!P0 LDGSTS.E.BYPASS.LTC128B.128 [R245+0x5800], desc[UR22][R6.64+0x100] ;  /* 0x0580010006f58fae */ /* 0x000fe8000b981a16 */
[----:B------:R2:W-:Y:S01]  /*2410*/  @!P0 LDGSTS.E.BYPASS.LTC128B.128 [R245+0x7800], desc[UR22][R6.64+0x180] ;  /* 0x0780018006f58fae */ /* 0x0005e2000b981a16 */
[----:B------:R-:W-:-:S04]  /*2420*/  @!P4 LEA R4, P0, R11, R232, 0x6 ;  /* 0x000000e80b04c211 */ /* 0x000fc800078030ff */
[----:B------:R-:W-:Y:S02]  /*2430*/  @!P4 LEA.HI.X R5, R5, R231, R2, 0x6, P0 ;  /* 0x000000e70505c211 */ /* 0x000fe400000f3402 */
[----:B------:R-:W-:Y:S01]  /*2440*/  ISETP.GE.AND P0, PT, R12, UR15, PT ;  /* 0x0000000f0c007c0c */ /* 0x000fe2000bf06270 */
[----:B------:R-:W-:Y:S01]  /*2450*/  USHF.L.U32 UR15, UR8, 0x4, URZ ;  /* 0x00000004080f7899 */ /* 0x000fe200080006ff */
[----:B------:R-:W-:Y:S01]  /*2460*/  LOP3.LUT R2, R215, 0x8, RZ, 0xc0, !PT ;  /* 0x00000008d7027812 */ /* 0x000fe200078ec0ff */
[----:B-1----:R-:W-:-:S04]  /*2470*/  IMAD.U32 R8, RZ, RZ, UR10 ;  /* 0x0000000aff087e24 */ /* 0x002fc8000f8e00ff */
[----:B------:R-:W-:-:S04]  /*2480*/  @!P3 IMAD.WIDE.U32 R8, R8, 0x60, R230 ;  /* 0x000000600808b825 */ /* 0x000fc800078e00e6 */
[----:B------:R-:W-:Y:S02]  /*2490*/  @!P6 IMAD.MOV.U32 R230, RZ, RZ, R232 ;  /* 0x000000ffffe6e224 */ /* 0x000fe400078e00e8 */
[----:B------:R-:W-:Y:S01]  /*24a0*/  @!P3 VIADD R11, R9, UR6 ;  /* 0x00000006090bbc36 */ /* 0x000fe20008000000 */
[----:B------:R-:W-:Y:S01]  /*24b0*/  MOV R9, UR8 ;  /* 0x0000000800097c02 */ /* 0x000fe20008000f00 */
[----:B------:R-:W-:Y:S01]  /*24c0*/  @!P3 IMAD.MOV.U32 R10, RZ, RZ, R8 ;  /* 0x000000ffff0ab224 */ /* 0x000fe200078e0008 */
[----:B------:R-:W-:Y:S01]  /*24d0*/  @!P6 LDGSTS.E.BYPASS.LTC128B.128 [R245+0x8000], desc[UR22][R230.64] ;  /* 0x08000000e6f5efae */ /* 0x000fe2000b981a16 */
[----:B------:R-:W-:-:S03]  /*24e0*/  VOTEU.ALL UP0, P0 ;  /* 0x0000000000ff7886 */ /* 0x000fc60000000000 */
[----:B------:R-:W-:Y:S01]  /*24f0*/  @!P6 LDGSTS.E.BYPASS.LTC128B.128 [R245+0xa000], desc[UR22][R230.64+0x80] ;  /* 0x0a000080e6f5efae */ /* 0x000fe2000b981a16 */
[----:B--2---:R-:W-:Y:S01]  /*2500*/  LOP3.LUT R6, R217, 0x8, RZ, 0xc0, !PT ;  /* 0x00000008d9067812 */ /* 0x004fe200078ec0ff */
[----:B------:R-:W-:Y:S01]  /*2510*/  @!UP0 UIMAD UR6, UR9, 0x60, URZ ;  /* 0x00000060090688a4 */ /* 0x000fe2000f8e02ff */
[----:B------:R-:W-:Y:S01]  /*2520*/  LOP3.LUT R7, R214, 0x1c0, R84, 0xf8, !PT ;  /* 0x000001c0d6077812 */ /* 0x000fe200078ef854 */
[----:B------:R-:W-:Y:S01]  /*2530*/  @!P6 LDGSTS.E.BYPASS.LTC128B.128 [R245+0xc000], desc[UR22][R230.64+0x100] ;  /* 0x0c000100e6f5efae */ /* 0x000fe2000b981a16 */
[----:B------:R-:W-:Y:S02]  /*2540*/  UISETP.GT.U32.AND UP0, UPT, UR14, UR16, UPT ;  /* 0x000000100e00728c */ /* 0x000fe4000bf04070 */
[C---:B------:R-:W-:Y:S01]  /*2550*/  LOP3.LUT R177, R7.reuse, R6, RZ, 0x3c, !PT ;  /* 0x0000000607b17212 */ /* 0x040fe200078e3cff */
[----:B------:R1:W-:Y:S01]  /*2560*/  @!P6 LDGSTS.E.BYPASS.LTC128B.128 [R245+0xe000], desc[UR22][R230.64+0x180] ;  /* 0x0e000180e6f5efae */ /* 0x0003e2000b981a16 */
[----:B------:R-:W-:Y:S01]  /*2570*/  LOP3.LUT R12, R7, R2, RZ, 0x3c, !PT ;  /* 0x00000002070c7212 */ /* 0x000fe200078e3cff */
[----:B------:R-:W-:-:S02]  /*2580*/  IMAD.U32 R7, RZ, RZ, UR15 ;  /* 0x0000000fff077e24 */ /* 0x000fc4000f8e00ff */
[----:B------:R-:W-:Y:S01]  /*2590*/  @!P5 LDGSTS.E.BYPASS.LTC128B.128 [R245+0x8800], desc[UR22][R14.64] ;  /* 0x088000000ef5dfae */ /* 0x000fe2000b981a16 */
[----:B------:R-:W-:Y:S02]  /*25a0*/  IMAD.U32 R6, RZ, RZ, UR7 ;  /* 0x00000007ff067e24 */ /* 0x000fe4000f8e00ff */
[----:B------:R-:W-:Y:S01]  /*25b0*/  IMAD.U32 R2, RZ, RZ, UR9 ;  /* 0x00000009ff027e24 */ /* 0x000fe2000f8e00ff */
[----:B------:R-:W-:Y:S01]  /*25c0*/  @!P5 LDGSTS.E.BYPASS.LTC128B.128 [R245+0xa800], desc[UR22][R14.64+0x80] ;  /* 0x0a8000800ef5dfae */ /* 0x000fe2000b981a16 */
[----:B------:R-:W-:Y:S02]  /*25d0*/  IMAD.IADD R92, R177, 0x1, R166 ;  /* 0x00000001b15c7824 */ /* 0x000fe400078e02a6 */
[----:B------:R-:W-:Y:S01]  /*25e0*/  IMAD R91, R12, 0x2, R91 ;  /* 0x000000020c5b7824 */ /* 0x000fe200078e025b */
[----:B------:R-:W-:Y:S01]  /*25f0*/  @!P5 LDGSTS.E.BYPASS.LTC128B.128 [R245+0xc800], desc[UR22][R14.64+0x100] ;  /* 0x0c8001000ef5dfae */ /* 0x000fe2000b981a16 */
[----:B------:R-:W-:Y:S02]  /*2600*/  LOP3.LUT R12, R215, 0x4, RZ, 0xc0, !PT ;  /* 0x00000004d70c7812 */ /* 0x000fe400078ec0ff */
[----:B------:R-:W-:Y:S01]  /*2610*/  LEA R92, R92, UR5, 0x1 ;  /* 0x000000055c5c7c11 */ /* 0x000fe2000f8e08ff */
[----:B------:R2:W-:Y:S01]  /*2620*/  @!P5 LDGSTS.E.BYPASS.LTC128B.128 [R245+0xe800], desc[UR22][R14.64+0x180] ;  /* 0x0e8001800ef5dfae */ /* 0x0005e2000b981a16 */
[----:B------:R-:W-:-:S03]  /*2630*/  VIADD R224, R91, UR5 ;  /* 0x000000055be07c36 */ /* 0x000fc60008000000 */
[----:B------:R-:W-:Y:S04]  /*2640*/  @!P4 LDGSTS.E.BYPASS.LTC128B.128 [R245+0x9000], desc[UR22][R4.64] ;  /* 0x0900000004f5cfae */ /* 0x000fe8000b981a16 */
[----:B------:R-:W-:Y:S01]  /*2650*/  @!P4 LDGSTS.E.BYPASS.LTC128B.128 [R245+0xb000], desc[UR22][R4.64+0x80] ;  /* 0x0b00008004f5cfae */ /* 0x000fe2000b981a16 */
[----:B-1----:R-:W-:-:S03]  /*2660*/  IMAD.U32 R230, RZ, RZ, UR19 ;  /* 0x00000013ffe67e24 */ /* 0x002fc6000f8e00ff */
[----:B------:R-:W-:Y:S04]  /*2670*/  @!P4 LDGSTS.E.BYPASS.LTC128B.128 [R245+0xd000], desc[UR22][R4.64+0x100] ;  /* 0x0d00010004f5cfae */ /* 0x000fe8000b981a16 */
[----:B------:R1:W-:Y:S04]  /*2680*/  @!P4 LDGSTS.E.BYPASS.LTC128B.128 [R245+0xf000], desc[UR22][R4.64+0x180] ;  /* 0x0f00018004f5cfae */ /* 0x0003e8000b981a16 */
[----:B------:R-:W-:Y:S04]  /*2690*/  @!P3 LDGSTS.E.BYPASS.LTC128B.128 [R245+0x9800], desc[UR22][R10.64] ;  /* 0x098000000af5bfae */ /* 0x000fe8000b981a16 */
[----:B------:R-:W-:Y:S01]  /*26a0*/  @!P3 LDGSTS.E.BYPASS.LTC128B.128 [R245+0xb800], desc[UR22][R10.64+0x80] ;  /* 0x0b8000800af5bfae */ /* 0x000fe2000b981a16 */
[----:B--2---:R-:W-:-:S03]  /*26b0*/  IMAD.U32 R14, RZ, RZ, UR8 ;  /* 0x00000008ff0e7e24 */ /* 0x004fc6000f8e00ff */
[----:B------:R-:W-:Y:S01]  /*26c0*/  @!P3 LDGSTS.E.BYPASS.LTC128B.128 [R245+0xd800], desc[UR22][R10.64+0x100] ;  /* 0x0d8001000af5bfae */ /* 0x000fe2000b981a16 */
[----:B------:R-:W-:-:S03]  /*26d0*/  @!P0 IMAD.WIDE.U32 R14, R14, 0x60, R234 ;  /* 0x000000600e0e8825 */ /* 0x000fc600078e00ea */
[----:B------:R2:W-:Y:S01]  /*26e0*/  @!P3 LDGSTS.E.BYPASS.LTC128B.128 [R245+0xf800], desc[UR22][R10.64+0x180] ;  /* 0x0f8001800af5bfae */ /* 0x0005e2000b981a16 */
[----:B------:R-:W-:-:S03]  /*26f0*/  @!P1 LEA R8, P3, R9, R234, 0x6 ;  /* 0x000000ea09089211 */ /* 0x000fc600078630ff */
[----:B------:R-:W0:Y:S01]  /*2700*/  LDGDEPBAR ;  /* 0x00000000000079af */ /* 0x000e220000000000 */
[----:B-1----:R-:W-:Y:S02]  /*2710*/  IMAD.U32 R4, RZ, RZ, UR8 ;  /* 0x00000008ff047e24 */ /* 0x002fe4000f8e00ff */
[----:B------:R-:W-:-:S03]  /*2720*/  @!P0 VIADD R5, R15, UR6 ;  /* 0x000000060f058c36 */ /* 0x000fc60008000000 */
[----:B------:R-:W-:Y:S02]  /*2730*/  @!P1 LEA.HI.X R9, R4, R235, R2, 0x6, P3 ;  /* 0x000000eb04099211 */ /* 0x000fe400018f3402 */
[----:B------:R-:W-:Y:S02]  /*2740*/  @!P0 MOV R4, R14 ;  /* 0x0000000e00048202 */ /* 0x000fe40000000f00 */
[----:B--2---:R-:W-:Y:S01]  /*2750*/  @!P2 LEA R10, P4, R7, R234, 0x1 ;  /* 0x000000ea070aa211 */ /* 0x004fe200078808ff */
[----:B------:R-:W-:-:S04]  /*2760*/  DEPBAR.LE SB0, 0x0 ;  /* 0x000080000000791a */ /* 0x000fc80000000000 */
[----:B------:R-:W-:Y:S01]  /*2770*/  BAR.SYNC.DEFER_BLOCKING 0x0 ;  /* 0x0000000000007b1d */ /* 0x000fe20000010000 */
[----:B------:R-:W-:-:S05]  /*2780*/  @!P2 LEA.HI.X R11, R7, R235, R6, 0x1, P4 ;  /* 0x000000eb070ba211 */ /* 0x000fca00020f0c06 */
        /* <DEDUP_REMOVED lines=44> */
[----:B------:R-:W-:-:S03]  /*2a50*/  LOP3.LUT P0, R2, R215, 0x2, RZ, 0xc0, !PT ;  /* 0x00000002d7027812 */ /* 0x000fc6000780c0ff */
[----:B------:R-:W-:Y:S01]  /*2a60*/  LDSM.16.M88.4 R64, [R92] ;  /* 0x000000005c40783b */ /* 0x000fe20000000200 */
[----:B------:R-:W-:Y:S02]  /*2a70*/  SEL R85, R85, 0xffffffe0, !P0 ;  /* 0xffffffe055557807 */ /* 0x000fe40004000000 */
[----:B------:R-:W-:Y:S01]  /*2a80*/  ISETP.NE.AND P0, PT, R12, RZ, PT ;  /* 0x000000ff0c00720c */ /* 0x000fe20003f05270 */
[----:B------:R-:W3:Y:S02]  /*2a90*/  LDSM.16.M88.4 R36, [R91+UR5+0x8000] ;  /* 0x008000055b24783b */ /* 0x000ee40008000200 */
[--C-:B------:R-:W-:Y:S01]  /*2aa0*/  IMAD.IADD R89, R92, 0x1, R85.reuse ;  /* 0x000000015c597824 */ /* 0x100fe200078e0255 */
[----:B------:R-:W-:Y:S01]  /*2ab0*/  SEL R167, R167, 0xffffffc0, !P0 ;  /* 0xffffffc0a7a77807 */ /* 0x000fe20004000000 */
[C---:B------:R-:W-:Y:S01]  /*2ac0*/  IMAD.IADD R87, R224.reuse, 0x1, R85 ;  /* 0x00000001e0577824 */ /* 0x040fe200078e0255 */
[----:B------:R-:W4:Y:S02]  /*2ad0*/  LDSM.16.M88.4 R28, [R91+UR5+0x8800] ;  /* 0x008800055b1c783b */ /* 0x000f240008000200 */
[----:B------:R-:W-:Y:S01]  /*2ae0*/  IADD3 R212, PT, PT, R224, R167, RZ ;  /* 0x000000a7e0d47210 */ /* 0x000fe20007ffe0ff */
[----:B------:R-:W-:Y:S01]  /*2af0*/  IMAD.IADD R90, R92, 0x1, R167 ;  /* 0x000000015c5a7824 */ /* 0x000fe200078e02a7 */
[----:B------:R-:W5:Y:S03]  /*2b00*/  LDSM.16.M88.4 R20, [R91+UR5+0x9000] ;  /* 0x009000055b14783b */ /* 0x000f660008000200 */
[C---:B------:R-:W-:Y:S01]  /*2b10*/  IMAD.IADD R88, R85.reuse, 0x1, R90 ;  /* 0x0000000155587824 */ /* 0x040fe200078e025a */
[----:B------:R-:W5:Y:S01]  /*2b20*/  LDSM.16.M88.4 R56, [R91+UR5+0x9800] ;  /* 0x009800055b38783b */ /* 0x000f620008000200 */
[----:B------:R-:W-:-:S03]  /*2b30*/  IMAD.IADD R86, R85, 0x1, R212 ;  /* 0x0000000155567824 */ /* 0x000fc600078e02d4 */
[----:B-1----:R-:W-:Y:S04]  /*2b40*/  LDSM.16.M88.4 R8, [R87+0x8000] ;  /* 0x008000005708783b */ /* 0x002fe80000000200 */
[----:B--2---:R-:W1:Y:S04]  /*2b50*/  LDSM.16.M88.4 R4, [R89] ;  /* 0x000000005904783b */ /* 0x004e680000000200 */
[----:B------:R-:W2:Y:S04]  /*2b60*/  LDSM.16.M88.4 R52, [R87+0x8800] ;  /* 0x008800005734783b */ /* 0x000ea80000000200 */
[----:B------:R-:W2:Y:S04]  /*2b70*/  LDSM.16.M88.4 R48, [R87+0x9000] ;  /* 0x009000005730783b */ /* 0x000ea80000000200 */
[----:B------:R-:W2:Y:S04]  /*2b80*/  LDSM.16.M88.4 R12, [R87+0x9800] ;  /* 0x00980000570c783b */ /* 0x000ea80000000200 */
[----:B------:R-:W-:Y:S01]  /*2b90*/  LDSM.16.M88.4 R16, [R90] ;  /* 0x000000005a10783b */ /* 0x000fe20000000200 */
[C---:B---3--:R-:W-:Y:S03]  /*2ba0*/  HMMA.16816.F32.BF16 R40, R64.reuse, R36, RZ ;  /* 0x000000244028723c */ /* 0x048fe600000418ff */
[----:B------:R-:W-:Y:S04]  /*2bb0*/  LDSM.16.M88.4 R44, [R212+0x8000] ;  /* 0x00800000d42c783b */ /* 0x000fe80000000200 */
[----:B------:R-:W-:Y:S01]  /*2bc0*/  LDSM.16.M88.4 R72, [R212+0x9000] ;  /* 0x00900000d448783b */ /* 0x000fe20000000200 */
[C---:B------:R-:W-:Y:S03]  /*2bd0*/  HMMA.16816.F32.BF16 R36, R64.reuse, R38, RZ ;  /* 0x000000264024723c */ /* 0x040fe600000418ff */
        /* <DEDUP_REMOVED lines=9> */
[----:B------:R-:W-:Y:S01]  /*2c70*/  HMMA.16816.F32.BF16 R64, R64, R58, RZ ;  /* 0x0000003a4040723c */ /* 0x000fe200000418ff */
[----:B------:R-:W-:Y:S07]  /*2c80*/  LDSM.16.M88.4 R56, [R86+0x8000] ;  /* 0x008000005638783b */ /* 0x000fee0000000200 */
[C---:B-1----:R-:W-:Y:S08]  /*2c90*/  HMMA.16816.F32.BF16 R40, R4.reuse, R8, R40 ;  /* 0x000000080428723c */ /* 0x042ff00000041828 */
[C---:B------:R-:W-:Y:S01]  /*2ca0*/  HMMA.16816.F32.BF16 R36, R4.reuse, R10, R36 ;  /* 0x0000000a0424723c */ /* 0x040fe20000041824 */
[----:B------:R-:W1:Y:S07]  /*2cb0*/  LDSM.16.M88.4 R8, [R212+0x8800] ;  /* 0x00880000d408783b */ /* 0x000e6e0000000200 */
[C---:B--2---:R-:W-:Y:S08]  /*2cc0*/  HMMA.16816.F32.BF16 R32, R4.reuse, R52, R32 ;  /* 0x000000340420723c */ /* 0x044ff00000041820 */
[C---:B------:R-:W-:Y:S01]  /*2cd0*/  HMMA.16816.F32.BF16 R28, R4.reuse, R54, R28 ;  /* 0x00000036041c723c */ /* 0x040fe2000004181c */
[----:B------:R-:W-:Y:S07]  /*2ce0*/  LDSM.16.M88.4 R52, [R86+0x9000] ;  /* 0x009000005634783b */ /* 0x000fee0000000200 */
[C---:B------:R-:W-:Y:S08]  /*2cf0*/  HMMA.16816.F32.BF16 R24, R4.reuse, R48, R24 ;  /* 0x000000300418723c */ /* 0x040ff00000041818 */
        /* <DEDUP_REMOVED lines=66> */
[----:B------:R-:W3:Y:S04]  /*3120*/  LDSM.16.M88.4 R12, [R92+0x4000] ;  /* 0x004000005c0c783b */ /* 0x000ee80000000200 */
[----:B------:R-:W-:Y:S03]  /*3130*/  LDSM.16.M88.4 R92, [R92+0x6000] ;  /* 0x006000005c5c783b */ /* 0x000fe60000000200 */
[C---:B----4-:R-:W-:Y:S08]  /*3140*/  HMMA.16816.F32.BF16 R24, R16.reuse, R48, R24 ;  /* 0x000000301018723c */ /* 0x050ff00000041818 */
[C---:B------:R-:W-:Y:S01]  /*3150*/  HMMA.16816.F32.BF16 R20, R16.reuse, R50, R20 ;  /* 0x000000321014723c */ /* 0x040fe20000041814 */
[----:B------:R-:W4:Y:S07]  /*3160*/  LDSM.16.M88.4 R48, [R91+UR5+0xc800] ;  /* 0x00c800055b30783b */ /* 0x000f2e0008000200 */
[C---:B-----5:R-:W-:Y:S08]  /*3170*/  HMMA.16816.F32.BF16 R68, R16.reuse, R44, R68 ;  /* 0x0000002c1044723c */ /* 0x060ff00000041844 */
[----:B------:R-:W-:Y:S01]  /*3180*/  HMMA.16816.F32.BF16 R64, R16, R46, R64 ;  /* 0x0000002e1040723c */ /* 0x000fe20000041840 */
[----:B------:R-:W5:Y:S04]  /*3190*/  LDSM.16.M88.4 R16, [R91+UR5+0xd800] ;  /* 0x00d800055b10783b */ /* 0x000f680008000200 */
        /* <DEDUP_REMOVED lines=18> */
[----:B------:R-:W-:Y:S01]  /*32c0*/  HMMA.16816.F32.BF16 R64, R12, R18, R64 ;  /* 0x000000120c40723c */ /* 0x000fe20000041840 */
[----:B------:R-:W-:Y:S07]  /*32d0*/  LDSM.16.M88.4 R16, [R88+0x4000] ;  /* 0x004000005810783b */ /* 0x000fee0000000200 */
[C---:B-1----:R-:W-:Y:S08]  /*32e0*/  HMMA.16816.F32.BF16 R40, R76.reuse, R8, R40 ;  /* 0x000000084c28723c */ /* 0x042ff00000041828 */
[----:B------:R-:W-:Y:S01]  /*32f0*/  HMMA.16816.F32.BF16 R36, R76, R10, R36 ;  /* 0x0000000a4c24723c */ /* 0x000fe20000041824 */
[----:B------:R-:W1:Y:S07]  /*3300*/  LDSM.16.M88.4 R8, [R86+0xc800] ;  /* 0x00c800005608783b */ /* 0x000e6e0000000200 */
[C---:B------:R-:W-:Y:S08]  /*3310*/  HMMA.16816.F32.BF16 R24, R12.reuse, R44, R24 ;  /* 0x0000002c0c18723c */ /* 0x040ff00000041818 */
[----:B------:R-:W-:Y:S01]  /*3320*/  HMMA.16816.F32.BF16 R20, R12, R46, R20 ;  /* 0x0000002e0c14723c */ /* 0x000fe20000041814 */
[----:B------:R-:W5:Y:S04]  /*3330*/  LDSM.16.M88.4 R44, [R212+0xd800] ;  /* 0x00d80000d42c783b */ /* 0x000f680000000200 */
[----:B------:R-:W5:Y:S03]  /*3340*/  LDSM.16.M88.4 R12, [R86+0xc000] ;  /* 0x00c00000560c783b */ /* 0x000f660000000200 */
[C---:B--2---:R-:W-:Y:S08]  /*3350*/  HMMA.16816.F32.BF16 R32, R76.reuse, R4, R32 ;  /* 0x000000044c20723c */ /* 0x044ff00000041820 */
[C---:B------:R-:W-:Y:S01]  /*3360*/  HMMA.16816.F32.BF16 R28, R76.reuse, R6, R28 ;  /* 0x000000064c1c723c */ /* 0x040fe2000004181c */
[----:B------:R-:W2:Y:S07]  /*3370*/  LDSM.16.M88.4 R4, [R86+0xd000] ;  /* 0x00d000005604783b */ /* 0x000eae0000000200 */
[C---:B------:R-:W-:Y:S08]  /*3380*/  HMMA.16816.F32.BF16 R24, R76.reuse, R80, R24 ;  /* 0x000000504c18723c */ /* 0x040ff00000041818 */
[----:B------:R-:W-:Y:S08]  /*3390*/  HMMA.16816.F32.BF16 R20, R76, R82, R20 ;  /* 0x000000524c14723c */ /* 0x000ff00000041814 */
[C---:B---3--:R-:W-:Y:S08]  /*33a0*/  HMMA.16816.F32.BF16 R32, R60.reuse, R52, R32 ;  /* 0x000000343c20723c */ /* 0x048ff00000041820 */
[----:B------:R-:W-:Y:S01]  /*33b0*/  HMMA.16816.F32.BF16 R28, R60, R54, R28 ;  /* 0x000000363c1c723c */ /* 0x000fe2000004181c */
[----:B------:R-:W3:Y:S07]  /*33c0*/  LDSM.16.M88.4 R52, [R86+0xd800] ;  /* 0x00d800005634783b */ /* 0x000eee0000000200 */
        /* <DEDUP_REMOVED lines=8> */
[----:B------:R-:W-:Y:S01]  /*3450*/  HMMA.16816.F32.BF16 R20, R60, R50, R20 ;  /* 0x000000323c14723c */ /* 0x000fe20000041814 */
[----:B------:R-:W-:Y:S07]  /*3460*/  LDSM.16.M88.4 R48, [R89+0x6000] ;  /* 0x006000005930783b */ /* 0x000fee0000000200 */
[C---:B-1----:R-:W-:Y:S08]  /*3470*/  HMMA.16816.F32.BF16 R32, R16.reuse, R8, R32 ;  /* 0x000000081020723c */ /* 0x042ff00000041820 */
[----:B------:R-:W-:Y:S01]  /*3480*/  HMMA.16816.F32.BF16 R28, R16, R10, R28 ;  /* 0x0000000a101c723c */ /* 0x000fe2000004181c */
[----:B------:R-:W1:Y:S07]  /*3490*/  LDSM.16.M88.4 R8, [R91+UR5+0xe800] ;  /* 0x00e800055b08783b */ /* 0x000e6e0008000200 */
[C---:B-----5:R-:W-:Y:S08]  /*34a0*/  HMMA.16816.F32.BF16 R68, R60.reuse, R44, R68 ;  /* 0x0000002c3c44723c */ /* 0x060ff00000041844 */
[----:B------:R-:W-:Y:S01]  /*34b0*/  HMMA.16816.F32.BF16 R64, R60, R46, R64 ;  /* 0x0000002e3c40723c */ /* 0x000fe20000041840 */
[----:B------:R-:W-:Y:S04]  /*34c0*/  LDSM.16.M88.4 R44, [R91+UR5+0xf800] ;  /* 0x00f800055b2c783b */ /* 0x000fe80008000200 */
[----:B------:R-:W-:Y:S03]  /*34d0*/  LDSM.16.M88.4 R60, [R90+0x6000] ;  /* 0x006000005a3c783b */ /* 0x000fe60000000200 */
[C---:B------:R-:W-:Y:S08]  /*34e0*/  HMMA.16816.F32.BF16 R40, R16.reuse, R12, R40 ;  /* 0x0000000c1028723c */ /* 0x040ff00000041828 */
[C---:B------:R-:W-:Y:S01]  /*34f0*/  HMMA.16816.F32.BF16 R36, R16.reuse, R14, R36 ;  /* 0x0000000e1024723c */ /* 0x040fe20000041824 */
[----:B------:R-:W4:Y:S04]  /*3500*/  LDSM.16.M88.4 R12, [R91+UR5+0xf000] ;  /* 0x00f000055b0c783b */ /* 0x000f280008000200 */
[----:B------:R-:W-:Y:S03]  /*3510*/  LDSM.16.M88.4 R88, [R88+0x6000] ;  /* 0x006000005858783b */ /* 0x000fe60000000200 */
[C---:B--2---:R-:W-:Y:S08]  /*3520*/  HMMA.16816.F32.BF16 R24, R16.reuse, R4, R24 ;  /* 0x000000041018723c */ /* 0x044ff00000041818 */
[C---:B------:R-:W-:Y:S01]  /*3530*/  HMMA.16816.F32.BF16 R20, R16.reuse, R6, R20 ;  /* 0x000000061014723c */ /* 0x040fe20000041814 */
[----:B------:R-:W2:Y:S07]  /*3540*/  LDSM.16.M88.4 R4, [R87+0xe000] ;  /* 0x00e000005704783b */ /* 0x000eae0000000200 */
[C---:B---3--:R-:W-:Y:S08]  /*3550*/  HMMA.16816.F32.BF16 R68, R16.reuse, R52, R68 ;  /* 0x000000341044723c */ /* 0x048ff00000041844 */
[----:B------:R-:W-:Y:S01]  /*3560*/  HMMA.16816.F32.BF16 R64, R16, R54, R64 ;  /* 0x000000361040723c */ /* 0x000fe20000041840 */
[----:B------:R-:W3:Y:S04]  /*3570*/  LDSM.16.M88.4 R52, [R87+0xf000] ;  /* 0x00f000005734783b */ /* 0x000ee80000000200 */
[----:B------:R-:W5:Y:S03]  /*3580*/  LDSM.16.M88.4 R16, [R87+0xe800] ;  /* 0x00e800005710783b */ /* 0x000f660000000200 */
[C---:B------:R-:W-:Y:S08]  /*3590*/  HMMA.16816.F32.BF16 R40, R92.reuse, R56, R40 ;  /* 0x000000385c28723c */ /* 0x040ff00000041828 */
[C---:B------:R-:W-:Y:S01]  /*35a0*/  HMMA.16816.F32.BF16 R36, R92.reuse, R58, R36 ;  /* 0x0000003a5c24723c */ /* 0x040fe20000041824 */
[----:B------:R-:W5:Y:S07]  /*35b0*/  LDSM.16.M88.4 R56, [R87+0xf800] ;  /* 0x00f800005738783b */ /* 0x000f6e0000000200 */
[C---:B-1----:R-:W-:Y:S08]  /*35c0*/  HMMA.16816.F32.BF16 R32, R92.reuse, R8, R32 ;  /* 0x000000085c20723c */ /* 0x042ff00000041820 */
[C---:B------:R-:W-:Y:S01]  /*35d0*/  HMMA.16816.F32.BF16 R28, R92.reuse, R10, R28 ;  /* 0x0000000a5c1c723c */ /* 0x040fe2000004181c */
[----:B------:R-:W1:Y:S07]  /*35e0*/  LDSM.16.M88.4 R8, [R212+0xf000] ;  /* 0x00f00000d408783b */ /* 0x000e6e0000000200 */
[C---:B----4-:R-:W-:Y:S08]  /*35f0*/  HMMA.16816.F32.BF16 R24, R92.reuse, R12, R24 ;  /* 0x0000000c5c18723c */ /* 0x050ff00000041818 */
[C---:B------:R-:W-:Y:S01]  /*3600*/  HMMA.16816.F32.BF16 R20, R92.reuse, R14, R20 ;  /* 0x0000000e5c14723c */ /* 0x040fe20000041814 */
[----:B------:R-:W-:Y:S07]  /*3610*/  LDSM.16.M88.4 R12, [R212+0xe800] ;  /* 0x00e80000d40c783b */ /* 0x000fee0000000200 */
[C---:B------:R-:W-:Y:S08]  /*3620*/  HMMA.16816.F32.BF16 R68, R92.reuse, R44, R68 ;  /* 0x0000002c5c44723c */ /* 0x040ff00000041844 */
[----:B------:R-:W-:Y:S01]  /*3630*/  HMMA.16816.F32.BF16 R64, R92, R46, R64 ;  /* 0x0000002e5c40723c */ /* 0x000fe20000041840 */
[----:B------:R-:W4:Y:S07]  /*3640*/  LDSM.16.M88.4 R44, [R212+0xe000] ;  /* 0x00e00000d42c783b */ /* 0x000f2e0000000200 */
[C---:B--2---:R-:W-:Y:S08]  /*3650*/  HMMA.16816.F32.BF16 R40, R48.reuse, R4, R40 ;  /* 0x000000043028723c */ /* 0x044ff00000041828 */
[C---:B------:R-:W-:Y:S01]  /*3660*/  HMMA.16816.F32.BF16 R36, R48.reuse, R6, R36 ;  /* 0x000000063024723c */ /* 0x040fe20000041824 */
[----:B------:R-:W2:Y:S07]  /*3670*/  LDSM.16.M88.4 R4, [R86+0xf000] ;  /* 0x00f000005604783b */ /* 0x000eae0000000200 */
[C---:B---3--:R-:W-:Y:S08]  /*3680*/  HMMA.16816.F32.BF16 R24, R48.reuse, R52, R24 ;  /* 0x000000343018723c */ /* 0x048ff00000041818 */
[C---:B-----5:R-:W-:Y:S08]  /*3690*/  HMMA.16816.F32.BF16 R32, R48.reuse, R16, R32 ;  /* 0x000000103020723c */ /* 0x060ff00000041820 */
[C---:B------:R-:W-:Y:S01]  /*36a0*/  HMMA.16816.F32.BF16 R28, R48.reuse, R18, R28 ;  /* 0x00000012301c723c */ /* 0x040fe2000004181c */
[----:B------:R-:W-:Y:S07]  /*36b0*/  LDSM.16.M88.4 R16, [R86+0xe800] ;  /* 0x00e800005610783b */ /* 0x000fee0000000200 */
[----:B------:R-:W-:Y:S01]  /*36c0*/  HMMA.16816.F32.BF16 R20, R48, R54, R20 ;  /* 0x000000363014723c */ /* 0x000fe20000041814 */
[----:B------:R-:W3:Y:S01]  /*36d0*/  LDSM.16.M88.4 R52, [R86+0xe000] ;  /* 0x00e000005634783b */ /* 0x000ee20000000200 */
[----:B------:R-:W-:-:S06]  /*36e0*/  DEPBAR.LE SB0, 0x0 ;  /* 0x000080000000791a */ /* 0x000fcc0000000000 */
[C---:B------:R-:W-:Y:S08]  /*36f0*/  HMMA.16816.F32.BF16 R68, R48.reuse, R56, R68 ;  /* 0x000000383044723c */ /* 0x040ff00000041844 */
[----:B------:R-:W-:Y:S08]  /*3700*/  HMMA.16816.F32.BF16 R64, R48, R58, R64 ;  /* 0x0000003a3040723c */ /* 0x000ff00000041840 */
[C---:B-1----:R-:W-:Y:S08]  /*3710*/  HMMA.16816.F32.BF16 R24, R60.reuse, R8, R24 ;  /* 0x000000083c18723c */ /* 0x042ff00000041818 */
[C---:B----4-:R-:W-:Y:S08]  /*3720*/  HMMA.16816.F32.BF16 R40, R60.reuse, R44, R40 ;  /* 0x0000002c3c28723c */ /* 0x050ff00000041828 */
[C---:B------:R-:W-:Y:S08]  /*3730*/  HMMA.16816.F32.BF16 R36, R60.reuse, R46, R36 ;  /* 0x0000002e3c24723c */ /* 0x040ff00000041824 */
[C---:B------:R-:W-:Y:S08]  /*3740*/  HMMA.16816.F32.BF16 R32, R60.reuse, R12, R32 ;  /* 0x0000000c3c20723c */ /* 0x040ff00000041820 */
[C---:B------:R-:W-:Y:S08]  /*3750*/  HMMA.16816.F32.BF16 R28, R60.reuse, R14, R28 ;  /* 0x0000000e3c1c723c */ /* 0x040ff0000004181c */
[C---:B------:R-:W-:Y:S08]  /*3760*/  HMMA.16816.F32.BF16 R20, R60.reuse, R10, R20 ;  /* 0x0000000a3c14723c */ /* 0x040ff00000041814 */
[C---:B------:R-:W-:Y:S08]  /*3770*/  HMMA.16816.F32.BF16 R68, R60.reuse, R72, R68 ;  /* 0x000000483c44723c */ /* 0x040ff00000041844 */
[----:B------:R-:W-:Y:S08]  /*3780*/  HMMA.16816.F32.BF16 R64, R60, R74, R64 ;  /* 0x0000004a3c40723c */ /* 0x000ff00000041840 */
[----:B--2---:R-:W-:Y:S01]  /*3790*/  HMMA.16816.F32.BF16 R24, R88, R4, R24 ;  /* 0x000000045818723c */ /* 0x004fe20000041818 */
[----:B------:R-:W-:-:S02]  /*37a0*/  SHF.R.U32.HI R4, RZ, 0x2, R215 ;  /* 0x00000002ff047819 */ /* 0x000fc400000116d7 */
[----:B------:R-:W-:Y:S02]  /*37b0*/  LOP3.LUT R5, R217, 0x1f0, RZ, 0xc0, !PT ;  /* 0x000001f0d9057812 */ /* 0x000fe400078ec0ff */
[----:B------:R-:W-:-:S03]  /*37c0*/  LOP3.LUT R4, R4, 0x7, RZ, 0xc0, !PT ;  /* 0x0000000704047812 */ /* 0x000fc600078ec0ff */
[----:B---3--:R-:W-:Y:S01]  /*37d0*/  HMMA.16816.F32.BF16 R40, R88, R52, R40 ;  /* 0x000000345828723c */ /* 0x008fe20000041828 */
        /* <DEDUP_REMOVED lines=25> */
.L_x_5326:
        /* <DEDUP_REMOVED lines=61> */
.L_x_5327:
[----:B------:R-:W-:Y:S01]  /*3d40*/  USHF.L.U32 UR7, UR10, 0x5, URZ ;  /* 0x000000050a077899 */ /* 0x000fe200080006ff */
[C---:B------:R-:W-:Y:S01]  /*3d50*/  LEA R4, P0, R3.reuse, R232, 0x1 ;  /* 0x000000e803047211 */ /* 0x040fe200078008ff */
[----:B------:R-:W-:Y:S01]  /*3d60*/  IMAD.MOV.U32 R233, RZ, RZ, R231 ;  /* 0x000000ffffe97224 */ /* 0x000fe200078e00e7 */
[----:B------:R-:W-:Y:S02]  /*3d70*/  USHF.L.U64.HI UR6, UR10, 0x5, UR11 ;  /* 0x000000050a067899 */ /* 0x000fe4000801020b */
[----:B------:R-:W-:Y:S02]  /*3d80*/  LEA.HI.X R5, R3, R231, R0, 0x1, P0 ;  /* 0x000000e703057211 */ /* 0x000fe400000f0c00 */
[----:B------:R-:W-:Y:S01]  /*3d90*/  IADD3 R8, P0, PT, R4, UR7, RZ ;  /* 0x0000000704087c10 */ /* 0x000fe2000ff1e0ff */
[----:B------:R-:W-:Y:S01]  /*3da0*/  @!PT LDS RZ, [RZ] ;  /* 0x00000000fffff984 */ /* 0x000fe20000000800 */
[----:B------:R-:W-:Y:S01]  /*3db0*/  @!PT LDS RZ, [RZ] ;  /* 0x00000000fffff984 */ /* 0x000fe20000000800 */
[----:B------:R-:W-:Y:S01]  /*3dc0*/  @!PT LDS RZ, [RZ] ;  /* 0x00000000fffff984 */ /* 0x000fe20000000800 */
        /* <DEDUP_REMOVED lines=20> */
.L_x_5325:
[----:B------:R-:W-:Y:S01]  /*3f10*/  IMAD.SHL.U32 R0, R215, 0x2, RZ ;  /* 0x00000002d7007824 */ /* 0x000fe200078e00ff */
[----:B------:R-:W-:Y:S01]  /*3f20*/  LOP3.LUT R165, R177, 0x200, R84, 0xf8, !PT ;  /* 0x00000200b1a57812 */ /* 0x000fe200078ef854 */
[----:B------:R-:W-:Y:S01]  /*3f30*/  VIADD R3, R230, 0x8 ;  /* 0x00000008e6037836 */ /* 0x000fe20000000000 */
[----:B------:R-:W-:Y:S02]  /*3f40*/  UISETP.GT.U32.AND UP0, UPT, UR14, UR16, UPT ;  /* 0x000000100e00728c */ /* 0x000fe4000bf04070 */
[----:B------:R-:W-:Y:S02]  /*3f50*/  LOP3.LUT R0, R0, 0x6, RZ, 0xc0, !PT ;  /* 0x0000000600007812 */ /* 0x000fe400078ec0ff */
[----:B------:R-:W-:Y:S02]  /*3f60*/  LEA R216, R165, UR5, 0x1 ;  /* 0x00000005a5d87c11 */ /* 0x000fe4000f8e08ff */
[----:B-1----:R-:W-:Y:S01]  /*3f70*/  LOP3.LUT R5, R0, UR4, RZ, 0xfc, !PT ;  /* 0x0000000400057c12 */ /* 0x002fe2000f8efcff */
[----:B------:R-:W1:Y:S02]  /*3f80*/  LDCU UR4, c[0x0][0x45c] ;  /* 0x00008b80ff0477ac */ /* 0x000e640008000800 */
[----:B------:R-:W-:Y:S01]  /*3f90*/  IMAD.IADD R199, R85, 0x1, R216 ;  /* 0x0000000155c77824 */ /* 0x000fe200078e02d8 */
[----:B------:R-:W-:Y:S01]  /*3fa0*/  LDSM.16.MT88.4 R156, [R216+0x10000] ;  /* 0x01000000d89c783b */ /* 0x000fe20000004200 */
[----:B------:R-:W-:-:S02]  /*3fb0*/  VIADD R4, R5, 0x1 ;  /* 0x0000000105047836 */ /* 0x000fc40000000000 */
[C---:B------:R-:W-:Y:S01]  /*3fc0*/  VIADD R6, R5.reuse, 0x8 ;  /* 0x0000000805067836 */ /* 0x040fe20000000000 */
[----:B------:R-:W-:Y:S01]  /*3fd0*/  LDSM.16.MT88.4 R80, [R199+0x14000] ;  /* 0x01400000c750783b */ /* 0x000fe20000004200 */
[----:B------:R-:W-:Y:S01]  /*3fe0*/  VIADD R9, R5, 0x20 ;  /* 0x0000002005097836 */ /* 0x000fe20000000000 */
[-C--:B------:R-:W-:Y:S01]  /*3ff0*/  ISETP.GT.AND P2, PT, R3, R4.reuse, PT ;  /* 0x000000040300720c */ /* 0x080fe20003f44270 */
[C---:B------:R-:W-:Y:S01]  /*4000*/  VIADD R7, R5.reuse, 0x21 ;  /* 0x0000002105077836 */ /* 0x040fe20000000000 */
[----:B------:R-:W-:Y:S01]  /*4010*/  ISETP.GT.AND P0, PT, R230, R4, PT ;  /* 0x00000004e600720c */ /* 0x000fe20003f04270 */
[----:B------:R-:W-:Y:S01]  /*4020*/  VIADD R11, R5, 0x30 ;  /* 0x00000030050b7836 */ /* 0x000fe20000000000 */
[C---:B------:R-:W-:Y:S01]  /*4030*/  ISETP.GE.AND P5, PT, R4.reuse, R229, PT ;  /* 0x000000e50400720c */ /* 0x040fe20003fa6270 */
[----:B------:R-:W-:Y:S01]  /*4040*/  IMAD.IADD R194, R167, 0x1, R216 ;  /* 0x00000001a7c27824 */ /* 0x000fe200078e02d8 */
[----:B------:R-:W-:Y:S01]  /*4050*/  ISETP.GE.AND P3, PT, R4, R228, PT ;  /* 0x000000e40400720c */ /* 0x000fe20003f66270 */
[----:B------:R-:W-:Y:S01]  /*4060*/  VIADD R4, R5, 0x9 ;  /* 0x0000000905047836 */ /* 0x000fe20000000000 */
[----:B------:R-:W-:Y:S01]  /*4070*/  ISETP.GT.AND P4, PT, R230, R6, PT ;  /* 0x00000006e600720c */ /* 0x000fe20003f84270 */
[----:B------:R-:W-:Y:S01]  /*4080*/  IMAD.IADD R192, R85, 0x1, R194 ;  /* 0x0000000155c07824 */ /* 0x000fe200078e02c2 */
[----:B------:R-:W-:Y:S01]  /*4090*/  FSEL R43, R43, -INF , !P2 ;  /* 0xff8000002b2b7808 */ /* 0x000fe20005000000 */
[----:B------:R-:W-:Y:S01]  /*40a0*/  LDSM.16.MT88.4 R148, [R199+0x10000] ;  /* 0x01000000c794783b */ /* 0x000fe20000004200 */
[----:B------:R-:W-:-:S02]  /*40b0*/  FSEL R41, R41, -INF , !P0 ;  /* 0xff80000029297808 */ /* 0x000fc40004000000 */
[----:B------:R-:W-:Y:S01]  /*40c0*/  ISETP.GE.AND P6, PT, R6, R229, PT ;  /* 0x000000e50600720c */ /* 0x000fe20003fc6270 */
[----:B------:R-:W-:Y:S01]  /*40d0*/  LDSM.16.MT88.4 R112, [R199+0x16000] ;  /* 0x01600000c770783b */ /* 0x000fe20000004200 */
[----:B------:R-:W-:Y:S02]  /*40e0*/  ISETP.GT.AND P0, PT, R3, R6, PT ;  /* 0x000000060300720c */ /* 0x000fe40003f04270 */
[----:B------:R-:W-:Y:S01]  /*40f0*/  FSEL R44, R43, -INF , !P3 ;  /* 0xff8000002b2c7808 */ /* 0x000fe20005800000 */
[----:B------:R-:W-:Y:S01]  /*4100*/  LDSM.16.MT88.4 R140, [R194+0x10000] ;  /* 0x01000000c28c783b */ /* 0x000fe20000004200 */
[----:B------:R-:W-:Y:S02]  /*4110*/  FSEL R36, R36, -INF , !P4 ;  /* 0xff80000024247808 */ /* 0x000fe40006000000 */
[----:B------:R-:W-:Y:S01]  /*4120*/  ISETP.GT.AND P3, PT, R3, R4, PT ;  /* 0x000000040300720c */ /* 0x000fe20003f64270 */
[----:B------:R-:W-:Y:S01]  /*4130*/  LDSM.16.MT88.4 R132, [R192+0x10000] ;  /* 0x01000000c084783b */ /* 0x000fe20000004200 */
[----:B------:R-:W-:Y:S01]  /*4140*/  ISETP.GE.AND P1, PT, R6, R228, PT ;  /* 0x000000e40600720c */ /* 0x000fe20003f26270 */
[----:B------:R-:W-:Y:S01]  /*4150*/  VIADD R6, R5, 0x10 ;  /* 0x0000001005067836 */ /* 0x000fe20000000000 */
[----:B------:R-:W-:Y:S01]  /*4160*/  FSEL R48, R41, -INF , !P5 ;  /* 0xff80000029307808 */ /* 0x000fe20006800000 */
[----:B------:R-:W-:Y:S01]  /*4170*/  LDSM.16.MT88.4 R56, [R194+0x12000] ;  /* 0x01200000c238783b */ /* 0x000fe20000004200 */
[----:B------:R-:W-:-:S02]  /*4180*/  ISETP.GT.AND P2, PT, R230, R4, PT ;  /* 0x00000004e600720c */ /* 0x000fc40003f44270 */
[C---:B------:R-:W-:Y:S01]  /*4190*/  ISETP.GE.AND P5, PT, R4.reuse, R229, PT ;  /* 0x000000e50400720c */ /* 0x040fe20003fa6270 */
[----:B------:R-:W-:Y:S01]  /*41a0*/  LDSM.16.MT88.4 R72, [R216+0x14000] ;  /* 0x01400000d848783b */ /* 0x000fe20000004200 */
        /* <DEDUP_REMOVED lines=37> */
[----:B------:R-:W-:Y:S02]  /*4400*/  ISETP.GE.AND P6, PT, R6, R229, PT ;  /* 0x000000e50600720c */ /* 0x000fe40003fc6270 */
[----:B------:R-:W-:-:S02]  /*4410*/  FSEL R6, R33, -INF , !P5 ;  /* 0xff80000021067808 */ /* 0x000fc40006800000 */
[----:B------:R-:W-:Y:S01]  /*4420*/  FSEL R8, R8, -INF , !P2 ;  /* 0xff80000008087808 */ /* 0x000fe20005000000 */
[----:B------:R-:W-:Y:S01]  /*4430*/  LDSM.16.MT88.4 R32, [R192+0x10800] ;  /* 0x01080000c020783b */ /* 0x000fe20000004200 */
[----:B------:R-:W-:Y:S02]  /*4440*/  FSEL R10, R31, -INF , !P0 ;  /* 0xff8000001f0a7808 */ /* 0x000fe40004000000 */
[----:B------:R-:W-:Y:S02]  /*4450*/  ISETP.GT.AND P5, PT, R230, R4, PT ;  /* 0x00000004e600720c */ /* 0x000fe40003fa4270 */
[----:B------:R-:W-:Y:S02]  /*4460*/  FSEL R28, R28, -INF , !P1 ;  /* 0xff8000001c1c7808 */ /* 0x000fe40004800000 */
[-C--:B------:R-:W-:Y:S02]  /*4470*/  ISETP.GT.AND P3, PT, R230, R9.reuse, PT ;  /* 0x00000009e600720c */ /* 0x080fe40003f64270 */
[----:B------:R-:W-:-:S02]  /*4480*/  ISETP.GT.AND P2, PT, R3, R9, PT ;  /* 0x000000090300720c */ /* 0x000fc40003f44270 */
[----:B------:R-:W-:Y:S02]  /*4490*/  ISETP.GT.AND P0, PT, R230, R7, PT ;  /* 0x00000007e600720c */ /* 0x000fe40003f04270 */
[C---:B------:R-:W-:Y:S02]  /*44a0*/  ISETP.GE.AND P4, PT, R4.reuse, R229, PT ;  /* 0x000000e50400720c */ /* 0x040fe40003f86270 */
[----:B------:R-:W-:Y:S02]  /*44b0*/  ISETP.GE.AND P1, PT, R4, R228, PT ;  /* 0x000000e40400720c */ /* 0x000fe40003f26270 */
[----:B------:R-:W-:Y:S02]  /*44c0*/  FSEL R4, R28, -INF , !P6 ;  /* 0xff8000001c047808 */ /* 0x000fe40007000000 */
[----:B------:R-:W-:Y:S02]  /*44d0*/  FSEL R16, R29, -INF , !P5 ;  /* 0xff8000001d107808 */ /* 0x000fe40006800000 */
[----:B------:R-:W-:Y:S01]  /*44e0*/  FSEL R24, R24, -INF , !P3 ;  /* 0xff80000018187808 */ /* 0x000fe20005800000 */
[----:B------:R-:W-:Y:S01]  /*44f0*/  LDSM.16.MT88.4 R28, [R216+0x12800] ;  /* 0x01280000d81c783b */ /* 0x000fe20000004200 */
[----:B------:R-:W-:-:S02]  /*4500*/  FSEL R26, R26, -INF , !P2 ;  /* 0xff8000001a1a7808 */ /* 0x000fc40005000000 */
[----:B------:R-:W-:Y:S02]  /*4510*/  FSEL R25, R25, -INF , !P0 ;  /* 0xff80000019197808 */ /* 0x000fe40004000000 */
[CC--:B------:R-:W-:Y:S02]  /*4520*/  ISETP.GE.AND P6, PT, R9.reuse, R229.reuse, PT ;  /* 0x000000e50900720c */ /* 0x0c0fe40003fc6270 */
[-C--:B------:R-:W-:Y:S01]  /*4530*/  ISETP.GE.AND P5, PT, R9, R228.reuse, PT ;  /* 0x000000e40900720c */ /* 0x080fe20003fa6270 */
[----:B------:R-:W-:Y:S01]  /*4540*/  VIADD R9, R5, 0x29 ;  /* 0x0000002905097836 */ /* 0x000fe20000000000 */
[----:B------:R-:W-:Y:S02]  /*4550*/  ISETP.GE.AND P3, PT, R7, R229, PT ;  /* 0x000000e50700720c */ /* 0x000fe40003f66270 */
[----:B------:R-:W-:Y:S02]  /*4560*/  ISETP.GT.AND P2, PT, R3, R7, PT ;  /* 0x000000070300720c */ /* 0x000fe40003f44270 */
[----:B------:R-:W-:Y:S01]  /*4570*/  ISETP.GE.AND P0, PT, R7, R228, PT ;  /* 0x000000e40700720c */ /* 0x000fe20003f06270 */
[----:B------:R-:W-:Y:S01]  /*4580*/  VIADD R7, R5, 0x28 ;  /* 0x0000002805077836 */ /* 0x000fe20000000000 */
[----:B------:R-:W-:-:S02]  /*4590*/  FSEL R27, R27, -INF , !P2 ;  /* 0xff8000001b1b7808 */ /* 0x000fc40005000000 */
[----:B------:R-:W-:Y:S02]  /*45a0*/  FSEL R10, R10, -INF , !P1 ;  /* 0xff8000000a0a7808 */ /* 0x000fe40004800000 */
[----:B------:R-:W-:Y:S02]  /*45b0*/  ISETP.GT.AND P1, PT, R3, R7, PT ;  /* 0x000000070300720c */ /* 0x000fe40003f24270 */
[----:B------:R-:W-:Y:S02]  /*45c0*/  ISETP.GT.AND P2, PT, R230, R9, PT ;  /* 0x00000009e600720c */ /* 0x000fe40003f44270 */
[----:B------:R-:W-:Y:S02]  /*45d0*/  FSEL R16, R16, -INF , !P4 ;  /* 0xff80000010107808 */ /* 0x000fe40006000000 */
[----:B------:R-:W-:Y:S02]  /*45e0*/  FSEL R202, R22, -INF , !P1 ;  /* 0xff80000016ca7808 */ /* 0x000fe40004800000 */
[----:B------:R-:W-:-:S02]  /*45f0*/  FSEL R21, R21, -INF , !P2 ;  /* 0xff80000015157808 */ /* 0x000fc40005000000 */
[----:B------:R-:W-:Y:S02]  /*4600*/  ISETP.GT.AND P4, PT, R230, R7, PT ;  /* 0x00000007e600720c */ /* 0x000fe40003f84270 */
[C---:B------:R-:W-:Y:S02]  /*4610*/  ISETP.GE.AND P1, PT, R7.reuse, R229, PT ;  /* 0x000000e50700720c */ /* 0x040fe40003f26270 */
[----:B------:R-:W-:Y:S01]  /*4620*/  ISETP.GE.AND P2, PT, R7, R228, PT ;  /* 0x000000e40700720c */ /* 0x000fe20003f46270 */
[----:B------:R-:W-:Y:S01]  /*4630*/  VIADD R7, R5, 0x31 ;  /* 0x0000003105077836 */ /* 0x000fe20000000000 */
[----:B------:R-:W-:Y:S02]  /*4640*/  FSEL R200, R26, -INF , !P5 ;  /* 0xff8000001ac87808 */ /* 0x000fe40006800000 */
[----:B------:R-:W-:Y:S02]  /*4650*/  ISETP.GT.AND P5, PT, R230, R11, PT ;  /* 0x0000000be600720c */ /* 0x000fe40003fa4270 */
[----:B------:R-:W-:-:S02]  /*4660*/  FSEL R196, R25, -INF , !P3 ;  /* 0xff80000019c47808 */ /* 0x000fc40005800000 */
[----:B------:R-:W-:Y:S02]  /*4670*/  ISETP.GT.AND P3, PT, R230, R7, PT ;  /* 0x00000007e600720c */ /* 0x000fe40003f64270 */
[----:B------:R-:W-:Y:S02]  /*4680*/  FSEL R68, R68, -INF , !P5 ;  /* 0xff80000044447808 */ /* 0x000fe40006800000 */
[----:B------:R-:W-:Y:S02]  /*4690*/  ISETP.GT.AND P5, PT, R230, R5, PT ;  /* 0x00000005e600720c */ /* 0x000fe40003fa4270 */
[----:B------:R-:W-:Y:S02]  /*46a0*/  FSEL R69, R69, -INF , !P3 ;  /* 0xff80000045457808 */ /* 0x000fe40005800000 */
[----:B------:R-:W-:Y:S02]  /*46b0*/  ISETP.GE.AND P3, PT, R5, R229, PT ;  /* 0x000000e50500720c */ /* 0x000fe40003f66270 */
[----:B------:R-:W-:-:S02]  /*46c0*/  FSEL R22, R40, -INF , !P5 ;  /* 0xff80000028167808 */ /* 0x000fc40006800000 */
[----:B------:R-:W-:Y:S02]  /*46d0*/  FSEL R20, R20, -INF , !P4 ;  /* 0xff80000014147808 */ /* 0x000fe40006000000 */
[----:B------:R-:W-:Y:S02]  /*46e0*/  ISETP.GT.AND P4, PT, R3, R9, PT ;  /* 0x000000090300720c */ /* 0x000fe40003f84270 */
[----:B------:R-:W-:Y:S02]  /*46f0*/  FSEL R22, R22, -INF , !P3 ;  /* 0xff80000016167808 */ /* 0x000fe40005800000 */
[----:B------:R-:W-:Y:S02]  /*4700*/  FSEL R23, R23, -INF , !P4 ;  /* 0xff80000017177808 */ /* 0x000fe40006000000 */
[----:B------:R-:W-:Y:S02]  /*4710*/  FSEL R244, R24, -INF , !P6 ;  /* 0xff80000018f47808 */ /* 0x000fe40007000000 */
[----:B------:R-:W-:-:S02]  /*4720*/  ISETP.GE.AND P4, PT, R9, R229, PT ;  /* 0x000000e50900720c */ /* 0x000fc40003f86270 */
[----:B------:R-:W-:Y:S01]  /*4730*/  ISETP.GE.AND P6, PT, R9, R228, PT ;  /* 0x000000e40900720c */ /* 0x000fe20003fc6270 */
[----:B------:R-:W-:Y:S01]  /*4740*/  VIADD R9, R5, 0x38 ;  /* 0x0000003805097836 */ /* 0x000fe20000000000 */
[----:B------:R-:W-:Y:S02]  /*4750*/  FMNMX3.FTZ R13, R22, R48, R46, !PT ;  /* 0x00000030160d7276 */ /* 0x000fe4000781002e */
[----:B------:R-:W-:Y:S02]  /*4760*/  FSEL R240, R27, -INF , !P0 ;  /* 0xff8000001bf07808 */ /* 0x000fe40004000000 */
[----:B------:R-:W-:Y:S02]  /*4770*/  FMNMX3.FTZ R13, R13, R50, R18, !PT ;  /* 0x000000320d0d7276 */ /* 0x000fe40007810012 */
[----:B------:R-:W-:Y:S02]  /*4780*/  ISETP.GT.AND P5, PT, R230, R9, PT ;  /* 0x00000009e600720c */ /* 0x000fe40003fa4270 */
[----:B------:R-:W-:-:S02]  /*4790*/  ISETP.GT.AND P0, PT, R3, R5, PT ;  /* 0x000000050300720c */ /* 0x000fc40003f04270 */
[----:B------:R-:W-:Y:S02]  /*47a0*/  FMNMX3.FTZ R13, R13, R6, R4, !PT ;  /* 0x000000060d0d7276 */ /* 0x000fe40007810004 */
[----:B------:R-:W-:Y:S02]  /*47b0*/  FSEL R242, R20, -INF , !P1 ;  /* 0xff80000014f27808 */ /* 0x000fe40004800000 */
[----:B------:R-:W-:Y:S02]  /*47c0*/  FSEL R64, R64, -INF , !P5 ;  /* 0xff80000040407808 */ /* 0x000fe40006800000 */
[----:B------:R-:W-:Y:S02]  /*47d0*/  ISETP.GE.AND P3, PT, R11, R229, PT ;  /* 0x000000e50b00720c */ /* 0x000fe40003f66270 */
[----:B------:R-:W-:Y:S02]  /*47e0*/  ISETP.GT.AND P1, PT, R3, R11, PT ;  /* 0x0000000b0300720c */ /* 0x000fe40003f24270 */
[----:B------:R-:W-:Y:S01]  /*47f0*/  ISETP.GE.AND P5, PT, R11, R228, PT ;  /* 0x000000e40b00720c */ /* 0x000fe20003fa6270 */
[----:B------:R-:W-:Y:S01]  /*4800*/  VIADD R11, R5, 0x39 ;  /* 0x00000039050b7836 */ /* 0x000fe20000000000 */
[----:B------:R-:W-:-:S02]  /*4810*/  FSEL R20, R42, -INF , !P0 ;  /* 0xff8000002a147808 */ /* 0x000fc40004000000 */
[----:B------:R-:W-:Y:S01]  /*4820*/  ISETP.GE.AND P0, PT, R7, R229, PT ;  /* 0x000000e50700720c */ /* 0x000fe20003f06270 */
[----:B------:R-:W-:Y:S01]  /*4830*/  LDSM.16.MT88.4 R40, [R216+0x12000] ;  /* 0x01200000d828783b */ /* 0x000fe20000004200 */
[----:B------:R-:W-:Y:S02]  /*4840*/  FMNMX3.FTZ R13, R13, R16, R244, !PT ;  /* 0x000000100d0d7276 */ /* 0x000fe400078100f4 */
[----:B------:R-:W-:Y:S02]  /*4850*/  FSEL R226, R68, -INF , !P3 ;  /* 0xff80000044e27808 */ /* 0x000fe40005800000 */
[----:B------:R-:W-:Y:S02]  /*4860*/  FSEL R198, R21, -INF , !P4 ;  /* 0xff80000015c67808 */ /* 0x000fe40006000000 */
[----:B------:R-:W-:Y:S02]  /*4870*/  ISETP.GE.AND P3, PT, R5, R228, PT ;  /* 0x000000e40500720c */ /* 0x000fe40003f66270 */
[----:B------:R-:W-:-:S02]  /*4880*/  FSEL R222, R69, -INF , !P0 ;  /* 0xff80000045de7808 */ /* 0x000fc40004000000 */
[----:B------:R-:W-:Y:S02]  /*4890*/  ISETP.GE.AND P4, PT, R9, R229, PT ;  /* 0x000000e50900720c */ /* 0x000fe40003f86270 */
[----:B------:R-:W-:Y:S02]  /*48a0*/  ISETP.GT.AND P0, PT, R230, R11, PT ;  /* 0x0000000be600720c */ /* 0x000fe40003f04270 */
[----:B------:R-:W-:Y:S02]  /*48b0*/  FMNMX3.FTZ R13, R13, R196, R242, !PT ;  /* 0x000000c40d0d7276 */ /* 0x000fe400078100f2 */
[----:B------:R-:W-:Y:S02]  /*48c0*/  FSEL R20, R20, -INF , !P3 ;  /* 0xff80000014147808 */ /* 0x000fe40005800000 */
[----:B------:R-:W-:Y:S02]  /*48d0*/  ISETP.GE.AND P3, PT, R11, R229, PT ;  /* 0x000000e50b00720c */ /* 0x000fe40003f66270 */
[----:B------:R-:W-:-:S02]  /*48e0*/  FSEL R65, R65, -INF , !P0 ;  /* 0xff80000041417808 */ /* 0x000fc40004000000 */
[----:B------:R-:W-:Y:S02]  /*48f0*/  FSEL R220, R64, -INF , !P4 ;  /* 0xff80000040dc7808 */ /* 0x000fe40006000000 */
[----:B------:R-:W-:Y:S02]  /*4900*/  FMNMX3.FTZ R13, R13, R198, R226, !PT ;  /* 0x000000c60d0d7276 */ /* 0x000fe400078100e2 */
[----:B------:R-:W-:Y:S02]  /*4910*/  FMNMX3.FTZ R5, R20, R44, R38, !PT ;  /* 0x0000002c14057276 */ /* 0x000fe40007810026 */
[----:B------:R-:W-:Y:S02]  /*4920*/  FSEL R218, R65, -INF , !P3 ;  /* 0xff80000041da7808 */ /* 0x000fe40005800000 */
[----:B------:R-:W-:Y:S02]  /*4930*/  FMNMX3.FTZ R13, R13, R222, R220, !PT ;  /* 0x000000de0d0d7276 */ /* 0x000fe400078100dc */
[----:B------:R-:W-:-:S02]  /*4940*/  ISETP.GT.AND P0, PT, R3, R7, PT ;  /* 0x000000070300720c */ /* 0x000fc40003f04270 */
[----:B------:R-:W-:Y:S02]  /*4950*/  ISETP.GE.AND P4, PT, R7, R228, PT ;  /* 0x000000e40700720c */ /* 0x000fe40003f86270 */
[----:B------:R-:W-:Y:S02]  /*4960*/  FMNMX3.FTZ R7, R5, R36, R14, !PT ;  /* 0x0000002405077276 */ /* 0x000fe4000781000e */
[----:B------:R-:W-:Y:S02]  /*4970*/  FMNMX.FTZ R5, R218, R13, !PT ;  /* 0x0000000dda057209 */ /* 0x000fe40007810000 */
[----:B------:R-:W-:Y:S02]  /*4980*/  FMNMX3.FTZ R7, R7, R12, R8, !PT ;  /* 0x0000000c07077276 */ /* 0x000fe40007810008 */
[----:B------:R-:W-:Y:S01]  /*4990*/  FSEL R202, R202, -INF , !P2 ;  /* 0xff800000caca7808 */ /* 0x000fe20005000000 */
[----:B------:R-:W2:Y:S01]  /*49a0*/  SHFL.BFLY PT, R24, R5, 0x2, 0x1f ;  /* 0x0c401f0005187f89 */ /* 0x000ea200000e0000 */
        /* <DEDUP_REMOVED lines=33> */
[----:B------:R-:W2:Y:S01]  /*4bc0*/  LDSM.16.MT88.4 R48, [R199+0x12000] ;  /* 0x01200000c730783b */ /* 0x000ea20000004200 */
[--C-:B------:R-:W-:Y:S01]  /*4bd0*/  FFMA.FTZ R181, R4, UR4, -R207.reuse ;  /* 0x0000000404b57c23 */ /* 0x100fe200080108cf */
[----:B------:R-:W-:Y:S01]  /*4be0*/  MUFU.EX2 R193, R193 ;  /* 0x000000c100c17308 */ /* 0x000fe20000000800 */
[--C-:B------:R-:W-:Y:S01]  /*4bf0*/  FFMA.FTZ R185, R18, UR4, -R207.reuse ;  /* 0x0000000412b97c23 */ /* 0x100fe200080108cf */
[----:B------:R-:W3:Y:S01]  /*4c00*/  LDSM.16.MT88.4 R4, [R192+0x16000] ;  /* 0x01600000c004783b */ /* 0x000ee20000004200 */
[--C-:B------:R-:W-:Y:S01]  /*4c10*/  FFMA.FTZ R178, R16, UR4, -R207.reuse ;  /* 0x0000000410b27c23 */ /* 0x100fe200080108cf */
[--C-:B------:R-:W-:Y:S01]  /*4c20*/  FFMA.FTZ R195, R244, UR4, -R207.reuse ;  /* 0x00000004f4c37c23 */ /* 0x100fe200080108cf */
[--C-:B------:R-:W-:Y:S01]  /*4c30*/  FFMA.FTZ R196, R196, UR4, -R207.reuse ;  /* 0x00000004c4c47c23 */ /* 0x100fe200080108cf */
[----:B------:R-:W-:Y:S01]  /*4c40*/  LDSM.16.MT88.4 R16, [R199+0x10800] ;  /* 0x01080000c710783b */ /* 0x000fe20000004200 */
[--C-:B------:R-:W-:Y:S01]  /*4c50*/  FFMA.FTZ R197, R242, UR4, -R207.reuse ;  /* 0x00000004f2c57c23 */ /* 0x100fe200080108cf */
[----:B------:R-:W4:Y:S01]  /*4c60*/  MUFU.EX2 R190, R190 ;  /* 0x000000be00be7308 */ /* 0x000f220000000800 */
[--C-:B------:R-:W-:Y:S01]  /*4c70*/  FFMA.FTZ R198, R198, UR4, -R207.reuse ;  /* 0x00000004c6c67c23 */ /* 0x100fe200080108cf */
[--C-:B------:R-:W-:Y:S01]  /*4c80*/  FFMA.FTZ R209, R226, UR4, -R207.reuse ;  /* 0x00000004e2d17c23 */ /* 0x100fe200080108cf */
[----:B-1----:R-:W-:Y:S01]  /*4c90*/  FMNMX.FTZ R3, R24, R3, !PT ;  /* 0x0000000318037209 */ /* 0x002fe20007810000 */
[--C-:B------:R-:W-:Y:S01]  /*4ca0*/  FFMA.FTZ R222, R222, UR4, -R207.reuse ;  /* 0x00000004dede7c23 */ /* 0x100fe200080108cf */
[----:B------:R-:W-:Y:S01]  /*4cb0*/  LDSM.16.MT88.4 R24, [R192+0x12800] ;  /* 0x01280000c018783b */ /* 0x000fe20000004200 */
[--C-:B------:R-:W-:Y:S01]  /*4cc0*/  FFMA.FTZ R211, R220, UR4, -R207.reuse ;  /* 0x00000004dcd37c23 */ /* 0x100fe200080108cf */
[C---:B------:R-:W-:Y:S01]  /*4cd0*/  FSETP.NEU.FTZ.AND P0, PT, R3.reuse, -INF , PT ;  /* 0xff8000000300780b */ /* 0x040fe20003f1d000 */
[----:B------:R-:W-:Y:S01]  /*4ce0*/  FMUL.FTZ R203, R3, UR4 ;  /* 0x0000000403cb7c20 */ /* 0x000fe20008410000 */
[----:B------:R-:W-:Y:S01]  /*4cf0*/  MUFU.EX2 R189, R189 ;  /* 0x000000bd00bd7308 */ /* 0x000fe20000000800 */
[----:B------:R-:W-:-:S03]  /*4d00*/  FFMA.FTZ R218, R218, UR4, -R207 ;  /* 0x00000004dada7c23 */ /* 0x000fc600080108cf */
[----:B------:R-:W-:-:S04]  /*4d10*/  FSEL R203, R203, RZ, P0 ;  /* 0x000000ffcbcb7208 */ /* 0x000fc80000000000 */
[----:B------:R-:W1:Y:S01]  /*4d20*/  MUFU.EX2 R186, R186 ;  /* 0x000000ba00ba7308 */ /* 0x000e620000000800 */
        /* <DEDUP_REMOVED lines=10> */
[----:B----4-:R-:W-:Y:S01]  /*4dd0*/  F2FP.BF16.F32.PACK_AB R128, R190, R193 ;  /* 0x000000c1be80723e */ /* 0x010fe200000010ff */
[--C-:B------:R-:W-:Y:S01]  /*4de0*/  FFMA.FTZ R200, R200, UR4, -R203.reuse ;  /* 0x00000004c8c87c23 */ /* 0x100fe200080108cb */
[----:B------:R-:W4:Y:S01]  /*4df0*/  LDSM.16.MT88.4 R12, [R199+0x12800] ;  /* 0x01280000c70c783b */ /* 0x000f220000004200 */
[--C-:B------:R-:W-:Y:S01]  /*4e00*/  FFMA.FTZ R201, R240, UR4, -R203.reuse ;  /* 0x00000004f0c97c23 */ /* 0x100fe200080108cb */
[--C-:B------:R-:W-:Y:S01]  /*4e10*/  FFMA.FTZ R202, R202, UR4, -R203.reuse ;  /* 0x00000004caca7c23 */ /* 0x100fe200080108cb */
[----:B------:R-:W2:Y:S01]  /*4e20*/  MUFU.EX2 R188, R188 ;  /* 0x000000bc00bc7308 */ /* 0x000ea20000000800 */
        /* <DEDUP_REMOVED lines=10> */
[----:B------:R-:W3:Y:S01]  /*4ed0*/  MUFU.EX2 R184, R184 ;  /* 0x000000b800b87308 */ /* 0x000ee20000000800 */
[----:B--2---:R-:W-:Y:S01]  /*4ee0*/  F2FP.BF16.F32.PACK_AB R129, R188, R191 ;  /* 0x000000bfbc81723e */ /* 0x004fe200000010ff */
[----:B------:R-:W-:Y:S01]  /*4ef0*/  FADD.FTZ R188, R191, R188 ;  /* 0x000000bcbfbc7221 */ /* 0x000fe20000010000 */
[----:B------:R-:W-:-:S05]  /*4f00*/  FADD.FTZ R186, R186, R189 ;  /* 0x000000bdbaba7221 */ /* 0x000fca0000010000 */
[----:B------:R-:W-:Y:S08]  /*4f10*/  MUFU.EX2 R185, R185 ;  /* 0x000000b900b97308 */ /* 0x000ff00000000800 */
        /* <DEDUP_REMOVED lines=232> */
[----:B------:R-:W-:-:S04]  /*5da0*/  UIADD3 UR4, UPT, UPT, UR18, -0x1, URZ ;  /* 0xffffffff12047890 */ /* 0x000fc8000fffe0ff */
[----:B------:R-:W-:Y:S01]  /*5db0*/  USHF.L.U32 UR4, UR4, 0x6, URZ ;  /* 0x0000000604047899 */ /* 0x000fe200080006ff */
[----:B------:R-:W-:Y:S06]  /*5dc0*/  BAR.SYNC.DEFER_BLOCKING 0x0 ;  /* 0x0000000000007b1d */ /* 0x000fec0000010000 */
[----:B------:R-:W-:Y:S05]  /*5dd0*/  BRA.U !UP1, `(.L_x_5329) ;  /* 0x0000000109f87547 */ /* 0x000fea000b800000 */
[----:B------:R-:W1:Y:S01]  /*5de0*/  LDC R8, c[0x0][0x4f0] ;  /* 0x00013c00ff087b82 */ /* 0x000e620000000800 */
[----:B------:R-:W-:Y:S01]  /*5df0*/  UIADD3 UR6, UPT, UPT, UR4, -0x40, URZ ;  /* 0xffffffc004067890 */ /* 0x000fe2000fffe0ff */
        /* <DEDUP_REMOVED lines=28> */
[----:B------:R-:W-:Y:S01]  /*5fc0*/  LOP3.LUT R6, R8, UR6, RZ, 0x3c, !PT ;  /* 0x0000000608067c12 */ /* 0x000fe2000f8e3cff */
[----:B------:R-:W1:Y:S03]  /*5fd0*/  LDCU.64 UR6, c[0x0][0x3a8] ;  /* 0x00007500ff0677ac */ /* 0x000e660008000a00 */
[----:B------:R-:W-:-:S05]  /*5fe0*/  ISETP.GE.AND P3, PT, R6, RZ, PT ;  /* 0x000000ff0600720c */ /* 0x000fca0003f66270 */
[----:B------:R-:W-:Y:S02]  /*5ff0*/  @P5 IADD3 R11, PT, PT, R11, 0x1, RZ ;  /* 0x000000010b0b5810 */ /* 0x000fe40007ffe0ff */
[----:B------:R-:W-:Y:S01]  /*6000*/  @P1 VIADD R5, R5, 0x1 ;  /* 0x0000000105051836 */ /* 0x000fe20000000000 */
[----:B------:R-:W-:-:S04]  /*6010*/  ISETP.NE.AND P1, PT, R8, RZ, PT ;  /* 0x000000ff0800720c */ /* 0x000fc80003f25270 */
[----:B------:R-:W-:Y:S01]  /*6020*/  MOV R4, R5 ;  /* 0x0000000500047202 */ /* 0x000fe20000000f00 */
[----:B------:R-:W-:Y:S01]  /*6030*/  @!P3 IMAD.MOV R11, RZ, RZ, -R11 ;  /* 0x000000ffff0bb224 */ /* 0x000fe200078e0a0b */
[----:B------:R-:W-:Y:S02]  /*6040*/  LOP3.LUT R5, RZ, R8, RZ, 0x33, !PT ;  /* 0x00000008ff057212 */ /* 0x000fe400078e33ff */
[----:B------:R-:W-:Y:S02]  /*6050*/  @!P0 IADD3 R4, PT, PT, -R4, RZ, RZ ;  /* 0x000000ff04048210 */ /* 0x000fe40007ffe1ff */
        /* <DEDUP_REMOVED lines=22> */
.L_x_5329:
[----:B------:R-:W-:Y:S01]  /*61c0*/  UMOV UR7, URZ ;  /* 0x000000ff00077c82 */ /* 0x000fe20008000000 */
[----:B------:R-:W-:Y:S01]  /*61d0*/  USHF.L.U32 UR6, UR8, 0x6, URZ ;  /* 0x0000000608067899 */ /* 0x000fe200080006ff */
[----:B------:R-:W-:-:S05]  /*61e0*/  IADD3 R5, P0, PT, RZ, -UR7, RZ ;  /* 0x80000007ff057c10 */ /* 0x000fca000ff1e0ff */
[----:B------:R-:W-:-:S05]  /*61f0*/  IMAD.X R4, RZ, RZ, ~UR6, P0 ;  /* 0x80000006ff047e24 */ /* 0x000fca00080e06ff */
[----:B------:R-:W-:-:S04]  /*6200*/  SHF.R.S64 R5, R5, 0x1f, R4 ;  /* 0x0000001f05057819 */ /* 0x000fc80000001004 */
[----:B------:R-:W-:-:S04]  /*6210*/  IADD3 R234, P0, PT, R5, R234, RZ ;  /* 0x000000ea05ea7210 */ /* 0x000fc80007f1e0ff */
[----:B------:R-:W-:-:S09]  /*6220*/  LEA.HI.X.SX32 R235, R4, R235, 0x1, P0 ;  /* 0x000000eb04eb7211 */ /* 0x000fd200000f0eff */
.L_x_5330:
[----:B------:R-:W-:Y:S01]  /*6230*/  USHF.L.U32 UR6, UR8, 0x5, URZ ;  /* 0x0000000508067899 */ /* 0x000fe200080006ff */
[----:B------:R-:W-:Y:S01]  /*6240*/  @!PT LDS RZ, [RZ] ;  /* 0x00000000fffff984 */ /* 0x000fe20000000800 */
[----:B------:R-:W-:Y:S01]  /*6250*/  @!PT LDS RZ, [RZ] ;  /* 0x00000000fffff984 */ /* 0x000fe20000000800 */
[----:B------:R-:W-:Y:S01]  /*6260*/  @!PT LDS RZ, [RZ] ;  /* 0x00000000fffff984 */ /* 0x000fe20000000800 */
[----:B------:R-:W-:Y:S01]  /*6270*/  LDGSTS.E.BYPASS.LTC128B.128 [R245+0x10000], desc[UR22][R234.64] ;  /* 0x10000000eaf57fae */ /* 0x000fe2000b981a16 */
[----:B------:R-:W-:Y:S01]  /*6280*/  USHF.L.U64.HI UR8, UR8, 0x5, UR9 ;  /* 0x0000000508087899 */ /* 0x000fe20008010209 */
[----:B------:R-:W-:Y:S01]  /*6290*/  LOP3.LUT R226, R166, R177, RZ, 0xfc, !PT ;  /* 0x000000b1a6e27212 */ /* 0x000fe200078efcff */
[----:B------:R-:W-:Y:S01]  /*62a0*/  UIADD3 UR14, UPT, UPT, UR18, -0x2, URZ ;  /* 0xfffffffe120e7890 */ /* 0x000fe2000fffe0ff */
[----:B------:R-:W-:Y:S01]  /*62b0*/  LDGSTS.E.BYPASS.LTC128B.128 [R245+0x12000], desc[UR22][R234.64+0x80] ;  /* 0x12000080eaf57fae */ /* 0x000fe2000b981a16 */
[----:B------:R-:W-:Y:S02]  /*62c0*/  IADD3 R4, P0, PT, R234, UR6, RZ ;  /* 0x00000006ea047c10 */ /* 0x000fe4000ff1e0ff */
[----:B------:R-:W-:Y:S01]  /*62d0*/  LEA R226, R226, UR5, 0x1 ;  /* 0x00000005e2e27c11 */ /* 0x000fe2000f8e08ff */
[----:B------:R-:W-:Y:S01]  /*62e0*/  LDGSTS.E.BYPASS.LTC128B.128 [R245+0x14000], desc[UR22][R234.64+0x100] ;  /* 0x14000100eaf57fae */ /* 0x000fe2000b981a16 */
[----:B------:R-:W-:Y:S01]  /*62f0*/  IADD3.X R5, PT, PT, R235, UR8, RZ, P0, !PT ;  /* 0x00000008eb057c10 */ /* 0x000fe200087fe4ff */
[----:B------:R-:W-:Y:S01]  /*6300*/  UISETP.GT.U32.AND UP0, UPT, UR14, UR16, UPT ;  /* 0x000000100e00728c */ /* 0x000fe2000bf04070 */
[----:B------:R-:W-:Y:S01]  /*6310*/  IADD3 R8, P0, PT, R4, UR6, RZ ;  /* 0x0000000604087c10 */ /* 0x000fe2000ff1e0ff */
[----:B------:R-:W-:Y:S01]  /*6320*/  LDGSTS.E.BYPASS.LTC128B.128 [R245+0x16000], desc[UR22][R234.64+0x180] ;  /* 0x16000180eaf57fae */ /* 0x000fe2000b981a16 */
[----:B------:R-:W-:-:S02]  /*6330*/  IMAD.IADD R216, R167, 0x1, R226 ;  /* 0x00000001a7d87824 */ /* 0x000fc400078e02e2 */
[----:B------:R-:W-:Y:S01]  /*6340*/  IADD3.X R9, PT, PT, R5, UR8, RZ, P0, !PT ;  /* 0x0000000805097c10 */ /* 0x000fe200087fe4ff */
[----:B------:R-:W-:Y:S01]  /*6350*/  LDGSTS.E.BYPASS.LTC128B.128 [R245+0x10800], desc[UR22][R4.64] ;  /* 0x1080000004f57fae */ /* 0x000fe2000b981a16 */
[----:B------:R-:W-:-:S03]  /*6360*/  IADD3 R6, P0, PT, R8, UR6, RZ ;  /* 0x0000000608067c10 */ /* 0x000fc6000ff1e0ff */
[----:B------:R-:W-:Y:S01]  /*6370*/  LDGSTS.E.BYPASS.LTC128B.128 [R245+0x12800], desc[UR22][R4.64+0x80] ;  /* 0x1280008004f57fae */ /* 0x000fe2000b981a16 */
[----:B------:R-:W-:Y:S02]  /*6380*/  IADD3.X R7, PT, PT, R9, UR8, RZ, P0, !PT ;  /* 0x0000000809077c10 */ /* 0x000fe400087fe4ff */
[----:B------:R-:W-:Y:S01]  /*6390*/  ISETP.NE.AND P0, PT, R2, RZ, PT ;  /* 0x000000ff0200720c */ /* 0x000fe20003f05270 */
[----:B------:R-:W-:Y:S01]  /*63a0*/  LDGSTS.E.BYPASS.LTC128B.128 [R245+0x14800], desc[UR22][R4.64+0x100] ;  /* 0x1480010004f57fae */ /* 0x000fe2000b981a16 */
[----:B------:R-:W-:-:S03]  /*63b0*/  IMAD.MOV.U32 R2, RZ, RZ, 0x20 ;  /* 0x00000020ff027424 */ /* 0x000fc600078e00ff */
[----:B------:R-:W-:Y:S02]  /*63c0*/  LDGSTS.E.BYPASS.LTC128B.128 [R245+0x16800], desc[UR22][R4.64+0x180] ;  /* 0x1680018004f57fae */ /* 0x000fe4000b981a16 */
[----:B------:R-:W-:Y:S02]  /*63d0*/  SEL R197, R2, 0xffffffe0, !P0 ;  /* 0xffffffe002c57807 */ /* 0x000fe40004000000 */
[----:B------:R-:W-:Y:S03]  /*63e0*/  LDGSTS.E.BYPASS.LTC128B.128 [R245+0x11000], desc[UR22][R8.64] ;  /* 0x1100000008f57fae */ /* 0x000fe6000b981a16 */
[C---:B------:R-:W-:Y:S01]  /*63f0*/  IMAD.IADD R219, R197.reuse, 0x1, R226 ;  /* 0x00000001c5db7824 */ /* 0x040fe200078e02e2 */
[----:B------:R-:W-:Y:S01]  /*6400*/  LDGSTS.E.BYPASS.LTC128B.128 [R245+0x13000], desc[UR22][R8.64+0x80] ;  /* 0x1300008008f57fae */ /* 0x000fe2000b981a16 */
[----:B------:R-:W-:Y:S02]  /*6410*/  IMAD.IADD R218, R224, 0x1, R197 ;  /* 0x00000001e0da7824 */ /* 0x000fe400078e02c5 */
[C---:B------:R-:W-:Y:S01]  /*6420*/  IMAD.IADD R167, R197.reuse, 0x1, R216 ;  /* 0x00000001c5a77824 */ /* 0x040fe200078e02d8 */
[----:B------:R-:W-:Y:S01]  /*6430*/  LDGSTS.E.BYPASS.LTC128B.128 [R245+0x15000], desc[UR22][R8.64+0x100] ;  /* 0x1500010008f57fae */ /* 0x000fe2000b981a16 */
[----:B------:R-:W-:-:S03]  /*6440*/  IMAD.IADD R166, R197, 0x1, R212 ;  /* 0x00000001c5a67824 */ /* 0x000fc600078e02d4 */
[----:B------:R1:W-:Y:S04]  /*6450*/  LDGSTS.E.BYPASS.LTC128B.128 [R245+0x17000], desc[UR22][R8.64+0x180] ;  /* 0x1700018008f57fae */ /* 0x0003e8000b981a16 */
[----:B------:R-:W-:Y:S04]  /*6460*/  LDGSTS.E.BYPASS.LTC128B.128 [R245+0x11800], desc[UR22][R6.64] ;  /* 0x1180000006f57fae */ /* 0x000fe8000b981a16 */
[----:B------:R-:W-:Y:S04]  /*6470*/  LDGSTS.E.BYPASS.LTC128B.128 [R245+0x13800], desc[UR22][R6.64+0x80] ;  /* 0x1380008006f57fae */ /* 0x000fe8000b981a16 */
[----:B------:R-:W-:Y:S04]  /*6480*/  LDGSTS.E.BYPASS.LTC128B.128 [R245+0x15800], desc[UR22][R6.64+0x100] ;  /* 0x1580010006f57fae */ /* 0x000fe8000b981a16 */
[----:B------:R2:W-:Y:S04]  /*6490*/  LDGSTS.E.BYPASS.LTC128B.128 [R245+0x17800], desc[UR22][R6.64+0x180] ;  /* 0x1780018006f57fae */ /* 0x0005e8000b981a16 */
        /* <DEDUP_REMOVED lines=151> */
[----:B------:R-:W5:Y:S07]  /*6e10*/  LDSM.16.M88.4 R188, [R224+0xe800] ;  /* 0x00e80000e0bc783b */ /* 0x000f6e0000000200 */
[C---:B---3--:R-:W-:Y:S08]  /*6e20*/  HMMA.16816.F32.BF16 R24, R20.reuse, R184, R24 ;  /* 0x000000b81418723c */ /* 0x048ff00000041818 */
        /* <DEDUP_REMOVED lines=61> */
[----:B------:R-:W-:Y:S02]  /*7200*/  UIADD3 UR6, UPT, UPT, UR4, -0x80, URZ ;  /* 0xffffff8004067890 */ /* 0x000fe4000fffe0ff */
        /* <DEDUP_REMOVED lines=62> */
.L_x_5332:
[----:B------:R-:W-:Y:S01]  /*75f0*/  UMOV UR6, URZ ;  /* 0x000000ff00067c82 */ /* 0x000fe20008000000 */
[----:B------:R-:W-:Y:S01]  /*7600*/  USHF.L.U32 UR4, UR10, 0x6, URZ ;  /* 0x000000060a047899 */ /* 0x000fe200080006ff */
[----:B------:R-:W-:-:S05]  /*7610*/  IADD3 R5, P0, PT, RZ, -UR6, RZ ;  /* 0x80000006ff057c10 */ /* 0x000fca000ff1e0ff */
[----:B------:R-:W-:-:S05]  /*7620*/  IMAD.X R4, RZ, RZ, ~UR4, P0 ;  /* 0x80000004ff047e24 */ /* 0x000fca00080e06ff */
[----:B------:R-:W-:-:S04]  /*7630*/  SHF.R.S64 R5, R5, 0x1f, R4 ;  /* 0x0000001f05057819 */ /* 0x000fc80000001004 */
[----:B------:R-:W-:-:S04]  /*7640*/  IADD3 R232, P0, PT, R5, R232, RZ ;  /* 0x000000e805e87210 */ /* 0x000fc80007f1e0ff */
[----:B------:R-:W-:-:S09]  /*7650*/  LEA.HI.X.SX32 R231, R4, R231, 0x1, P0 ;  /* 0x000000e704e77211 */ /* 0x000fd200000f0eff */
.L_x_5333:
[----:B------:R-:W-:Y:S01]  /*7660*/  USHF.L.U32 UR4, UR10, 0x5, URZ ;  /* 0x000000050a047899 */ /* 0x000fe200080006ff */
[----:B------:R-:W-:Y:S01]  /*7670*/  IMAD.MOV.U32 R233, RZ, RZ, R231 ;  /* 0x000000ffffe97224 */ /* 0x000fe200078e00e7 */
[----:B------:R-:W-:-:S04]  /*7680*/  USHF.L.U64.HI UR10, UR10, 0x5, UR11 ;  /* 0x000000050a0a7899 */ /* 0x000fc8000801020b */
        /* <DEDUP_REMOVED lines=26> */
.L_x_5331:
[----:B------:R-:W-:Y:S01]  /*7830*/  MOV R13, UR18 ;  /* 0x00000012000d7c02 */ /* 0x000fe20008000f00 */
[----:B------:R-:W2:Y:S01]  /*7840*/  LDCU UR4, c[0x0][0x45c] ;  /* 0x00008b80ff0477ac */ /* 0x000ea20008000800 */
[----:B------:R-:W-:Y:S02]  /*7850*/  IADD3 R12, PT, PT, R230, 0x8, RZ ;  /* 0x00000008e60c7810 */ /* 0x000fe40007ffe0ff */
[----:B------:R-:W-:Y:S01]  /*7860*/  LEA R13, R13, R0, 0x6 ;  /* 0x000000000d0d7211 */ /* 0x000fe200078e30ff */
[----:B------:R-:W-:Y:S01]  /*7870*/  @UP0 UIADD3 UR18, UPT, UPT, UR18, -0x3, URZ ;  /* 0xfffffffd12120890 */ /* 0x000fe2000fffe0ff */
[----:B------:R-:W-:Y:S02]  /*7880*/  LEA R216, R165, UR5, 0x1 ;  /* 0x00000005a5d87c11 */ /* 0x000fe4000f8e08ff */
[C---:B-1----:R-:W-:Y:S02]  /*7890*/  IADD3 R7, PT, PT, R13.reuse, -0x80, RZ ;  /* 0xffffff800d077810 */ /* 0x042fe40007ffe0ff */
[----:B------:R-:W-:-:S02]  /*78a0*/  IADD3 R5, PT, PT, R13, -0x7f, RZ ;  /* 0xffffff810d057810 */ /* 0x000fc40007ffe0ff */
[----:B------:R-:W-:Y:S02]  /*78b0*/  ISETP.GT.AND P2, PT, R230, R7, PT ;  /* 0x00000007e600720c */ /* 0x000fe40003f44270 */
[C---:B------:R-:W-:Y:S02]  /*78c0*/  ISETP.GE.AND P6, PT, R7.reuse, R229, PT ;  /* 0x000000e50700720c */ /* 0x040fe40003fc6270 */
[C---:B------:R-:W-:Y:S02]  /*78d0*/  ISETP.GT.AND P4, PT, R12.reuse, R7, PT ;  /* 0x000000070c00720c */ /* 0x040fe40003f84270 */
        /* <DEDUP_REMOVED lines=153> */
[----:B------:R-:W1:Y:S01]  /*8270*/  SHFL.BFLY PT, R13, R12, 0x2, 0x1f ;  /* 0x0c401f000c0d7f89 */ /* 0x000e6200000e0000 */
[----:B------:R-:W-:-:S02]  /*8280*/  FMNMX3.FTZ R15, R15, R200, R178, !PT ;  /* 0x000000c80f0f7276 */ /* 0x000fc400078100b2 */
[----:B------:R-:W-:Y:S02]  /*8290*/  IADD3 R199, PT, PT, R216, 0x10040, RZ ;  /* 0x00010040d8c77810 */ /* 0x000fe40007ffe0ff */
[----:B------:R-:W-:-:S05]  /*82a0*/  FMNMX3.FTZ R15, R15, R176, R174, !PT ;  /* 0x000000b00f0f7276 */ /* 0x000fca00078100ae */
        /* <DEDUP_REMOVED lines=466> */
.L_x_5328:
[----:B------:R-:W-:-:S12]  /*9fd0*/  UIADD3 UR18, UPT, UPT, UR14, -0x1, URZ ;  /* 0xffffffff0e127890 */ /* 0x000fd8000fffe0ff */
.L_x_5334:
[----:B------:R-:W-:-:S09]  /*9fe0*/  UISETP.GE.AND UP0, UPT, UR18, UR16, UPT ;  /* 0x000000101200728c */ /* 0x000fd2000bf06270 */
[----:B------:R-:W-:Y:S05]  /*9ff0*/  BRA.U !UP0, `(.L_x_5335) ;  /* 0x00000045083c7547 */ /* 0x000fea000b800000 */
[----:B------:R-:W1:Y:S01]  /*a000*/  S2UR UR5, SR_CgaCtaId ;  /* 0x00000000000579c3 */ /* 0x000e620000008800 */
[----:B------:R-:W-:Y:S01]  /*a010*/  USHF.L.U32 UR11, UR18, 0x6, URZ ;  /* 0x00000006120b7899 */ /* 0x000fe200080006ff */
[----:B------:R-:W-:Y:S01]  /*a020*/  IMAD.MOV.U32 R2, RZ, RZ, R3 ;  /* 0x000000ffff027224 */ /* 0x000fe200078e0003 */
[----:B------:R-:W-:Y:S01]  /*a030*/  UISETP.NE.U32.AND UP0, UPT, UR12, URZ, UPT ;  /* 0x000000ff0c00728c */ /* 0x000fe2000bf05070 */
[----:B------:R-:W-:Y:S01]  /*a040*/  IMAD.MOV.U32 R3, RZ, RZ, 0x20 ;  /* 0x00000020ff037424 */ /* 0x000fe200078e00ff */
[----:B------:R-:W-:Y:S01]  /*a050*/  LOP3.LUT P0, RZ, R215, 0x2, RZ, 0xc0, !PT ;  /* 0x00000002d7ff7812 */ /* 0x000fe2000780c0ff */
[----:B------:R-:W-:Y:S01]  /*a060*/  VIADD R227, R216, 0x10000 ;  /* 0x00010000d8e37836 */ /* 0x000fe20000000000 */
[----:B------:R-:W-:Y:S01]  /*a070*/  UISETP.NE.AND.EX UP0, UPT, UR13, URZ, UPT, UP0 ;  /* 0x000000ff0d00728c */ /* 0x000fe2000bf05300 */
[----:B------:R-:W-:Y:S01]  /*a080*/  IMAD.U32 R237, RZ, RZ, UR11 ;  /* 0x0000000bffed7e24 */ /* 0x000fe2000f8e00ff */
[----:B------:R-:W-:Y:S01]  /*a090*/  SEL R3, R3, 0xffffffe0, !P0 ;  /* 0xffffffe003037807 */ /* 0x000fe20004000000 */
[----:B------:R-:W-:Y:S01]  /*a0a0*/  IMAD.MOV.U32 R236, RZ, RZ, RZ ;  /* 0x000000ffffec7224 */ /* 0x000fe200078e00ff */
[----:B------:R-:W-:Y:S01]  /*a0b0*/  IADD3 R226, PT, PT, R230, 0x8, RZ ;  /* 0x00000008e6e27810 */ /* 0x000fe20007ffe0ff */
[----:B------:R-:W-:Y:S01]  /*a0c0*/  UMOV UR10, 0x400 ;  /* 0x00000400000a7882 */ /* 0x000fe20000000000 */
[----:B------:R-:W-:Y:S01]  /*a0d0*/  LOP3.LUT R237, R237, 0x20, R0, 0xfe, !PT ;  /* 0x00000020eded7812 */ /* 0x000fe200078efe00 */
[----:B------:R-:W-:Y:S01]  /*a0e0*/  UIADD3 UR12, UPT, UPT, UR18, 0x1, URZ ;  /* 0x00000001120c7890 */ /* 0x000fe2000fffe0ff */
[----:B------:R-:W-:Y:S01]  /*a0f0*/  MOV R0, R164 ;  /* 0x000000a400007202 */ /* 0x000fe20000000f00 */
[----:B------:R-:W2:Y:S01]  /*a100*/  LDCU UR4, c[0x0][0x45c] ;  /* 0x00008b80ff0477ac */ /* 0x000ea20008000800 */
[----:B------:R-:W-:-:S02]  /*a110*/  PLOP3.LUT P3, PT, PT, PT, UP0, 0x80, 0x8 ;  /* 0x000000000008781c */ /* 0x000fc40003f6f008 */
[----:B------:R-:W-:Y:S01]  /*a120*/  IADD3 R212, PT, PT, R216, R3, RZ ;  /* 0x00000003d8d47210 */ /* 0x000fe20007ffe0ff */
[----:B------:R-:W3:Y:S01]  /*a130*/  LDCU.64 UR6, c[0x0][0x3a0] ;  /* 0x00007400ff0677ac */ /* 0x000ee20008000a00 */
[----:B------:R-:W4:Y:S01]  /*a140*/  LDCU.64 UR8, c[0x0][0x3a8] ;  /* 0x00007500ff0877ac */ /* 0x000f220008000a00 */
[----:B------:R-:W-:Y:S02]  /*a150*/  UIADD3 UR13, UPT, UPT, UR11, 0x40, URZ ;  /* 0x000000400b0d7890 */ /* 0x000fe4000fffe0ff */
[----:B-1----:R-:W-:-:S12]  /*a160*/  ULEA UR5, UR5, UR10, 0x18 ;  /* 0x0000000a05057291 */ /* 0x002fd8000f8ec0ff */
.L_x_5339:
[----:B------:R-:W-:Y:S01]  /*a170*/  @!P3 IADD3 R3, P0, PT, RZ, -R236, RZ ;  /* 0x800000ecff03b210 */ /* 0x000fe20007f1e0ff */
[----:B------:R-:W1:Y:S01]  /*a180*/  S2R R215, SR_TID.X ;  /* 0x0000000000d77919 */ /* 0x000e620000002100 */
[----:B------:R-:W5:Y:S01]  /*a190*/  @!P3 LDC R208, c[0x0][0x3c0] ;  /* 0x0000f000ffd0bb82 */ /* 0x000f620000000800 */
[----:B------:R-:W-:Y:S07]  /*a1a0*/  DEPBAR.LE SB0, 0x0 ;  /* 0x000080000000791a */ /* 0x000fee0000000000 */
[----:B------:R-:W2:Y:S08]  /*a1b0*/  LDC R211, c[0x0][0x3c4] ;  /* 0x0000f100ffd37b82 */ /* 0x000eb00000000800 */
[----:B------:R-:W-:Y:S01]  /*a1c0*/  BAR.SYNC.DEFER_BLOCKING 0x0 ;  /* 0x0000000000007b1d */ /* 0x000fe20000010000 */
[----:B------:R-:W-:Y:S01]  /*a1d0*/  IMAD.MOV.U32 R4, RZ, RZ, R234 ;  /* 0x000000ffff047224 */ /* 0x000fe200078e00ea */
[C---:B-1----:R-:W-:Y:S01]  /*a1e0*/  LOP3.LUT R245, R215.reuse, 0x38, RZ, 0xc0, !PT ;  /* 0x00000038d7f57812 */ /* 0x042fe200078ec0ff */
[----:B-----5:R-:W-:Y:S02]  /*a1f0*/  @!P3 IMAD.SHL.U32 R6, R208, 0x40, RZ ;  /* 0x00000040d006b824 */ /* 0x020fe400078e00ff */
[----:B------:R-:W-:Y:S02]  /*a200*/  IMAD.SHL.U32 R210, R215, 0x8, RZ ;  /* 0x00000008d7d27824 */ /* 0x000fe400078e00ff */
[----:B------:R-:W-:Y:S03]  /*a210*/  @!P3 IMAD.X R6, RZ, RZ, ~R6, P0 ;  /* 0x000000ffff06b224 */ /* 0x000fe600000e0e06 */
[----:B------:R-:W-:Y:S02]  /*a220*/  LOP3.LUT R245, R245, 0x1f8, R210, 0x78, !PT ;  /* 0x000001f8f5f57812 */ /* 0x000fe400078e78d2 */
[----:B------:R-:W-:Y:S04]  /*a230*/  @!P3 SHF.R.S64 R3, R3, 0x1f, R6 ;  /* 0x0000001f0303b819 */ /* 0x000fe80000001006 */
[----:B------:R-:W-:Y:S01]  /*a240*/  @!P3 IADD3 R234, P0, PT, R234, R3, RZ ;  /* 0x00000003eaeab210 */ /* 0x000fe20007f1e0ff */
[----:B------:R-:W-:Y:S03]  /*a250*/  IMAD.MOV.U32 R3, RZ, RZ, R235 ;  /* 0x000000ffff037224 */ /* 0x000fe600078e00eb */
[----:B------:R-:W-:Y:S01]  /*a260*/  @!P3 LEA.HI.X.SX32 R235, R6, R235, 0x1, P0 ;  /* 0x000000eb06ebb211 */ /* 0x000fe200000f0eff */
[----:B--2---:R-:W-:Y:S08]  /*a270*/  @!P3 BRA `(.L_x_5336) ;  /* 0x0000000000f8b947 */ /* 0x004ff00003800000 */
        /* <DEDUP_REMOVED lines=21> */
[C---:B------:R-:W-:Y:S01]  /*a3d0*/  IMAD R10, R6.reuse, R9, R10 ;  /* 0x00000009060a7224 */ /* 0x040fe200078e020a */
[----:B------:R-:W-:Y:S02]  /*a3e0*/  LOP3.LUT R9, RZ, R5, RZ, 0x33, !PT ;  /* 0x00000005ff097212 */ /* 0x000fe400078e33ff */
        /* <DEDUP_REMOVED lines=24> */
[----:B------:R-:W5:Y:S02]  /*a570*/  LDG.E R7, desc[UR22][R16.64] ;  /* 0x0000001610077981 */ /* 0x000f64000c1e1900 */
[-C--:B--2---:R-:W-:Y:S01]  /*a580*/  IMAD.WIDE.U32 R10, R5, R208.reuse, RZ ;  /* 0x000000d0050a7225 */ /* 0x084fe200078e00ff */
[----:B------:R-:W-:Y:S01]  /*a590*/  SHF.R.S32.HI R9, RZ, 0x1f, R5 ;  /* 0x0000001fff097819 */ /* 0x000fe20000011405 */
[----:B------:R-:W5:Y:S04]  /*a5a0*/  LDG.E R6, desc[UR22][R14.64] ;  /* 0x000000160e067981 */ /* 0x000f68000c1e1900 */
[----:B------:R-:W-:Y:S04]  /*a5b0*/  IMAD R8, R9, R208, RZ ;  /* 0x000000d009087224 */ /* 0x000fe800078e02ff */
[----:B------:R-:W-:Y:S05]  /*a5c0*/  IMAD R8, R5, R209, R8 ;  /* 0x000000d105087224 */ /* 0x000fea00078e0208 */
[----:B------:R-:W-:Y:S01]  /*a5d0*/  IADD3 R11, PT, PT, R11, R8, RZ ;  /* 0x000000080b0b7210 */ /* 0x000fe20007ffe0ff */
[----:B-----5:R-:W-:Y:S04]  /*a5e0*/  IMAD.IADD R7, R7, 0x1, -R6 ;  /* 0x0000000107077824 */ /* 0x020fe800078e0a06 */
[----:B----4-:R-:W-:Y:S01]  /*a5f0*/  IMAD.WIDE.U32 R10, R7, UR8, R10 ;  /* 0x00000008070a7c25 */ /* 0x010fe2000f8e000a */
[----:B------:R-:W-:Y:S02]  /*a600*/  SHF.R.S32.HI R5, RZ, 0x1f, R7 ;  /* 0x0000001fff057819 */ /* 0x000fe40000011407 */
[C---:B------:R-:W-:Y:S03]  /*a610*/  LEA R234, P0, R10.reuse, R4, 0x1 ;  /* 0x000000040aea7211 */ /* 0x040fe600078008ff */
[----:B------:R-:W-:Y:S04]  /*a620*/  IMAD R6, R5, UR8, RZ ;  /* 0x0000000805067c24 */ /* 0x000fe8000f8e02ff */
[----:B------:R-:W-:Y:S04]  /*a630*/  IMAD R6, R7, UR9, R6 ;  /* 0x0000000907067c24 */ /* 0x000fe8000f8e0206 */
[----:B------:R-:W-:Y:S05]  /*a640*/  IMAD.IADD R6, R11, 0x1, R6 ;  /* 0x000000010b067824 */ /* 0x000fea00078e0206 */
[----:B------:R-:W-:Y:S07]  /*a650*/  LEA.HI.X R235, R10, R3, R6, 0x1, P0 ;  /* 0x000000030aeb7211 */ /* 0x000fee00000f0c06 */
.L_x_5336:
[----:B------:R-:W-:Y:S01]  /*a660*/  LOP3.LUT R245, R245, 0x1e00, R210, 0xf8, !PT ;  /* 0x00001e00f5f57812 */ /* 0x000fe200078ef8d2 */
[C---:B------:R-:W-:Y:S01]  /*a670*/  IMAD.SHL.U32 R209, R215.reuse, 0x20, RZ ;  /* 0x00000020d7d17824 */ /* 0x040fe200078e00ff */
[----:B------:R-:W-:Y:S01]  /*a680*/  LOP3.LUT R214, R210, 0x38, RZ, 0xc0, !PT ;  /* 0x00000038d2d67812 */ /* 0x000fe200078ec0ff */
[----:B------:R-:W-:Y:S01]  /*a690*/  IMAD.SHL.U32 R224, R215, 0x40, RZ ;  /* 0x00000040d7e07824 */ /* 0x000fe200078e00ff */
[----:B------:R-:W-:Y:S01]  /*a6a0*/  LEA R245, R245, UR5, 0x1 ;  /* 0x00000005f5f57c11 */ /* 0x000fe2000f8e08ff */
[----:B------:R-:W-:Y:S01]  /*a6b0*/  IMAD.MOV.U32 R218, RZ, RZ, 0x20 ;  /* 0x00000020ffda7424 */ /* 0x000fe200078e00ff */
[----:B------:R-:W-:Y:S01]  /*a6c0*/  LOP3.LUT R213, R209, 0x7c00, RZ, 0xc0, !PT ;  /* 0x00007c00d1d57812 */ /* 0x000fe200078ec0ff */
[C---:B------:R-:W-:Y:S01]  /*a6d0*/  IMAD.SHL.U32 R209, R208.reuse, 0x20, RZ ;  /* 0x00000020d0d17824 */ /* 0x040fe200078e00ff */
[----:B------:R-:W-:Y:S01]  /*a6e0*/  SHF.L.U64.HI R208, R208, 0x5, R211 ;  /* 0x00000005d0d07819 */ /* 0x000fe200000102d3 */
[----:B------:R-:W-:Y:S01]  /*a6f0*/  @!PT LDS RZ, [RZ] ;  /* 0x00000000fffff984 */ /* 0x000fe20000000800 */
[----:B------:R-:W-:Y:S01]  /*a700*/  @!PT LDS RZ, [RZ] ;  /* 0x00000000fffff984 */ /* 0x000fe20000000800 */
[----:B------:R-:W-:Y:S01]  /*a710*/  @!PT LDS RZ, [RZ] ;  /* 0x00000000fffff984 */ /* 0x000fe20000000800 */
[----:B------:R-:W-:Y:S01]  /*a720*/  LDGSTS.E.BYPASS.LTC128B.128 [R245+0x10000], desc[UR22][R234.64] ;  /* 0x10000000eaf57fae */ /* 0x000fe2000b981a16 */
[----:B------:R-:W-:Y:S01]  /*a730*/  SHF.R.U32.HI R217, RZ, 0x1, R215 ;  /* 0x00000001ffd97819 */ /* 0x000fe200000116d7 */
[----:B------:R-:W-:Y:S01]  /*a740*/  UIADD3 UR12, UPT, UPT, UR12, -0x1, URZ ;  /* 0xffffffff0c0c7890 */ /* 0x000fe2000fffe0ff */
[C---:B------:R-:W-:Y:S01]  /*a750*/  IADD3 R210, P0, PT, R209.reuse, R234, RZ ;  /* 0x000000ead1d27210 */ /* 0x040fe20007f1e0ff */
[----:B------:R-:W-:Y:S01]  /*a760*/  LDGSTS.E.BYPASS.LTC128B.128 [R245+0x12000], desc[UR22][R234.64+0x80] ;  /* 0x12000080eaf57fae */ /* 0x000fe2000b981a16 */
[--C-:B------:R-:W-:Y:S01]  /*a770*/  LOP3.LUT R166, R214, 0x1c0, R224.reuse, 0xf8, !PT ;  /* 0x000001c0d6a67812 */ /* 0x100fe200078ef8e0 */
[----:B------:R-:W-:Y:S01]  /*a780*/  UISETP.GT.AND UP0, UPT, UR12, UR16, UPT ;  /* 0x000000100c00728c */ /* 0x000fe2000bf04270 */
[----:B------:R-:W-:Y:S01]  /*a790*/  IADD3 R248, P1, PT, R209, R210, RZ ;  /* 0x000000d2d1f87210 */ /* 0x000fe20007f3e0ff */
[----:B------:R-:W-:Y:S01]  /*a7a0*/  LDGSTS.E.BYPASS.LTC128B.128 [R245+0x14000], desc[UR22][R234.64+0x100] ;  /* 0x14000100eaf57fae */ /* 0x000fe2000b981a16 */
[C---:B------:R-:W-:Y:S01]  /*a7b0*/  IMAD.X R211, R208.reuse, 0x1, R235, P0 ;  /* 0x00000001d0d37824 */ /* 0x040fe200000e06eb */
[----:B------:R-:W-:Y:S02]  /*a7c0*/  LOP3.LUT R165, R215, 0x8, RZ, 0xc0, !PT ;  /* 0x00000008d7a57812 */ /* 0x000fe400078ec0ff */
[----:B------:R-:W-:Y:S01]  /*a7d0*/  LDGSTS.E.BYPASS.LTC128B.128 [R245+0x16000], desc[UR22][R234.64+0x180] ;  /* 0x16000180eaf57fae */ /* 0x000fe2000b981a16 */
[C---:B------:R-:W-:Y:S01]  /*a7e0*/  IMAD.X R249, R208.reuse, 0x1, R211, P1 ;  /* 0x00000001d0f97824 */ /* 0x040fe200008e06d3 */
[----:B------:R-:W-:Y:S02]  /*a7f0*/  IADD3 R246, P0, PT, R209, R248, RZ ;  /* 0x000000f8d1f67210 */ /* 0x000fe40007f1e0ff */
[----:B------:R-:W-:Y:S01]  /*a800*/  LDGSTS.E.BYPASS.LTC128B.128 [R245+0x10800], desc[UR22][R210.64] ;  /* 0x10800000d2f57fae */ /* 0x000fe2000b981a16 */
[----:B------:R-:W-:Y:S02]  /*a810*/  LOP3.LUT R164, R213, 0x200, R224, 0xf8, !PT ;  /* 0x00000200d5a47812 */ /* 0x000fe400078ef8e0 */
[----:B------:R-:W-:Y:S01]  /*a820*/  IMAD.X R247, R208, 0x1, R249, P0 ;  /* 0x00000001d0f77824 */ /* 0x000fe200000e06f9 */
[----:B------:R-:W-:Y:S01]  /*a830*/  LDGSTS.E.BYPASS.LTC128B.128 [R245+0x12800], desc[UR22][R210.64+0x80] ;  /* 0x12800080d2f57fae */ /* 0x000fe2000b981a16 */
[----:B------:R-:W-:Y:S02]  /*a840*/  LOP3.LUT R3, R217, 0x8, RZ, 0xc0, !PT ;  /* 0x00000008d9037812 */ /* 0x000fe400078ec0ff */
[----:B------:R-:W-:Y:S01]  /*a850*/  LOP3.LUT R165, R166, R165, RZ, 0x3c, !PT ;  /* 0x000000a5a6a57212 */ /* 0x000fe200078e3cff */
[----:B------:R-:W-:Y:S01]  /*a860*/  LDGSTS.E.BYPASS.LTC128B.128 [R245+0x14800], desc[UR22][R210.64+0x100] ;  /* 0x14800100d2f57fae */ /* 0x000fe2000b981a16 */
[----:B------:R-:W-:Y:S02]  /*a870*/  LOP3.LUT R224, R224, 0x400, RZ, 0xc0, !PT ;  /* 0x00000400e0e07812 */ /* 0x000fe400078ec0ff */
[----:B------:R-:W-:Y:S01]  /*a880*/  LOP3.LUT R3, R164, R166, R3, 0xf6, !PT ;  /* 0x000000a6a4037212 */ /* 0x000fe200078ef603 */
[----:B------:R1:W-:Y:S01]  /*a890*/  LDGSTS.E.BYPASS.LTC128B.128 [R245+0x16800], desc[UR22][R210.64+0x180] ;  /* 0x16800180d2f57fae */ /* 0x0003e2000b981a16 */
[----:B------:R-:W-:Y:S01]  /*a8a0*/  LOP3.LUT P0, RZ, R215, 0x2, RZ, 0xc0, !PT ;  /* 0x00000002d7ff7812 */ /* 0x000fe2000780c0ff */
[----:B------:R-:W-:Y:S01]  /*a8b0*/  IMAD R224, R165, 0x2, R224 ;  /* 0x00000002a5e07824 */ /* 0x000fe200078e02e0 */
[----:B------:R-:W-:Y:S01]  /*a8c0*/  LEA R225, R3, UR5, 0x1 ;  /* 0x0000000503e17c11 */ /* 0x000fe2000f8e08ff */
[----:B------:R2:W-:Y:S01]  /*a8d0*/  LDGSTS.E.BYPASS.LTC128B.128 [R245+0x11000], desc[UR22][R248.64] ;  /* 0x11000000f8f57fae */ /* 0x0005e2000b981a16 */
[----:B------:R-:W-:Y:S01]  /*a8e0*/  SEL R218, R218, 0xffffffe0, !P0 ;  /* 0xffffffe0dada7807 */ /* 0x000fe20004000000 */
[----:B------:R-:W-:Y:S01]  /*a8f0*/  VIADD R219, R224, UR5 ;  /* 0x00000005e0db7c36 */ /* 0x000fe20008000000 */
[----:B------:R-:W-:Y:S01]  /*a900*/  LOP3.LUT P2, RZ, R215, 0x4, RZ, 0xc0, !PT ;  /* 0x00000004d7ff7812 */ /* 0x000fe2000784c0ff */
[----:B------:R2:W-:Y:S01]  /*a910*/  LDGSTS.E.BYPASS.LTC128B.128 [R245+0x13000], desc[UR22][R248.64+0x80] ;  /* 0x13000080f8f57fae */ /* 0x0005e2000b981a16 */
[----:B------:R-:W-:Y:S02]  /*a920*/  IMAD.MOV.U32 R3, RZ, RZ, 0x40 ;  /* 0x00000040ff037424 */ /* 0x000fe400078e00ff */
[--C-:B------:R-:W-:Y:S01]  /*a930*/  IMAD.IADD R223, R225, 0x1, R218.reuse ;  /* 0x00000001e1df7824 */ /* 0x100fe200078e02da */
[----:B------:R2:W-:Y:S01]  /*a940*/  LDGSTS.E.BYPASS.LTC128B.128 [R245+0x15000], desc[UR22][R248.64+0x100] ;  /* 0x15000100f8f57fae */ /* 0x0005e2000b981a16 */
[----:B------:R-:W-:Y:S03]  /*a950*/  IMAD.IADD R222, R219, 0x1, R218 ;  /* 0x00000001dbde7824 */ /* 0x000fe600078e02da */
[----:B------:R2:W-:Y:S04]  /*a960*/  LDGSTS.E.BYPASS.LTC128B.128 [R245+0x17000], desc[UR22][R248.64+0x180] ;  /* 0x17000180f8f57fae */ /* 0x0005e8000b981a16 */
[----:B------:R2:W-:Y:S04]  /*a970*/  LDGSTS.E.BYPASS.LTC128B.128 [R245+0x11800], desc[UR22][R246.64] ;  /* 0x11800000f6f57fae */ /* 0x0005e8000b981a16 */
[----:B------:R2:W-:Y:S04]  /*a980*/  LDGSTS.E.BYPASS.LTC128B.128 [R245+0x13800], desc[UR22][R246.64+0x80] ;  /* 0x13800080f6f57fae */ /* 0x0005e8000b981a16 */
[----:B------:R2:W-:Y:S04]  /*a990*/  LDGSTS.E.BYPASS.LTC128B.128 [R245+0x15800], desc[UR22][R246.64+0x100] ;  /* 0x15800100f6f57fae */ /* 0x0005e8000b981a16 */
[----:B------:R2:W-:Y:S04]  /*a9a0*/  LDGSTS.E.BYPASS.LTC128B.128 [R245+0x17800], desc[UR22][R246.64+0x180] ;  /* 0x17800180f6f57fae */ /* 0x0005e8000b981a16 */
[----:B------:R-:W-:Y:S04]  /*a9b0*/  LDSM.16.M88.4 R164, [R225] ;  /* 0x00000000e1a4783b */ /* 0x000fe80000000200 */
[----:B------:R-:W5:Y:S04]  /*a9c0*/  LDSM.16.M88.4 R168, [R224+UR5+0x8000] ;  /* 0x00800005e0a8783b */ /* 0x000f680008000200 */
[----:B------:R-:W3:Y:S04]  /*a9d0*/  LDSM.16.M88.4 R172, [R224+UR5+0x8800] ;  /* 0x00880005e0ac783b */ /* 0x000ee80008000200 */
[----:B------:R-:W4:Y:S04]  /*a9e0*/  LDSM.16.M88.4 R176, [R224+UR5+0x9000] ;  /* 0x00900005e0b0783b */ /* 0x000f280008000200 */
[----:B------:R-:W0:Y:S04]  /*a9f0*/  LDGDEPBAR ;  /* 0x00000000000079af */ /* 0x000e280000000000 */
[----:B------:R-:W2:Y:S04]  /*aa00*/  LDSM.16.M88.4 R180, [R224+UR5+0x9800] ;  /* 0x00980005e0b4783b */ /* 0x000ea80008000200 */
[----:B------:R-:W-:Y:S04]  /*aa10*/  LDSM.16.M88.4 R184, [R223] ;  /* 0x00000000dfb8783b */ /* 0x000fe80000000200 */
[----:B------:R-:W2:Y:S04]  /*aa20*/  LDSM.16.M88.4 R188, [R222+0x8000] ;  /* 0x00800000debc783b */ /* 0x000ea80000000200 */
[----:B------:R-:W2:Y:S04]  /*aa30*/  LDSM.16.M88.4 R192, [R222+0x8800] ;  /* 0x00880000dec0783b */ /* 0x000ea80000000200 */
[----:B-1----:R-:W-:Y:S01]  /*aa40*/  LDSM.16.M88.4 R208, [R224+UR5+0xe000] ;  /* 0x00e00005e0d0783b */ /* 0x002fe20008000200 */
[C---:B-----5:R-:W-:Y:S08]  /*aa50*/  HMMA.16816.F32.BF16 R4, R164.reuse, R168, RZ ;  /* 0x000000a8a404723c */ /* 0x060ff000000418ff */
[C---:B------:R-:W-:Y:S01]  /*aa60*/  HMMA.16816.F32.BF16 R8, R164.reuse, R170, RZ ;  /* 0x000000aaa408723c */ /* 0x040fe200000418ff */
[----:B------:R-:W1:Y:S07]  /*aa70*/  LDSM.16.M88.4 R168, [R222+0x9000] ;  /* 0x00900000dea8783b */ /* 0x000e6e0000000200 */
[C---:B---3--:R-:W-:Y:S01]  /*aa80*/  HMMA.16816.F32.BF16 R12, R164.reuse, R172, RZ ;  /* 0x000000aca40c723c */ /* 0x048fe200000418ff */
[----:B------:R-:W-:Y:S05]  /*aa90*/  SEL R172, R3, 0xffffffc0, !P2 ;  /* 0xffffffc003ac7807 */ /* 0x000fea0005000000 */
[--C-:B------:R-:W-:Y:S02]  /*aaa0*/  IMAD.IADD R221, R225, 0x1, R172.reuse ;  /* 0x00000001e1dd7824 */ /* 0x100fe400078e02ac */
[C---:B------:R-:W-:Y:S01]  /*aab0*/  HMMA.16816.F32.BF16 R16, R164.reuse, R174, RZ ;  /* 0x000000aea410723c */ /* 0x040fe200000418ff */
[----:B------:R-:W-:Y:S02]  /*aac0*/  IMAD.IADD R219, R219, 0x1, R172 ;  /* 0x00000001dbdb7824 */ /* 0x000fe400078e02ac */
[----:B------:R-:W3:Y:S01]  /*aad0*/  LDSM.16.M88.4 R172, [R222+0x9800] ;  /* 0x00980000deac783b */ /* 0x000ee20000000200 */
[C---:B------:R-:W-:Y:S02]  /*aae0*/  IMAD.IADD R220, R218.reuse, 0x1, R221 ;  /* 0x00000001dadc7824 */ /* 0x040fe400078e02dd */
[----:B------:R-:W-:Y:S01]  /*aaf0*/  IMAD.IADD R3, R218, 0x1, R219 ;  /* 0x00000001da037824 */ /* 0x000fe200078e02db */
[----:B------:R-:W-:Y:S01]  /*ab00*/  LDSM.16.M88.4 R196, [R221] ;  /* 0x00000000ddc4783b */ /* 0x000fe20000000200 */
[C---:B----4-:R-:W-:Y:S03]  /*ab10*/  HMMA.16816.F32.BF16 R20, R164.reuse, R176, RZ ;  /* 0x000000b0a414723c */ /* 0x050fe600000418ff */
[----:B------:R-:W4:Y:S04]  /*ab20*/  LDSM.16.M88.4 R200, [R219+0x8000] ;  /* 0x00800000dbc8783b */ /* 0x000f280000000200 */
[----:B------:R-:W5:Y:S01]  /*ab30*/  LDSM.16.M88.4 R204, [R219+0x8800] ;  /* 0x00880000dbcc783b */ /* 0x000f620000000200 */
[C---:B------:R-:W-:Y:S03]  /*ab40*/  HMMA.16816.F32.BF16 R24, R164.reuse, R178, RZ ;  /* 0x000000b2a418723c */ /* 0x040fe600000418ff */
[----:B------:R-:W-:Y:S05]  /*ab50*/  LDSM.16.M88.4 R176, [R219+0x9800] ;  /* 0x00980000dbb0783b */ /* 0x000fea0000000200 */
[C---:B--2---:R-:W-:Y:S08]  /*ab60*/  HMMA.16816.F32.BF16 R28, R164.reuse, R180, RZ ;  /* 0x000000b4a41c723c */ /* 0x044ff000000418ff */
[----:B------:R-:W-:Y:S01]  /*ab70*/  HMMA.16816.F32.BF16 R32, R164, R182, RZ ;  /* 0x000000b6a420723c */ /* 0x000fe200000418ff */
[----:B------:R-:W2:Y:S04]  /*ab80*/  LDSM.16.M88.4 R164, [R219+0x9000] ;  /* 0x00900000dba4783b */ /* 0x000ea80000000200 */
[----:B------:R-:W-:Y:S03]  /*ab90*/  LDSM.16.M88.4 R180, [R220] ;  /* 0x00000000dcb4783b */ /* 0x000fe60000000200 */
[C---:B------:R-:W-:Y:S08]  /*aba0*/  HMMA.16816.F32.BF16 R4, R184.reuse, R188, R4 ;  /* 0x000000bcb804723c */ /* 0x040ff00000041804 */
[C---:B------:R-:W-:Y:S01]  /*abb0*/  HMMA.16816.F32.BF16 R8, R184.reuse, R190, R8 ;  /* 0x000000beb808723c */ /* 0x040fe20000041808 */
[----:B------:R-:W2:Y:S07]  /*abc0*/  LDSM.16.M88.4 R188, [R3+0x8000] ;  /* 0x0080000003bc783b */ /* 0x000eae0000000200 */
[C---:B------:R-:W-:Y:S08]  /*abd0*/  HMMA.16816.F32.BF16 R12, R184.reuse, R192, R12 ;  /* 0x000000c0b80c723c */ /* 0x040ff0000004180c */
[C---:B------:R-:W-:Y:S01]  /*abe0*/  HMMA.16816.F32.BF16 R16, R184.reuse, R194, R16 ;  /* 0x000000c2b810723c */ /* 0x040fe20000041810 */
[----:B------:R-:W2:Y:S07]  /*abf0*/  LDSM.16.M88.4 R192, [R3+0x8800] ;  /* 0x0088000003c0783b */ /* 0x000eae0000000200 */
[C---:B-1----:R-:W-:Y:S08]  /*ac00*/  HMMA.16816.F32.BF16 R20, R184.reuse, R168, R20 ;  /* 0x000000a8b814723c */ /* 0x042ff00000041814 */
[C---:B------:R-:W-:Y:S01]  /*ac10*/  HMMA.16816.F32.BF16 R24, R184.reuse, R170, R24 ;  /* 0x000000aab818723c */ /* 0x040fe20000041818 */
[----:B------:R-:W1:Y:S07]  /*ac20*/  LDSM.16.M88.4 R168, [R3+0x9000] ;  /* 0x0090000003a8783b */ /* 0x000e6e0000000200 */
        /* <DEDUP_REMOVED lines=8> */
[C---:B------:R-:W-:Y:S01]  /*acb0*/  HMMA.16816.F32.BF16 R16, R196.reuse, R206, R16 ;  /* 0x000000cec410723c */ /* 0x040fe20000041810 */
[----:B------:R-:W5:Y:S07]  /*acc0*/  LDSM.16.M88.4 R204, [R224+UR5+0xa800] ;  /* 0x00a80005e0cc783b */ /* 0x000f6e0008000200 */
[C---:B--2---:R-:W-:Y:S08]  /*acd0*/  HMMA.16816.F32.BF16 R20, R196.reuse, R164, R20 ;  /* 0x000000a4c414723c */ /* 0x044ff00000041814 */
[C---:B------:R-:W-:Y:S01]  /*ace0*/  HMMA.16816.F32.BF16 R24, R196.reuse, R166, R24 ;  /* 0x000000a6c418723c */ /* 0x040fe20000041818 */
[----:B------:R-:W2:Y:S07]  /*acf0*/  LDSM.16.M88.4 R164, [R224+UR5+0xb000] ;  /* 0x00b00005e0a4783b */ /* 0x000eae0008000200 */
[C---:B------:R-:W-:Y:S08]  /*ad00*/  HMMA.16816.F32.BF16 R28, R196.reuse, R176, R28 ;  /* 0x000000b0c41c723c */ /* 0x040ff0000004181c */
[----:B------:R-:W-:Y:S01]  /*ad10*/  HMMA.16816.F32.BF16 R32, R196, R178, R32 ;  /* 0x000000b2c420723c */ /* 0x000fe20000041820 */
[----:B------:R-:W2:Y:S04]  /*ad20*/  LDSM.16.M88.4 R176, [R224+UR5+0xb800] ;  /* 0x00b80005e0b0783b */ /* 0x000ea80008000200 */
[----:B------:R-:W-:Y:S03]  /*ad30*/  LDSM.16.M88.4 R196, [R222+0xa000] ;  /* 0x00a00000dec4783b */ /* 0x000fe60000000200 */
        /* <DEDUP_REMOVED lines=15> */
[----:B------:R-:W-:Y:S07]  /*ae30*/  LDSM.16.M88.4 R200, [R222+0xc000] ;  /* 0x00c00000dec8783b */ /* 0x000fee0000000200 */
[C---:B-----5:R-:W-:Y:S08]  /*ae40*/  HMMA.16816.F32.BF16 R12, R184.reuse, R204, R12 ;  /* 0x000000ccb80c723c */ /* 0x060ff0000004180c */
[C---:B------:R-:W-:Y:S01]  /*ae50*/  HMMA.16816.F32.BF16 R16, R184.reuse, R206, R16 ;  /* 0x000000ceb810723c */ /* 0x040fe20000041810 */
[----:B------:R-:W-:Y:S07]  /*ae60*/  LDSM.16.M88.4 R204, [R225+0x6000] ;  /* 0x00600000e1cc783b */ /* 0x000fee0000000200 */
[C---:B--2---:R-:W-:Y:S08]  /*ae70*/  HMMA.16816.F32.BF16 R20, R184.reuse, R164, R20 ;  /* 0x000000a4b814723c */ /* 0x044ff00000041814 */
[C---:B------:R-:W-:Y:S01]  /*ae80*/  HMMA.16816.F32.BF16 R24, R184.reuse, R166, R24 ;  /* 0x000000a6b818723c */ /* 0x040fe20000041818 */
[----:B------:R-:W-:Y:S07]  /*ae90*/  LDSM.16.M88.4 R164, [R221+0x2000] ;  /* 0x00200000dda4783b */ /* 0x000fee0000000200 */
[C---:B------:R-:W-:Y:S08]  /*aea0*/  HMMA.16816.F32.BF16 R28, R184.reuse, R176, R28 ;  /* 0x000000b0b81c723c */ /* 0x040ff0000004181c */
[----:B------:R-:W-:Y:S01]  /*aeb0*/  HMMA.16816.F32.BF16 R32, R184, R178, R32 ;  /* 0x000000b2b820723c */ /* 0x000fe20000041820 */
[----:B------:R-:W2:Y:S04]  /*aec0*/  LDSM.16.M88.4 R176, [R219+0xa000] ;  /* 0x00a00000dbb0783b */ /* 0x000ea80000000200 */
        /* <DEDUP_REMOVED lines=10> */
[C---:B---3--:R-:W-:Y:S08]  /*af70*/  HMMA.16816.F32.BF16 R28, R188.reuse, R172, R28 ;  /* 0x000000acbc1c723c */ /* 0x048ff0000004181c */
[----:B------:R-:W-:Y:S01]  /*af80*/  HMMA.16816.F32.BF16 R32, R188, R174, R32 ;  /* 0x000000aebc20723c */ /* 0x000fe20000041820 */
[----:B------:R-:W3:Y:S04]  /*af90*/  LDSM.16.M88.4 R172, [R3+0xa800] ;  /* 0x00a8000003ac783b */ /* 0x000ee80000000200 */
[----:B------:R-:W-:Y:S03]  /*afa0*/  LDSM.16.M88.4 R188, [R224+UR5+0xd000] ;  /* 0x00d00005e0bc783b */ /* 0x000fe60008000200 */
[C---:B--2---:R-:W-:Y:S08]  /*afb0*/  HMMA.16816.F32.BF16 R4, R164.reuse, R176, R4 ;  /* 0x000000b0a404723c */ /* 0x044ff00000041804 */
[C---:B------:R-:W-:Y:S01]  /*afc0*/  HMMA.16816.F32.BF16 R8, R164.reuse, R178, R8 ;  /* 0x000000b2a408723c */ /* 0x040fe20000041808 */
[----:B------:R-:W2:Y:S07]  /*afd0*/  LDSM.16.M88.4 R176, [R3+0xb000] ;  /* 0x00b0000003b0783b */ /* 0x000eae0000000200 */
        /* <DEDUP_REMOVED lines=13> */
[C---:B---3--:R-:W-:Y:S08]  /*b0b0*/  HMMA.16816.F32.BF16 R12, R192.reuse, R172, R12 ;  /* 0x000000acc00c723c */ /* 0x048ff0000004180c */
[C---:B------:R-:W-:Y:S01]  /*b0c0*/  HMMA.16816.F32.BF16 R16, R192.reuse, R174, R16 ;  /* 0x000000aec010723c */ /* 0x040fe20000041810 */
[----:B------:R-:W3:Y:S07]  /*b0d0*/  LDSM.16.M88.4 R172, [R224+UR5+0xd800] ;  /* 0x00d80005e0ac783b */ /* 0x000eee0008000200 */
[C---:B--2---:R-:W-:Y:S08]  /*b0e0*/  HMMA.16816.F32.BF16 R20, R192.reuse, R176, R20 ;  /* 0x000000b0c014723c */ /* 0x044ff00000041814 */
        /* <DEDUP_REMOVED lines=180> */
.L_x_5338:
[----:B------:R-:W-:Y:S01]  /*bc30*/  IMAD.MOV.U32 R233, RZ, RZ, R231 ;  /* 0x000000ffffe97224 */ /* 0x000fe200078e00e7 */
[C---:B------:R-:W-:Y:S01]  /*bc40*/  SHF.L.U64.HI R3, R164.reuse, 0x5, R3 ;  /* 0x00000005a4037819 */ /* 0x040fe20000010203 */
[----:B------:R-:W-:Y:S03]  /*bc50*/  IMAD.SHL.U32 R165, R164, 0x20, RZ ;  /* 0x00000020a4a57824 */ /* 0x000fe600078e00ff */
[----:B------:R-:W-:Y:S01]  /*bc60*/  @!PT LDS RZ, [RZ] ;  /* 0x00000000fffff984 */ /* 0x000fe20000000800 */
[----:B------:R-:W-:Y:S01]  /*bc70*/  @!PT LDS RZ, [RZ] ;  /* 0x00000000fffff984 */ /* 0x000fe20000000800 */
[----:B------:R-:W-:Y:S01]  /*bc80*/  @!PT LDS RZ, [RZ] ;  /* 0x00000000fffff984 */ /* 0x000fe20000000800 */
[----:B------:R1:W-:Y:S02]  /*bc90*/  LDGSTS.E.BYPASS.LTC128B.128 [R245+0x8000], desc[UR22][R232.64] ;  /* 0x08000000e8f57fae */ /* 0x0003e4000b981a16 */
[C---:B------:R-:W-:Y:S02]  /*bca0*/  IADD3 R166, P0, PT, R165.reuse, R232, RZ ;  /* 0x000000e8a5a67210 */ /* 0x040fe40007f1e0ff */
[----:B------:R1:W-:Y:S02]  /*bcb0*/  LDGSTS.E.BYPASS.LTC128B.128 [R245+0xa000], desc[UR22][R232.64+0x80] ;  /* 0x0a000080e8f57fae */ /* 0x0003e4000b981a16 */
[----:B------:R-:W-:Y:S01]  /*bcc0*/  IADD3 R164, P1, PT, R165, R166, RZ ;  /* 0x000000a6a5a47210 */ /* 0x000fe20007f3e0ff */
[----:B------:R-:W-:Y:S01]  /*bcd0*/  IMAD.X R167, R3, 0x1, R231, P0 ;  /* 0x0000000103a77824 */ /* 0x000fe200000e06e7 */
        /* <DEDUP_REMOVED lines=18> */
.L_x_5337:
[C---:B------:R-:W-:Y:S01]  /*be00*/  IADD3 R171, PT, PT, R237.reuse, -0x20, RZ ;  /* 0xffffffe0edab7810 */ /* 0x040fe20007ffe0ff */
[----:B------:R-:W-:Y:S01]  /*be10*/  UISETP.GT.AND UP0, UPT, UR12, UR16, UPT ;  /* 0x000000100c00728c */ /* 0x000fe2000bf04270 */
[C---:B------:R-:W-:Y:S01]  /*be20*/  IADD3 R175, PT, PT, R237.reuse, -0x1f, RZ ;  /* 0xffffffe1edaf7810 */ /* 0x040fe20007ffe0ff */
[----:B------:R-:W-:Y:S01]  /*be30*/  UIADD3 UR13, UPT, UPT, UR13, -0x40, URZ ;  /* 0xffffffc00d0d7890 */ /* 0x000fe2000fffe0ff */
[C---:B------:R-:W-:Y:S02]  /*be40*/  ISETP.GT.AND P5, PT, R230.reuse, R171, PT ;  /* 0x000000abe600720c */ /* 0x040fe40003fa4270 */
[-C--:B------:R-:W-:Y:S02]  /*be50*/  ISETP.GT.AND P4, PT, R230, R175.reuse, PT ;  /* 0x000000afe600720c */ /* 0x080fe40003f84270 */
[----:B------:R-:W-:Y:S02]  /*be60*/  ISETP.GT.AND P0, PT, R226, R175, PT ;  /* 0x000000afe200720c */ /* 0x000fe40003f04270 */
[C---:B-1----:R-:W-:Y:S02]  /*be70*/  IADD3 R169, PT, PT, R237.reuse, -0x18, RZ ;  /* 0xffffffe8eda97810 */ /* 0x042fe40007ffe0ff */
[----:B------:R-:W-:Y:S02]  /*be80*/  IADD3 R165, PT, PT, R237, -0x17, RZ ;  /* 0xffffffe9eda57810 */ /* 0x000fe40007ffe0ff */
[----:B------:R-:W-:Y:S02]  /*be90*/  FSEL R164, R4, -INF , !P5 ;  /* 0xff80000004a47808 */ /* 0x000fe40006800000 */
[----:B------:R-:W-:Y:S02]  /*bea0*/  FSEL R4, R5, -INF , !P4 ;  /* 0xff80000005047808 */ /* 0x000fe40006000000 */
[----:B------:R-:W-:Y:S02]  /*beb0*/  FSEL R5, R7, -INF , !P0 ;  /* 0xff80000007057808 */ /* 0x000fe40004000000 */
[----:B------:R-:W-:Y:S02]  /*bec0*/  ISETP.GT.AND P5, PT, R230, R169, PT ;  /* 0x000000a9e600720c */ /* 0x000fe40003fa4270 */
[C---:B------:R-:W-:Y:S02]  /*bed0*/  ISETP.GT.AND P1, PT, R226.reuse, R171, PT ;  /* 0x000000abe200720c */ /* 0x040fe40003f24270 */
[-C--:B------:R-:W-:Y:S02]  /*bee0*/  ISETP.GT.AND P0, PT, R226, R165.reuse, PT ;  /* 0x000000a5e200720c */ /* 0x080fe40003f04270 */
[C---:B------:R-:W-:Y:S02]  /*bef0*/  IADD3 R173, PT, PT, R237.reuse, -0xf, RZ ;  /* 0xfffffff1edad7810 */ /* 0x040fe40007ffe0ff */
[----:B------:R-:W-:Y:S02]  /*bf00*/  IADD3 R179, PT, PT, R237, -0x10, RZ ;  /* 0xfffffff0edb37810 */ /* 0x000fe40007ffe0ff */
[----:B------:R-:W-:Y:S02]  /*bf10*/  ISETP.GT.AND P4, PT, R230, R165, PT ;  /* 0x000000a5e600720c */ /* 0x000fe40003f84270 */
[----:B------:R-:W-:Y:S02]  /*bf20*/  FSEL R6, R6, -INF , !P1 ;  /* 0xff80000006067808 */ /* 0x000fe40004800000 */
[----:B------:R-:W-:Y:S02]  /*bf30*/  FSEL R166, R8, -INF , !P5 ;  /* 0xff80000008a67808 */ /* 0x000fe40006800000 */
[----:B------:R-:W-:Y:S02]  /*bf40*/  FSEL R7, R11, -INF , !P0 ;  /* 0xff8000000b077808 */ /* 0x000fe40004000000 */
[C---:B------:R-:W-:Y:S02]  /*bf50*/  ISETP.GT.AND P1, PT, R226.reuse, R169, PT ;  /* 0x000000a9e200720c */ /* 0x040fe40003f24270 */
[----:B------:R-:W-:Y:S02]  /*bf60*/  ISETP.GT.AND P0, PT, R226, R173, PT ;  /* 0x000000ade200720c */ /* 0x000fe40003f04270 */
[C---:B------:R-:W-:Y:S02]  /*bf70*/  ISETP.GT.AND P5, PT, R230.reuse, R179, PT ;  /* 0x000000b3e600720c */ /* 0x040fe40003fa4270 */
[----:B------:R-:W-:Y:S02]  /*bf80*/  IADD3 R3, PT, PT, R237, -0x7, RZ ;  /* 0xfffffff9ed037810 */ /* 0x000fe40007ffe0ff */
[----:B------:R-:W-:Y:S02]  /*bf90*/  FSEL R8, R9, -INF , !P4 ;  /* 0xff80000009087808 */ /* 0x000fe40006000000 */
[----:B------:R-:W-:Y:S02]  /*bfa0*/  IADD3 R167, PT, PT, R237, -0x8, RZ ;  /* 0xfffffff8eda77810 */ /* 0x000fe40007ffe0ff */
[----:B------:R-:W-:Y:S02]  /*bfb0*/  ISETP.GT.AND P4, PT, R230, R173, PT ;  /* 0x000000ade600720c */ /* 0x000fe40003f84270 */
[----:B------:R-:W-:Y:S02]  /*bfc0*/  FSEL R194, R12, -INF , !P5 ;  /* 0xff8000000cc27808 */ /* 0x000fe40006800000 */
[----:B------:R-:W-:Y:S02]  /*bfd0*/  FSEL R15, R15, -INF , !P0 ;  /* 0xff8000000f0f7808 */ /* 0x000fe40004000000 */
[----:B------:R-:W-:Y:S02]  /*bfe0*/  FSEL R9, R10, -INF , !P1 ;  /* 0xff8000000a097808 */ /* 0x000fe40004800000 */
[C---:B------:R-:W-:Y:S02]  /*bff0*/  ISETP.GT.AND P0, PT, R226.reuse, R3, PT ;  /* 0x00000003e200720c */ /* 0x040fe40003f04270 */
[----:B------:R-:W-:Y:S02]  /*c000*/  ISETP.GT.AND P1, PT, R226, R179, PT ;  /* 0x000000b3e200720c */ /* 0x000fe40003f24270 */
[-C--:B------:R-:W-:Y:S02]  /*c010*/  ISETP.GT.AND P5, PT, R230, R167.reuse, PT ;  /* 0x000000a7e600720c */ /* 0x080fe40003fa4270 */
[----:B------:R-:W-:Y:S02]  /*c020*/  FSEL R192, R13, -INF , !P4 ;  /* 0xff8000000dc07808 */ /* 0x000fe40006000000 */
[----:B------:R-:W-:Y:S02]  /*c030*/  ISETP.GT.AND P4, PT, R226, R167, PT ;  /* 0x000000a7e200720c */ /* 0x000fe40003f84270 */
[----:B------:R-:W-:Y:S02]  /*c040*/  ISETP.GT.AND P6, PT, R230, R3, PT ;  /* 0x00000003e600720c */ /* 0x000fe40003fc4270 */
[----:B------:R-:W-:Y:S02]  /*c050*/  FSEL R197, R14, -INF , !P1 ;  /* 0xff8000000ec57808 */ /* 0x000fe40004800000 */
[----:B------:R-:W-:Y:S02]  /*c060*/  FSEL R16, R16, -INF , !P5 ;  /* 0xff80000010107808 */ /* 0x000fe40006800000 */
[----:B------:R-:W-:Y:S02]  /*c070*/  FSEL R19, R19, -INF , !P0 ;  /* 0xff80000013137808 */ /* 0x000fe40004000000 */
[----:B------:R-:W-:Y:S02]  /*c080*/  IADD3 R181, PT, PT, R237, 0x1, RZ ;  /* 0x00000001edb57810 */ /* 0x000fe40007ffe0ff */
[C---:B------:R-:W-:Y:S02]  /*c090*/  ISETP.GE.AND P1, PT, R171.reuse, R229, PT ;  /* 0x000000e5ab00720c */ /* 0x040fe40003f26270 */
[-C--:B------:R-:W-:Y:S02]  /*c0a0*/  ISETP.GT.AND P0, PT, R226, R237.reuse, PT ;  /* 0x000000ede200720c */ /* 0x080fe40003f04270 */
[-C--:B------:R-:W-:Y:S02]  /*c0b0*/  ISETP.GE.AND P5, PT, R171, R228.reuse, PT ;  /* 0x000000e4ab00720c */ /* 0x080fe40003fa6270 */
[----:B------:R-:W-:Y:S02]  /*c0c0*/  FSEL R18, R18, -INF , !P4 ;  /* 0xff80000012127808 */ /* 0x000fe40006000000 */
[----:B------:R-:W-:Y:S02]  /*c0d0*/  IADD3 R171, PT, PT, R237, 0x8, RZ ;  /* 0x00000008edab7810 */ /* 0x000fe40007ffe0ff */
[----:B------:R-:W-:Y:S02]  /*c0e0*/  FSEL R172, R17, -INF , !P6 ;  /* 0xff80000011ac7808 */ /* 0x000fe40007000000 */
[C---:B------:R-:W-:Y:S02]  /*c0f0*/  ISETP.GT.AND P4, PT, R230.reuse, R237, PT ;  /* 0x000000ede600720c */ /* 0x040fe40003f84270 */
[----:B------:R-:W-:Y:S02]  /*c100*/  ISETP.GT.AND P6, PT, R230, R181, PT ;  /* 0x000000b5e600720c */ /* 0x000fe40003fc4270 */
[----:B------:R-:W-:Y:S02]  /*c110*/  FSEL R22, R22, -INF , !P0 ;  /* 0xff80000016167808 */ /* 0x000fe40004000000 */
[----:B------:R-:W-:Y:S02]  /*c120*/  IADD3 R17, PT, PT, R237, 0x9, RZ ;  /* 0x00000009ed117810 */ /* 0x000fe40007ffe0ff */
[----:B------:R-:W-:Y:S02]  /*c130*/  ISETP.GT.AND P0, PT, R230, R171, PT ;  /* 0x000000abe600720c */ /* 0x000fe40003f04270 */
[----:B------:R-:W-:Y:S02]  /*c140*/  FSEL R20, R20, -INF , !P4 ;  /* 0xff80000014147808 */ /* 0x000fe40006000000 */
[----:B------:R-:W-:Y:S02]  /*c150*/  ISETP.GT.AND P4, PT, R226, R181, PT ;  /* 0x000000b5e200720c */ /* 0x000fe40003f84270 */
[----:B------:R-:W-:Y:S02]  /*c160*/  FSEL R204, R21, -INF , !P6 ;  /* 0xff80000015cc7808 */ /* 0x000fe40007000000 */
[-C--:B------:R-:W-:Y:S02]  /*c170*/  ISETP.GT.AND P6, PT, R230, R17.reuse, PT ;  /* 0x00000011e600720c */ /* 0x080fe40003fc4270 */
[----:B------:R-:W-:Y:S02]  /*c180*/  FSEL R24, R24, -INF , !P0 ;  /* 0xff80000018187808 */ /* 0x000fe40004000000 */
[C---:B------:R-:W-:Y:S02]  /*c190*/  ISETP.GT.AND P0, PT, R226.reuse, R17, PT ;  /* 0x00000011e200720c */ /* 0x040fe40003f04270 */
[----:B------:R-:W-:Y:S02]  /*c1a0*/  FSEL R23, R23, -INF , !P4 ;  /* 0xff80000017177808 */ /* 0x000fe40006000000 */
[----:B------:R-:W-:Y:S02]  /*c1b0*/  IADD3 R177, PT, PT, R237, 0x10, RZ ;  /* 0x00000010edb17810 */ /* 0x000fe40007ffe0ff */
[----:B------:R-:W-:Y:S02]  /*c1c0*/  ISETP.GT.AND P4, PT, R226, R171, PT ;  /* 0x000000abe200720c */ /* 0x000fe40003f84270 */
[----:B------:R-:W-:Y:S02]  /*c1d0*/  FSEL R200, R25, -INF , !P6 ;  /* 0xff80000019c87808 */ /* 0x000fe40007000000 */
[----:B------:R-:W-:Y:S02]  /*c1e0*/  IADD3 R25, PT, PT, R237, 0x11, RZ ;  /* 0x00000011ed197810 */ /* 0x000fe40007ffe0ff */
[----:B------:R-:W-:Y:S02]  /*c1f0*/  FSEL R27, R27, -INF , !P0 ;  /* 0xff8000001b1b7808 */ /* 0x000fe40004000000 */
[----:B------:R-:W-:Y:S02]  /*c200*/  ISETP.GT.AND P0, PT, R230, R177, PT ;  /* 0x000000b1e600720c */ /* 0x000fe40003f04270 */
[----:B------:R-:W-:Y:S02]  /*c210*/  FSEL R26, R26, -INF , !P4 ;  /* 0xff8000001a1a7808 */ /* 0x000fe40006000000 */
[-C--:B------:R-:W-:Y:S02]  /*c220*/  ISETP.GT.AND P4, PT, R230, R25.reuse, PT ;  /* 0x00000019e600720c */ /* 0x080fe40003f84270 */
[----:B------:R-:W-:Y:S02]  /*c230*/  IADD3 R21, PT, PT, R237, 0x19, RZ ;  /* 0x00000019ed157810 */ /* 0x000fe40007ffe0ff */
[----:B------:R-:W-:Y:S02]  /*c240*/  FSEL R28, R28, -INF , !P0 ;  /* 0xff8000001c1c7808 */ /* 0x000fe40004000000 */
[----:B------:R-:W-:Y:S02]  /*c250*/  ISETP.GT.AND P0, PT, R226, R25, PT ;  /* 0x00000019e200720c */ /* 0x000fe40003f04270 */
[----:B------:R-:W-:Y:S02]  /*c260*/  FSEL R29, R29, -INF , !P4 ;  /* 0xff8000001d1d7808 */ /* 0x000fe40006000000 */
[----:B------:R-:W-:Y:S02]  /*c270*/  ISETP.GT.AND P4, PT, R230, R21, PT ;  /* 0x00000015e600720c */ /* 0x000fe40003f84270 */
[----:B------:R-:W-:Y:S02]  /*c280*/  IADD3 R13, PT, PT, R237, 0x18, RZ ;  /* 0x00000018ed0d7810 */ /* 0x000fe40007ffe0ff */
[C---:B------:R-:W-:Y:S02]  /*c290*/  ISETP.GT.AND P6, PT, R226.reuse, R177, PT ;  /* 0x000000b1e200720c */ /* 0x040fe40003fc4270 */
[----:B------:R-:W-:Y:S02]  /*c2a0*/  FSEL R31, R31, -INF , !P0 ;  /* 0xff8000001f1f7808 */ /* 0x000fe40004000000 */
[----:B------:R-:W-:Y:S02]  /*c2b0*/  ISETP.GT.AND P0, PT, R226, R21, PT ;  /* 0x00000015e200720c */ /* 0x000fe40003f04270 */
[----:B------:R-:W-:Y:S02]  /*c2c0*/  FSEL R33, R33, -INF , !P4 ;  /* 0xff80000021217808 */ /* 0x000fe40006000000 */
[----:B------:R-:W-:Y:S02]  /*c2d0*/  FSEL R30, R30, -INF , !P6 ;  /* 0xff8000001e1e7808 */ /* 0x000fe40007000000 */
[-C--:B------:R-:W-:Y:S02]  /*c2e0*/  ISETP.GT.AND P4, PT, R226, R13.reuse, PT ;  /* 0x0000000de200720c */ /* 0x080fe40003f84270 */
[----:B------:R-:W-:Y:S02]  /*c2f0*/  ISETP.GT.AND P6, PT, R230, R13, PT ;  /* 0x0000000de600720c */ /* 0x000fe40003fc4270 */
[----:B------:R-:W-:Y:S02]  /*c300*/  FSEL R35, R35, -INF , !P0 ;  /* 0xff80000023237808 */ /* 0x000fe40004000000 */
[----:B------:R-:W-:Y:S02]  /*c310*/  FSEL R11, R6, -INF , !P5 ;  /* 0xff800000060b7808 */ /* 0x000fe40006800000 */
[-C--:B------:R-:W-:Y:S02]  /*c320*/  ISETP.GE.AND P0, PT, R175, R229.reuse, PT ;  /* 0x000000e5af00720c */ /* 0x080fe40003f06270 */
[-C--:B------:R-:W-:Y:S02]  /*c330*/  ISETP.GE.AND P5, PT, R173, R229.reuse, PT ;  /* 0x000000e5ad00720c */ /* 0x080fe40003fa6270 */
[----:B------:R-:W-:Y:S02]  /*c340*/  FSEL R34, R34, -INF , !P4 ;  /* 0xff80000022227808 */ /* 0x000fe40006000000 */
[----:B------:R-:W-:Y:S02]  /*c350*/  FSEL R32, R32, -INF , !P6 ;  /* 0xff80000020207808 */ /* 0x000fe40007000000 */
[CC--:B------:R-:W-:Y:S02]  /*c360*/  ISETP.GE.AND P4, PT, R237.reuse, R228.reuse, PT ;  /* 0x000000e4ed00720c */ /* 0x0c0fe40003f86270 */
[-C--:B------:R-:W-:Y:S02]  /*c370*/  ISETP.GE.AND P6, PT, R237, R229.reuse, PT ;  /* 0x000000e5ed00720c */ /* 0x080fe40003fc6270 */
[----:B------:R-:W-:Y:S02]  /*c380*/  FSEL R12, R4, -INF , !P0 ;  /* 0xff800000040c7808 */ /* 0x000fe40004000000 */
[----:B------:R-:W-:Y:S02]  /*c390*/  FSEL R192, R192, -INF , !P5 ;  /* 0xff800000c0c07808 */ /* 0x000fe40006800000 */
[----:B------:R-:W-:Y:S02]  /*c3a0*/  FSEL R14, R164, -INF , !P1 ;  /* 0xff800000a40e7808 */ /* 0x000fe40004800000 */
[-C--:B------:R-:W-:Y:S02]  /*c3b0*/  ISETP.GE.AND P0, PT, R169, R228.reuse, PT ;  /* 0x000000e4a900720c */ /* 0x080fe40003f06270 */
        /* <DEDUP_REMOVED lines=8> */
[CC--:B------:R-:W-:Y:S02]  /*c440*/  ISETP.GE.AND P0, PT, R3.reuse, R229.reuse, PT ;  /* 0x000000e50300720c */ /* 0x0c0fe40003f06270 */
[----:B------:R-:W-:Y:S02]  /*c450*/  ISETP.GE.AND P5, PT, R3, R228, PT ;  /* 0x000000e40300720c */ /* 0x000fe40003fa6270 */
[----:B------:R-:W-:Y:S02]  /*c460*/  FSEL R8, R8, -INF , !P1 ;  /* 0xff80000008087808 */ /* 0x000fe40004800000 */
[----:B------:R-:W-:Y:S02]  /*c470*/  FMNMX3.FTZ R3, R0, R14, R12, !PT ;  /* 0x0000000e00037276 */ /* 0x000fe4000781000c */
[----:B------:R-:W-:Y:S02]  /*c480*/  FSEL R10, R166, -INF , !P4 ;  /* 0xff800000a60a7808 */ /* 0x000fe40006000000 */
[----:B------:R-:W-:Y:S02]  /*c490*/  ISETP.GE.AND P1, PT, R179, R229, PT ;  /* 0x000000e5b300720c */ /* 0x000fe40003f26270 */
[----:B------:R-:W-:Y:S02]  /*c4a0*/  ISETP.GE.AND P4, PT, R165, R228, PT ;  /* 0x000000e4a500720c */ /* 0x000fe40003f86270 */
[----:B------:R-:W-:Y:S02]  /*c4b0*/  FSEL R5, R5, -INF , !P6 ;  /* 0xff80000005057808 */ /* 0x000fe40007000000 */
[----:B------:R-:W-:Y:S02]  /*c4c0*/  FSEL R194, R194, -INF , !P1 ;  /* 0xff800000c2c27808 */ /* 0x000fe40004800000 */
[----:B------:R-:W-:Y:S02]  /*c4d0*/  FMNMX3.FTZ R3, R3, R10, R8, !PT ;  /* 0x0000000a03037276 */ /* 0x000fe40007810008 */
[-C--:B------:R-:W-:Y:S02]  /*c4e0*/  ISETP.GE.AND P1, PT, R173, R228.reuse, PT ;  /* 0x000000e4ad00720c */ /* 0x080fe40003f26270 */
[----:B------:R-:W-:Y:S02]  /*c4f0*/  FSEL R7, R7, -INF , !P4 ;  /* 0xff80000007077808 */ /* 0x000fe40006000000 */
[----:B------:R-:W-:Y:S02]  /*c500*/  FMNMX3.FTZ R4, R2, R11, R5, !PT ;  /* 0x0000000b02047276 */ /* 0x000fe40007810005 */
[-C--:B------:R-:W-:Y:S02]  /*c510*/  ISETP.GE.AND P6, PT, R179, R228.reuse, PT ;  /* 0x000000e4b300720c */ /* 0x080fe40003fc6270 */
[----:B------:R-:W-:Y:S02]  /*c520*/  FSEL R172, R172, -INF , !P0 ;  /* 0xff800000acac7808 */ /* 0x000fe40004000000 */
[----:B------:R-:W-:Y:S02]  /*c530*/  ISETP.GE.AND P4, PT, R167, R228, PT ;  /* 0x000000e4a700720c */ /* 0x000fe40003f86270 */
[----:B------:R-:W-:Y:S02]  /*c540*/  FMNMX3.FTZ R3, R3, R194, R192, !PT ;  /* 0x000000c203037276 */ /* 0x000fe400078100c0 */
[----:B------:R-:W-:Y:S02]  /*c550*/  ISETP.GE.AND P0, PT, R181, R229, PT ;  /* 0x000000e5b500720c */ /* 0x000fe40003f06270 */
[----:B------:R-:W-:Y:S02]  /*c560*/  FSEL R197, R197, -INF , !P6 ;  /* 0xff800000c5c57808 */ /* 0x000fe40007000000 */
[----:B------:R-:W-:Y:S02]  /*c570*/  FSEL R195, R15, -INF , !P1 ;  /* 0xff8000000fc37808 */ /* 0x000fe40004800000 */
[----:B------:R-:W-:Y:S02]  /*c580*/  FMNMX3.FTZ R4, R4, R9, R7, !PT ;  /* 0x0000000904047276 */ /* 0x000fe40007810007 */
[----:B------:R-:W-:Y:S02]  /*c590*/  ISETP.GE.AND P6, PT, R181, R228, PT ;  /* 0x000000e4b500720c */ /* 0x000fe40003fc6270 */
[----:B------:R-:W-:Y:S02]  /*c5a0*/  FSEL R175, R18, -INF , !P4 ;  /* 0xff80000012af7808 */ /* 0x000fe40006000000 */
[-C--:B------:R-:W-:Y:S02]  /*c5b0*/  ISETP.GE.AND P1, PT, R171, R229.reuse, PT ;  /* 0x000000e5ab00720c */ /* 0x080fe40003f26270 */
[----:B------:R-:W-:Y:S02]  /*c5c0*/  FMNMX3.FTZ R3, R3, R174, R172, !PT ;  /* 0x000000ae03037276 */ /* 0x000fe400078100ac */
[----:B------:R-:W-:Y:S02]  /*c5d0*/  ISETP.GE.AND P4, PT, R17, R229, PT ;  /* 0x000000e51100720c */ /* 0x000fe40003f86270 */
[----:B------:R-:W-:Y:S02]  /*c5e0*/  FSEL R204, R204, -INF , !P0 ;  /* 0xff800000cccc7808 */ /* 0x000fe40004000000 */
[----:B------:R-:W-:Y:S02]  /*c5f0*/  FSEL R173, R19, -INF , !P5 ;  /* 0xff80000013ad7808 */ /* 0x000fe40006800000 */
[----:B------:R-:W-:Y:S02]  /*c600*/  FMNMX3.FTZ R4, R4, R197, R195, !PT ;  /* 0x000000c504047276 */ /* 0x000fe400078100c3 */
[----:B------:R-:W-:Y:S02]  /*c610*/  FSEL R205, R23, -INF , !P6 ;  /* 0xff80000017cd7808 */ /* 0x000fe40007000000 */
[----:B------:R-:W-:Y:S02]  /*c620*/  ISETP.GE.AND P5, PT, R17, R228, PT ;  /* 0x000000e41100720c */ /* 0x000fe40003fa6270 */
[----:B------:R-:W-:Y:S02]  /*c630*/  FSEL R202, R24, -INF , !P1 ;  /* 0xff80000018ca7808 */ /* 0x000fe40004800000 */
[-C--:B------:R-:W-:Y:S02]  /*c640*/  ISETP.GE.AND P6, PT, R25, R229.reuse, PT ;  /* 0x000000e51900720c */ /* 0x080fe40003fc6270 */
[----:B------:R-:W-:Y:S02]  /*c650*/  ISETP.GE.AND P1, PT, R177, R229, PT ;  /* 0x000000e5b100720c */ /* 0x000fe40003f26270 */
[----:B------:R-:W-:Y:S02]  /*c660*/  FSEL R200, R200, -INF , !P4 ;  /* 0xff800000c8c87808 */ /* 0x000fe40006000000 */
[----:B------:R-:W-:Y:S02]  /*c670*/  FMNMX3.FTZ R3, R3, R206, R204, !PT ;  /* 0x000000ce03037276 */ /* 0x000fe400078100cc */
[----:B------:R-:W-:Y:S02]  /*c680*/  FMNMX3.FTZ R4, R4, R175, R173, !PT ;  /* 0x000000af04047276 */ /* 0x000fe400078100ad */
[----:B------:R-:W-:Y:S02]  /*c690*/  ISETP.GE.AND P0, PT, R171, R228, PT ;  /* 0x000000e4ab00720c */ /* 0x000fe40003f06270 */
[----:B------:R-:W-:Y:S02]  /*c6a0*/  FSEL R188, R29, -INF , !P6 ;  /* 0xff8000001dbc7808 */ /* 0x000fe40007000000 */
[----:B------:R-:W-:Y:S02]  /*c6b0*/  FSEL R201, R27, -INF , !P5 ;  /* 0xff8000001bc97808 */ /* 0x000fe40006800000 */
[----:B------:R-:W-:Y:S02]  /*c6c0*/  FSEL R190, R28, -INF , !P1 ;  /* 0xff8000001cbe7808 */ /* 0x000fe40004800000 */
[-C--:B------:R-:W-:Y:S02]  /*c6d0*/  ISETP.GE.AND P6, PT, R21, R229.reuse, PT ;  /* 0x000000e51500720c */ /* 0x080fe40003fc6270 */
        /* <DEDUP_REMOVED lines=481> */
.L_x_5335:
        /* <DEDUP_REMOVED lines=346> */
.L_x_5341:
[----:B------:R-:W-:Y:S05]  /*fa90*/  BSYNC.RECONVERGENT B0 ;  /* 0x0000000000007941 */ /* 0x000fea0003800200 */
.L_x_5340:
        /* <DEDUP_REMOVED lines=34> */
.L_x_5343:
[----:B------:R-:W-:Y:S05]  /*fcc0*/  BSYNC.RECONVERGENT B0 ;  /* 0x0000000000007941 */ /* 0x000fea0003800200 */
.L_x_5342:
        /* <DEDUP_REMOVED lines=21> */
.L_x_5345:
[----:B------:R-:W-:Y:S05]  /*fe20*/  BSYNC.RECONVERGENT B0 ;  /* 0x0000000000007941 */ /* 0x000fea0003800200 */
.L_x_5344:
        /* <DEDUP_REMOVED lines=21> */
.L_x_5347:
[----:B------:R-:W-:Y:S05]  /*ff80*/  BSYNC.RECONVERGENT B0 ;  /* 0x0000000000007941 */ /* 0x000fea0003800200 */
.L_x_5346:
        /* <DEDUP_REMOVED lines=19> */
.L_x_5348:
        /* <DEDUP_REMOVED lines=12> */
.L_x_7492:


//--------------------- .text._ZN5flash24flash_fwd_splitkv_kernelI23Flash_fwd_kernel_traitsILi256ELi64ELi64ELi4ELb0ELb0EN7cutlass10bfloat16_tE19Flash_kernel_traitsILi256ELi64ELi64ELi4ES3_EELb0ELb1ELb0ELb0ELb1ELb1ELb0ELb0EEEvNS_16Flash_fwd_paramsE --------------------------
	.section	.text._ZN5flash24flash_fwd_splitkv_kernelI23Flash_fwd_kernel_traitsILi256ELi64ELi64ELi4ELb0ELb0EN7cutlass10bfloat16_tE19Flash_kernel_traitsILi256ELi64ELi64ELi4ES3_EELb0ELb1ELb0ELb0ELb1ELb1ELb0ELb0EEEvNS_16Flash_fwd_paramsE,"ax",@progbits
	.align	128
        .global         _ZN5flash24flash_fwd_splitkv_kernelI23Flash_fwd_kernel_traitsILi256ELi64ELi64ELi4ELb0ELb0EN7cutlass10bfloat16_tE19Flash_kernel_traitsILi256ELi64ELi64ELi4ES3_EELb0ELb1ELb0ELb0ELb1ELb1ELb0ELb0EEEvNS_16Flash_fwd_paramsE
        .type           _ZN5flash24flash_fwd_splitkv_kernelI23Flash_fwd_kernel_traitsILi256ELi64ELi64ELi4ELb0ELb0EN7cutlass10bfloat16_tE19Flash_kernel_traitsILi256ELi64ELi64ELi4ES3_EELb0ELb1ELb0ELb0ELb1ELb1ELb0ELb0EEEvNS_16Flash_fwd_paramsE,@function
        .size           _ZN5flash24flash_fwd_splitkv_kernelI23Flash_fwd_kernel_traitsILi256ELi64ELi64ELi4ELb0ELb0EN7cutlass10bfloat16_tE19Flash_kernel_traitsILi256ELi64ELi64ELi4ES3_EELb0ELb1ELb0ELb0ELb1ELb1ELb0ELb0EEEvNS_16Flash_fwd_paramsE,(.L_x_7493 - _ZN5flash24flash_fwd_splitkv_kernelI23Flash_fwd_kernel_traitsILi256ELi64ELi64ELi4ELb0ELb0EN7cutlass10bfloat16_tE19Flash_kernel_traitsILi256ELi64ELi64ELi4ES3_EELb0ELb1ELb0ELb0ELb1ELb1ELb0ELb0EEEvNS_16Flash_fwd_paramsE)
        .other          _ZN5flash24flash_fwd_splitkv_kernelI23Flash_fwd_kernel_traitsILi256ELi64ELi64ELi4ELb0ELb0EN7cutlass10bfloat16_tE19Flash_kernel_traitsILi256ELi64ELi64ELi4ES3_EELb0ELb1ELb0ELb0ELb1ELb1ELb0ELb0EEEvNS_16Flash_fwd_paramsE,@"STO_CUDA_ENTRY STV_DEFAULT"
_ZN5flash24flash_fwd_splitkv_kernelI23Flash_fwd_kernel_traitsILi256ELi64ELi64ELi4ELb0ELb0EN7cutlass10bfloat16_tE19Flash_kernel_traitsILi256ELi64ELi64ELi4ES3_EELb0ELb1ELb0ELb0ELb1ELb1ELb0ELb0EEEvNS_16Flash_fwd_paramsE:
.text._ZN5flash24flash_fwd_splitkv_kernelI23Flash_fwd_kernel_traitsILi256ELi64ELi64ELi4ELb0ELb0EN7cutlass10bfloat16_tE19Flash_kernel_traitsILi256ELi64ELi64ELi4ES3_EELb0ELb1ELb0ELb0ELb1ELb1ELb0ELb0EEEvNS_16Flash_fwd_paramsE:
        /* <DEDUP_REMOVED lines=75> */
.L_x_5349:
        /* <DEDUP_REMOVED lines=82> */
.L_x_5352:
[----:B------:R-:W-:Y:S05]  /*09d0*/  BSYNC.RECONVERGENT B0 ;  /* 0x0000000000007941 */ /* 0x000fea0003800200 */
.L_x_5351:
        /* <DEDUP_REMOVED lines=17> */
.L_x_5354:
[----:B------:R-:W-:Y:S05]  /*0af0*/  BSYNC.RECONVERGENT B0 ;  /* 0x0000000000007941 */ /* 0x000fea0003800200 */
.L_x_5353:
        /* <DEDUP_REMOVED lines=17> */
.L_x_5356:
[----:B------:R-:W-:Y:S05]  /*0c10*/  BSYNC.RECONVERGENT B0 ;  /* 0x0000000000007941 */ /* 0x000fea0003800200 */
.L_x_5355:
        /* <DEDUP_REMOVED lines=16> */
.L_x_5358:
[----:B------:R-:W-:Y:S05]  /*0d20*/  BSYNC.RECONVERGENT B0 ;  /* 0x0000000000007941 */ /* 0x000fea0003800200 */
.L_x_5357:
        /* <DEDUP_REMOVED lines=21> */
.L_x_5350:
        /* <DEDUP_REMOVED lines=13> */
.L_x_5359:
        /* <DEDUP_REMOVED lines=98> */
.L_x_5360:
        /* <DEDUP_REMOVED lines=15> */
.L_x_5362:
[----:B------:R-:W1:Y:S01]  /*1660*/  LDCU.64 UR10, c[0x0][0x3b8] ;  /* 0x00007700ff0a77ac */ /* 0x000e620008000a00 */
[----:B------:R-:W-:-:S04]  /*1670*/  UIADD3 UR15, UPT, UPT, UR6, UR28, URZ ;  /* 0x0000001c060f7290 */ /* 0x000fc8000fffe0ff */
[----:B-1----:R-:W-:Y:S02]  /*1680*/  UIMAD.WIDE.U32 UR4, UR15, UR10, URZ ;  /* 0x0000000a0f0472a5 */ /* 0x002fe4000f8e00ff */
[----:B------:R-:W-:-:S04]  /*1690*/  UIMAD UR15, UR15, UR11, URZ ;  /* 0x0000000b0f0f72a4 */ /* 0x000fc8000f8e02ff */
[----:B------:R-:W-:Y:S01]  /*16a0*/  UIADD3 UR15, UPT, UPT, UR5, UR15, URZ ;  /* 0x0000000f050f7290 */ /* 0x000fe2000fffe0ff */
[----:B------:R-:W-:-:S11]  /*16b0*/  UMOV UR14, UR4 ;  /* 0x00000004000e7c82 */ /* 0x000fd60008000000 */
.L_x_5363:
        /* <DEDUP_REMOVED lines=15> */
.L_x_5364:
[----:B------:R-:W1:Y:S01]  /*17b0*/  LDCU.64 UR8, c[0x0][0x3c0] ;  /* 0x00007800ff0877ac */ /* 0x000e620008000a00 */
[----:B------:R-:W-:-:S04]  /*17c0*/  UIADD3 UR6, UPT, UPT, UR6, UR28, URZ ;  /* 0x0000001c06067290 */ /* 0x000fc8000fffe0ff */
[----:B-1----:R-:W-:Y:S02]  /*17d0*/  UIMAD.WIDE.U32 UR4, UR6, UR8, URZ ;  /* 0x00000008060472a5 */ /* 0x002fe4000f8e00ff */
[----:B------:R-:W-:-:S04]  /*17e0*/  UIMAD UR6, UR6, UR9, URZ ;  /* 0x00000009060672a4 */ /* 0x000fc8000f8e02ff */
[----:B------:R-:W-:-:S03]  /*17f0*/  UIADD3 UR5, UPT, UPT, UR5, UR6, URZ ;  /* 0x0000000605057290 */ /* 0x000fc6000fffe0ff */
[----:B------:R-:W-:-:S09]  /*1800*/  UMOV UR6, UR4 ;  /* 0x0000000400067c82 */ /* 0x000fd20008000000 */
.L_x_5365:
        /* <DEDUP_REMOVED lines=50> */
.L_x_5361:
[----:B------:R-:W-:Y:S01]  /*1b30*/  UISETP.NE.AND UP0, UPT, UR17, -0x1, UPT ;  /* 0xffffffff1100788c */ /* 0x000fe2000bf05270 */
[----:B------:R-:W1:Y:S01]  /*1b40*/  S2R R33, SR_CTAID.X ;  /* 0x0000000000217919 */ /* 0x000e620000002500 */
[----:B------:R-:W-:Y:S01]  /*1b50*/  UIADD3 UR28, UPT, UPT, -UR21, UR25, URZ ;  /* 0x00000019151c7290 */ /* 0x000fe2000fffe1ff */
[C---:B------:R-:W-:Y:S01]  /*1b60*/  IMAD.SHL.U32 R245, R215.reuse, 0x8, RZ ;  /* 0x00000008d7f57824 */ /* 0x040fe200078e00ff */
[--C-:B------:R-:W-:Y:S01]  /*1b70*/  SHF.R.U32.HI R18, RZ, 0x3, R215.reuse ;  /* 0x00000003ff127819 */ /* 0x100fe200000116d7 */
[----:B------:R-:W2:Y:S01]  /*1b80*/  LDCU.64 UR4, c[0x0][0x3c8] ;  /* 0x00007900ff0477ac */ /* 0x000ea20008000a00 */
[----:B------:R-:W-:Y:S01]  /*1b90*/  IMAD.MOV.U32 R19, RZ, RZ, RZ ;  /* 0x000000ffff137224 */ /* 0x000fe200078e00ff */
[----:B------:R-:W-:Y:S01]  /*1ba0*/  SHF.R.U32.HI R217, RZ, 0x1, R215 ;  /* 0x00000001ffd97819 */ /* 0x000fe200000116d7 */
[----:B------:R-:W-:Y:S01]  /*1bb0*/  IMAD.SHL.U32 R78, R215, 0x40, RZ ;  /* 0x00000040d74e7824 */ /* 0x000fe200078e00ff */
[C---:B------:R-:W-:Y:S01]  /*1bc0*/  ISETP.GE.AND P5, PT, R18.reuse, UR28, PT ;  /* 0x0000001c12007c0c */ /* 0x040fe2000bfa6270 */
[C---:B------:R-:W-:Y:S01]  /*1bd0*/  VIADD R13, R18.reuse, 0x20 ;  /* 0x00000020120d7836 */ /* 0x040fe20000000000 */
[----:B------:R-:W3:Y:S01]  /*1be0*/  @!UP0 LDCU.64 UR14, c[0x0][0x398] ;  /* 0x00007300ff0e87ac */ /* 0x000ee20008000a00 */
[C---:B------:R-:W-:Y:S01]  /*1bf0*/  LOP3.LUT R214, R245.reuse, 0x38, RZ, 0xc0, !PT ;  /* 0x00000038f5d67812 */ /* 0x040fe200078ec0ff */
[C---:B------:R-:W-:Y:S01]  /*1c00*/  VIADD R12, R18.reuse, 0x30 ;  /* 0x00000030120c7836 */ /* 0x040fe20000000000 */
[----:B------:R-:W-:Y:S01]  /*1c10*/  IADD3 R0, PT, PT, R18, 0x10, RZ ;  /* 0x0000001012007810 */ /* 0x000fe20007ffe0ff */
[----:B------:R-:W4:Y:S01]  /*1c20*/  @UP0 LDCU.64 UR6, c[0x0][0x3b0] ;  /* 0x00007600ff0607ac */ /* 0x000f220008000a00 */
[----:B------:R-:W-:Y:S01]  /*1c30*/  IADD3 R10, P0, PT, R214, R10, RZ ;  /* 0x0000000ad60a7210 */ /* 0x000fe20007f1e0ff */
[----:B------:R-:W-:Y:S01]  /*1c40*/  IMAD.MOV.U32 R76, RZ, RZ, 0x20 ;  /* 0x00000020ff4c7424 */ /* 0x000fe200078e00ff */
[----:B------:R-:W-:Y:S01]  /*1c50*/  ISETP.GE.AND P3, PT, R0, UR28, PT ;  /* 0x0000001c00007c0c */ /* 0x000fe2000bf66270 */
[----:B------:R-:W-:Y:S01]  /*1c60*/  IMAD.MOV.U32 R167, RZ, RZ, 0x40 ;  /* 0x00000040ffa77424 */ /* 0x000fe200078e00ff */
[----:B------:R-:W-:Y:S01]  /*1c70*/  IADD3.X R11, PT, PT, RZ, R4, RZ, P0, !PT ;  /* 0x00000004ff0b7210 */ /* 0x000fe200007fe4ff */
[----:B------:R-:W-:Y:S01]  /*1c80*/  UIADD3 UR20, UPT, UPT, UR24, UR20, -UR25 ;  /* 0x0000001418147290 */ /* 0x000fe2000fffe819 */
[----:B------:R-:W5:Y:S01]  /*1c90*/  @!P5 LDC.64 R2, c[0x0][0x3b0] ;  /* 0x0000ec00ff02db82 */ /* 0x000f620000000a00 */
[----:B------:R-:W-:Y:S01]  /*1ca0*/  LOP3.LUT R6, R245, 0x1f8, RZ, 0xc0, !PT ;  /* 0x000001f8f5067812 */ /* 0x000fe200078ec0ff */
[----:B--2---:R-:W-:Y:S01]  /*1cb0*/  IMAD.U32 R24, RZ, RZ, UR4 ;  /* 0x00000004ff187e24 */ /* 0x004fe2000f8e00ff */
[----:B------:R-:W-:Y:S01]  /*1cc0*/  ISETP.GE.AND P4, PT, R13, UR28, PT ;  /* 0x0000001c0d007c0c */ /* 0x000fe2000bf86270 */
[----:B------:R-:W-:Y:S01]  /*1cd0*/  IMAD.WIDE.U32 R10, R18, UR10, R10 ;  /* 0x0000000a120a7c25 */ /* 0x000fe2000f8e000a */
[----:B------:R-:W-:Y:S01]  /*1ce0*/  LOP3.LUT R6, R6, 0x38, R215, 0x78, !PT ;  /* 0x0000003806067812 */ /* 0x000fe200078e78d7 */
[----:B---3--:R-:W-:-:S02]  /*1cf0*/  @!UP0 UIMAD.WIDE.U32 UR30, UR27, UR14, URZ ;  /* 0x0000000e1b1e82a5 */ /* 0x008fc4000f8e00ff */
[----:B------:R-:W-:Y:S01]  /*1d00*/  IMAD R231, R18, UR11, R11 ;  /* 0x0000000b12e77c24 */ /* 0x000fe2000f8e020b */
[----:B------:R-:W2:Y:S01]  /*1d10*/  @!P3 LDC.64 R8, c[0x0][0x3b0] ;  /* 0x0000ec00ff08bb82 */ /* 0x000ea20000000a00 */
[----:B------:R-:W-:Y:S01]  /*1d20*/  LOP3.LUT R245, R6, 0x1e00, R245, 0xf8, !PT ;  /* 0x00001e0006f57812 */ /* 0x000fe200078ef8f5 */
[----:B----4-:R-:W-:Y:S01]  /*1d30*/  @UP0 UIMAD.WIDE.U32 UR32, UR17, UR6, URZ ;  /* 0x00000006112002a5 */ /* 0x010fe2000f8e00ff */
[----:B-1----:R-:W-:Y:S01]  /*1d40*/  IMAD.WIDE.U32 R32, R33, 0x40, R18 ;  /* 0x0000004021207825 */ /* 0x002fe200078e0012 */
[----:B------:R-:W-:Y:S01]  /*1d50*/  @!UP0 UIMAD UR15, UR27, UR15, UR31 ;  /* 0x0000000f1b0f82a4 */ /* 0x000fe2000f8e021f */
[----:B------:R-:W-:Y:S01]  /*1d60*/  MOV R19, UR5 ;  /* 0x0000000500137c02 */ /* 0x000fe20008000f00 */
[----:B------:R-:W-:Y:S01]  /*1d70*/  @UP0 UIMAD UR15, UR17, UR7, UR33 ;  /* 0x00000007110f02a4 */ /* 0x000fe2000f8e0221 */
[----:B------:R-:W-:Y:S01]  /*1d80*/  SHF.L.U32 R213, R215, 0x5, RZ ;  /* 0x00000005d7d57819 */ /* 0x000fe200000006ff */
[----:B------:R-:W1:Y:S01]  /*1d90*/  LDCU.64 UR6, c[0x0][0x388] ;  /* 0x00007100ff0677ac */ /* 0x000e620008000a00 */
[----:B------:R-:W3:Y:S01]  /*1da0*/  S2UR UR14, SR_CgaCtaId ;  /* 0x00000000000e79c3 */ /* 0x000ee20000008800 */
[----:B------:R-:W-:Y:S01]  /*1db0*/  @!P4 IADD3 R15, P2, PT, R32, 0x20, RZ ;  /* 0x00000020200fc810 */ /* 0x000fe20007f5e0ff */
[----:B------:R-:W-:Y:S01]  /*1dc0*/  @UP0 UMOV UR30, UR32 ;  /* 0x00000020001e0c82 */ /* 0x000fe20008000000 */
[----:B------:R-:W-:Y:S01]  /*1dd0*/  UMOV UR5, 0x400 ;  /* 0x0000040000057882 */ /* 0x000fe20000000000 */
[----:B------:R-:W-:Y:S01]  /*1de0*/  IADD3 R4, P0, PT, R214, UR30, RZ ;  /* 0x0000001ed6047c10 */ /* 0x000fe2000ff1e0ff */
[----:B-----5:R-:W-:Y:S01]  /*1df0*/  @!P5 IMAD R26, R33, R2, RZ ;  /* 0x00000002211ad224 */ /* 0x020fe200078e02ff */
[----:B------:R-:W-:-:S02]  /*1e00*/  LOP3.LUT R213, R213, 0x7c00, RZ, 0xc0, !PT ;  /* 0x00007c00d5d57812 */ /* 0x000fc400078ec0ff */
[----:B------:R-:W4:Y:S01]  /*1e10*/  @!P3 LDC.64 R6, c[0x0][0x380] ;  /* 0x0000e000ff06bb82 */ /* 0x000f220000000a00 */
[----:B------:R-:W-:Y:S01]  /*1e20*/  @!P4 IMAD.X R21, RZ, RZ, R33, P2 ;  /* 0x000000ffff15c224 */ /* 0x000fe200010e0621 */
[----:B------:R-:W-:Y:S01]  /*1e30*/  LOP3.LUT R83, R78, 0x400, RZ, 0xc0, !PT ;  /* 0x000004004e537812 */ /* 0x000fe200078ec0ff */
[----:B------:R-:W-:Y:S01]  /*1e40*/  IMAD.X R5, RZ, RZ, UR15, P0 ;  /* 0x0000000fff057e24 */ /* 0x000fe200080e06ff */
[----:B------:R-:W-:Y:S01]  /*1e50*/  ISETP.GE.AND P0, PT, R12, UR28, PT ;  /* 0x0000001c0c007c0c */ /* 0x000fe2000bf06270 */
[----:B------:R-:W-:Y:S01]  /*1e60*/  @!P5 IMAD R26, R32, R3, R26 ;  /* 0x00000003201ad224 */ /* 0x000fe200078e021a */
[----:B------:R-:W-:Y:S01]  /*1e70*/  UIADD3 UR15, UPT, UPT, UR18, -0x1, URZ ;  /* 0xffffffff120f7890 */ /* 0x000fe2000fffe0ff */
[----:B------:R-:W-:Y:S01]  /*1e80*/  IMAD.WIDE.U32 R24, R24, UR26, R4 ;  /* 0x0000001a18187c25 */ /* 0x000fe2000f8e0004 */
[----:B------:R-:W-:Y:S01]  /*1e90*/  LOP3.LUT R176, R213, 0x200, R78, 0xf8, !PT ;  /* 0x00000200d5b07812 */ /* 0x000fe200078ef84e */
[----:B------:R-:W5:Y:S01]  /*1ea0*/  @!P4 LDC.64 R4, c[0x0][0x3b0] ;  /* 0x0000ec00ff04cb82 */ /* 0x000f620000000a00 */
[C---:B-1----:R-:W-:Y:S01]  /*1eb0*/  LEA R232, P1, R10.reuse, UR6, 0x1 ;  /* 0x000000060ae87c11 */ /* 0x042fe2000f8208ff */
[----:B------:R-:W-:Y:S01]  /*1ec0*/  IMAD R25, R19, UR26, R25 ;  /* 0x0000001a13197c24 */ /* 0x000fe2000f8e0219 */
[----:B------:R-:W-:Y:S01]  /*1ed0*/  @!P4 MOV R22, R24 ;  /* 0x000000180016c202 */ /* 0x000fe20000000f00 */
[----:B------:R-:W-:Y:S01]  /*1ee0*/  @!P3 IMAD.MOV.U32 R30, RZ, RZ, R24 ;  /* 0x000000ffff1eb224 */ /* 0x000fe200078e0018 */
[----:B------:R-:W-:Y:S01]  /*1ef0*/  LEA.HI.X R231, R10, UR7, R231, 0x1, P1 ;  /* 0x000000070ae77c11 */ /* 0x000fe200088f0ce7 */
[--C-:B------:R-:W-:Y:S01]  /*1f00*/  @!P3 IMAD.MOV.U32 R31, RZ, RZ, R25.reuse ;  /* 0x000000ffff1fb224 */ /* 0x100fe200078e0019 */
[C---:B------:R-:W-:Y:S01]  /*1f10*/  @!P3 IADD3 R20, P1, PT, R32.reuse, 0x10, RZ ;  /* 0x000000102014b810 */ /* 0x040fe20007f3e0ff */
[----:B------:R-:W1:Y:S01]  /*1f20*/  @!P5 LDC.64 R10, c[0x0][0x380] ;  /* 0x0000e000ff0adb82 */ /* 0x000e620000000a00 */
[----:B---3--:R-:W-:Y:S01]  /*1f30*/  ULEA UR5, UR14, UR5, 0x18 ;  /* 0x000000050e057291 */ /* 0x008fe2000f8ec0ff */
[----:B------:R-:W-:Y:S01]  /*1f40*/  @!P4 IMAD.MOV.U32 R23, RZ, RZ, R25 ;  /* 0x000000ffff17c224 */ /* 0x000fe200078e0019 */
[----:B------:R-:W3:Y:S01]  /*1f50*/  LDCU.64 UR6, c[0x0][0x390] ;  /* 0x00007200ff0677ac */ /* 0x000ee20008000a00 */
[----:B------:R-:W-:Y:S01]  /*1f60*/  @!P3 IMAD.X R27, RZ, RZ, R33, P1 ;  /* 0x000000ffff1bb224 */ /* 0x000fe200008e0621 */
[----:B------:R-:W-:Y:S01]  /*1f70*/  @!P0 IADD3 R17, P1, PT, R32, 0x30, RZ ;  /* 0x0000003020118810 */ /* 0x000fe20007f3e0ff */
[----:B--2---:R-:W-:Y:S01]  /*1f80*/  @!P3 IMAD.WIDE.U32 R30, R20, R8, R30 ;  /* 0x00000008141eb225 */ /* 0x004fe200078e001e */
[----:B------:R-:W-:Y:S01]  /*1f90*/  LEA R245, R245, UR5, 0x1 ;  /* 0x00000005f5f57c11 */ /* 0x000fe2000f8e08ff */
[----:B------:R-:W-:Y:S01]  /*1fa0*/  USHF.L.U32 UR4, UR15, 0x6, URZ ;  /* 0x000000060f047899 */ /* 0x000fe200080006ff */
[----:B------:R-:W-:Y:S01]  /*1fb0*/  @!P0 IADD3.X R19, PT, PT, RZ, R33, RZ, P1, !PT ;  /* 0x00000021ff138210 */ /* 0x000fe20000ffe4ff */
[----:B------:R-:W-:Y:S01]  /*1fc0*/  @!P5 IMAD.WIDE.U32 R32, R32, R2, R24 ;  /* 0x000000022020d225 */ /* 0x000fe200078e0018 */
[----:B------:R-:W-:Y:S01]  /*1fd0*/  LOP3.LUT R36, R215, 0x4, RZ, 0xc0, !PT ;  /* 0x00000004d7247812 */ /* 0x000fe200078ec0ff */
[----:B------:R-:W2:Y:S01]  /*1fe0*/  @!P0 LDC.64 R2, c[0x0][0x3b0] ;  /* 0x0000ec00ff028b82 */ /* 0x000ea20000000a00 */
[----:B------:R-:W-:Y:S01]  /*1ff0*/  UIADD3 UR14, UPT, UPT, -UR4, UR24, URZ ;  /* 0x00000018040e7290 */ /* 0x000fe2000fffe1ff */
[----:B------:R-:W-:Y:S01]  /*2000*/  @!P3 IMAD R27, R27, R8, RZ ;  /* 0x000000081b1bb224 */ /* 0x000fe200078e02ff */
[----:B------:R-:W-:Y:S01]  /*2010*/  MOV R228, UR24 ;  /* 0x0000001800e47c02 */ /* 0x000fe20008000f00 */
[----:B------:R-:W-:-:S02]  /*2020*/  @!P5 IMAD.IADD R26, R33, 0x1, R26 ;  /* 0x00000001211ad824 */ /* 0x000fc400078e021a */
[----:B-----5:R-:W-:Y:S01]  /*2030*/  @!P4 IMAD.WIDE.U32 R22, R15, R4, R22 ;  /* 0x000000040f16c225 */ /* 0x020fe200078e0016 */
[----:B------:R-:W-:Y:S02]  /*2040*/  ISETP.GE.AND P6, PT, R18, UR14, PT ;  /* 0x0000000e12007c0c */ /* 0x000fe4000bfc6270 */
[----:B------:R-:W-:Y:S02]  /*2050*/  ISETP.GE.AND P2, PT, R0, UR14, PT ;  /* 0x0000000e00007c0c */ /* 0x000fe4000bf46270 */
[----:B-1----:R-:W-:Y:S01]  /*2060*/  @!P5 LEA R28, P1, R32, R10, 0x1 ;  /* 0x0000000a201cd211 */ /* 0x002fe200078208ff */
[----:B------:R-:W-:Y:S02]  /*2070*/  @!P3 IMAD R10, R20, R9, R27 ;  /* 0x00000009140ab224 */ /* 0x000fe400078e021b */
[----:B------:R-:W1:Y:S01]  /*2080*/  @!P4 LDC.64 R8, c[0x0][0x380] ;  /* 0x0000e000ff08cb82 */ /* 0x000e620000000a00 */
[----:B------:R-:W-:Y:S01]  /*2090*/  @!P5 LEA.HI.X R29, R32, R11, R26, 0x1, P1 ;  /* 0x0000000b201dd211 */ /* 0x000fe200008f0c1a */
[----:B------:R-:W-:Y:S01]  /*20a0*/  @!P4 IMAD R20, R21, R4, RZ ;  /* 0x000000041514c224 */ /* 0x000fe200078e02ff */
[----:B------:R-:W-:-:S02]  /*20b0*/  @!P3 IADD3 R10, PT, PT, R31, R10, RZ ;  /* 0x0000000a1f0ab210 */ /* 0x000fc40007ffe0ff */
[C---:B----4-:R-:W-:Y:S01]  /*20c0*/  @!P3 LEA R26, P1, R30.reuse, R6, 0x1 ;  /* 0x000000061e1ab211 */ /* 0x050fe200078208ff */
[----:B------:R-:W-:Y:S01]  /*20d0*/  @!PT LDS RZ, [RZ] ;  /* 0x00000000fffff984 */ /* 0x000fe20000000800 */
[----:B------:R-:W-:Y:S01]  /*20e0*/  @!PT LDS RZ, [RZ] ;  /* 0x00000000fffff984 */ /* 0x000fe20000000800 */
[----:B------:R-:W-:Y:S01]  /*20f0*/  @!PT LDS RZ, [RZ] ;  /* 0x00000000fffff984 */ /* 0x000fe20000000800 */
[----:B------:R-:W-:Y:S01]  /*2100*/  @!P5 LDGSTS.E.BYPASS.LTC128B.128 [R245], desc[UR22][R28.64] ;  /* 0x000000001cf5dfae */ /* 0x000fe2000b981a16 */
[----:B------:R-:W-:Y:S02]  /*2110*/  @!P4 IMAD R5, R15, R5, R20 ;  /* 0x000000050f05c224 */ /* 0x000fe400078e0214 */
[----:B------:R-:W-:Y:S01]  /*2120*/  @!P3 LEA.HI.X R27, R30, R7, R10, 0x1, P1 ;  /* 0x000000071e1bb211 */ /* 0x000fe200008f0c0a */
[----:B------:R-:W-:Y:S01]  /*2130*/  @!P5 LDGSTS.E.BYPASS.LTC128B.128 [R245+0x2000], desc[UR22][R28.64+0x80] ;  /* 0x020000801cf5dfae */ /* 0x000fe2000b981a16 */
[----:B------:R-:W-:Y:S01]  /*2140*/  IADD3 R10, P1, PT, R214, R16, RZ ;  /* 0x00000010d60a7210 */ /* 0x000fe20007f3e0ff */
[----:B------:R-:W4:Y:S01]  /*2150*/  @!P0 LDC.64 R6, c[0x0][0x380] ;  /* 0x0000e000ff068b82 */ /* 0x000f220000000a00 */
[----:B--2---:R-:W-:Y:S01]  /*2160*/  @!P0 IMAD R4, R19, R2, RZ ;  /* 0x0000000213048224 */ /* 0x004fe200078e02ff */
[----:B------:R-:W-:Y:S01]  /*2170*/  @!P5 LDGSTS.E.BYPASS.LTC128B.128 [R245+0x4000], desc[UR22][R28.64+0x100] ;  /* 0x040001001cf5dfae */ /* 0x000fe2000b981a16 */
[----:B------:R-:W-:-:S02]  /*2180*/  @!P4 IMAD.IADD R5, R23, 0x1, R5 ;  /* 0x000000011705c824 */ /* 0x000fc400078e0205 */
[----:B------:R-:W-:Y:S01]  /*2190*/  IMAD.X R11, RZ, RZ, R14, P1 ;  /* 0x000000ffff0b7224 */ /* 0x000fe200008e060e */
[----:B------:R-:W-:Y:S01]  /*21a0*/  @!P5 LDGSTS.E.BYPASS.LTC128B.128 [R245+0x6000], desc[UR22][R28.64+0x180] ;  /* 0x060001801cf5dfae */ /* 0x000fe2000b981a16 */
[C---:B------:R-:W-:Y:S01]  /*21b0*/  @!P0 IMAD R3, R17.reuse, R3, R4 ;  /* 0x0000000311038224 */ /* 0x040fe200078e0204 */
[----:B------:R-:W-:Y:S01]  /*21c0*/  ISETP.GE.AND P5, PT, R0, UR14, PT ;  /* 0x0000000e00007c0c */ /* 0x000fe2000bfa6270 */
[----:B------:R-:W-:Y:S01]  /*21d0*/  IMAD.WIDE.U32 R10, R18, UR8, R10 ;  /* 0x00000008120a7c25 */ /* 0x000fe2000f8e000a */
[----:B------:R-:W-:Y:S01]  /*21e0*/  @!P3 LDGSTS.E.BYPASS.LTC128B.128 [R245+0x800], desc[UR22][R26.64] ;  /* 0x008000001af5bfae */ /* 0x000fe2000b981a16 */
[----:B-1----:R-:W-:Y:S02]  /*21f0*/  @!P4 LEA R8, P1, R22, R8, 0x1 ;  /* 0x000000081608c211 */ /* 0x002fe400078208ff */
[----:B------:R-:W-:Y:S01]  /*2200*/  IMAD R19, R18, UR9, R11 ;  /* 0x0000000912137c24 */ /* 0x000fe2000f8e020b */
[----:B------:R-:W-:Y:S01]  /*2210*/  @!P3 LDGSTS.E.BYPASS.LTC128B.128 [R245+0x2800], desc[UR22][R26.64+0x80] ;  /* 0x028000801af5bfae */ /* 0x000fe2000b981a16 */
[----:B------:R-:W-:Y:S01]  /*2220*/  @!P0 IMAD.WIDE.U32 R24, R17, R2, R24 ;  /* 0x0000000211188225 */ /* 0x000fe200078e0018 */
[----:B------:R-:W-:-:S02]  /*2230*/  @!P4 LEA.HI.X R9, R22, R9, R5, 0x1, P1 ;  /* 0x000000091609c211 */ /* 0x000fc400008f0c05 */
[----:B------:R-:W-:Y:S01]  /*2240*/  @!P3 LDGSTS.E.BYPASS.LTC128B.128 [R245+0x4800], desc[UR22][R26.64+0x100] ;  /* 0x048001001af5bfae */ /* 0x000fe2000b981a16 */
[----:B------:R-:W-:Y:S01]  /*2250*/  IMAD.U32 R11, RZ, RZ, UR10 ;  /* 0x0000000aff0b7e24 */ /* 0x000fe2000f8e00ff */
[----:B------:R-:W-:Y:S01]  /*2260*/  @!P0 IADD3 R3, PT, PT, R25, R3, RZ ;  /* 0x0000000319038210 */ /* 0x000fe20007ffe0ff */
[----:B------:R-:W-:Y:S01]  /*2270*/  IMAD.U32 R2, RZ, RZ, UR11 ;  /* 0x0000000bff027e24 */ /* 0x000fe2000f8e00ff */
[----:B------:R-:W-:Y:S01]  /*2280*/  @!P3 LDGSTS.E.BYPASS.LTC128B.128 [R245+0x6800], desc[UR22][R26.64+0x180] ;  /* 0x068001801af5bfae */ /* 0x000fe2000b981a16 */
[----:B---3--:R-:W-:Y:S01]  /*2290*/  LEA R234, P3, R10, UR6, 0x1 ;  /* 0x000000060aea7c11 */ /* 0x008fe2000f8608ff */
[----:B------:R-:W-:Y:S01]  /*22a0*/  USHF.L.U64.HI UR6, UR10, 0x4, UR11 ;  /* 0x000000040a067899 */ /* 0x000fe2000801020b */
[----:B----4-:R-:W-:Y:S01]  /*22b0*/  @!P0 LEA R6, P1, R24, R6, 0x1 ;  /* 0x0000000618068211 */ /* 0x010fe200078208ff */
[----:B------:R-:W-:Y:S01]  /*22c0*/  @!P4 LDGSTS.E.BYPASS.LTC128B.128 [R245+0x1000], desc[UR22][R8.64] ;  /* 0x0100000008f5cfae */ /* 0x000fe2000b981a16 */
[----:B------:R-:W-:Y:S01]  /*22d0*/  LEA.HI.X R235, R10, UR7, R19, 0x1, P3 ;  /* 0x000000070aeb7c11 */ /* 0x000fe200098f0c13 */
[----:B------:R-:W-:Y:S01]  /*22e0*/  USHF.L.U32 UR7, UR10, 0x4, URZ ;  /* 0x000000040a077899 */ /* 0x000fe200080006ff */
[----:B------:R-:W-:Y:S01]  /*22f0*/  ISETP.GE.AND P3, PT, R12, UR14, PT ;  /* 0x0000000e0c007c0c */ /* 0x000fe2000bf66270 */
[----:B------:R-:W-:Y:S01]  /*2300*/  @!P4 LDGSTS.E.BYPASS.LTC128B.128 [R245+0x3000], desc[UR22][R8.64+0x80] ;  /* 0x0300008008f5cfae */ /* 0x000fe2000b981a16 */
[----:B------:R-:W-:Y:S01]  /*2310*/  @!P0 LEA.HI.X R7, R24, R7, R3, 0x1, P1 ;  /* 0x0000000718078211 */ /* 0x000fe200008f0c03 */
[----:B------:R-:W-:Y:S01]  /*2320*/  IMAD.U32 R0, RZ, RZ, UR6 ;  /* 0x00000006ff007e24 */ /* 0x000fe2000f8e00ff */
[----:B------:R-:W-:Y:S01]  /*2330*/  MOV R5, UR10 ;  /* 0x0000000a00057c02 */ /* 0x000fe20008000f00 */
[----:B------:R-:W-:Y:S01]  /*2340*/  @!P4 LDGSTS.E.BYPASS.LTC128B.128 [R245+0x5000], desc[UR22][R8.64+0x100] ;  /* 0x0500010008f5cfae */ /* 0x000fe2000b981a16 */
[----:B------:R-:W-:Y:S01]  /*2350*/  IMAD.U32 R3, RZ, RZ, UR7 ;  /* 0x00000007ff037e24 */ /* 0x000fe2000f8e00ff */
[----:B------:R-:W-:-:S02]  /*2360*/  USHF.L.U64.HI UR7, UR8, 0x4, UR9 ;  /* 0x0000000408077899 */ /* 0x000fc40008010209 */
[----:B------:R1:W-:Y:S01]  /*2370*/  @!P4 LDGSTS.E.BYPASS.LTC128B.128 [R245+0x7000], desc[UR22][R8.64+0x180] ;  /* 0x0700018008f5cfae */ /* 0x0003e2000b981a16 */
[----:B------:R-:W-:Y:S02]  /*2380*/  ISETP.GE.AND P4, PT, R13, UR14, PT ;  /* 0x0000000e0d007c0c */ /* 0x000fe4000bf86270 */
[C---:B------:R-:W-:Y:S01]  /*2390*/  @!P5 LEA R14, P1, R3.reuse, R232, 0x1 ;  /* 0x000000e8030ed211 */ /* 0x040fe200078208ff */
[----:B------:R-:W-:Y:S01]  /*23a0*/  @!P3 IMAD.MOV.U32 R230, RZ, RZ, R232 ;  /* 0x000000ffffe6b224 */ /* 0x000fe200078e00e8 */
[----:B------:R-:W-:Y:S01]  /*23b0*/  @!P0 LDGSTS.E.BYPASS.LTC128B.128 [R245+0x1800], desc[UR22][R6.64] ;  /* 0x0180000006f58fae */ /* 0x000fe2000b981a16 */
[----:B------:R-:W-:Y:S01]  /*23c0*/  VOTEU.ALL UP0, P3 ;  /* 0x0000000000ff7886 */ /* 0x000fe20001800000 */
[----:B------:R-:W-:Y:S02]  /*23d0*/  @!P5 LEA.HI.X R15, R3, R231, R0, 0x1, P1 ;  /* 0x000000e7030fd211 */ /* 0x000fe400008f0c00 */
[----:B------:R-:W-:Y:S01]  /*23e0*/  @!P0 LDGSTS.E.BYPASS.LTC128B.128 [R245+0x3800], desc[UR22][R6.64+0x80] ;  /* 0x0380008006f58fae */ /* 0x000fe2000b981a16 */
[----:B------:R-:W-:Y:S01]  /*23f0*/  ISETP.GE.AND P1, PT, R13, UR14, PT ;  /* 0x0000000e0d007c0c */ /* 0x000fe2000bf26270 */
[----:B------:R-:W-:-:S02]  /*2400*/  @!UP0 UIMAD UR6, UR11, 0x60, URZ ;  /* 0x000000600b0688a4 */ /* 0x000fc4000f8e02ff */
[----:B------:R-:W-:Y:S04]  /*2410*/  @!P0 LDGSTS.E.BYPASS.LTC128B.128 [R245+0x5800], desc[UR22][R6.64+0x100] ;  /* 0x0580010006f58fae */ /* 0x000fe8000b981a16 */
[----:B------:R2:W-:Y:S01]  /*2420*/  @!P0 LDGSTS.E.BYPASS.LTC128B.128 [R245+0x7800], desc[UR22][R6.64+0x180] ;  /* 0x0780018006f58fae */ /* 0x0005e2000b981a16 */
[----:B------:R-:W-:-:S04]  /*2430*/  @!P4 LEA R4, P0, R11, R232, 0x6 ;  /* 0x000000e80b04c211 */ /* 0x000fc800078030ff */
[----:B------:R-:W-:Y:S02]  /*2440*/  @!P4 LEA.HI.X R5, R5, R231, R2, 0x6, P0 ;  /* 0x000000e70505c211 */ /* 0x000fe400000f3402 */
[----:B------:R-:W-:Y:S01]  /*2450*/  ISETP.GE.AND P0, PT, R12, UR14, PT ;  /* 0x0000000e0c007c0c */ /* 0x000fe2000bf06270 */
[----:B------:R-:W-:Y:S01]  /*2460*/  USHF.L.U32 UR14, UR8, 0x4, URZ ;  /* 0x00000004080e7899 */ /* 0x000fe200080006ff */
[----:B------:R-:W-:Y:S02]  /*2470*/  LOP3.LUT R2, R215, 0x8, RZ, 0xc0, !PT ;  /* 0x00000008d7027812 */ /* 0x000fe400078ec0ff */
[----:B-1----:R-:W-:-:S05]  /*2480*/  MOV R8, UR10 ;  /* 0x0000000a00087c02 */ /* 0x002fca0008000f00 */
[----:B------:R-:W-:Y:S01]  /*2490*/  @!P3 IMAD.WIDE.U32 R8, R8, 0x60, R230 ;  /* 0x000000600808b825 */ /* 0x000fe200078e00e6 */
[----:B------:R-:W-:-:S03]  /*24a0*/  @!P6 MOV R230, R232 ;  /* 0x000000e800e6e202 */ /* 0x000fc60000000f00 */
[----:B------:R-:W-:Y:S01]  /*24b0*/  @!P3 VIADD R11, R9, UR6 ;  /* 0x00000006090bbc36 */ /* 0x000fe20008000000 */
[----:B------:R-:W-:Y:S01]  /*24c0*/  VOTEU.ALL UP0, P0 ;  /* 0x0000000000ff7886 */ /* 0x000fe20000000000 */
[----:B------:R-:W-:Y:S01]  /*24d0*/  @!P6 LDGSTS.E.BYPASS.LTC128B.128 [R245+0x8000], desc[UR22][R230.64] ;  /* 0x08000000e6f5efae */ /* 0x000fe2000b981a16 */
[----:B------:R-:W-:Y:S02]  /*24e0*/  @!P3 IMAD.MOV.U32 R10, RZ, RZ, R8 ;  /* 0x000000ffff0ab224 */ /* 0x000fe400078e0008 */
[----:B------:R-:W-:Y:S01]  /*24f0*/  IMAD.U32 R9, RZ, RZ, UR8 ;  /* 0x00000008ff097e24 */ /* 0x000fe2000f8e00ff */
[----:B------:R-:W-:Y:S01]  /*2500*/  @!P6 LDGSTS.E.BYPASS.LTC128B.128 [R245+0xa000], desc[UR22][R230.64+0x80] ;  /* 0x0a000080e6f5efae */ /* 0x000fe2000b981a16 */
[----:B--2---:R-:W-:Y:S01]  /*2510*/  LOP3.LUT R6, R217, 0x8, RZ, 0xc0, !PT ;  /* 0x00000008d9067812 */ /* 0x004fe200078ec0ff */
[----:B------:R-:W-:Y:S01]  /*2520*/  @!UP0 UIMAD UR6, UR9, 0x60, URZ ;  /* 0x00000060090688a4 */ /* 0x000fe2000f8e02ff */
[----:B------:R-:W-:Y:S01]  /*2530*/  LOP3.LUT R7, R214, 0x1c0, R78, 0xf8, !PT ;  /* 0x000001c0d6077812 */ /* 0x000fe200078ef84e */
[----:B------:R-:W-:Y:S01]  /*2540*/  @!P6 LDGSTS.E.BYPASS.LTC128B.128 [R245+0xc000], desc[UR22][R230.64+0x100] ;  /* 0x0c000100e6f5efae */ /* 0x000fe2000b981a16 */
[----:B------:R-:W-:-:S02]  /*2550*/  UISETP.GT.U32.AND UP0, UPT, UR15, UR16, UPT ;  /* 0x000000100f00728c */ /* 0x000fc4000bf04070 */
[C---:B------:R-:W-:Y:S01]  /*2560*/  LOP3.LUT R177, R7.reuse, R6, RZ, 0x3c, !PT ;  /* 0x0000000607b17212 */ /* 0x040fe200078e3cff */
[----:B------:R1:W-:Y:S01]  /*2570*/  @!P6 LDGSTS.E.BYPASS.LTC128B.128 [R245+0xe000], desc[UR22][R230.64+0x180] ;  /* 0x0e000180e6f5efae */ /* 0x0003e2000b981a16 */
[----:B------:R-:W-:Y:S01]  /*2580*/  LOP3.LUT R12, R7, R2, RZ, 0x3c, !PT ;  /* 0x00000002070c7212 */ /* 0x000fe200078e3cff */
[----:B------:R-:W-:Y:S01]  /*2590*/  IMAD.U32 R6, RZ, RZ, UR7 ;  /* 0x00000007ff067e24 */ /* 0x000fe2000f8e00ff */
[----:B------:R-:W-:Y:S01]  /*25a0*/  MOV R7, UR14 ;  /* 0x0000000e00077c02 */ /* 0x000fe20008000f00 */
[----:B------:R-:W-:Y:S01]  /*25b0*/  @!P5 LDGSTS.E.BYPASS.LTC128B.128 [R245+0x8800], desc[UR22][R14.64] ;  /* 0x088000000ef5dfae */ /* 0x000fe2000b981a16 */
[----:B------:R-:W-:Y:S01]  /*25c0*/  IMAD.U32 R2, RZ, RZ, UR9 ;  /* 0x00000009ff027e24 */ /* 0x000fe2000f8e00ff */
[----:B------:R-:W-:Y:S01]  /*25d0*/  IADD3 R84, PT, PT, R177, R176, RZ ;  /* 0x000000b0b1547210 */ /* 0x000fe20007ffe0ff */
[----:B------:R-:W-:Y:S01]  /*25e0*/  IMAD R83, R12, 0x2, R83 ;  /* 0x000000020c537824 */ /* 0x000fe200078e0253 */
[----:B------:R-:W-:Y:S01]  /*25f0*/  @!P5 LDGSTS.E.BYPASS.LTC128B.128 [R245+0xa800], desc[UR22][R14.64+0x80] ;  /* 0x0a8000800ef5dfae */ /* 0x000fe2000b981a16 */
[----:B------:R-:W2:Y:S01]  /*2600*/  LDCU UR14, c[0x0][0x50c] ;  /* 0x0000a180ff0e77ac */ /* 0x000ea20008000800 */
[----:B------:R-:W-:-:S02]  /*2610*/  LEA R84, R84, UR5, 0x1 ;  /* 0x0000000554547c11 */ /* 0x000fc4000f8e08ff */
[----:B------:R-:W-:Y:S01]  /*2620*/  @!P5 LDGSTS.E.BYPASS.LTC128B.128 [R245+0xc800], desc[UR22][R14.64+0x100] ;  /* 0x0c8001000ef5dfae */ /* 0x000fe2000b981a16 */
[----:B------:R-:W-:-:S03]  /*2630*/  IADD3 R209, PT, PT, R83, UR5, RZ ;  /* 0x0000000553d17c10 */ /* 0x000fc6000fffe0ff */
[----:B------:R3:W-:Y:S04]  /*2640*/  @!P5 LDGSTS.E.BYPASS.LTC128B.128 [R245+0xe800], desc[UR22][R14.64+0x180] ;  /* 0x0e8001800ef5dfae */ /* 0x0007e8000b981a16 */
[----:B------:R-:W-:Y:S04]  /*2650*/  @!P4 LDGSTS.E.BYPASS.LTC128B.128 [R245+0x9000], desc[UR22][R4.64] ;  /* 0x0900000004f5cfae */ /* 0x000fe8000b981a16 */
[----:B------:R-:W-:Y:S01]  /*2660*/  @!P4 LDGSTS.E.BYPASS.LTC128B.128 [R245+0xb000], desc[UR22][R4.64+0x80] ;  /* 0x0b00008004f5cfae */ /* 0x000fe2000b981a16 */
[----:B-1----:R-:W-:-:S03]  /*2670*/  IMAD.U32 R230, RZ, RZ, UR19 ;  /* 0x00000013ffe67e24 */ /* 0x002fc6000f8e00ff */
[----:B------:R-:W-:Y:S04]  /*2680*/  @!P4 LDGSTS.E.BYPASS.LTC128B.128 [R245+0xd000], desc[UR22][R4.64+0x100] ;  /* 0x0d00010004f5cfae */ /* 0x000fe8000b981a16 */
[----:B------:R1:W-:Y:S04]  /*2690*/  @!P4 LDGSTS.E.BYPASS.LTC128B.128 [R245+0xf000], desc[UR22][R4.64+0x180] ;  /* 0x0f00018004f5cfae */ /* 0x0003e8000b981a16 */
[----:B------:R-:W-:Y:S04]  /*26a0*/  @!P3 LDGSTS.E.BYPASS.LTC128B.128 [R245+0x9800], desc[UR22][R10.64] ;  /* 0x098000000af5bfae */ /* 0x000fe8000b981a16 */
[----:B------:R-:W-:Y:S01]  /*26b0*/  @!P3 LDGSTS.E.BYPASS.LTC128B.128 [R245+0xb800], desc[UR22][R10.64+0x80] ;  /* 0x0b8000800af5bfae */ /* 0x000fe2000b981a16 */
[----:B---3--:R-:W-:-:S03]  /*26c0*/  MOV R14, UR8 ;  /* 0x00000008000e7c02 */ /* 0x008fc60008000f00 */
[----:B------:R-:W-:Y:S04]  /*26d0*/  @!P3 LDGSTS.E.BYPASS.LTC128B.128 [R245+0xd800], desc[UR22][R10.64+0x100] ;  /* 0x0d8001000af5bfae */ /* 0x000fe8000b981a16 */
[----:B------:R3:W-:Y:S01]  /*26e0*/  @!P3 LDGSTS.E.BYPASS.LTC128B.128 [R245+0xf800], desc[UR22][R10.64+0x180] ;  /* 0x0f8001800af5bfae */ /* 0x0007e2000b981a16 */
[----:B------:R-:W-:Y:S01]  /*26f0*/  @!P1 LEA R8, P3, R9, R234, 0x6 ;  /* 0x000000ea09089211 */ /* 0x000fe200078630ff */
[----:B------:R-:W-:Y:S02]  /*2700*/  @!P0 IMAD.WIDE.U32 R14, R14, 0x60, R234 ;  /* 0x000000600e0e8825 */ /* 0x000fe400078e00ea */
[----:B------:R-:W0:Y:S01]  /*2710*/  LDGDEPBAR ;  /* 0x00000000000079af */ /* 0x000e220000000000 */
[----:B-1----:R-:W-:Y:S02]  /*2720*/  MOV R4, UR8 ;  /* 0x0000000800047c02 */ /* 0x002fe40008000f00 */
[----:B------:R-:W-:-:S02]  /*2730*/  @!P0 IADD3 R5, PT, PT, R15, UR6, RZ ;  /* 0x000000060f058c10 */ /* 0x000fc4000fffe0ff */
[----:B------:R-:W-:Y:S01]  /*2740*/  @!P1 LEA.HI.X R9, R4, R235, R2, 0x6, P3 ;  /* 0x000000eb04099211 */ /* 0x000fe200018f3402 */
[----:B------:R-:W-:Y:S01]  /*2750*/  @!P0 IMAD.MOV.U32 R4, RZ, RZ, R14 ;  /* 0x000000ffff048224 */ /* 0x000fe200078e000e */
[----:B---3--:R-:W-:Y:S01]  /*2760*/  @!P2 LEA R10, P4, R7, R234, 0x1 ;  /* 0x000000ea070aa211 */ /* 0x008fe200078808ff */
        /* <DEDUP_REMOVED lines=51> */
[----:B------:R-:W3:Y:S01]  /*2aa0*/  LDSM.16.M88.4 R20, [R83+UR5+0x8000] ;  /* 0x008000055314783b */ /* 0x000ee20008000200 */
[----:B------:R-:W-:Y:S01]  /*2ab0*/  IADD3 R79, PT, PT, R209, R76, RZ ;  /* 0x0000004cd14f7210 */ /* 0x000fe20007ffe0ff */
[C---:B------:R-:W-:Y:S01]  /*2ac0*/  IMAD.IADD R82, R84.reuse, 0x1, R76 ;  /* 0x0000000154527824 */ /* 0x040fe200078e024c */
[----:B------:R-:W-:Y:S01]  /*2ad0*/  SEL R167, R167, 0xffffffc0, !P0 ;  /* 0xffffffc0a7a77807 */ /* 0x000fe20004000000 */
[----:B------:R-:W4:Y:S03]  /*2ae0*/  LDSM.16.M88.4 R12, [R83+UR5+0x8800] ;  /* 0x00880005530c783b */ /* 0x000f260008000200 */
[----:B------:R-:W-:Y:S01]  /*2af0*/  IADD3 R81, PT, PT, R84, R167, RZ ;  /* 0x000000a754517210 */ /* 0x000fe20007ffe0ff */
[----:B------:R-:W5:Y:S01]  /*2b00*/  LDSM.16.M88.4 R56, [R83+UR5+0x9000] ;  /* 0x009000055338783b */ /* 0x000f620008000200 */
[----:B------:R-:W-:-:S02]  /*2b10*/  IMAD.IADD R165, R209, 0x1, R167 ;  /* 0x00000001d1a57824 */ /* 0x000fc400078e02a7 */
[C---:B------:R-:W-:Y:S01]  /*2b20*/  IADD3 R80, PT, PT, R76.reuse, R81, RZ ;  /* 0x000000514c507210 */ /* 0x040fe20007ffe0ff */
[----:B------:R-:W2:Y:S01]  /*2b30*/  LDSM.16.M88.4 R28, [R83+UR5+0x9800] ;  /* 0x00980005531c783b */ /* 0x000ea20008000200 */
[----:B------:R-:W-:-:S03]  /*2b40*/  IMAD.IADD R77, R76, 0x1, R165 ;  /* 0x000000014c4d7824 */ /* 0x000fc600078e02a5 */
[----:B------:R-:W-:Y:S04]  /*2b50*/  LDSM.16.M88.4 R32, [R79+0x8000] ;  /* 0x008000004f20783b */ /* 0x000fe80000000200 */
[----:B-1----:R-:W1:Y:S04]  /*2b60*/  LDSM.16.M88.4 R4, [R82] ;  /* 0x000000005204783b */ /* 0x002e680000000200 */
[----:B------:R-:W1:Y:S04]  /*2b70*/  LDSM.16.M88.4 R8, [R79+0x8800] ;  /* 0x008800004f08783b */ /* 0x000e680000000200 */
[----:B------:R-:W1:Y:S04]  /*2b80*/  LDSM.16.M88.4 R72, [R79+0x9000] ;  /* 0x009000004f48783b */ /* 0x000e680000000200 */
[----:B------:R-:W1:Y:S04]  /*2b90*/  LDSM.16.M88.4 R44, [R79+0x9800] ;  /* 0x009800004f2c783b */ /* 0x000e680000000200 */
        /* <DEDUP_REMOVED lines=11> */
[C---:B--2---:R-:W-:Y:S08]  /*2c50*/  HMMA.16816.F32.BF16 R52, R48.reuse, R28, RZ ;  /* 0x0000001c3034723c */ /* 0x044ff000000418ff */
        /* <DEDUP_REMOVED lines=69> */
[----:B------:R-:W-:Y:S04]  /*30b0*/  LDSM.16.M88.4 R44, [R84+0x4000] ;  /* 0x00400000542c783b */ /* 0x000fe80000000200 */
[----:B------:R-:W-:Y:S03]  /*30c0*/  LDSM.16.M88.4 R84, [R84+0x6000] ;  /* 0x006000005454783b */ /* 0x000fe60000000200 */
        /* <DEDUP_REMOVED lines=21> */
[----:B------:R-:W3:Y:S07]  /*3220*/  LDSM.16.M88.4 R48, [R79+0xc800] ;  /* 0x00c800004f30783b */ /* 0x000eee0000000200 */
        /* <DEDUP_REMOVED lines=41> */
[----:B------:R-:W2:Y:S07]  /*34c0*/  LDSM.16.M88.4 R8, [R83+UR5+0xe800] ;  /* 0x00e800055308783b */ /* 0x000eae0008000200 */
[C---:B---3--:R-:W-:Y:S08]  /*34d0*/  HMMA.16816.F32.BF16 R16, R40.reuse, R28, R16 ;  /* 0x0000001c2810723c */ /* 0x048ff00000041810 */
[----:B------:R-:W-:Y:S01]  /*34e0*/  HMMA.16816.F32.BF16 R12, R40, R30, R12 ;  /* 0x0000001e280c723c */ /* 0x000fe2000004180c */
[----:B------:R-:W3:Y:S07]  /*34f0*/  LDSM.16.M88.4 R28, [R165+0xe000] ;  /* 0x00e00000a51c783b */ /* 0x000eee0000000200 */
[----:B------:R-:W-:Y:S08]  /*3500*/  HMMA.16816.F32.BF16 R24, R84, R48, R24 ;  /* 0x000000305418723c */ /* 0x000ff00000041818 */
[C---:B-1----:R-:W-:Y:S08]  /*3510*/  HMMA.16816.F32.BF16 R60, R40.reuse, R4, R60 ;  /* 0x00000004283c723c */ /* 0x042ff0000004183c */
[----:B------:R-:W-:Y:S01]  /*3520*/  HMMA.16816.F32.BF16 R56, R40, R6, R56 ;  /* 0x000000062838723c */ /* 0x000fe20000041838 */
[----:B------:R-:W1:Y:S07]  /*3530*/  LDSM.16.M88.4 R4, [R83+UR5+0xf000] ;  /* 0x00f000055304783b */ /* 0x000e6e0008000200 */
[----:B------:R-:W-:Y:S01]  /*3540*/  HMMA.16816.F32.BF16 R20, R84, R50, R20 ;  /* 0x000000325414723c */ /* 0x000fe20000041814 */
[----:B------:R-:W-:Y:S07]  /*3550*/  LDSM.16.M88.4 R48, [R79+0xe800] ;  /* 0x00e800004f30783b */ /* 0x000fee0000000200 */
[C---:B----4-:R-:W-:Y:S08]  /*3560*/  HMMA.16816.F32.BF16 R52, R40.reuse, R32, R52 ;  /* 0x000000202834723c */ /* 0x050ff00000041834 */
[----:B------:R-:W-:Y:S01]  /*3570*/  HMMA.16816.F32.BF16 R64, R40, R34, R64 ;  /* 0x000000222840723c */ /* 0x000fe20000041840 */
[----:B------:R-:W-:Y:S04]  /*3580*/  LDSM.16.M88.4 R40, [R80+0x6000] ;  /* 0x006000005028783b */ /* 0x000fe80000000200 */
[----:B------:R-:W4:Y:S03]  /*3590*/  LDSM.16.M88.4 R32, [R77+0xe000] ;  /* 0x00e000004d20783b */ /* 0x000f260000000200 */
[C---:B-----5:R-:W-:Y:S01]  /*35a0*/  HMMA.16816.F32.BF16 R24, R44.reuse, R36, R24 ;  /* 0x000000242c18723c */ /* 0x060fe20000041818 */
[----:B------:R-:W-:Y:S07]  /*35b0*/  LDSM.16.M88.4 R80, [R83+UR5+0xf800] ;  /* 0x00f800055350783b */ /* 0x000fee0008000200 */
[----:B------:R-:W-:Y:S08]  /*35c0*/  HMMA.16816.F32.BF16 R20, R44, R38, R20 ;  /* 0x000000262c14723c */ /* 0x000ff00000041814 */
[----:B--2---:R-:W-:Y:S08]  /*35d0*/  HMMA.16816.F32.BF16 R16, R84, R8, R16 ;  /* 0x000000085410723c */ /* 0x004ff00000041810 */
[----:B---3--:R-:W-:Y:S08]  /*35e0*/  HMMA.16816.F32.BF16 R24, R68, R28, R24 ;  /* 0x0000001c4418723c */ /* 0x008ff00000041818 */
[C---:B------:R-:W-:Y:S01]  /*35f0*/  HMMA.16816.F32.BF16 R12, R84.reuse, R10, R12 ;  /* 0x0000000a540c723c */ /* 0x040fe2000004180c */
[----:B------:R-:W2:Y:S07]  /*3600*/  LDSM.16.M88.4 R8, [R165+0xe800] ;  /* 0x00e80000a508783b */ /* 0x000eae0000000200 */
[C---:B-1----:R-:W-:Y:S08]  /*3610*/  HMMA.16816.F32.BF16 R60, R84.reuse, R4, R60 ;  /* 0x00000004543c723c */ /* 0x042ff0000004183c */
[----:B------:R-:W-:Y:S01]  /*3620*/  HMMA.16816.F32.BF16 R56, R84, R6, R56 ;  /* 0x000000065438723c */ /* 0x000fe20000041838 */
[----:B------:R-:W1:Y:S07]  /*3630*/  LDSM.16.M88.4 R4, [R79+0xf000] ;  /* 0x00f000004f04783b */ /* 0x000e6e0000000200 */
        /* <DEDUP_REMOVED lines=10> */
[----:B------:R5:W1:Y:S01]  /*36e0*/  MUFU.TANH R36, R24 ;  /* 0x0000001800247308 */ /* 0x000a620000002400 */
[----:B------:R-:W-:Y:S07]  /*36f0*/  HMMA.16816.F32.BF16 R12, R44, R50, R12 ;  /* 0x000000322c0c723c */ /* 0x000fee000004180c */
[----:B------:R-:W3:Y:S01]  /*3700*/  MUFU.TANH R38, R38 ;  /* 0x0000002600267308 */ /* 0x000ee20000002400 */
[----:B--2---:R-:W-:Y:S03]  /*3710*/  HMMA.16816.F32.BF16 R28, R68, R8, R28 ;  /* 0x00000008441c723c */ /* 0x004fe6000004181c */
[----:B------:R-:W-:Y:S01]  /*3720*/  FMUL.FTZ R20, R20, UR14 ;  /* 0x0000000e14147c20 */ /* 0x000fe20008410000 */
[----:B------:R-:W-:Y:S01]  /*3730*/  FMUL.FTZ R21, R21, UR14 ;  /* 0x0000000e15157c20 */ /* 0x000fe20008410000 */
[----:B------:R-:W-:Y:S01]  /*3740*/  FMUL.FTZ R22, R22, UR14 ;  /* 0x0000000e16167c20 */ /* 0x000fe20008410000 */
[----:B------:R-:W-:Y:S01]  /*3750*/  FMUL.FTZ R23, R23, UR14 ;  /* 0x0000000e17177c20 */ /* 0x000fe20008410000 */
[----:B------:R-:W2:Y:S01]  /*3760*/  MUFU.TANH R37, R37 ;  /* 0x0000002500257308 */ /* 0x000ea20000002400 */
[----:B-1----:R-:W-:Y:S01]  /*3770*/  HMMA.16816.F32.BF16 R60, R44, R4, R60 ;  /* 0x000000042c3c723c */ /* 0x002fe2000004183c */
[----:B-----5:R-:W1:Y:S06]  /*3780*/  LDSM.16.M88.4 R24, [R165+0xf000] ;  /* 0x00f00000a518783b */ /* 0x020e6c0000000200 */
        /* <DEDUP_REMOVED lines=19> */
[----:B------:R-:W-:Y:S01]  /*38c0*/  LOP3.LUT R46, R217, 0x1f0, RZ, 0xc0, !PT ;  /* 0x000001f0d92e7812 */ /* 0x000fe200078ec0ff */
[----:B------:R-:W4:Y:S01]  /*38d0*/  MUFU.TANH R28, R28 ;  /* 0x0000001c001c7308 */ /* 0x000f220000002400 */
[----:B------:R-:W-:-:S05]  /*38e0*/  FMUL.FTZ R12, R12, UR14 ;  /* 0x0000000e0c0c7c20 */ /* 0x000fca0008410000 */
[C---:B-1----:R-:W-:Y:S01]  /*38f0*/  HMMA.16816.F32.BF16 R60, R68.reuse, R24, R60 ;  /* 0x00000018443c723c */ /* 0x042fe2000004183c */
[----:B------:R-:W-:Y:S01]  /*3900*/  FMUL.FTZ R24, R30, UR14 ;  /* 0x0000000e1e187c20 */ /* 0x000fe20008410000 */
[----:B------:R-:W-:Y:S01]  /*3910*/  FMUL.FTZ R25, R31, UR14 ;  /* 0x0000000e1f197c20 */ /* 0x000fe20008410000 */
[----:B------:R-:W1:Y:S05]  /*3920*/  MUFU.TANH R29, R29 ;  /* 0x0000001d001d7308 */ /* 0x000e6a0000002400 */
[C---:B------:R-:W-:Y:S03]  /*3930*/  HMMA.16816.F32.BF16 R56, R68.reuse, R26, R56 ;  /* 0x0000001a4438723c */ /* 0x040fe60000041838 */
[----:B------:R-:W1:Y:S05]  /*3940*/  MUFU.TANH R24, R24 ;  /* 0x0000001800187308 */ /* 0x000e6a0000002400 */
[----:B-----5:R-:W-:Y:S01]  /*3950*/  HMMA.16816.F32.BF16 R52, R68, R4, R52 ;  /* 0x000000044434723c */ /* 0x020fe20000041834 */
[----:B------:R-:W-:Y:S01]  /*3960*/  FMUL.FTZ R4, R15, UR14 ;  /* 0x0000000e0f047c20 */ /* 0x000fe20008410000 */
[----:B------:R-:W-:Y:S01]  /*3970*/  SHF.R.U32.HI R5, RZ, 0x2, R215 ;  /* 0x00000002ff057819 */ /* 0x000fe200000116d7 */
[----:B------:R-:W1:Y:S03]  /*3980*/  MUFU.TANH R25, R25 ;  /* 0x0000001900197308 */ /* 0x000e660000002400 */
[----:B------:R-:W-:-:S02]  /*3990*/  LOP3.LUT R5, R5, 0x7, RZ, 0xc0, !PT ;  /* 0x0000000705057812 */ /* 0x000fc400078ec0ff */
[----:B------:R-:W-:Y:S02]  /*39a0*/  HMMA.16816.F32.BF16 R64, R68, R6, R64 ;  /* 0x000000064440723c */ /* 0x000fe40000041840 */
[----:B------:R-:W-:Y:S01]  /*39b0*/  IADD3 R5, PT, PT, R5, UR21, R46 ;  /* 0x0000001505057c10 */ /* 0x000fe2000fffe02e */
[----:B------:R-:W1:Y:S01]  /*39c0*/  MUFU.TANH R12, R12 ;  /* 0x0000000c000c7308 */ /* 0x000e620000002400 */
[----:B------:R-:W-:Y:S02]  /*39d0*/  MOV R46, UR20 ;  /* 0x00000014002e7c02 */ /* 0x000fe40008000f00 */
[----:B------:R-:W-:Y:S02]  /*39e0*/  IADD3 R230, PT, PT, R5, UR24, -R230 ;  /* 0x0000001805e67c10 */ /* 0x000fe4000fffe8e6 */
[----:B------:R-:W-:Y:S01]  /*39f0*/  HMMA.16816.F32.BF16 R60, R40, R8, R60 ;  /* 0x00000008283c723c */ /* 0x000fe2000004183c */
[----:B------:R-:W-:Y:S01]  /*3a00*/  FMUL.FTZ R9, R14, UR14 ;  /* 0x0000000e0e097c20 */ /* 0x000fe20008410000 */
[----:B------:R-:W-:Y:S01]  /*3a10*/  FMUL.FTZ R8, R13, UR14 ;  /* 0x0000000e0d087c20 */ /* 0x000fe20008410000 */
[----:B------:R-:W1:Y:S01]  /*3a20*/  MUFU.TANH R4, R4 ;  /* 0x0000000400047308 */ /* 0x000e620000002400 */
[----:B------:R-:W-:-:S04]  /*3a30*/  IADD3 R229, PT, PT, R5, 0x1, R46 ;  /* 0x0000000105e57810 */ /* 0x000fc80007ffe02e */
[----:B------:R-:W-:Y:S01]  /*3a40*/  HMMA.16816.F32.BF16 R56, R40, R10, R56 ;  /* 0x0000000a2838723c */ /* 0x000fe20000041838 */
[C---:B------:R-:W-:Y:S02]  /*3a50*/  VIADDMNMX R228, R229.reuse, 0x8, R228, PT ;  /* 0x00000008e5e47846 */ /* 0x040fe400038001e4 */
[----:B------:R-:W1:Y:S01]  /*3a60*/  MUFU.TANH R8, R8 ;  /* 0x0000000800087308 */ /* 0x000e620000002400 */
[----:B------:R-:W-:-:S04]  /*3a70*/  VIMNMX R229, PT, PT, R229, UR24, PT ;  /* 0x00000018e5e57c48 */ /* 0x000fc8000bfe0100 */
        /* <DEDUP_REMOVED lines=48> */
.L_x_5367:
        /* <DEDUP_REMOVED lines=61> */
.L_x_5368:
        /* <DEDUP_REMOVED lines=29> */
.L_x_5366:
[----:B------:R-:W-:Y:S01]  /*4320*/  IMAD.SHL.U32 R0, R215, 0x2, RZ ;  /* 0x00000002d7007824 */ /* 0x000fe200078e00ff */
[----:B------:R-:W-:Y:S01]  /*4330*/  LOP3.LUT R166, R177, 0x200, R78, 0xf8, !PT ;  /* 0x00000200b1a67812 */ /* 0x000fe200078ef84e */
[----:B------:R-:W-:Y:S01]  /*4340*/  VIADD R45, R230, 0x8 ;  /* 0x00000008e62d7836 */ /* 0x000fe20000000000 */
[----:B------:R-:W-:Y:S02]  /*4350*/  UISETP.GT.U32.AND UP0, UPT, UR15, UR16, UPT ;  /* 0x000000100f00728c */ /* 0x000fe4000bf04070 */
[----:B------:R-:W-:Y:S02]  /*4360*/  LOP3.LUT R0, R0, 0x6, RZ, 0xc0, !PT ;  /* 0x0000000600007812 */ /* 0x000fe400078ec0ff */
[----:B------:R-:W-:Y:S02]  /*4370*/  LEA R216, R166, UR5, 0x1 ;  /* 0x00000005a6d87c11 */ /* 0x000fe4000f8e08ff */
[----:B--2---:R-:W-:Y:S01]  /*4380*/  LOP3.LUT R46, R0, UR4, RZ, 0xfc, !PT ;  /* 0x00000004002e7c12 */ /* 0x004fe2000f8efcff */
[----:B------:R-:W2:Y:S02]  /*4390*/  LDCU UR4, c[0x0][0x45c] ;  /* 0x00008b80ff0477ac */ /* 0x000ea40008000800 */
[----:B------:R-:W-:Y:S01]  /*43a0*/  IMAD.IADD R200, R76, 0x1, R216 ;  /* 0x000000014cc87824 */ /* 0x000fe200078e02d8 */
[----:B------:R-:W-:Y:S01]  /*43b0*/  LDSM.16.MT88.4 R156, [R216+0x10000] ;  /* 0x01000000d89c783b */ /* 0x000fe20000004200 */
[----:B------:R-:W-:-:S02]  /*43c0*/  VIADD R3, R46, 0x1 ;  /* 0x000000012e037836 */ /* 0x000fc40000000000 */
[C---:B------:R-:W-:Y:S01]  /*43d0*/  VIADD R5, R46.reuse, 0x8 ;  /* 0x000000082e057836 */ /* 0x040fe20000000000 */
[----:B------:R-:W-:Y:S01]  /*43e0*/  LDSM.16.MT88.4 R80, [R200+0x14000] ;  /* 0x01400000c850783b */ /* 0x000fe20000004200 */
[----:B------:R-:W-:Y:S01]  /*43f0*/  VIADD R7, R46, 0x9 ;  /* 0x000000092e077836 */ /* 0x000fe20000000000 */
[-C--:B------:R-:W-:Y:S01]  /*4400*/  ISETP.GT.AND P1, PT, R230, R3.reuse, PT ;  /* 0x00000003e600720c */ /* 0x080fe20003f24270 */
[----:B------:R-:W-:Y:S01]  /*4410*/  VIADD R17, R46, 0x20 ;  /* 0x000000202e117836 */ /* 0x000fe20000000000 */
[----:B------:R-:W-:Y:S01]  /*4420*/  ISETP.GT.AND P2, PT, R45, R3, PT ;  /* 0x000000032d00720c */ /* 0x000fe20003f44270 */
[----:B------:R-:W-:Y:S01]  /*4430*/  IMAD.IADD R195, R167, 0x1, R216 ;  /* 0x00000001a7c37824 */ /* 0x000fe200078e02d8 */
[----:B------:R-:W-:Y:S01]  /*4440*/  ISETP.GT.AND P3, PT, R45, R5, PT ;  /* 0x000000052d00720c */ /* 0x000fe20003f64270 */
[----:B------:R-:W-:Y:S01]  /*4450*/  LDSM.16.MT88.4 R148, [R200+0x10000] ;  /* 0x01000000c894783b */ /* 0x000fe20000004200 */
[C---:B------:R-:W-:Y:S01]  /*4460*/  ISETP.GE.AND P5, PT, R3.reuse, R229, PT ;  /* 0x000000e50300720c */ /* 0x040fe20003fa6270 */
[----:B------:R-:W-:Y:S01]  /*4470*/  IMAD.IADD R194, R76, 0x1, R195 ;  /* 0x000000014cc27824 */ /* 0x000fe200078e02c3 */
[----:B------:R-:W-:Y:S01]  /*4480*/  ISETP.GE.AND P0, PT, R3, R228, PT ;  /* 0x000000e40300720c */ /* 0x000fe20003f06270 */
[----:B------:R-:W-:Y:S01]  /*4490*/  LDSM.16.MT88.4 R48, [R200+0x12000] ;  /* 0x01200000c830783b */ /* 0x000fe20000004200 */
[----:B------:R-:W-:-:S02]  /*44a0*/  ISETP.GT.AND P4, PT, R230, R5, PT ;  /* 0x00000005e600720c */ /* 0x000fc40003f84270 */
[----:B------:R-:W-:Y:S01]  /*44b0*/  FSEL R3, R38, -INF , !P1 ;  /* 0xff80000026037808 */ /* 0x000fe20004800000 */
[----:B------:R-:W-:Y:S01]  /*44c0*/  LDSM.16.MT88.4 R112, [R200+0x16000] ;  /* 0x01600000c870783b */ /* 0x000fe20000004200 */
[----:B------:R-:W-:Y:S02]  /*44d0*/  FSEL R35, R39, -INF , !P2 ;  /* 0xff80000027237808 */ /* 0x000fe40005000000 */
[C---:B------:R-:W-:Y:S01]  /*44e0*/  ISETP.GE.AND P6, PT, R5.reuse, R229, PT ;  /* 0x000000e50500720c */ /* 0x040fe20003fc6270 */
[----:B------:R-:W-:Y:S01]  /*44f0*/  LDSM.16.MT88.4 R140, [R195+0x10000] ;  /* 0x01000000c38c783b */ /* 0x000fe20000004200 */
[----:B------:R-:W-:Y:S01]  /*4500*/  ISETP.GE.AND P1, PT, R5, R228, PT ;  /* 0x000000e40500720c */ /* 0x000fe20003f26270 */
[----:B------:R-:W-:Y:S01]  /*4510*/  VIADD R5, R46, 0x10 ;  /* 0x000000102e057836 */ /* 0x000fe20000000000 */
[----:B------:R-:W-:Y:S01]  /*4520*/  FSEL R22, R22, -INF , !P3 ;  /* 0xff80000016167808 */ /* 0x000fe20005800000 */
[----:B------:R-:W-:Y:S01]  /*4530*/  LDSM.16.MT88.4 R132, [R194+0x10000] ;  /* 0x01000000c284783b */ /* 0x000fe20000004200 */
[----:B------:R-:W-:-:S02]  /*4540*/  FSEL R3, R3, -INF , !P5 ;  /* 0xff80000003037808 */ /* 0x000fc40006800000 */
[----:B------:R-:W-:Y:S01]  /*4550*/  ISETP.GT.AND P2, PT, R230, R7, PT ;  /* 0x00000007e600720c */ /* 0x000fe20003f44270 */
[----:B------:R-:W-:Y:S01]  /*4560*/  LDSM.16.MT88.4 R56, [R195+0x12000] ;  /* 0x01200000c338783b */ /* 0x000fe20000004200 */
[----:B------:R-:W-:Y:S02]  /*4570*/  FSEL R20, R20, -INF , !P4 ;  /* 0xff80000014147808 */ /* 0x000fe40006000000 */
[----:B------:R-:W-:Y:S01]  /*4580*/  FSEL R35, R35, -INF , !P0 ;  /* 0xff80000023237808 */ /* 0x000fe20004000000 */
[----:B------:R-:W-:Y:S01]  /*4590*/  LDSM.16.MT88.4 R64, [R194+0x12000] ;  /* 0x01200000c240783b */ /* 0x000fe20000004200 */
[----:B------:R-:W-:Y:S02]  /*45a0*/  ISETP.GE.AND P5, PT, R7, R229, PT ;  /* 0x000000e50700720c */ /* 0x000fe40003fa6270 */
        /* <DEDUP_REMOVED lines=12> */
[C---:B------:R-:W-:Y:S02]  /*4670*/  ISETP.GE.AND P6, PT, R5.reuse, R229, PT ;  /* 0x000000e50500720c */ /* 0x040fe40003fc6270 */
[----:B------:R-:W-:Y:S01]  /*4680*/  ISETP.GE.AND P2, PT, R5, R228, PT ;  /* 0x000000e40500720c */ /* 0x000fe20003f46270 */
[----:B------:R-:W-:Y:S01]  /*4690*/  VIADD R5, R46, 0x18 ;  /* 0x000000182e057836 */ /* 0x000fe20000000000 */
[----:B------:R-:W-:Y:S01]  /*46a0*/  FSEL R11, R23, -INF , !P4 ;  /* 0xff800000170b7808 */ /* 0x000fe20006000000 */
[----:B------:R-:W-:Y:S01]  /*46b0*/  LDSM.16.MT88.4 R120, [R195+0x16000] ;  /* 0x01600000c378783b */ /* 0x000fe20000004200 */
[----:B------:R-:W-:-:S02]  /*46c0*/  ISETP.GT.AND P4, PT, R230, R7, PT ;  /* 0x00000007e600720c */ /* 0x000fc40003f84270 */
[----:B------:R-:W-:Y:S01]  /*46d0*/  FSEL R19, R28, -INF , !P3 ;  /* 0xff8000001c137808 */ /* 0x000fe20005800000 */
[----:B------:R-:W-:Y:S01]  /*46e0*/  LDSM.16.MT88.4 R172, [R200+0x16800] ;  /* 0x01680000c8ac783b */ /* 0x000fe20000004200 */
[----:B-1----:R-:W-:Y:S02]  /*46f0*/  FSEL R15, R24, -INF , !P1 ;  /* 0xff800000180f7808 */ /* 0x002fe40004800000 */
[----:B------:R-:W-:Y:S01]  /*4700*/  FSEL R23, R21, -INF , !P5 ;  /* 0xff80000015177808 */ /* 0x000fe20006800000 */
[----:B------:R-:W-:Y:S01]  /*4710*/  LDSM.16.MT88.4 R168, [R216+0x10800] ;  /* 0x01080000d8a8783b */ /* 0x000fe20000004200 */
[----:B------:R-:W-:Y:S02]  /*4720*/  FSEL R21, R11, -INF , !P0 ;  /* 0xff8000000b157808 */ /* 0x000fe40004000000 */
[----:B------:R-:W-:Y:S02]  /*4730*/  ISETP.GT.AND P3, PT, R45, R7, PT ;  /* 0x000000072d00720c */ /* 0x000fe40003f64270 */
[----:B------:R-:W-:-:S02]  /*4740*/  ISETP.GE.AND P5, PT, R7, R229, PT ;  /* 0x000000e50700720c */ /* 0x000fc40003fa6270 */
[----:B------:R-:W-:Y:S02]  /*4750*/  ISETP.GE.AND P0, PT, R7, R228, PT ;  /* 0x000000e40700720c */ /* 0x000fe40003f06270 */
[----:B------:R-:W-:Y:S02]  /*4760*/  FSEL R19, R19, -INF , !P6 ;  /* 0xff80000013137808 */ /* 0x000fe40007000000 */
[----:B------:R-:W-:Y:S02]  /*4770*/  ISETP.GT.AND P1, PT, R230, R5, PT ;  /* 0x00000005e600720c */ /* 0x000fe40003f24270 */
[----:B------:R-:W-:Y:S02]  /*4780*/  FSEL R15, R15, -INF , !P2 ;  /* 0xff8000000f0f7808 */ /* 0x000fe40005000000 */
[----:B------:R-:W-:Y:S02]  /*4790*/  FSEL R7, R29, -INF , !P4 ;  /* 0xff8000001d077808 */ /* 0x000fe40006000000 */
[----:B------:R-:W-:-:S02]  /*47a0*/  ISETP.GE.AND P6, PT, R5, R229, PT ;  /* 0x000000e50500720c */ /* 0x000fc40003fc6270 */
[----:B------:R-:W-:Y:S02]  /*47b0*/  ISETP.GT.AND P2, PT, R45, R5, PT ;  /* 0x000000052d00720c */ /* 0x000fe40003f44270 */
[----:B------:R-:W-:Y:S01]  /*47c0*/  ISETP.GE.AND P4, PT, R5, R228, PT ;  /* 0x000000e40500720c */ /* 0x000fe20003f86270 */
[----:B------:R-:W-:Y:S01]  /*47d0*/  VIADD R5, R46, 0x19 ;  /* 0x000000192e057836 */ /* 0x000fe20000000000 */
[----:B------:R-:W-:Y:S02]  /*47e0*/  FSEL R13, R25, -INF , !P3 ;  /* 0xff800000190d7808 */ /* 0x000fe40005800000 */
[----:B------:R-:W-:Y:S02]  /*47f0*/  FSEL R12, R12, -INF , !P1 ;  /* 0xff8000000c0c7808 */ /* 0x000fe40004800000 */
[----:B------:R-:W-:Y:S02]  /*4800*/  FSEL R9, R9, -INF , !P2 ;  /* 0xff80000009097808 */ /* 0x000fe40005000000 */
[----:B------:R-:W-:-:S02]  /*4810*/  FSEL R7, R7, -INF , !P5 ;  /* 0xff80000007077808 */ /* 0x000fc40006800000 */
[----:B------:R-:W-:Y:S02]  /*4820*/  FSEL R13, R13, -INF , !P0 ;  /* 0xff8000000d0d7808 */ /* 0x000fe40004000000 */
[----:B------:R-:W-:Y:S02]  /*4830*/  ISETP.GT.AND P5, PT, R230, R5, PT ;  /* 0x00000005e600720c */ /* 0x000fe40003fa4270 */
[----:B------:R-:W-:Y:S02]  /*4840*/  ISETP.GE.AND P3, PT, R5, R229, PT ;  /* 0x000000e50500720c */ /* 0x000fe40003f66270 */
[----:B------:R-:W-:Y:S02]  /*4850*/  ISETP.GT.AND P1, PT, R45, R5, PT ;  /* 0x000000052d00720c */ /* 0x000fe40003f24270 */
[----:B------:R-:W-:Y:S02]  /*4860*/  ISETP.GE.AND P0, PT, R5, R228, PT ;  /* 0x000000e40500720c */ /* 0x000fe40003f06270 */
[----:B------:R-:W-:Y:S01]  /*4870*/  FSEL R5, R12, -INF , !P6 ;  /* 0xff8000000c057808 */ /* 0x000fe20007000000 */
[----:B------:R-:W-:Y:S01]  /*4880*/  VIADD R12, R46, 0x21 ;  /* 0x000000212e0c7836 */ /* 0x000fe20000000000 */
[----:B------:R-:W-:-:S02]  /*4890*/  FSEL R11, R9, -INF , !P4 ;  /* 0xff800000090b7808 */ /* 0x000fc40006000000 */
[-C--:B------:R-:W-:Y:S02]  /*48a0*/  ISETP.GT.AND P2, PT, R230, R17.reuse, PT ;  /* 0x00000011e600720c */ /* 0x080fe40003f44270 */
[----:B------:R-:W-:Y:S02]  /*48b0*/  ISETP.GT.AND P4, PT, R45, R17, PT ;  /* 0x000000112d00720c */ /* 0x000fe40003f84270 */
[----:B------:R-:W-:Y:S01]  /*48c0*/  FSEL R9, R8, -INF , !P5 ;  /* 0xff80000008097808 */ /* 0x000fe20006800000 */
[----:B------:R-:W-:Y:S01]  /*48d0*/  VIADD R8, R46, 0x28 ;  /* 0x000000282e087836 */ /* 0x000fe20000000000 */
[----:B------:R-:W-:Y:S02]  /*48e0*/  FSEL R4, R4, -INF , !P1 ;  /* 0xff80000004047808 */ /* 0x000fe40004800000 */
[C---:B------:R-:W-:Y:S02]  /*48f0*/  ISETP.GE.AND P6, PT, R17.reuse, R229, PT ;  /* 0x000000e51100720c */ /* 0x040fe40003fc6270 */
[----:B------:R-:W-:-:S02]  /*4900*/  ISETP.GE.AND P5, PT, R17, R228, PT ;  /* 0x000000e41100720c */ /* 0x000fc40003fa6270 */
[----:B------:R-:W-:Y:S02]  /*4910*/  ISETP.GT.AND P1, PT, R230, R12, PT ;  /* 0x0000000ce600720c */ /* 0x000fe40003f24270 */
[----:B------:R-:W-:Y:S02]  /*4920*/  FSEL R10, R10, -INF , !P2 ;  /* 0xff8000000a0a7808 */ /* 0x000fe40005000000 */
[----:B------:R-:W-:Y:S02]  /*4930*/  FSEL R27, R27, -INF , !P4 ;  /* 0xff8000001b1b7808 */ /* 0x000fe40006000000 */
[----:B------:R-:W-:Y:S02]  /*4940*/  FSEL R243, R10, -INF , !P6 ;  /* 0xff8000000af37808 */ /* 0x000fe40007000000 */
[----:B------:R-:W-:Y:S02]  /*4950*/  FSEL R201, R27, -INF , !P5 ;  /* 0xff8000001bc97808 */ /* 0x000fe40006800000 */
[----:B------:R-:W-:-:S02]  /*4960*/  FSEL R14, R14, -INF , !P1 ;  /* 0xff8000000e0e7808 */ /* 0x000fc40004800000 */
[----:B------:R-:W-:Y:S02]  /*4970*/  FSEL R17, R9, -INF , !P3 ;  /* 0xff80000009117808 */ /* 0x000fe40005800000 */
[-C--:B------:R-:W-:Y:S02]  /*4980*/  ISETP.GT.AND P6, PT, R230, R8.reuse, PT ;  /* 0x00000008e600720c */ /* 0x080fe40003fc4270 */
[CC--:B------:R-:W-:Y:S02]  /*4990*/  ISETP.GE.AND P4, PT, R8.reuse, R229.reuse, PT ;  /* 0x000000e50800720c */ /* 0x0c0fe40003f86270 */
[----:B------:R-:W-:Y:S02]  /*49a0*/  ISETP.GT.AND P5, PT, R45, R8, PT ;  /* 0x000000082d00720c */ /* 0x000fe40003fa4270 */
[----:B------:R-:W-:Y:S01]  /*49b0*/  ISETP.GE.AND P1, PT, R8, R228, PT ;  /* 0x000000e40800720c */ /* 0x000fe20003f26270 */
[----:B------:R-:W-:Y:S01]  /*49c0*/  VIADD R8, R46, 0x29 ;  /* 0x000000292e087836 */ /* 0x000fe20000000000 */
[----:B------:R-:W-:-:S02]  /*49d0*/  ISETP.GE.AND P3, PT, R12, R229, PT ;  /* 0x000000e50c00720c */ /* 0x000fc40003f66270 */
[----:B------:R-:W-:Y:S02]  /*49e0*/  FSEL R32, R32, -INF , !P5 ;  /* 0xff80000020207808 */ /* 0x000fe40006800000 */
[----:B------:R-:W-:Y:S02]  /*49f0*/  FSEL R197, R14, -INF , !P3 ;  /* 0xff8000000ec57808 */ /* 0x000fe40005800000 */
[----:B------:R-:W-:Y:S02]  /*4a00*/  ISETP.GT.AND P3, PT, R230, R8, PT ;  /* 0x00000008e600720c */ /* 0x000fe40003f64270 */
[----:B------:R-:W-:Y:S01]  /*4a10*/  FSEL R9, R4, -INF , !P0 ;  /* 0xff80000004097808 */ /* 0x000fe20004000000 */
[----:B------:R-:W-:Y:S01]  /*4a20*/  VIADD R4, R46, 0x30 ;  /* 0x000000302e047836 */ /* 0x000fe20000000000 */
[----:B------:R-:W-:Y:S02]  /*4a30*/  ISETP.GT.AND P5, PT, R230, R46, PT ;  /* 0x0000002ee600720c */ /* 0x000fe40003fa4270 */
[----:B------:R-:W-:-:S02]  /*4a40*/  FSEL R16, R16, -INF , !P6 ;  /* 0xff80000010107808 */ /* 0x000fc40007000000 */
[----:B------:R-:W-:Y:S02]  /*4a50*/  ISETP.GT.AND P0, PT, R45, R12, PT ;  /* 0x0000000c2d00720c */ /* 0x000fe40003f04270 */
[----:B------:R-:W-:Y:S02]  /*4a60*/  FSEL R30, R30, -INF , !P3 ;  /* 0xff8000001e1e7808 */ /* 0x000fe40005800000 */
[----:B------:R-:W-:Y:S02]  /*4a70*/  ISETP.GE.AND P3, PT, R46, R229, PT ;  /* 0x000000e52e00720c */ /* 0x000fe40003f66270 */
[----:B------:R-:W-:Y:S02]  /*4a80*/  FSEL R27, R36, -INF , !P5 ;  /* 0xff800000241b7808 */ /* 0x000fe40006800000 */
[----:B------:R-:W-:Y:S02]  /*4a90*/  FSEL R241, R16, -INF , !P4 ;  /* 0xff80000010f17808 */ /* 0x000fe40006000000 */
[----:B------:R-:W-:-:S02]  /*4aa0*/  ISETP.GT.AND P4, PT, R230, R4, PT ;  /* 0x00000004e600720c */ /* 0x000fc40003f84270 */
[----:B------:R-:W-:Y:S02]  /*4ab0*/  ISETP.GE.AND P2, PT, R12, R228, PT ;  /* 0x000000e40c00720c */ /* 0x000fe40003f46270 */
[----:B------:R-:W-:Y:S02]  /*4ac0*/  FSEL R26, R26, -INF , !P0 ;  /* 0xff8000001a1a7808 */ /* 0x000fe40004000000 */
[----:B------:R-:W-:Y:S02]  /*4ad0*/  FSEL R27, R27, -INF , !P3 ;  /* 0xff8000001b1b7808 */ /* 0x000fe40005800000 */
[----:B------:R-:W-:Y:S02]  /*4ae0*/  FSEL R33, R33, -INF , !P4 ;  /* 0xff80000021217808 */ /* 0x000fe40006000000 */
[----:B------:R-:W-:Y:S02]  /*4af0*/  FSEL R203, R32, -INF , !P1 ;  /* 0xff80000020cb7808 */ /* 0x000fe40004800000 */
[----:B------:R-:W-:-:S02]  /*4b00*/  FSEL R237, R26, -INF , !P2 ;  /* 0xff8000001aed7808 */ /* 0x000fc40005000000 */
[CC--:B------:R-:W-:Y:S02]  /*4b10*/  ISETP.GE.AND P4, PT, R4.reuse, R229.reuse, PT ;  /* 0x000000e50400720c */ /* 0x0c0fe40003f86270 */
[C---:B------:R-:W-:Y:S02]  /*4b20*/  ISETP.GT.AND P1, PT, R45.reuse, R4, PT ;  /* 0x000000042d00720c */ /* 0x040fe40003f24270 */
[----:B------:R-:W-:Y:S01]  /*4b30*/  ISETP.GE.AND P5, PT, R4, R228, PT ;  /* 0x000000e40400720c */ /* 0x000fe20003fa6270 */
[----:B------:R-:W-:Y:S01]  /*4b40*/  VIADD R4, R46, 0x31 ;  /* 0x000000312e047836 */ /* 0x000fe20000000000 */
[C---:B------:R-:W-:Y:S02]  /*4b50*/  ISETP.GE.AND P0, PT, R8.reuse, R229, PT ;  /* 0x000000e50800720c */ /* 0x040fe40003f06270 */
[----:B------:R-:W-:Y:S02]  /*4b60*/  ISETP.GT.AND P2, PT, R45, R8, PT ;  /* 0x000000082d00720c */ /* 0x000fe40003f44270 */
[----:B------:R-:W-:Y:S01]  /*4b70*/  ISETP.GE.AND P6, PT, R8, R228, PT ;  /* 0x000000e40800720c */ /* 0x000fe20003fc6270 */
[----:B------:R-:W-:Y:S01]  /*4b80*/  VIADD R8, R46, 0x38 ;  /* 0x000000382e087836 */ /* 0x000fe20000000000 */
[----:B------:R-:W-:-:S02]  /*4b90*/  FMNMX3.FTZ R10, R27, R3, R39, !PT ;  /* 0x000000031b0a7276 */ /* 0x000fc40007810027 */
[----:B------:R-:W-:Y:S02]  /*4ba0*/  ISETP.GT.AND P3, PT, R230, R4, PT ;  /* 0x00000004e600720c */ /* 0x000fe40003f64270 */
[----:B------:R-:W-:Y:S02]  /*4bb0*/  FMNMX3.FTZ R10, R10, R23, R19, !PT ;  /* 0x000000170a0a7276 */ /* 0x000fe40007810013 */
[----:B------:R-:W-:Y:S02]  /*4bc0*/  FSEL R227, R33, -INF , !P4 ;  /* 0xff80000021e37808 */ /* 0x000fe40006000000 */
[----:B------:R-:W-:Y:S02]  /*4bd0*/  ISETP.GT.AND P4, PT, R230, R8, PT ;  /* 0x00000008e600720c */ /* 0x000fe40003f84270 */
[----:B------:R-:W-:Y:S02]  /*4be0*/  FMNMX3.FTZ R10, R10, R7, R5, !PT ;  /* 0x000000070a0a7276 */ /* 0x000fe40007810005 */
[----:B------:R-:W-:-:S02]  /*4bf0*/  FSEL R199, R30, -INF , !P0 ;  /* 0xff8000001ec77808 */ /* 0x000fc40004000000 */
[----:B------:R-:W-:Y:S02]  /*4c00*/  FSEL R40, R40, -INF , !P3 ;  /* 0xff80000028287808 */ /* 0x000fe40005800000 */
[----:B------:R-:W-:Y:S02]  /*4c10*/  ISETP.GT.AND P0, PT, R45, R46, PT ;  /* 0x0000002e2d00720c */ /* 0x000fe40003f04270 */
[C---:B------:R-:W-:Y:S01]  /*4c20*/  ISETP.GE.AND P3, PT, R46.reuse, R228, PT ;  /* 0x000000e42e00720c */ /* 0x040fe20003f66270 */
[----:B------:R-:W-:Y:S01]  /*4c30*/  VIADD R46, R46, 0x39 ;  /* 0x000000392e2e7836 */ /* 0x000fe20000000000 */
[----:B------:R-:W-:Y:S02]  /*4c40*/  FSEL R44, R44, -INF , !P4 ;  /* 0xff8000002c2c7808 */ /* 0x000fe40006000000 */
[----:B------:R-:W-:Y:S02]  /*4c50*/  ISETP.GE.AND P4, PT, R4, R229, PT ;  /* 0x000000e50400720c */ /* 0x000fe40003f86270 */
[----:B------:R-:W-:-:S02]  /*4c60*/  FMNMX3.FTZ R10, R10, R17, R243, !PT ;  /* 0x000000110a0a7276 */ /* 0x000fc400078100f3 */
[----:B------:R-:W-:Y:S02]  /*4c70*/  FSEL R25, R37, -INF , !P0 ;  /* 0xff80000025197808 */ /* 0x000fe40004000000 */
[----:B------:R-:W-:Y:S02]  /*4c80*/  FSEL R225, R40, -INF , !P4 ;  /* 0xff80000028e17808 */ /* 0x000fe40006000000 */
[----:B------:R-:W-:Y:S02]  /*4c90*/  ISETP.GE.AND P4, PT, R8, R229, PT ;  /* 0x000000e50800720c */ /* 0x000fe40003f86270 */
[----:B------:R-:W-:Y:S02]  /*4ca0*/  ISETP.GT.AND P0, PT, R230, R46, PT ;  /* 0x0000002ee600720c */ /* 0x000fe40003f04270 */
[----:B------:R-:W-:Y:S02]  /*4cb0*/  FMNMX3.FTZ R10, R10, R197, R241, !PT ;  /* 0x000000c50a0a7276 */ /* 0x000fe400078100f1 */
[----:B------:R-:W-:-:S02]  /*4cc0*/  FSEL R25, R25, -INF , !P3 ;  /* 0xff80000019197808 */ /* 0x000fc40005800000 */
[----:B------:R-:W-:Y:S02]  /*4cd0*/  ISETP.GE.AND P3, PT, R46, R229, PT ;  /* 0x000000e52e00720c */ /* 0x000fe40003f66270 */
[----:B------:R-:W-:Y:S02]  /*4ce0*/  FSEL R43, R43, -INF , !P0 ;  /* 0xff8000002b2b7808 */ /* 0x000fe40004000000 */
[----:B------:R-:W-:Y:S02]  /*4cf0*/  FSEL R223, R44, -INF , !P4 ;  /* 0xff8000002cdf7808 */ /* 0x000fe40006000000 */
[----:B------:R-:W-:Y:S02]  /*4d00*/  FMNMX3.FTZ R10, R10, R199, R227, !PT ;  /* 0x000000c70a0a7276 */ /* 0x000fe400078100e3 */
[----:B------:R-:W-:Y:S02]  /*4d10*/  FSEL R221, R43, -INF , !P3 ;  /* 0xff8000002bdd7808 */ /* 0x000fe40005800000 */
[----:B------:R-:W-:-:S02]  /*4d20*/  FMNMX3.FTZ R10, R10, R225, R223, !PT ;  /* 0x000000e10a0a7276 */ /* 0x000fc400078100df */
[----:B------:R-:W-:Y:S02]  /*4d30*/  FMNMX3.FTZ R12, R25, R35, R31, !PT ;  /* 0x00000023190c7276 */ /* 0x000fe4000781001f */
[----:B------:R-:W-:Y:S02]  /*4d40*/  ISETP.GT.AND P0, PT, R45, R4, PT ;  /* 0x000000042d00720c */ /* 0x000fe40003f04270 */
[----:B------:R-:W-:Y:S02]  /*4d50*/  ISETP.GE.AND P4, PT, R4, R228, PT ;  /* 0x000000e40400720c */ /* 0x000fe40003f86270 */
[----:B------:R-:W-:Y:S02]  /*4d60*/  FMNMX.FTZ R4, R221, R10, !PT ;  /* 0x0000000add047209 */ /* 0x000fe40007810000 */
[----:B------:R-:W-:Y:S02]  /*4d70*/  FMNMX3.FTZ R12, R12, R21, R15, !PT ;  /* 0x000000150c0c7276 */ /* 0x000fe4000781000f */
[----:B------:R-:W-:Y:S01]  /*4d80*/  ISETP.GT.AND P3, PT, R45, R8, PT ;  /* 0x000000082d00720c */ /* 0x000fe20003f64270 */
[----:B------:R-:W1:Y:S01]  /*4d90*/  SHFL.BFLY PT, R29, R4, 0x2, 0x1f ;  /* 0x0c401f00041d7f89 */ /* 0x000e6200000e0000 */
[----:B------:R-:W-:-:S02]  /*4da0*/  FMNMX3.FTZ R12, R12, R13, R11, !PT ;  /* 0x0000000d0c0c7276 */ /* 0x000fc4000781000b */
[----:B------:R-:W-:Y:S02]  /*4db0*/  FSEL R6, R6, -INF , !P2 ;  /* 0xff80000006067808 */ /* 0x000fe40005000000 */
[----:B------:R-:W-:Y:S02]  /*4dc0*/  FSEL R18, R18, -INF , !P1 ;  /* 0xff80000012127808 */ /* 0x000fe40004800000 */
[----:B------:R-:W-:Y:S02]  /*4dd0*/  FMNMX3.FTZ R12, R12, R9, R201, !PT ;  /* 0x000000090c0c7276 */ /* 0x000fe400078100c9 */
[----:B------:R-:W-:Y:S02]  /*4de0*/  ISETP.GE.AND P2, PT, R8, R228, PT ;  /* 0x000000e40800720c */ /* 0x000fe40003f46270 */
[----:B------:R-:W-:Y:S02]  /*4df0*/  ISETP.GT.AND P1, PT, R45, R46, PT ;  /* 0x0000002e2d00720c */ /* 0x000fe40003f24270 */
[----:B------:R-:W-:-:S02]  /*4e00*/  FSEL R34, R34, -INF , !P0 ;  /* 0xff80000022227808 */ /* 0x000fc40004000000 */
[----:B------:R-:W-:Y:S02]  /*4e10*/  FSEL R42, R42, -INF , !P3 ;  /* 0xff8000002a2a7808 */ /* 0x000fe40005800000 */
[----:B------:R-:W-:Y:S02]  /*4e20*/  FSEL R233, R6, -INF , !P6 ;  /* 0xff80000006e97808 */ /* 0x000fe40007000000 */
[----:B------:R-:W-:Y:S02]  /*4e30*/  FSEL R219, R18, -INF , !P5 ;  /* 0xff80000012db7808 */ /* 0x000fe40006800000 */
[----:B------:R-:W-:Y:S02]  /*4e40*/  FMNMX3.FTZ R12, R12, R237, R203, !PT ;  /* 0x000000ed0c0c7276 */ /* 0x000fe400078100cb */
[----:B------:R-:W-:Y:S02]  /*4e50*/  ISETP.GE.AND P0, PT, R46, R228, PT ;  /* 0x000000e42e00720c */ /* 0x000fe40003f06270 */
[----:B------:R-:W-:-:S02]  /*4e60*/  FSEL R41, R41, -INF , !P1 ;  /* 0xff80000029297808 */ /* 0x000fc40004800000 */
[----:B------:R-:W-:Y:S02]  /*4e70*/  FSEL R211, R34, -INF , !P4 ;  /* 0xff80000022d37808 */ /* 0x000fe40006000000 */
[----:B------:R-:W-:Y:S02]  /*4e80*/  FSEL R207, R42, -INF , !P2 ;  /* 0xff8000002acf7808 */ /* 0x000fe40005000000 */
[----:B------:R-:W-:Y:S02]  /*4e90*/  FMNMX3.FTZ R12, R12, R233, R219, !PT ;  /* 0x000000e90c0c7276 */ /* 0x000fe400078100db */
[----:B------:R-:W-:Y:S02]  /*4ea0*/  FSEL R205, R41, -INF , !P0 ;  /* 0xff80000029cd7808 */ /* 0x000fe40004000000 */
[----:B------:R-:W-:Y:S01]  /*4eb0*/  FMNMX3.FTZ R6, R12, R211, R207, !PT ;  /* 0x000000d30c067276 */ /* 0x000fe200078100cf */
[----:B------:R-:W-:Y:S01]  /*4ec0*/  LDSM.16.MT88.4 R40, [R216+0x12000] ;  /* 0x01200000d828783b */ /* 0x000fe20000004200 */
[----:B-1----:R-:W-:-:S02]  /*4ed0*/  FMNMX.FTZ R33, R4, R29, !PT ;  /* 0x0000001d04217209 */ /* 0x002fc40007810000 */
        /* <DEDUP_REMOVED lines=62> */
[----:B------:R-:W-:Y:S01]  /*52c0*/  FADD.FTZ R189, R189, R192 ;  /* 0x000000c0bdbd7221 */ /* 0x000fe20000010000 */
[----:B------:R-:W-:Y:S02]  /*52d0*/  LDSM.16.MT88.4 R24, [R194+0x12800] ;  /* 0x01280000c218783b */ /* 0x000fe40000004200 */
        /* <DEDUP_REMOVED lines=303> */
.L_x_5370:
[----:B------:R-:W-:Y:S01]  /*65d0*/  UMOV UR7, URZ ;  /* 0x000000ff00077c82 */ /* 0x000fe20008000000 */
[----:B------:R-:W-:Y:S01]  /*65e0*/  USHF.L.U32 UR6, UR8, 0x6, URZ ;  /* 0x0000000608067899 */ /* 0x000fe200080006ff */
[----:B------:R-:W-:-:S05]  /*65f0*/  IADD3 R5, P0, PT, RZ, -UR7, RZ ;  /* 0x80000007ff057c10 */ /* 0x000fca000ff1e0ff */
[----:B------:R-:W-:-:S05]  /*6600*/  IMAD.X R4, RZ, RZ, ~UR6, P0 ;  /* 0x80000006ff047e24 */ /* 0x000fca00080e06ff */
[----:B------:R-:W-:-:S04]  /*6610*/  SHF.R.S64 R5, R5, 0x1f, R4 ;  /* 0x0000001f05057819 */ /* 0x000fc80000001004 */
[----:B------:R-:W-:-:S04]  /*6620*/  IADD3 R234, P0, PT, R5, R234, RZ ;  /* 0x000000ea05ea7210 */ /* 0x000fc80007f1e0ff */
[----:B------:R-:W-:-:S09]  /*6630*/  LEA.HI.X.SX32 R235, R4, R235, 0x1, P0 ;  /* 0x000000eb04eb7211 */ /* 0x000fd200000f0eff */
.L_x_5371:
        /* <DEDUP_REMOVED lines=16> */
[----:B------:R-:W-:-:S02]  /*6740*/  IADD3 R210, PT, PT, R167, R216, RZ ;  /* 0x000000d8a7d27210 */ /* 0x000fc40007ffe0ff */
[----:B------:R-:W-:Y:S01]  /*6750*/  IADD3.X R9, PT, PT, R5, UR8, RZ, P0, !PT ;  /* 0x0000000805097c10 */ /* 0x000fe200087fe4ff */
[----:B------:R-:W-:Y:S01]  /*6760*/  LDGSTS.E.BYPASS.LTC128B.128 [R245+0x10800], desc[UR22][R4.64] ;  /* 0x1080000004f57fae */ /* 0x000fe2000b981a16 */
[----:B------:R-:W-:-:S03]  /*6770*/  IADD3 R6, P0, PT, R8, UR6, RZ ;  /* 0x0000000608067c10 */ /* 0x000fc6000ff1e0ff */
[----:B------:R-:W-:Y:S01]  /*6780*/  LDGSTS.E.BYPASS.LTC128B.128 [R245+0x12800], desc[UR22][R4.64+0x80] ;  /* 0x1280008004f57fae */ /* 0x000fe2000b981a16 */
[----:B------:R-:W-:Y:S02]  /*6790*/  IADD3.X R7, PT, PT, R9, UR8, RZ, P0, !PT ;  /* 0x0000000809077c10 */ /* 0x000fe400087fe4ff */
[----:B------:R-:W-:Y:S01]  /*67a0*/  ISETP.NE.AND P0, PT, R2, RZ, PT ;  /* 0x000000ff0200720c */ /* 0x000fe20003f05270 */
[----:B------:R-:W-:Y:S01]  /*67b0*/  LDGSTS.E.BYPASS.LTC128B.128 [R245+0x14800], desc[UR22][R4.64+0x100] ;  /* 0x1480010004f57fae */ /* 0x000fe2000b981a16 */
[----:B------:R-:W-:-:S03]  /*67c0*/  MOV R2, 0x20 ;  /* 0x0000002000027802 */ /* 0x000fc60000000f00 */
[----:B------:R-:W-:Y:S01]  /*67d0*/  LDGSTS.E.BYPASS.LTC128B.128 [R245+0x16800], desc[UR22][R4.64+0x180] ;  /* 0x1680018004f57fae */ /* 0x000fe2000b981a16 */
[----:B------:R-:W-:-:S03]  /*67e0*/  SEL R172, R2, 0xffffffe0, !P0 ;  /* 0xffffffe002ac7807 */ /* 0x000fc60004000000 */
[----:B------:R-:W-:Y:S01]  /*67f0*/  LDGSTS.E.BYPASS.LTC128B.128 [R245+0x11000], desc[UR22][R8.64] ;  /* 0x1100000008f57fae */ /* 0x000fe2000b981a16 */
[C---:B------:R-:W-:Y:S02]  /*6800*/  IADD3 R212, PT, PT, R172.reuse, R216, RZ ;  /* 0x000000d8acd47210 */ /* 0x040fe40007ffe0ff */
[----:B------:R-:W-:Y:S01]  /*6810*/  IADD3 R208, PT, PT, R209, R172, RZ ;  /* 0x000000acd1d07210 */ /* 0x000fe20007ffe0ff */
[----:B------:R-:W-:Y:S01]  /*6820*/  LDGSTS.E.BYPASS.LTC128B.128 [R245+0x13000], desc[UR22][R8.64+0x80] ;  /* 0x1300008008f57fae */ /* 0x000fe2000b981a16 */
[C---:B------:R-:W-:Y:S02]  /*6830*/  IADD3 R211, PT, PT, R172.reuse, R210, RZ ;  /* 0x000000d2acd37210 */ /* 0x040fe40007ffe0ff */
[----:B------:R-:W-:Y:S01]  /*6840*/  IADD3 R167, PT, PT, R172, R165, RZ ;  /* 0x000000a5aca77210 */ /* 0x000fe20007ffe0ff */
[----:B------:R-:W-:Y:S04]  /*6850*/  LDGSTS.E.BYPASS.LTC128B.128 [R245+0x15000], desc[UR22][R8.64+0x100] ;  /* 0x1500010008f57fae */ /* 0x000fe8000b981a16 */
[----:B------:R-:W-:Y:S04]  /*6860*/  LDGSTS.E.BYPASS.LTC128B.128 [R245+0x17000], desc[UR22][R8.64+0x180] ;  /* 0x1700018008f57fae */ /* 0x000fe8000b981a16 */
[----:B------:R-:W-:Y:S04]  /*6870*/  LDGSTS.E.BYPASS.LTC128B.128 [R245+0x11800], desc[UR22][R6.64] ;  /* 0x1180000006f57fae */ /* 0x000fe8000b981a16 */
[----:B------:R-:W-:Y:S04]  /*6880*/  LDGSTS.E.BYPASS.LTC128B.128 [R245+0x13800], desc[UR22][R6.64+0x80] ;  /* 0x1380008006f57fae */ /* 0x000fe8000b981a16 */
[----:B------:R-:W-:Y:S04]  /*6890*/  LDGSTS.E.BYPASS.LTC128B.128 [R245+0x15800], desc[UR22][R6.64+0x100] ;  /* 0x1580010006f57fae */ /* 0x000fe8000b981a16 */
[----:B------:R1:W-:Y:S04]  /*68a0*/  LDGSTS.E.BYPASS.LTC128B.128 [R245+0x17800], desc[UR22][R6.64+0x180] ;  /* 0x1780018006f57fae */ /* 0x0003e8000b981a16 */
[----:B------:R-:W-:Y:S04]  /*68b0*/  LDSM.16.M88.4 R180, [R216] ;  /* 0x00000000d8b4783b */ /* 0x000fe80000000200 */
[----:B------:R-:W2:Y:S04]  /*68c0*/  LDSM.16.M88.4 R20, [R209+0x8000] ;  /* 0x00800000d114783b */ /* 0x000ea80000000200 */
[----:B------:R-:W3:Y:S04]  /*68d0*/  LDSM.16.M88.4 R12, [R209+0x8800] ;  /* 0x00880000d10c783b */ /* 0x000ee80000000200 */
[----:B------:R-:W4:Y:S04]  /*68e0*/  LDSM.16.M88.4 R188, [R209+0x9000] ;  /* 0x00900000d1bc783b */ /* 0x000f280000000200 */
[----:B------:R-:W5:Y:S04]  /*68f0*/  LDSM.16.M88.4 R28, [R209+0x9800] ;  /* 0x00980000d11c783b */ /* 0x000f680000000200 */
[----:B------:R-:W-:Y:S04]  /*6900*/  LDSM.16.M88.4 R32, [R208+0x8000] ;  /* 0x00800000d020783b */ /* 0x000fe80000000200 */
[----:B-1----:R-:W1:Y:S04]  /*6910*/  LDSM.16.M88.4 R4, [R212] ;  /* 0x00000000d404783b */ /* 0x002e680000000200 */
[----:B------:R-:W1:Y:S04]  /*6920*/  LDSM.16.M88.4 R8, [R208+0x8800] ;  /* 0x00880000d008783b */ /* 0x000e680000000200 */
[----:B------:R-:W1:Y:S04]  /*6930*/  LDSM.16.M88.4 R204, [R208+0x9000] ;  /* 0x00900000d0cc783b */ /* 0x000e680000000200 */
[----:B------:R-:W1:Y:S04]  /*6940*/  LDSM.16.M88.4 R176, [R208+0x9800] ;  /* 0x00980000d0b0783b */ /* 0x000e680000000200 */
[----:B------:R-:W-:Y:S01]  /*6950*/  LDSM.16.M88.4 R168, [R165+0x8000] ;  /* 0x00800000a5a8783b */ /* 0x000fe20000000200 */
[C---:B--2---:R-:W-:Y:S03]  /*6960*/  HMMA.16816.F32.BF16 R24, R180.reuse, R20, RZ ;  /* 0x00000014b418723c */ /* 0x044fe600000418ff */
[----:B------:R-:W-:Y:S04]  /*6970*/  LDSM.16.M88.4 R200, [R165+0x8800] ;  /* 0x00880000a5c8783b */ /* 0x000fe80000000200 */
[----:B------:R-:W-:Y:S01]  /*6980*/  LDSM.16.M88.4 R196, [R165+0x9000] ;  /* 0x00900000a5c4783b */ /* 0x000fe20000000200 */
[C---:B---3--:R-:W-:Y:S03]  /*6990*/  HMMA.16816.F32.BF16 R16, R180.reuse, R12, RZ ;  /* 0x0000000cb410723c */ /* 0x048fe600000418ff */
[----:B------:R-:W-:Y:S04]  /*69a0*/  LDSM.16.M88.4 R172, [R165+0x9800] ;  /* 0x00980000a5ac783b */ /* 0x000fe80000000200 */
[----:B------:R-:W0:Y:S01]  /*69b0*/  LDGDEPBAR ;  /* 0x00000000000079af */ /* 0x000e220000000000 */
[C---:B----4-:R-:W-:Y:S08]  /*69c0*/  HMMA.16816.F32.BF16 R192, R180.reuse, R188, RZ ;  /* 0x000000bcb4c0723c */ /* 0x050ff000000418ff */
[C---:B------:R-:W-:Y:S08]  /*69d0*/  HMMA.16816.F32.BF16 R20, R180.reuse, R22, RZ ;  /* 0x00000016b414723c */ /* 0x040ff000000418ff */
[C---:B------:R-:W-:Y:S08]  /*69e0*/  HMMA.16816.F32.BF16 R12, R180.reuse, R14, RZ ;  /* 0x0000000eb40c723c */ /* 0x040ff000000418ff */
[C---:B------:R-:W-:Y:S08]  /*69f0*/  HMMA.16816.F32.BF16 R188, R180.reuse, R190, RZ ;  /* 0x000000beb4bc723c */ /* 0x040ff000000418ff */
[C---:B-----5:R-:W-:Y:S08]  /*6a00*/  HMMA.16816.F32.BF16 R184, R180.reuse, R28, RZ ;  /* 0x0000001cb4b8723c */ /* 0x060ff000000418ff */
        /* <DEDUP_REMOVED lines=72> */
[----:B------:R-:W2:Y:S07]  /*6e90*/  LDSM.16.M88.4 R172, [R209+0xc000] ;  /* 0x00c00000d1ac783b */ /* 0x000eae0000000200 */
[C---:B----4-:R-:W-:Y:S08]  /*6ea0*/  HMMA.16816.F32.BF16 R184, R28.reuse, R32, R184 ;  /* 0x000000201cb8723c */ /* 0x050ff000000418b8 */
[----:B------:R-:W-:Y:S01]  /*6eb0*/  HMMA.16816.F32.BF16 R180, R28, R34, R180 ;  /* 0x000000221cb4723c */ /* 0x000fe200000418b4 */
[----:B------:R-:W4:Y:S07]  /*6ec0*/  LDSM.16.M88.4 R32, [R209+0xd000] ;  /* 0x00d00000d120783b */ /* 0x000f2e0000000200 */
        /* <DEDUP_REMOVED lines=54> */
[C---:B--2---:R-:W-:Y:S01]  /*7230*/  HMMA.16816.F32.BF16 R176, R172.reuse, R8, R24 ;  /* 0x00000008acb0723c */ /* 0x044fe20000041818 */
[----:B------:R-:W2:Y:S07]  /*7240*/  LDSM.16.M88.4 R24, [R208+0xe000] ;  /* 0x00e00000d018783b */ /* 0x000eae0000000200 */
[C---:B------:R-:W-:Y:S01]  /*7250*/  HMMA.16816.F32.BF16 R20, R172.reuse, R10, R20 ;  /* 0x0000000aac14723c */ /* 0x040fe20000041814 */
[----:B------:R-:W2:Y:S07]  /*7260*/  LDSM.16.M88.4 R8, [R209+0xe800] ;  /* 0x00e80000d108783b */ /* 0x000eae0000000200 */
[C---:B-1----:R-:W-:Y:S08]  /*7270*/  HMMA.16816.F32.BF16 R200, R172.reuse, R4, R200 ;  /* 0x00000004acc8723c */ /* 0x042ff000000418c8 */
[C---:B------:R-:W-:Y:S01]  /*7280*/  HMMA.16816.F32.BF16 R188, R172.reuse, R6, R188 ;  /* 0x00000006acbc723c */ /* 0x040fe200000418bc */
[----:B------:R-:W1:Y:S07]  /*7290*/  LDSM.16.M88.4 R4, [R209+0xf000] ;  /* 0x00f00000d104783b */ /* 0x000e6e0000000200 */
        /* <DEDUP_REMOVED lines=8> */
[C---:B--2---:R-:W-:Y:S08]  /*7320*/  HMMA.16816.F32.BF16 R204, R168.reuse, R24, R204 ;  /* 0x00000018a8cc723c */ /* 0x044ff000000418cc */
[----:B------:R-:W-:Y:S01]  /*7330*/  HMMA.16816.F32.BF16 R20, R168, R26, R20 ;  /* 0x0000001aa814723c */ /* 0x000fe20000041814 */
[----:B------:R-:W-:Y:S07]  /*7340*/  LDSM.16.M88.4 R24, [R209+0xf800] ;  /* 0x00f80000d118783b */ /* 0x000fee0000000200 */
[----:B------:R-:W-:Y:S01]  /*7350*/  HMMA.16816.F32.BF16 R196, R172, R34, R196 ;  /* 0x00000022acc4723c */ /* 0x000fe200000418c4 */
[----:B------:R-:W-:Y:S04]  /*7360*/  LDSM.16.M88.4 R172, [R211+0x6000] ;  /* 0x00600000d3ac783b */ /* 0x000fe80000000200 */
[----:B------:R-:W2:Y:S03]  /*7370*/  LDSM.16.M88.4 R32, [R167+0xe000] ;  /* 0x00e00000a720783b */ /* 0x000ea60000000200 */
[C---:B------:R-:W-:Y:S08]  /*7380*/  HMMA.16816.F32.BF16 R16, R192.reuse, R8, R16 ;  /* 0x00000008c010723c */ /* 0x040ff00000041810 */
[C---:B------:R-:W-:Y:S01]  /*7390*/  HMMA.16816.F32.BF16 R12, R192.reuse, R10, R12 ;  /* 0x0000000ac00c723c */ /* 0x040fe2000004180c */
[----:B------:R-:W4:Y:S07]  /*73a0*/  LDSM.16.M88.4 R8, [R165+0xe800] ;  /* 0x00e80000a508783b */ /* 0x000f2e0000000200 */
[C---:B-1----:R-:W-:Y:S08]  /*73b0*/  HMMA.16816.F32.BF16 R200, R192.reuse, R4, R200 ;  /* 0x00000004c0c8723c */ /* 0x042ff000000418c8 */
[----:B------:R-:W-:Y:S01]  /*73c0*/  HMMA.16816.F32.BF16 R188, R192, R6, R188 ;  /* 0x00000006c0bc723c */ /* 0x000fe200000418bc */
[----:B------:R-:W1:Y:S04]  /*73d0*/  LDSM.16.M88.4 R4, [R208+0xf000] ;  /* 0x00f00000d004783b */ /* 0x000e680000000200 */
[----:B------:R-:W-:Y:S03]  /*73e0*/  LDSM.16.M88.4 R208, [R208+0xf800] ;  /* 0x00f80000d0d0783b */ /* 0x000fe60000000200 */
[C---:B---3--:R-:W-:Y:S08]  /*73f0*/  HMMA.16816.F32.BF16 R204, R176.reuse, R28, R204 ;  /* 0x0000001cb0cc723c */ /* 0x048ff000000418cc */
[----:B------:R-:W-:Y:S08]  /*7400*/  HMMA.16816.F32.BF16 R20, R176, R30, R20 ;  /* 0x0000001eb014723c */ /* 0x000ff00000041814 */
[C---:B-----5:R-:W-:Y:S01]  /*7410*/  HMMA.16816.F32.BF16 R28, R168.reuse, R180, R16 ;  /* 0x000000b4a81c723c */ /* 0x060fe20000041810 */
[----:B------:R-:W3:Y:S07]  /*7420*/  LDSM.16.M88.4 R16, [R167+0xe800] ;  /* 0x00e80000a710783b */ /* 0x000eee0000000200 */
[----:B------:R-:W-:Y:S08]  /*7430*/  HMMA.16816.F32.BF16 R12, R168, R182, R12 ;  /* 0x000000b6a80c723c */ /* 0x000ff0000004180c */
[C---:B--2---:R-:W-:Y:S08]  /*7440*/  HMMA.16816.F32.BF16 R204, R172.reuse, R32, R204 ;  /* 0x00000020accc723c */ /* 0x044ff000000418cc */
[----:B------:R-:W-:Y:S01]  /*7450*/  HMMA.16816.F32.BF16 R20, R172, R34, R20 ;  /* 0x00000022ac14723c */ /* 0x000fe20000041814 */
[----:B------:R-:W2:Y:S07]  /*7460*/  LDSM.16.M88.4 R32, [R165+0xf000] ;  /* 0x00f00000a520783b */ /* 0x000eae0000000200 */
        /* <DEDUP_REMOVED lines=12> */
[C---:B-1----:R-:W-:Y:S02]  /*7530*/  HMMA.16816.F32.BF16 R200, R168.reuse, R4, R200 ;  /* 0x00000004a8c8723c */ /* 0x042fe400000418c8 */
[----:B------:R-:W1:Y:S06]  /*7540*/  MUFU.TANH R181, R181 ;  /* 0x000000b500b57308 */ /* 0x000e6c0000002400 */
        /* <DEDUP_REMOVED lines=18> */
[----:B------:R-:W1:Y:S01]  /*7670*/  MUFU.TANH R23, R23 ;  /* 0x0000001700177308 */ /* 0x000e620000002400 */
[----:B------:R-:W-:Y:S03]  /*7680*/  HMMA.16816.F32.BF16 R196, R168, R210, R196 ;  /* 0x000000d2a8c4723c */ /* 0x000fe600000418c4 */
[----:B------:R-:W-:-:S04]  /*7690*/  FMUL.FTZ R12, R12, UR14 ;  /* 0x0000000e0c0c7c20 */ /* 0x000fc80008410000 */
[----:B------:R-:W1:Y:S01]  /*76a0*/  MUFU.TANH R24, R24 ;  /* 0x0000001800187308 */ /* 0x000e620000002400 */
[C---:B--2---:R-:W-:Y:S07]  /*76b0*/  HMMA.16816.F32.BF16 R200, R176.reuse, R32, R200 ;  /* 0x00000020b0c8723c */ /* 0x044fee00000418c8 */
[----:B------:R-:W2:Y:S01]  /*76c0*/  MUFU.TANH R25, R25 ;  /* 0x0000001900197308 */ /* 0x000ea20000002400 */
        /* <DEDUP_REMOVED lines=52> */
[----:B------:R-:W-:Y:S02]  /*7a10*/  UIADD3 UR6, UPT, UPT, UR4, -0x80, URZ ;  /* 0xffffff8004067890 */ /* 0x000fe4000fffe0ff */
[----:B------:R-:W-:-:S04]  /*7a20*/  UIADD3 UR4, UPT, UPT, UR4, -0x40, URZ ;  /* 0xffffffc004047890 */ /* 0x000fc8000fffe0ff */
[----:B------:R-:W-:Y:S02]  /*7a30*/  MOV R32, UR6 ;  /* 0x0000000600207c02 */ /* 0x000fe40008000f00 */
[----:B------:R-:W-:Y:S02]  /*7a40*/  IMAD.U32 R165, RZ, RZ, UR4 ;  /* 0x00000004ffa57e24 */ /* 0x000fe4000f8e00ff */
[----:B------:R-:W-:-:S03]  /*7a50*/  IABS R32, R32 ;  /* 0x0000002000207213 */ /* 0x000fc60000000000 */
[----:B------:R-:W-:Y:S02]  /*7a60*/  IABS R165, R165 ;  /* 0x000000a500a57213 */ /* 0x000fe40000000000 */
[----:B--2---:R-:W-:-:S04]  /*7a70*/  IABS R26, R30 ;  /* 0x0000001e001a7213 */ /* 0x004fc80000000000 */
[----:B------:R-:W2:Y:S08]  /*7a80*/  I2F.RP R16, R26 ;  /* 0x0000001a00107306 */ /* 0x000eb00000209400 */
[----:B--2---:R-:W2:Y:S02]  /*7a90*/  MUFU.RCP R170, R16 ;  /* 0x0000001000aa7308 */ /* 0x004ea40000001000 */
[----:B--2---:R-:W-:-:S06]  /*7aa0*/  VIADD R170, R170, 0xffffffe ;  /* 0x0ffffffeaaaa7836 */ /* 0x004fcc0000000000 */
[----:B------:R-:W2:Y:S02]  /*7ab0*/  F2I.FTZ.U32.TRUNC.NTZ R171, R170 ;  /* 0x000000aa00ab7305 */ /* 0x000ea4000021f000 */
[----:B--2---:R-:W-:Y:S02]  /*7ac0*/  IMAD.MOV R169, RZ, RZ, -R171 ;  /* 0x000000ffffa97224 */ /* 0x004fe400078e0aab */
        /* <DEDUP_REMOVED lines=20> */
[----:B------:R-:W2:Y:S01]  /*7c10*/  LDCU.64 UR6, c[0x0][0x3a0] ;  /* 0x00007400ff0677ac */ /* 0x000ea20008000a00 */
[----:B------:R-:W-:-:S02]  /*7c20*/  LOP3.LUT R165, RZ, R30, RZ, 0x33, !PT ;  /* 0x0000001effa57212 */ /* 0x000fc400078e33ff */
[----:B------:R-:W-:-:S05]  /*7c30*/  ISETP.GE.AND P3, PT, R26, RZ, PT ;  /* 0x000000ff1a00720c */ /* 0x000fca0003f66270 */
[----:B------:R-:W-:Y:S02]  /*7c40*/  @P5 IADD3 R34, PT, PT, R34, 0x1, RZ ;  /* 0x0000000122225810 */ /* 0x000fe40007ffe0ff */
[----:B------:R-:W-:Y:S01]  /*7c50*/  @P1 VIADD R18, R18, 0x1 ;  /* 0x0000000112121836 */ /* 0x000fe20000000000 */
[----:B------:R-:W-:-:S04]  /*7c60*/  ISETP.NE.AND P1, PT, R30, RZ, PT ;  /* 0x000000ff1e00720c */ /* 0x000fc80003f25270 */
[----:B------:R-:W-:Y:S01]  /*7c70*/  MOV R16, R18 ;  /* 0x0000001200107202 */ /* 0x000fe20000000f00 */
[----:B------:R-:W-:-:S03]  /*7c80*/  @!P3 IMAD.MOV R34, RZ, RZ, -R34 ;  /* 0x000000ffff22b224 */ /* 0x000fc600078e0a22 */
[----:B------:R-:W-:Y:S02]  /*7c90*/  @!P0 IADD3 R16, PT, PT, -R16, RZ, RZ ;  /* 0x000000ff10108210 */ /* 0x000fe40007ffe1ff */
        /* <DEDUP_REMOVED lines=22> */
.L_x_5373:
[----:B------:R-:W-:Y:S01]  /*7e00*/  UMOV UR6, URZ ;  /* 0x000000ff00067c82 */ /* 0x000fe20008000000 */
[----:B------:R-:W-:Y:S01]  /*7e10*/  USHF.L.U32 UR4, UR10, 0x6, URZ ;  /* 0x000000060a047899 */ /* 0x000fe200080006ff */
[----:B------:R-:W-:-:S05]  /*7e20*/  IADD3 R165, P0, PT, RZ, -UR6, RZ ;  /* 0x80000006ffa57c10 */ /* 0x000fca000ff1e0ff */
[----:B------:R-:W-:-:S05]  /*7e30*/  IMAD.X R16, RZ, RZ, ~UR4, P0 ;  /* 0x80000004ff107e24 */ /* 0x000fca00080e06ff */
[----:B------:R-:W-:-:S04]  /*7e40*/  SHF.R.S64 R165, R165, 0x1f, R16 ;  /* 0x0000001fa5a57819 */ /* 0x000fc80000001010 */
[----:B------:R-:W-:-:S04]  /*7e50*/  IADD3 R232, P0, PT, R165, R232, RZ ;  /* 0x000000e8a5e87210 */ /* 0x000fc80007f1e0ff */
[----:B------:R-:W-:-:S09]  /*7e60*/  LEA.HI.X.SX32 R231, R16, R231, 0x1, P0 ;  /* 0x000000e710e77211 */ /* 0x000fd200000f0eff */
.L_x_5374:
        /* <DEDUP_REMOVED lines=29> */
.L_x_5372:
[----:B------:R-:W-:Y:S01]  /*8040*/  MOV R169, UR18 ;  /* 0x0000001200a97c02 */ /* 0x000fe20008000f00 */
[----:B------:R-:W3:Y:S01]  /*8050*/  LDCU UR4, c[0x0][0x45c] ;  /* 0x00008b80ff0477ac */ /* 0x000ee20008000800 */
[----:B------:R-:W-:Y:S02]  /*8060*/  IADD3 R165, PT, PT, R230, 0x8, RZ ;  /* 0x00000008e6a57810 */ /* 0x000fe40007ffe0ff */
[----:B------:R-:W-:Y:S01]  /*8070*/  LEA R169, R169, R0, 0x6 ;  /* 0x00000000a9a97211 */ /* 0x000fe200078e30ff */
[----:B------:R-:W-:Y:S01]  /*8080*/  @UP0 UIADD3 UR18, UPT, UPT, UR18, -0x3, URZ ;  /* 0xfffffffd12120890 */ /* 0x000fe2000fffe0ff */
[----:B------:R-:W-:Y:S02]  /*8090*/  LEA R216, R166, UR5, 0x1 ;  /* 0x00000005a6d87c11 */ /* 0x000fe4000f8e08ff */
[C---:B------:R-:W-:Y:S02]  /*80a0*/  IADD3 R18, PT, PT, R169.reuse, -0x80, RZ ;  /* 0xffffff80a9127810 */ /* 0x040fe40007ffe0ff */
[----:B------:R-:W-:-:S02]  /*80b0*/  IADD3 R16, PT, PT, R169, -0x7f, RZ ;  /* 0xffffff81a9107810 */ /* 0x000fc40007ffe0ff */
[-C--:B------:R-:W-:Y:S02]  /*80c0*/  ISETP.GT.AND P0, PT, R230, R18.reuse, PT ;  /* 0x00000012e600720c */ /* 0x080fe40003f04270 */
[----:B------:R-:W-:Y:S02]  /*80d0*/  ISETP.GT.AND P2, PT, R165, R18, PT ;  /* 0x00000012a500720c */ /* 0x000fe40003f44270 */
[----:B------:R-:W-:Y:S02]  /*80e0*/  FSEL R30, R180, -INF , !P0 ;  /* 0xff800000b41e7808 */ /* 0x000fe40004000000 */
[C---:B------:R-:W-:Y:S02]  /*80f0*/  ISETP.GE.AND P6, PT, R18.reuse, R229, PT ;  /* 0x000000e51200720c */ /* 0x040fe40003fc6270 */
[----:B------:R-:W-:Y:S02]  /*8100*/  ISETP.GE.AND P1, PT, R18, R228, PT ;  /* 0x000000e41200720c */ /* 0x000fe40003f26270 */
[----:B------:R-:W-:-:S02]  /*8110*/  ISETP.GT.AND P3, PT, R230, R16, PT ;  /* 0x00000010e600720c */ /* 0x000fc40003f64270 */
[C---:B------:R-:W-:Y:S02]  /*8120*/  ISETP.GE.AND P5, PT, R16.reuse, R229, PT ;  /* 0x000000e51000720c */ /* 0x040fe40003fa6270 */
[----:B------:R-:W-:Y:S02]  /*8130*/  ISETP.GT.AND P4, PT, R165, R16, PT ;  /* 0x00000010a500720c */ /* 0x000fe40003f84270 */
[----:B------:R-:W-:Y:S02]  /*8140*/  ISETP.GE.AND P0, PT, R16, R228, PT ;  /* 0x000000e41000720c */ /* 0x000fe40003f06270 */
[----:B------:R-:W-:Y:S02]  /*8150*/  IADD3 R18, PT, PT, R169, -0x78, RZ ;  /* 0xffffff88a9127810 */ /* 0x000fe40007ffe0ff */
[----:B-1----:R-:W-:Y:S02]  /*8160*/  FSEL R16, R204, -INF , !P2 ;  /* 0xff800000cc107808 */ /* 0x002fe40005000000 */
        /* <DEDUP_REMOVED lines=22> */
[----:B--2---:R-:W-:Y:S02]  /*82d0*/  IADD3 R170, PT, PT, R169, -0x6f, RZ ;  /* 0xffffff91a9aa7810 */ /* 0x004fe40007ffe0ff */
        /* <DEDUP_REMOVED lines=8> */
[----:B------:R-:W-:Y:S02]  /*8360*/  FSEL R28, R28, -INF , !P3 ;  /* 0xff8000001c1c7808 */ /* 0x000fe40005800000 */
        /* <DEDUP_REMOVED lines=118> */
[----:B------:R-:W2:Y:S01]  /*8ad0*/  SHFL.BFLY PT, R6, R7, 0x2, 0x1f ;  /* 0x0c401f0007067f89 */ /* 0x000ea200000e0000 */
[----:B-1----:R-:W-:Y:S02]  /*8ae0*/  FMNMX.FTZ R4, R5, R4, !PT ;  /* 0x0000000405047209 */ /* 0x002fe40007810000 */
[----:B--2---:R-:W-:-:S03]  /*8af0*/  FMNMX.FTZ R5, R7, R6, !PT ;  /* 0x0000000607057209 */ /* 0x004fc60007810000 */
[----:B------:R-:W1:Y:S04]  /*8b00*/  SHFL.BFLY PT, R181, R4, 0x1, 0x1f ;  /* 0x0c201f0004b57f89 */ /* 0x000e6800000e0000 */
[----:B------:R-:W2:Y:S01]  /*8b10*/  SHFL.BFLY PT, R180, R5, 0x1, 0x1f ;  /* 0x0c201f0005b47f89 */ /* 0x000ea200000e0000 */
[----:B-1----:R-:W-:Y:S02]  /*8b20*/  FMNMX.FTZ R181, R4, R181, !PT ;  /* 0x000000b504b57209 */ /* 0x002fe40007810000 */
[----:B--2---:R-:W-:-:S03]  /*8b30*/  FMNMX.FTZ R180, R5, R180, !PT ;  /* 0x000000b405b47209 */ /* 0x004fc60007810000 */
[C---:B---3--:R-:W-:Y:S01]  /*8b40*/  FMUL.FTZ R175, R181.reuse, UR4 ;  /* 0x00000004b5af7c20 */ /* 0x048fe20008410000 */
        /* <DEDUP_REMOVED lines=457> */
.L_x_5369:
[----:B------:R-:W-:-:S12]  /*a7e0*/  UIADD3 UR18, UPT, UPT, UR15, -0x1, URZ ;  /* 0xffffffff0f127890 */ /* 0x000fd8000fffe0ff */
.L_x_5375:
        /* <DEDUP_REMOVED lines=21> */
[----:B------:R-:W3:Y:S01]  /*a940*/  LDCU UR11, c[0x0][0x50c] ;  /* 0x0000a180ff0b77ac */ /* 0x000ee20008000800 */
[----:B------:R-:W4:Y:S01]  /*a950*/  LDCU.64 UR6, c[0x0][0x3a0] ;  /* 0x00007400ff0677ac */ /* 0x000f220008000a00 */
[----:B------:R-:W2:Y:S01]  /*a960*/  LDCU.64 UR8, c[0x0][0x3a8] ;  /* 0x00007500ff0877ac */ /* 0x000ea20008000a00 */
[----:B------:R-:W-:Y:S02]  /*a970*/  UIADD3 UR14, UPT, UPT, UR14, 0x40, URZ ;  /* 0x000000400e0e7890 */ /* 0x000fe4000fffe0ff */
[----:B-1----:R-:W-:-:S12]  /*a980*/  ULEA UR5, UR5, UR10, 0x18 ;  /* 0x0000000a05057291 */ /* 0x002fd8000f8ec0ff */
.L_x_5380:
        /* <DEDUP_REMOVED lines=72> */
[----:B------:R-:W-:Y:S01]  /*ae10*/  IMAD.WIDE.U32 R10, R7, UR8, R10 ;  /* 0x00000008070a7c25 */ /* 0x000fe2000f8e000a */
[----:B------:R-:W-:Y:S02]  /*ae20*/  SHF.R.S32.HI R5, RZ, 0x1f, R7 ;  /* 0x0000001fff057819 */ /* 0x000fe40000011407 */
[C---:B------:R-:W-:Y:S03]  /*ae30*/  LEA R234, P0, R10.reuse, R4, 0x1 ;  /* 0x000000040aea7211 */ /* 0x040fe600078008ff */
[----:B------:R-:W-:Y:S04]  /*ae40*/  IMAD R6, R5, UR8, RZ ;  /* 0x0000000805067c24 */ /* 0x000fe8000f8e02ff */
[----:B------:R-:W-:Y:S04]  /*ae50*/  IMAD R6, R7, UR9, R6 ;  /* 0x0000000907067c24 */ /* 0x000fe8000f8e0206 */
[----:B------:R-:W-:Y:S05]  /*ae60*/  IMAD.IADD R6, R11, 0x1, R6 ;  /* 0x000000010b067824 */ /* 0x000fea00078e0206 */
[----:B------:R-:W-:Y:S07]  /*ae70*/  LEA.HI.X R235, R10, R3, R6, 0x1, P0 ;  /* 0x000000030aeb7211 */ /* 0x000fee00000f0c06 */
.L_x_5377:
[----:B------:R-:W-:Y:S01]  /*ae80*/  LOP3.LUT R245, R245, 0x1e00, R198, 0xf8, !PT ;  /* 0x00001e00f5f57812 */ /* 0x000fe200078ef8c6 */
[----:B------:R-:W-:Y:S01]  /*ae90*/  IMAD.MOV.U32 R218, RZ, RZ, 0x20 ;  /* 0x00000020ffda7424 */ /* 0x000fe200078e00ff */
[----:B------:R-:W-:Y:S01]  /*aea0*/  SHF.L.U32 R197, R215, 0x5, RZ ;  /* 0x00000005d7c57819 */ /* 0x000fe200000006ff */
[----:B------:R-:W-:Y:S01]  /*aeb0*/  UIADD3 UR13, UPT, UPT, UR13, -0x1, URZ ;  /* 0xffffffff0d0d7890 */ /* 0x000fe2000fffe0ff */
[----:B------:R-:W-:Y:S02]  /*aec0*/  LEA R245, R245, UR5, 0x1 ;  /* 0x00000005f5f57c11 */ /* 0x000fe4000f8e08ff */
[----:B------:R-:W-:Y:S01]  /*aed0*/  LOP3.LUT R213, R197, 0x7c00, RZ, 0xc0, !PT ;  /* 0x00007c00c5d57812 */ /* 0x000fe200078ec0ff */
[----:B------:R-:W-:Y:S01]  /*aee0*/  UISETP.GT.AND UP0, UPT, UR13, UR16, UPT ;  /* 0x000000100d00728c */ /* 0x000fe2000bf04270 */
[----:B------:R-:W-:Y:S01]  /*aef0*/  SHF.L.U32 R197, R196, 0x5, RZ ;  /* 0x00000005c4c57819 */ /* 0x000fe200000006ff */
[----:B------:R-:W-:Y:S01]  /*af00*/  @!PT LDS RZ, [RZ] ;  /* 0x00000000fffff984 */ /* 0x000fe20000000800 */
[----:B------:R-:W-:Y:S01]  /*af10*/  @!PT LDS RZ, [RZ] ;  /* 0x00000000fffff984 */ /* 0x000fe20000000800 */
[----:B------:R-:W-:Y:S01]  /*af20*/  @!PT LDS RZ, [RZ] ;  /* 0x00000000fffff984 */ /* 0x000fe20000000800 */
[----:B------:R-:W-:Y:S01]  /*af30*/  LDGSTS.E.BYPASS.LTC128B.128 [R245+0x10000], desc[UR22][R234.64] ;  /* 0x10000000eaf57fae */ /* 0x000fe2000b981a16 */
[----:B------:R-:W-:Y:S02]  /*af40*/  LOP3.LUT R214, R198, 0x38, RZ, 0xc0, !PT ;  /* 0x00000038c6d67812 */ /* 0x000fe400078ec0ff */
[----:B------:R-:W-:Y:S02]  /*af50*/  SHF.L.U64.HI R196, R196, 0x5, R199 ;  /* 0x00000005c4c47819 */ /* 0x000fe400000102c7 */
[----:B------:R-:W-:Y:S01]  /*af60*/  LDGSTS.E.BYPASS.LTC128B.128 [R245+0x12000], desc[UR22][R234.64+0x80] ;  /* 0x12000080eaf57fae */ /* 0x000fe2000b981a16 */
[----:B------:R-:W-:Y:S02]  /*af70*/  IADD3 R198, P0, PT, R197, R234, RZ ;  /* 0x000000eac5c67210 */ /* 0x000fe40007f1e0ff */
[----:B------:R-:W-:Y:S02]  /*af80*/  SHF.L.U32 R224, R215, 0x6, RZ ;  /* 0x00000006d7e07819 */ /* 0x000fe400000006ff */
[----:B------:R-:W-:Y:S01]  /*af90*/  LDGSTS.E.BYPASS.LTC128B.128 [R245+0x14000], desc[UR22][R234.64+0x100] ;  /* 0x14000100eaf57fae */ /* 0x000fe2000b981a16 */
[C---:B------:R-:W-:Y:S02]  /*afa0*/  IADD3.X R199, PT, PT, R196.reuse, R235, RZ, P0, !PT ;  /* 0x000000ebc4c77210 */ /* 0x040fe400007fe4ff */
[C---:B------:R-:W-:Y:S02]  /*afb0*/  IADD3 R202, P1, PT, R197.reuse, R198, RZ ;  /* 0x000000c6c5ca7210 */ /* 0x040fe40007f3e0ff */
[----:B------:R-:W-:Y:S01]  /*afc0*/  LDGSTS.E.BYPASS.LTC128B.128 [R245+0x16000], desc[UR22][R234.64+0x180] ;  /* 0x16000180eaf57fae */ /* 0x000fe2000b981a16 */
[----:B------:R-:W-:Y:S02]  /*afd0*/  SHF.R.U32.HI R217, RZ, 0x1, R215 ;  /* 0x00000001ffd97819 */ /* 0x000fe400000116d7 */
[----:B------:R-:W-:Y:S02]  /*afe0*/  IADD3.X R203, PT, PT, R196, R199, RZ, P1, !PT ;  /* 0x000000c7c4cb7210 */ /* 0x000fe40000ffe4ff */
[----:B------:R-:W-:Y:S01]  /*aff0*/  LDGSTS.E.BYPASS.LTC128B.128 [R245+0x10800], desc[UR22][R198.64] ;  /* 0x10800000c6f57fae */ /* 0x000fe2000b981a16 */
[----:B------:R-:W-:Y:S02]  /*b000*/  IADD3 R200, P0, PT, R197, R202, RZ ;  /* 0x000000cac5c87210 */ /* 0x000fe40007f1e0ff */
[--C-:B------:R-:W-:Y:S02]  /*b010*/  LOP3.LUT R166, R214, 0x1c0, R224.reuse, 0xf8, !PT ;  /* 0x000001c0d6a67812 */ /* 0x100fe400078ef8e0 */
[----:B------:R-:W-:Y:S01]  /*b020*/  LDGSTS.E.BYPASS.LTC128B.128 [R245+0x12800], desc[UR22][R198.64+0x80] ;  /* 0x12800080c6f57fae */ /* 0x000fe2000b981a16 */
[----:B------:R-:W-:Y:S02]  /*b030*/  IADD3.X R201, PT, PT, R196, R203, RZ, P0, !PT ;  /* 0x000000cbc4c97210 */ /* 0x000fe400007fe4ff */
[----:B------:R-:W-:Y:S02]  /*b040*/  LOP3.LUT R164, R213, 0x200, R224, 0xf8, !PT ;  /* 0x00000200d5a47812 */ /* 0x000fe400078ef8e0 */
[----:B------:R-:W-:Y:S01]  /*b050*/  LDGSTS.E.BYPASS.LTC128B.128 [R245+0x14800], desc[UR22][R198.64+0x100] ;  /* 0x14800100c6f57fae */ /* 0x000fe2000b981a16 */
[----:B------:R-:W-:Y:S02]  /*b060*/  LOP3.LUT R165, R215, 0x8, RZ, 0xc0, !PT ;  /* 0x00000008d7a57812 */ /* 0x000fe400078ec0ff */
[----:B------:R-:W-:Y:S02]  /*b070*/  LOP3.LUT R3, R217, 0x8, RZ, 0xc0, !PT ;  /* 0x00000008d9037812 */ /* 0x000fe400078ec0ff */
[----:B------:R1:W-:Y:S01]  /*b080*/  LDGSTS.E.BYPASS.LTC128B.128 [R245+0x16800], desc[UR22][R198.64+0x180] ;  /* 0x16800180c6f57fae */ /* 0x0003e2000b981a16 */
[----:B------:R-:W-:Y:S02]  /*b090*/  LOP3.LUT R165, R166, R165, RZ, 0x3c, !PT ;  /* 0x000000a5a6a57212 */ /* 0x000fe400078e3cff */
[----:B------:R-:W-:Y:S02]  /*b0a0*/  LOP3.LUT R3, R164, R166, R3, 0xf6, !PT ;  /* 0x000000a6a4037212 */ /* 0x000fe400078ef603 */
[----:B------:R-:W-:Y:S01]  /*b0b0*/  LDGSTS.E.BYPASS.LTC128B.128 [R245+0x11000], desc[UR22][R202.64] ;  /* 0x11000000caf57fae */ /* 0x000fe2000b981a16 */
[----:B------:R-:W-:Y:S02]  /*b0c0*/  LOP3.LUT R224, R224, 0x400, RZ, 0xc0, !PT ;  /* 0x00000400e0e07812 */ /* 0x000fe400078ec0ff */
[----:B------:R-:W-:Y:S02]  /*b0d0*/  LEA R225, R3, UR5, 0x1 ;  /* 0x0000000503e17c11 */ /* 0x000fe4000f8e08ff */
[----:B------:R-:W-:Y:S01]  /*b0e0*/  LDGSTS.E.BYPASS.LTC128B.128 [R245+0x13000], desc[UR22][R202.64+0x80] ;  /* 0x13000080caf57fae */ /* 0x000fe2000b981a16 */
[----:B------:R-:W-:Y:S01]  /*b0f0*/  LEA R224, R165, R224, 0x1 ;  /* 0x000000e0a5e07211 */ /* 0x000fe200078e08ff */
[----:B------:R-:W-:Y:S01]  /*b100*/  IMAD.MOV.U32 R3, RZ, RZ, 0x40 ;  /* 0x00000040ff037424 */ /* 0x000fe200078e00ff */
[C---:B------:R-:W-:Y:S02]  /*b110*/  LOP3.LUT P0, RZ, R215.reuse, 0x2, RZ, 0xc0, !PT ;  /* 0x00000002d7ff7812 */ /* 0x040fe4000780c0ff */
[----:B------:R-:W-:Y:S01]  /*b120*/  LDGSTS.E.BYPASS.LTC128B.128 [R245+0x15000], desc[UR22][R202.64+0x100] ;  /* 0x15000100caf57fae */ /* 0x000fe2000b981a16 */
[----:B------:R-:W-:Y:S02]  /*b130*/  IADD3 R219, PT, PT, R224, UR5, RZ ;  /* 0x00000005e0db7c10 */ /* 0x000fe4000fffe0ff */
[----:B------:R-:W-:Y:S02]  /*b140*/  SEL R218, R218, 0xffffffe0, !P0 ;  /* 0xffffffe0dada7807 */ /* 0x000fe40004000000 */
[----:B------:R-:W-:Y:S01]  /*b150*/  LDGSTS.E.BYPASS.LTC128B.128 [R245+0x17000], desc[UR22][R202.64+0x180] ;  /* 0x17000180caf57fae */ /* 0x000fe2000b981a16 */
[----:B------:R-:W-:Y:S02]  /*b160*/  LOP3.LUT P2, RZ, R215, 0x4, RZ, 0xc0, !PT ;  /* 0x00000004d7ff7812 */ /* 0x000fe4000784c0ff */
[-C--:B------:R-:W-:Y:S02]  /*b170*/  IADD3 R222, PT, PT, R225, R218.reuse, RZ ;  /* 0x000000dae1de7210 */ /* 0x080fe40007ffe0ff */
[----:B------:R-:W-:Y:S01]  /*b180*/  LDGSTS.E.BYPASS.LTC128B.128 [R245+0x11800], desc[UR22][R200.64] ;  /* 0x11800000c8f57fae */ /* 0x000fe2000b981a16 */
[----:B------:R-:W-:Y:S04]  /*b190*/  IADD3 R221, PT, PT, R219, R218, RZ ;  /* 0x000000dadbdd7210 */ /* 0x000fe80007ffe0ff */
[----:B------:R-:W-:Y:S05]  /*b1a0*/  LDGSTS.E.BYPASS.LTC128B.128 [R245+0x13800], desc[UR22][R200.64+0x80] ;  /* 0x13800080c8f57fae */ /* 0x000fea000b981a16 */
[----:B------:R-:W-:Y:S05]  /*b1b0*/  LDGSTS.E.BYPASS.LTC128B.128 [R245+0x15800], desc[UR22][R200.64+0x100] ;  /* 0x15800100c8f57fae */ /* 0x000fea000b981a16 */
[----:B------:R2:W-:Y:S05]  /*b1c0*/  LDGSTS.E.BYPASS.LTC128B.128 [R245+0x17800], desc[UR22][R200.64+0x180] ;  /* 0x17800180c8f57fae */ /* 0x0005ea000b981a16 */
[----:B------:R-:W-:Y:S05]  /*b1d0*/  LDSM.16.M88.4 R164, [R225] ;  /* 0x00000000e1a4783b */ /* 0x000fea0000000200 */
[----:B------:R-:W5:Y:S05]  /*b1e0*/  LDSM.16.M88.4 R168, [R224+UR5+0x8000] ;  /* 0x00800005e0a8783b */ /* 0x000f6a0008000200 */
[----:B------:R-:W3:Y:S05]  /*b1f0*/  LDSM.16.M88.4 R172, [R224+UR5+0x8800] ;  /* 0x00880005e0ac783b */ /* 0x000eea0008000200 */
[----:B------:R-:W4:Y:S05]  /*b200*/  LDSM.16.M88.4 R176, [R224+UR5+0x9000] ;  /* 0x00900005e0b0783b */ /* 0x000f2a0008000200 */
[----:B------:R-:W0:Y:S05]  /*b210*/  LDGDEPBAR ;  /* 0x00000000000079af */ /* 0x000e2a0000000000 */
[----:B------:R-:W2:Y:S05]  /*b220*/  LDSM.16.M88.4 R180, [R224+UR5+0x9800] ;  /* 0x00980005e0b4783b */ /* 0x000eaa0008000200 */
[----:B------:R-:W-:Y:S05]  /*b230*/  LDSM.16.M88.4 R184, [R222] ;  /* 0x00000000deb8783b */ /* 0x000fea0000000200 */
[----:B------:R-:W2:Y:S05]  /*b240*/  LDSM.16.M88.4 R188, [R221+0x8000] ;  /* 0x00800000ddbc783b */ /* 0x000eaa0000000200 */
[----:B------:R-:W2:Y:S05]  /*b250*/  LDSM.16.M88.4 R192, [R221+0x8800] ;  /* 0x00880000ddc0783b */ /* 0x000eaa0000000200 */
[----:B------:R-:W-:Y:S01]  /*b260*/  LDSM.16.M88.4 R208, [R221+0xc000] ;  /* 0x00c00000ddd0783b */ /* 0x000fe20000000200 */
[C---:B-----5:R-:W-:Y:S08]  /*b270*/  HMMA.16816.F32.BF16 R4, R164.reuse, R168, RZ ;  /* 0x000000a8a404723c */ /* 0x060ff000000418ff */
[C---:B------:R-:W-:Y:S01]  /*b280*/  HMMA.16816.F32.BF16 R8, R164.reuse, R170, RZ ;  /* 0x000000aaa408723c */ /* 0x040fe200000418ff */
[----:B------:R-:W-:Y:S07]  /*b290*/  LDSM.16.M88.4 R168, [R221+0x9800] ;  /* 0x00980000dda8783b */ /* 0x000fee0000000200 */
[C---:B---3--:R-:W-:Y:S01]  /*b2a0*/  HMMA.16816.F32.BF16 R12, R164.reuse, R172, RZ ;  /* 0x000000aca40c723c */ /* 0x048fe200000418ff */
        /* <DEDUP_REMOVED lines=8> */
[C---:B----4-:R-:W-:Y:S04]  /*b330*/  HMMA.16816.F32.BF16 R20, R164.reuse, R176, RZ ;  /* 0x000000b0a414723c */ /* 0x050fe800000418ff */
[----:B--2---:R-:W-:Y:S04]  /*b340*/  LDSM.16.M88.4 R200, [R3+0x8000] ;  /* 0x0080000003c8783b */ /* 0x004fe80000000200 */
[C---:B------:R-:W-:Y:S01]  /*b350*/  HMMA.16816.F32.BF16 R24, R164.reuse, R178, RZ ;  /* 0x000000b2a418723c */ /* 0x040fe200000418ff */
[----:B------:R-:W-:Y:S05]  /*b360*/  LDSM.16.M88.4 R176, [R219+0x8000] ;  /* 0x00800000dbb0783b */ /* 0x000fea0000000200 */
[----:B------:R-:W-:Y:S02]  /*b370*/  LDSM.16.M88.4 R204, [R219+0xa000] ;  /* 0x00a00000dbcc783b */ /* 0x000fe40000000200 */
        /* <DEDUP_REMOVED lines=225> */
[----:B------:R3:W1:Y:S01]  /*c190*/  MUFU.TANH R22, R252 ;  /* 0x000000fc00167308 */ /* 0x0006620000002400 */
[----:B------:R-:W-:Y:S01]  /*c1a0*/  FMUL.FTZ R10, R32, UR11 ;  /* 0x0000000b200a7c20 */ /* 0x000fe20008410000 */
[----:B------:R-:W-:Y:S08]  /*c1b0*/  FMUL.FTZ R251, R34, UR11 ;  /* 0x0000000b22fb7c20 */ /* 0x000ff00008410000 */
[----:B------:R-:W1:Y:S01]  /*c1c0*/  MUFU.TANH R201, R201 ;  /* 0x000000c900c97308 */ /* 0x000e620000002400 */
[----:B-----5:R-:W-:Y:S09]  /*c1d0*/  FMUL.FTZ R233, R33, UR11 ;  /* 0x0000000b21e97c20 */ /* 0x020ff20008410000 */
[----:B------:R-:W1:Y:S01]  /*c1e0*/  MUFU.TANH R202, R202 ;  /* 0x000000ca00ca7308 */ /* 0x000e620000002400 */
[----:B---3--:R-:W-:Y:S09]  /*c1f0*/  FMUL.FTZ R252, R35, UR11 ;  /* 0x0000000b23fc7c20 */ /* 0x008ff20008410000 */
[----:B------:R-:W3:Y:S10]  /*c200*/  MUFU.TANH R203, R203 ;  /* 0x000000cb00cb7308 */ /* 0x000ef40000002400 */
        /* <DEDUP_REMOVED lines=19> */
[----:B------:R-:W1:Y:S01]  /*c340*/  MUFU.TANH R252, R252 ;  /* 0x000000fc00fc7308 */ /* 0x000e620000002400 */
        /* <DEDUP_REMOVED lines=37> */
[C---:B------:R-:W-:Y:S01]  /*c5a0*/  IMAD R8, R4.reuse, R11, R8 ;  /* 0x0000000b04087224 */ /* 0x040fe200078e0208 */
[----:B------:R-:W-:Y:S02]  /*c5b0*/  LOP3.LUT R11, RZ, R6, RZ, 0x33, !PT ;  /* 0x00000006ff0b7212 */ /* 0x000fe400078e33ff */
        /* <DEDUP_REMOVED lines=12> */
[----:B------:R-:W2:Y:S03]  /*c680*/  LDC.64 R4, c[0x0][0x3b8] ;  /* 0x0000ee00ff047b82 */ /* 0x000ea60000000a00 */
[----:B------:R-:W-:Y:S02]  /*c690*/  @P5 VIADD R12, R12, 0x1 ;  /* 0x000000010c0c5836 */ /* 0x000fe40000000000 */
[----:B------:R-:W-:Y:S05]  /*c6a0*/  @P6 IADD3 R14, PT, PT, R14, 0x1, RZ ;  /* 0x000000010e0e6810 */ /* 0x000fea0007ffe0ff */
        /* <DEDUP_REMOVED lines=20> */
[C---:B------:R-:W-:Y:S03]  /*c7f0*/  LEA R232, P0, R14.reuse, R232, 0x1 ;  /* 0x000000e80ee87211 */ /* 0x040fe600078008ff */
[----:B------:R-:W-:Y:S04]  /*c800*/  IMAD R6, R5, UR6, RZ ;  /* 0x0000000605067c24 */ /* 0x000fe8000f8e02ff */
[----:B------:R-:W-:Y:S05]  /*c810*/  IMAD R6, R7, UR7, R6 ;  /* 0x0000000707067c24 */ /* 0x000fea000f8e0206 */
[----:B------:R-:W-:Y:S04]  /*c820*/  IADD3 R6, PT, PT, R15, R6, RZ ;  /* 0x000000060f067210 */ /* 0x000fe80007ffe0ff */
[----:B------:R-:W-:Y:S07]  /*c830*/  LEA.HI.X R231, R14, R231, R6, 0x1, P0 ;  /* 0x000000e70ee77211 */ /* 0x000fee00000f0c06 */
.L_x_5379:
[----:B-1----:R-:W-:Y:S01]  /*c840*/  IMAD.MOV.U32 R233, RZ, RZ, R231 ;  /* 0x000000ffffe97224 */ /* 0x002fe200078e00e7 */
        /* <DEDUP_REMOVED lines=28> */
.L_x_5378:
[C---:B------:R-:W-:Y:S01]  /*ca10*/  IADD3 R29, PT, PT, R237.reuse, -0x1f, RZ ;  /* 0xffffffe1ed1d7810 */ /* 0x040fe20007ffe0ff */
[----:B------:R-:W-:Y:S01]  /*ca20*/  UISETP.GT.AND UP0, UPT, UR13, UR16, UPT ;  /* 0x000000100d00728c */ /* 0x000fe2000bf04270 */
[C---:B--2---:R-:W-:Y:S01]  /*ca30*/  IADD3 R5, PT, PT, R237.reuse, -0x17, RZ ;  /* 0xffffffe9ed057810 */ /* 0x044fe20007ffe0ff */
[----:B------:R-:W-:Y:S01]  /*ca40*/  UIADD3 UR14, UPT, UPT, UR14, -0x40, URZ ;  /* 0xffffffc00e0e7890 */ /* 0x000fe2000fffe0ff */
[C---:B------:R-:W-:Y:S02]  /*ca50*/  ISETP.GT.AND P5, PT, R230.reuse, R29, PT ;  /* 0x0000001de600720c */ /* 0x040fe40003fa4270 */
[C---:B------:R-:W-:Y:S02]  /*ca60*/  ISETP.GT.AND P1, PT, R230.reuse, R237, PT ;  /* 0x000000ede600720c */ /* 0x040fe40003f24270 */
[----:B------:R-:W-:Y:S02]  /*ca70*/  IADD3 R3, PT, PT, R237, -0x20, RZ ;  /* 0xffffffe0ed037810 */ /* 0x000fe40007ffe0ff */
[----:B------:R-:W-:Y:S02]  /*ca80*/  FSEL R12, R197, -INF , !P5 ;  /* 0xff800000c50c7808 */ /* 0x000fe40006800000 */
[----:B------:R-:W-:Y:S02]  /*ca90*/  ISETP.GT.AND P5, PT, R230, R5, PT ;  /* 0x00000005e600720c */ /* 0x000fe40003fa4270 */
[----:B-1----:R-:W-:Y:S02]  /*caa0*/  FSEL R20, R9, -INF , !P1 ;  /* 0xff80000009147808 */ /* 0x002fe40004800000 */
[C---:B------:R-:W-:Y:S02]  /*cab0*/  ISETP.GT.AND P1, PT, R226.reuse, R3, PT ;  /* 0x00000003e200720c */ /* 0x040fe40003f24270 */
[----:B------:R-:W-:Y:S02]  /*cac0*/  IADD3 R9, PT, PT, R237, -0x10, RZ ;  /* 0xfffffff0ed097810 */ /* 0x000fe40007ffe0ff */
[----:B------:R-:W-:Y:S02]  /*cad0*/  FSEL R8, R201, -INF , !P5 ;  /* 0xff800000c9087808 */ /* 0x000fe40006800000 */
[----:B------:R-:W-:Y:S02]  /*cae0*/  ISETP.GT.AND P5, PT, R226, R29, PT ;  /* 0x0000001de200720c */ /* 0x000fe40003fa4270 */
[----:B------:R-:W-:Y:S02]  /*caf0*/  FSEL R198, R198, -INF , !P1 ;  /* 0xff800000c6c67808 */ /* 0x000fe40004800000 */
[C---:B------:R-:W-:Y:S02]  /*cb00*/  IADD3 R7, PT, PT, R237.reuse, -0xf, RZ ;  /* 0xfffffff1ed077810 */ /* 0x040fe40007ffe0ff */
[----:B------:R-:W-:Y:S02]  /*cb10*/  ISETP.GT.AND P1, PT, R230, R9, PT ;  /* 0x00000009e600720c */ /* 0x000fe40003f24270 */
[----:B------:R-:W-:Y:S02]  /*cb20*/  ISETP.GT.AND P6, PT, R226, R237, PT ;  /* 0x000000ede200720c */ /* 0x000fe40003fc4270 */
[----:B------:R-:W-:Y:S02]  /*cb30*/  IADD3 R11, PT, PT, R237, -0x18, RZ ;  /* 0xffffffe8ed0b7810 */ /* 0x000fe40007ffe0ff */
[----:B------:R-:W-:Y:S02]  /*cb40*/  FSEL R199, R199, -INF , !P5 ;  /* 0xff800000c7c77808 */ /* 0x000fe40006800000 */
[----:B------:R-:W-:Y:S02]  /*cb50*/  ISETP.GT.AND P5, PT, R230, R7, PT ;  /* 0x00000007e600720c */ /* 0x000fe40003fa4270 */
[----:B------:R-:W-:Y:S02]  /*cb60*/  FSEL R194, R204, -INF , !P1 ;  /* 0xff800000ccc27808 */ /* 0x000fe40004800000 */
        /* <DEDUP_REMOVED lines=28> */
[C---:B------:R-:W-:Y:S02]  /*cd30*/  IADD3 R17, PT, PT, R237.reuse, 0x10, RZ ;  /* 0x00000010ed117810 */ /* 0x040fe40007ffe0ff */
[----:B------:R-:W-:Y:S02]  /*cd40*/  FSEL R242, R242, -INF , !P5 ;  /* 0xff800000f2f27808 */ /* 0x000fe40006800000 */
[----:B------:R-:W-:Y:S02]  /*cd50*/  ISETP.GT.AND P5, PT, R226, R23, PT ;  /* 0x00000017e200720c */ /* 0x000fe40003fa4270 */
[----:B------:R-:W-:Y:S02]  /*cd60*/  FSEL R6, R200, -INF , !P0 ;  /* 0xff800000c8067808 */ /* 0x000fe40004000000 */
[C---:B------:R-:W-:Y:S02]  /*cd70*/  IADD3 R15, PT, PT, R237.reuse, 0x11, RZ ;  /* 0x00000011ed0f7810 */ /* 0x040fe40007ffe0ff */
[----:B------:R-:W-:Y:S02]  /*cd80*/  FSEL R200, R244, -INF , !P1 ;  /* 0xff800000f4c87808 */ /* 0x000fe40004800000 */
[----:B------:R-:W-:Y:S02]  /*cd90*/  ISETP.GT.AND P1, PT, R230, R17, PT ;  /* 0x00000011e600720c */ /* 0x000fe40003f24270 */
        /* <DEDUP_REMOVED lines=8> */
[C---:B------:R-:W-:Y:S02]  /*ce20*/  ISETP.GE.AND P6, PT, R3.reuse, R229, PT ;  /* 0x000000e50300720c */ /* 0x040fe40003fc6270 */
[----:B------:R-:W-:Y:S02]  /*ce30*/  ISETP.GT.AND P5, PT, R226, R19, PT ;  /* 0x00000013e200720c */ /* 0x000fe40003fa4270 */
[-C--:B------:R-:W-:Y:S02]  /*ce40*/  ISETP.GE.AND P4, PT, R3, R228.reuse, PT ;  /* 0x000000e40300720c */ /* 0x080fe40003f86270 */
[----:B------:R-:W-:Y:S02]  /*ce50*/  IADD3 R3, PT, PT, R237, 0x18, RZ ;  /* 0x00000018ed037810 */ /* 0x000fe40007ffe0ff */
[----:B------:R-:W-:Y:S02]  /*ce60*/  FSEL R203, R246, -INF , !P1 ;  /* 0xff800000f6cb7808 */ /* 0x000fe40004800000 */
[C---:B------:R-:W-:Y:S02]  /*ce70*/  ISETP.GT.AND P1, PT, R230.reuse, R25, PT ;  /* 0x00000019e600720c */ /* 0x040fe40003f24270 */
[----:B------:R-:W-:Y:S02]  /*ce80*/  FSEL R201, R247, -INF , !P5 ;  /* 0xff800000f7c97808 */ /* 0x000fe40006800000 */
[----:B------:R-:W-:Y:S02]  /*ce90*/  ISETP.GT.AND P5, PT, R230, R3, PT ;  /* 0x00000003e600720c */ /* 0x000fe40003fa4270 */
[----:B------:R-:W-:Y:S02]  /*cea0*/  FSEL R177, R18, -INF , !P1 ;  /* 0xff80000012b17808 */ /* 0x000fe40004800000 */
[----:B------:R-:W-:Y:S02]  /*ceb0*/  ISETP.GT.AND P1, PT, R226, R17, PT ;  /* 0x00000011e200720c */ /* 0x000fe40003f24270 */
[----:B------:R-:W-:Y:S02]  /*cec0*/  ISETP.GE.AND P0, PT, R237, R229, PT ;  /* 0x000000e5ed00720c */ /* 0x000fe40003f06270 */
[----:B------:R-:W-:Y:S02]  /*ced0*/  FSEL R178, R10, -INF , !P5 ;  /* 0xff8000000ab27808 */ /* 0x000fe40006800000 */
[C---:B------:R-:W-:Y:S02]  /*cee0*/  ISETP.GT.AND P5, PT, R226.reuse, R15, PT ;  /* 0x0000000fe200720c */ /* 0x040fe40003fa4270 */
[----:B------:R-:W-:Y:S02]  /*cef0*/  FSEL R191, R249, -INF , !P1 ;  /* 0xff800000f9bf7808 */ /* 0x000fe40004800000 */
[----:B------:R-:W-:Y:S02]  /*cf00*/  ISETP.GT.AND P1, PT, R226, R3, PT ;  /* 0x00000003e200720c */ /* 0x000fe40003f24270 */
[----:B------:R-:W-:Y:S02]  /*cf10*/  FSEL R206, R20, -INF , !P0 ;  /* 0xff80000014ce7808 */ /* 0x000fe40004000000 */
[----:B------:R-:W-:Y:S02]  /*cf20*/  FSEL R14, R14, -INF , !P6 ;  /* 0xff8000000e0e7808 */ /* 0x000fe40007000000 */
[----:B------:R-:W-:Y:S02]  /*cf30*/  FSEL R189, R250, -INF , !P5 ;  /* 0xff800000fabd7808 */ /* 0x000fe40006800000 */
[-C--:B------:R-:W-:Y:S02]  /*cf40*/  ISETP.GE.AND P0, PT, R237, R228.reuse, PT ;  /* 0x000000e4ed00720c */ /* 0x080fe40003f06270 */
[-C--:B------:R-:W-:Y:S02]  /*cf50*/  ISETP.GE.AND P5, PT, R29, R229.reuse, PT ;  /* 0x000000e51d00720c */ /* 0x080fe40003fa6270 */
[-C--:B------:R-:W-:Y:S02]  /*cf60*/  ISETP.GE.AND P6, PT, R5, R229.reuse, PT ;  /* 0x000000e50500720c */ /* 0x080fe40003fc6270 */
[----:B------:R-:W-:Y:S02]  /*cf70*/  FSEL R166, R251, -INF , !P1 ;  /* 0xff800000fba67808 */ /* 0x000fe40004800000 */
[C---:B------:R-:W-:Y:S02]  /*cf80*/  ISETP.GE.AND P1, PT, R11.reuse, R229, PT ;  /* 0x000000e50b00720c */ /* 0x040fe40003f26270 */
[----:B------:R-:W-:Y:S02]  /*cf90*/  FSEL R207, R16, -INF , !P0 ;  /* 0xff80000010cf7808 */ /* 0x000fe40004000000 */
[----:B------:R-:W-:Y:S02]  /*cfa0*/  FSEL R12, R12, -INF , !P5 ;  /* 0xff8000000c0c7808 */ /* 0x000fe40006800000 */
[----:B------:R-:W-:Y:S02]  /*cfb0*/  ISETP.GT.AND P0, PT, R226, R25, PT ;  /* 0x00000019e200720c */ /* 0x000fe40003f04270 */
        /* <DEDUP_REMOVED lines=11> */
[----:B------:R-:W-:Y:S02]  /*d070*/  FSEL R192, R192, -INF , !P4 ;  /* 0xff800000c0c07808 */ /* 0x000fe40006000000 */
[----:B------:R-:W-:Y:S02]  /*d080*/  FSEL R7, R4, -INF , !P1 ;  /* 0xff80000004077808 */ /* 0x000fe40004800000 */
[CC--:B------:R-:W-:Y:S02]  /*d090*/  ISETP.GE.AND P4, PT, R13.reuse, R229.reuse, PT ;  /* 0x000000e50d00720c */ /* 0x0c0fe40003f86270 */
[----:B------:R-:W-:Y:S02]  /*d0a0*/  ISETP.GE.AND P1, PT, R13, R228, PT ;  /* 0x000000e40d00720c */ /* 0x000fe40003f26270 */
[----:B------:R-:W-:Y:S02]  /*d0b0*/  FMNMX3.FTZ R13, R0, R14, R12, !PT ;  /* 0x0000000e000d7276 */ /* 0x000fe4000781000c */
[----:B------:R-:W-:Y:S02]  /*d0c0*/  FSEL R5, R199, -INF , !P0 ;  /* 0xff800000c7057808 */ /* 0x000fe40004000000 */
[----:B------:R-:W-:Y:S02]  /*d0d0*/  ISETP.GE.AND P0, PT, R9, R228, PT ;  /* 0x000000e40900720c */ /* 0x000fe40003f06270 */
[----:B------:R-:W-:Y:S02]  /*d0e0*/  FSEL R9, R202, -INF , !P5 ;  /* 0xff800000ca097808 */ /* 0x000fe40006800000 */
[----:B------:R-:W-:Y:S02]  /*d0f0*/  ISETP.GE.AND P5, PT, R27, R229, PT ;  /* 0x000000e51b00720c */ /* 0x000fe40003fa6270 */
[----:B------:R-:W-:Y:S02]  /*d100*/  FMNMX3.FTZ R13, R13, R10, R8, !PT ;  /* 0x0000000a0d0d7276 */ /* 0x000fe40007810008 */
[----:B------:R-:W-:Y:S02]  /*d110*/  FMNMX3.FTZ R4, R2, R11, R5, !PT ;  /* 0x0000000b02047276 */ /* 0x000fe40007810005 */
[----:B------:R-:W-:Y:S02]  /*d120*/  FSEL R172, R172, -INF , !P5 ;  /* 0xff800000acac7808 */ /* 0x000fe40006800000 */
[----:B------:R-:W-:Y:S02]  /*d130*/  FSEL R197, R197, -INF , !P0 ;  /* 0xff800000c5c57808 */ /* 0x000fe40004000000 */
        /* <DEDUP_REMOVED lines=9> */
[----:B------:R-:W-:Y:S02]  /*d1d0*/  FMNMX3.FTZ R13, R13, R174, R172, !PT ;  /* 0x000000ae0d0d7276 */ /* 0x000fe400078100ac */
[----:B------:R-:W-:Y:S02]  /*d1e0*/  FSEL R204, R204, -INF , !P5 ;  /* 0xff800000cccc7808 */ /* 0x000fe40006800000 */
[-C--:B------:R-:W-:Y:S02]  /*d1f0*/  ISETP.GE.AND P1, PT, R19, R229.reuse, PT ;  /* 0x000000e51300720c */ /* 0x080fe40003f26270 */
[----:B------:R-:W-:Y:S02]  /*d200*/  FSEL R205, R205, -INF , !P0 ;  /* 0xff800000cdcd7808 */ /* 0x000fe40004000000 */
[----:B------:R-:W-:Y:S02]  /*d210*/  FSEL R173, R173, -INF , !P4 ;  /* 0xff800000adad7808 */ /* 0x000fe40006000000 */
[----:B------:R-:W-:Y:S02]  /*d220*/  ISETP.GE.AND P0, PT, R15, R229, PT ;  /* 0x000000e50f00720c */ /* 0x000fe40003f06270 */
[----:B------:R-:W-:Y:S02]  /*d230*/  FMNMX3.FTZ R4, R4, R197, R195, !PT ;  /* 0x000000c504047276 */ /* 0x000fe400078100c3 */
[----:B------:R-:W-:Y:S02]  /*d240*/  ISETP.GE.AND P4, PT, R19, R228, PT ;  /* 0x000000e41300720c */ /* 0x000fe40003f86270 */
[----:B------:R-:W-:Y:S02]  /*d250*/  FSEL R202, R242, -INF , !P6 ;  /* 0xff800000f2ca7808 */ /* 0x000fe40007000000 */
[----:B------:R-:W-:Y:S02]  /*d260*/  ISETP.GE.AND P6, PT, R17, R229, PT ;  /* 0x000000e51100720c */ /* 0x000fe40003fc6270 */
[----:B------:R-:W-:Y:S02]  /*d270*/  FSEL R200, R200, -INF , !P1 ;  /* 0xff800000c8c87808 */ /* 0x000fe40004800000 */
[----:B------:R-:W-:Y:S02]  /*d280*/  FMNMX3.FTZ R13, R13, R206, R204, !PT ;  /* 0x000000ce0d0d7276 */ /* 0x000fe400078100cc */
[----:B------:R-:W-:Y:S02]  /*d290*/  ISETP.GE.AND P5, PT, R21, R228, PT ;  /* 0x000000e41500720c */ /* 0x000fe40003fa6270 */
[----:B------:R-:W-:Y:S01]  /*d2a0*/  FMNMX3.FTZ R4, R4, R175, R173, !PT ;  /* 0x000000af04047276 */ /* 0x000fe200078100ad */
[----:B------:R-:W-:Y:S01]  /*d2b0*/  LDSM.16.MT88.4 R20, [R212+0x10000] ;  /* 0x01000000d414783b */ /* 0x000fe20000004200 */
[----:B------:R-:W-:Y:S02]  /*d2c0*/  FSEL R188, R188, -INF , !P0 ;  /* 0xff800000bcbc7808 */ /* 0x000fe40004000000 */
[-C--:B------:R-:W-:Y:S02]  /*d2d0*/  ISETP.GE.AND P0, PT, R25, R229.reuse, PT ;  /* 0x000000e51900720c */ /* 0x080fe40003f06270 */
[----:B------:R-:W-:Y:S02]  /*d2e0*/  FSEL R201, R201, -INF , !P4 ;  /* 0xff800000c9c97808 */ /* 0x000fe40006000000 */
[----:B------:R-:W-:Y:S02]  /*d2f0*/  ISETP.GE.AND P4, PT, R3, R229, PT ;  /* 0x000000e50300720c */ /* 0x000fe40003f86270 */
[----:B------:R-:W-:Y:S02]  /*d300*/  FMNMX3.FTZ R13, R13, R202, R200, !PT ;  /* 0x000000ca0d0d7276 */ /* 0x000fe400078100c8 */
[----:B------:R-:W-:Y:S02]  /*d310*/  FSEL R190, R190, -INF , !P6 ;  /* 0xff800000bebe7808 */ /* 0x000fe40007000000 */
[-C--:B------:R-:W-:Y:S02]  /*d320*/  ISETP.GE.AND P1, PT, R17, R228.reuse, PT ;  /* 0x000000e41100720c */ /* 0x080fe40003f26270 */
[-C--:B------:R-:W-:Y:S02]  /*d330*/  ISETP.GE.AND P6, PT, R15, R228.reuse, PT ;  /* 0x000000e40f00720c */ /* 0x080fe40003fc6270 */
[----:B------:R-:W-:Y:S02]  /*d340*/  FSEL R203, R203, -INF , !P5 ;  /* 0xff800000cbcb7808 */ /* 0x000fe40006800000 */
[----:B------:R-:W-:Y:S02]  /*d350*/  FMNMX3.FTZ R4, R4, R207, R205, !PT ;  /* 0x000000cf04047276 */ /* 0x000fe400078100cd */
[----:B------:R-:W-:Y:S02]  /*d360*/  FSEL R177, R177, -INF , !P0 ;  /* 0xff800000b1b17808 */ /* 0x000fe40004000000 */
[----:B------:R-:W-:Y:S02]  /*d370*/  ISETP.GE.AND P0, PT, R3, R228, PT ;  /* 0x000000e40300720c */ /* 0x000fe40003f06270 */
        /* <DEDUP_REMOVED lines=472> */
.L_x_5376:
        /* <DEDUP_REMOVED lines=346> */
.L_x_5382:
[----:B------:R-:W-:Y:S05]  /*106a0*/  BSYNC.RECONVERGENT B0 ;  /* 0x0000000000007941 */ /* 0x000fea0003800200 */
.L_x_5381:
        /* <DEDUP_REMOVED lines=34> */
.L_x_5384:
[----:B------:R-:W-:Y:S05]  /*108d0*/  BSYNC.RECONVERGENT B0 ;  /* 0x0000000000007941 */ /* 0x000fea0003800200 */
.L_x_5383:
        /* <DEDUP_REMOVED lines=21> */
.L_x_5386:
[----:B------:R-:W-:Y:S05]  /*10a30*/  BSYNC.RECONVERGENT B0 ;  /* 0x0000000000007941 */ /* 0x000fea0003800200 */
.L_x_5385:
        /* <DEDUP_REMOVED lines=21> */
.L_x_5388:
[----:B------:R-:W-:Y:S05]  /*10b90*/  BSYNC.RECONVERGENT B0 ;  /* 0x0000000000007941 */ /* 0x000fea0003800200 */
.L_x_5387:
        /* <DEDUP_REMOVED lines=19> */
.L_x_5389:
        /* <DEDUP_REMOVED lines=11> */
.L_x_7493:


//--------------------- .text._ZN5flash24flash_fwd_splitkv_kernelI23Flash_fwd_kernel_traitsILi256ELi64ELi64ELi4ELb0ELb0EN7cutlass10bfloat16_tE19Flash_kernel_traitsILi256ELi64ELi64ELi4ES3_EELb0ELb1ELb1ELb0ELb0ELb0ELb0ELb0EEEvNS_16Flash_fwd_paramsE --------------------------
	.section	.text._ZN5flash24flash_fwd_splitkv_kernelI23Flash_fwd_kernel_traitsILi256ELi64ELi64ELi4ELb0ELb0EN7cutlass10bfloat16_tE19Flash_kernel_traitsILi256ELi64ELi64ELi4ES3_EELb0ELb1ELb1ELb0ELb0ELb0ELb0ELb0EEEvNS_16Flash_fwd_paramsE,"ax",@progbits
	.align	128
        .global         _ZN5flash24flash_fwd_splitkv_kernelI23Flash_fwd_kernel_traitsILi256ELi64ELi64ELi4ELb0ELb0EN7cutlass10bfloat16_tE19Flash_kernel_traitsILi256ELi64ELi64ELi4ES3_EELb0ELb1ELb1ELb0ELb0ELb0ELb0ELb0EEEvNS_16Flash_fwd_paramsE
        .type           _ZN5flash24flash_fwd_splitkv_kernelI23Flash_fwd_kernel_traitsILi256ELi64ELi64ELi4ELb0ELb0EN7cutlass10bfloat16_tE19Flash_kernel_traitsILi256ELi64ELi64ELi4ES3_EELb0ELb1ELb1ELb0ELb0ELb0ELb0ELb0EEEvNS_16Flash_fwd_paramsE,@function
        .size           _ZN5flash24flash_fwd_splitkv_kernelI23Flash_fwd_kernel_traitsILi256ELi64ELi64ELi4ELb0ELb0EN7cutlass10bfloat16_tE19Flash_kernel_traitsILi256ELi64ELi64ELi4ES3_EELb0ELb1ELb1ELb0ELb0ELb0ELb0ELb0EEEvNS_16Flash_fwd_paramsE,(.L_x_7494 - _ZN5flash24flash_fwd_splitkv_kernelI23Flash_fwd_kernel_traitsILi256ELi64ELi64ELi4ELb0ELb0EN7cutlass10bfloat16_tE19Flash_kernel_traitsILi256ELi64ELi64ELi4ES3_EELb0ELb1ELb1ELb0ELb0ELb0ELb0ELb0EEEvNS_16Flash_fwd_paramsE)
        .other          _ZN5flash24flash_fwd_splitkv_kernelI23Flash_fwd_kernel_traitsILi256ELi64ELi64ELi4ELb0ELb0EN7cutlass10bfloat16_tE19Flash_kernel_traitsILi256ELi64ELi64ELi4ES3_EELb0ELb1ELb1ELb0ELb0ELb0ELb0ELb0EEEvNS_16Flash_fwd_paramsE,@"STO_CUDA_ENTRY STV_DEFAULT"
_ZN5flash24flash_fwd_splitkv_kernelI23Flash_fwd_kernel_traitsILi256ELi64ELi64ELi4ELb0ELb0EN7cutlass10bfloat16_tE19Flash_kernel_traitsILi256ELi64ELi64ELi4ES3_EELb0ELb1ELb1ELb0ELb0ELb0ELb0ELb0EEEvNS_16Flash_fwd_paramsE:
.text._ZN5flash24flash_fwd_splitkv_kernelI23Flash_fwd_kernel_traitsILi256ELi64ELi64ELi4ELb0ELb0EN7cutlass10bfloat16_tE19Flash_kernel_traitsILi256ELi64ELi64ELi4ES3_EELb0ELb1ELb1ELb0ELb0ELb0ELb0ELb0EEEvNS_16Flash_fwd_paramsE:
        /* <DEDUP_REMOVED lines=75> */
.L_x_5390:
[----:B------:R-:W-:Y:S01]  /*04b0*/  @UP2 UIADD3 UR30, UPT, UPT, UR30, -UR6, URZ ;  /* 0x800000061e1e2290 */ /* 0x000fe2000fffe0ff */
[----:B------:R-:W-:Y:S11]  /*04c0*/  @!P0 EXIT ;  /* 0x000000000000894d */ /* 0x000ff60003800000 */
[----:B------:R-:W1:Y:S01]  /*04d0*/  LDCU UR26, c[0x0][0x508] ;  /* 0x0000a100ff1a77ac */ /* 0x000e620008000800 */
[----:B------:R-:W2:Y:S01]  /*04e0*/  S2UR UR28, SR_CTAID.Z ;  /* 0x00000000001c79c3 */ /* 0x000ea20000002700 */
[----:B------:R-:W3:Y:S01]  /*04f0*/  S2R R216, SR_TID.X ;  /* 0x0000000000d87919 */ /* 0x000ee20000002100 */
[----:B------:R-:W4:Y:S01]  /*0500*/  LDCU UR12, c[0x0][0x438] ;  /* 0x00008700ff0c77ac */ /* 0x000f220008000800 */
[----:B------:R-:W-:Y:S01]  /*0510*/  @!UP2 UIADD3 UR30, UPT, UPT, UR4, UR5, -UR6 ;  /* 0x00000005041ea290 */ /* 0x000fe2000fffe806 */
[----:B------:R-:W5:Y:S03]  /*0520*/  LDCU UR25, c[0x0][0x504] ;  /* 0x0000a080ff1977ac */ /* 0x000f660008000800 */
[----:B------:R-:W-:Y:S02]  /*0530*/  UIADD3 UR10, UPT, UPT, UR30, 0x3f, URZ ;  /* 0x0000003f1e0a7890 */ /* 0x000fe4000fffe0ff */
[----:B------:R-:W-:-:S02]  /*0540*/  UIADD3 UR21, UPT, UPT, UR29, UR30, URZ ;  /* 0x0000001e1d157290 */ /* 0x000fc4000fffe0ff */
        /* <DEDUP_REMOVED lines=12> */
[----:B------:R-:W-:Y:S01]  /*0610*/  UIADD3 UR5, UPT, UPT, UR21, -UR25, URZ ;  /* 0x8000001915057290 */ /* 0x000fe2000fffe0ff */
        /* <DEDUP_REMOVED lines=67> */
.L_x_5393:
[----:B------:R-:W-:Y:S05]  /*0a50*/  BSYNC.RECONVERGENT B0 ;  /* 0x0000000000007941 */ /* 0x000fea0003800200 */
.L_x_5392:
        /* <DEDUP_REMOVED lines=23> */
.L_x_5395:
[----:B------:R-:W-:Y:S05]  /*0bd0*/  BSYNC.RECONVERGENT B0 ;  /* 0x0000000000007941 */ /* 0x000fea0003800200 */
.L_x_5394:
        /* <DEDUP_REMOVED lines=22> */
.L_x_5397:
[----:B------:R-:W-:Y:S05]  /*0d40*/  BSYNC.RECONVERGENT B0 ;  /* 0x0000000000007941 */ /* 0x000fea0003800200 */
.L_x_5396:
        /* <DEDUP_REMOVED lines=21> */
.L_x_5399:
[----:B------:R-:W-:Y:S05]  /*0ea0*/  BSYNC.RECONVERGENT B0 ;  /* 0x0000000000007941 */ /* 0x000fea0003800200 */
.L_x_5398:
        /* <DEDUP_REMOVED lines=21> */
.L_x_5391:
        /* <DEDUP_REMOVED lines=13> */
.L_x_5400:
        /* <DEDUP_REMOVED lines=99> */
.L_x_5401:
        /* <DEDUP_REMOVED lines=15> */
.L_x_5403:
[----:B------:R-:W1:Y:S01]  /*17f0*/  LDCU.64 UR10, c[0x0][0x3b8] ;  /* 0x00007700ff0a77ac */ /* 0x000e620008000a00 */
[----:B------:R-:W-:-:S04]  /*1800*/  UIADD3 UR15, UPT, UPT, UR6, UR16, URZ ;  /* 0x00000010060f7290 */ /* 0x000fc8000fffe0ff */
[----:B-1----:R-:W-:Y:S02]  /*1810*/  UIMAD.WIDE.U32 UR4, UR15, UR10, URZ ;  /* 0x0000000a0f0472a5 */ /* 0x002fe4000f8e00ff */
[----:B------:R-:W-:-:S04]  /*1820*/  UIMAD UR15, UR15, UR11, URZ ;  /* 0x0000000b0f0f72a4 */ /* 0x000fc8000f8e02ff */
[----:B------:R-:W-:Y:S01]  /*1830*/  UIADD3 UR15, UPT, UPT, UR5, UR15, URZ ;  /* 0x0000000f050f7290 */ /* 0x000fe2000fffe0ff */
[----:B------:R-:W-:-:S11]  /*1840*/  UMOV UR14, UR4 ;  /* 0x00000004000e7c82 */ /* 0x000fd60008000000 */
.L_x_5404:
        /* <DEDUP_REMOVED lines=15> */
.L_x_5405:
[----:B------:R-:W1:Y:S01]  /*1940*/  LDCU.64 UR8, c[0x0][0x3c0] ;  /* 0x00007800ff0877ac */ /* 0x000e620008000a00 */
[----:B------:R-:W-:-:S04]  /*1950*/  UIADD3 UR6, UPT, UPT, UR6, UR16, URZ ;  /* 0x0000001006067290 */ /* 0x000fc8000fffe0ff */
[----:B-1----:R-:W-:Y:S02]  /*1960*/  UIMAD.WIDE.U32 UR4, UR6, UR8, URZ ;  /* 0x00000008060472a5 */ /* 0x002fe4000f8e00ff */
[----:B------:R-:W-:-:S04]  /*1970*/  UIMAD UR6, UR6, UR9, URZ ;  /* 0x00000009060672a4 */ /* 0x000fc8000f8e02ff */
[----:B------:R-:W-:-:S03]  /*1980*/  UIADD3 UR5, UPT, UPT, UR5, UR6, URZ ;  /* 0x0000000605057290 */ /* 0x000fc6000fffe0ff */
[----:B------:R-:W-:-:S09]  /*1990*/  UMOV UR6, UR4 ;  /* 0x0000000400067c82 */ /* 0x000fd20008000000 */
.L_x_5406:
        /* <DEDUP_REMOVED lines=51> */
.L_x_5402:
[----:B------:R-:W-:Y:S01]  /*1cd0*/  UISETP.NE.AND UP0, UPT, UR19, -0x1, UPT ;  /* 0xffffffff1300788c */ /* 0x000fe2000bf05270 */
[----:B------:R-:W-:Y:S01]  /*1ce0*/  IMAD.SHL.U32 R245, R216, 0x8, RZ ;  /* 0x00000008d8f57824 */ /* 0x000fe200078e00ff */
[----:B------:R-:W1:Y:S01]  /*1cf0*/  LDCU.64 UR14, c[0x0][0x388] ;  /* 0x00007100ff0e77ac */ /* 0x000e620008000a00 */
[----:B------:R-:W2:Y:S01]  /*1d00*/  S2R R13, SR_CTAID.X ;  /* 0x00000000000d7919 */ /* 0x000ea20000002500 */
[--C-:B------:R-:W-:Y:S01]  /*1d10*/  SHF.R.U32.HI R14, RZ, 0x3, R216.reuse ;  /* 0x00000003ff0e7819 */ /* 0x100fe200000116d8 */
[----:B------:R-:W3:Y:S01]  /*1d20*/  S2UR UR32, SR_CgaCtaId ;  /* 0x00000000002079c3 */ /* 0x000ee20000008800 */
[C---:B------:R-:W-:Y:S01]  /*1d30*/  LOP3.LUT R214, R245.reuse, 0x38, RZ, 0xc0, !PT ;  /* 0x00000038f5d67812 */ /* 0x040fe200078ec0ff */
[----:B------:R-:W4:Y:S01]  /*1d40*/  LDCU.64 UR6, c[0x0][0x3c8] ;  /* 0x00007900ff0677ac */ /* 0x000f220008000a00 */
[----:B------:R-:W-:Y:S01]  /*1d50*/  LOP3.LUT R3, R245, 0x1f8, RZ, 0xc0, !PT ;  /* 0x000001f8f5037812 */ /* 0x000fe200078ec0ff */
[----:B------:R-:W-:Y:S01]  /*1d60*/  IMAD.MOV.U32 R15, RZ, RZ, RZ ;  /* 0x000000ffff0f7224 */ /* 0x000fe200078e00ff */
[C---:B------:R-:W-:Y:S01]  /*1d70*/  IADD3 R8, P0, PT, R214.reuse, R8, RZ ;  /* 0x00000008d6087210 */ /* 0x040fe20007f1e0ff */
[----:B------:R-:W5:Y:S01]  /*1d80*/  @!UP0 LDCU.64 UR4, c[0x0][0x398] ;  /* 0x00007300ff0487ac */ /* 0x000f620008000a00 */
[----:B------:R-:W-:Y:S01]  /*1d90*/  LOP3.LUT R6, R3, 0x38, R216, 0x78, !PT ;  /* 0x0000003803067812 */ /* 0x000fe200078e78d8 */
[----:B------:R-:W-:Y:S01]  /*1da0*/  BSSY.RECONVERGENT B0, `(.L_x_5407) ;  /* 0x000004d000007945 */ /* 0x000fe20003800200 */
[C---:B------:R-:W-:Y:S01]  /*1db0*/  LOP3.LUT R244, R214.reuse, 0x40, RZ, 0xfc, !PT ;  /* 0x00000040d6f47812 */ /* 0x040fe200078efcff */
[----:B------:R-:W3:Y:S01]  /*1dc0*/  @UP0 LDCU.64 UR16, c[0x0][0x3b0] ;  /* 0x00007600ff1007ac */ /* 0x000ee20008000a00 */
[----:B------:R-:W-:Y:S01]  /*1dd0*/  IMAD.X R9, RZ, RZ, R0, P0 ;  /* 0x000000ffff097224 */ /* 0x000fe200000e0600 */
[----:B------:R-:W-:-:S02]  /*1de0*/  IADD3 R4, P0, PT, R214, R4, RZ ;  /* 0x00000004d6047210 */ /* 0x000fc40007f1e0ff */
[----:B------:R-:W-:Y:S01]  /*1df0*/  LOP3.LUT R245, R6, 0x1e00, R245, 0xf8, !PT ;  /* 0x00001e0006f57812 */ /* 0x000fe200078ef8f5 */
[----:B------:R-:W-:Y:S01]  /*1e00*/  IMAD.WIDE.U32 R8, R14, UR10, R8 ;  /* 0x0000000a0e087c25 */ /* 0x000fe2000f8e0008 */
[C---:B------:R-:W-:Y:S02]  /*1e10*/  LOP3.LUT R242, R214.reuse, 0x80, RZ, 0xfc, !PT ;  /* 0x00000080d6f27812 */ /* 0x040fe400078efcff */
[----:B------:R-:W-:Y:S01]  /*1e20*/  LOP3.LUT R240, R214, 0xc0, RZ, 0xfc, !PT ;  /* 0x000000c0d6f07812 */ /* 0x000fe200078efcff */
[----:B------:R-:W-:Y:S01]  /*1e30*/  IMAD.X R5, RZ, RZ, R2, P0 ;  /* 0x000000ffff057224 */ /* 0x000fe200000e0602 */
[----:B-1----:R-:W-:Y:S01]  /*1e40*/  LEA R230, P0, R8, UR14, 0x1 ;  /* 0x0000000e08e67c11 */ /* 0x002fe2000f8008ff */
[C---:B------:R-:W-:Y:S01]  /*1e50*/  IMAD R231, R14.reuse, UR11, R9 ;  /* 0x0000000b0ee77c24 */ /* 0x040fe2000f8e0209 */
[----:B------:R-:W-:Y:S01]  /*1e60*/  UMOV UR14, 0x400 ;  /* 0x00000400000e7882 */ /* 0x000fe20000000000 */
[----:B------:R-:W-:Y:S01]  /*1e70*/  IMAD.WIDE.U32 R4, R14, UR8, R4 ;  /* 0x000000080e047c25 */ /* 0x000fe2000f8e0004 */
[----:B-----5:R-:W-:-:S02]  /*1e80*/  @!UP0 UIMAD.WIDE.U32 UR34, UR27, UR4, URZ ;  /* 0x000000041b2282a5 */ /* 0x020fc4000f8e00ff */
[----:B------:R-:W-:Y:S01]  /*1e90*/  LEA.HI.X R231, R8, UR15, R231, 0x1, P0 ;  /* 0x0000000f08e77c11 */ /* 0x000fe200080f0ce7 */
[----:B------:R-:W-:Y:S01]  /*1ea0*/  IMAD R233, R14, UR9, R5 ;  /* 0x000000090ee97c24 */ /* 0x000fe2000f8e0205 */
[----:B------:R-:W-:Y:S01]  /*1eb0*/  @!UP0 UIMAD UR31, UR27, UR5, UR35 ;  /* 0x000000051b1f82a4 */ /* 0x000fe2000f8e0223 */
[----:B----4-:R-:W-:Y:S01]  /*1ec0*/  IMAD.U32 R6, RZ, RZ, UR6 ;  /* 0x00000006ff067e24 */ /* 0x010fe2000f8e00ff */
[----:B------:R-:W1:Y:S01]  /*1ed0*/  LDCU.64 UR4, c[0x0][0x390] ;  /* 0x00007200ff0477ac */ /* 0x000e620008000a00 */
[----:B------:R-:W-:Y:S02]  /*1ee0*/  IMAD.U32 R11, RZ, RZ, UR7 ;  /* 0x00000007ff0b7e24 */ /* 0x000fe4000f8e00ff */
[----:B--2---:R-:W-:Y:S01]  /*1ef0*/  IMAD.WIDE.U32 R12, R13, 0x40, R14 ;  /* 0x000000400d0c7825 */ /* 0x004fe200078e000e */
[----:B---3--:R-:W-:Y:S02]  /*1f00*/  @UP0 UIMAD.WIDE.U32 UR36, UR19, UR16, URZ ;  /* 0x00000010132402a5 */ /* 0x008fe4000f8e00ff */
[----:B------:R-:W-:-:S02]  /*1f10*/  UIADD3 UR16, UPT, UPT, -UR29, UR20, URZ ;  /* 0x000000141d107290 */ /* 0x000fc4000fffe1ff */
[----:B------:R-:W-:-:S03]  /*1f20*/  @UP0 UIMAD UR31, UR19, UR17, UR37 ;  /* 0x00000011131f02a4 */ /* 0x000fc6000f8e0225 */
[----:B------:R-:W-:Y:S01]  /*1f30*/  @UP0 UMOV UR34, UR36 ;  /* 0x0000002400220c82 */ /* 0x000fe20008000000 */
[----:B------:R-:W-:Y:S02]  /*1f40*/  ISETP.GE.AND P2, PT, R14, UR16, PT ;  /* 0x000000100e007c0c */ /* 0x000fe4000bf46270 */
[----:B------:R-:W-:Y:S02]  /*1f50*/  IADD3 R2, P0, PT, R214, UR34, RZ ;  /* 0x00000022d6027c10 */ /* 0x000fe4000ff1e0ff */
[----:B-1----:R-:W-:-:S03]  /*1f60*/  LEA R232, P1, R4, UR4, 0x1 ;  /* 0x0000000404e87c11 */ /* 0x002fc6000f8208ff */
[----:B------:R-:W-:Y:S01]  /*1f70*/  IMAD.X R3, RZ, RZ, UR31, P0 ;  /* 0x0000001fff037e24 */ /* 0x000fe200080e06ff */
[----:B------:R-:W-:Y:S01]  /*1f80*/  UIADD3 UR31, UPT, UPT, UR24, -0x1, URZ ;  /* 0xffffffff181f7890 */ /* 0x000fe2000fffe0ff */
[----:B------:R-:W-:Y:S01]  /*1f90*/  LEA.HI.X R233, R4, UR5, R233, 0x1, P1 ;  /* 0x0000000504e97c11 */ /* 0x000fe200088f0ce9 */
[----:B------:R-:W-:Y:S02]  /*1fa0*/  IMAD.WIDE.U32 R6, R6, UR28, R2 ;  /* 0x0000001c06067c25 */ /* 0x000fe4000f8e0002 */
[----:B------:R-:W-:Y:S02]  /*1fb0*/  USHF.L.U32 UR17, UR31, 0x6, URZ ;  /* 0x000000061f117899 */ /* 0x000fe400080006ff */
[----:B------:R-:W-:Y:S01]  /*1fc0*/  ULEA UR5, UR32, UR14, 0x18 ;  /* 0x0000000e20057291 */ /* 0x000fe2000f8ec0ff */
[C---:B------:R-:W-:Y:S01]  /*1fd0*/  VIADD R3, R14.reuse, 0x10 ;  /* 0x000000100e037836 */ /* 0x040fe20000000000 */
[----:B------:R-:W-:Y:S01]  /*1fe0*/  UIADD3 UR4, UPT, UPT, -UR17, UR30, URZ ;  /* 0x0000001e11047290 */ /* 0x000fe2000fffe1ff */
[----:B------:R-:W-:-:S02]  /*1ff0*/  VIADD R2, R14, 0x20 ;  /* 0x000000200e027836 */ /* 0x000fc40000000000 */
[----:B------:R-:W-:Y:S01]  /*2000*/  IMAD R11, R11, UR28, R7 ;  /* 0x0000001c0b0b7c24 */ /* 0x000fe2000f8e0207 */
        /* <DEDUP_REMOVED lines=38> */
.L_x_5408:
[----:B------:R-:W-:Y:S05]  /*2270*/  BSYNC.RECONVERGENT B0 ;  /* 0x0000000000007941 */ /* 0x000fea0003800200 */
.L_x_5407:
        /* <DEDUP_REMOVED lines=41> */
.L_x_5410:
[----:B------:R-:W-:Y:S05]  /*2510*/  BSYNC.RECONVERGENT B0 ;  /* 0x0000000000007941 */ /* 0x000fea0003800200 */
.L_x_5409:
        /* <DEDUP_REMOVED lines=41> */
.L_x_5412:
[----:B------:R-:W-:Y:S05]  /*27b0*/  BSYNC.RECONVERGENT B0 ;  /* 0x0000000000007941 */ /* 0x000fea0003800200 */
.L_x_5411:
        /* <DEDUP_REMOVED lines=41> */
.L_x_5414:
[----:B------:R-:W-:Y:S05]  /*2a50*/  BSYNC.RECONVERGENT B0 ;  /* 0x0000000000007941 */ /* 0x000fea0003800200 */
.L_x_5413:
        /* <DEDUP_REMOVED lines=31> */
.L_x_5416:
[----:B------:R-:W-:Y:S05]  /*2c50*/  BSYNC.RECONVERGENT B0 ;  /* 0x0000000000007941 */ /* 0x000fea0003800200 */
.L_x_5415:
        /* <DEDUP_REMOVED lines=31> */
.L_x_5418:
[----:B------:R-:W-:Y:S05]  /*2e50*/  BSYNC.RECONVERGENT B0 ;  /* 0x0000000000007941 */ /* 0x000fea0003800200 */
.L_x_5417:
        /* <DEDUP_REMOVED lines=33> */
.L_x_5420:
[----:B------:R-:W-:Y:S05]  /*3070*/  BSYNC.RECONVERGENT B0 ;  /* 0x0000000000007941 */ /* 0x000fea0003800200 */
.L_x_5419:
        /* <DEDUP_REMOVED lines=31> */
.L_x_5422:
[----:B------:R-:W-:Y:S05]  /*3270*/  BSYNC.RECONVERGENT B0 ;  /* 0x0000000000007941 */ /* 0x000fea0003800200 */
.L_x_5421:
        /* <DEDUP_REMOVED lines=8> */
[C---:B------:R-:W-:Y:S01]  /*3300*/  IMAD.SHL.U32 R215, R216.reuse, 0x20, RZ ;  /* 0x00000020d8d77824 */ /* 0x040fe200078e00ff */
[----:B------:R-:W-:Y:S01]  /*3310*/  SHF.R.U32.HI R217, RZ, 0x1, R216 ;  /* 0x00000001ffd97819 */ /* 0x000fe200000116d8 */
[----:B------:R-:W-:Y:S01]  /*3320*/  IMAD.SHL.U32 R206, R216, 0x40, RZ ;  /* 0x00000040d8ce7824 */ /* 0x000fe200078e00ff */
[----:B------:R-:W-:Y:S01]  /*3330*/  ULEA.HI.X UR7, UR34, UR7, UR15, 0x2, UP0 ;  /* 0x0000000722077291 */ /* 0x000fe200080f140f */
[----:B------:R-:W-:-:S04]  /*3340*/  DEPBAR.LE SB0, 0x0 ;  /* 0x000080000000791a */ /* 0x000fc80000000000 */
[----:B-1----:R-:W-:Y:S02]  /*3350*/  IMAD.U32 R6, RZ, RZ, UR6 ;  /* 0x00000006ff067e24 */ /* 0x002fe4000f8e00ff */
[----:B------:R-:W-:Y:S01]  /*3360*/  IMAD.U32 R7, RZ, RZ, UR7 ;  /* 0x00000007ff077e24 */ /* 0x000fe2000f8e00ff */
[----:B------:R-:W1:Y:S04]  /*3370*/  LDCU UR6, c[0x0][0x458] ;  /* 0x00008b00ff0677ac */ /* 0x000e680008000800 */
[----:B----4-:R-:W2:Y:S01]  /*3380*/  LDG.E R5, desc[UR22][R6.64] ;  /* 0x0000001606057981 */ /* 0x010ea2000c1e1900 */
[----:B------:R-:W-:Y:S01]  /*3390*/  LOP3.LUT R215, R215, 0x7c00, RZ, 0xc0, !PT ;  /* 0x00007c00d7d77812 */ /* 0x000fe200078ec0ff */
[----:B------:R-:W-:Y:S01]  /*33a0*/  BSSY.RECONVERGENT B0, `(.L_x_5423) ;  /* 0x000002c000007945 */ /* 0x000fe20003800200 */
[----:B------:R-:W-:-:S02]  /*33b0*/  LOP3.LUT R207, R217, 0x8, RZ, 0xc0, !PT ;  /* 0x00000008d9cf7812 */ /* 0x000fc400078ec0ff */
[--C-:B------:R-:W-:Y:S02]  /*33c0*/  LOP3.LUT R204, R214, 0x1c0, R206.reuse, 0xf8, !PT ;  /* 0x000001c0d6cc7812 */ /* 0x100fe400078ef8ce */
[----:B------:R-:W-:Y:S02]  /*33d0*/  LOP3.LUT R176, R215, 0x200, R206, 0xf8, !PT ;  /* 0x00000200d7b07812 */ /* 0x000fe400078ef8ce */
[----:B------:R-:W-:Y:S01]  /*33e0*/  LOP3.LUT R93, R204, R207, RZ, 0x3c, !PT ;  /* 0x000000cfcc5d7212 */ /* 0x000fe200078e3cff */
[----:B-1----:R-:W2:Y:S01]  /*33f0*/  MUFU.RCP R4, UR6 ;  /* 0x0000000600047d08 */ /* 0x002ea20008001000 */
        /* <DEDUP_REMOVED lines=34> */
.L_x_5424:
[----:B------:R2:W-:Y:S04]  /*3620*/  STS.128 [R245+0x10000], RZ ;  /* 0x010000fff5007388 */ /* 0x0005e80000000c00 */
[----:B------:R2:W-:Y:S04]  /*3630*/  STS.128 [R245+0x12000], RZ ;  /* 0x012000fff5007388 */ /* 0x0005e80000000c00 */
[----:B------:R2:W-:Y:S04]  /*3640*/  STS.128 [R245+0x14000], RZ ;  /* 0x014000fff5007388 */ /* 0x0005e80000000c00 */
[----:B------:R2:W-:Y:S02]  /*3650*/  STS.128 [R245+0x16000], RZ ;  /* 0x016000fff5007388 */ /* 0x0005e40000000c00 */
.L_x_5425:
[----:B------:R-:W-:Y:S05]  /*3660*/  BSYNC.RECONVERGENT B0 ;  /* 0x0000000000007941 */ /* 0x000fea0003800200 */
.L_x_5423:
        /* <DEDUP_REMOVED lines=46> */
.L_x_5427:
[----:B------:R-:W-:Y:S05]  /*3950*/  BSYNC.RECONVERGENT B0 ;  /* 0x0000000000007941 */ /* 0x000fea0003800200 */
.L_x_5426:
        /* <DEDUP_REMOVED lines=36> */
.L_x_5429:
[----:B------:R-:W-:Y:S05]  /*3ba0*/  BSYNC.RECONVERGENT B0 ;  /* 0x0000000000007941 */ /* 0x000fea0003800200 */
.L_x_5428:
        /* <DEDUP_REMOVED lines=35> */
.L_x_5431:
[----:B------:R-:W-:Y:S05]  /*3de0*/  BSYNC.RECONVERGENT B0 ;  /* 0x0000000000007941 */ /* 0x000fea0003800200 */
.L_x_5430:
[----:B------:R-:W-:Y:S01]  /*3df0*/  LDSM.16.M88.4 R76, [R97] ;  /* 0x00000000614c783b */ /* 0x000fe20000000200 */
[----:B------:R-:W-:Y:S01]  /*3e00*/  IMAD.MOV.U32 R92, RZ, RZ, 0x20 ;  /* 0x00000020ff5c7424 */ /* 0x000fe200078e00ff */
[----:B------:R-:W-:Y:S01]  /*3e10*/  LOP3.LUT P0, R165, R216, 0x2, RZ, 0xc0, !PT ;  /* 0x00000002d8a57812 */ /* 0x000fe2000780c0ff */
[----:B------:R-:W-:Y:S01]  /*3e20*/  VIADD R218, R96, UR5 ;  /* 0x0000000560da7c36 */ /* 0x000fe20008000000 */
[----:B------:R-:W3:Y:S01]  /*3e30*/  LDSM.16.M88.4 R56, [R96+UR5+0x8000] ;  /* 0x008000056038783b */ /* 0x000ee20008000200 */
[----:B------:R-:W-:Y:S01]  /*3e40*/  LOP3.LUT R0, R216, 0x4, RZ, 0xc0, !PT ;  /* 0x00000004d8007812 */ /* 0x000fe200078ec0ff */
[----:B------:R-:W-:Y:S01]  /*3e50*/  IMAD.MOV.U32 R188, RZ, RZ, 0x40 ;  /* 0x00000040ffbc7424 */ /* 0x000fe200078e00ff */
[----:B------:R-:W-:Y:S01]  /*3e60*/  SEL R92, R92, 0xffffffe0, !P0 ;  /* 0xffffffe05c5c7807 */ /* 0x000fe20004000000 */
[----:B------:R-:W5:Y:S01]  /*3e70*/  LDSM.16.M88.4 R48, [R96+UR5+0x8800] ;  /* 0x008800056030783b */ /* 0x000f620008000200 */
[----:B------:R-:W-:Y:S01]  /*3e80*/  ISETP.NE.AND P0, PT, R0, RZ, PT ;  /* 0x000000ff0000720c */ /* 0x000fe20003f05270 */
[----:B------:R-:W-:Y:S01]  /*3e90*/  UIADD3 UR26, UPT, UPT, UR30, UR26, -UR20 ;  /* 0x0000001a1e1a7290 */ /* 0x000fe2000fffe814 */
[----:B------:R-:W-:Y:S01]  /*3ea0*/  LOP3.LUT R205, R217, 0x1f0, RZ, 0xc0, !PT ;  /* 0x000001f0d9cd7812 */ /* 0x000fe200078ec0ff */
[--C-:B------:R-:W-:Y:S01]  /*3eb0*/  IMAD.IADD R94, R97, 0x1, R92.reuse ;  /* 0x00000001615e7824 */ /* 0x100fe200078e025c */
[----:B------:R-:W2:Y:S01]  /*3ec0*/  LDSM.16.M88.4 R40, [R96+UR5+0x9000] ;  /* 0x009000056028783b */ /* 0x000ea20008000200 */
[----:B-1----:R-:W-:Y:S01]  /*3ed0*/  IMAD.IADD R2, R218, 0x1, R92 ;  /* 0x00000001da027824 */ /* 0x002fe200078e025c */
[----:B------:R-:W-:Y:S01]  /*3ee0*/  SEL R188, R188, 0xffffffc0, !P0 ;  /* 0xffffffc0bcbc7807 */ /* 0x000fe20004000000 */
[----:B------:R-:W-:Y:S01]  /*3ef0*/  IMAD.U32 R226, RZ, RZ, UR30 ;  /* 0x0000001effe27e24 */ /* 0x000fe2000f8e00ff */
[----:B------:R-:W1:Y:S01]  /*3f00*/  LDSM.16.M88.4 R24, [R96+UR5+0x9800] ;  /* 0x009800056018783b */ /* 0x000e620008000200 */
[----:B------:R-:W-:-:S02]  /*3f10*/  UISETP.GT.U32.AND UP0, UPT, UR31, UR18, UPT ;  /* 0x000000121f00728c */ /* 0x000fc4000bf04070 */
        /* <DEDUP_REMOVED lines=8> */
[----:B------:R-:W4:Y:S04]  /*3fa0*/  LDSM.16.M88.4 R20, [R2+0x9800] ;  /* 0x009800000214783b */ /* 0x000f280000000200 */
[----:B------:R-:W-:Y:S01]  /*3fb0*/  LDSM.16.M88.4 R28, [R95] ;  /* 0x000000005f1c783b */ /* 0x000fe20000000200 */
[C---:B---3--:R-:W-:Y:S03]  /*3fc0*/  HMMA.16816.F32.BF16 R12, R76.reuse, R56, RZ ;  /* 0x000000384c0c723c */ /* 0x048fe600000418ff */
[----:B------:R-:W3:Y:S04]  /*3fd0*/  LDSM.16.M88.4 R4, [R167+0x8000] ;  /* 0x00800000a704783b */ /* 0x000ee80000000200 */
[----:B------:R-:W3:Y:S01]  /*3fe0*/  LDSM.16.M88.4 R80, [R167+0x8800] ;  /* 0x00880000a750783b */ /* 0x000ee20000000200 */
[C---:B------:R-:W-:Y:S03]  /*3ff0*/  HMMA.16816.F32.BF16 R56, R76.reuse, R58, RZ ;  /* 0x0000003a4c38723c */ /* 0x040fe600000418ff */
[----:B------:R-:W3:Y:S04]  /*4000*/  LDSM.16.M88.4 R60, [R167+0x9000] ;  /* 0x00900000a73c783b */ /* 0x000ee80000000200 */
[----:B------:R-:W3:Y:S01]  /*4010*/  LDSM.16.M88.4 R32, [R167+0x9800] ;  /* 0x00980000a720783b */ /* 0x000ee20000000200 */
[C---:B-----5:R-:W-:Y:S03]  /*4020*/  HMMA.16816.F32.BF16 R52, R76.reuse, R48, RZ ;  /* 0x000000304c34723c */ /* 0x060fe600000418ff */
[----:B------:R-:W-:Y:S04]  /*4030*/  LDSM.16.M88.4 R72, [R3+0x8800] ;  /* 0x008800000348783b */ /* 0x000fe80000000200 */
[----:B------:R-:W-:Y:S01]  /*4040*/  LDSM.16.M88.4 R88, [R2+0xb800] ;  /* 0x00b800000258783b */ /* 0x000fe20000000200 */
[C---:B------:R-:W-:Y:S03]  /*4050*/  HMMA.16816.F32.BF16 R48, R76.reuse, R50, RZ ;  /* 0x000000324c30723c */ /* 0x040fe600000418ff */
[----:B------:R-:W-:Y:S04]  /*4060*/  LDSM.16.M88.4 R84, [R167+0xa000] ;  /* 0x00a00000a754783b */ /* 0x000fe80000000200 */
[----:B------:R-:W0:Y:S01]  /*4070*/  LDGDEPBAR ;  /* 0x00000000000079af */ /* 0x000e220000000000 */
[C---:B--2---:R-:W-:Y:S08]  /*4080*/  HMMA.16816.F32.BF16 R44, R76.reuse, R40, RZ ;  /* 0x000000284c2c723c */ /* 0x044ff000000418ff */
[C---:B------:R-:W-:Y:S08]  /*4090*/  HMMA.16816.F32.BF16 R40, R76.reuse, R42, RZ ;  /* 0x0000002a4c28723c */ /* 0x040ff000000418ff */
[C---:B-1----:R-:W-:Y:S08]  /*40a0*/  HMMA.16816.F32.BF16 R36, R76.reuse, R24, RZ ;  /* 0x000000184c24723c */ /* 0x042ff000000418ff */
[----:B------:R-:W-:Y:S01]  /*40b0*/  HMMA.16816.F32.BF16 R76, R76, R26, RZ ;  /* 0x0000001a4c4c723c */ /* 0x000fe200000418ff */
[----:B------:R-:W-:Y:S07]  /*40c0*/  LDSM.16.M88.4 R24, [R3+0x8000] ;  /* 0x008000000318783b */ /* 0x000fee0000000200 */
[C---:B----4-:R-:W-:Y:S08]  /*40d0*/  HMMA.16816.F32.BF16 R12, R16.reuse, R8, R12 ;  /* 0x00000008100c723c */ /* 0x050ff0000004180c */
[C---:B------:R-:W-:Y:S01]  /*40e0*/  HMMA.16816.F32.BF16 R56, R16.reuse, R10, R56 ;  /* 0x0000000a1038723c */ /* 0x040fe20000041838 */
[----:B------:R-:W1:Y:S07]  /*40f0*/  LDSM.16.M88.4 R8, [R0] ;  /* 0x000000000008783b */ /* 0x000e6e0000000200 */
[C---:B------:R-:W-:Y:S08]  /*4100*/  HMMA.16816.F32.BF16 R52, R16.reuse, R68, R52 ;  /* 0x000000441034723c */ /* 0x040ff00000041834 */
        /* <DEDUP_REMOVED lines=9> */
[C---:B---3--:R-:W-:Y:S08]  /*41a0*/  HMMA.16816.F32.BF16 R12, R28.reuse, R4, R12 ;  /* 0x000000041c0c723c */ /* 0x048ff0000004180c */
[C---:B------:R-:W-:Y:S01]  /*41b0*/  HMMA.16816.F32.BF16 R56, R28.reuse, R6, R56 ;  /* 0x000000061c38723c */ /* 0x040fe20000041838 */
[----:B------:R-:W3:Y:S07]  /*41c0*/  LDSM.16.M88.4 R4, [R96+UR5+0xa000] ;  /* 0x00a000056004783b */ /* 0x000eee0008000200 */
        /* <DEDUP_REMOVED lines=8> */
[----:B------:R-:W5:Y:S04]  /*4250*/  LDSM.16.M88.4 R32, [R96+UR5+0xb000] ;  /* 0x00b000056020783b */ /* 0x000f680008000200 */
[----:B------:R-:W-:Y:S03]  /*4260*/  LDSM.16.M88.4 R28, [R2+0xa000] ;  /* 0x00a00000021c783b */ /* 0x000fe60000000200 */
[C---:B-1----:R-:W-:Y:S08]  /*4270*/  HMMA.16816.F32.BF16 R12, R8.reuse, R24, R12 ;  /* 0x00000018080c723c */ /* 0x042ff0000004180c */
[C---:B------:R-:W-:Y:S01]  /*4280*/  HMMA.16816.F32.BF16 R56, R8.reuse, R26, R56 ;  /* 0x0000001a0838723c */ /* 0x040fe20000041838 */
[----:B------:R-:W1:Y:S07]  /*4290*/  LDSM.16.M88.4 R24, [R96+UR5+0xb800] ;  /* 0x00b800056018783b */ /* 0x000e6e0008000200 */
        /* <DEDUP_REMOVED lines=15> */
[----:B------:R-:W4:Y:S07]  /*4390*/  LDSM.16.M88.4 R16, [R95+0x2000] ;  /* 0x002000005f10783b */ /* 0x000f2e0000000200 */
[C---:B-----5:R-:W-:Y:S08]  /*43a0*/  HMMA.16816.F32.BF16 R44, R20.reuse, R32, R44 ;  /* 0x00000020142c723c */ /* 0x060ff0000004182c */
[C---:B------:R-:W-:Y:S01]  /*43b0*/  HMMA.16816.F32.BF16 R40, R20.reuse, R34, R40 ;  /* 0x000000221428723c */ /* 0x040fe20000041828 */
[----:B------:R-:W-:Y:S07]  /*43c0*/  LDSM.16.M88.4 R32, [R96+UR5+0xc000] ;  /* 0x00c000056020783b */ /* 0x000fee0008000200 */
[C---:B-1----:R-:W-:Y:S08]  /*43d0*/  HMMA.16816.F32.BF16 R36, R20.reuse, R24, R36 ;  /* 0x000000181424723c */ /* 0x042ff00000041824 */
[----:B------:R-:W-:Y:S01]  /*43e0*/  HMMA.16816.F32.BF16 R76, R20, R26, R76 ;  /* 0x0000001a144c723c */ /* 0x000fe2000004184c */
[----:B------:R-:W1:Y:S04]  /*43f0*/  LDSM.16.M88.4 R24, [R167+0xa800] ;  /* 0x00a80000a718783b */ /* 0x000e680000000200 */
[----:B------:R-:W5:Y:S03]  /*4400*/  LDSM.16.M88.4 R20, [R167+0xb000] ;  /* 0x00b00000a714783b */ /* 0x000f660000000200 */
[C---:B------:R-:W-:Y:S08]  /*4410*/  HMMA.16816.F32.BF16 R12, R60.reuse, R28, R12 ;  /* 0x0000001c3c0c723c */ /* 0x040ff0000004180c */
[C---:B------:R-:W-:Y:S01]  /*4420*/  HMMA.16816.F32.BF16 R56, R60.reuse, R30, R56 ;  /* 0x0000001e3c38723c */ /* 0x040fe20000041838 */
[----:B------:R-:W5:Y:S07]  /*4430*/  LDSM.16.M88.4 R28, [R0+0x2000] ;  /* 0x00200000001c783b */ /* 0x000f6e0000000200 */
[C---:B--2---:R-:W-:Y:S08]  /*4440*/  HMMA.16816.F32.BF16 R52, R60.reuse, R8, R52 ;  /* 0x000000083c34723c */ /* 0x044ff00000041834 */
[C---:B------:R-:W-:Y:S01]  /*4450*/  HMMA.16816.F32.BF16 R48, R60.reuse, R10, R48 ;  /* 0x0000000a3c30723c */ /* 0x040fe20000041830 */
[----:B------:R-:W2:Y:S07]  /*4460*/  LDSM.16.M88.4 R8, [R3+0xa800] ;  /* 0x00a800000308783b */ /* 0x000eae0000000200 */
[C---:B---3--:R-:W-:Y:S08]  /*4470*/  HMMA.16816.F32.BF16 R44, R60.reuse, R4, R44 ;  /* 0x000000043c2c723c */ /* 0x048ff0000004182c */
[C---:B------:R-:W-:Y:S01]  /*4480*/  HMMA.16816.F32.BF16 R40, R60.reuse, R6, R40 ;  /* 0x000000063c28723c */ /* 0x040fe20000041828 */
[----:B------:R-:W3:Y:S07]  /*4490*/  LDSM.16.M88.4 R4, [R3+0xb000] ;  /* 0x00b000000304783b */ /* 0x000eee0000000200 */
[----:B------:R-:W-:Y:S08]  /*44a0*/  HMMA.16816.F32.BF16 R36, R60, R88, R36 ;  /* 0x000000583c24723c */ /* 0x000ff00000041824 */
[C---:B----4-:R-:W-:Y:S08]  /*44b0*/  HMMA.16816.F32.BF16 R12, R16.reuse, R84, R12 ;  /* 0x00000054100c723c */ /* 0x050ff0000004180c */
[C---:B-1----:R-:W-:Y:S08]  /*44c0*/  HMMA.16816.F32.BF16 R52, R16.reuse, R24, R52 ;  /* 0x000000181034723c */ /* 0x042ff00000041834 */
[C---:B------:R-:W-:Y:S01]  /*44d0*/  HMMA.16816.F32.BF16 R48, R16.reuse, R26, R48 ;  /* 0x0000001a1030723c */ /* 0x040fe20000041830 */
[----:B------:R-:W1:Y:S07]  /*44e0*/  LDSM.16.M88.4 R24, [R96+UR5+0xc800] ;  /* 0x00c800056018783b */ /* 0x000e6e0008000200 */
[C---:B-----5:R-:W-:Y:S08]  /*44f0*/  HMMA.16816.F32.BF16 R44, R16.reuse, R20, R44 ;  /* 0x00000014102c723c */ /* 0x060ff0000004182c */
[----:B------:R-:W-:Y:S01]  /*4500*/  HMMA.16816.F32.BF16 R40, R16, R22, R40 ;  /* 0x000000161028723c */ /* 0x000fe20000041828 */
[----:B------:R-:W4:Y:S07]  /*4510*/  LDSM.16.M88.4 R20, [R96+UR5+0xd000] ;  /* 0x00d000056014783b */ /* 0x000f2e0008000200 */
[----:B------:R-:W-:Y:S01]  /*4520*/  HMMA.16816.F32.BF16 R76, R60, R90, R76 ;  /* 0x0000005a3c4c723c */ /* 0x000fe2000004184c */
[----:B------:R-:W5:Y:S04]  /*4530*/  LDSM.16.M88.4 R88, [R96+UR5+0xd800] ;  /* 0x00d800056058783b */ /* 0x000f680008000200 */
[----:B------:R-:W-:Y:S03]  /*4540*/  LDSM.16.M88.4 R60, [R94+0x4000] ;  /* 0x004000005e3c783b */ /* 0x000fe60000000200 */
[C---:B------:R-:W-:Y:S01]  /*4550*/  HMMA.16816.F32.BF16 R56, R16.reuse, R86, R56 ;  /* 0x000000561038723c */ /* 0x040fe20000041838 */
[----:B------:R-:W5:Y:S07]  /*4560*/  LDSM.16.M88.4 R84, [R2+0xc000] ;  /* 0x00c000000254783b */ /* 0x000f6e0000000200 */
[----:B------:R-:W-:Y:S08]  /*4570*/  HMMA.16816.F32.BF16 R36, R16, R68, R36 ;  /* 0x000000441024723c */ /* 0x000ff00000041824 */
[C---:B------:R-:W-:Y:S08]  /*4580*/  HMMA.16816.F32.BF16 R12, R28.reuse, R64, R12 ;  /* 0x000000401c0c723c */ /* 0x040ff0000004180c */
[C---:B--2---:R-:W-:Y:S08]  /*4590*/  HMMA.16816.F32.BF16 R52, R28.reuse, R8, R52 ;  /* 0x000000081c34723c */ /* 0x044ff00000041834 */
[C---:B------:R-:W-:Y:S01]  /*45a0*/  HMMA.16816.F32.BF16 R48, R28.reuse, R10, R48 ;  /* 0x0000000a1c30723c */ /* 0x040fe20000041830 */
[----:B------:R-:W2:Y:S07]  /*45b0*/  LDSM.16.M88.4 R8, [R2+0xc800] ;  /* 0x00c800000208783b */ /* 0x000eae0000000200 */
[C---:B---3--:R-:W-:Y:S08]  /*45c0*/  HMMA.16816.F32.BF16 R44, R28.reuse, R4, R44 ;  /* 0x000000041c2c723c */ /* 0x048ff0000004182c */
[----:B------:R-:W-:Y:S01]  /*45d0*/  HMMA.16816.F32.BF16 R40, R28, R6, R40 ;  /* 0x000000061c28723c */ /* 0x000fe20000041828 */
[----:B------:R-:W3:Y:S07]  /*45e0*/  LDSM.16.M88.4 R4, [R2+0xd000] ;  /* 0x00d000000204783b */ /* 0x000eee0000000200 */
[----:B------:R-:W-:Y:S01]  /*45f0*/  HMMA.16816.F32.BF16 R76, R16, R70, R76 ;  /* 0x00000046104c723c */ /* 0x000fe2000004184c */
[----:B------:R-:W3:Y:S04]  /*4600*/  LDSM.16.M88.4 R68, [R2+0xd800] ;  /* 0x00d800000244783b */ /* 0x000ee80000000200 */
[----:B------:R-:W-:Y:S03]  /*4610*/  LDSM.16.M88.4 R16, [R95+0x4000] ;  /* 0x004000005f10783b */ /* 0x000fe60000000200 */
[C---:B------:R-:W-:Y:S01]  /*4620*/  HMMA.16816.F32.BF16 R56, R28.reuse, R66, R56 ;  /* 0x000000421c38723c */ /* 0x040fe20000041838 */
[----:B------:R-:W3:Y:S07]  /*4630*/  LDSM.16.M88.4 R64, [R167+0xc000] ;  /* 0x00c00000a740783b */ /* 0x000eee0000000200 */
[----:B------:R-:W-:Y:S08]  /*4640*/  HMMA.16816.F32.BF16 R36, R28, R80, R36 ;  /* 0x000000501c24723c */ /* 0x000ff00000041824 */
[----:B------:R-:W-:Y:S08]  /*4650*/  HMMA.16816.F32.BF16 R12, R72, R32, R12 ;  /* 0x00000020480c723c */ /* 0x000ff0000004180c */
[----:B------:R-:W-:Y:S01]  /*4660*/  HMMA.16816.F32.BF16 R76, R28, R82, R76 ;  /* 0x000000521c4c723c */ /* 0x000fe2000004184c */
[----:B------:R-:W-:Y:S04]  /*4670*/  LDSM.16.M88.4 R28, [R167+0xd000] ;  /* 0x00d00000a71c783b */ /* 0x000fe80000000200 */
[----:B------:R-:W-:Y:S03]  /*4680*/  LDSM.16.M88.4 R80, [R0+0x4000] ;  /* 0x004000000050783b */ /* 0x000fe60000000200 */
        /* <DEDUP_REMOVED lines=8> */
[----:B-----5:R-:W-:Y:S08]  /*4710*/  HMMA.16816.F32.BF16 R36, R72, R88, R36 ;  /* 0x000000584824723c */ /* 0x020ff00000041824 */
[----:B------:R-:W-:Y:S08]  /*4720*/  HMMA.16816.F32.BF16 R12, R60, R84, R12 ;  /* 0x000000543c0c723c */ /* 0x000ff0000004180c */
[----:B------:R-:W-:Y:S01]  /*4730*/  HMMA.16816.F32.BF16 R76, R72, R90, R76 ;  /* 0x0000005a484c723c */ /* 0x000fe2000004184c */
[----:B------:R-:W-:Y:S04]  /*4740*/  LDSM.16.M88.4 R72, [R97+0x6000] ;  /* 0x006000006148783b */ /* 0x000fe80000000200 */
[----:B------:R-:W-:Y:S03]  /*4750*/  LDSM.16.M88.4 R88, [R3+0xd800] ;  /* 0x00d800000358783b */ /* 0x000fe60000000200 */
[C---:B------:R-:W-:Y:S01]  /*4760*/  HMMA.16816.F32.BF16 R56, R60.reuse, R86, R56 ;  /* 0x000000563c38723c */ /* 0x040fe20000041838 */
[----:B------:R-:W-:Y:S07]  /*4770*/  LDSM.16.M88.4 R84, [R96+UR5+0xe000] ;  /* 0x00e000056054783b */ /* 0x000fee0008000200 */
[C---:B--2---:R-:W-:Y:S08]  /*4780*/  HMMA.16816.F32.BF16 R52, R60.reuse, R8, R52 ;  /* 0x000000083c34723c */ /* 0x044ff00000041834 */
[C---:B------:R-:W-:Y:S01]  /*4790*/  HMMA.16816.F32.BF16 R48, R60.reuse, R10, R48 ;  /* 0x0000000a3c30723c */ /* 0x040fe20000041830 */
[----:B------:R-:W2:Y:S07]  /*47a0*/  LDSM.16.M88.4 R8, [R3+0xc800] ;  /* 0x00c800000308783b */ /* 0x000eae0000000200 */
[C---:B---3--:R-:W-:Y:S08]  /*47b0*/  HMMA.16816.F32.BF16 R44, R60.reuse, R4, R44 ;  /* 0x000000043c2c723c */ /* 0x048ff0000004182c */
[C---:B------:R-:W-:Y:S01]  /*47c0*/  HMMA.16816.F32.BF16 R40, R60.reuse, R6, R40 ;  /* 0x000000063c28723c */ /* 0x040fe20000041828 */
[----:B------:R-:W3:Y:S07]  /*47d0*/  LDSM.16.M88.4 R4, [R3+0xd000] ;  /* 0x00d000000304783b */ /* 0x000eee0000000200 */
[----:B------:R-:W-:Y:S08]  /*47e0*/  HMMA.16816.F32.BF16 R36, R60, R68, R36 ;  /* 0x000000443c24723c */ /* 0x000ff00000041824 */
[----:B------:R-:W-:Y:S08]  /*47f0*/  HMMA.16816.F32.BF16 R12, R16, R64, R12 ;  /* 0x00000040100c723c */ /* 0x000ff0000004180c */
[----:B------:R-:W-:Y:S01]  /*4800*/  HMMA.16816.F32.BF16 R76, R60, R70, R76 ;  /* 0x000000463c4c723c */ /* 0x000fe2000004184c */
[----:B------:R-:W5:Y:S04]  /*4810*/  LDSM.16.M88.4 R68, [R96+UR5+0xe800] ;  /* 0x00e800056044783b */ /* 0x000f680008000200 */
[----:B------:R-:W-:Y:S03]  /*4820*/  LDSM.16.M88.4 R60, [R96+UR5+0xf800] ;  /* 0x00f80005603c783b */ /* 0x000fe60008000200 */
[C---:B------:R-:W-:Y:S01]  /*4830*/  HMMA.16816.F32.BF16 R56, R16.reuse, R66, R56 ;  /* 0x000000421038723c */ /* 0x040fe20000041838 */
[----:B------:R-:W5:Y:S07]  /*4840*/  LDSM.16.M88.4 R64, [R96+UR5+0xf000] ;  /* 0x00f000056040783b */ /* 0x000f6e0008000200 */
[C---:B------:R-:W-:Y:S08]  /*4850*/  HMMA.16816.F32.BF16 R52, R16.reuse, R32, R52 ;  /* 0x000000201034723c */ /* 0x040ff00000041834 */
[C---:B------:R-:W-:Y:S01]  /*4860*/  HMMA.16816.F32.BF16 R48, R16.reuse, R34, R48 ;  /* 0x000000221030723c */ /* 0x040fe20000041830 */
[----:B------:R-:W-:Y:S07]  /*4870*/  LDSM.16.M88.4 R32, [R94+0x6000] ;  /* 0x006000005e20783b */ /* 0x000fee0000000200 */
[C---:B------:R-:W-:Y:S08]  /*4880*/  HMMA.16816.F32.BF16 R44, R16.reuse, R28, R44 ;  /* 0x0000001c102c723c */ /* 0x040ff0000004182c */
[C---:B------:R-:W-:Y:S01]  /*4890*/  HMMA.16816.F32.BF16 R40, R16.reuse, R30, R40 ;  /* 0x0000001e1028723c */ /* 0x040fe20000041828 */
[----:B------:R-:W5:Y:S07]  /*48a0*/  LDSM.16.M88.4 R28, [R2+0xe000] ;  /* 0x00e00000021c783b */ /* 0x000f6e0000000200 */
[----:B-1----:R-:W-:Y:S08]  /*48b0*/  HMMA.16816.F32.BF16 R36, R16, R24, R36 ;  /* 0x000000181024723c */ /* 0x002ff00000041824 */
[----:B----4-:R-:W-:Y:S08]  /*48c0*/  HMMA.16816.F32.BF16 R12, R80, R20, R12 ;  /* 0x00000014500c723c */ /* 0x010ff0000004180c */
[----:B------:R-:W-:Y:S01]  /*48d0*/  HMMA.16816.F32.BF16 R76, R16, R26, R76 ;  /* 0x0000001a104c723c */ /* 0x000fe2000004184c */
[----:B------:R-:W-:Y:S04]  /*48e0*/  LDSM.16.M88.4 R16, [R2+0xf800] ;  /* 0x00f800000210783b */ /* 0x000fe80000000200 */
[----:B------:R-:W-:Y:S03]  /*48f0*/  LDSM.16.M88.4 R24, [R2+0xe800] ;  /* 0x00e800000218783b */ /* 0x000fe60000000200 */
[C---:B--2---:R-:W-:Y:S08]  /*4900*/  HMMA.16816.F32.BF16 R52, R80.reuse, R8, R52 ;  /* 0x000000085034723c */ /* 0x044ff00000041834 */
[C---:B------:R-:W-:Y:S01]  /*4910*/  HMMA.16816.F32.BF16 R48, R80.reuse, R10, R48 ;  /* 0x0000000a5030723c */ /* 0x040fe20000041830 */
[----:B------:R-:W-:Y:S07]  /*4920*/  LDSM.16.M88.4 R8, [R167+0xe000] ;  /* 0x00e00000a708783b */ /* 0x000fee0000000200 */
[C---:B---3--:R-:W-:Y:S08]  /*4930*/  HMMA.16816.F32.BF16 R44, R80.reuse, R4, R44 ;  /* 0x00000004502c723c */ /* 0x048ff0000004182c */
[C---:B------:R-:W-:Y:S01]  /*4940*/  HMMA.16816.F32.BF16 R40, R80.reuse, R6, R40 ;  /* 0x000000065028723c */ /* 0x040fe20000041828 */
[----:B------:R-:W1:Y:S07]  /*4950*/  LDSM.16.M88.4 R4, [R95+0x6000] ;  /* 0x006000005f04783b */ /* 0x000e6e0000000200 */
[C---:B------:R-:W-:Y:S01]  /*4960*/  HMMA.16816.F32.BF16 R56, R80.reuse, R22, R56 ;  /* 0x000000165038723c */ /* 0x040fe20000041838 */
[----:B------:R2:W-:Y:S07]  /*4970*/  LDSM.16.M88.4 R20, [R2+0xf000] ;  /* 0x00f000000214783b */ /* 0x0005ee0000000200 */
[----:B------:R-:W-:Y:S08]  /*4980*/  HMMA.16816.F32.BF16 R36, R80, R88, R36 ;  /* 0x000000585024723c */ /* 0x000ff00000041824 */
[----:B------:R-:W-:Y:S08]  /*4990*/  HMMA.16816.F32.BF16 R12, R72, R84, R12 ;  /* 0x00000054480c723c */ /* 0x000ff0000004180c */
[----:B------:R-:W-:Y:S01]  /*49a0*/  HMMA.16816.F32.BF16 R76, R80, R90, R76 ;  /* 0x0000005a504c723c */ /* 0x000fe2000004184c */
[----:B--2---:R-:W-:-:S04]  /*49b0*/  SHF.R.U32.HI R2, RZ, 0x2, R216 ;  /* 0x00000002ff027819 */ /* 0x004fc800000116d8 */
[----:B------:R-:W-:-:S03]  /*49c0*/  LOP3.LUT R2, R2, 0x7, RZ, 0xc0, !PT ;  /* 0x0000000702027812 */ /* 0x000fc600078ec0ff */
[----:B-----5:R-:W-:Y:S01]  /*49d0*/  HMMA.16816.F32.BF16 R52, R72, R68, R52 ;  /* 0x000000444834723c */ /* 0x020fe20000041834 */
[----:B------:R-:W-:-:S07]  /*49e0*/  IADD3 R166, PT, PT, R2, UR29, R205 ;  /* 0x0000001d02a67c10 */ /* 0x000fce000fffe0cd */
[C---:B------:R-:W-:Y:S08]  /*49f0*/  HMMA.16816.F32.BF16 R48, R72.reuse, R70, R48 ;  /* 0x000000464830723c */ /* 0x040ff00000041830 */
[C---:B------:R-:W-:Y:S08]  /*4a00*/  HMMA.16816.F32.BF16 R44, R72.reuse, R64, R44 ;  /* 0x00000040482c723c */ /* 0x040ff0000004182c */
[C---:B------:R-:W-:Y:S08]  /*4a10*/  HMMA.16816.F32.BF16 R40, R72.reuse, R66, R40 ;  /* 0x000000424828723c */ /* 0x040ff00000041828 */
[C---:B------:R-:W-:Y:S08]  /*4a20*/  HMMA.16816.F32.BF16 R56, R72.reuse, R86, R56 ;  /* 0x000000564838723c */ /* 0x040ff00000041838 */
[----:B------:R-:W-:Y:S01]  /*4a30*/  HMMA.16816.F32.BF16 R64, R72, R60, R36 ;  /* 0x0000003c4840723c */ /* 0x000fe20000041824 */
[----:B------:R-:W-:Y:S07]  /*4a40*/  LDSM.16.M88.4 R36, [R3+0xe000] ;  /* 0x00e000000324783b */ /* 0x000fee0000000200 */
[----:B------:R-:W-:Y:S01]  /*4a50*/  HMMA.16816.F32.BF16 R68, R32, R28, R12 ;  /* 0x0000001c2044723c */ /* 0x000fe2000004180c */
[----:B------:R2:W3:Y:S07]  /*4a60*/  LDSM.16.M88.4 R12, [R0+0x6000] ;  /* 0x00600000000c783b */ /* 0x0004ee0000000200 */
[----:B------:R-:W-:Y:S08]  /*4a70*/  HMMA.16816.F32.BF16 R76, R72, R62, R76 ;  /* 0x0000003e484c723c */ /* 0x000ff0000004184c */
[----:B------:R-:W-:Y:S08]  /*4a80*/  HMMA.16816.F32.BF16 R56, R32, R30, R56 ;  /* 0x0000001e2038723c */ /* 0x000ff00000041838 */
[----:B-1----:R-:W-:Y:S01]  /*4a90*/  HMMA.16816.F32.BF16 R68, R4, R8, R68 ;  /* 0x000000080444723c */ /* 0x002fe20000041844 */
[----:B--2---:R-:W-:-:S02]  /*4aa0*/  IMAD.SHL.U32 R0, R216, 0x2, RZ ;  /* 0x00000002d8007824 */ /* 0x004fc400078e00ff */
[C---:B------:R-:W-:Y:S02]  /*4ab0*/  VIADD R9, R166.reuse, UR26 ;  /* 0x0000001aa6097c36 */ /* 0x040fe40008000000 */
[----:B------:R-:W-:Y:S01]  /*4ac0*/  VIADD R166, R166, UR30 ;  /* 0x0000001ea6a67c36 */ /* 0x000fe20008000000 */
[----:B------:R-:W-:Y:S02]  /*4ad0*/  LOP3.LUT R0, R0, 0x6, RZ, 0xc0, !PT ;  /* 0x0000000600007812 */ /* 0x000fe400078ec0ff */
[C-C-:B------:R-:W-:Y:S01]  /*4ae0*/  VIADDMNMX R228, R9.reuse, 0x1, R226.reuse, PT ;  /* 0x0000000109e47846 */ /* 0x140fe200038001e2 */
[----:B------:R-:W-:Y:S01]  /*4af0*/  VIADD R208, R166, 0x8 ;  /* 0x00000008a6d07836 */ /* 0x000fe20000000000 */
[----:B------:R-:W-:Y:S01]  /*4b00*/  VIADDMNMX R226, R9, 0x9, R226, PT ;  /* 0x0000000909e27846 */ /* 0x000fe200038001e2 */
[----:B------:R-:W-:Y:S01]  /*4b10*/  VIADD R60, R0, UR17 ;  /* 0x00000011003c7c36 */ /* 0x000fe20008000000 */
[----:B------:R-:W-:Y:S01]  /*4b20*/  HMMA.16816.F32.BF16 R64, R32, R16, R64 ;  /* 0x000000102040723c */ /* 0x000fe20000041840 */
[----:B------:R-:W-:-:S02]  /*4b30*/  VIADD R229, R166, -UR25 ;  /* 0x80000019a6e57c36 */ /* 0x000fc40008000000 */
[C---:B------:R-:W-:Y:S01]  /*4b40*/  VIADD R9, R60.reuse, UR20 ;  /* 0x000000143c097c36 */ /* 0x040fe20008000000 */
[C---:B------:R-:W-:Y:S01]  /*4b50*/  ISETP.GE.AND P4, PT, R60.reuse, R228, PT ;  /* 0x000000e43c00720c */ /* 0x040fe20003f86270 */
[----:B------:R-:W-:Y:S01]  /*4b60*/  VIADD R72, R60, 0x38 ;  /* 0x000000383c487836 */ /* 0x000fe20000000000 */
[----:B------:R-:W-:Y:S01]  /*4b70*/  ISETP.GT.AND P0, PT, R229, R60, PT ;  /* 0x0000003ce500720c */ /* 0x000fe20003f04270 */
[--C-:B------:R-:W-:Y:S01]  /*4b80*/  IMAD.IADD R17, R208, 0x1, -R9.reuse ;  /* 0x00000001d0117824 */ /* 0x100fe200078e0a09 */
[----:B------:R-:W-:Y:S01]  /*4b90*/  HMMA.16816.F32.BF16 R76, R32, R18, R76 ;  /* 0x00000012204c723c */ /* 0x000fe2000004184c */
[----:B------:R-:W-:Y:S02]  /*4ba0*/  IMAD.IADD R19, R166, 0x1, -R9 ;  /* 0x00000001a6137824 */ /* 0x000fe400078e0a09 */
[----:B------:R-:W-:Y:S01]  /*4bb0*/  VIADD R73, R72, UR20 ;  /* 0x0000001448497c36 */ /* 0x000fe20008000000 */
[----:B------:R-:W-:Y:S01]  /*4bc0*/  IABS R17, R17 ;  /* 0x0000001100117213 */ /* 0x000fe20000000000 */
[----:B------:R-:W-:Y:S01]  /*4bd0*/  VIADD R18, R60, 0x1 ;  /* 0x000000013c127836 */ /* 0x000fe20000000000 */
[----:B------:R-:W-:Y:S01]  /*4be0*/  IABS R19, R19 ;  /* 0x0000001300137213 */ /* 0x000fe20000000000 */
[----:B------:R-:W-:Y:S01]  /*4bf0*/  VIADD R227, R208, -UR25 ;  /* 0x80000019d0e37c36 */ /* 0x000fe20008000000 */
[----:B------:R-:W-:Y:S01]  /*4c00*/  HMMA.16816.F32.BF16 R56, R4, R10, R56 ;  /* 0x0000000a0438723c */ /* 0x000fe20000041838 */
[----:B------:R-:W1:Y:S01]  /*4c10*/  LDSM.16.M88.4 R8, [R167+0xe800] ;  /* 0x00e80000a708783b */ /* 0x000e620000000200 */
[----:B------:R-:W-:Y:S01]  /*4c20*/  IADD3 R16, PT, PT, R166, 0x37, -R73 ;  /* 0x00000037a6107810 */ /* 0x000fe20007ffe849 */
[----:B------:R-:W-:Y:S01]  /*4c30*/  VIADD R29, R60, 0x19 ;  /* 0x000000193c1d7836 */ /* 0x000fe20000000000 */
[----:B------:R-:W-:-:S02]  /*4c40*/  I2FP.F32.S32 R19, R19 ;  /* 0x0000001300137245 */ /* 0x000fc40000201400 */
[----:B------:R-:W-:Y:S02]  /*4c50*/  IABS R16, R16 ;  /* 0x0000001000107213 */ /* 0x000fe40000000000 */
[----:B---3--:R-:W-:Y:S01]  /*4c60*/  HMMA.16816.F32.BF16 R68, R12, R36, R68 ;  /* 0x000000240c44723c */ /* 0x008fe20000041844 */
[----:B------:R-:W-:Y:S02]  /*4c70*/  I2FP.F32.S32 R17, R17 ;  /* 0x0000001100117245 */ /* 0x000fe40000201400 */
[----:B------:R-:W-:Y:S02]  /*4c80*/  I2FP.F32.S32 R16, R16 ;  /* 0x0000001000107245 */ /* 0x000fe40000201400 */
[-C--:B------:R-:W-:Y:S02]  /*4c90*/  ISETP.GT.AND P5, PT, R229, R18.reuse, PT ;  /* 0x00000012e500720c */ /* 0x080fe40003fa4270 */
[----:B------:R-:W-:Y:S01]  /*4ca0*/  ISETP.GT.AND P1, PT, R227, R18, PT ;  /* 0x00000012e300720c */ /* 0x000fe20003f24270 */
[----:B------:R-:W-:Y:S01]  /*4cb0*/  HMMA.16816.F32.BF16 R40, R32, R22, R40 ;  /* 0x000000162028723c */ /* 0x000fe20000041828 */
[----:B------:R-:W-:Y:S01]  /*4cc0*/  ISETP.GE.AND P2, PT, R18, R228, PT ;  /* 0x000000e41200720c */ /* 0x000fe20003f46270 */
[----:B------:R-:W-:Y:S01]  /*4cd0*/  VIADD R23, R60, 0x8 ;  /* 0x000000083c177836 */ /* 0x000fe20000000000 */
[----:B------:R-:W-:-:S04]  /*4ce0*/  ISETP.GE.AND P6, PT, R18, R226, PT ;  /* 0x000000e21200720c */ /* 0x000fc80003fc6270 */
[----:B------:R-:W-:Y:S01]  /*4cf0*/  ISETP.GT.AND P3, PT, R229, R23, PT ;  /* 0x00000017e500720c */ /* 0x000fe20003f64270 */
[----:B------:R-:W-:Y:S01]  /*4d00*/  HMMA.16816.F32.BF16 R52, R32, R24, R52 ;  /* 0x000000182034723c */ /* 0x000fe20000041834 */
[----:B------:R-:W-:Y:S02]  /*4d10*/  IADD3 R25, PT, PT, R166, 0x20, -R73 ;  /* 0x00000020a6197810 */ /* 0x000fe40007ffe849 */
[----:B------:R-:W-:Y:S01]  /*4d20*/  FFMA.FTZ R68, R19, -UR14, R68 ;  /* 0x8000000e13447c23 */ /* 0x000fe20008010044 */
[----:B------:R-:W-:Y:S01]  /*4d30*/  FFMA.FTZ R70, R17, -UR14, R70 ;  /* 0x8000000e11467c23 */ /* 0x000fe20008010046 */
[----:B------:R-:W-:Y:S01]  /*4d40*/  FFMA.FTZ R22, R16, -UR14, R69 ;  /* 0x8000000e10167c23 */ /* 0x000fe20008010045 */
[----:B------:R-:W-:Y:S01]  /*4d50*/  IABS R25, R25 ;  /* 0x0000001900197213 */ /* 0x000fe20000000000 */
[----:B------:R-:W2:Y:S01]  /*4d60*/  LDSM.16.M88.4 R16, [R3+0xe800] ;  /* 0x00e800000310783b */ /* 0x000ea20000000200 */
[----:B------:R-:W-:Y:S01]  /*4d70*/  HMMA.16816.F32.BF16 R56, R12, R38, R56 ;  /* 0x000000260c38723c */ /* 0x000fe20000041838 */
[----:B------:R-:W-:-:S02]  /*4d80*/  FSEL R62, R68, -INF , !P0 ;  /* 0xff800000443e7808 */ /* 0x000fc40004000000 */
[----:B------:R-:W-:Y:S02]  /*4d90*/  FSEL R22, R22, -INF , !P5 ;  /* 0xff80000016167808 */ /* 0x000fe40006800000 */
[----:B------:R-:W-:Y:S02]  /*4da0*/  ISETP.GT.AND P0, PT, R227, R60, PT ;  /* 0x0000003ce300720c */ /* 0x000fe40003f04270 */
[----:B------:R-:W-:Y:S01]  /*4db0*/  FSEL R62, R62, -INF , !P4 ;  /* 0xff8000003e3e7808 */ /* 0x000fe20006000000 */
[----:B------:R-:W-:Y:S01]  /*4dc0*/  HMMA.16816.F32.BF16 R44, R32, R20, R44 ;  /* 0x00000014202c723c */ /* 0x000fe2000004182c */
[--C-:B------:R-:W-:Y:S02]  /*4dd0*/  IADD3 R20, PT, PT, R208, 0x37, -R73.reuse ;  /* 0x00000037d0147810 */ /* 0x100fe40007ffe849 */
[----:B------:R-:W-:Y:S02]  /*4de0*/  IADD3 R21, PT, PT, R166, 0x30, -R73 ;  /* 0x00000030a6157810 */ /* 0x000fe40007ffe849 */
[----:B------:R-:W-:-:S02]  /*4df0*/  IABS R20, R20 ;  /* 0x0000001400147213 */ /* 0x000fc40000000000 */
[----:B------:R-:W-:Y:S01]  /*4e00*/  IABS R21, R21 ;  /* 0x0000001500157213 */ /* 0x000fe20000000000 */
[----:B-1----:R-:W-:Y:S01]  /*4e10*/  HMMA.16816.F32.BF16 R52, R4, R8, R52 ;  /* 0x000000080434723c */ /* 0x002fe20000041834 */
[----:B------:R-:W-:Y:S02]  /*4e20*/  I2FP.F32.S32 R20, R20 ;  /* 0x0000001400147245 */ /* 0x000fe40000201400 */
[----:B------:R-:W-:Y:S02]  /*4e30*/  IADD3 R9, PT, PT, R166, 0x2f, -R73 ;  /* 0x0000002fa6097810 */ /* 0x000fe40007ffe849 */
[----:B------:R-:W-:Y:S01]  /*4e40*/  I2FP.F32.S32 R21, R21 ;  /* 0x0000001500157245 */ /* 0x000fe20000201400 */
[----:B------:R-:W-:Y:S01]  /*4e50*/  FFMA.FTZ R71, R20, -UR14, R71 ;  /* 0x8000000e14477c23 */ /* 0x000fe20008010047 */
[----:B------:R-:W-:Y:S01]  /*4e60*/  IABS R9, R9 ;  /* 0x0000000900097213 */ /* 0x000fe20000000000 */
[----:B------:R-:W-:Y:S01]  /*4e70*/  HMMA.16816.F32.BF16 R48, R32, R26, R48 ;  /* 0x0000001a2030723c */ /* 0x000fe20000041830 */
[----:B------:R-:W-:Y:S01]  /*4e80*/  IADD3 R8, PT, PT, R208, 0x30, -R73 ;  /* 0x00000030d0087810 */ /* 0x000fe20007ffe849 */
[----:B------:R-:W-:Y:S01]  /*4e90*/  FFMA.FTZ R20, R21, -UR14, R56 ;  /* 0x8000000e15147c23 */ /* 0x000fe20008010038 */
[----:B------:R-:W-:Y:S01]  /*4ea0*/  FSEL R56, R22, -INF , !P2 ;  /* 0xff80000016387808 */ /* 0x000fe20005000000 */
[----:B------:R-:W-:Y:S01]  /*4eb0*/  IMAD.MOV.U32 R22, RZ, RZ, R9 ;  /* 0x000000ffff167224 */ /* 0x000fe200078e0009 */
[----:B------:R-:W-:Y:S01]  /*4ec0*/  IABS R8, R8 ;  /* 0x0000000800087213 */ /* 0x000fe20000000000 */
[----:B------:R-:W-:Y:S01]  /*4ed0*/  VIADD R21, R60, 0x9 ;  /* 0x000000093c157836 */ /* 0x000fe20000000000 */
[----:B------:R-:W-:Y:S01]  /*4ee0*/  FSEL R63, R71, -INF , !P1 ;  /* 0xff800000473f7808 */ /* 0x000fe20004800000 */
[----:B------:R-:W-:Y:S01]  /*4ef0*/  LDSM.16.M88.4 R32, [R3+0xf800] ;  /* 0x00f800000320783b */ /* 0x000fe20000000200 */
[----:B------:R-:W-:-:S02]  /*4f00*/  I2FP.F32.S32 R9, R8 ;  /* 0x0000000800097245 */ /* 0x000fc40000201400 */
[----:B------:R-:W-:Y:S02]  /*4f10*/  I2FP.F32.S32 R8, R22 ;  /* 0x0000001600087245 */ /* 0x000fe40000201400 */
[----:B------:R-:W-:Y:S02]  /*4f20*/  FSEL R63, R63, -INF , !P6 ;  /* 0xff8000003f3f7808 */ /* 0x000fe40007000000 */
[----:B------:R-:W-:Y:S01]  /*4f30*/  FSEL R20, R20, -INF , !P3 ;  /* 0xff80000014147808 */ /* 0x000fe20005800000 */
[----:B--2---:R-:W-:Y:S01]  /*4f40*/  HMMA.16816.F32.BF16 R52, R12, R16, R52 ;  /* 0x000000100c34723c */ /* 0x004fe20000041834 */
[-C--:B------:R-:W-:Y:S01]  /*4f50*/  ISETP.GT.AND P2, PT, R229, R21.reuse, PT ;  /* 0x00000015e500720c */ /* 0x080fe20003f44270 */
[----:B------:R-:W-:Y:S01]  /*4f60*/  FFMA.FTZ R17, R9, -UR14, R58 ;  /* 0x8000000e09117c23 */ /* 0x000fe2000801003a */
[----:B------:R-:W-:Y:S01]  /*4f70*/  ISETP.GT.AND P1, PT, R227, R21, PT ;  /* 0x00000015e300720c */ /* 0x000fe20003f24270 */
[----:B------:R-:W-:Y:S01]  /*4f80*/  FFMA.FTZ R16, R8, -UR14, R57 ;  /* 0x8000000e08107c23 */ /* 0x000fe20008010039 */
[C---:B------:R-:W-:Y:S01]  /*4f90*/  ISETP.GE.AND P6, PT, R21.reuse, R228, PT ;  /* 0x000000e41500720c */ /* 0x040fe20003fc6270 */
[----:B------:R-:W-:Y:S01]  /*4fa0*/  VIADD R9, R60, 0x10 ;  /* 0x000000103c097836 */ /* 0x000fe20000000000 */
[----:B------:R-:W-:Y:S01]  /*4fb0*/  ISETP.GE.AND P3, PT, R21, R226, PT ;  /* 0x000000e21500720c */ /* 0x000fe20003f66270 */
[----:B------:R-:W-:Y:S01]  /*4fc0*/  HMMA.16816.F32.BF16 R48, R4, R10, R48 ;  /* 0x0000000a0430723c */ /* 0x000fe20000041830 */
[----:B------:R-:W-:-:S02]  /*4fd0*/  IADD3 R21, PT, PT, R208, 0x2f, -R73 ;  /* 0x0000002fd0157810 */ /* 0x000fc40007ffe849 */
[----:B------:R-:W-:Y:S02]  /*4fe0*/  ISETP.GE.AND P4, PT, R60, R226, PT ;  /* 0x000000e23c00720c */ /* 0x000fe40003f86270 */
[----:B------:R-:W-:Y:S02]  /*4ff0*/  FSEL R61, R70, -INF , !P0 ;  /* 0xff800000463d7808 */ /* 0x000fe40004000000 */
[----:B------:R-:W-:Y:S02]  /*5000*/  ISETP.GT.AND P0, PT, R227, R23, PT ;  /* 0x00000017e300720c */ /* 0x000fe40003f04270 */
[----:B------:R-:W-:Y:S02]  /*5010*/  IABS R8, R21 ;  /* 0x0000001500087213 */ /* 0x000fe40000000000 */
[----:B------:R-:W-:Y:S02]  /*5020*/  FSEL R61, R61, -INF , !P4 ;  /* 0xff8000003d3d7808 */ /* 0x000fe40006000000 */
[----:B------:R-:W-:-:S02]  /*5030*/  ISETP.GE.AND P4, PT, R23, R228, PT ;  /* 0x000000e41700720c */ /* 0x000fc40003f86270 */
[----:B------:R-:W-:Y:S02]  /*5040*/  ISETP.GE.AND P5, PT, R23, R226, PT ;  /* 0x000000e21700720c */ /* 0x000fe40003fa6270 */
[----:B------:R-:W-:Y:S02]  /*5050*/  IADD3 R22, PT, PT, R166, 0x28, -R73 ;  /* 0x00000028a6167810 */ /* 0x000fe40007ffe849 */
[----:B------:R-:W-:Y:S01]  /*5060*/  FSEL R57, R17, -INF , !P0 ;  /* 0xff80000011397808 */ /* 0x000fe20004000000 */
[----:B------:R-:W-:Y:S01]  /*5070*/  HMMA.16816.F32.BF16 R48, R12, R18, R48 ;  /* 0x000000120c30723c */ /* 0x000fe20000041830 */
[----:B------:R-:W-:Y:S02]  /*5080*/  I2FP.F32.S32 R8, R8 ;  /* 0x0000000800087245 */ /* 0x000fe40000201400 */
[----:B------:R-:W-:Y:S02]  /*5090*/  FSEL R58, R20, -INF , !P4 ;  /* 0xff800000143a7808 */ /* 0x000fe40006000000 */
[----:B------:R-:W-:Y:S01]  /*50a0*/  IABS R20, R22 ;  /* 0x0000001600147213 */ /* 0x000fe20000000000 */
[----:B------:R-:W-:Y:S01]  /*50b0*/  FFMA.FTZ R59, R8, -UR14, R59 ;  /* 0x8000000e083b7c23 */ /* 0x000fe2000801003b */
[----:B------:R-:W-:-:S02]  /*50c0*/  FSEL R57, R57, -INF , !P5 ;  /* 0xff80000039397808 */ /* 0x000fc40006800000 */
[----:B------:R-:W-:Y:S01]  /*50d0*/  FSEL R16, R16, -INF , !P2 ;  /* 0xff80000010107808 */ /* 0x000fe20005000000 */
[----:B------:R-:W-:Y:S01]  /*50e0*/  IMAD.MOV.U32 R17, RZ, RZ, R20 ;  /* 0x000000ffff117224 */ /* 0x000fe200078e0014 */
[-C--:B------:R-:W-:Y:S02]  /*50f0*/  ISETP.GT.AND P4, PT, R229, R9.reuse, PT ;  /* 0x00000009e500720c */ /* 0x080fe40003f84270 */
[----:B------:R-:W-:Y:S02]  /*5100*/  ISETP.GT.AND P0, PT, R227, R9, PT ;  /* 0x00000009e300720c */ /* 0x000fe40003f04270 */
[C---:B------:R-:W-:Y:S02]  /*5110*/  ISETP.GE.AND P5, PT, R9.reuse, R228, PT ;  /* 0x000000e40900720c */ /* 0x040fe40003fa6270 */
[----:B------:R-:W-:Y:S02]  /*5120*/  ISETP.GE.AND P2, PT, R9, R226, PT ;  /* 0x000000e20900720c */ /* 0x000fe40003f46270 */
[----:B------:R-:W1:Y:S01]  /*5130*/  LDSM.16.M88.4 R8, [R167+0xf000] ;  /* 0x00f00000a708783b */ /* 0x000e620000000200 */
[----:B------:R-:W-:-:S02]  /*5140*/  I2FP.F32.S32 R17, R17 ;  /* 0x0000001100117245 */ /* 0x000fc40000201400 */
[----:B------:R-:W-:Y:S02]  /*5150*/  FSEL R59, R59, -INF , !P1 ;  /* 0xff8000003b3b7808 */ /* 0x000fe40004800000 */
[----:B------:R-:W-:Y:S01]  /*5160*/  IADD3 R21, PT, PT, R208, 0x28, -R73 ;  /* 0x00000028d0157810 */ /* 0x000fe20007ffe849 */
[----:B------:R-:W-:Y:S01]  /*5170*/  FFMA.FTZ R24, R17, -UR14, R52 ;  /* 0x8000000e11187c23 */ /* 0x000fe20008010034 */
[----:B------:R-:W-:Y:S01]  /*5180*/  VIADD R17, R60, 0x11 ;  /* 0x000000113c117836 */ /* 0x000fe20000000000 */
[----:B------:R-:W-:Y:S02]  /*5190*/  FSEL R52, R16, -INF , !P6 ;  /* 0xff80000010347808 */ /* 0x000fe40007000000 */
[----:B------:R-:W-:Y:S02]  /*51a0*/  FSEL R59, R59, -INF , !P3 ;  /* 0xff8000003b3b7808 */ /* 0x000fe40005800000 */
[----:B------:R-:W-:Y:S02]  /*51b0*/  FSEL R24, R24, -INF , !P4 ;  /* 0xff80000018187808 */ /* 0x000fe40006000000 */
[----:B------:R-:W-:-:S02]  /*51c0*/  ISETP.GT.AND P6, PT, R229, R17, PT ;  /* 0x00000011e500720c */ /* 0x000fc40003fc4270 */
[----:B------:R-:W-:Y:S02]  /*51d0*/  ISETP.GT.AND P1, PT, R227, R17, PT ;  /* 0x00000011e300720c */ /* 0x000fe40003f24270 */
[C---:B------:R-:W-:Y:S02]  /*51e0*/  ISETP.GE.AND P3, PT, R17.reuse, R228, PT ;  /* 0x000000e41100720c */ /* 0x040fe40003f66270 */
[----:B------:R-:W-:Y:S02]  /*51f0*/  ISETP.GE.AND P4, PT, R17, R226, PT ;  /* 0x000000e21100720c */ /* 0x000fe40003f86270 */
[----:B------:R-:W-:Y:S01]  /*5200*/  IADD3 R20, PT, PT, R166, 0x27, -R73 ;  /* 0x00000027a6147810 */ /* 0x000fe20007ffe849 */
[----:B------:R-:W2:Y:S01]  /*5210*/  LDSM.16.M88.4 R16, [R3+0xf000] ;  /* 0x00f000000310783b */ /* 0x000ea20000000200 */
[----:B------:R-:W-:Y:S02]  /*5220*/  IABS R21, R21 ;  /* 0x0000001500157213 */ /* 0x000fe40000000000 */
[----:B------:R-:W-:-:S02]  /*5230*/  IABS R20, R20 ;  /* 0x0000001400147213 */ /* 0x000fc40000000000 */
[----:B------:R-:W-:Y:S02]  /*5240*/  I2FP.F32.S32 R21, R21 ;  /* 0x0000001500157245 */ /* 0x000fe40000201400 */
[----:B------:R-:W-:Y:S02]  /*5250*/  I2FP.F32.S32 R20, R20 ;  /* 0x0000001400147245 */ /* 0x000fe40000201400 */
[----:B------:R-:W-:Y:S01]  /*5260*/  FSEL R24, R24, -INF , !P5 ;  /* 0xff80000018187808 */ /* 0x000fe20006800000 */
[----:B------:R-:W-:Y:S01]  /*5270*/  FFMA.FTZ R21, R21, -UR14, R54 ;  /* 0x8000000e15157c23 */ /* 0x000fe20008010036 */
[----:B------:R-:W-:Y:S01]  /*5280*/  IADD3 R26, PT, PT, R208, 0x27, -R73 ;  /* 0x00000027d01a7810 */ /* 0x000fe20007ffe849 */
[----:B------:R-:W-:Y:S01]  /*5290*/  FFMA.FTZ R28, R20, -UR14, R53 ;  /* 0x8000000e141c7c23 */ /* 0x000fe20008010035 */
[----:B------:R-:W-:Y:S01]  /*52a0*/  VIADD R20, R60, 0x18 ;  /* 0x000000183c147836 */ /* 0x000fe20000000000 */
[----:B------:R-:W-:Y:S02]  /*52b0*/  I2FP.F32.S32 R25, R25 ;  /* 0x0000001900197245 */ /* 0x000fe40000201400 */
[----:B------:R-:W-:Y:S01]  /*52c0*/  FSEL R21, R21, -INF , !P0 ;  /* 0xff80000015157808 */ /* 0x000fe20004000000 */
[----:B-1----:R-:W-:Y:S01]  /*52d0*/  HMMA.16816.F32.BF16 R36, R4, R10, R40 ;  /* 0x0000000a0424723c */ /* 0x002fe20000041828 */
[----:B------:R-:W-:Y:S01]  /*52e0*/  FSEL R28, R28, -INF , !P6 ;  /* 0xff8000001c1c7808 */ /* 0x000fe20007000000 */
[----:B------:R-:W-:Y:S01]  /*52f0*/  FFMA.FTZ R48, R25, -UR14, R48 ;  /* 0x8000000e19307c23 */ /* 0x000fe20008010030 */
[----:B------:R-:W-:-:S02]  /*5300*/  FSEL R27, R21, -INF , !P2 ;  /* 0xff800000151b7808 */ /* 0x000fc40005000000 */
[-C--:B------:R-:W-:Y:S02]  /*5310*/  ISETP.GT.AND P5, PT, R229, R20.reuse, PT ;  /* 0x00000014e500720c */ /* 0x080fe40003fa4270 */
[----:B------:R-:W-:Y:S02]  /*5320*/  ISETP.GT.AND P0, PT, R227, R20, PT ;  /* 0x00000014e300720c */ /* 0x000fe40003f04270 */
[C---:B------:R-:W-:Y:S02]  /*5330*/  ISETP.GE.AND P2, PT, R20.reuse, R228, PT ;  /* 0x000000e41400720c */ /* 0x040fe40003f46270 */
[----:B------:R-:W-:Y:S02]  /*5340*/  ISETP.GE.AND P6, PT, R20, R226, PT ;  /* 0x000000e21400720c */ /* 0x000fe40003fc6270 */
[----:B------:R-:W-:Y:S01]  /*5350*/  HMMA.16816.F32.BF16 R20, R4, R8, R44 ;  /* 0x000000080414723c */ /* 0x000fe2000004182c */
[----:B------:R-:W-:Y:S02]  /*5360*/  IADD3 R9, PT, PT, R166, 0x1f, -R73 ;  /* 0x0000001fa6097810 */ /* 0x000fe40007ffe849 */
[----:B------:R-:W-:-:S02]  /*5370*/  IABS R26, R26 ;  /* 0x0000001a001a7213 */ /* 0x000fc40000000000 */
[----:B------:R-:W-:Y:S02]  /*5380*/  IABS R9, R9 ;  /* 0x0000000900097213 */ /* 0x000fe40000000000 */
[C---:B------:R-:W-:Y:S02]  /*5390*/  IADD3 R8, PT, PT, R208.reuse, 0x20, -R73 ;  /* 0x00000020d0087810 */ /* 0x040fe40007ffe849 */
[----:B------:R-:W-:Y:S01]  /*53a0*/  I2FP.F32.S32 R26, R26 ;  /* 0x0000001a001a7245 */ /* 0x000fe20000201400 */
[----:B------:R-:W-:Y:S01]  /*53b0*/  IMAD.MOV.U32 R25, RZ, RZ, R9 ;  /* 0x000000ffff197224 */ /* 0x000fe200078e0009 */
[----:B------:R-:W-:Y:S01]  /*53c0*/  IABS R8, R8 ;  /* 0x0000000800087213 */ /* 0x000fe20000000000 */
[----:B--2---:R-:W-:Y:S01]  /*53d0*/  HMMA.16816.F32.BF16 R36, R12, R18, R36 ;  /* 0x000000120c24723c */ /* 0x004fe20000041824 */
[----:B------:R-:W-:Y:S01]  /*53e0*/  IADD3 R11, PT, PT, R208, 0x18, -R73 ;  /* 0x00000018d00b7810 */ /* 0x000fe20007ffe849 */
[----:B------:R-:W-:Y:S01]  /*53f0*/  FFMA.FTZ R55, R26, -UR14, R55 ;  /* 0x8000000e1a377c23 */ /* 0x000fe20008010037 */
[----:B------:R-:W-:-:S02]  /*5400*/  I2FP.F32.S32 R9, R8 ;  /* 0x0000000800097245 */ /* 0x000fc40000201400 */
[----:B------:R-:W-:Y:S02]  /*5410*/  I2FP.F32.S32 R8, R25 ;  /* 0x0000001900087245 */ /* 0x000fe40000201400 */
[----:B------:R-:W-:Y:S01]  /*5420*/  FSEL R26, R28, -INF , !P3 ;  /* 0xff8000001c1a7808 */ /* 0x000fe20005800000 */
[----:B------:R-:W-:Y:S01]  /*5430*/  HMMA.16816.F32.BF16 R20, R12, R16, R20 ;  /* 0x000000100c14723c */ /* 0x000fe20000041814 */
[----:B------:R-:W-:Y:S01]  /*5440*/  IADD3 R17, PT, PT, R208, 0x1f, -R73 ;  /* 0x0000001fd0117810 */ /* 0x000fe20007ffe849 */
[----:B------:R-:W-:Y:S01]  /*5450*/  FFMA.FTZ R16, R8, -UR14, R49 ;  /* 0x8000000e08107c23 */ /* 0x000fe20008010031 */
[----:B------:R-:W-:Y:S01]  /*5460*/  FSEL R55, R55, -INF , !P1 ;  /* 0xff80000037377808 */ /* 0x000fe20004800000 */
[----:B------:R-:W-:Y:S01]  /*5470*/  FFMA.FTZ R50, R9, -UR14, R50 ;  /* 0x8000000e09327c23 */ /* 0x000fe20008010032 */
[----:B------:R-:W-:Y:S01]  /*5480*/  FSEL R28, R48, -INF , !P5 ;  /* 0xff800000301c7808 */ /* 0x000fe20006800000 */
[----:B------:R-:W-:Y:S01]  /*5490*/  VIADD R9, R60, 0x20 ;  /* 0x000000203c097836 */ /* 0x000fe20000000000 */
[----:B------:R-:W-:-:S02]  /*54a0*/  IABS R17, R17 ;  /* 0x0000001100117213 */ /* 0x000fc40000000000 */
[----:B------:R-:W-:Y:S02]  /*54b0*/  FSEL R25, R55, -INF , !P4 ;  /* 0xff80000037197808 */ /* 0x000fe40006000000 */
[----:B------:R-:W-:Y:S01]  /*54c0*/  FSEL R8, R28, -INF , !P2 ;  /* 0xff8000001c087808 */ /* 0x000fe20005000000 */
[----:B------:R-:W-:Y:S01]  /*54d0*/  IMAD.MOV.U32 R28, RZ, RZ, R17 ;  /* 0x000000ffff1c7224 */ /* 0x000fe200078e0011 */
[-C--:B------:R-:W-:Y:S02]  /*54e0*/  ISETP.GT.AND P3, PT, R229, R29.reuse, PT ;  /* 0x0000001de500720c */ /* 0x080fe40003f64270 */
[----:B------:R-:W-:Y:S02]  /*54f0*/  ISETP.GT.AND P1, PT, R227, R29, PT ;  /* 0x0000001de300720c */ /* 0x000fe40003f24270 */
[C---:B------:R-:W-:Y:S02]  /*5500*/  ISETP.GE.AND P4, PT, R29.reuse, R228, PT ;  /* 0x000000e41d00720c */ /* 0x040fe40003f86270 */
[----:B------:R-:W-:-:S02]  /*5510*/  ISETP.GE.AND P5, PT, R29, R226, PT ;  /* 0x000000e21d00720c */ /* 0x000fc40003fa6270 */
[----:B------:R-:W-:Y:S02]  /*5520*/  IADD3 R29, PT, PT, R166, 0x18, -R73 ;  /* 0x00000018a61d7810 */ /* 0x000fe40007ffe849 */
[----:B------:R-:W-:Y:S02]  /*5530*/  FSEL R17, R50, -INF , !P0 ;  /* 0xff80000032117808 */ /* 0x000fe40004000000 */
[----:B------:R-:W-:Y:S02]  /*5540*/  IABS R29, R29 ;  /* 0x0000001d001d7213 */ /* 0x000fe40000000000 */
[----:B------:R-:W-:Y:S02]  /*5550*/  I2FP.F32.S32 R28, R28 ;  /* 0x0000001c001c7245 */ /* 0x000fe40000201400 */
[----:B------:R-:W-:Y:S02]  /*5560*/  FSEL R17, R17, -INF , !P6 ;  /* 0xff80000011117808 */ /* 0x000fe40007000000 */
[----:B------:R-:W-:Y:S01]  /*5570*/  FSEL R16, R16, -INF , !P3 ;  /* 0xff80000010107808 */ /* 0x000fe20005800000 */
[----:B------:R-:W-:Y:S01]  /*5580*/  FFMA.FTZ R51, R28, -UR14, R51 ;  /* 0x8000000e1c337c23 */ /* 0x000fe20008010033 */
[----:B------:R-:W-:-:S02]  /*5590*/  ISETP.GT.AND P2, PT, R229, R9, PT ;  /* 0x00000009e500720c */ /* 0x000fc40003f44270 */
[----:B------:R-:W-:Y:S02]  /*55a0*/  ISETP.GT.AND P0, PT, R227, R9, PT ;  /* 0x00000009e300720c */ /* 0x000fe40003f04270 */
[C---:B------:R-:W-:Y:S02]  /*55b0*/  ISETP.GE.AND P6, PT, R9.reuse, R228, PT ;  /* 0x000000e40900720c */ /* 0x040fe40003fc6270 */
[----:B------:R-:W-:Y:S02]  /*55c0*/  ISETP.GE.AND P3, PT, R9, R226, PT ;  /* 0x000000e20900720c */ /* 0x000fe40003f66270 */
[----:B------:R-:W-:Y:S02]  /*55d0*/  I2FP.F32.S32 R9, R29 ;  /* 0x0000001d00097245 */ /* 0x000fe40000201400 */
[----:B------:R-:W1:Y:S01]  /*55e0*/  LDSM.16.M88.4 R28, [R167+0xf800] ;  /* 0x00f80000a71c783b */ /* 0x000e620000000200 */
[----:B------:R-:W-:Y:S01]  /*55f0*/  FSEL R10, R16, -INF , !P4 ;  /* 0xff800000100a7808 */ /* 0x000fe20006000000 */
[----:B------:R-:W-:-:S04]  /*5600*/  DEPBAR.LE SB0, 0x0 ;  /* 0x000080000000791a */ /* 0x000fc80000000000 */
[----:B------:R-:W-:Y:S01]  /*5610*/  FFMA.FTZ R196, R9, -UR14, R20 ;  /* 0x8000000e09c47c23 */ /* 0x000fe20008010014 */
[--C-:B------:R-:W-:Y:S01]  /*5620*/  IADD3 R9, PT, PT, R166, 0x17, -R73.reuse ;  /* 0x00000017a6097810 */ /* 0x100fe20007ffe849 */
[----:B------:R-:W-:Y:S01]  /*5630*/  VIADD R20, R60, 0x21 ;  /* 0x000000213c147836 */ /* 0x000fe20000000000 */
[----:B------:R-:W-:Y:S02]  /*5640*/  IABS R11, R11 ;  /* 0x0000000b000b7213 */ /* 0x000fe40000000000 */
[----:B------:R-:W-:Y:S02]  /*5650*/  IABS R16, R9 ;  /* 0x0000000900107213 */ /* 0x000fe40000000000 */
[--C-:B------:R-:W-:Y:S02]  /*5660*/  IADD3 R18, PT, PT, R208, 0x17, -R73.reuse ;  /* 0x00000017d0127810 */ /* 0x100fe40007ffe849 */
[----:B------:R-:W-:Y:S02]  /*5670*/  I2FP.F32.S32 R16, R16 ;  /* 0x0000001000107245 */ /* 0x000fe40000201400 */
[----:B------:R-:W-:-:S02]  /*5680*/  IADD3 R19, PT, PT, R166, 0x10, -R73 ;  /* 0x00000010a6137810 */ /* 0x000fc40007ffe849 */
[----:B------:R-:W-:Y:S01]  /*5690*/  I2FP.F32.S32 R11, R11 ;  /* 0x0000000b000b7245 */ /* 0x000fe20000201400 */
[----:B------:R-:W-:Y:S01]  /*56a0*/  FFMA.FTZ R21, R16, -UR14, R21 ;  /* 0x8000000e10157c23 */ /* 0x000fe20008010015 */
[----:B------:R-:W-:Y:S02]  /*56b0*/  IABS R16, R18 ;  /* 0x0000001200107213 */ /* 0x000fe40000000000 */
[----:B------:R-:W-:Y:S01]  /*56c0*/  IABS R3, R19 ;  /* 0x0000001300037213 */ /* 0x000fe20000000000 */
[----:B------:R-:W-:Y:S01]  /*56d0*/  FFMA.FTZ R22, R11, -UR14, R22 ;  /* 0x8000000e0b167c23 */ /* 0x000fe20008010016 */
[----:B------:R-:W-:Y:S01]  /*56e0*/  IADD3 R18, PT, PT, R208, 0x10, -R73 ;  /* 0x00000010d0127810 */ /* 0x000fe20007ffe849 */
[----:B------:R-:W-:Y:S01]  /*56f0*/  VIADD R11, R60, 0x28 ;  /* 0x000000283c0b7836 */ /* 0x000fe20000000000 */
[----:B------:R-:W-:Y:S02]  /*5700*/  I2FP.F32.S32 R16, R16 ;  /* 0x0000001000107245 */ /* 0x000fe40000201400 */
[----:B------:R-:W-:-:S02]  /*5710*/  I2FP.F32.S32 R3, R3 ;  /* 0x0000000300037245 */ /* 0x000fc40000201400 */
[----:B------:R-:W-:Y:S01]  /*5720*/  IADD3 R19, PT, PT, R166, 0xf, -R73 ;  /* 0x0000000fa6137810 */ /* 0x000fe20007ffe849 */
[----:B------:R-:W-:Y:S01]  /*5730*/  FFMA.FTZ R16, R16, -UR14, R23 ;  /* 0x8000000e10107c23 */ /* 0x000fe20008010017 */
[----:B------:R-:W-:Y:S01]  /*5740*/  IABS R18, R18 ;  /* 0x0000001200127213 */ /* 0x000fe20000000000 */
[----:B------:R-:W-:Y:S01]  /*5750*/  FFMA.FTZ R36, R3, -UR14, R36 ;  /* 0x8000000e03247c23 */ /* 0x000fe20008010024 */
[----:B------:R-:W-:Y:S02]  /*5760*/  ISETP.GT.AND P4, PT, R229, R20, PT ;  /* 0x00000014e500720c */ /* 0x000fe40003f84270 */
[----:B------:R-:W-:Y:S02]  /*5770*/  FSEL R9, R51, -INF , !P1 ;  /* 0xff80000033097808 */ /* 0x000fe40004800000 */
[----:B------:R-:W-:Y:S01]  /*5780*/  FSEL R196, R196, -INF , !P2 ;  /* 0xff800000c4c47808 */ /* 0x000fe20005000000 */
[----:B-1----:R-:W-:Y:S01]  /*5790*/  HMMA.16816.F32.BF16 R64, R4, R28, R64 ;  /* 0x0000001c0440723c */ /* 0x002fe20000041840 */
[----:B------:R-:W-:-:S02]  /*57a0*/  FSEL R22, R22, -INF , !P0 ;  /* 0xff80000016167808 */ /* 0x000fc40004000000 */
[----:B------:R-:W-:Y:S02]  /*57b0*/  ISETP.GT.AND P1, PT, R227, R20, PT ;  /* 0x00000014e300720c */ /* 0x000fe40003f24270 */
[----:B------:R-:W-:Y:S02]  /*57c0*/  IABS R19, R19 ;  /* 0x0000001300137213 */ /* 0x000fe40000000000 */
[----:B------:R-:W-:Y:S01]  /*57d0*/  I2FP.F32.S32 R3, R18 ;  /* 0x0000001200037245 */ /* 0x000fe20000201400 */
[----:B------:R-:W-:Y:S01]  /*57e0*/  HMMA.16816.F32.BF16 R76, R4, R30, R76 ;  /* 0x0000001e044c723c */ /* 0x000fe2000004184c */
[----:B------:R-:W-:Y:S01]  /*57f0*/  FSEL R196, R196, -INF , !P6 ;  /* 0xff800000c4c47808 */ /* 0x000fe20007000000 */
[----:B------:R-:W-:Y:S01]  /*5800*/  VIADD R4, R60, 0x31 ;  /* 0x000000313c047836 */ /* 0x000fe20000000000 */
[----:B------:R-:W-:Y:S01]  /*5810*/  FSEL R221, R22, -INF , !P3 ;  /* 0xff80000016dd7808 */ /* 0x000fe20005800000 */
[----:B------:R-:W-:Y:S01]  /*5820*/  FFMA.FTZ R3, R3, -UR14, R38 ;  /* 0x8000000e03037c23 */ /* 0x000fe20008010026 */
[----:B------:R-:W-:-:S02]  /*5830*/  FSEL R202, R21, -INF , !P4 ;  /* 0xff80000015ca7808 */ /* 0x000fc40006000000 */
[----:B------:R-:W-:Y:S02]  /*5840*/  FSEL R9, R9, -INF , !P5 ;  /* 0xff80000009097808 */ /* 0x000fe40006800000 */
[-C--:B------:R-:W-:Y:S02]  /*5850*/  ISETP.GT.AND P6, PT, R229, R11.reuse, PT ;  /* 0x0000000be500720c */ /* 0x080fe40003fc4270 */
[----:B------:R-:W-:Y:S01]  /*5860*/  ISETP.GT.AND P0, PT, R227, R11, PT ;  /* 0x0000000be300720c */ /* 0x000fe20003f04270 */
[----:B------:R-:W-:Y:S01]  /*5870*/  HMMA.16816.F32.BF16 R64, R12, R32, R64 ;  /* 0x000000200c40723c */ /* 0x000fe20000041840 */
[C---:B------:R-:W-:Y:S02]  /*5880*/  ISETP.GE.AND P3, PT, R11.reuse, R228, PT ;  /* 0x000000e40b00720c */ /* 0x040fe40003f66270 */
[----:B------:R-:W-:Y:S01]  /*5890*/  ISETP.GE.AND P4, PT, R11, R226, PT ;  /* 0x000000e20b00720c */ /* 0x000fe20003f86270 */
[----:B------:R-:W-:Y:S01]  /*58a0*/  VIADD R11, R60, 0x29 ;  /* 0x000000293c0b7836 */ /* 0x000fe20000000000 */
[----:B------:R-:W-:-:S02]  /*58b0*/  FSEL R201, R16, -INF , !P1 ;  /* 0xff80000010c97808 */ /* 0x000fc40004800000 */
[C---:B------:R-:W-:Y:S01]  /*58c0*/  ISETP.GE.AND P5, PT, R20.reuse, R228, PT ;  /* 0x000000e41400720c */ /* 0x040fe20003fa6270 */
[----:B------:R-:W-:Y:S01]  /*58d0*/  HMMA.16816.F32.BF16 R76, R12, R34, R76 ;  /* 0x000000220c4c723c */ /* 0x000fe2000004184c */
[----:B------:R-:W-:Y:S02]  /*58e0*/  ISETP.GE.AND P2, PT, R20, R226, PT ;  /* 0x000000e21400720c */ /* 0x000fe40003f46270 */
[----:B------:R-:W-:Y:S02]  /*58f0*/  I2FP.F32.S32 R16, R19 ;  /* 0x0000001300107245 */ /* 0x000fe40000201400 */
[----:B------:R-:W-:Y:S02]  /*5900*/  FSEL R202, R202, -INF , !P5 ;  /* 0xff800000caca7808 */ /* 0x000fe40006800000 */
[----:B------:R-:W-:Y:S01]  /*5910*/  FSEL R201, R201, -INF , !P2 ;  /* 0xff800000c9c97808 */ /* 0x000fe20005000000 */
[----:B------:R-:W-:Y:S01]  /*5920*/  FFMA.FTZ R37, R16, -UR14, R37 ;  /* 0x8000000e10257c23 */ /* 0x000fe20008010025 */
[----:B------:R-:W-:-:S02]  /*5930*/  FSEL R198, R36, -INF , !P6 ;  /* 0xff80000024c67808 */ /* 0x000fc40007000000 */
[-C--:B------:R-:W-:Y:S02]  /*5940*/  ISETP.GT.AND P5, PT, R229, R11.reuse, PT ;  /* 0x0000000be500720c */ /* 0x080fe40003fa4270 */
[----:B------:R-:W-:Y:S02]  /*5950*/  ISETP.GT.AND P1, PT, R227, R11, PT ;  /* 0x0000000be300720c */ /* 0x000fe40003f24270 */
[C---:B------:R-:W-:Y:S02]  /*5960*/  ISETP.GE.AND P2, PT, R11.reuse, R228, PT ;  /* 0x000000e40b00720c */ /* 0x040fe40003f46270 */
[----:B------:R-:W-:Y:S01]  /*5970*/  ISETP.GE.AND P6, PT, R11, R226, PT ;  /* 0x000000e20b00720c */ /* 0x000fe20003fc6270 */
[C---:B------:R-:W-:Y:S01]  /*5980*/  VIADD R11, R60.reuse, 0x30 ;  /* 0x000000303c0b7836 */ /* 0x040fe20000000000 */
[----:B------:R-:W-:Y:S01]  /*5990*/  FSEL R219, R3, -INF , !P0 ;  /* 0xff80000003db7808 */ /* 0x000fe20004000000 */
[----:B------:R-:W-:Y:S01]  /*59a0*/  VIADD R60, R60, 0x39 ;  /* 0x000000393c3c7836 */ /* 0x000fe20000000000 */
[----:B------:R-:W-:-:S02]  /*59b0*/  IADD3 R16, PT, PT, R208, 0xf, -R73 ;  /* 0x0000000fd0107810 */ /* 0x000fc40007ffe849 */
[----:B------:R-:W-:Y:S02]  /*59c0*/  FSEL R198, R198, -INF , !P3 ;  /* 0xff800000c6c67808 */ /* 0x000fe40005800000 */
[----:B------:R-:W-:Y:S02]  /*59d0*/  FSEL R219, R219, -INF , !P4 ;  /* 0xff800000dbdb7808 */ /* 0x000fe40006000000 */
[----:B------:R-:W-:Y:S02]  /*59e0*/  FSEL R200, R37, -INF , !P5 ;  /* 0xff80000025c87808 */ /* 0x000fe40006800000 */
[----:B------:R-:W-:Y:S02]  /*59f0*/  IADD3 R19, PT, PT, R166, 0x8, -R73 ;  /* 0x00000008a6137810 */ /* 0x000fe40007ffe849 */
[----:B------:R-:W-:Y:S02]  /*5a00*/  ISETP.GT.AND P3, PT, R229, R11, PT ;  /* 0x0000000be500720c */ /* 0x000fe40003f64270 */
[----:B------:R-:W-:-:S02]  /*5a10*/  IABS R16, R16 ;  /* 0x0000001000107213 */ /* 0x000fc40000000000 */
[----:B------:R-:W-:Y:S01]  /*5a20*/  ISETP.GT.AND P0, PT, R227, R11, PT ;  /* 0x0000000be300720c */ /* 0x000fe20003f04270 */
[----:B------:R-:W-:Y:S01]  /*5a30*/  BAR.SYNC.DEFER_BLOCKING 0x0 ;  /* 0x0000000000007b1d */ /* 0x000fe20000010000 */
[C---:B------:R-:W-:Y:S02]  /*5a40*/  ISETP.GE.AND P4, PT, R11.reuse, R228, PT ;  /* 0x000000e40b00720c */ /* 0x040fe40003f86270 */
[----:B------:R-:W-:Y:S02]  /*5a50*/  ISETP.GE.AND P5, PT, R11, R226, PT ;  /* 0x000000e20b00720c */ /* 0x000fe40003fa6270 */
[--C-:B------:R-:W-:Y:S02]  /*5a60*/  IADD3 R18, PT, PT, R208, 0x8, -R73.reuse ;  /* 0x00000008d0127810 */ /* 0x100fe40007ffe849 */
[----:B------:R-:W-:Y:S02]  /*5a70*/  IADD3 R11, PT, PT, R166, 0x7, -R73 ;  /* 0x00000007a60b7810 */ /* 0x000fe40007ffe849 */
[----:B------:R-:W-:-:S02]  /*5a80*/  IABS R19, R19 ;  /* 0x0000001300137213 */ /* 0x000fc40000000000 */
[----:B------:R-:W-:Y:S02]  /*5a90*/  I2FP.F32.S32 R16, R16 ;  /* 0x0000001000107245 */ /* 0x000fe40000201400 */
[----:B------:R-:W-:Y:S02]  /*5aa0*/  IABS R3, R18 ;  /* 0x0000001200037213 */ /* 0x000fe40000000000 */
[----:B------:R-:W-:Y:S01]  /*5ab0*/  IABS R11, R11 ;  /* 0x0000000b000b7213 */ /* 0x000fe20000000000 */
[----:B------:R-:W-:Y:S01]  /*5ac0*/  FFMA.FTZ R16, R16, -UR14, R39 ;  /* 0x8000000e10107c23 */ /* 0x000fe20008010027 */
[----:B------:R-:W-:Y:S02]  /*5ad0*/  I2FP.F32.S32 R19, R19 ;  /* 0x0000001300137245 */ /* 0x000fe40000201400 */
[----:B------:R-:W-:Y:S02]  /*5ae0*/  I2FP.F32.S32 R3, R3 ;  /* 0x0000000300037245 */ /* 0x000fe40000201400 */
[----:B------:R-:W-:Y:S01]  /*5af0*/  I2FP.F32.S32 R6, R11 ;  /* 0x0000000b00067245 */ /* 0x000fe20000201400 */
[----:B------:R-:W-:Y:S01]  /*5b00*/  FFMA.FTZ R19, R19, -UR14, R64 ;  /* 0x8000000e13137c23 */ /* 0x000fe20008010040 */
[----:B------:R-:W-:Y:S01]  /*5b10*/  FSEL R16, R16, -INF , !P1 ;  /* 0xff80000010107808 */ /* 0x000fe20004800000 */
[----:B------:R-:W-:Y:S01]  /*5b20*/  FFMA.FTZ R3, R3, -UR14, R66 ;  /* 0x8000000e03037c23 */ /* 0x000fe20008010042 */
[----:B------:R-:W-:Y:S01]  /*5b30*/  FSEL R200, R200, -INF , !P2 ;  /* 0xff800000c8c87808 */ /* 0x000fe20005000000 */
[----:B------:R-:W-:Y:S01]  /*5b40*/  FFMA.FTZ R6, R6, -UR14, R65 ;  /* 0x8000000e06067c23 */ /* 0x000fe20008010041 */
[----:B------:R-:W-:-:S02]  /*5b50*/  ISETP.GT.AND P2, PT, R229, R4, PT ;  /* 0x00000004e500720c */ /* 0x000fc40003f44270 */
[----:B------:R-:W-:Y:S02]  /*5b60*/  FSEL R209, R16, -INF , !P6 ;  /* 0xff80000010d17808 */ /* 0x000fe40007000000 */
[----:B------:R-:W-:Y:S02]  /*5b70*/  FSEL R19, R19, -INF , !P3 ;  /* 0xff80000013137808 */ /* 0x000fe40005800000 */
[----:B------:R-:W-:Y:S02]  /*5b80*/  ISETP.GT.AND P1, PT, R227, R4, PT ;  /* 0x00000004e300720c */ /* 0x000fe40003f24270 */
[C---:B------:R-:W-:Y:S02]  /*5b90*/  ISETP.GE.AND P6, PT, R4.reuse, R228, PT ;  /* 0x000000e40400720c */ /* 0x040fe40003fc6270 */
[----:B------:R-:W-:Y:S02]  /*5ba0*/  ISETP.GE.AND P3, PT, R4, R226, PT ;  /* 0x000000e20400720c */ /* 0x000fe40003f66270 */
[----:B------:R-:W-:-:S02]  /*5bb0*/  FSEL R3, R3, -INF , !P0 ;  /* 0xff80000003037808 */ /* 0x000fc40004000000 */
[----:B------:R-:W-:Y:S01]  /*5bc0*/  FSEL R220, R6, -INF , !P2 ;  /* 0xff80000006dc7808 */ /* 0x000fe20005000000 */
[--C-:B------:R-:W-:Y:S01]  /*5bd0*/  IMAD.IADD R6, R166, 0x1, -R73.reuse ;  /* 0x00000001a6067824 */ /* 0x100fe200078e0a49 */
[C-C-:B------:R-:W-:Y:S02]  /*5be0*/  IADD3 R4, PT, PT, R208.reuse, 0x7, -R73.reuse ;  /* 0x00000007d0047810 */ /* 0x140fe40007ffe849 */
[----:B------:R-:W-:Y:S01]  /*5bf0*/  FSEL R211, R3, -INF , !P5 ;  /* 0xff80000003d37808 */ /* 0x000fe20006800000 */
[--C-:B------:R-:W-:Y:S01]  /*5c00*/  IMAD.IADD R3, R208, 0x1, -R73.reuse ;  /* 0x00000001d0037824 */ /* 0x100fe200078e0a49 */
[----:B------:R-:W-:Y:S02]  /*5c10*/  IABS R4, R4 ;  /* 0x0000000400047213 */ /* 0x000fe40000000000 */
[----:B------:R-:W-:Y:S02]  /*5c20*/  IADD3 R5, PT, PT, R166, -0x1, -R73 ;  /* 0xffffffffa6057810 */ /* 0x000fe40007ffe849 */
[----:B------:R-:W-:-:S02]  /*5c30*/  IABS R6, R6 ;  /* 0x0000000600067213 */ /* 0x000fc40000000000 */
[----:B------:R-:W-:Y:S02]  /*5c40*/  IADD3 R73, PT, PT, R208, -0x1, -R73 ;  /* 0xffffffffd0497810 */ /* 0x000fe40007ffe849 */
[----:B------:R-:W-:Y:S02]  /*5c50*/  I2FP.F32.S32 R4, R4 ;  /* 0x0000000400047245 */ /* 0x000fe40000201400 */
[----:B------:R-:W-:Y:S02]  /*5c60*/  IABS R5, R5 ;  /* 0x0000000500057213 */ /* 0x000fe40000000000 */
[----:B------:R-:W-:Y:S01]  /*5c70*/  IABS R3, R3 ;  /* 0x0000000300037213 */ /* 0x000fe20000000000 */
[----:B------:R-:W-:Y:S01]  /*5c80*/  FFMA.FTZ R4, R4, -UR14, R67 ;  /* 0x8000000e04047c23 */ /* 0x000fe20008010043 */
[----:B------:R-:W-:Y:S02]  /*5c90*/  I2FP.F32.S32 R7, R6 ;  /* 0x0000000600077245 */ /* 0x000fe40000201400 */
[----:B------:R-:W-:-:S02]  /*5ca0*/  IABS R73, R73 ;  /* 0x0000004900497213 */ /* 0x000fc40000000000 */
[----:B------:R-:W-:Y:S01]  /*5cb0*/  I2FP.F32.S32 R6, R5 ;  /* 0x0000000500067245 */ /* 0x000fe20000201400 */
[----:B------:R-:W-:Y:S01]  /*5cc0*/  FFMA.FTZ R7, R7, -UR14, R76 ;  /* 0x8000000e07077c23 */ /* 0x000fe2000801004c */
[----:B------:R-:W-:Y:S02]  /*5cd0*/  I2FP.F32.S32 R3, R3 ;  /* 0x0000000300037245 */ /* 0x000fe40000201400 */
[----:B------:R-:W-:Y:S01]  /*5ce0*/  I2FP.F32.S32 R12, R73 ;  /* 0x00000049000c7245 */ /* 0x000fe20000201400 */
[----:B------:R-:W-:Y:S01]  /*5cf0*/  FFMA.FTZ R6, R6, -UR14, R77 ;  /* 0x8000000e06067c23 */ /* 0x000fe2000801004d */
[----:B------:R-:W-:Y:S01]  /*5d00*/  ISETP.GT.AND P0, PT, R229, R72, PT ;  /* 0x00000048e500720c */ /* 0x000fe20003f04270 */
[----:B------:R-:W-:Y:S01]  /*5d10*/  FFMA.FTZ R3, R3, -UR14, R78 ;  /* 0x8000000e03037c23 */ /* 0x000fe2000801004e */
[----:B------:R-:W-:Y:S01]  /*5d20*/  FSEL R222, R19, -INF , !P4 ;  /* 0xff80000013de7808 */ /* 0x000fe20006000000 */
[----:B------:R-:W-:Y:S01]  /*5d30*/  FFMA.FTZ R79, R12, -UR14, R79 ;  /* 0x8000000e0c4f7c23 */ /* 0x000fe2000801004f */
[----:B------:R-:W-:-:S02]  /*5d40*/  FSEL R4, R4, -INF , !P1 ;  /* 0xff80000004047808 */ /* 0x000fc40004800000 */
[----:B------:R-:W-:Y:S02]  /*5d50*/  ISETP.GT.AND P4, PT, R227, R72, PT ;  /* 0x00000048e300720c */ /* 0x000fe40003f84270 */
[-C--:B------:R-:W-:Y:S02]  /*5d60*/  ISETP.GT.AND P1, PT, R229, R60.reuse, PT ;  /* 0x0000003ce500720c */ /* 0x080fe40003f24270 */
[----:B------:R-:W-:Y:S02]  /*5d70*/  FSEL R7, R7, -INF , !P0 ;  /* 0xff80000007077808 */ /* 0x000fe40004000000 */
[----:B------:R-:W-:Y:S02]  /*5d80*/  ISETP.GT.AND P0, PT, R227, R60, PT ;  /* 0x0000003ce300720c */ /* 0x000fe40003f04270 */
[----:B------:R-:W-:Y:S02]  /*5d90*/  FSEL R3, R3, -INF , !P4 ;  /* 0xff80000003037808 */ /* 0x000fe40006000000 */
[----:B------:R-:W-:-:S02]  /*5da0*/  FSEL R6, R6, -INF , !P1 ;  /* 0xff80000006067808 */ /* 0x000fc40004800000 */
[C---:B------:R-:W-:Y:S02]  /*5db0*/  ISETP.GE.AND P5, PT, R72.reuse, R228, PT ;  /* 0x000000e44800720c */ /* 0x040fe40003fa6270 */
[----:B------:R-:W-:Y:S02]  /*5dc0*/  ISETP.GE.AND P2, PT, R72, R226, PT ;  /* 0x000000e24800720c */ /* 0x000fe40003f46270 */
[C---:B------:R-:W-:Y:S02]  /*5dd0*/  ISETP.GE.AND P4, PT, R60.reuse, R228, PT ;  /* 0x000000e43c00720c */ /* 0x040fe40003f86270 */
[----:B------:R-:W-:Y:S02]  /*5de0*/  ISETP.GE.AND P1, PT, R60, R226, PT ;  /* 0x000000e23c00720c */ /* 0x000fe40003f26270 */
        /* <DEDUP_REMOVED lines=19> */
.L_x_5433:
        /* <DEDUP_REMOVED lines=61> */
.L_x_5434:
        /* <DEDUP_REMOVED lines=98> */
.L_x_5432:
[----:B------:R-:W-:Y:S01]  /*6910*/  FMNMX3.FTZ R3, R62, R56, R58, !PT ;  /* 0x000000383e037276 */ /* 0x000fe2000781003a */
[----:B------:R-:W2:Y:S01]  /*6920*/  LDCU UR4, c[0x0][0x45c] ;  /* 0x00008b80ff0477ac */ /* 0x000ea20008000800 */
[----:B-1----:R-:W-:Y:S02]  /*6930*/  FMNMX3.FTZ R4, R61, R63, R57, !PT ;  /* 0x0000003f3d047276 */ /* 0x002fe40007810039 */
[----:B------:R-:W-:Y:S01]  /*6940*/  FMNMX3.FTZ R3, R3, R52, R24, !PT ;  /* 0x0000003403037276 */ /* 0x000fe20007810018 */
[----:B------:R-:W-:Y:S01]  /*6950*/  UISETP.GT.U32.AND UP0, UPT, UR31, UR18, UPT ;  /* 0x000000121f00728c */ /* 0x000fe2000bf04070 */
        /* <DEDUP_REMOVED lines=19> */
[----:B------:R-:W-:-:S03]  /*6a90*/  IADD3 R199, PT, PT, R188, R195, RZ ;  /* 0x000000c3bcc77210 */ /* 0x000fc60007ffe0ff */
[----:B------:R-:W-:Y:S01]  /*6aa0*/  LDSM.16.MT88.4 R112, [R172+0x16000] ;  /* 0x01600000ac70783b */ /* 0x000fe20000004200 */
[----:B------:R-:W-:-:S03]  /*6ab0*/  IADD3 R193, PT, PT, R92, R199, RZ ;  /* 0x000000c75cc17210 */ /* 0x000fc60007ffe0ff */
        /* <DEDUP_REMOVED lines=31> */
[----:B------:R-:W-:Y:S01]  /*6cb0*/  LDSM.16.MT88.4 R120, [R199+0x16000] ;  /* 0x01600000c778783b */ /* 0x000fe20000004200 */
[----:B------:R-:W-:Y:S01]  /*6cc0*/  MUFU.EX2 R194, R194 ;  /* 0x000000c200c27308 */ /* 0x000fe20000000800 */
[--C-:B------:R-:W-:Y:S01]  /*6cd0*/  FFMA.FTZ R180, R8, UR4, -R213.reuse ;  /* 0x0000000408b47c23 */ /* 0x100fe200080108d5 */
[--C-:B------:R-:W-:Y:S01]  /*6ce0*/  FFMA.FTZ R179, R10, UR4, -R213.reuse ;  /* 0x000000040ab37c23 */ /* 0x100fe200080108d5 */
[----:B------:R-:W1:Y:S01]  /*6cf0*/  LDSM.16.MT88.4 R56, [R199+0x12000] ;  /* 0x01200000c738783b */ /* 0x000e620000004200 */
[--C-:B------:R-:W-:Y:S01]  /*6d00*/  FFMA.FTZ R177, R9, UR4, -R174.reuse ;  /* 0x0000000409b17c23 */ /* 0x100fe200080108ae */
[--C-:B------:R-:W-:Y:S01]  /*6d10*/  FFMA.FTZ R178, R17, UR4, -R174.reuse ;  /* 0x0000000411b27c23 */ /* 0x100fe200080108ae */
[--C-:B------:R-:W-:Y:S01]  /*6d20*/  FFMA.FTZ R184, R24, UR4, -R213.reuse ;  /* 0x0000000418b87c23 */ /* 0x100fe200080108d5 */
[----:B------:R-:W2:Y:S01]  /*6d30*/  LDSM.16.MT88.4 R4, [R193+0x16000] ;  /* 0x01600000c104783b */ /* 0x000ea20000004200 */
[----:B------:R-:W3:Y:S01]  /*6d40*/  MUFU.EX2 R191, R191 ;  /* 0x000000bf00bf7308 */ /* 0x000ee20000000800 */
[--C-:B------:R-:W-:Y:S01]  /*6d50*/  FFMA.FTZ R183, R26, UR4, -R213.reuse ;  /* 0x000000041ab77c23 */ /* 0x100fe200080108d5 */
[--C-:B------:R-:W-:Y:S01]  /*6d60*/  FFMA.FTZ R182, R27, UR4, -R174.reuse ;  /* 0x000000041bb67c23 */ /* 0x100fe200080108ae */
[----:B------:R-:W2:Y:S01]  /*6d70*/  LDSM.16.MT88.4 R8, [R172+0x16800] ;  /* 0x01680000ac08783b */ /* 0x000ea20000004200 */
[--C-:B------:R-:W-:Y:S01]  /*6d80*/  FFMA.FTZ R181, R25, UR4, -R174.reuse ;  /* 0x0000000419b57c23 */ /* 0x100fe200080108ae */
[--C-:B------:R-:W-:Y:S01]  /*6d90*/  FFMA.FTZ R197, R202, UR4, -R213.reuse ;  /* 0x00000004cac57c23 */ /* 0x100fe200080108d5 */
[--C-:B------:R-:W-:Y:S01]  /*6da0*/  FFMA.FTZ R196, R196, UR4, -R213.reuse ;  /* 0x00000004c4c47c23 */ /* 0x100fe200080108d5 */
[----:B------:R-:W2:Y:S01]  /*6db0*/  LDSM.16.MT88.4 R16, [R172+0x12800] ;  /* 0x01280000ac10783b */ /* 0x000ea20000004200 */
[----:B------:R-:W-:Y:S01]  /*6dc0*/  MUFU.EX2 R190, R190 ;  /* 0x000000be00be7308 */ /* 0x000fe20000000800 */
[--C-:B------:R-:W-:Y:S01]  /*6dd0*/  FFMA.FTZ R198, R198, UR4, -R213.reuse ;  /* 0x00000004c6c67c23 */ /* 0x100fe200080108d5 */
[--C-:B------:R-:W-:Y:S01]  /*6de0*/  FFMA.FTZ R201, R201, UR4, -R174.reuse ;  /* 0x00000004c9c97c23 */ /* 0x100fe200080108ae */
[----:B------:R-:W2:Y:S01]  /*6df0*/  LDSM.16.MT88.4 R12, [R172+0x14800] ;  /* 0x01480000ac0c783b */ /* 0x000ea20000004200 */
[--C-:B------:R-:W-:Y:S01]  /*6e00*/  FFMA.FTZ R202, R219, UR4, -R174.reuse ;  /* 0x00000004dbca7c23 */ /* 0x100fe200080108ae */
[--C-:B------:R-:W-:Y:S01]  /*6e10*/  FFMA.FTZ R209, R209, UR4, -R174.reuse ;  /* 0x00000004d1d17c23 */ /* 0x100fe200080108ae */
[--C-:B------:R-:W-:Y:S01]  /*6e20*/  FFMA.FTZ R243, R210, UR4, -R213.reuse ;  /* 0x00000004d2f37c23 */ /* 0x100fe200080108d5 */
[----:B------:R-:W2:Y:S01]  /*6e30*/  LDSM.16.MT88.4 R20, [R172+0x10800] ;  /* 0x01080000ac14783b */ /* 0x000ea20000004200 */
[----:B------:R-:W4:Y:S01]  /*6e40*/  MUFU.EX2 R187, R187 ;  /* 0x000000bb00bb7308 */ /* 0x000f220000000800 */
[----:B---3--:R-:W-:Y:S01]  /*6e50*/  F2FP.BF16.F32.PACK_AB R128, R191, R194 ;  /* 0x000000c2bf80723e */ /* 0x008fe200000010ff */
[--C-:B------:R-:W-:Y:S01]  /*6e60*/  FFMA.FTZ R219, R222, UR4, -R213.reuse ;  /* 0x00000004dedb7c23 */ /* 0x100fe200080108d5 */
[----:B------:R-:W-:Y:S01]  /*6e70*/  LDSM.16.MT88.4 R168, [R195+0x10800] ;  /* 0x01080000c3a8783b */ /* 0x000fe20000004200 */
[--C-:B------:R-:W-:Y:S01]  /*6e80*/  FFMA.FTZ R210, R211, UR4, -R174.reuse ;  /* 0x00000004d3d27c23 */ /* 0x100fe200080108ae */
[--C-:B------:R-:W-:Y:S01]  /*6e90*/  FFMA.FTZ R220, R220, UR4, -R213.reuse ;  /* 0x00000004dcdc7c23 */ /* 0x100fe200080108d5 */
[----:B------:R-:W-:Y:S01]  /*6ea0*/  FFMA.FTZ R212, R212, UR4, -R213 ;  /* 0x00000004d4d47c23 */ /* 0x000fe200080108d5 */
[----:B------:R-:W-:Y:S01]  /*6eb0*/  LDSM.16.MT88.4 R32, [R193+0x10800] ;  /* 0x01080000c120783b */ /* 0x000fe20000004200 */
[----:B------:R-:W-:Y:S01]  /*6ec0*/  MUFU.EX2 R192, R192 ;  /* 0x000000c000c07308 */ /* 0x000fe20000000800 */
[--C-:B------:R-:W-:Y:S01]  /*6ed0*/  FFMA.FTZ R203, R203, UR4, -R174.reuse ;  /* 0x00000004cbcb7c23 */ /* 0x100fe200080108ae */
[--C-:B------:R-:W-:Y:S01]  /*6ee0*/  FFMA.FTZ R211, R175, UR4, -R174.reuse ;  /* 0x00000004afd37c23 */ /* 0x100fe200080108ae */
[----:B------:R-:W-:Y:S01]  /*6ef0*/  LDSM.16.MT88.4 R28, [R195+0x12800] ;  /* 0x01280000c31c783b */ /* 0x000fe20000004200 */
[----:B------:R-:W-:Y:S01]  /*6f00*/  FFMA.FTZ R222, R173, UR4, -R174 ;  /* 0x00000004adde7c23 */ /* 0x000fe200080108ae */
[----:B------:R-:W-:-:S02]  /*6f10*/  FADD.FTZ R191, R194, R191 ;  /* 0x000000bfc2bf7221 */ /* 0x000fc40000010000 */
[----:B------:R-:W-:Y:S01]  /*6f20*/  LDSM.16.MT88.4 R24, [R193+0x12800] ;  /* 0x01280000c118783b */ /* 0x000fe20000004200 */
[----:B------:R-:W3:Y:S01]  /*6f30*/  MUFU.EX2 R189, R189 ;  /* 0x000000bd00bd7308 */ /* 0x000ee20000000800 */
[----:B----4-:R-:W-:Y:S01]  /*6f40*/  F2FP.BF16.F32.PACK_AB R130, R187, R190 ;  /* 0x000000bebb82723e */ /* 0x010fe200000010ff */
[----:B------:R-:W-:-:S04]  /*6f50*/  FADD.FTZ R190, R190, R191 ;  /* 0x000000bfbebe7221 */ /* 0x000fc80000010000 */
[----:B------:R-:W-:Y:S02]  /*6f60*/  FADD.FTZ R187, R187, R190 ;  /* 0x000000bebbbb7221 */ /* 0x000fe40000010000 */
[----:B------:R-:W-:Y:S08]  /*6f70*/  MUFU.EX2 R186, R186 ;  /* 0x000000ba00ba7308 */ /* 0x000ff00000000800 */
[----:B------:R-:W4:Y:S01]  /*6f80*/  MUFU.EX2 R185, R185 ;  /* 0x000000b900b97308 */ /* 0x000f220000000800 */
[----:B---3--:R-:W-:Y:S01]  /*6f90*/  F2FP.BF16.F32.PACK_AB R129, R189, R192 ;  /* 0x000000c0bd81723e */ /* 0x008fe200000010ff */
[----:B------:R-:W-:-:S06]  /*6fa0*/  FADD.FTZ R189, R192, R189 ;  /* 0x000000bdc0bd7221 */ /* 0x000fcc0000010000 */
        /* <DEDUP_REMOVED lines=24> */
[C---:B-----5:R-:W-:Y:S07]  /*7130*/  HMMA.16816.F32.BF16 R136, R128.reuse, R132, RZ ;  /* 0x000000848088723c */ /* 0x060fee00000418ff */
[----:B------:R-:W-:Y:S01]  /*7140*/  MUFU.EX2 R202, R202 ;  /* 0x000000ca00ca7308 */ /* 0x000fe20000000800 */
[C---:B------:R-:W-:Y:S07]  /*7150*/  HMMA.16816.F32.BF16 R36, R128.reuse, R40, RZ ;  /* 0x000000288024723c */ /* 0x040fee00000418ff */
[----:B------:R-:W-:Y:S01]  /*7160*/  MUFU.EX2 R209, R209 ;  /* 0x000000d100d17308 */ /* 0x000fe20000000800 */
[C---:B-1----:R-:W-:Y:S07]  /*7170*/  HMMA.16816.F32.BF16 R52, R128.reuse, R56, RZ ;  /* 0x000000388034723c */ /* 0x042fee00000418ff */
[----:B------:R-:W-:Y:S01]  /*7180*/  MUFU.EX2 R219, R219 ;  /* 0x000000db00db7308 */ /* 0x000fe20000000800 */
[C---:B------:R-:W-:Y:S07]  /*7190*/  HMMA.16816.F32.BF16 R60, R128.reuse, R64, RZ ;  /* 0x00000040803c723c */ /* 0x040fee00000418ff */
        /* <DEDUP_REMOVED lines=24> */
[----:B--2---:R-:W-:Y:S01]  /*7320*/  HMMA.16816.F32.BF16 R124, R128, R4, RZ ;  /* 0x00000004807c723c */ /* 0x004fe200000418ff */
        /* <DEDUP_REMOVED lines=9> */
[----:B------:R-:W-:Y:S02]  /*73c0*/  FADD.FTZ R180, R180, R183 ;  /* 0x000000b7b4b47221 */ /* 0x000fe40000010000 */
[----:B------:R-:W-:Y:S02]  /*73d0*/  FADD.FTZ R178, R178, R181 ;  /* 0x000000b5b2b27221 */ /* 0x000fe40000010000 */
[----:B------:R-:W-:-:S02]  /*73e0*/  FADD.FTZ R179, R179, R180 ;  /* 0x000000b4b3b37221 */ /* 0x000fc40000010000 */
        /* <DEDUP_REMOVED lines=21> */
[----:B------:R3:W5:Y:S07]  /*7540*/  LDSM.16.MT88.4 R12, [R199+0x16800] ;  /* 0x01680000c70c783b */ /* 0x00076e0000004200 */
[C---:B----4-:R-:W-:Y:S08]  /*7550*/  HMMA.16816.F32.BF16 R144, R4.reuse, R20, R144 ;  /* 0x000000140490723c */ /* 0x050ff00000041890 */
[----:B------:R-:W-:Y:S01]  /*7560*/  HMMA.16816.F32.BF16 R140, R4, R22, R140 ;  /* 0x00000016048c723c */ /* 0x000fe2000004188c */
[----:B------:R-:W4:Y:S01]  /*7570*/  LDSM.16.MT88.4 R20, [R193+0x14800] ;  /* 0x01480000c114783b */ /* 0x000f220000004200 */
[----:B---3--:R-:W-:Y:S01]  /*7580*/  FFMA.FTZ R199, R200, UR4, -R213 ;  /* 0x00000004c8c77c23 */ /* 0x008fe200080108d5 */
[----:B------:R-:W-:Y:S01]  /*7590*/  FFMA.FTZ R200, R221, UR4, -R174 ;  /* 0x00000004ddc87c23 */ /* 0x000fe200080108ae */
[----:B------:R-:W-:-:S04]  /*75a0*/  IADD3 R221, PT, PT, R188, R195, RZ ;  /* 0x000000c3bcdd7210 */ /* 0x000fc80007ffe0ff */
[C---:B-1----:R-:W-:Y:S01]  /*75b0*/  HMMA.16816.F32.BF16 R124, R4.reuse, R8, R124 ;  /* 0x00000008047c723c */ /* 0x042fe2000004187c */
[----:B------:R-:W-:Y:S07]  /*75c0*/  MUFU.EX2 R199, R199 ;  /* 0x000000c700c77308 */ /* 0x000fee0000000800 */
[C---:B------:R-:W-:Y:S01]  /*75d0*/  HMMA.16816.F32.BF16 R128, R4.reuse, R10, R128 ;  /* 0x0000000a0480723c */ /* 0x040fe20000041880 */
[----:B------:R-:W1:Y:S01]  /*75e0*/  LDSM.16.MT88.4 R8, [R172+0x17000] ;  /* 0x01700000ac08783b */ /* 0x000e620000004200 */
[----:B------:R-:W3:Y:S06]  /*75f0*/  MUFU.EX2 R200, R200 ;  /* 0x000000c800c87308 */ /* 0x000eec0000000800 */
        /* <DEDUP_REMOVED lines=22> */
[----:B---3--:R-:W-:Y:S01]  /*7760*/  F2FP.BF16.F32.PACK_AB R5, R201, R200 ;  /* 0x000000c8c905723e */ /* 0x008fe200000010ff */
[----:B------:R-:W-:Y:S01]  /*7770*/  FADD.FTZ R196, R196, R179 ;  /* 0x000000b3c4c47221 */ /* 0x000fe20000010000 */
[----:B------:R-:W-:Y:S01]  /*7780*/  F2FP.BF16.F32.PACK_AB R6, R199, R198 ;  /* 0x000000c6c706723e */ /* 0x000fe200000010ff */
[----:B------:R-:W-:Y:S01]  /*7790*/  FADD.FTZ R200, R200, R177 ;  /* 0x000000b1c8c87221 */ /* 0x000fe20000010000 */
[----:B------:R-:W-:Y:S01]  /*77a0*/  F2FP.BF16.F32.PACK_AB R7, R209, R202 ;  /* 0x000000cad107723e */ /* 0x000fe200000010ff */
[----:B------:R-:W-:-:S02]  /*77b0*/  FADD.FTZ R197, R197, R196 ;  /* 0x000000c4c5c57221 */ /* 0x000fc40000010000 */
        /* <DEDUP_REMOVED lines=47> */
[----:B------:R-:W5:Y:S04]  /*7ab0*/  LDSM.16.MT88.4 R20, [R172+0x15800] ;  /* 0x01580000ac14783b */ /* 0x000f680000004200 */
[----:B------:R-:W-:Y:S03]  /*7ac0*/  LDSM.16.MT88.4 R172, [R221+0x13800] ;  /* 0x01380000ddac783b */ /* 0x000fe60000004200 */
        /* <DEDUP_REMOVED lines=59> */
[----:B------:R-:W-:Y:S01]  /*7e80*/  UIADD3 UR31, UPT, UPT, UR24, -0x2, URZ ;  /* 0xfffffffe181f7890 */ /* 0x000fe2000fffe0ff */
[----:B------:R-:W-:Y:S06]  /*7e90*/  BAR.SYNC.DEFER_BLOCKING 0x0 ;  /* 0x0000000000007b1d */ /* 0x000fec0000010000 */
[----:B------:R-:W-:Y:S05]  /*7ea0*/  BRA.U !UP1, `(.L_x_5436) ;  /* 0x0000000509007547 */ /* 0x000fea000b800000 */
[----:B------:R-:W1:Y:S01]  /*7eb0*/  LDC R5, c[0x0][0x4f0] ;  /* 0x00013c00ff057b82 */ /* 0x000e620000000800 */
[----:B------:R-:W-:Y:S02]  /*7ec0*/  UIADD3 UR4, UPT, UPT, UR24, -0x1, URZ ;  /* 0xffffffff18047890 */ /* 0x000fe4000fffe0ff */
[----:B------:R-:W-:Y:S02]  /*7ed0*/  USHF.L.U32 UR6, UR31, 0x6, URZ ;  /* 0x000000061f067899 */ /* 0x000fe400080006ff */
[----:B------:R-:W-:-:S04]  /*7ee0*/  USHF.L.U32 UR4, UR4, 0x6, URZ ;  /* 0x0000000604047899 */ /* 0x000fc800080006ff */
        /* <DEDUP_REMOVED lines=60> */
.L_x_5436:
[----:B------:R-:W-:Y:S01]  /*82b0*/  UMOV UR6, URZ ;  /* 0x000000ff00067c82 */ /* 0x000fe20008000000 */
[----:B------:R-:W-:Y:S01]  /*82c0*/  USHF.L.U32 UR4, UR8, 0x6, URZ ;  /* 0x0000000608047899 */ /* 0x000fe200080006ff */
[----:B------:R-:W-:-:S05]  /*82d0*/  IADD3 R5, P0, PT, RZ, -UR6, RZ ;  /* 0x80000006ff057c10 */ /* 0x000fca000ff1e0ff */
[----:B------:R-:W-:-:S05]  /*82e0*/  IMAD.X R4, RZ, RZ, ~UR4, P0 ;  /* 0x80000004ff047e24 */ /* 0x000fca00080e06ff */
[----:B------:R-:W-:-:S04]  /*82f0*/  SHF.R.S64 R5, R5, 0x1f, R4 ;  /* 0x0000001f05057819 */ /* 0x000fc80000001004 */
[----:B------:R-:W-:-:S04]  /*8300*/  IADD3 R232, P0, PT, R5, R232, RZ ;  /* 0x000000e805e87210 */ /* 0x000fc80007f1e0ff */
[----:B------:R-:W-:-:S09]  /*8310*/  LEA.HI.X.SX32 R233, R4, R233, 0x1, P0 ;  /* 0x000000e904e97211 */ /* 0x000fd200000f0eff */
.L_x_5437:
[----:B------:R-:W1:Y:S01]  /*8320*/  LDCU UR4, c[0x0][0x440] ;  /* 0x00008800ff0477ac */ /* 0x000e620008000800 */
[----:B------:R-:W-:Y:S01]  /*8330*/  LOP3.LUT R219, R176, R204, R207, 0xf6, !PT ;  /* 0x000000ccb0db7212 */ /* 0x000fe200078ef6cf */
        /* <DEDUP_REMOVED lines=11> */
[----:B------:R-:W-:Y:S01]  /*83f0*/  ISETP.GE.AND P2, PT, R240, UR4, PT ;  /* 0x00000004f0007c0c */ /* 0x000fe2000bf46270 */
[----:B------:R-:W-:Y:S01]  /*8400*/  USHF.L.U32 UR4, UR24, 0x6, URZ ;  /* 0x0000000618047899 */ /* 0x000fe200080006ff */
        /* <DEDUP_REMOVED lines=94> */
[----:B------:R-:W5:Y:S04]  /*89f0*/  LDSM.16.M88.4 R184, [R218+0x9800] ;  /* 0x00980000dab8783b */ /* 0x000f680000000200 */
[----:B-1----:R-:W-:Y:S04]  /*8a00*/  LDSM.16.M88.4 R8, [R213] ;  /* 0x00000000d508783b */ /* 0x002fe80000000200 */
[----:B------:R-:W1:Y:S04]  /*8a10*/  LDSM.16.M88.4 R4, [R211+0x8800] ;  /* 0x00880000d304783b */ /* 0x000e680000000200 */
[----:B------:R-:W1:Y:S04]  /*8a20*/  LDSM.16.M88.4 R16, [R211+0x8000] ;  /* 0x00800000d310783b */ /* 0x000e680000000200 */
[----:B------:R-:W1:Y:S04]  /*8a30*/  LDSM.16.M88.4 R196, [R211+0x9000] ;  /* 0x00900000d3c4783b */ /* 0x000e680000000200 */
[----:B------:R-:W1:Y:S04]  /*8a40*/  LDSM.16.M88.4 R192, [R211+0x9800] ;  /* 0x00980000d3c0783b */ /* 0x000e680000000200 */
[----:B------:R-:W-:Y:S01]  /*8a50*/  LDSM.16.M88.4 R12, [R210] ;  /* 0x00000000d20c783b */ /* 0x000fe20000000200 */
[C---:B--2---:R-:W-:Y:S03]  /*8a60*/  HMMA.16816.F32.BF16 R172, R20.reuse, R168, RZ ;  /* 0x000000a814ac723c */ /* 0x044fe600000418ff */
[----:B------:R-:W2:Y:S04]  /*8a70*/  LDSM.16.M88.4 R188, [R167+0x8000] ;  /* 0x00800000a7bc783b */ /* 0x000ea80000000200 */
[----:B------:R-:W-:Y:S01]  /*8a80*/  LDSM.16.M88.4 R200, [R209+0x8800] ;  /* 0x00880000d1c8783b */ /* 0x000fe20000000200 */
[C---:B------:R-:W-:Y:S03]  /*8a90*/  HMMA.16816.F32.BF16 R168, R20.reuse, R170, RZ ;  /* 0x000000aa14a8723c */ /* 0x040fe600000418ff */
[----:B------:R-:W0:Y:S05]  /*8aa0*/  LDGDEPBAR ;  /* 0x00000000000079af */ /* 0x000e2a0000000000 */
[C---:B---3--:R-:W-:Y:S08]  /*8ab0*/  HMMA.16816.F32.BF16 R180, R20.reuse, R176, RZ ;  /* 0x000000b014b4723c */ /* 0x048ff000000418ff */
[C---:B----4-:R-:W-:Y:S08]  /*8ac0*/  HMMA.16816.F32.BF16 R32, R20.reuse, R28, RZ ;  /* 0x0000001c1420723c */ /* 0x050ff000000418ff */
[C---:B------:R-:W-:Y:S08]  /*8ad0*/  HMMA.16816.F32.BF16 R176, R20.reuse, R178, RZ ;  /* 0x000000b214b0723c */ /* 0x040ff000000418ff */
[C---:B------:R-:W-:Y:S08]  /*8ae0*/  HMMA.16816.F32.BF16 R28, R20.reuse, R30, RZ ;  /* 0x0000001e141c723c */ /* 0x040ff000000418ff */
[C---:B-----5:R-:W-:Y:S08]  /*8af0*/  HMMA.16816.F32.BF16 R24, R20.reuse, R184, RZ ;  /* 0x000000b81418723c */ /* 0x060ff000000418ff */
[----:B------:R-:W-:Y:S01]  /*8b00*/  HMMA.16816.F32.BF16 R20, R20, R186, RZ ;  /* 0x000000ba1414723c */ /* 0x000fe200000418ff */
[----:B------:R-:W3:Y:S07]  /*8b10*/  LDSM.16.M88.4 R184, [R167+0x8800] ;  /* 0x00880000a7b8783b */ /* 0x000eee0000000200 */
        /* <DEDUP_REMOVED lines=11> */
[----:B------:R-:W5:Y:S04]  /*8bd0*/  LDSM.16.M88.4 R8, [R212] ;  /* 0x00000000d408783b */ /* 0x000f680000000200 */
        /* <DEDUP_REMOVED lines=10> */
[C---:B----4-:R-:W-:Y:S08]  /*8c80*/  HMMA.16816.F32.BF16 R24, R12.reuse, R16, R24 ;  /* 0x000000100c18723c */ /* 0x050ff00000041818 */
[----:B------:R-:W-:Y:S01]  /*8c90*/  HMMA.16816.F32.BF16 R20, R12, R18, R20 ;  /* 0x000000120c14723c */ /* 0x000fe20000041814 */
[----:B------:R-:W4:Y:S04]  /*8ca0*/  LDSM.16.M88.4 R16, [R218+0xa800] ;  /* 0x00a80000da10783b */ /* 0x000f280000000200 */
[----:B------:R-:W4:Y:S03]  /*8cb0*/  LDSM.16.M88.4 R12, [R218+0xb000] ;  /* 0x00b00000da0c783b */ /* 0x000f260000000200 */
[C---:B-----5:R-:W-:Y:S08]  /*8cc0*/  HMMA.16816.F32.BF16 R180, R8.reuse, R196, R180 ;  /* 0x000000c408b4723c */ /* 0x060ff000000418b4 */
[C---:B------:R-:W-:Y:S01]  /*8cd0*/  HMMA.16816.F32.BF16 R176, R8.reuse, R198, R176 ;  /* 0x000000c608b0723c */ /* 0x040fe200000418b0 */
[----:B------:R-:W5:Y:S07]  /*8ce0*/  LDSM.16.M88.4 R196, [R218+0xb800] ;  /* 0x00b80000dac4783b */ /* 0x000f6e0000000200 */
        /* <DEDUP_REMOVED lines=8> */
[----:B------:R-:W-:Y:S04]  /*8d70*/  LDSM.16.M88.4 R8, [R213+0x2000] ;  /* 0x00200000d508783b */ /* 0x000fe80000000200 */
[----:B------:R-:W-:Y:S03]  /*8d80*/  LDSM.16.M88.4 R184, [R211+0xb000] ;  /* 0x00b00000d3b8783b */ /* 0x000fe60000000200 */
[C---:B-1----:R-:W-:Y:S08]  /*8d90*/  HMMA.16816.F32.BF16 R180, R192.reuse, R4, R180 ;  /* 0x00000004c0b4723c */ /* 0x042ff000000418b4 */
[C---:B------:R-:W-:Y:S01]  /*8da0*/  HMMA.16816.F32.BF16 R176, R192.reuse, R6, R176 ;  /* 0x00000006c0b0723c */ /* 0x040fe200000418b0 */
[----:B------:R-:W1:Y:S07]  /*8db0*/  LDSM.16.M88.4 R4, [R211+0xa000] ;  /* 0x00a00000d304783b */ /* 0x000e6e0000000200 */
[C---:B----4-:R-:W-:Y:S08]  /*8dc0*/  HMMA.16816.F32.BF16 R172, R192.reuse, R16, R172 ;  /* 0x00000010c0ac723c */ /* 0x050ff000000418ac */
[C---:B------:R-:W-:Y:S01]  /*8dd0*/  HMMA.16816.F32.BF16 R168, R192.reuse, R18, R168 ;  /* 0x00000012c0a8723c */ /* 0x040fe200000418a8 */
[----:B------:R-:W-:Y:S07]  /*8de0*/  LDSM.16.M88.4 R16, [R167+0xa000] ;  /* 0x00a00000a710783b */ /* 0x000fee0000000200 */
[C---:B------:R-:W-:Y:S08]  /*8df0*/  HMMA.16816.F32.BF16 R32, R192.reuse, R12, R32 ;  /* 0x0000000cc020723c */ /* 0x040ff00000041820 */
[C---:B------:R-:W-:Y:S01]  /*8e00*/  HMMA.16816.F32.BF16 R28, R192.reuse, R14, R28 ;  /* 0x0000000ec01c723c */ /* 0x040fe2000004181c */
[----:B------:R-:W2:Y:S07]  /*8e10*/  LDSM.16.M88.4 R12, [R211+0xb800] ;  /* 0x00b80000d30c783b */ /* 0x000eae0000000200 */
[C---:B-----5:R-:W-:Y:S08]  /*8e20*/  HMMA.16816.F32.BF16 R24, R192.reuse, R196, R24 ;  /* 0x000000c4c018723c */ /* 0x060ff00000041818 */
        /* <DEDUP_REMOVED lines=14> */
[----:B------:R-:W-:Y:S04]  /*8f10*/  LDSM.16.M88.4 R8, [R212+0x2000] ;  /* 0x00200000d408783b */ /* 0x000fe80000000200 */
[----:B------:R-:W2:Y:S03]  /*8f20*/  LDSM.16.M88.4 R12, [R209+0xa000] ;  /* 0x00a00000d10c783b */ /* 0x000ea60000000200 */
        /* <DEDUP_REMOVED lines=63> */
[----:B------:R-:W5:Y:S04]  /*9320*/  LDSM.16.M88.4 R188, [R218+0xf000] ;  /* 0x00f00000dabc783b */ /* 0x000f680000000200 */
[----:B------:R-:W5:Y:S03]  /*9330*/  LDSM.16.M88.4 R196, [R218+0xe000] ;  /* 0x00e00000dac4783b */ /* 0x000f660000000200 */
        /* <DEDUP_REMOVED lines=11> */
[----:B------:R-:W2:Y:S04]  /*93f0*/  LDSM.16.M88.4 R4, [R211+0xf000] ;  /* 0x00f00000d304783b */ /* 0x000ea80000000200 */
[----:B------:R-:W3:Y:S03]  /*9400*/  LDSM.16.M88.4 R8, [R211+0xe800] ;  /* 0x00e80000d308783b */ /* 0x000ee60000000200 */
[C---:B----4-:R-:W-:Y:S08]  /*9410*/  HMMA.16816.F32.BF16 R172, R200.reuse, R192, R172 ;  /* 0x000000c0c8ac723c */ /* 0x050ff000000418ac */
[C---:B------:R-:W-:Y:S01]  /*9420*/  HMMA.16816.F32.BF16 R168, R200.reuse, R194, R168 ;  /* 0x000000c2c8a8723c */ /* 0x040fe200000418a8 */
[----:B------:R-:W4:Y:S07]  /*9430*/  LDSM.16.M88.4 R192, [R211+0xf800] ;  /* 0x00f80000d3c0783b */ /* 0x000f2e0000000200 */
[C---:B-----5:R-:W-:Y:S08]  /*9440*/  HMMA.16816.F32.BF16 R32, R200.reuse, R188, R32 ;  /* 0x000000bcc820723c */ /* 0x060ff00000041820 */
[C---:B------:R-:W-:Y:S08]  /*9450*/  HMMA.16816.F32.BF16 R28, R200.reuse, R190, R28 ;  /* 0x000000bec81c723c */ /* 0x040ff0000004181c */
        /* <DEDUP_REMOVED lines=14> */
[----:B------:R-:W-:Y:S07]  /*9540*/  LDSM.16.M88.4 R12, [R209+0xe000] ;  /* 0x00e00000d10c783b */ /* 0x000fee0000000200 */
[C---:B----4-:R-:W-:Y:S01]  /*9550*/  HMMA.16816.F32.BF16 R188, R16.reuse, R192, R24 ;  /* 0x000000c010bc723c */ /* 0x050fe20000041818 */
[----:B------:R-:W3:Y:S07]  /*9560*/  LDSM.16.M88.4 R24, [R212+0x6000] ;  /* 0x00600000d418783b */ /* 0x000eee0000000200 */
[----:B------:R-:W-:Y:S01]  /*9570*/  HMMA.16816.F32.BF16 R200, R16, R194, R200 ;  /* 0x000000c210c8723c */ /* 0x000fe200000418c8 */
[----:B------:R-:W4:Y:S04]  /*9580*/  LDSM.16.M88.4 R192, [R209+0xf800] ;  /* 0x00f80000d1c0783b */ /* 0x000f280000000200 */
[----:B------:R-:W5:Y:S03]  /*9590*/  LDSM.16.M88.4 R16, [R209+0xe800] ;  /* 0x00e80000d110783b */ /* 0x000f660000000200 */
[C---:B-1----:R-:W-:Y:S08]  /*95a0*/  HMMA.16816.F32.BF16 R180, R184.reuse, R20, R180 ;  /* 0x00000014b8b4723c */ /* 0x042ff000000418b4 */
[C---:B--2---:R-:W-:Y:S08]  /*95b0*/  HMMA.16816.F32.BF16 R172, R184.reuse, R8, R172 ;  /* 0x00000008b8ac723c */ /* 0x044ff000000418ac */
[----:B------:R-:W-:Y:S01]  /*95c0*/  HMMA.16816.F32.BF16 R200, R184, R6, R200 ;  /* 0x00000006b8c8723c */ /* 0x000fe200000418c8 */
[----:B------:R-:W-:-:S05]  /*95d0*/  LOP3.LUT R6, R0, UR4, RZ, 0xfc, !PT ;  /* 0x0000000400067c12 */ /* 0x000fca000f8efcff */
[----:B------:R-:W-:Y:S02]  /*95e0*/  VIADD R7, R6, UR20 ;  /* 0x0000001406077c36 */ /* 0x000fe40008000000 */
[----:B------:R-:W-:Y:S03]  /*95f0*/  HMMA.16816.F32.BF16 R176, R184, R22, R176 ;  /* 0x00000016b8b0723c */ /* 0x000fe600000418b0 */
[C-C-:B------:R-:W-:Y:S02]  /*9600*/  IADD3 R21, PT, PT, R166.reuse, 0x80, -R7.reuse ;  /* 0x00000080a6157810 */ /* 0x140fe40007ffe807 */
[C-C-:B------:R-:W-:Y:S02]  /*9610*/  IADD3 R8, PT, PT, R166.reuse, 0x78, -R7.reuse ;  /* 0x00000078a6087810 */ /* 0x140fe40007ffe807 */
[----:B------:R-:W-:Y:S01]  /*9620*/  IABS R21, R21 ;  /* 0x0000001500157213 */ /* 0x000fe20000000000 */
[----:B---3--:R-:W-:Y:S01]  /*9630*/  HMMA.16816.F32.BF16 R180, R24, R12, R180 ;  /* 0x0000000c18b4723c */ /* 0x008fe200000418b4 */
[----:B------:R-:W-:-:S02]  /*9640*/  IADD3 R13, PT, PT, R166, 0x7f, -R7 ;  /* 0x0000007fa60d7810 */ /* 0x000fc40007ffe807 */
[C-C-:B------:R-:W-:Y:S02]  /*9650*/  IADD3 R23, PT, PT, R166.reuse, 0x77, -R7.reuse ;  /* 0x00000077a6177810 */ /* 0x140fe40007ffe807 */
[C-C-:B------:R-:W-:Y:S02]  /*9660*/  IADD3 R210, PT, PT, R166.reuse, 0x6f, -R7.reuse ;  /* 0x0000006fa6d27810 */ /* 0x140fe40007ffe807 */
[C-C-:B------:R-:W-:Y:S01]  /*9670*/  IADD3 R197, PT, PT, R166.reuse, 0x68, -R7.reuse ;  /* 0x00000068a6c57810 */ /* 0x140fe20007ffe807 */
[----:B----4-:R-:W-:Y:S01]  /*9680*/  HMMA.16816.F32.BF16 R200, R24, R194, R200 ;  /* 0x000000c218c8723c */ /* 0x010fe200000418c8 */
[C-C-:B------:R-:W-:Y:S02]  /*9690*/  IADD3 R199, PT, PT, R166.reuse, 0x67, -R7.reuse ;  /* 0x00000067a6c77810 */ /* 0x140fe40007ffe807 */
[C-C-:B------:R-:W-:Y:S02]  /*96a0*/  IADD3 R221, PT, PT, R166.reuse, 0x60, -R7.reuse ;  /* 0x00000060a6dd7810 */ /* 0x140fe40007ffe807 */
[----:B------:R-:W-:-:S02]  /*96b0*/  IADD3 R219, PT, PT, R166, 0x5f, -R7 ;  /* 0x0000005fa6db7810 */ /* 0x000fc40007ffe807 */
[C-C-:B------:R-:W-:Y:S01]  /*96c0*/  IADD3 R213, PT, PT, R166.reuse, 0x58, -R7.reuse ;  /* 0x00000058a6d57810 */ /* 0x140fe20007ffe807 */
[----:B------:R-:W-:Y:S01]  /*96d0*/  HMMA.16816.F32.BF16 R168, R184, R10, R168 ;  /* 0x0000000ab8a8723c */ /* 0x000fe200000418a8 */
[C-C-:B------:R-:W-:Y:S02]  /*96e0*/  IADD3 R11, PT, PT, R166.reuse, 0x48, -R7.reuse ;  /* 0x00000048a60b7810 */ /* 0x140fe40007ffe807 */
[C-C-:B------:R-:W-:Y:S02]  /*96f0*/  IADD3 R198, PT, PT, R166.reuse, 0x57, -R7.reuse ;  /* 0x00000057a6c67810 */ /* 0x140fe40007ffe807 */
[--C-:B------:R-:W-:Y:S02]  /*9700*/  IADD3 R22, PT, PT, R166, 0x50, -R7.reuse ;  /* 0x00000050a6167810 */ /* 0x100fe40007ffe807 */
[C-C-:B------:R-:W-:Y:S01]  /*9710*/  IADD3 R10, PT, PT, R208.reuse, 0x7f, -R7.reuse ;  /* 0x0000007fd00a7810 */ /* 0x140fe20007ffe807 */
[----:B-----5:R-:W-:Y:S01]  /*9720*/  HMMA.16816.F32.BF16 R172, R24, R16, R172 ;  /* 0x0000001018ac723c */ /* 0x020fe200000418ac */
[----:B------:R-:W-:-:S02]  /*9730*/  IADD3 R17, PT, PT, R208, 0x80, -R7 ;  /* 0x00000080d0117810 */ /* 0x000fc40007ffe807 */
[--C-:B------:R-:W-:Y:S02]  /*9740*/  IADD3 R16, PT, PT, R166, 0x4f, -R7.reuse ;  /* 0x0000004fa6107810 */ /* 0x100fe40007ffe807 */
[C-C-:B------:R-:W-:Y:S02]  /*9750*/  IADD3 R234, PT, PT, R208.reuse, 0x78, -R7.reuse ;  /* 0x00000078d0ea7810 */ /* 0x140fe40007ffe807 */
[--C-:B------:R-:W-:Y:S01]  /*9760*/  IADD3 R225, PT, PT, R208, 0x77, -R7.reuse ;  /* 0x00000077d0e17810 */ /* 0x100fe20007ffe807 */
[----:B------:R-:W-:Y:S01]  /*9770*/  HMMA.16816.F32.BF16 R176, R24, R14, R176 ;  /* 0x0000000e18b0723c */ /* 0x000fe200000418b0 */
[C-C-:B------:R-:W-:Y:S02]  /*9780*/  IADD3 R15, PT, PT, R166.reuse, 0x70, -R7.reuse ;  /* 0x00000070a60f7810 */ /* 0x140fe40007ffe807 */
[--C-:B------:R-:W-:Y:S02]  /*9790*/  IADD3 R166, PT, PT, R166, 0x47, -R7.reuse ;  /* 0x00000047a6a67810 */ /* 0x100fe40007ffe807 */
[----:B------:R-:W-:-:S02]  /*97a0*/  IADD3 R211, PT, PT, R208, 0x70, -R7 ;  /* 0x00000070d0d37810 */ /* 0x000fc40007ffe807 */
[C-C-:B------:R-:W-:Y:S01]  /*97b0*/  IADD3 R224, PT, PT, R208.reuse, 0x6f, -R7.reuse ;  /* 0x0000006fd0e07810 */ /* 0x140fe20007ffe807 */
[----:B------:R-:W-:Y:S01]  /*97c0*/  HMMA.16816.F32.BF16 R168, R24, R18, R168 ;  /* 0x0000001218a8723c */ /* 0x000fe200000418a8 */
[C-C-:B------:R-:W-:Y:S02]  /*97d0*/  IADD3 R223, PT, PT, R208.reuse, 0x68, -R7.reuse ;  /* 0x00000068d0df7810 */ /* 0x140fe40007ffe807 */
[C-C-:B------:R-:W-:Y:S02]  /*97e0*/  IADD3 R222, PT, PT, R208.reuse, 0x67, -R7.reuse ;  /* 0x00000067d0de7810 */ /* 0x140fe40007ffe807 */
[C-C-:B------:R-:W-:Y:S02]  /*97f0*/  IADD3 R220, PT, PT, R208.reuse, 0x60, -R7.reuse ;  /* 0x00000060d0dc7810 */ /* 0x140fe40007ffe807 */
[----:B------:R-:W-:Y:S01]  /*9800*/  I2FP.F32.S32 R21, R21 ;  /* 0x0000001500157245 */ /* 0x000fe20000201400 */
[----:B------:R-:W-:Y:S01]  /*9810*/  HMMA.16816.F32.BF16 R188, R184, R4, R188 ;  /* 0x00000004b8bc723c */ /* 0x000fe200000418bc */
[--C-:B------:R-:W-:Y:S01]  /*9820*/  IADD3 R218, PT, PT, R208, 0x5f, -R7.reuse ;  /* 0x0000005fd0da7810 */ /* 0x100fe20007ffe807 */
[----:B------:R-:W-:Y:S01]  /*9830*/  VIADD R4, R6, 0xffffffa0 ;  /* 0xffffffa006047836 */ /* 0x000fe20000000000 */
[C-C-:B------:R-:W-:Y:S01]  /*9840*/  IADD3 R212, PT, PT, R208.reuse, 0x58, -R7.reuse ;  /* 0x00000058d0d47810 */ /* 0x140fe20007ffe807 */
[----:B------:R-:W-:Y:S01]  /*9850*/  FFMA.FTZ R21, R21, -UR14, R180 ;  /* 0x8000000e15157c23 */ /* 0x000fe200080100b4 */
[----:B------:R-:W-:-:S02]  /*9860*/  IADD3 R196, PT, PT, R208, 0x57, -R7 ;  /* 0x00000057d0c47810 */ /* 0x000fc40007ffe807 */
[C-C-:B------:R-:W-:Y:S02]  /*9870*/  IADD3 R20, PT, PT, R208.reuse, 0x50, -R7.reuse ;  /* 0x00000050d0147810 */ /* 0x140fe40007ffe807 */
[C-C-:B------:R-:W-:Y:S02]  /*9880*/  IADD3 R12, PT, PT, R208.reuse, 0x4f, -R7.reuse ;  /* 0x0000004fd00c7810 */ /* 0x140fe40007ffe807 */
[C-C-:B------:R-:W-:Y:S02]  /*9890*/  IADD3 R9, PT, PT, R208.reuse, 0x48, -R7.reuse ;  /* 0x00000048d0097810 */ /* 0x140fe40007ffe807 */
[----:B------:R-:W-:Y:S01]  /*98a0*/  IADD3 R14, PT, PT, R208, 0x47, -R7 ;  /* 0x00000047d00e7810 */ /* 0x000fe20007ffe807 */
[----:B------:R-:W-:Y:S01]  /*98b0*/  VIADD R7, R6, 0xffffff80 ;  /* 0xffffff8006077836 */ /* 0x000fe20000000000 */
[----:B------:R-:W-:Y:S02]  /*98c0*/  IABS R17, R17 ;  /* 0x0000001100117213 */ /* 0x000fe40000000000 */
[----:B------:R-:W-:-:S02]  /*98d0*/  IABS R11, R11 ;  /* 0x0000000b000b7213 */ /* 0x000fc40000000000 */
[----:B------:R-:W-:Y:S01]  /*98e0*/  I2FP.F32.S32 R17, R17 ;  /* 0x0000001100117245 */ /* 0x000fe20000201400 */
[----:B------:R-:W-:Y:S01]  /*98f0*/  HMMA.16816.F32.BF16 R188, R24, R192, R188 ;  /* 0x000000c018bc723c */ /* 0x000fe200000418bc */
[----:B------:R-:W-:Y:S02]  /*9900*/  I2FP.F32.S32 R11, R11 ;  /* 0x0000000b000b7245 */ /* 0x000fe40000201400 */
[----:B------:R-:W-:Y:S01]  /*9910*/  ISETP.GT.AND P0, PT, R229, R7, PT ;  /* 0x00000007e500720c */ /* 0x000fe20003f04270 */
[----:B------:R-:W-:Y:S01]  /*9920*/  FFMA.FTZ R17, R17, -UR14, R182 ;  /* 0x8000000e11117c23 */ /* 0x000fe200080100b6 */
[----:B------:R-:W-:Y:S01]  /*9930*/  IABS R9, R9 ;  /* 0x0000000900097213 */ /* 0x000fe20000000000 */
[----:B------:R-:W-:Y:S01]  /*9940*/  FFMA.FTZ R200, R11, -UR14, R200 ;  /* 0x8000000e0bc87c23 */ /* 0x000fe200080100c8 */
[----:B------:R-:W-:Y:S01]  /*9950*/  FSEL R21, R21, -INF , !P0 ;  /* 0xff80000015157808 */ /* 0x000fe20004000000 */
[----:B------:R-:W-:Y:S01]  /*9960*/  VIADD R11, R6, 0xffffffb8 ;  /* 0xffffffb8060b7836 */ /* 0x000fe20000000000 */
[----:B------:R-:W-:-:S02]  /*9970*/  ISETP.GT.AND P0, PT, R227, R7, PT ;  /* 0x00000007e300720c */ /* 0x000fc40003f04270 */
[----:B------:R-:W-:Y:S02]  /*9980*/  IABS R10, R10 ;  /* 0x0000000a000a7213 */ /* 0x000fe40000000000 */
[C---:B------:R-:W-:Y:S02]  /*9990*/  ISETP.GE.AND P6, PT, R7.reuse, R228, PT ;  /* 0x000000e40700720c */ /* 0x040fe40003fc6270 */
[----:B------:R-:W-:Y:S02]  /*99a0*/  ISETP.GE.AND P1, PT, R7, R226, PT ;  /* 0x000000e20700720c */ /* 0x000fe40003f26270 */
[----:B------:R-:W-:Y:S02]  /*99b0*/  IABS R7, R13 ;  /* 0x0000000d00077213 */ /* 0x000fe40000000000 */
[----:B------:R-:W-:Y:S02]  /*99c0*/  FSEL R13, R17, -INF , !P0 ;  /* 0xff800000110d7808 */ /* 0x000fe40004000000 */
[----:B------:R-:W-:-:S02]  /*99d0*/  I2FP.F32.S32 R9, R9 ;  /* 0x0000000900097245 */ /* 0x000fc40000201400 */
[----:B------:R-:W-:Y:S02]  /*99e0*/  I2FP.F32.S32 R10, R10 ;  /* 0x0000000a000a7245 */ /* 0x000fe40000201400 */
[----:B------:R-:W-:Y:S01]  /*99f0*/  ISETP.GT.AND P0, PT, R229, R11, PT ;  /* 0x0000000be500720c */ /* 0x000fe20003f04270 */
[----:B------:R-:W-:Y:S01]  /*9a00*/  FFMA.FTZ R9, R9, -UR14, R202 ;  /* 0x8000000e09097c23 */ /* 0x000fe200080100ca */
[----:B------:R-:W-:Y:S02]  /*9a10*/  I2FP.F32.S32 R180, R7 ;  /* 0x0000000700b47245 */ /* 0x000fe40000201400 */
[----:B------:R-:W-:Y:S01]  /*9a20*/  FSEL R7, R13, -INF , !P1 ;  /* 0xff8000000d077808 */ /* 0x000fe20004800000 */
[----:B------:R-:W-:Y:S01]  /*9a30*/  FFMA.FTZ R13, R10, -UR14, R183 ;  /* 0x8000000e0a0d7c23 */ /* 0x000fe200080100b7 */
[----:B------:R-:W-:Y:S01]  /*9a40*/  FSEL R195, R200, -INF , !P0 ;  /* 0xff800000c8c37808 */ /* 0x000fe20004000000 */
[----:B------:R-:W-:Y:S01]  /*9a50*/  VIADD R10, R6, 0xffffff81 ;  /* 0xffffff81060a7836 */ /* 0x000fe20000000000 */
[----:B------:R-:W-:Y:S01]  /*9a60*/  ISETP.GT.AND P0, PT, R227, R11, PT ;  /* 0x0000000be300720c */ /* 0x000fe20003f04270 */
[----:B------:R-:W-:Y:S01]  /*9a70*/  FFMA.FTZ R180, R180, -UR14, R181 ;  /* 0x8000000eb4b47c23 */ /* 0x000fe200080100b5 */
[----:B------:R-:W-:-:S02]  /*9a80*/  IABS R8, R8 ;  /* 0x0000000800087213 */ /* 0x000fc40000000000 */
[----:B------:R-:W-:Y:S02]  /*9a90*/  FSEL R17, R21, -INF , !P6 ;  /* 0xff80000015117808 */ /* 0x000fe40007000000 */
[C---:B------:R-:W-:Y:S02]  /*9aa0*/  ISETP.GE.AND P6, PT, R11.reuse, R228, PT ;  /* 0x000000e40b00720c */ /* 0x040fe40003fc6270 */
[----:B------:R-:W-:Y:S02]  /*9ab0*/  ISETP.GE.AND P1, PT, R11, R226, PT ;  /* 0x000000e20b00720c */ /* 0x000fe40003f26270 */
[----:B------:R-:W-:Y:S02]  /*9ac0*/  FSEL R9, R9, -INF , !P0 ;  /* 0xff80000009097808 */ /* 0x000fe40004000000 */
[----:B------:R-:W-:Y:S02]  /*9ad0*/  ISETP.GT.AND P0, PT, R229, R10, PT ;  /* 0x0000000ae500720c */ /* 0x000fe40003f04270 */
[----:B------:R-:W-:-:S02]  /*9ae0*/  I2FP.F32.S32 R11, R8 ;  /* 0x00000008000b7245 */ /* 0x000fc40000201400 */
[----:B------:R-:W-:Y:S02]  /*9af0*/  FSEL R195, R195, -INF , !P6 ;  /* 0xff800000c3c37808 */ /* 0x000fe40007000000 */
[----:B------:R-:W-:Y:S01]  /*9b00*/  FSEL R194, R9, -INF , !P1 ;  /* 0xff80000009c27808 */ /* 0x000fe20004800000 */
[----:B------:R-:W-:Y:S01]  /*9b10*/  FFMA.FTZ R176, R11, -UR14, R176 ;  /* 0x8000000e0bb07c23 */ /* 0x000fe200080100b0 */
[----:B------:R-:W-:Y:S01]  /*9b20*/  FSEL R21, R180, -INF , !P0 ;  /* 0xff800000b4157808 */ /* 0x000fe20004000000 */
[----:B------:R-:W-:Y:S01]  /*9b30*/  VIADD R180, R6, 0xffffff88 ;  /* 0xffffff8806b47836 */ /* 0x000fe20000000000 */
[C---:B------:R-:W-:Y:S02]  /*9b40*/  ISETP.GE.AND P6, PT, R10.reuse, R228, PT ;  /* 0x000000e40a00720c */ /* 0x040fe40003fc6270 */
[----:B------:R-:W-:Y:S02]  /*9b50*/  ISETP.GT.AND P1, PT, R227, R10, PT ;  /* 0x0000000ae300720c */ /* 0x000fe40003f24270 */
[----:B------:R-:W-:-:S02]  /*9b60*/  ISETP.GE.AND P0, PT, R10, R226, PT ;  /* 0x000000e20a00720c */ /* 0x000fc40003f06270 */
[----:B------:R1:W2:Y:S01]  /*9b70*/  LDSM.16.M88.4 R8, [R167+0xf000] ;  /* 0x00f00000a708783b */ /* 0x0002a20000000200 */
[----:B------:R-:W-:Y:S02]  /*9b80*/  FSEL R21, R21, -INF , !P6 ;  /* 0xff80000015157808 */ /* 0x000fe40007000000 */
[----:B------:R-:W-:Y:S02]  /*9b90*/  FSEL R13, R13, -INF , !P1 ;  /* 0xff8000000d0d7808 */ /* 0x000fe40004800000 */
[----:B------:R-:W-:Y:S02]  /*9ba0*/  ISETP.GT.AND P6, PT, R229, R180, PT ;  /* 0x000000b4e500720c */ /* 0x000fe40003fc4270 */
[----:B------:R-:W-:Y:S02]  /*9bb0*/  IABS R23, R23 ;  /* 0x0000001700177213 */ /* 0x000fe40000000000 */
[----:B------:R-:W-:Y:S02]  /*9bc0*/  IABS R234, R234 ;  /* 0x000000ea00ea7213 */ /* 0x000fe40000000000 */
[----:B------:R-:W-:-:S02]  /*9bd0*/  FSEL R13, R13, -INF , !P0 ;  /* 0xff8000000d0d7808 */ /* 0x000fc40004000000 */
[----:B------:R-:W-:Y:S02]  /*9be0*/  FSEL R176, R176, -INF , !P6 ;  /* 0xff800000b0b07808 */ /* 0x000fe40007000000 */
[C---:B------:R-:W-:Y:S02]  /*9bf0*/  ISETP.GE.AND P1, PT, R180.reuse, R228, PT ;  /* 0x000000e4b400720c */ /* 0x040fe40003f26270 */
[----:B------:R-:W-:Y:S02]  /*9c00*/  ISETP.GE.AND P0, PT, R180, R226, PT ;  /* 0x000000e2b400720c */ /* 0x000fe40003f06270 */
[----:B------:R-:W-:Y:S02]  /*9c10*/  ISETP.GT.AND P6, PT, R227, R180, PT ;  /* 0x000000b4e300720c */ /* 0x000fe40003fc4270 */
[----:B------:R-:W-:Y:S02]  /*9c20*/  I2FP.F32.S32 R180, R23 ;  /* 0x0000001700b47245 */ /* 0x000fe40000201400 */
[----:B------:R-:W-:-:S02]  /*9c30*/  I2FP.F32.S32 R23, R234 ;  /* 0x000000ea00177245 */ /* 0x000fc40000201400 */
[----:B------:R-:W-:Y:S01]  /*9c40*/  IABS R15, R15 ;  /* 0x0000000f000f7213 */ /* 0x000fe20000000000 */
[----:B------:R-:W-:Y:S01]  /*9c50*/  FFMA.FTZ R183, R180, -UR14, R177 ;  /* 0x8000000eb4b77c23 */ /* 0x000fe200080100b1 */
[----:B------:R-:W-:Y:S02]  /*9c60*/  VIADD R177, R6, 0xffffff89 ;  /* 0xffffff8906b17836 */ /* 0x000fe40000000000 */
[----:B------:R-:W-:Y:S01]  /*9c70*/  FFMA.FTZ R178, R23, -UR14, R178 ;  /* 0x8000000e17b27c23 */ /* 0x000fe200080100b2 */
[----:B------:R-:W-:Y:S01]  /*9c80*/  FSEL R23, R176, -INF , !P1 ;  /* 0xff800000b0177808 */ /* 0x000fe20004800000 */
[----:B-1----:R-:W-:Y:S01]  /*9c90*/  IMAD.MOV.U32 R167, RZ, RZ, R15 ;  /* 0x000000ffffa77224 */ /* 0x002fe200078e000f */
[----:B------:R-:W-:Y:S02]  /*9ca0*/  IABS R210, R210 ;  /* 0x000000d200d27213 */ /* 0x000fe40000000000 */
[----:B------:R-:W-:Y:S02]  /*9cb0*/  ISETP.GT.AND P1, PT, R229, R177, PT ;  /* 0x000000b1e500720c */ /* 0x000fe40003f24270 */
[----:B------:R-:W-:-:S02]  /*9cc0*/  FSEL R178, R178, -INF , !P6 ;  /* 0xff800000b2b27808 */ /* 0x000fc40007000000 */
[----:B------:R-:W-:Y:S02]  /*9cd0*/  I2FP.F32.S32 R167, R167 ;  /* 0x000000a700a77245 */ /* 0x000fe40000201400 */
[----:B------:R-:W-:Y:S01]  /*9ce0*/  FSEL R15, R178, -INF , !P0 ;  /* 0xff800000b20f7808 */ /* 0x000fe20004000000 */
[C---:B--2---:R-:W-:Y:S01]  /*9cf0*/  HMMA.16816.F32.BF16 R32, R184.reuse, R8, R32 ;  /* 0x00000008b820723c */ /* 0x044fe20000041820 */
[----:B------:R-:W-:Y:S01]  /*9d00*/  FSEL R183, R183, -INF , !P1 ;  /* 0xff800000b7b77808 */ /* 0x000fe20004800000 */
[----:B------:R-:W-:Y:S01]  /*9d10*/  FFMA.FTZ R167, R167, -UR14, R172 ;  /* 0x8000000ea7a77c23 */ /* 0x000fe200080100ac */
[C---:B------:R-:W-:Y:S01]  /*9d20*/  ISETP.GE.AND P6, PT, R177.reuse, R228, PT ;  /* 0x000000e4b100720c */ /* 0x040fe20003fc6270 */
[----:B------:R-:W-:Y:S01]  /*9d30*/  VIADD R8, R6, 0xffffff90 ;  /* 0xffffff9006087836 */ /* 0x000fe20000000000 */
[----:B------:R-:W-:Y:S02]  /*9d40*/  ISETP.GE.AND P0, PT, R177, R226, PT ;  /* 0x000000e2b100720c */ /* 0x000fe40003f06270 */
[----:B------:R-:W-:Y:S01]  /*9d50*/  ISETP.GT.AND P1, PT, R227, R177, PT ;  /* 0x000000b1e300720c */ /* 0x000fe20003f24270 */
[----:B------:R-:W-:Y:S01]  /*9d60*/  HMMA.16816.F32.BF16 R28, R184, R10, R28 ;  /* 0x0000000ab81c723c */ /* 0x000fe2000004181c */
[----:B------:R-:W-:-:S02]  /*9d70*/  IABS R177, R211 ;  /* 0x000000d300b17213 */ /* 0x000fc40000000000 */
[----:B------:R-:W-:Y:S02]  /*9d80*/  I2FP.F32.S32 R172, R210 ;  /* 0x000000d200ac7245 */ /* 0x000fe40000201400 */
[----:B------:R-:W1:Y:S01]  /*9d90*/  LDSM.16.M88.4 R208, [R209+0xf000] ;  /* 0x00f00000d1d0783b */ /* 0x000e620000000200 */
[----:B------:R-:W-:Y:S01]  /*9da0*/  IABS R225, R225 ;  /* 0x000000e100e17213 */ /* 0x000fe20000000000 */
[----:B------:R-:W-:-:S04]  /*9db0*/  DEPBAR.LE SB0, 0x0 ;  /* 0x000080000000791a */ /* 0x000fc80000000000 */
[----:B------:R-:W-:Y:S01]  /*9dc0*/  I2FP.F32.S32 R176, R225 ;  /* 0x000000e100b07245 */ /* 0x000fe20000201400 */
[----:B------:R-:W-:Y:S01]  /*9dd0*/  FFMA.FTZ R172, R172, -UR14, R173 ;  /* 0x8000000eacac7c23 */ /* 0x000fe200080100ad */
[----:B------:R-:W-:Y:S02]  /*9de0*/  FSEL R183, R183, -INF , !P6 ;  /* 0xff800000b7b77808 */ /* 0x000fe40007000000 */
[----:B------:R-:W-:Y:S01]  /*9df0*/  ISETP.GT.AND P6, PT, R229, R8, PT ;  /* 0x00000008e500720c */ /* 0x000fe20003fc4270 */
[----:B------:R-:W-:Y:S01]  /*9e00*/  FFMA.FTZ R176, R176, -UR14, R179 ;  /* 0x8000000eb0b07c23 */ /* 0x000fe200080100b3 */
[----:B------:R-:W-:Y:S02]  /*9e10*/  I2FP.F32.S32 R177, R177 ;  /* 0x000000b100b17245 */ /* 0x000fe40000201400 */
[----:B------:R-:W-:Y:S02]  /*9e20*/  FSEL R167, R167, -INF , !P6 ;  /* 0xff800000a7a77808 */ /* 0x000fe40007000000 */
[----:B------:R-:W-:Y:S01]  /*9e30*/  FSEL R9, R176, -INF , !P1 ;  /* 0xff800000b0097808 */ /* 0x000fe20004800000 */
[----:B------:R-:W-:Y:S01]  /*9e40*/  FFMA.FTZ R174, R177, -UR14, R174 ;  /* 0x8000000eb1ae7c23 */ /* 0x000fe200080100ae */
[----:B------:R-:W-:-:S02]  /*9e50*/  ISETP.GE.AND P1, PT, R8, R228, PT ;  /* 0x000000e40800720c */ /* 0x000fc40003f26270 */
[----:B------:R-:W-:Y:S02]  /*9e60*/  FSEL R9, R9, -INF , !P0 ;  /* 0xff80000009097808 */ /* 0x000fe40004000000 */
[----:B------:R-:W-:Y:S02]  /*9e70*/  ISETP.GE.AND P0, PT, R8, R226, PT ;  /* 0x000000e20800720c */ /* 0x000fe40003f06270 */
[----:B------:R-:W-:Y:S01]  /*9e80*/  ISETP.GT.AND P6, PT, R227, R8, PT ;  /* 0x00000008e300720c */ /* 0x000fe20003fc4270 */
[----:B------:R-:W-:Y:S01]  /*9e90*/  VIADD R8, R6, 0xffffff91 ;  /* 0xffffff9106087836 */ /* 0x000fe20000000000 */
[----:B------:R-:W-:Y:S02]  /*9ea0*/  IABS R224, R224 ;  /* 0x000000e000e07213 */ /* 0x000fe40000000000 */
[----:B------:R-:W-:Y:S02]  /*9eb0*/  FSEL R251, R167, -INF , !P1 ;  /* 0xff800000a7fb7808 */ /* 0x000fe40004800000 */
[----:B------:R-:W-:-:S02]  /*9ec0*/  ISETP.GT.AND P1, PT, R229, R8, PT ;  /* 0x00000008e500720c */ /* 0x000fc40003f24270 */
[----:B------:R-:W-:Y:S02]  /*9ed0*/  FSEL R167, R174, -INF , !P6 ;  /* 0xff800000aea77808 */ /* 0x000fe40007000000 */
[----:B------:R-:W-:Y:S02]  /*9ee0*/  IABS R197, R197 ;  /* 0x000000c500c57213 */ /* 0x000fe40000000000 */
[----:B------:R-:W-:Y:S02]  /*9ef0*/  I2FP.F32.S32 R18, R224 ;  /* 0x000000e000127245 */ /* 0x000fe40000201400 */
[----:B------:R-:W-:Y:S02]  /*9f00*/  FSEL R167, R167, -INF , !P0 ;  /* 0xff800000a7a77808 */ /* 0x000fe40004000000 */
[----:B------:R-:W-:Y:S01]  /*9f10*/  FSEL R172, R172, -INF , !P1 ;  /* 0xff800000acac7808 */ /* 0x000fe20004800000 */
[----:B------:R-:W-:Y:S01]  /*9f20*/  FFMA.FTZ R18, R18, -UR14, R175 ;  /* 0x8000000e12127c23 */ /* 0x000fe200080100af */
[C---:B------:R-:W-:Y:S01]  /*9f30*/  ISETP.GE.AND P6, PT, R8.reuse, R228, PT ;  /* 0x000000e40800720c */ /* 0x040fe20003fc6270 */
[----:B-1----:R-:W-:Y:S01]  /*9f40*/  HMMA.16816.F32.BF16 R32, R24, R208, R32 ;  /* 0x000000d01820723c */ /* 0x002fe20000041820 */
[----:B------:R-:W-:-:S02]  /*9f50*/  ISETP.GE.AND P0, PT, R8, R226, PT ;  /* 0x000000e20800720c */ /* 0x000fc40003f06270 */
[----:B------:R-:W-:Y:S02]  /*9f60*/  I2FP.F32.S32 R19, R197 ;  /* 0x000000c500137245 */ /* 0x000fe40000201400 */
[----:B------:R-:W-:Y:S01]  /*9f70*/  ISETP.GT.AND P1, PT, R227, R8, PT ;  /* 0x00000008e300720c */ /* 0x000fe20003f24270 */
[----:B------:R-:W-:Y:S01]  /*9f80*/  VIADD R8, R6, 0xffffff98 ;  /* 0xffffff9806087836 */ /* 0x000fe20000000000 */
[----:B------:R-:W-:Y:S01]  /*9f90*/  IABS R223, R223 ;  /* 0x000000df00df7213 */ /* 0x000fe20000000000 */
[----:B------:R-:W-:Y:S01]  /*9fa0*/  FFMA.FTZ R19, R19, -UR14, R168 ;  /* 0x8000000e13137c23 */ /* 0x000fe200080100a8 */
[----:B------:R-:W-:Y:S01]  /*9fb0*/  FSEL R197, R172, -INF , !P6 ;  /* 0xff800000acc57808 */ /* 0x000fe20007000000 */
[----:B------:R-:W-:Y:S01]  /*9fc0*/  HMMA.16816.F32.BF16 R28, R24, R210, R28 ;  /* 0x000000d2181c723c */ /* 0x000fe2000004181c */
[----:B------:R-:W-:Y:S02]  /*9fd0*/  I2FP.F32.S32 R11, R223 ;  /* 0x000000df000b7245 */ /* 0x000fe40000201400 */
[----:B------:R-:W-:-:S02]  /*9fe0*/  ISETP.GT.AND P6, PT, R229, R8, PT ;  /* 0x00000008e500720c */ /* 0x000fc40003fc4270 */
[----:B------:R-:W-:Y:S01]  /*9ff0*/  FSEL R18, R18, -INF , !P1 ;  /* 0xff80000012127808 */ /* 0x000fe20004800000 */
[----:B------:R-:W-:Y:S01]  /*a000*/  FFMA.FTZ R11, R11, -UR14, R170 ;  /* 0x8000000e0b0b7c23 */ /* 0x000fe200080100aa */
[----:B------:R-:W-:Y:S02]  /*a010*/  IABS R199, R199 ;  /* 0x000000c700c77213 */ /* 0x000fe40000000000 */
[----:B------:R-:W-:Y:S02]  /*a020*/  FSEL R249, R18, -INF , !P0 ;  /* 0xff80000012f97808 */ /* 0x000fe40004000000 */
[----:B------:R-:W-:Y:S02]  /*a030*/  FSEL R19, R19, -INF , !P6 ;  /* 0xff80000013137808 */ /* 0x000fe40007000000 */
[C---:B------:R-:W-:Y:S02]  /*a040*/  ISETP.GE.AND P1, PT, R8.reuse, R228, PT ;  /* 0x000000e40800720c */ /* 0x040fe40003f26270 */
[----:B------:R-:W-:-:S02]  /*a050*/  ISETP.GE.AND P0, PT, R8, R226, PT ;  /* 0x000000e20800720c */ /* 0x000fc40003f06270 */
[----:B------:R-:W-:Y:S02]  /*a060*/  I2FP.F32.S32 R10, R199 ;  /* 0x000000c7000a7245 */ /* 0x000fe40000201400 */
[----:B------:R-:W-:Y:S01]  /*a070*/  ISETP.GT.AND P6, PT, R227, R8, PT ;  /* 0x00000008e300720c */ /* 0x000fe20003fc4270 */
[----:B------:R-:W-:Y:S01]  /*a080*/  VIADD R8, R6, 0xffffff99 ;  /* 0xffffff9906087836 */ /* 0x000fe20000000000 */
[----:B------:R-:W-:Y:S01]  /*a090*/  IABS R222, R222 ;  /* 0x000000de00de7213 */ /* 0x000fe20000000000 */
[----:B------:R-:W-:Y:S01]  /*a0a0*/  FFMA.FTZ R10, R10, -UR14, R169 ;  /* 0x8000000e0a0a7c23 */ /* 0x000fe200080100a9 */
[----:B------:R-:W-:Y:S02]  /*a0b0*/  FSEL R11, R11, -INF , !P6 ;  /* 0xff8000000b0b7808 */ /* 0x000fe40007000000 */
[----:B------:R-:W-:Y:S02]  /*a0c0*/  FSEL R199, R19, -INF , !P1 ;  /* 0xff80000013c77808 */ /* 0x000fe40004800000 */
[----:B------:R-:W-:-:S02]  /*a0d0*/  IABS R221, R221 ;  /* 0x000000dd00dd7213 */ /* 0x000fc40000000000 */
[----:B------:R-:W-:Y:S02]  /*a0e0*/  I2FP.F32.S32 R18, R222 ;  /* 0x000000de00127245 */ /* 0x000fe40000201400 */
[----:B------:R-:W-:Y:S02]  /*a0f0*/  ISETP.GT.AND P1, PT, R229, R8, PT ;  /* 0x00000008e500720c */ /* 0x000fe40003f24270 */
[----:B------:R-:W-:Y:S01]  /*a100*/  FSEL R247, R11, -INF , !P0 ;  /* 0xff8000000bf77808 */ /* 0x000fe20004000000 */
[----:B------:R-:W-:Y:S01]  /*a110*/  FFMA.FTZ R18, R18, -UR14, R171 ;  /* 0x8000000e12127c23 */ /* 0x000fe200080100ab */
[----:B------:R-:W-:Y:S02]  /*a120*/  I2FP.F32.S32 R11, R221 ;  /* 0x000000dd000b7245 */ /* 0x000fe40000201400 */
[----:B------:R-:W-:Y:S02]  /*a130*/  ISETP.GE.AND P6, PT, R8, R228, PT ;  /* 0x000000e40800720c */ /* 0x000fe40003fc6270 */
[----:B------:R-:W-:Y:S01]  /*a140*/  FSEL R10, R10, -INF , !P1 ;  /* 0xff8000000a0a7808 */ /* 0x000fe20004800000 */
[----:B------:R-:W-:Y:S01]  /*a150*/  FFMA.FTZ R11, R11, -UR14, R32 ;  /* 0x8000000e0b0b7c23 */ /* 0x000fe20008010020 */
[----:B------:R-:W-:-:S02]  /*a160*/  ISETP.GT.AND P1, PT, R227, R8, PT ;  /* 0x00000008e300720c */ /* 0x000fc40003f24270 */
[----:B------:R-:W-:Y:S02]  /*a170*/  FSEL R171, R10, -INF , !P6 ;  /* 0xff8000000aab7808 */ /* 0x000fe40007000000 */
[----:B------:R-:W-:Y:S02]  /*a180*/  ISETP.GE.AND P0, PT, R8, R226, PT ;  /* 0x000000e20800720c */ /* 0x000fe40003f06270 */
[----:B------:R-:W-:Y:S02]  /*a190*/  ISETP.GT.AND P6, PT, R229, R4, PT ;  /* 0x00000004e500720c */ /* 0x000fe40003fc4270 */
[----:B------:R-:W-:Y:S02]  /*a1a0*/  FSEL R18, R18, -INF , !P1 ;  /* 0xff80000012127808 */ /* 0x000fe40004800000 */
[----:B------:R-:W-:Y:S02]  /*a1b0*/  IABS R219, R219 ;  /* 0x000000db00db7213 */ /* 0x000fe40000000000 */
[----:B------:R-:W-:-:S02]  /*a1c0*/  IABS R220, R220 ;  /* 0x000000dc00dc7213 */ /* 0x000fc40000000000 */
[----:B------:R-:W-:Y:S02]  /*a1d0*/  FSEL R169, R18, -INF , !P0 ;  /* 0xff80000012a97808 */ /* 0x000fe40004000000 */
[----:B------:R-:W-:Y:S02]  /*a1e0*/  FSEL R11, R11, -INF , !P6 ;  /* 0xff8000000b0b7808 */ /* 0x000fe40007000000 */
[C---:B------:R-:W-:Y:S02]  /*a1f0*/  ISETP.GE.AND P1, PT, R4.reuse, R228, PT ;  /* 0x000000e40400720c */ /* 0x040fe40003f26270 */
[----:B------:R-:W-:Y:S02]  /*a200*/  ISETP.GE.AND P0, PT, R4, R226, PT ;  /* 0x000000e20400720c */ /* 0x000fe40003f06270 */
[----:B------:R-:W-:Y:S02]  /*a210*/  I2FP.F32.S32 R8, R219 ;  /* 0x000000db00087245 */ /* 0x000fe40000201400 */
[----:B------:R-:W-:-:S02]  /*a220*/  I2FP.F32.S32 R5, R220 ;  /* 0x000000dc00057245 */ /* 0x000fc40000201400 */
[----:B------:R-:W-:Y:S01]  /*a230*/  ISETP.GT.AND P6, PT, R227, R4, PT ;  /* 0x00000004e300720c */ /* 0x000fe20003fc4270 */
[----:B------:R-:W-:Y:S01]  /*a240*/  VIADD R4, R6, 0xffffffa1 ;  /* 0xffffffa106047836 */ /* 0x000fe20000000000 */
[----:B------:R-:W-:Y:S01]  /*a250*/  IABS R218, R218 ;  /* 0x000000da00da7213 */ /* 0x000fe20000000000 */
[----:B------:R-:W-:Y:S01]  /*a260*/  FFMA.FTZ R8, R8, -UR14, R33 ;  /* 0x8000000e08087c23 */ /* 0x000fe20008010021 */
[----:B------:R-:W-:Y:S01]  /*a270*/  FFMA.FTZ R5, R5, -UR14, R34 ;  /* 0x8000000e05057c23 */ /* 0x000fe20008010022 */
[----:B------:R-:W-:Y:S02]  /*a280*/  FSEL R235, R11, -INF , !P1 ;  /* 0xff8000000beb7808 */ /* 0x000fe40004800000 */
[----:B------:R-:W-:Y:S02]  /*a290*/  ISETP.GT.AND P1, PT, R229, R4, PT ;  /* 0x00000004e500720c */ /* 0x000fe40003f24270 */
[----:B------:R-:W-:Y:S02]  /*a2a0*/  IABS R213, R213 ;  /* 0x000000d500d57213 */ /* 0x000fe40000000000 */
[----:B------:R-:W-:-:S02]  /*a2b0*/  I2FP.F32.S32 R218, R218 ;  /* 0x000000da00da7245 */ /* 0x000fc40000201400 */
[----:B------:R-:W-:Y:S02]  /*a2c0*/  FSEL R5, R5, -INF , !P6 ;  /* 0xff80000005057808 */ /* 0x000fe40007000000 */
[----:B------:R-:W-:Y:S01]  /*a2d0*/  I2FP.F32.S32 R213, R213 ;  /* 0x000000d500d57245 */ /* 0x000fe20000201400 */
[----:B------:R-:W-:Y:S01]  /*a2e0*/  FFMA.FTZ R35, R218, -UR14, R35 ;  /* 0x8000000eda237c23 */ /* 0x000fe20008010023 */
[----:B------:R-:W-:Y:S01]  /*a2f0*/  FSEL R223, R8, -INF , !P1 ;  /* 0xff80000008df7808 */ /* 0x000fe20004800000 */
[----:B------:R-:W-:Y:S01]  /*a300*/  VIADD R8, R6, 0xffffffa8 ;  /* 0xffffffa806087836 */ /* 0x000fe20000000000 */
[----:B------:R-:W-:Y:S01]  /*a310*/  ISETP.GE.AND P6, PT, R4, R228, PT ;  /* 0x000000e40400720c */ /* 0x000fe20003fc6270 */
[----:B------:R-:W-:Y:S01]  /*a320*/  FFMA.FTZ R28, R213, -UR14, R28 ;  /* 0x8000000ed51c7c23 */ /* 0x000fe2000801001c */
[----:B------:R-:W-:Y:S02]  /*a330*/  ISETP.GT.AND P1, PT, R227, R4, PT ;  /* 0x00000004e300720c */ /* 0x000fe40003f24270 */
[----:B------:R-:W-:-:S02]  /*a340*/  IABS R212, R212 ;  /* 0x000000d400d47213 */ /* 0x000fc40000000000 */
[----:B------:R-:W-:Y:S02]  /*a350*/  FSEL R219, R5, -INF , !P0 ;  /* 0xff80000005db7808 */ /* 0x000fe40004000000 */
[----:B------:R-:W-:Y:S02]  /*a360*/  FSEL R223, R223, -INF , !P6 ;  /* 0xff800000dfdf7808 */ /* 0x000fe40007000000 */
[----:B------:R-:W-:Y:S02]  /*a370*/  ISETP.GE.AND P0, PT, R4, R226, PT ;  /* 0x000000e20400720c */ /* 0x000fe40003f06270 */
[----:B------:R-:W-:Y:S02]  /*a380*/  ISETP.GT.AND P6, PT, R229, R8, PT ;  /* 0x00000008e500720c */ /* 0x000fe40003fc4270 */
[----:B------:R-:W-:Y:S02]  /*a390*/  FSEL R35, R35, -INF , !P1 ;  /* 0xff80000023237808 */ /* 0x000fe40004800000 */
[----:B------:R-:W-:-:S02]  /*a3a0*/  I2FP.F32.S32 R5, R212 ;  /* 0x000000d400057245 */ /* 0x000fc40000201400 */
[----:B------:R-:W-:Y:S02]  /*a3b0*/  IABS R198, R198 ;  /* 0x000000c600c67213 */ /* 0x000fe40000000000 */
[----:B------:R-:W-:Y:S01]  /*a3c0*/  FSEL R211, R35, -INF , !P0 ;  /* 0xff80000023d37808 */ /* 0x000fe20004000000 */
[----:B------:R-:W-:Y:S01]  /*a3d0*/  FFMA.FTZ R5, R5, -UR14, R30 ;  /* 0x8000000e05057c23 */ /* 0x000fe2000801001e */
[----:B------:R-:W-:Y:S02]  /*a3e0*/  FSEL R239, R28, -INF , !P6 ;  /* 0xff8000001cef7808 */ /* 0x000fe40007000000 */
[C---:B------:R-:W-:Y:S02]  /*a3f0*/  ISETP.GE.AND P1, PT, R8.reuse, R228, PT ;  /* 0x000000e40800720c */ /* 0x040fe40003f26270 */
[----:B------:R-:W-:Y:S02]  /*a400*/  ISETP.GE.AND P0, PT, R8, R226, PT ;  /* 0x000000e20800720c */ /* 0x000fe40003f06270 */
[----:B------:R-:W-:-:S02]  /*a410*/  I2FP.F32.S32 R4, R198 ;  /* 0x000000c600047245 */ /* 0x000fc40000201400 */
[----:B------:R-:W-:Y:S01]  /*a420*/  ISETP.GT.AND P6, PT, R227, R8, PT ;  /* 0x00000008e300720c */ /* 0x000fe20003fc4270 */
[----:B------:R-:W-:Y:S01]  /*a430*/  VIADD R8, R6, 0xffffffa9 ;  /* 0xffffffa906087836 */ /* 0x000fe20000000000 */
[----:B------:R-:W-:Y:S01]  /*a440*/  IABS R196, R196 ;  /* 0x000000c400c47213 */ /* 0x000fe20000000000 */
[----:B------:R-:W-:Y:S01]  /*a450*/  FFMA.FTZ R4, R4, -UR14, R29 ;  /* 0x8000000e04047c23 */ /* 0x000fe2000801001d */
[----:B------:R-:W-:Y:S02]  /*a460*/  FSEL R239, R239, -INF , !P1 ;  /* 0xff800000efef7808 */ /* 0x000fe40004800000 */
[----:B------:R-:W-:Y:S02]  /*a470*/  FSEL R5, R5, -INF , !P6 ;  /* 0xff80000005057808 */ /* 0x000fe40007000000 */
[----:B------:R-:W-:Y:S02]  /*a480*/  ISETP.GT.AND P1, PT, R229, R8, PT ;  /* 0x00000008e500720c */ /* 0x000fe40003f24270 */
[----:B------:R-:W-:-:S02]  /*a490*/  IABS R22, R22 ;  /* 0x0000001600167213 */ /* 0x000fc40000000000 */
[----:B------:R-:W-:Y:S02]  /*a4a0*/  I2FP.F32.S32 R196, R196 ;  /* 0x000000c400c47245 */ /* 0x000fe40000201400 */
[----:B------:R-:W-:Y:S02]  /*a4b0*/  FSEL R221, R5, -INF , !P0 ;  /* 0xff80000005dd7808 */ /* 0x000fe40004000000 */
[----:B------:R-:W-:Y:S01]  /*a4c0*/  I2FP.F32.S32 R5, R22 ;  /* 0x0000001600057245 */ /* 0x000fe20000201400 */
[----:B------:R-:W-:Y:S01]  /*a4d0*/  FFMA.FTZ R31, R196, -UR14, R31 ;  /* 0x8000000ec41f7c23 */ /* 0x000fe2000801001f */
[----:B------:R-:W-:Y:S01]  /*a4e0*/  FSEL R225, R4, -INF , !P1 ;  /* 0xff80000004e17808 */ /* 0x000fe20004800000 */
[----:B------:R-:W-:Y:S01]  /*a4f0*/  VIADD R4, R6, 0xffffffb0 ;  /* 0xffffffb006047836 */ /* 0x000fe20000000000 */
[----:B------:R-:W-:Y:S01]  /*a500*/  ISETP.GE.AND P6, PT, R8, R228, PT ;  /* 0x000000e40800720c */ /* 0x000fe20003fc6270 */
[----:B------:R-:W-:Y:S01]  /*a510*/  FFMA.FTZ R5, R5, -UR14, R188 ;  /* 0x8000000e05057c23 */ /* 0x000fe200080100bc */
[----:B------:R-:W-:-:S02]  /*a520*/  ISETP.GT.AND P1, PT, R227, R8, PT ;  /* 0x00000008e300720c */ /* 0x000fc40003f24270 */
[----:B------:R-:W-:Y:S02]  /*a530*/  FSEL R225, R225, -INF , !P6 ;  /* 0xff800000e1e17808 */ /* 0x000fe40007000000 */
[----:B------:R-:W-:Y:S01]  /*a540*/  ISETP.GE.AND P0, PT, R8, R226, PT ;  /* 0x000000e20800720c */ /* 0x000fe20003f06270 */
[----:B------:R-:W-:Y:S01]  /*a550*/  BAR.SYNC.DEFER_BLOCKING 0x0 ;  /* 0x0000000000007b1d */ /* 0x000fe20000010000 */
        /* <DEDUP_REMOVED lines=15> */
[----:B------:R-:W-:Y:S01]  /*a650*/  FSEL R179, R5, -INF , !P1 ;  /* 0xff80000005b37808 */ /* 0x000fe20004800000 */
[----:B------:R-:W-:Y:S01]  /*a660*/  VIADD R6, R6, 0xffffffb9 ;  /* 0xffffffb906067836 */ /* 0x000fe20000000000 */
[----:B------:R-:W-:Y:S02]  /*a670*/  I2FP.F32.S32 R12, R12 ;  /* 0x0000000c000c7245 */ /* 0x000fe40000201400 */
[----:B------:R-:W-:Y:S02]  /*a680*/  ISETP.GT.AND P1, PT, R229, R4, PT ;  /* 0x00000004e500720c */ /* 0x000fe40003f24270 */
[----:B------:R-:W-:Y:S01]  /*a690*/  IABS R166, R166 ;  /* 0x000000a600a67213 */ /* 0x000fe20000000000 */
[----:B------:R-:W-:Y:S01]  /*a6a0*/  FFMA.FTZ R12, R12, -UR14, R191 ;  /* 0x8000000e0c0c7c23 */ /* 0x000fe200080100bf */
[----:B------:R-:W-:-:S02]  /*a6b0*/  FSEL R11, R11, -INF , !P6 ;  /* 0xff8000000b0b7808 */ /* 0x000fc40007000000 */
[----:B------:R-:W-:Y:S02]  /*a6c0*/  IABS R14, R14 ;  /* 0x0000000e000e7213 */ /* 0x000fe40000000000 */
[----:B------:R-:W-:Y:S02]  /*a6d0*/  FSEL R16, R16, -INF , !P1 ;  /* 0xff80000010107808 */ /* 0x000fe40004800000 */
[----:B------:R-:W-:Y:S02]  /*a6e0*/  ISETP.GT.AND P1, PT, R227, R4, PT ;  /* 0x00000004e300720c */ /* 0x000fe40003f24270 */
[----:B------:R-:W-:Y:S02]  /*a6f0*/  I2FP.F32.S32 R166, R166 ;  /* 0x000000a600a67245 */ /* 0x000fe40000201400 */
[----:B------:R-:W-:Y:S02]  /*a700*/  FSEL R177, R11, -INF , !P0 ;  /* 0xff8000000bb17808 */ /* 0x000fe40004000000 */
[----:B------:R-:W-:Y:S01]  /*a710*/  I2FP.F32.S32 R14, R14 ;  /* 0x0000000e000e7245 */ /* 0x000fe20000201400 */
[----:B------:R-:W-:Y:S01]  /*a720*/  FFMA.FTZ R201, R166, -UR14, R201 ;  /* 0x8000000ea6c97c23 */ /* 0x000fe200080100c9 */
[----:B------:R-:W-:-:S02]  /*a730*/  ISETP.GE.AND P0, PT, R4, R226, PT ;  /* 0x000000e20400720c */ /* 0x000fc40003f06270 */
[----:B------:R-:W-:Y:S01]  /*a740*/  FSEL R12, R12, -INF , !P1 ;  /* 0xff8000000c0c7808 */ /* 0x000fe20004800000 */
[----:B------:R-:W-:Y:S01]  /*a750*/  FFMA.FTZ R14, R14, -UR14, R203 ;  /* 0x8000000e0e0e7c23 */ /* 0x000fe200080100cb */
[----:B------:R-:W-:Y:S02]  /*a760*/  ISETP.GE.AND P6, PT, R4, R228, PT ;  /* 0x000000e40400720c */ /* 0x000fe40003fc6270 */
[-C--:B------:R-:W-:Y:S02]  /*a770*/  ISETP.GT.AND P1, PT, R229, R6.reuse, PT ;  /* 0x00000006e500720c */ /* 0x080fe40003f24270 */
[----:B------:R-:W-:Y:S02]  /*a780*/  FSEL R175, R12, -INF , !P0 ;  /* 0xff8000000caf7808 */ /* 0x000fe40004000000 */
[----:B------:R-:W-:Y:S02]  /*a790*/  ISETP.GT.AND P0, PT, R227, R6, PT ;  /* 0x00000006e300720c */ /* 0x000fe40003f04270 */
[----:B------:R-:W-:-:S02]  /*a7a0*/  FSEL R209, R16, -INF , !P6 ;  /* 0xff80000010d17808 */ /* 0x000fc40007000000 */
[----:B------:R-:W-:Y:S02]  /*a7b0*/  FSEL R176, R201, -INF , !P1 ;  /* 0xff800000c9b07808 */ /* 0x000fe40004800000 */
[C---:B------:R-:W-:Y:S02]  /*a7c0*/  ISETP.GE.AND P6, PT, R6.reuse, R228, PT ;  /* 0x000000e40600720c */ /* 0x040fe40003fc6270 */
[----:B------:R-:W-:Y:S02]  /*a7d0*/  ISETP.GE.AND P1, PT, R6, R226, PT ;  /* 0x000000e20600720c */ /* 0x000fe40003f26270 */
[----:B------:R-:W-:Y:S02]  /*a7e0*/  FSEL R14, R14, -INF , !P0 ;  /* 0xff8000000e0e7808 */ /* 0x000fe40004000000 */
[----:B------:R-:W-:Y:S02]  /*a7f0*/  FSEL R176, R176, -INF , !P6 ;  /* 0xff800000b0b07808 */ /* 0x000fe40007000000 */
[----:B------:R-:W-:Y:S01]  /*a800*/  FSEL R173, R14, -INF , !P1 ;  /* 0xff8000000ead7808 */ /* 0x000fe20004800000 */
[----:B------:R-:W-:Y:S06]  /*a810*/  BRA.U !UP0, `(.L_x_5438) ;  /* 0x0000000908947547 */ /* 0x000fec000b800000 */
[----:B------:R-:W-:Y:S05]  /*a820*/  BRA.U !UP1, `(.L_x_5439) ;  /* 0x0000000509087547 */ /* 0x000fea000b800000 */
[----:B------:R-:W1:Y:S01]  /*a830*/  LDC R10, c[0x0][0x4f0] ;  /* 0x00013c00ff0a7b82 */ /* 0x000e620000000800 */
[----:B------:R-:W-:-:S04]  /*a840*/  UIADD3 UR4, UPT, UPT, UR24, -0x1, URZ ;  /* 0xffffffff18047890 */ /* 0x000fc8000fffe0ff */
[----:B------:R-:W-:-:S04]  /*a850*/  USHF.L.U32 UR4, UR4, 0x6, URZ ;  /* 0x0000000604047899 */ /* 0x000fc800080006ff */
[----:B------:R-:W-:Y:S02]  /*a860*/  UIADD3 UR6, UPT, UPT, UR4, -0x40, URZ ;  /* 0xffffffc004067890 */ /* 0x000fe4000fffe0ff */
[----:B------:R-:W-:-:S04]  /*a870*/  UIADD3 UR4, UPT, UPT, UR4, -0x80, URZ ;  /* 0xffffff8004047890 */ /* 0x000fc8000fffe0ff */
[----:B------:R-:W-:-:S04]  /*a880*/  MOV R11, UR6 ;  /* 0x00000006000b7c02 */ /* 0x000fc80008000f00 */
[----:B------:R-:W-:Y:S02]  /*a890*/  IABS R11, R11 ;  /* 0x0000000b000b7213 */ /* 0x000fe40000000000 */
[----:B-1----:R-:W-:-:S04]  /*a8a0*/  IABS R8, R10 ;  /* 0x0000000a00087213 */ /* 0x002fc80000000000 */
[----:B------:R-:W1:Y:S08]  /*a8b0*/  I2F.RP R12, R8 ;  /* 0x00000008000c7306 */ /* 0x000e700000209400 */
[----:B-1----:R-:W1:Y:S02]  /*a8c0*/  MUFU.RCP R4, R12 ;  /* 0x0000000c00047308 */ /* 0x002e640000001000 */
[----:B-1----:R-:W-:-:S06]  /*a8d0*/  VIADD R4, R4, 0xffffffe ;  /* 0x0ffffffe04047836 */ /* 0x002fcc0000000000 */
[----:B------:R-:W1:Y:S02]  /*a8e0*/  F2I.FTZ.U32.TRUNC.NTZ R5, R4 ;  /* 0x0000000400057305 */ /* 0x000e64000021f000 */
[--C-:B-1----:R-:W-:Y:S02]  /*a8f0*/  IMAD.MOV R19, RZ, RZ, -R5.reuse ;  /* 0x000000ffff137224 */ /* 0x102fe400078e0a05 */
[----:B------:R-:W-:Y:S02]  /*a900*/  IMAD.MOV.U32 R4, RZ, RZ, RZ ;  /* 0x000000ffff047224 */ /* 0x000fe400078e00ff */
[----:B------:R-:W-:Y:S02]  /*a910*/  IMAD R6, R19, R8, RZ ;  /* 0x0000000813067224 */ /* 0x000fe400078e02ff */
[----:B------:R-:W-:Y:S02]  /*a920*/  IMAD.U32 R19, RZ, RZ, UR4 ;  /* 0x00000004ff137e24 */ /* 0x000fe4000f8e00ff */
[----:B------:R-:W-:-:S03]  /*a930*/  IMAD.HI.U32 R6, R5, R6, R4 ;  /* 0x0000000605067227 */ /* 0x000fc600078e0004 */
[----:B------:R-:W-:-:S03]  /*a940*/  IABS R19, R19 ;  /* 0x0000001300137213 */ /* 0x000fc60000000000 */
[----:B------:R-:W-:-:S04]  /*a950*/  IMAD.HI.U32 R5, R6, R11, RZ ;  /* 0x0000000b06057227 */ /* 0x000fc800078e00ff */
[----:B------:R-:W-:Y:S01]  /*a960*/  IMAD.HI.U32 R6, R6, R19, RZ ;  /* 0x0000001306067227 */ /* 0x000fe200078e00ff */
[----:B------:R-:W-:-:S05]  /*a970*/  IADD3 R4, PT, PT, -R5, RZ, RZ ;  /* 0x000000ff05047210 */ /* 0x000fca0007ffe1ff */
[----:B------:R-:W-:Y:S02]  /*a980*/  IMAD R11, R8, R4, R11 ;  /* 0x00000004080b7224 */ /* 0x000fe400078e020b */
[----:B------:R-:W-:-:S03]  /*a990*/  IMAD.MOV R4, RZ, RZ, -R6 ;  /* 0x000000ffff047224 */ /* 0x000fc600078e0a06 */
[C---:B------:R-:W-:Y:S01]  /*a9a0*/  ISETP.GT.U32.AND P0, PT, R8.reuse, R11, PT ;  /* 0x0000000b0800720c */ /* 0x040fe20003f04070 */
[----:B------:R-:W-:Y:S01]  /*a9b0*/  IMAD R19, R8, R4, R19 ;  /* 0x0000000408137224 */ /* 0x000fe200078e0213 */
[----:B------:R-:W-:Y:S01]  /*a9c0*/  LOP3.LUT R4, R10, UR6, RZ, 0x3c, !PT ;  /* 0x000000060a047c12 */ /* 0x000fe2000f8e3cff */
[----:B------:R-:W1:Y:S03]  /*a9d0*/  LDCU.64 UR6, c[0x0][0x3a0] ;  /* 0x00007400ff0677ac */ /* 0x000e660008000a00 */
[----:B------:R-:W-:-:S07]  /*a9e0*/  ISETP.GT.U32.AND P1, PT, R8, R19, PT ;  /* 0x000000130800720c */ /* 0x000fce0003f24070 */
[-C--:B------:R-:W-:Y:S02]  /*a9f0*/  @!P0 IADD3 R11, PT, PT, R11, -R8.reuse, RZ ;  /* 0x800000080b0b8210 */ /* 0x080fe40007ffe0ff */
[----:B------:R-:W-:Y:S02]  /*aa00*/  @!P0 IADD3 R5, PT, PT, R5, 0x1, RZ ;  /* 0x0000000105058810 */ /* 0x000fe40007ffe0ff */
[-C--:B------:R-:W-:Y:S02]  /*aa10*/  ISETP.GE.U32.AND P6, PT, R11, R8.reuse, PT ;  /* 0x000000080b00720c */ /* 0x080fe40003fc6070 */
[----:B------:R-:W-:Y:S01]  /*aa20*/  @!P1 IMAD.IADD R19, R19, 0x1, -R8 ;  /* 0x0000000113139824 */ /* 0x000fe200078e0a08 */
[----:B------:R-:W-:Y:S02]  /*aa30*/  @!P1 IADD3 R6, PT, PT, R6, 0x1, RZ ;  /* 0x0000000106069810 */ /* 0x000fe40007ffe0ff */
[----:B------:R-:W-:Y:S02]  /*aa40*/  ISETP.GE.AND P1, PT, R4, RZ, PT ;  /* 0x000000ff0400720c */ /* 0x000fe40003f26270 */
[----:B------:R-:W-:-:S02]  /*aa50*/  ISETP.GE.U32.AND P0, PT, R19, R8, PT ;  /* 0x000000081300720c */ /* 0x000fc40003f06070 */
[----:B------:R-:W-:-:S04]  /*aa60*/  LOP3.LUT R8, R10, UR4, RZ, 0x3c, !PT ;  /* 0x000000040a087c12 */ /* 0x000fc8000f8e3cff */
[----:B------:R-:W-:Y:S01]  /*aa70*/  @P6 VIADD R5, R5, 0x1 ;  /* 0x0000000105056836 */ /* 0x000fe20000000000 */
[----:B------:R-:W-:-:S04]  /*aa80*/  ISETP.GE.AND P6, PT, R8, RZ, PT ;  /* 0x000000ff0800720c */ /* 0x000fc80003fc6270 */
[----:B------:R-:W-:Y:S02]  /*aa90*/  MOV R4, R5 ;  /* 0x0000000500047202 */ /* 0x000fe40000000f00 */
[----:B------:R-:W-:Y:S01]  /*aaa0*/  @P0 VIADD R6, R6, 0x1 ;  /* 0x0000000106060836 */ /* 0x000fe20000000000 */
[----:B------:R-:W-:Y:S02]  /*aab0*/  ISETP.NE.AND P0, PT, R10, RZ, PT ;  /* 0x000000ff0a00720c */ /* 0x000fe40003f05270 */
[----:B------:R-:W-:Y:S02]  /*aac0*/  LOP3.LUT R5, RZ, R10, RZ, 0x33, !PT ;  /* 0x0000000aff057212 */ /* 0x000fe400078e33ff */
        /* <DEDUP_REMOVED lines=24> */
.L_x_5439:
[----:B------:R-:W-:Y:S01]  /*ac50*/  UMOV UR6, URZ ;  /* 0x000000ff00067c82 */ /* 0x000fe20008000000 */
[----:B------:R-:W-:Y:S01]  /*ac60*/  USHF.L.U32 UR4, UR10, 0x6, URZ ;  /* 0x000000060a047899 */ /* 0x000fe200080006ff */
[----:B------:R-:W-:-:S05]  /*ac70*/  IADD3 R5, P0, PT, RZ, -UR6, RZ ;  /* 0x80000006ff057c10 */ /* 0x000fca000ff1e0ff */
[----:B------:R-:W-:-:S05]  /*ac80*/  IMAD.X R4, RZ, RZ, ~UR4, P0 ;  /* 0x80000004ff047e24 */ /* 0x000fca00080e06ff */
[----:B------:R-:W-:-:S04]  /*ac90*/  SHF.R.S64 R5, R5, 0x1f, R4 ;  /* 0x0000001f05057819 */ /* 0x000fc80000001004 */
[----:B------:R-:W-:-:S04]  /*aca0*/  IADD3 R230, P0, PT, R5, R230, RZ ;  /* 0x000000e605e67210 */ /* 0x000fc80007f1e0ff */
[----:B------:R-:W-:-:S09]  /*acb0*/  LEA.HI.X.SX32 R231, R4, R231, 0x1, P0 ;  /* 0x000000e704e77211 */ /* 0x000fd200000f0eff */
.L_x_5440:
        /* <DEDUP_REMOVED lines=91> */
.L_x_5438:
[----:B-1----:R-:W-:Y:S01]  /*b270*/  FMNMX3.FTZ R4, R164, R17, R21, !PT ;  /* 0x00000011a4047276 */ /* 0x002fe20007810015 */
[----:B------:R-:W1:Y:S01]  /*b280*/  LDCU UR4, c[0x0][0x45c] ;  /* 0x00008b80ff0477ac */ /* 0x000e620008000800 */
[----:B------:R-:W-:Y:S02]  /*b290*/  FMNMX3.FTZ R6, R3, R7, R13, !PT ;  /* 0x0000000703067276 */ /* 0x000fe4000781000d */
[----:B------:R-:W-:Y:S01]  /*b2a0*/  FMNMX3.FTZ R4, R4, R23, R183, !PT ;  /* 0x0000001704047276 */ /* 0x000fe200078100b7 */
[----:B------:R-:W-:Y:S01]  /*b2b0*/  @UP0 UIADD3 UR24, UPT, UPT, UR24, -0x3, URZ ;  /* 0xfffffffd18180890 */ /* 0x000fe2000fffe0ff */
        /* <DEDUP_REMOVED lines=22> */
[----:B------:R-:W-:Y:S02]  /*b420*/  LOP3.LUT R5, R204, R207, RZ, 0x3c, !PT ;  /* 0x000000cfcc057212 */ /* 0x000fe400078e3cff */
[----:B------:R-:W-:Y:S01]  /*b430*/  FSETP.NEU.FTZ.AND P1, PT, R181, -INF , PT ;  /* 0xff800000b500780b */ /* 0x000fe20003f3d000 */
[C---:B------:R-:W-:Y:S01]  /*b440*/  FMUL.FTZ R174, R180.reuse, UR4 ;  /* 0x00000004b4ae7c20 */ /* 0x040fe20008410000 */
[C---:B------:R-:W-:Y:S02]  /*b450*/  FSETP.NEU.FTZ.AND P0, PT, R180.reuse, -INF , PT ;  /* 0xff800000b400780b */ /* 0x040fe40003f1d000 */
[----:B------:R-:W-:Y:S02]  /*b460*/  LOP3.LUT R172, R5, 0x200, R206, 0xf8, !PT ;  /* 0x0000020005ac7812 */ /* 0x000fe400078ef8ce */
[----:B------:R-:W-:Y:S02]  /*b470*/  FSEL R5, R181, RZ, P1 ;  /* 0x000000ffb5057208 */ /* 0x000fe40000800000 */
[----:B------:R-:W-:-:S02]  /*b480*/  FSEL R4, R180, RZ, P0 ;  /* 0x000000ffb4047208 */ /* 0x000fc40000000000 */
[----:B------:R-:W-:Y:S01]  /*b490*/  FSEL R178, R178, RZ, P1 ;  /* 0x000000ffb2b27208 */ /* 0x000fe20000800000 */
[----:B------:R-:W-:Y:S01]  /*b4a0*/  FADD.FTZ R190, R164, -R5 ;  /* 0x80000005a4be7221 */ /* 0x000fe20000010000 */
[----:B------:R-:W-:Y:S01]  /*b4b0*/  R2P PR, R216, 0x6 ;  /* 0x00000006d8007804 */ /* 0x000fe20000000000 */
[----:B------:R-:W-:Y:S01]  /*b4c0*/  FADD.FTZ R3, R3, -R4 ;  /* 0x8000000403037221 */ /* 0x000fe20000010000 */
[----:B------:R-:W-:Y:S01]  /*b4d0*/  LEA R172, R172, UR5, 0x1 ;  /* 0x00000005acac7c11 */ /* 0x000fe2000f8e08ff */
[----:B------:R-:W-:Y:S01]  /*b4e0*/  FMUL.FTZ R190, R190, UR4 ;  /* 0x00000004bebe7c20 */ /* 0x000fe20008410000 */
[----:B------:R-:W-:Y:S01]  /*b4f0*/  FSEL R174, R174, RZ, P0 ;  /* 0x000000ffaeae7208 */ /* 0x000fe20000000000 */
[----:B------:R-:W-:Y:S01]  /*b500*/  FMUL.FTZ R3, R3, UR4 ;  /* 0x0000000403037c20 */ /* 0x000fe20008410000 */
[C---:B------:R-:W-:Y:S01]  /*b510*/  IADD3 R16, PT, PT, R172.reuse, 0x10000, RZ ;  /* 0x00010000ac107810 */ /* 0x040fe20007ffe0ff */
[--C-:B------:R-:W-:Y:S01]  /*b520*/  FFMA.FTZ R185, R183, UR4, -R178.reuse ;  /* 0x00000004b7b97c23 */ /* 0x100fe200080108b2 */
[----:B------:R-:W-:Y:S01]  /*b530*/  IADD3 R192, PT, PT, R172, 0x10040, RZ ;  /* 0x00010040acc07810 */ /* 0x000fe20007ffe0ff */
[----:B------:R-:W1:Y:S01]  /*b540*/  MUFU.EX2 R190, R190 ;  /* 0x000000be00be7308 */ /* 0x000e620000000800 */
[----:B------:R-:W-:Y:S01]  /*b550*/  SEL R165, R165, 0xffffffe0, !P1 ;  /* 0xffffffe0a5a57807 */ /* 0x000fe20004800000 */
[--C-:B------:R-:W-:Y:S01]  /*b560*/  FFMA.FTZ R188, R17, UR4, -R178.reuse ;  /* 0x0000000411bc7c23 */ /* 0x100fe200080108b2 */
[--C-:B------:R-:W-:Y:S01]  /*b570*/  FFMA.FTZ R187, R21, UR4, -R178.reuse ;  /* 0x0000000415bb7c23 */ /* 0x100fe200080108b2 */
[----:B------:R-:W-:Y:S01]  /*b580*/  @P2 IADD3 R192, PT, PT, R16, -0x40, RZ ;  /* 0xffffffc010c02810 */ /* 0x000fe20007ffe0ff */
[----:B------:R-:W-:Y:S01]  /*b590*/  FFMA.FTZ R186, R23, UR4, -R178 ;  /* 0x0000000417ba7c23 */ /* 0x000fe200080108b2 */
[----:B------:R-:W-:Y:S01]  /*b5a0*/  IADD3 R193, PT, PT, R172, R165, RZ ;  /* 0x000000a5acc17210 */ /* 0x000fe20007ffe0ff */
[--C-:B------:R-:W-:Y:S01]  /*b5b0*/  FFMA.FTZ R184, R7, UR4, -R174.reuse ;  /* 0x0000000407b87c23 */ /* 0x100fe200080108ae */
[----:B------:R-:W2:Y:S01]  /*b5c0*/  MUFU.EX2 R3, R3 ;  /* 0x0000000300037308 */ /* 0x000ea20000000800 */
[----:B------:R-:W3:Y:S01]  /*b5d0*/  LDSM.16.MT88.4 R28, [R192] ;  /* 0x00000000c01c783b */ /* 0x000ee20000004200 */
[--C-:B------:R-:W-:Y:S01]  /*b5e0*/  FFMA.FTZ R183, R13, UR4, -R174.reuse ;  /* 0x000000040db77c23 */ /* 0x100fe200080108ae */
[--C-:B------:R-:W-:Y:S01]  /*b5f0*/  FFMA.FTZ R182, R15, UR4, -R174.reuse ;  /* 0x000000040fb67c23 */ /* 0x100fe200080108ae */
[----:B------:R-:W-:Y:S01]  /*b600*/  FFMA.FTZ R189, R9, UR4, -R174 ;  /* 0x0000000409bd7c23 */ /* 0x000fe200080108ae */
[----:B------:R-:W-:Y:S01]  /*b610*/  IADD3 R191, PT, PT, R165, R192, RZ ;  /* 0x000000c0a5bf7210 */ /* 0x000fe20007ffe0ff */
[----:B------:R-:W-:Y:S01]  /*b620*/  LDSM.16.MT88.4 R20, [R193+0x10000] ;  /* 0x01000000c114783b */ /* 0x000fe20000004200 */
[--C-:B------:R-:W-:Y:S01]  /*b630*/  FFMA.FTZ R198, R251, UR4, -R178.reuse ;  /* 0x00000004fbc67c23 */ /* 0x100fe200080108b2 */
        /* <DEDUP_REMOVED lines=9> */
[-C--:B--2---:R-:W-:Y:S01]  /*b6d0*/  FMUL.FTZ R26, R146, R3.reuse ;  /* 0x00000003921a7220 */ /* 0x084fe20000410000 */
[-C--:B------:R-:W-:Y:S01]  /*b6e0*/  FMUL.FTZ R27, R147, R3.reuse ;  /* 0x00000003931b7220 */ /* 0x080fe20000410000 */
[-C--:B------:R-:W-:Y:S01]  /*b6f0*/  FMUL.FTZ R34, R138, R3.reuse ;  /* 0x000000038a227220 */ /* 0x080fe20000410000 */
[-C--:B------:R-:W-:Y:S01]  /*b700*/  FMUL.FTZ R35, R139, R3.reuse ;  /* 0x000000038b237220 */ /* 0x080fe20000410000 */
[----:B------:R-:W-:Y:S01]  /*b710*/  LDSM.16.MT88.4 R144, [R192+0x2000] ;  /* 0x00200000c090783b */ /* 0x000fe20000004200 */
[-C--:B------:R-:W-:Y:S01]  /*b720*/  FMUL.FTZ R142, R142, R3.reuse ;  /* 0x000000038e8e7220 */ /* 0x080fe20000410000 */
[-C--:B------:R-:W-:Y:S01]  /*b730*/  FMUL.FTZ R143, R143, R3.reuse ;  /* 0x000000038f8f7220 */ /* 0x080fe20000410000 */
[----:B------:R-:W-:Y:S01]  /*b740*/  MUFU.EX2 R186, R186 ;  /* 0x000000ba00ba7308 */ /* 0x000fe20000000800 */
[----:B------:R-:W2:Y:S01]  /*b750*/  LDSM.16.MT88.4 R136, [R193+0x12000] ;  /* 0x01200000c188783b */ /* 0x000ea20000004200 */
[-C--:B------:R-:W-:Y:S01]  /*b760*/  FMUL.FTZ R45, R45, R190.reuse ;  /* 0x000000be2d2d7220 */ /* 0x080fe20000410000 */
[-C--:B------:R-:W-:Y:S01]  /*b770*/  FMUL.FTZ R46, R46, R3.reuse ;  /* 0x000000032e2e7220 */ /* 0x080fe20000410000 */
[-C--:B------:R-:W-:Y:S01]  /*b780*/  FMUL.FTZ R47, R47, R3.reuse ;  /* 0x000000032f2f7220 */ /* 0x080fe20000410000 */
[-C--:B------:R-:W-:Y:S01]  /*b790*/  FMUL.FTZ R48, R48, R190.reuse ;  /* 0x000000be30307220 */ /* 0x080fe20000410000 */
[----:B------:R-:W-:Y:S01]  /*b7a0*/  FMUL.FTZ R49, R49, R190 ;  /* 0x000000be31317220 */ /* 0x000fe20000410000 */
[-C--:B------:R-:W-:Y:S01]  /*b7b0*/  FMUL.FTZ R50, R50, R3.reuse ;  /* 0x0000000332327220 */ /* 0x080fe20000410000 */
[----:B------:R-:W4:Y:S01]  /*b7c0*/  MUFU.EX2 R185, R185 ;  /* 0x000000b900b97308 */ /* 0x000f220000000800 */
[----:B-1----:R-:W-:Y:S01]  /*b7d0*/  F2FP.BF16.F32.PACK_AB R4, R187, R188 ;  /* 0x000000bcbb04723e */ /* 0x002fe200000010ff */
        /* <DEDUP_REMOVED lines=11> */
[----:B------:R-:W-:Y:S01]  /*b890*/  FMUL.FTZ R61, R61, R190 ;  /* 0x000000be3d3d7220 */ /* 0x000fe20000410000 */
[-C--:B------:R-:W-:Y:S01]  /*b8a0*/  FMUL.FTZ R62, R62, R3.reuse ;  /* 0x000000033e3e7220 */ /* 0x080fe20000410000 */
[-C--:B------:R-:W-:Y:S01]  /*b8b0*/  FMUL.FTZ R63, R63, R3.reuse ;  /* 0x000000033f3f7220 */ /* 0x080fe20000410000 */
[----:B------:R-:W1:Y:S01]  /*b8c0*/  MUFU.EX2 R183, R183 ;  /* 0x000000b700b77308 */ /* 0x000e620000000800 */
        /* <DEDUP_REMOVED lines=29> */
[----:B------:R-:W-:Y:S01]  /*baa0*/  FMUL.FTZ R149, R149, R190 ;  /* 0x000000be95957220 */ /* 0x000fe20000410000 */
[-C--:B------:R-:W-:Y:S01]  /*bab0*/  FMUL.FTZ R150, R150, R3.reuse ;  /* 0x0000000396967220 */ /* 0x080fe20000410000 */
[-C--:B------:R-:W-:Y:S01]  /*bac0*/  FMUL.FTZ R151, R151, R3.reuse ;  /* 0x0000000397977220 */ /* 0x080fe20000410000 */
[----:B----4-:R-:W-:Y:S01]  /*bad0*/  F2FP.BF16.F32.PACK_AB R7, R189, R182 ;  /* 0x000000b6bd07723e */ /* 0x010fe200000010ff */
        /* <DEDUP_REMOVED lines=28> */
[----:B------:R-:W-:Y:S01]  /*bca0*/  LDSM.16.MT88.4 R12, [R172+0x10000] ;  /* 0x01000000ac0c783b */ /* 0x000fe20000004200 */
[-C--:B------:R-:W-:Y:S01]  /*bcb0*/  FMUL.FTZ R36, R36, R190.reuse ;  /* 0x000000be24247220 */ /* 0x080fe20000410000 */
[C---:B------:R-:W-:Y:S01]  /*bcc0*/  HMMA.16816.F32.BF16 R48, R4.reuse, R138, R48 ;  /* 0x0000008a0430723c */ /* 0x040fe20000041830 */
[-C--:B------:R-:W-:Y:S01]  /*bcd0*/  FMUL.FTZ R37, R37, R190.reuse ;  /* 0x000000be25257220 */ /* 0x080fe20000410000 */
[----:B------:R-:W2:Y:S01]  /*bce0*/  LDSM.16.MT88.4 R136, [R172+0x14000] ;  /* 0x01400000ac88783b */ /* 0x000ea20000004200 */
[-C--:B------:R-:W-:Y:S01]  /*bcf0*/  FMUL.FTZ R38, R38, R3.reuse ;  /* 0x0000000326267220 */ /* 0x080fe20000410000 */
[-C--:B------:R-:W-:Y:S01]  /*bd00*/  FMUL.FTZ R39, R39, R3.reuse ;  /* 0x0000000327277220 */ /* 0x080fe20000410000 */
[-C--:B------:R-:W-:Y:S01]  /*bd10*/  FMUL.FTZ R40, R40, R190.reuse ;  /* 0x000000be28287220 */ /* 0x080fe20000410000 */
[----:B------:R-:W-:Y:S01]  /*bd20*/  LDSM.16.MT88.4 R152, [R191] ;  /* 0x00000000bf98783b */ /* 0x000fe20000004200 */
        /* <DEDUP_REMOVED lines=47> */
[--C-:B------:R-:W-:Y:S01]  /*c020*/  FFMA.FTZ R197, R197, UR4, -R178.reuse ;  /* 0x00000004c5c57c23 */ /* 0x100fe200080108b2 */
[--C-:B------:R-:W-:Y:S01]  /*c030*/  FFMA.FTZ R199, R199, UR4, -R178.reuse ;  /* 0x00000004c7c77c23 */ /* 0x100fe200080108b2 */
[C---:B------:R-:W-:Y:S01]  /*c040*/  HMMA.16816.F32.BF16 R72, R4.reuse, R138, R72 ;  /* 0x0000008a0448723c */ /* 0x040fe20000041848 */
[----:B------:R-:W2:Y:S01]  /*c050*/  LDSM.16.MT88.4 R136, [R191+0x4000] ;  /* 0x00400000bf88783b */ /* 0x000ea20000004200 */
[----:B------:R-:W-:Y:S01]  /*c060*/  FFMA.FTZ R196, R171, UR4, -R178 ;  /* 0x00000004abc47c23 */ /* 0x000fe200080108b2 */
[--C-:B------:R-:W-:Y:S01]  /*c070*/  FFMA.FTZ R201, R167, UR4, -R174.reuse ;  /* 0x00000004a7c97c23 */ /* 0x100fe200080108ae */
[--C-:B------:R-:W-:Y:S01]  /*c080*/  FFMA.FTZ R202, R249, UR4, -R174.reuse ;  /* 0x00000004f9ca7c23 */ /* 0x100fe200080108ae */
[--C-:B------:R-:W-:Y:S01]  /*c090*/  FFMA.FTZ R200, R247, UR4, -R174.reuse ;  /* 0x00000004f7c87c23 */ /* 0x100fe200080108ae */
[----:B------:R-:W-:Y:S01]  /*c0a0*/  FFMA.FTZ R203, R169, UR4, -R174 ;  /* 0x00000004a9cb7c23 */ /* 0x000fe200080108ae */
[----:B------:R-:W-:Y:S01]  /*c0b0*/  MUFU.EX2 R198, R198 ;  /* 0x000000c600c67308 */ /* 0x000fe20000000800 */
[C---:B---3--:R-:W-:Y:S01]  /*c0c0*/  HMMA.16816.F32.BF16 R76, R4.reuse, R144, R76 ;  /* 0x00000090044c723c */ /* 0x048fe2000004184c */
[----:B------:R-:W-:Y:S01]  /*c0d0*/  LDSM.16.MT88.4 R168, [R191+0x800] ;  /* 0x00080000bfa8783b */ /* 0x000fe20000004200 */
[--C-:B------:R-:W-:Y:S01]  /*c0e0*/  FFMA.FTZ R208, R235, UR4, -R178.reuse ;  /* 0x00000004ebd07c23 */ /* 0x100fe200080108b2 */
[--C-:B------:R-:W-:Y:S01]  /*c0f0*/  FFMA.FTZ R223, R223, UR4, -R178.reuse ;  /* 0x00000004dfdf7c23 */ /* 0x100fe200080108b2 */
[--C-:B------:R-:W-:Y:S01]  /*c100*/  FFMA.FTZ R210, R239, UR4, -R178.reuse ;  /* 0x00000004efd27c23 */ /* 0x100fe200080108b2 */
[----:B------:R-:W-:Y:S01]  /*c110*/  LDSM.16.MT88.4 R164, [R172+0x12800] ;  /* 0x01280000aca4783b */ /* 0x000fe20000004200 */
[----:B------:R-:W-:Y:S01]  /*c120*/  FFMA.FTZ R225, R225, UR4, -R178 ;  /* 0x00000004e1e17c23 */ /* 0x000fe200080108b2 */
[----:B------:R-:W3:Y:S01]  /*c130*/  MUFU.EX2 R197, R197 ;  /* 0x000000c500c57308 */ /* 0x000ee20000000800 */
[C---:B------:R-:W-:Y:S01]  /*c140*/  HMMA.16816.F32.BF16 R80, R4.reuse, R146, R80 ;  /* 0x000000920450723c */ /* 0x040fe20000041850 */
[----:B------:R-:W4:Y:S01]  /*c150*/  LDSM.16.MT88.4 R144, [R172+0x16000] ;  /* 0x01600000ac90783b */ /* 0x000f220000004200 */
[--C-:B------:R-:W-:Y:S01]  /*c160*/  FFMA.FTZ R212, R219, UR4, -R174.reuse ;  /* 0x00000004dbd47c23 */ /* 0x100fe200080108ae */
[--C-:B------:R-:W-:Y:S01]  /*c170*/  FFMA.FTZ R211, R211, UR4, -R174.reuse ;  /* 0x00000004d3d37c23 */ /* 0x100fe200080108ae */
[--C-:B------:R-:W-:Y:S01]  /*c180*/  FFMA.FTZ R218, R221, UR4, -R174.reuse ;  /* 0x00000004ddda7c23 */ /* 0x100fe200080108ae */
[----:B------:R-:W-:Y:S01]  /*c190*/  LDSM.16.MT88.4 R160, [R192+0x2800] ;  /* 0x00280000c0a0783b */ /* 0x000fe20000004200 */
[----:B------:R-:W-:Y:S01]  /*c1a0*/  FFMA.FTZ R213, R213, UR4, -R174 ;  /* 0x00000004d5d57c23 */ /* 0x000fe200080108ae */
[----:B------:R-:W-:Y:S01]  /*c1b0*/  MUFU.EX2 R199, R199 ;  /* 0x000000c700c77308 */ /* 0x000fe20000000800 */
[C---:B------:R-:W-:Y:S01]  /*c1c0*/  HMMA.16816.F32.BF16 R20, R4.reuse, R22, R148 ;  /* 0x000000160414723c */ /* 0x040fe20000041894 */
[----:B------:R-:W5:Y:S01]  /*c1d0*/  LDSM.16.MT88.4 R148, [R172+0x12000] ;  /* 0x01200000ac94783b */ /* 0x000f620000004200 */
[--C-:B------:R-:W-:Y:S01]  /*c1e0*/  FFMA.FTZ R220, R209, UR4, -R178.reuse ;  /* 0x00000004d1dc7c23 */ /* 0x100fe200080108b2 */
[--C-:B------:R-:W-:Y:S01]  /*c1f0*/  FFMA.FTZ R219, R179, UR4, -R178.reuse ;  /* 0x00000004b3db7c23 */ /* 0x100fe200080108b2 */
[--C-:B------:R-:W-:Y:S01]  /*c200*/  FFMA.FTZ R195, R195, UR4, -R178.reuse ;  /* 0x00000004c3c37c23 */ /* 0x100fe200080108b2 */
[----:B------:R-:W-:Y:S01]  /*c210*/  FFMA.FTZ R222, R176, UR4, -R178 ;  /* 0x00000004b0de7c23 */ /* 0x000fe200080108b2 */
[--C-:B------:R-:W-:Y:S01]  /*c220*/  FFMA.FTZ R209, R177, UR4, -R174.reuse ;  /* 0x00000004b1d17c23 */ /* 0x100fe200080108ae */
[----:B------:R-:W-:Y:S01]  /*c230*/  MUFU.EX2 R196, R196 ;  /* 0x000000c400c47308 */ /* 0x000fe20000000800 */
[C---:B-1----:R-:W-:Y:S01]  /*c240*/  HMMA.16816.F32.BF16 R84, R4.reuse, R140, R84 ;  /* 0x0000008c0454723c */ /* 0x042fe20000041854 */
[--C-:B------:R-:W-:Y:S01]  /*c250*/  FFMA.FTZ R224, R175, UR4, -R174.reuse ;  /* 0x00000004afe07c23 */ /* 0x100fe200080108ae */
[--C-:B------:R-:W-:Y:S01]  /*c260*/  FFMA.FTZ R194, R194, UR4, -R174.reuse ;  /* 0x00000004c2c27c23 */ /* 0x100fe200080108ae */
[----:B------:R-:W-:Y:S01]  /*c270*/  FFMA.FTZ R221, R173, UR4, -R174 ;  /* 0x00000004addd7c23 */ /* 0x000fe200080108ae */
[----:B------:R-:W-:Y:S01]  /*c280*/  FFMA.FTZ R188, R243, R190, R188 ;  /* 0x000000bef3bc7223 */ /* 0x000fe200000100bc */
[----:B------:R-:W-:Y:S01]  /*c290*/  FFMA.FTZ R184, R241, R3, R184 ;  /* 0x00000003f1b87223 */ /* 0x000fe200000100b8 */
[----:B------:R-:W-:Y:S01]  /*c2a0*/  LDSM.16.MT88.4 R176, [R193+0x13800] ;  /* 0x01380000c1b0783b */ /* 0x000fe20000004200 */
[----:B------:R-:W-:Y:S01]  /*c2b0*/  MUFU.EX2 R201, R201 ;  /* 0x000000c900c97308 */ /* 0x000fe20000000800 */
[----:B------:R-:W-:Y:S01]  /*c2c0*/  HMMA.16816.F32.BF16 R88, R4, R142, R88 ;  /* 0x0000008e0458723c */ /* 0x000fe20000041858 */
[----:B------:R-:W-:Y:S01]  /*c2d0*/  FADD.FTZ R187, R187, R188 ;  /* 0x000000bcbbbb7221 */ /* 0x000fe20000010000 */
[----:B------:R-:W1:Y:S01]  /*c2e0*/  LDSM.16.MT88.4 R140, [R193+0x16000] ;  /* 0x01600000c18c783b */ /* 0x000e620000004200 */
[----:B------:R-:W-:Y:S01]  /*c2f0*/  FADD.FTZ R183, R183, R184 ;  /* 0x000000b8b7b77221 */ /* 0x000fe20000010000 */
[----:B------:R-:W-:Y:S01]  /*c300*/  PLOP3.LUT P0, PT, PT, PT, UP0, 0x80, 0x8 ;  /* 0x000000000008781c */ /* 0x000fe20003f0f008 */
[----:B------:R-:W-:-:S02]  /*c310*/  FADD.FTZ R186, R186, R187 ;  /* 0x000000bbbaba7221 */ /* 0x000fc40000010000 */
[----:B------:R-:W3:Y:S01]  /*c320*/  MUFU.EX2 R202, R202 ;  /* 0x000000ca00ca7308 */ /* 0x000ee20000000800 */
[----:B--2---:R-:W-:Y:S01]  /*c330*/  HMMA.16816.F32.BF16 R92, R4, R136, R92 ;  /* 0x00000088045c723c */ /* 0x004fe2000004185c */
[----:B------:R-:W-:-:S06]  /*c340*/  FADD.FTZ R185, R185, R186 ;  /* 0x000000bab9b97221 */ /* 0x000fcc0000010000 */
[----:B------:R-:W-:Y:S01]  /*c350*/  MUFU.EX2 R200, R200 ;  /* 0x000000c800c87308 */ /* 0x000fe20000000800 */
[C---:B------:R-:W-:Y:S01]  /*c360*/  HMMA.16816.F32.BF16 R96, R4.reuse, R138, R96 ;  /* 0x0000008a0460723c */ /* 0x040fe20000041860 */
[----:B------:R-:W2:Y:S06]  /*c370*/  LDSM.16.MT88.4 R136, [R192+0x6000] ;  /* 0x00600000c088783b */ /* 0x000eac0000004200 */
[----:B------:R-:W3:Y:S01]  /*c380*/  MUFU.EX2 R203, R203 ;  /* 0x000000cb00cb7308 */ /* 0x000ee20000000800 */
[C---:B----4-:R-:W-:Y:S07]  /*c390*/  HMMA.16816.F32.BF16 R100, R4.reuse, R144, R100 ;  /* 0x000000900464723c */ /* 0x050fee0000041864 */
[----:B------:R-:W-:Y:S01]  /*c3a0*/  MUFU.EX2 R208, R208 ;  /* 0x000000d000d07308 */ /* 0x000fe20000000800 */
[C---:B------:R-:W-:Y:S01]  /*c3b0*/  HMMA.16816.F32.BF16 R104, R4.reuse, R146, R104 ;  /* 0x000000920468723c */ /* 0x040fe20000041868 */
[----:B------:R-:W4:Y:S06]  /*c3c0*/  LDSM.16.MT88.4 R144, [R191+0x6000] ;  /* 0x00600000bf90783b */ /* 0x000f2c0000004200 */
[----:B------:R-:W3:Y:S01]  /*c3d0*/  MUFU.EX2 R223, R223 ;  /* 0x000000df00df7308 */ /* 0x000ee20000000800 */
[C---:B-----5:R-:W-:Y:S07]  /*c3e0*/  HMMA.16816.F32.BF16 R36, R4.reuse, R148, R36 ;  /* 0x000000940424723c */ /* 0x060fee0000041824 */
[----:B------:R-:W-:Y:S01]  /*c3f0*/  MUFU.EX2 R210, R210 ;  /* 0x000000d200d27308 */ /* 0x000fe20000000800 */
[C---:B------:R-:W-:Y:S01]  /*c400*/  HMMA.16816.F32.BF16 R40, R4.reuse, R150, R40 ;  /* 0x000000960428723c */ /* 0x040fe20000041828 */
[----:B------:R-:W5:Y:S06]  /*c410*/  LDSM.16.MT88.4 R148, [R172+0x10800] ;  /* 0x01080000ac94783b */ /* 0x000f6c0000004200 */
[----:B------:R-:W-:Y:S01]  /*c420*/  MUFU.EX2 R225, R225 ;  /* 0x000000e100e17308 */ /* 0x000fe20000000800 */
[C---:B-1----:R-:W-:Y:S07]  /*c430*/  HMMA.16816.F32.BF16 R108, R4.reuse, R140, R108 ;  /* 0x0000008c046c723c */ /* 0x042fee000004186c */
[----:B------:R-:W-:Y:S01]  /*c440*/  MUFU.EX2 R212, R212 ;  /* 0x000000d400d47308 */ /* 0x000fe20000000800 */
[C---:B------:R-:W-:Y:S01]  /*c450*/  HMMA.16816.F32.BF16 R112, R4.reuse, R142, R112 ;  /* 0x0000008e0470723c */ /* 0x040fe20000041870 */
[----:B------:R-:W1:Y:S06]  /*c460*/  LDSM.16.MT88.4 R140, [R193+0x10800] ;  /* 0x01080000c18c783b */ /* 0x000e6c0000004200 */
[----:B------:R-:W1:Y:S01]  /*c470*/  MUFU.EX2 R211, R211 ;  /* 0x000000d300d37308 */ /* 0x000e620000000800 */
[C---:B------:R-:W-:Y:S07]  /*c480*/  HMMA.16816.F32.BF16 R8, R4.reuse, R12, R8 ;  /* 0x0000000c0408723c */ /* 0x040fee0000041808 */
[----:B------:R-:W-:Y:S01]  /*c490*/  MUFU.EX2 R218, R218 ;  /* 0x000000da00da7308 */ /* 0x000fe20000000800 */
[C---:B------:R-:W-:Y:S01]  /*c4a0*/  HMMA.16816.F32.BF16 R12, R4.reuse, R14, R156 ;  /* 0x0000000e040c723c */ /* 0x040fe2000004189c */
[----:B------:R-:W-:Y:S06]  /*c4b0*/  LDSM.16.MT88.4 R156, [R191+0x2800] ;  /* 0x00280000bf9c783b */ /* 0x000fec0000004200 */
[----:B------:R-:W1:Y:S01]  /*c4c0*/  MUFU.EX2 R213, R213 ;  /* 0x000000d500d57308 */ /* 0x000e620000000800 */
[C---:B------:R-:W-:Y:S07]  /*c4d0*/  HMMA.16816.F32.BF16 R32, R4.reuse, R152, R32 ;  /* 0x000000980420723c */ /* 0x040fee0000041820 */
[----:B------:R-:W-:Y:S01]  /*c4e0*/  MUFU.EX2 R219, R219 ;  /* 0x000000db00db7308 */ /* 0x000fe20000000800 */
[C---:B------:R-:W-:Y:S01]  /*c4f0*/  HMMA.16816.F32.BF16 R132, R4.reuse, R154, R132 ;  /* 0x0000009a0484723c */ /* 0x040fe20000041884 */
[----:B------:R-:W-:Y:S06]  /*c500*/  LDSM.16.MT88.4 R152, [R172+0x14800] ;  /* 0x01480000ac98783b */ /* 0x000fec0000004200 */
[----:B------:R-:W1:Y:S01]  /*c510*/  MUFU.EX2 R220, R220 ;  /* 0x000000dc00dc7308 */ /* 0x000e620000000800 */
[C---:B--2---:R-:W-:Y:S07]  /*c520*/  HMMA.16816.F32.BF16 R116, R4.reuse, R136, R116 ;  /* 0x000000880474723c */ /* 0x044fee0000041874 */
[----:B------:R-:W-:Y:S01]  /*c530*/  MUFU.EX2 R195, R195 ;  /* 0x000000c300c37308 */ /* 0x000fe20000000800 */
[C---:B------:R-:W-:Y:S01]  /*c540*/  HMMA.16816.F32.BF16 R120, R4.reuse, R138, R120 ;  /* 0x0000008a0478723c */ /* 0x040fe20000041878 */
[----:B------:R-:W-:Y:S06]  /*c550*/  LDSM.16.MT88.4 R136, [R192+0x800] ;  /* 0x00080000c088783b */ /* 0x000fec0000004200 */
[----:B------:R-:W-:Y:S01]  /*c560*/  MUFU.EX2 R222, R222 ;  /* 0x000000de00de7308 */ /* 0x000fe20000000800 */
[C---:B----4-:R-:W-:Y:S07]  /*c570*/  HMMA.16816.F32.BF16 R124, R4.reuse, R144, R124 ;  /* 0x00000090047c723c */ /* 0x050fee000004187c */
[----:B------:R-:W-:Y:S01]  /*c580*/  MUFU.EX2 R209, R209 ;  /* 0x000000d100d17308 */ /* 0x000fe20000000800 */
[----:B------:R-:W-:Y:S01]  /*c590*/  HMMA.16816.F32.BF16 R4, R4, R146, R128 ;  /* 0x000000920404723c */ /* 0x000fe20000041880 */
[----:B------:R-:W2:Y:S01]  /*c5a0*/  LDSM.16.MT88.4 R144, [R193+0x12800] ;  /* 0x01280000c190783b */ /* 0x000ea20000004200 */
[----:B---3--:R-:W-:Y:S01]  /*c5b0*/  F2FP.BF16.F32.PACK_AB R128, R197, R198 ;  /* 0x000000c6c580723e */ /* 0x008fe200000010ff */
[----:B------:R-:W-:Y:S01]  /*c5c0*/  FADD.FTZ R198, R198, R185 ;  /* 0x000000b9c6c67221 */ /* 0x000fe20000010000 */
[----:B------:R-:W-:-:S02]  /*c5d0*/  F2FP.BF16.F32.PACK_AB R129, R202, R201 ;  /* 0x000000c9ca81723e */ /* 0x000fc400000010ff */
[----:B------:R-:W-:Y:S01]  /*c5e0*/  F2FP.BF16.F32.PACK_AB R130, R196, R199 ;  /* 0x000000c7c482723e */ /* 0x000fe200000010ff */
[----:B------:R-:W3:Y:S01]  /*c5f0*/  MUFU.EX2 R224, R224 ;  /* 0x000000e000e07308 */ /* 0x000ee20000000800 */
[----:B------:R-:W-:Y:S01]  /*c600*/  F2FP.BF16.F32.PACK_AB R131, R203, R200 ;  /* 0x000000c8cb83723e */ /* 0x000fe200000010ff */
[----:B------:R-:W-:-:S04]  /*c610*/  FADD.FTZ R198, R197, R198 ;  /* 0x000000c6c5c67221 */ /* 0x000fc80000010000 */
[----:B------:R-:W-:Y:S02]  /*c620*/  FADD.FTZ R199, R199, R198 ;  /* 0x000000c6c7c77221 */ /* 0x000fe40000010000 */
[----:B-----5:R-:W-:Y:S01]  /*c630*/  HMMA.16816.F32.BF16 R8, R128, R148, R8 ;  /* 0x000000948008723c */ /* 0x020fe20000041808 */
[----:B------:R-:W-:Y:S01]  /*c640*/  MUFU.EX2 R194, R194 ;  /* 0x000000c200c27308 */ /* 0x000fe20000000800 */
[----:B------:R-:W-:-:S06]  /*c650*/  FADD.FTZ R199, R196, R199 ;  /* 0x000000c7c4c77221 */ /* 0x000fcc0000010000 */
[C---:B------:R-:W-:Y:S01]  /*c660*/  HMMA.16816.F32.BF16 R12, R128.reuse, R150, R12 ;  /* 0x00000096800c723c */ /* 0x040fe2000004180c */
[----:B------:R-:W4:Y:S01]  /*c670*/  LDSM.16.MT88.4 R148, [R193+0x14800] ;  /* 0x01480000c194783b */ /* 0x000f220000004200 */
[----:B------:R-:W5:Y:S06]  /*c680*/  MUFU.EX2 R221, R221 ;  /* 0x000000dd00dd7308 */ /* 0x000f6c0000000800 */
        /* <DEDUP_REMOVED lines=37> */
[C---:B------:R-:W-:Y:S01]  /*c8e0*/  HMMA.16816.F32.BF16 R112, R128.reuse, R154, R112 ;  /* 0x0000009a8070723c */ /* 0x040fe20000041870 */
[----:B------:R-:W-:Y:S07]  /*c8f0*/  LDSM.16.MT88.4 R152, [R191+0x3000] ;  /* 0x00300000bf98783b */ /* 0x000fee0000004200 */
[C---:B-1----:R-:W-:Y:S08]  /*c900*/  HMMA.16816.F32.BF16 R116, R128.reuse, R140, R116 ;  /* 0x0000008c8074723c */ /* 0x042ff00000041874 */
[C---:B------:R-:W-:Y:S01]  /*c910*/  HMMA.16816.F32.BF16 R120, R128.reuse, R142, R120 ;  /* 0x0000008e8078723c */ /* 0x040fe20000041878 */
[----:B------:R-:W1:Y:S07]  /*c920*/  LDSM.16.MT88.4 R140, [R193+0x11000] ;  /* 0x01100000c18c783b */ /* 0x000e6e0000004200 */
[C---:B------:R-:W-:Y:S08]  /*c930*/  HMMA.16816.F32.BF16 R124, R128.reuse, R148, R124 ;  /* 0x00000094807c723c */ /* 0x040ff0000004187c */
[----:B------:R-:W-:Y:S01]  /*c940*/  HMMA.16816.F32.BF16 R128, R128, R150, R4 ;  /* 0x000000968080723c */ /* 0x000fe20000041804 */
[----:B------:R-:W-:Y:S01]  /*c950*/  F2FP.BF16.F32.PACK_AB R4, R223, R208 ;  /* 0x000000d0df04723e */ /* 0x000fe200000010ff */
[----:B------:R-:W4:Y:S01]  /*c960*/  LDSM.16.MT88.4 R148, [R172+0x15000] ;  /* 0x01500000ac94783b */ /* 0x000f220000004200 */
        /* <DEDUP_REMOVED lines=11> */
[C---:B------:R-:W-:Y:S08]  /*ca20*/  HMMA.16816.F32.BF16 R28, R4.reuse, R138, R28 ;  /* 0x0000008a041c723c */ /* 0x040ff0000004181c */
[C---:B-1----:R-:W-:Y:S08]  /*ca30*/  HMMA.16816.F32.BF16 R16, R4.reuse, R140, R16 ;  /* 0x0000008c0410723c */ /* 0x042ff00000041810 */
[C---:B------:R-:W-:Y:S01]  /*ca40*/  HMMA.16816.F32.BF16 R20, R4.reuse, R142, R20 ;  /* 0x0000008e0414723c */ /* 0x040fe20000041814 */
[----:B------:R-:W1:Y:S07]  /*ca50*/  LDSM.16.MT88.4 R140, [R192+0x5000] ;  /* 0x00500000c08c783b */ /* 0x000e6e0000004200 */
[C---:B------:R-:W-:Y:S01]  /*ca60*/  HMMA.16816.F32.BF16 R136, R4.reuse, R168, R32 ;  /* 0x000000a80488723c */ /* 0x040fe20000041820 */
[----:B------:R-:W3:Y:S07]  /*ca70*/  LDSM.16.MT88.4 R32, [R191+0x5000] ;  /* 0x00500000bf20783b */ /* 0x000eee0000004200 */
[C---:B------:R-:W-:Y:S08]  /*ca80*/  HMMA.16816.F32.BF16 R44, R4.reuse, R160, R44 ;  /* 0x000000a0042c723c */ /* 0x040ff0000004182c */
[C---:B------:R-:W-:Y:S01]  /*ca90*/  HMMA.16816.F32.BF16 R48, R4.reuse, R162, R48 ;  /* 0x000000a20430723c */ /* 0x040fe20000041830 */
[----:B------:R-:W-:Y:S07]  /*caa0*/  LDSM.16.MT88.4 R160, [R193+0x17000] ;  /* 0x01700000c1a0783b */ /* 0x000fee0000004200 */
        /* <DEDUP_REMOVED lines=9> */
[C---:B------:R-:W-:Y:S08]  /*cb40*/  HMMA.16816.F32.BF16 R52, R4.reuse, R156, R52 ;  /* 0x0000009c0434723c */ /* 0x040ff00000041834 */
[C---:B------:R-:W-:Y:S01]  /*cb50*/  HMMA.16816.F32.BF16 R56, R4.reuse, R158, R56 ;  /* 0x0000009e0438723c */ /* 0x040fe20000041838 */
[----:B------:R-:W2:Y:S07]  /*cb60*/  LDSM.16.MT88.4 R156, [R172+0x11800] ;  /* 0x01180000ac9c783b */ /* 0x000eae0000004200 */
        /* <DEDUP_REMOVED lines=11> */
[C---:B-----5:R-:W-:Y:S08]  /*cc20*/  HMMA.16816.F32.BF16 R100, R4.reuse, R152, R100 ;  /* 0x000000980464723c */ /* 0x060ff00000041864 */
[C---:B------:R-:W-:Y:S01]  /*cc30*/  HMMA.16816.F32.BF16 R104, R4.reuse, R154, R104 ;  /* 0x0000009a0468723c */ /* 0x040fe20000041868 */
[----:B------:R-:W3:Y:S04]  /*cc40*/  LDSM.16.MT88.4 R152, [R172+0x17800] ;  /* 0x01780000ac98783b */ /* 0x000ee80000004200 */
[----:B------:R-:W-:Y:S03]  /*cc50*/  LDSM.16.MT88.4 R172, [R193+0x15800] ;  /* 0x01580000c1ac783b */ /* 0x000fe60000004200 */
[C---:B------:R-:W-:Y:S08]  /*cc60*/  HMMA.16816.F32.BF16 R108, R4.reuse, R160, R108 ;  /* 0x000000a0046c723c */ /* 0x040ff0000004186c */
[C---:B------:R-:W-:Y:S08]  /*cc70*/  HMMA.16816.F32.BF16 R112, R4.reuse, R162, R112 ;  /* 0x000000a20470723c */ /* 0x040ff00000041870 */
[C---:B----4-:R-:W-:Y:S08]  /*cc80*/  HMMA.16816.F32.BF16 R116, R4.reuse, R148, R116 ;  /* 0x000000940474723c */ /* 0x050ff00000041874 */
[C---:B------:R-:W-:Y:S01]  /*cc90*/  HMMA.16816.F32.BF16 R120, R4.reuse, R150, R120 ;  /* 0x000000960478723c */ /* 0x040fe20000041878 */
[----:B------:R-:W-:Y:S07]  /*cca0*/  LDSM.16.MT88.4 R148, [R193+0x11800] ;  /* 0x01180000c194783b */ /* 0x000fee0000004200 */
        /* <DEDUP_REMOVED lines=10> */
[----:B------:R-:W-:Y:S01]  /*cd50*/  HMMA.16816.F32.BF16 R160, R4, R156, R8 ;  /* 0x0000009c04a0723c */ /* 0x000fe20000041808 */
[----:B------:R-:W2:Y:S01]  /*cd60*/  LDSM.16.MT88.4 R8, [R191+0x1800] ;  /* 0x00180000bf08783b */ /* 0x000ea20000004200 */
[----:B------:R-:W-:-:S06]  /*cd70*/  FADD.FTZ R243, R222, R195 ;  /* 0x000000c3def37221 */ /* 0x000fcc0000010000 */
[C---:B------:R-:W-:Y:S01]  /*cd80*/  HMMA.16816.F32.BF16 R156, R4.reuse, R158, R12 ;  /* 0x0000009e049c723c */ /* 0x040fe2000004180c */
[----:B------:R-:W4:Y:S07]  /*cd90*/  LDSM.16.MT88.4 R12, [R191+0x3800] ;  /* 0x00380000bf0c783b */ /* 0x000f2e0000004200 */
[C---:B-1----:R-:W-:Y:S08]  /*cda0*/  HMMA.16816.F32.BF16 R36, R4.reuse, R140, R36 ;  /* 0x0000008c0424723c */ /* 0x042ff00000041824 */
[C---:B------:R-:W-:Y:S01]  /*cdb0*/  HMMA.16816.F32.BF16 R40, R4.reuse, R142, R40 ;  /* 0x0000008e0428723c */ /* 0x040fe20000041828 */
[----:B------:R-:W-:Y:S07]  /*cdc0*/  LDSM.16.MT88.4 R140, [R192+0x1800] ;  /* 0x00180000c08c783b */ /* 0x000fee0000004200 */
[C---:B---3--:R-:W-:Y:S08]  /*cdd0*/  HMMA.16816.F32.BF16 R100, R4.reuse, R152, R100 ;  /* 0x000000980464723c */ /* 0x048ff00000041864 */
[C---:B------:R-:W-:Y:S08]  /*cde0*/  HMMA.16816.F32.BF16 R104, R4.reuse, R154, R104 ;  /* 0x0000009a0468723c */ /* 0x040ff00000041868 */
[C---:B--2---:R-:W-:Y:S08]  /*cdf0*/  HMMA.16816.F32.BF16 R136, R4.reuse, R8, R136 ;  /* 0x000000080488723c */ /* 0x044ff00000041888 */
[C---:B------:R-:W-:Y:S01]  /*ce00*/  HMMA.16816.F32.BF16 R132, R4.reuse, R10, R132 ;  /* 0x0000000a0484723c */ /* 0x040fe20000041884 */
[----:B------:R-:W1:Y:S07]  /*ce10*/  LDSM.16.MT88.4 R8, [R191+0x7800] ;  /* 0x00780000bf08783b */ /* 0x000e6e0000004200 */
[C---:B------:R-:W-:Y:S08]  /*ce20*/  HMMA.16816.F32.BF16 R68, R4.reuse, R32, R68 ;  /* 0x000000200444723c */ /* 0x040ff00000041844 */
[C---:B------:R-:W-:Y:S01]  /*ce30*/  HMMA.16816.F32.BF16 R72, R4.reuse, R34, R72 ;  /* 0x000000220448723c */ /* 0x040fe20000041848 */
[----:B------:R-:W2:Y:S07]  /*ce40*/  LDSM.16.MT88.4 R32, [R192+0x7800] ;  /* 0x00780000c020783b */ /* 0x000eae0000004200 */
[C---:B------:R-:W-:Y:S01]  /*ce50*/  HMMA.16816.F32.BF16 R152, R4.reuse, R148, R16 ;  /* 0x000000940498723c */ /* 0x040fe20000041810 */
[----:B------:R-:W3:Y:S07]  /*ce60*/  LDSM.16.MT88.4 R16, [R191+0x5800] ;  /* 0x00580000bf10783b */ /* 0x000eee0000004200 */
[----:B----4-:R-:W-:Y:S01]  /*ce70*/  HMMA.16816.F32.BF16 R60, R4, R12, R60 ;  /* 0x0000000c043c723c */ /* 0x010fe2000004183c */
[----:B------:R-:W-:-:S04]  /*ce80*/  FADD.FTZ R12, R182, R183 ;  /* 0x000000b7b60c7221 */ /* 0x000fc80000010000 */
[----:B------:R-:W-:-:S03]  /*ce90*/  FADD.FTZ R12, R189, R12 ;  /* 0x0000000cbd0c7221 */ /* 0x000fc60000010000 */
[----:B------:R-:W-:Y:S01]  /*cea0*/  HMMA.16816.F32.BF16 R108, R4, R144, R108 ;  /* 0x00000090046c723c */ /* 0x000fe2000004186c */
[----:B------:R-:W-:-:S04]  /*ceb0*/  FADD.FTZ R3, R201, R12 ;  /* 0x0000000cc9037221 */ /* 0x000fc80000010000 */
[----:B------:R-:W-:-:S03]  /*cec0*/  FADD.FTZ R3, R202, R3 ;  /* 0x00000003ca037221 */ /* 0x000fc60000010000 */
[----:B-1----:R-:W-:Y:S01]  /*ced0*/  HMMA.16816.F32.BF16 R124, R4, R8, R124 ;  /* 0x00000008047c723c */ /* 0x002fe2000004187c */
[----:B------:R-:W-:Y:S01]  /*cee0*/  FADD.FTZ R200, R200, R3 ;  /* 0x00000003c8c87221 */ /* 0x000fe20000010000 */
[-C--:B------:R-:W-:Y:S02]  /*cef0*/  MOV R3, R180.reuse ;  /* 0x000000b400037202 */ /* 0x080fe40000000f00 */
[----:B------:R-:W-:Y:S01]  /*cf00*/  @P0 MOV R3, R180 ;  /* 0x000000b400030202 */ /* 0x000fe20000000f00 */
        /* <DEDUP_REMOVED lines=23> */
[C---:B---3--:R-:W-:Y:S08]  /*d080*/  HMMA.16816.F32.BF16 R92, R4.reuse, R16, R92 ;  /* 0x00000010045c723c */ /* 0x048ff0000004185c */
[C---:B------:R-:W-:Y:S08]  /*d090*/  HMMA.16816.F32.BF16 R96, R4.reuse, R18, R96 ;  /* 0x000000120460723c */ /* 0x040ff00000041860 */
[C---:B------:R-:W-:Y:S08]  /*d0a0*/  HMMA.16816.F32.BF16 R128, R4.reuse, R10, R128 ;  /* 0x0000000a0480723c */ /* 0x040ff00000041880 */
[----:B------:R-:W-:Y:S01]  /*d0b0*/  HMMA.16816.F32.BF16 R84, R4, R164, R84 ;  /* 0x000000a40454723c */ /* 0x000fe20000041854 */
[----:B------:R-:W-:-:S02]  /*d0c0*/  MOV R164, R181 ;  /* 0x000000b500a47202 */ /* 0x000fc40000000f00 */
[----:B------:R-:W-:Y:S01]  /*d0d0*/  @P0 MOV R164, R181 ;  /* 0x000000b500a40202 */ /* 0x000fe20000000f00 */
[----:B------:R-:W-:-:S01]  /*d0e0*/  NOP ;  /* 0x0000000000007918 */ /* 0x000fc20000000000 */
[----:B------:R-:W-:-:S15]  /*d0f0*/  BRA.U UP0, `(.L_x_5441) ;  /* 0x0000000100047547 */ /* 0x000fde000b800000 */
.L_x_5435:
[----:B------:R-:W-:-:S12]  /*d100*/  UIADD3 UR24, UPT, UPT, UR31, -0x1, URZ ;  /* 0xffffffff1f187890 */ /* 0x000fd8000fffe0ff */
.L_x_5441:
[----:B------:R-:W-:-:S09]  /*d110*/  UISETP.GE.AND UP0, UPT, UR24, UR18, UPT ;  /* 0x000000121800728c */ /* 0x000fd2000bf06270 */
[----:B------:R-:W-:Y:S05]  /*d120*/  BRA.U !UP0, `(.L_x_5442) ;  /* 0x0000005108e87547 */ /* 0x000fea000b800000 */
[----:B------:R-:W1:Y:S01]  /*d130*/  LDCU.64 UR4, c[0x0][0x4e0] ;  /* 0x00009c00ff0477ac */ /* 0x000e620008000a00 */
[----:B------:R-:W2:Y:S01]  /*d140*/  S2UR UR12, SR_CgaCtaId ;  /* 0x00000000000c79c3 */ /* 0x000ea20000008800 */
[----:B------:R-:W-:Y:S01]  /*d150*/  LOP3.LUT R213, R204, R207, RZ, 0x3c, !PT ;  /* 0x000000cfccd57212 */ /* 0x000fe200078e3cff */
[----:B------:R-:W-:Y:S01]  /*d160*/  IMAD.MOV.U32 R212, RZ, RZ, 0x20 ;  /* 0x00000020ffd47424 */ /* 0x000fe200078e00ff */
[----:B------:R-:W3:Y:S01]  /*d170*/  LDCU.64 UR6, c[0x0][0x4e0] ;  /* 0x00009c00ff0677ac */ /* 0x000ee20008000a00 */
[----:B------:R-:W-:Y:S02]  /*d180*/  IADD3 R235, PT, PT, R2, UR21, R205 ;  /* 0x0000001502eb7c10 */ /* 0x000fe4000fffe0cd */
[----:B------:R-:W-:Y:S01]  /*d190*/  LOP3.LUT P0, RZ, R216, 0x2, RZ, 0xc0, !PT ;  /* 0x00000002d8ff7812 */ /* 0x000fe2000780c0ff */
[----:B------:R-:W-:Y:S01]  /*d1a0*/  USHF.L.U32 UR27, UR24, 0x6, URZ ;  /* 0x00000006181b7899 */ /* 0x000fe200080006ff */
[----:B------:R-:W4:Y:S01]  /*d1b0*/  S2UR UR26, SR_CgaCtaId ;  /* 0x00000000001a79c3 */ /* 0x000f220000008800 */
[----:B------:R-:W-:Y:S01]  /*d1c0*/  LOP3.LUT R213, R213, 0x200, R206, 0xf8, !PT ;  /* 0x00000200d5d57812 */ /* 0x000fe200078ef8ce */
[----:B------:R-:W-:Y:S01]  /*d1d0*/  UMOV UR21, 0x400 ;  /* 0x0000040000157882 */ /* 0x000fe20000000000 */
[----:B------:R-:W-:Y:S01]  /*d1e0*/  SEL R212, R212, 0xffffffe0, !P0 ;  /* 0xffffffe0d4d47807 */ /* 0x000fe20004000000 */
[----:B------:R-:W-:Y:S01]  /*d1f0*/  UIADD3 UR25, UPT, UPT, UR24, 0x1, URZ ;  /* 0x0000000118197890 */ /* 0x000fe2000fffe0ff */
[----:B------:R-:W-:Y:S01]  /*d200*/  LOP3.LUT R2, R0, UR27, RZ, 0xfc, !PT ;  /* 0x0000001b00027c12 */ /* 0x000fe2000f8efcff */
[----:B------:R-:W-:Y:S01]  /*d210*/  IMAD.U32 R5, RZ, RZ, UR27 ;  /* 0x0000001bff057e24 */ /* 0x000fe2000f8e00ff */
[----:B------:R-:W4:Y:S02]  /*d220*/  LDCU UR24, c[0x0][0x440] ;  /* 0x00008800ff1877ac */ /* 0x000f240008000800 */
[----:B------:R-:W-:Y:S01]  /*d230*/  IADD3 R235, PT, PT, R235, -UR20, -R2 ;  /* 0x80000014ebeb7c10 */ /* 0x000fe2000fffe802 */
[----:B------:R-:W-:Y:S01]  /*d240*/  IMAD.MOV.U32 R2, RZ, RZ, R3 ;  /* 0x000000ffff027224 */ /* 0x000fe200078e0003 */
[----:B-1----:R-:W-:Y:S01]  /*d250*/  UISETP.NE.U32.AND UP1, UPT, UR4, URZ, UPT ;  /* 0x000000ff0400728c */ /* 0x002fe2000bf25070 */
[----:B------:R-:W-:Y:S01]  /*d260*/  LOP3.LUT R234, R5, 0x20, R0, 0xfe, !PT ;  /* 0x0000002005ea7812 */ /* 0x000fe200078efe00 */
[----:B---3--:R-:W-:Y:S01]  /*d270*/  UISETP.NE.U32.AND UP0, UPT, UR6, URZ, UPT ;  /* 0x000000ff0600728c */ /* 0x008fe2000bf05070 */
[----:B------:R-:W-:Y:S01]  /*d280*/  IMAD.MOV.U32 R0, RZ, RZ, R164 ;  /* 0x000000ffff007224 */ /* 0x000fe200078e00a4 */
[----:B------:R-:W-:Y:S01]  /*d290*/  UISETP.NE.AND.EX UP1, UPT, UR5, URZ, UPT, UP1 ;  /* 0x000000ff0500728c */ /* 0x000fe2000bf25310 */
[----:B------:R-:W-:Y:S01]  /*d2a0*/  VIADD R235, R235, 0x8 ;  /* 0x00000008ebeb7836 */ /* 0x000fe20000000000 */
[----:B------:R-:W-:Y:S01]  /*d2b0*/  UISETP.NE.AND.EX UP0, UPT, UR7, URZ, UPT, UP0 ;  /* 0x000000ff0700728c */ /* 0x000fe2000bf05300 */
[----:B------:R-:W-:Y:S01]  /*d2c0*/  UMOV UR5, 0x400 ;  /* 0x0000040000057882 */ /* 0x000fe20000000000 */
[----:B------:R-:W1:Y:S01]  /*d2d0*/  LDCU UR4, c[0x0][0x45c] ;  /* 0x00008b80ff0477ac */ /* 0x000e620008000800 */
[----:B--2---:R-:W-:Y:S01]  /*d2e0*/  ULEA UR5, UR12, UR5, 0x18 ;  /* 0x000000050c057291 */ /* 0x004fe2000f8ec0ff */
[----:B------:R-:W2:Y:S05]  /*d2f0*/  LDCU UR17, c[0x0][0x3c4] ;  /* 0x00007880ff1177ac */ /* 0x000eaa0008000800 */
[----:B------:R-:W-:Y:S01]  /*d300*/  LEA R213, R213, UR5, 0x1 ;  /* 0x00000005d5d57c11 */ /* 0x000fe2000f8e08ff */
[----:B------:R-:W3:Y:S04]  /*d310*/  LDCU UR15, c[0x0][0x3bc] ;  /* 0x00007780ff0f77ac */ /* 0x000ee80008000800 */
[C---:B------:R-:W-:Y:S01]  /*d320*/  IMAD.IADD R212, R213.reuse, 0x1, R212 ;  /* 0x00000001d5d47824 */ /* 0x040fe200078e02d4 */
[----:B------:R-:W1:Y:S01]  /*d330*/  LDCU.64 UR8, c[0x0][0x3a0] ;  /* 0x00007400ff0877ac */ /* 0x000e620008000a00 */
[----:B------:R-:W-:-:S02]  /*d340*/  VIADD R239, R213, 0x10000 ;  /* 0x00010000d5ef7836 */ /* 0x000fc40000000000 */
[----:B------:R-:W-:Y:S01]  /*d350*/  VIADD R238, R213, 0x10040 ;  /* 0x00010040d5ee7836 */ /* 0x000fe20000000000 */
[----:B------:R-:W1:Y:S01]  /*d360*/  LDCU.64 UR6, c[0x0][0x3c0] ;  /* 0x00007800ff0677ac */ /* 0x000e620008000a00 */
[----:B------:R-:W1:Y:S01]  /*d370*/  LDCU.64 UR10, c[0x0][0x3a8] ;  /* 0x00007500ff0a77ac */ /* 0x000e620008000a00 */
[----:B------:R-:W1:Y:S01]  /*d380*/  LDCU.64 UR12, c[0x0][0x3b8] ;  /* 0x00007700ff0c77ac */ /* 0x000e620008000a00 */
[----:B------:R-:W-:Y:S02]  /*d390*/  UIADD3 UR20, UPT, UPT, UR27, 0x40, URZ ;  /* 0x000000401b147890 */ /* 0x000fe4000fffe0ff */
[----:B--2-4-:R-:W-:-:S12]  /*d3a0*/  ULEA UR5, UR26, UR21, 0x18 ;  /* 0x000000151a057291 */ /* 0x014fd8000f8ec0ff */
.L_x_5446:
[----:B------:R-:W-:Y:S01]  /*d3b0*/  PLOP3.LUT P1, PT, PT, PT, UP1, 0x80, 0x8 ;  /* 0x000000000008781c */ /* 0x000fe20003f2f018 */
[----:B------:R-:W2:Y:S01]  /*d3c0*/  S2R R216, SR_TID.X ;  /* 0x0000000000d87919 */ /* 0x000ea20000002100 */
[----:B------:R-:W-:Y:S01]  /*d3d0*/  PLOP3.LUT P0, PT, PT, PT, UP1, 0x80, 0x8 ;  /* 0x000000000008781c */ /* 0x000fe20003f0f018 */
[----:B------:R-:W4:Y:S01]  /*d3e0*/  @!UP1 LDCU UR26, c[0x0][0x3c0] ;  /* 0x00007800ff1a97ac */ /* 0x000f220008000800 */
[----:B------:R-:W-:Y:S04]  /*d3f0*/  DEPBAR.LE SB0, 0x0 ;  /* 0x000080000000791a */ /* 0x000fe80000000000 */
[----:B------:R-:W-:Y:S01]  /*d400*/  BAR.SYNC.DEFER_BLOCKING 0x0 ;  /* 0x0000000000007b1d */ /* 0x000fe20000010000 */
[----:B------:R-:W-:Y:S01]  /*d410*/  IMAD.MOV.U32 R6, RZ, RZ, R232 ;  /* 0x000000ffff067224 */ /* 0x000fe200078e00e8 */
[C---:B--2---:R-:W-:Y:S04]  /*d420*/  LOP3.LUT R10, R216.reuse, 0x38, RZ, 0xc0, !PT ;  /* 0x00000038d80a7812 */ /* 0x044fe800078ec0ff */
[----:B------:R-:W-:Y:S01]  /*d430*/  @!UP1 UMOV UR27, URZ ;  /* 0x000000ff001b9c82 */ /* 0x000fe20008000000 */
[----:B------:R-:W-:Y:S01]  /*d440*/  SHF.R.U32.HI R217, RZ, 0x1, R216 ;  /* 0x00000001ffd97819 */ /* 0x000fe200000116d8 */
[C---:B------:R-:W-:Y:S01]  /*d450*/  IMAD.SHL.U32 R9, R216.reuse, 0x8, RZ ;  /* 0x00000008d8097824 */ /* 0x040fe200078e00ff */
[----:B----4-:R-:W-:Y:S01]  /*d460*/  @!UP1 USHF.L.U32 UR21, UR26, 0x6, URZ ;  /* 0x000000061a159899 */ /* 0x010fe200080006ff */
[C---:B------:R-:W-:Y:S01]  /*d470*/  IMAD.SHL.U32 R4, R216.reuse, 0x40, RZ ;  /* 0x00000040d8047824 */ /* 0x040fe200078e00ff */
[----:B------:R-:W-:Y:S01]  /*d480*/  LOP3.LUT R3, R217, 0x8, RZ, 0xc0, !PT ;  /* 0x00000008d9037812 */ /* 0x000fe200078ec0ff */
[----:B------:R-:W-:Y:S01]  /*d490*/  @!UP1 UIADD3 UR27, UP2, UPT, URZ, -UR27, URZ ;  /* 0x8000001bff1b9290 */ /* 0x000fe2000ff5e0ff */
[----:B------:R-:W-:Y:S01]  /*d4a0*/  LOP3.LUT R214, R9, 0x38, RZ, 0xc0, !PT ;  /* 0x0000003809d67812 */ /* 0x000fe200078ec0ff */
[----:B------:R-:W-:Y:S01]  /*d4b0*/  IMAD.SHL.U32 R8, R216, 0x20, RZ ;  /* 0x00000020d8087824 */ /* 0x000fe200078e00ff */
[--C-:B------:R-:W-:Y:S01]  /*d4c0*/  LOP3.LUT R10, R10, 0x1f8, R9.reuse, 0x78, !PT ;  /* 0x000001f80a0a7812 */ /* 0x100fe200078e7809 */
[----:B------:R-:W-:Y:S01]  /*d4d0*/  @!UP1 UIADD3.X UR21, UPT, UPT, URZ, ~UR21, URZ, UP2, !UPT ;  /* 0x80000015ff159290 */ /* 0x000fe200097fe4ff */
[----:B------:R-:W-:Y:S02]  /*d4e0*/  LOP3.LUT R7, R214, 0x1c0, R4, 0xf8, !PT ;  /* 0x000001c0d6077812 */ /* 0x000fe400078ef804 */
        /* <DEDUP_REMOVED lines=51> */
[----:B------:R-:W-:Y:S04]  /*d820*/  LOP3.LUT R4, R5, UR21, RZ, 0x3c, !PT ;  /* 0x0000001505047c12 */ /* 0x000fe8000f8e3cff */
[----:B------:R-:W-:Y:S02]  /*d830*/  ISETP.GE.AND P0, PT, R4, RZ, PT ;  /* 0x000000ff0400720c */ /* 0x000fe40003f06270 */
[----:B------:R-:W-:Y:S03]  /*d840*/  LOP3.LUT R4, RZ, R5, RZ, 0x33, !PT ;  /* 0x00000005ff047212 */ /* 0x000fe600078e33ff */
[----:B------:R-:W-:Y:S02]  /*d850*/  @P2 IADD3 R12, PT, PT, R12, 0x1, RZ ;  /* 0x000000010c0c2810 */ /* 0x000fe40007ffe0ff */
[----:B------:R-:W-:Y:S01]  /*d860*/  @P6 VIADD R13, R13, 0x1 ;  /* 0x000000010d0d6836 */ /* 0x000fe20000000000 */
[----:B------:R-:W-:Y:S04]  /*d870*/  ISETP.NE.AND P2, PT, R5, RZ, PT ;  /* 0x000000ff0500720c */ /* 0x000fe80003f45270 */
[----:B------:R-:W-:Y:S01]  /*d880*/  @!P1 IADD3 R13, PT, PT, -R13, RZ, RZ ;  /* 0x000000ff0d0d9210 */ /* 0x000fe20007ffe1ff */
[----:B------:R-:W-:Y:S03]  /*d890*/  @!P0 IMAD.MOV R12, RZ, RZ, -R12 ;  /* 0x000000ffff0c8224 */ /* 0x000fe600078e0a0c */
[C---:B------:R-:W-:Y:S02]  /*d8a0*/  SEL R13, R4.reuse, R13, !P2 ;  /* 0x0000000d040d7207 */ /* 0x040fe40005000000 */
[----:B------:R-:W-:Y:S02]  /*d8b0*/  SEL R9, R4, R12, !P2 ;  /* 0x0000000c04097207 */ /* 0x000fe40005000000 */
[-C--:B------:R-:W-:Y:S02]  /*d8c0*/  LEA R14, P0, R13, R236.reuse, 0x2 ;  /* 0x000000ec0d0e7211 */ /* 0x080fe400078010ff */
[----:B------:R-:W-:Y:S01]  /*d8d0*/  LEA R16, P1, R9, R236, 0x2 ;  /* 0x000000ec09107211 */ /* 0x000fe200078210ff */
[C---:B------:R-:W-:Y:S01]  /*d8e0*/  IMAD.IADD R10, R13.reuse, 0x1, -R9 ;  /* 0x000000010d0a7824 */ /* 0x040fe200078e0a09 */
        /* <DEDUP_REMOVED lines=18> */
.L_x_5443:
        /* <DEDUP_REMOVED lines=8> */
[----:B------:R-:W-:Y:S01]  /*da90*/  USHF.L.U64.HI UR26, UR26, 0x5, UR17 ;  /* 0x000000051a1a7899 */ /* 0x000fe20008010211 */
        /* <DEDUP_REMOVED lines=92> */
[----:B------:R-:W4:Y:S04]  /*e060*/  LDSM.16.M88.4 R168, [R224+UR5+0x8000] ;  /* 0x00800005e0a8783b */ /* 0x000f280008000200 */
[----:B------:R-:W5:Y:S04]  /*e070*/  LDSM.16.M88.4 R172, [R224+UR5+0x8800] ;  /* 0x00880005e0ac783b */ /* 0x000f680008000200 */
[----:B------:R-:W1:Y:S04]  /*e080*/  LDSM.16.M88.4 R176, [R224+UR5+0x9000] ;  /* 0x00900005e0b0783b */ /* 0x000e680008000200 */
[----:B------:R-:W0:Y:S04]  /*e090*/  LDGDEPBAR ;  /* 0x00000000000079af */ /* 0x000e280000000000 */
[----:B------:R-:W3:Y:S04]  /*e0a0*/  LDSM.16.M88.4 R180, [R224+UR5+0x9800] ;  /* 0x00980005e0b4783b */ /* 0x000ee80008000200 */
[----:B------:R-:W-:Y:S04]  /*e0b0*/  LDSM.16.M88.4 R184, [R223] ;  /* 0x00000000dfb8783b */ /* 0x000fe80000000200 */
[----:B------:R-:W3:Y:S04]  /*e0c0*/  LDSM.16.M88.4 R188, [R222+0x8000] ;  /* 0x00800000debc783b */ /* 0x000ee80000000200 */
[----:B------:R-:W3:Y:S04]  /*e0d0*/  LDSM.16.M88.4 R192, [R222+0x8800] ;  /* 0x00880000dec0783b */ /* 0x000ee80000000200 */
[----:B--2---:R-:W-:Y:S01]  /*e0e0*/  LDSM.16.M88.4 R208, [R224+UR5+0xe000] ;  /* 0x00e00005e0d0783b */ /* 0x004fe20008000200 */
[C---:B----4-:R-:W-:Y:S08]  /*e0f0*/  HMMA.16816.F32.BF16 R4, R164.reuse, R168, RZ ;  /* 0x000000a8a404723c */ /* 0x050ff000000418ff */
[C---:B------:R-:W-:Y:S01]  /*e100*/  HMMA.16816.F32.BF16 R8, R164.reuse, R170, RZ ;  /* 0x000000aaa408723c */ /* 0x040fe200000418ff */
[----:B------:R-:W2:Y:S07]  /*e110*/  LDSM.16.M88.4 R168, [R222+0x9000] ;  /* 0x00900000dea8783b */ /* 0x000eae0000000200 */
[C---:B-----5:R-:W-:Y:S01]  /*e120*/  HMMA.16816.F32.BF16 R12, R164.reuse, R172, RZ ;  /* 0x000000aca40c723c */ /* 0x060fe200000418ff */
[----:B------:R-:W-:Y:S05]  /*e130*/  SEL R172, R3, 0xffffffc0, !P2 ;  /* 0xffffffc003ac7807 */ /* 0x000fea0005000000 */
[--C-:B------:R-:W-:Y:S02]  /*e140*/  IMAD.IADD R221, R225, 0x1, R172.reuse ;  /* 0x00000001e1dd7824 */ /* 0x100fe400078e02ac */
[C---:B------:R-:W-:Y:S01]  /*e150*/  HMMA.16816.F32.BF16 R16, R164.reuse, R174, RZ ;  /* 0x000000aea410723c */ /* 0x040fe200000418ff */
[----:B------:R-:W-:Y:S02]  /*e160*/  IMAD.IADD R219, R219, 0x1, R172 ;  /* 0x00000001dbdb7824 */ /* 0x000fe400078e02ac */
[----:B------:R-:W4:Y:S01]  /*e170*/  LDSM.16.M88.4 R172, [R222+0x9800] ;  /* 0x00980000deac783b */ /* 0x000f220000000200 */
[C---:B------:R-:W-:Y:S02]  /*e180*/  IMAD.IADD R220, R218.reuse, 0x1, R221 ;  /* 0x00000001dadc7824 */ /* 0x040fe400078e02dd */
[----:B------:R-:W-:Y:S01]  /*e190*/  IMAD.IADD R3, R218, 0x1, R219 ;  /* 0x00000001da037824 */ /* 0x000fe200078e02db */
[----:B------:R-:W-:Y:S01]  /*e1a0*/  LDSM.16.M88.4 R196, [R221] ;  /* 0x00000000ddc4783b */ /* 0x000fe20000000200 */
[C---:B-1----:R-:W-:Y:S03]  /*e1b0*/  HMMA.16816.F32.BF16 R20, R164.reuse, R176, RZ ;  /* 0x000000b0a414723c */ /* 0x042fe600000418ff */
[----:B------:R-:W1:Y:S04]  /*e1c0*/  LDSM.16.M88.4 R200, [R219+0x8000] ;  /* 0x00800000dbc8783b */ /* 0x000e680000000200 */
        /* <DEDUP_REMOVED lines=13> */
[C---:B--2---:R-:W-:Y:S08]  /*e2a0*/  HMMA.16816.F32.BF16 R20, R184.reuse, R168, R20 ;  /* 0x000000a8b814723c */ /* 0x044ff00000041814 */
[C---:B------:R-:W-:Y:S01]  /*e2b0*/  HMMA.16816.F32.BF16 R24, R184.reuse, R170, R24 ;  /* 0x000000aab818723c */ /* 0x040fe20000041818 */
[----:B------:R-:W2:Y:S07]  /*e2c0*/  LDSM.16.M88.4 R168, [R3+0x9000] ;  /* 0x0090000003a8783b */ /* 0x000eae0000000200 */
[C---:B----4-:R-:W-:Y:S08]  /*e2d0*/  HMMA.16816.F32.BF16 R28, R184.reuse, R172, R28 ;  /* 0x000000acb81c723c */ /* 0x050ff0000004181c */
[----:B------:R-:W-:Y:S01]  /*e2e0*/  HMMA.16816.F32.BF16 R32, R184, R174, R32 ;  /* 0x000000aeb820723c */ /* 0x000fe20000041820 */
[----:B------:R-:W4:Y:S04]  /*e2f0*/  LDSM.16.M88.4 R172, [R3+0x9800] ;  /* 0x0098000003ac783b */ /* 0x000f280000000200 */
[----:B------:R-:W-:Y:S03]  /*e300*/  LDSM.16.M88.4 R184, [R225+0x2000] ;  /* 0x00200000e1b8783b */ /* 0x000fe60000000200 */
[C---:B-1----:R-:W-:Y:S08]  /*e310*/  HMMA.16816.F32.BF16 R4, R196.reuse, R200, R4 ;  /* 0x000000c8c404723c */ /* 0x042ff00000041804 */
[C---:B------:R-:W-:Y:S01]  /*e320*/  HMMA.16816.F32.BF16 R8, R196.reuse, R202, R8 ;  /* 0x000000cac408723c */ /* 0x040fe20000041808 */
[----:B------:R-:W1:Y:S07]  /*e330*/  LDSM.16.M88.4 R200, [R224+UR5+0xa000] ;  /* 0x00a00005e0c8783b */ /* 0x000e6e0008000200 */
        /* <DEDUP_REMOVED lines=34> */
[----:B------:R-:W1:Y:S04]  /*e560*/  LDSM.16.M88.4 R176, [R219+0xa000] ;  /* 0x00a00000dbb0783b */ /* 0x000e680000000200 */
[----:B------:R-:W3:Y:S03]  /*e570*/  LDSM.16.M88.4 R184, [R219+0xb000] ;  /* 0x00b00000dbb8783b */ /* 0x000ee60000000200 */
[C---:B------:R-:W-:Y:S08]  /*e580*/  HMMA.16816.F32.BF16 R4, R188.reuse, R196, R4 ;  /* 0x000000c4bc04723c */ /* 0x040ff00000041804 */
[C---:B------:R-:W-:Y:S01]  /*e590*/  HMMA.16816.F32.BF16 R8, R188.reuse, R198, R8 ;  /* 0x000000c6bc08723c */ /* 0x040fe20000041808 */
[----:B------:R-:W-:Y:S07]  /*e5a0*/  LDSM.16.M88.4 R196, [R3+0xa000] ;  /* 0x00a0000003c4783b */ /* 0x000fee0000000200 */
[C---:B------:R-:W-:Y:S08]  /*e5b0*/  HMMA.16816.F32.BF16 R12, R188.reuse, R192, R12 ;  /* 0x000000c0bc0c723c */ /* 0x040ff0000004180c */
[C---:B------:R-:W-:Y:S01]  /*e5c0*/  HMMA.16816.F32.BF16 R16, R188.reuse, R194, R16 ;  /* 0x000000c2bc10723c */ /* 0x040fe20000041810 */
[----:B------:R-:W-:Y:S07]  /*e5d0*/  LDSM.16.M88.4 R192, [R220+0x2000] ;  /* 0x00200000dcc0783b */ /* 0x000fee0000000200 */
[C---:B--2---:R-:W-:Y:S08]  /*e5e0*/  HMMA.16816.F32.BF16 R20, R188.reuse, R168, R20 ;  /* 0x000000a8bc14723c */ /* 0x044ff00000041814 */
[C---:B------:R-:W-:Y:S01]  /*e5f0*/  HMMA.16816.F32.BF16 R24, R188.reuse, R170, R24 ;  /* 0x000000aabc18723c */ /* 0x040fe20000041818 */
[----:B------:R-:W2:Y:S07]  /*e600*/  LDSM.16.M88.4 R168, [R219+0xb800] ;  /* 0x00b80000dba8783b */ /* 0x000eae0000000200 */
[C---:B----4-:R-:W-:Y:S08]  /*e610*/  HMMA.16816.F32.BF16 R28, R188.reuse, R172, R28 ;  /* 0x000000acbc1c723c */ /* 0x050ff0000004181c */
        /* <DEDUP_REMOVED lines=9> */
[C---:B---3--:R-:W-:Y:S08]  /*e6b0*/  HMMA.16816.F32.BF16 R20, R164.reuse, R184, R20 ;  /* 0x000000b8a414723c */ /* 0x048ff00000041814 */
[C---:B------:R-:W-:Y:S01]  /*e6c0*/  HMMA.16816.F32.BF16 R24, R164.reuse, R186, R24 ;  /* 0x000000baa418723c */ /* 0x040fe20000041818 */
[----:B------:R-:W-:Y:S07]  /*e6d0*/  LDSM.16.M88.4 R184, [R224+UR5+0xc800] ;  /* 0x00c80005e0b8783b */ /* 0x000fee0008000200 */
[C---:B--2---:R-:W-:Y:S08]  /*e6e0*/  HMMA.16816.F32.BF16 R28, R164.reuse, R168, R28 ;  /* 0x000000a8a41c723c */ /* 0x044ff0000004181c */
        /* <DEDUP_REMOVED lines=189> */
.L_x_5445:
        /* <DEDUP_REMOVED lines=91> */
.L_x_5444:
[C---:B------:R-:W-:Y:S01]  /*f870*/  IADD3 R3, PT, PT, R235.reuse, -0x8, RZ ;  /* 0xfffffff8eb037810 */ /* 0x040fe20007ffe0ff */
[C---:B-1----:R-:W-:Y:S01]  /*f880*/  VIADD R171, R234.reuse, 0xffffffe9 ;  /* 0xffffffe9eaab7836 */ /* 0x042fe20000000000 */
[----:B------:R-:W-:Y:S01]  /*f890*/  IABS R165, R235 ;  /* 0x000000eb00a57213 */ /* 0x000fe20000000000 */
[----:B------:R-:W-:Y:S01]  /*f8a0*/  UISETP.GT.AND UP2, UPT, UR25, UR18, UPT ;  /* 0x000000121900728c */ /* 0x000fe2000bf44270 */
[----:B------:R-:W-:Y:S01]  /*f8b0*/  IABS R3, R3 ;  /* 0x0000000300037213 */ /* 0x000fe20000000000 */
[----:B------:R-:W-:Y:S01]  /*f8c0*/  UIADD3 UR20, UPT, UPT, UR20, -0x40, URZ ;  /* 0xffffffc014147890 */ /* 0x000fe2000fffe0ff */
[----:B------:R-:W-:Y:S02]  /*f8d0*/  I2FP.F32.S32 R165, R165 ;  /* 0x000000a500a57245 */ /* 0x000fe40000201400 */
[----:B------:R-:W-:Y:S02]  /*f8e0*/  I2FP.F32.S32 R3, R3 ;  /* 0x0000000300037245 */ /* 0x000fe40000201400 */
[----:B------:R-:W-:Y:S01]  /*f8f0*/  IADD3 R166, PT, PT, R235, -0x9, RZ ;  /* 0xfffffff7eba67810 */ /* 0x000fe20007ffe0ff */
[----:B------:R-:W-:Y:S01]  /*f900*/  FFMA.FTZ R6, R165, -UR14, R6 ;  /* 0x8000000ea5067c23 */ /* 0x000fe20008010006 */
[C---:B------:R-:W-:Y:S01]  /*f910*/  IADD3 R164, PT, PT, R234.reuse, -0x20, RZ ;  /* 0xffffffe0eaa47810 */ /* 0x040fe20007ffe0ff */
[----:B------:R-:W-:Y:S01]  /*f920*/  FFMA.FTZ R4, R3, -UR14, R4 ;  /* 0x8000000e03047c23 */ /* 0x000fe20008010004 */
[----:B------:R-:W-:Y:S01]  /*f930*/  IABS R166, R166 ;  /* 0x000000a600a67213 */ /* 0x000fe20000000000 */
[----:B------:R-:W-:Y:S01]  /*f940*/  VIADD R165, R234, 0xffffffe1 ;  /* 0xffffffe1eaa57836 */ /* 0x000fe20000000000 */
[-C--:B------:R-:W-:Y:S01]  /*f950*/  ISETP.GT.AND P5, PT, R227, R164.reuse, PT ;  /* 0x000000a4e300720c */ /* 0x080fe20003fa4270 */
[----:B------:R-:W-:Y:S01]  /*f960*/  FFMA.FTZ R10, R3, -UR14, R10 ;  /* 0x8000000e030a7c23 */ /* 0x000fe2000801000a */
[----:B------:R-:W-:Y:S02]  /*f970*/  ISETP.GT.AND P3, PT, R229, R164, PT ;  /* 0x000000a4e500720c */ /* 0x000fe40003f64270 */
[C---:B------:R-:W-:Y:S02]  /*f980*/  IADD3 R167, PT, PT, R235.reuse, -0x11, RZ ;  /* 0xffffffefeba77810 */ /* 0x040fe40007ffe0ff */
[C---:B------:R-:W-:Y:S02]  /*f990*/  ISETP.GE.AND P6, PT, R164.reuse, R228, PT ;  /* 0x000000e4a400720c */ /* 0x040fe40003fc6270 */
[----:B------:R-:W-:Y:S02]  /*f9a0*/  ISETP.GE.AND P0, PT, R164, R226, PT ;  /* 0x000000e2a400720c */ /* 0x000fe40003f06270 */
[----:B------:R-:W-:Y:S02]  /*f9b0*/  I2FP.F32.S32 R166, R166 ;  /* 0x000000a600a67245 */ /* 0x000fe40000201400 */
[----:B------:R-:W-:Y:S01]  /*f9c0*/  FSEL R164, R6, -INF , !P5 ;  /* 0xff80000006a47808 */ /* 0x000fe20006800000 */
[----:B------:R-:W-:Y:S01]  /*f9d0*/  VIADD R6, R235, 0xffffffe7 ;  /* 0xffffffe7eb067836 */ /* 0x000fe20000000000 */
[----:B------:R-:W-:Y:S01]  /*f9e0*/  FSEL R4, R4, -INF , !P3 ;  /* 0xff80000004047808 */ /* 0x000fe20005800000 */
[C---:B------:R-:W-:Y:S01]  /*f9f0*/  FFMA.FTZ R5, R166.reuse, -UR14, R5 ;  /* 0x8000000ea6057c23 */ /* 0x040fe20008010005 */
[----:B------:R-:W-:Y:S01]  /*fa00*/  ISETP.GE.AND P5, PT, R165, R228, PT ;  /* 0x000000e4a500720c */ /* 0x000fe20003fa6270 */
[----:B------:R-:W-:Y:S01]  /*fa10*/  FFMA.FTZ R11, R166, -UR14, R11 ;  /* 0x8000000ea60b7c23 */ /* 0x000fe2000801000b */
[-C--:B------:R-:W-:Y:S02]  /*fa20*/  ISETP.GT.AND P4, PT, R229, R165.reuse, PT ;  /* 0x000000a5e500720c */ /* 0x080fe40003f84270 */
[----:B------:R-:W-:Y:S02]  /*fa30*/  ISETP.GT.AND P1, PT, R227, R165, PT ;  /* 0x000000a5e300720c */ /* 0x000fe40003f24270 */
[----:B------:R-:W-:Y:S02]  /*fa40*/  ISETP.GE.AND P3, PT, R165, R226, PT ;  /* 0x000000e2a500720c */ /* 0x000fe40003f66270 */
[----:B------:R-:W-:Y:S02]  /*fa50*/  IABS R167, R167 ;  /* 0x000000a700a77213 */ /* 0x000fe40000000000 */
[C---:B------:R-:W-:Y:S02]  /*fa60*/  IADD3 R165, PT, PT, R235.reuse, -0x10, RZ ;  /* 0xfffffff0eba57810 */ /* 0x040fe40007ffe0ff */
[----:B------:R-:W-:Y:S01]  /*fa70*/  I2FP.F32.S32 R166, R167 ;  /* 0x000000a700a67245 */ /* 0x000fe20000201400 */
[C---:B------:R-:W-:Y:S01]  /*fa80*/  VIADD R167, R235.reuse, 0xffffffd7 ;  /* 0xffffffd7eba77836 */ /* 0x040fe20000000000 */
[----:B------:R-:W-:Y:S02]  /*fa90*/  IABS R165, R165 ;  /* 0x000000a500a57213 */ /* 0x000fe40000000000 */
[----:B------:R-:W-:Y:S01]  /*faa0*/  IABS R6, R6 ;  /* 0x0000000600067213 */ /* 0x000fe20000000000 */
[C---:B------:R-:W-:Y:S01]  /*fab0*/  FFMA.FTZ R15, R166.reuse, -UR14, R15 ;  /* 0x8000000ea60f7c23 */ /* 0x040fe2000801000f */
[----:B------:R-:W-:Y:S01]  /*fac0*/  I2FP.F32.S32 R165, R165 ;  /* 0x000000a500a57245 */ /* 0x000fe20000201400 */
[----:B------:R-:W-:Y:S01]  /*fad0*/  FFMA.FTZ R9, R166, -UR14, R9 ;  /* 0x8000000ea6097c23 */ /* 0x000fe20008010009 */
[C---:B------:R-:W-:Y:S02]  /*fae0*/  IADD3 R166, PT, PT, R235.reuse, -0x21, RZ ;  /* 0xffffffdfeba67810 */ /* 0x040fe40007ffe0ff */
[----:B------:R-:W-:Y:S01]  /*faf0*/  IADD3 R3, PT, PT, R235, -0x18, RZ ;  /* 0xffffffe8eb037810 */ /* 0x000fe20007ffe0ff */
[C---:B------:R-:W-:Y:S01]  /*fb00*/  FFMA.FTZ R14, R165.reuse, -UR14, R14 ;  /* 0x8000000ea50e7c23 */ /* 0x040fe2000801000e */
[----:B------:R-:W-:Y:S01]  /*fb10*/  I2FP.F32.S32 R6, R6 ;  /* 0x0000000600067245 */ /* 0x000fe20000201400 */
[----:B------:R-:W-:Y:S01]  /*fb20*/  FFMA.FTZ R8, R165, -UR14, R8 ;  /* 0x8000000ea5087c23 */ /* 0x000fe20008010008 */
[----:B------:R-:W-:Y:S02]  /*fb30*/  IADD3 R173, PT, PT, R234, -0x18, RZ ;  /* 0xffffffe8eaad7810 */ /* 0x000fe40007ffe0ff */
[----:B------:R-:W-:Y:S01]  /*fb40*/  IABS R166, R166 ;  /* 0x000000a600a67213 */ /* 0x000fe20000000000 */
[C---:B------:R-:W-:Y:S01]  /*fb50*/  FFMA.FTZ R19, R6.reuse, -UR14, R19 ;  /* 0x8000000e06137c23 */ /* 0x040fe20008010013 */
[C---:B------:R-:W-:Y:S01]  /*fb60*/  IADD3 R168, PT, PT, R235.reuse, -0x1, RZ ;  /* 0xffffffffeba87810 */ /* 0x040fe20007ffe0ff */
[----:B------:R-:W-:Y:S01]  /*fb70*/  FFMA.FTZ R13, R6, -UR14, R13 ;  /* 0x8000000e060d7c23 */ /* 0x000fe2000801000d */
[----:B------:R-:W-:Y:S02]  /*fb80*/  IADD3 R165, PT, PT, R235, -0x20, RZ ;  /* 0xffffffe0eba57810 */ /* 0x000fe40007ffe0ff */
[----:B------:R-:W-:Y:S02]  /*fb90*/  IABS R167, R167 ;  /* 0x000000a700a77213 */ /* 0x000fe40000000000 */
[----:B------:R-:W-:Y:S02]  /*fba0*/  IABS R3, R3 ;  /* 0x0000000300037213 */ /* 0x000fe40000000000 */
[----:B------:R-:W-:Y:S02]  /*fbb0*/  FSEL R175, R5, -INF , !P4 ;  /* 0xff80000005af7808 */ /* 0x000fe40006000000 */
[----:B------:R-:W-:Y:S02]  /*fbc0*/  ISETP.GT.AND P4, PT, R229, R173, PT ;  /* 0x000000ade500720c */ /* 0x000fe40003f84270 */
[----:B------:R-:W-:Y:S02]  /*fbd0*/  I2FP.F32.S32 R166, R166 ;  /* 0x000000a600a67245 */ /* 0x000fe40000201400 */
[----:B------:R-:W-:Y:S02]  /*fbe0*/  IABS R168, R168 ;  /* 0x000000a800a87213 */ /* 0x000fe40000000000 */
[----:B------:R-:W-:Y:S01]  /*fbf0*/  IABS R165, R165 ;  /* 0x000000a500a57213 */ /* 0x000fe20000000000 */
[C---:B------:R-:W-:Y:S01]  /*fc00*/  FFMA.FTZ R23, R166.reuse, -UR14, R23 ;  /* 0x8000000ea6177c23 */ /* 0x040fe20008010017 */
[----:B------:R-:W-:Y:S01]  /*fc10*/  MOV R6, R167 ;  /* 0x000000a700067202 */ /* 0x000fe20000000f00 */
[----:B------:R-:W-:Y:S01]  /*fc20*/  FFMA.FTZ R17, R166, -UR14, R17 ;  /* 0x8000000ea6117c23 */ /* 0x000fe20008010011 */
[----:B------:R-:W-:Y:S02]  /*fc30*/  I2FP.F32.S32 R3, R3 ;  /* 0x0000000300037245 */ /* 0x000fe40000201400 */
[----:B------:R-:W-:Y:S02]  /*fc40*/  IADD3 R167, PT, PT, R235, -0x40, RZ ;  /* 0xffffffc0eba77810 */ /* 0x000fe40007ffe0ff */
[----:B------:R-:W-:Y:S01]  /*fc50*/  FSEL R170, R8, -INF , !P4 ;  /* 0xff80000008aa7808 */ /* 0x000fe20006000000 */
[C---:B------:R-:W-:Y:S01]  /*fc60*/  FFMA.FTZ R12, R3.reuse, -UR14, R12 ;  /* 0x8000000e030c7c23 */ /* 0x040fe2000801000c */
[----:B------:R-:W-:Y:S01]  /*fc70*/  I2FP.F32.S32 R168, R168 ;  /* 0x000000a800a87245 */ /* 0x000fe20000201400 */
[----:B------:R-:W-:Y:S01]  /*fc80*/  FFMA.FTZ R18, R3, -UR14, R18 ;  /* 0x8000000e03127c23 */ /* 0x000fe20008010012 */
[----:B------:R-:W-:Y:S02]  /*fc90*/  ISETP.GT.AND P4, PT, R229, R171, PT ;  /* 0x000000abe500720c */ /* 0x000fe40003f84270 */
[----:B------:R-:W-:Y:S01]  /*fca0*/  I2FP.F32.S32 R165, R165 ;  /* 0x000000a500a57245 */ /* 0x000fe20000201400 */
[----:B------:R-:W-:Y:S01]  /*fcb0*/  FFMA.FTZ R7, R168, -UR14, R7 ;  /* 0x8000000ea8077c23 */ /* 0x000fe20008010007 */
[C---:B------:R-:W-:Y:S02]  /*fcc0*/  IADD3 R169, PT, PT, R234.reuse, -0x10, RZ ;  /* 0xfffffff0eaa97810 */ /* 0x040fe40007ffe0ff */
[----:B------:R-:W-:Y:S01]  /*fcd0*/  IABS R167, R167 ;  /* 0x000000a700a77213 */ /* 0x000fe20000000000 */
[----:B------:R-:W-:Y:S01]  /*fce0*/  FFMA.FTZ R22, R165, -UR14, R22 ;  /* 0x8000000ea5167c23 */ /* 0x000fe20008010016 */
[----:B------:R-:W-:Y:S01]  /*fcf0*/  IADD3 R166, PT, PT, R235, -0x41, RZ ;  /* 0xffffffbfeba67810 */ /* 0x000fe20007ffe0ff */
[----:B------:R-:W-:Y:S01]  /*fd00*/  FFMA.FTZ R16, R165, -UR14, R16 ;  /* 0x8000000ea5107c23 */ /* 0x000fe20008010010 */
[C---:B------:R-:W-:Y:S01]  /*fd10*/  IADD3 R3, PT, PT, R235.reuse, -0x28, RZ ;  /* 0xffffffd8eb037810 */ /* 0x040fe20007ffe0ff */
[----:B------:R-:W-:Y:S01]  /*fd20*/  VIADD R165, R235, 0xffffffd0 ;  /* 0xffffffd0eba57836 */ /* 0x000fe20000000000 */
[----:B------:R-:W-:Y:S02]  /*fd30*/  FSEL R8, R9, -INF , !P4 ;  /* 0xff80000009087808 */ /* 0x000fe40006000000 */
[----:B------:R-:W-:Y:S02]  /*fd40*/  ISETP.GT.AND P4, PT, R229, R169, PT ;  /* 0x000000a9e500720c */ /* 0x000fe40003f84270 */
[----:B------:R-:W-:Y:S02]  /*fd50*/  I2FP.F32.S32 R167, R167 ;  /* 0x000000a700a77245 */ /* 0x000fe40000201400 */
[----:B------:R-:W-:Y:S02]  /*fd60*/  IABS R166, R166 ;  /* 0x000000a600a67213 */ /* 0x000fe40000000000 */
[----:B------:R-:W-:Y:S01]  /*fd70*/  IADD3 R168, PT, PT, R234, -0xf, RZ ;  /* 0xfffffff1eaa87810 */ /* 0x000fe20007ffe0ff */
[----:B------:R-:W-:Y:S01]  /*fd80*/  FFMA.FTZ R32, R167, -UR14, R32 ;  /* 0x8000000ea7207c23 */ /* 0x000fe20008010020 */
[----:B------:R-:W-:Y:S02]  /*fd90*/  IABS R3, R3 ;  /* 0x0000000300037213 */ /* 0x000fe40000000000 */
[----:B------:R-:W-:Y:S02]  /*fda0*/  FSEL R194, R12, -INF , !P4 ;  /* 0xff8000000cc27808 */ /* 0x000fe40006000000 */
[----:B------:R-:W-:Y:S02]  /*fdb0*/  FSEL R5, R7, -INF , !P1 ;  /* 0xff80000007057808 */ /* 0x000fe40004800000 */
[----:B------:R-:W-:Y:S02]  /*fdc0*/  I2FP.F32.S32 R166, R166 ;  /* 0x000000a600a67245 */ /* 0x000fe40000201400 */
[----:B------:R-:W-:Y:S02]  /*fdd0*/  ISETP.GT.AND P1, PT, R229, R168, PT ;  /* 0x000000a8e500720c */ /* 0x000fe40003f24270 */
[----:B------:R-:W-:Y:S01]  /*fde0*/  ISETP.GT.AND P4, PT, R227, R173, PT ;  /* 0x000000ade300720c */ /* 0x000fe20003f84270 */
[----:B------:R-:W-:Y:S01]  /*fdf0*/  FFMA.FTZ R33, R166, -UR14, R33 ;  /* 0x8000000ea6217c23 */ /* 0x000fe20008010021 */
[----:B------:R-:W-:Y:S01]  /*fe00*/  I2FP.F32.S32 R3, R3 ;  /* 0x0000000300037245 */ /* 0x000fe20000201400 */
[C---:B------:R-:W-:Y:S01]  /*fe10*/  VIADD R166, R234.reuse, 0xfffffff9 ;  /* 0xfffffff9eaa67836 */ /* 0x040fe20000000000 */
[----:B------:R-:W-:Y:S02]  /*fe20*/  IADD3 R167, PT, PT, R234, -0x8, RZ ;  /* 0xfffffff8eaa77810 */ /* 0x000fe40007ffe0ff */
[----:B------:R-:W-:Y:S01]  /*fe30*/  IABS R165, R165 ;  /* 0x000000a500a57213 */ /* 0x000fe20000000000 */
[----:B------:R-:W-:Y:S01]  /*fe40*/  FFMA.FTZ R20, R3, -UR14, R20 ;  /* 0x8000000e03147c23 */ /* 0x000fe20008010014 */
[----:B------:R-:W-:Y:S01]  /*fe50*/  FSEL R192, R13, -INF , !P1 ;  /* 0xff8000000dc07808 */ /* 0x000fe20004800000 */
[----:B------:R-:W-:Y:S01]  /*fe60*/  FFMA.FTZ R26, R3, -UR14, R26 ;  /* 0x8000000e031a7c23 */ /* 0x000fe2000801001a */
[----:B------:R-:W-:Y:S01]  /*fe70*/  FSEL R9, R10, -INF , !P4 ;  /* 0xff8000000a097808 */ /* 0x000fe20006000000 */
[----:B------:R-:W-:Y:S01]  /*fe80*/  VIADD R13, R234, 0x11 ;  /* 0x00000011ea0d7836 */ /* 0x000fe20000000000 */
[----:B------:R-:W-:Y:S02]  /*fe90*/  ISETP.GT.AND P1, PT, R227, R171, PT ;  /* 0x000000abe300720c */ /* 0x000fe40003f24270 */
[----:B------:R-:W-:Y:S02]  /*fea0*/  I2FP.F32.S32 R165, R165 ;  /* 0x000000a500a57245 */ /* 0x000fe40000201400 */
[----:B------:R-:W-:Y:S02]  /*feb0*/  ISETP.GT.AND P4, PT, R229, R167, PT ;  /* 0x000000a7e500720c */ /* 0x000fe40003f84270 */
[----:B------:R-:W-:Y:S01]  /*fec0*/  IADD3 R3, PT, PT, R235, -0x38, RZ ;  /* 0xffffffc8eb037810 */ /* 0x000fe20007ffe0ff */
[C---:B------:R-:W-:Y:S01]  /*fed0*/  FFMA.FTZ R30, R165.reuse, -UR14, R30 ;  /* 0x8000000ea51e7c23 */ /* 0x040fe2000801001e */
[----:B------:R-:W-:Y:S01]  /*fee0*/  FSEL R174, R16, -INF , !P4 ;  /* 0xff80000010ae7808 */ /* 0x000fe20006000000 */
[----:B------:R-:W-:Y:S01]  /*fef0*/  FFMA.FTZ R24, R165, -UR14, R24 ;  /* 0x8000000ea5187c23 */ /* 0x000fe20008010018 */
[----:B------:R-:W-:Y:S02]  /*ff00*/  I2FP.F32.S32 R6, R6 ;  /* 0x0000000600067245 */ /* 0x000fe40000201400 */
[----:B------:R-:W-:Y:S02]  /*ff10*/  FSEL R7, R11, -INF , !P1 ;  /* 0xff8000000b077808 */ /* 0x000fe40004800000 */
[----:B------:R-:W-:Y:S01]  /*ff20*/  ISETP.GT.AND P4, PT, R227, R169, PT ;  /* 0x000000a9e300720c */ /* 0x000fe20003f84270 */
[C---:B------:R-:W-:Y:S01]  /*ff30*/  FFMA.FTZ R21, R6.reuse, -UR14, R21 ;  /* 0x8000000e06157c23 */ /* 0x040fe20008010015 */
[----:B------:R-:W-:Y:S01]  /*ff40*/  ISETP.GT.AND P1, PT, R229, R166, PT ;  /* 0x000000a6e500720c */ /* 0x000fe20003f24270 */
[----:B------:R-:W-:Y:S01]  /*ff50*/  FFMA.FTZ R27, R6, -UR14, R27 ;  /* 0x8000000e061b7c23 */ /* 0x000fe2000801001b */
[----:B------:R-:W-:Y:S02]  /*ff60*/  IADD3 R165, PT, PT, R234, 0x1, RZ ;  /* 0x00000001eaa57810 */ /* 0x000fe40007ffe0ff */
[----:B------:R-:W-:Y:S02]  /*ff70*/  IABS R3, R3 ;  /* 0x0000000300037213 */ /* 0x000fe40000000000 */
[----:B------:R-:W-:Y:S02]  /*ff80*/  FSEL R172, R17, -INF , !P1 ;  /* 0xff80000011ac7808 */ /* 0x000fe40004800000 */
[----:B------:R-:W-:Y:S02]  /*ff90*/  FSEL R197, R14, -INF , !P4 ;  /* 0xff8000000ec57808 */ /* 0x000fe40006000000 */
[----:B------:R-:W-:Y:S02]  /*ffa0*/  ISETP.GT.AND P1, PT, R227, R168, PT ;  /* 0x000000a8e300720c */ /* 0x000fe40003f24270 */
[----:B------:R-:W-:Y:S02]  /*ffb0*/  ISETP.GT.AND P4, PT, R229, R165, PT ;  /* 0x000000a5e500720c */ /* 0x000fe40003f84270 */
[----:B------:R-:W-:Y:S02]  /*ffc0*/  I2FP.F32.S32 R3, R3 ;  /* 0x0000000300037245 */ /* 0x000fe40000201400 */
[----:B------:R-:W-:Y:S02]  /*ffd0*/  IADD3 R6, PT, PT, R235, -0x31, RZ ;  /* 0xffffffcfeb067810 */ /* 0x000fe40007ffe0ff */
[----:B------:R-:W-:Y:S01]  /*ffe0*/  FSEL R21, R21, -INF , !P4 ;  /* 0xff80000015157808 */ /* 0x000fe20006000000 */
[----:B------:R-:W-:Y:S01]  /*fff0*/  FFMA.FTZ R28, R3, -UR14, R28 ;  /* 0x8000000e031c7c23 */ /* 0x000fe2000801001c */
[----:B------:R-:W-:Y:S01]  /*10000*/  FSEL R195, R15, -INF , !P1 ;  /* 0xff8000000fc37808 */ /* 0x000fe20004800000 */
[----:B------:R-:W-:Y:S01]  /*10010*/  FFMA.FTZ R34, R3, -UR14, R34 ;  /* 0x8000000e03227c23 */ /* 0x000fe20008010022 */
[----:B------:R-:W-:Y:S02]  /*10020*/  IABS R6, R6 ;  /* 0x0000000600067213 */ /* 0x000fe40000000000 */
[----:B------:R-:W-:Y:S02]  /*10030*/  ISETP.GT.AND P1, PT, R229, R234, PT ;  /* 0x000000eae500720c */ /* 0x000fe40003f24270 */
[----:B------:R-:W-:Y:S02]  /*10040*/  ISETP.GT.AND P4, PT, R227, R167, PT ;  /* 0x000000a7e300720c */ /* 0x000fe40003f84270 */
[----:B------:R-:W-:Y:S02]  /*10050*/  IADD3 R17, PT, PT, R234, 0x8, RZ ;  /* 0x00000008ea117810 */ /* 0x000fe40007ffe0ff */
[----:B------:R-:W-:Y:S02]  /*10060*/  IADD3 R3, PT, PT, R235, -0x39, RZ ;  /* 0xffffffc7eb037810 */ /* 0x000fe40007ffe0ff */
[----:B------:R-:W-:Y:S02]  /*10070*/  I2FP.F32.S32 R6, R6 ;  /* 0x0000000600067245 */ /* 0x000fe40000201400 */
[----:B------:R-:W-:Y:S02]  /*10080*/  FSEL R20, R20, -INF , !P1 ;  /* 0xff80000014147808 */ /* 0x000fe40004800000 */
[----:B------:R-:W-:Y:S01]  /*10090*/  FSEL R18, R18, -INF , !P4 ;  /* 0xff80000012127808 */ /* 0x000fe20006000000 */
[C---:B------:R-:W-:Y:S01]  /*100a0*/  FFMA.FTZ R31, R6.reuse, -UR14, R31 ;  /* 0x8000000e061f7c23 */ /* 0x040fe2000801001f */
[----:B------:R-:W-:Y:S01]  /*100b0*/  ISETP.GT.AND P4, PT, R229, R17, PT ;  /* 0x00000011e500720c */ /* 0x000fe20003f84270 */
[----:B------:R-:W-:Y:S01]  /*100c0*/  FFMA.FTZ R25, R6, -UR14, R25 ;  /* 0x8000000e06197c23 */ /* 0x000fe20008010019 */
[----:B------:R-:W-:Y:S02]  /*100d0*/  ISETP.GT.AND P1, PT, R227, R166, PT ;  /* 0x000000a6e300720c */ /* 0x000fe40003f24270 */
[----:B------:R-:W-:Y:S02]  /*100e0*/  IABS R3, R3 ;  /* 0x0000000300037213 */ /* 0x000fe40000000000 */
[----:B------:R-:W-:Y:S02]  /*100f0*/  IADD3 R16, PT, PT, R234, 0x9, RZ ;  /* 0x00000009ea107810 */ /* 0x000fe40007ffe0ff */
[----:B------:R-:W-:Y:S02]  /*10100*/  FSEL R19, R19, -INF , !P1 ;  /* 0xff80000013137808 */ /* 0x000fe40004800000 */
[----:B------:R-:W-:Y:S02]  /*10110*/  FSEL R24, R24, -INF , !P4 ;  /* 0xff80000018187808 */ /* 0x000fe40006000000 */
[----:B------:R-:W-:Y:S02]  /*10120*/  I2FP.F32.S32 R6, R3 ;  /* 0x0000000300067245 */ /* 0x000fe40000201400 */
[----:B------:R-:W-:Y:S02]  /*10130*/  ISETP.GT.AND P1, PT, R229, R16, PT ;  /* 0x00000010e500720c */ /* 0x000fe40003f24270 */
[----:B------:R-:W-:Y:S01]  /*10140*/  ISETP.GT.AND P4, PT, R227, R234, PT ;  /* 0x000000eae300720c */ /* 0x000fe20003f84270 */
[C---:B------:R-:W-:Y:S01]  /*10150*/  FFMA.FTZ R29, R6.reuse, -UR14, R29 ;  /* 0x8000000e061d7c23 */ /* 0x040fe2000801001d */
[----:B------:R-:W-:Y:S01]  /*10160*/  FSEL R25, R25, -INF , !P1 ;  /* 0xff80000019197808 */ /* 0x000fe20004800000 */
[----:B------:R-:W-:Y:S01]  /*10170*/  FFMA.FTZ R35, R6, -UR14, R35 ;  /* 0x8000000e06237c23 */ /* 0x000fe20008010023 */
[----:B------:R-:W-:Y:S02]  /*10180*/  FSEL R22, R22, -INF , !P4 ;  /* 0xff80000016167808 */ /* 0x000fe40006000000 */
[----:B------:R-:W-:Y:S02]  /*10190*/  ISETP.GT.AND P1, PT, R227, R165, PT ;  /* 0x000000a5e300720c */ /* 0x000fe40003f24270 */
[----:B------:R-:W-:Y:S02]  /*101a0*/  ISETP.GT.AND P4, PT, R229, R13, PT ;  /* 0x0000000de500720c */ /* 0x000fe40003f84270 */
[C---:B------:R-:W-:Y:S02]  /*101b0*/  IADD3 R15, PT, PT, R234.reuse, 0x10, RZ ;  /* 0x00000010ea0f7810 */ /* 0x040fe40007ffe0ff */
[----:B------:R-:W-:Y:S02]  /*101c0*/  IADD3 R6, PT, PT, R234, 0x18, RZ ;  /* 0x00000018ea067810 */ /* 0x000fe40007ffe0ff */
[----:B------:R-:W-:Y:S02]  /*101d0*/  FSEL R23, R23, -INF , !P1 ;  /* 0xff80000017177808 */ /* 0x000fe40004800000 */
[----:B------:R-:W-:Y:S02]  /*101e0*/  FSEL R29, R29, -INF , !P4 ;  /* 0xff8000001d1d7808 */ /* 0x000fe40006000000 */
[C---:B------:R-:W-:Y:S02]  /*101f0*/  ISETP.GT.AND P1, PT, R229.reuse, R15, PT ;  /* 0x0000000fe500720c */ /* 0x040fe40003f24270 */
[----:B------:R-:W-:Y:S02]  /*10200*/  ISETP.GT.AND P4, PT, R229, R6, PT ;  /* 0x00000006e500720c */ /* 0x000fe40003f84270 */
[----:B------:R-:W-:Y:S02]  /*10210*/  FSEL R28, R28, -INF , !P1 ;  /* 0xff8000001c1c7808 */ /* 0x000fe40004800000 */
[----:B------:R-:W-:Y:S02]  /*10220*/  FSEL R32, R32, -INF , !P4 ;  /* 0xff80000020207808 */ /* 0x000fe40006000000 */
[C---:B------:R-:W-:Y:S02]  /*10230*/  ISETP.GT.AND P1, PT, R227.reuse, R17, PT ;  /* 0x00000011e300720c */ /* 0x040fe40003f24270 */
[----:B------:R-:W-:Y:S02]  /*10240*/  ISETP.GT.AND P4, PT, R227, R13, PT ;  /* 0x0000000de300720c */ /* 0x000fe40003f84270 */
[----:B------:R-:W-:Y:S02]  /*10250*/  IADD3 R3, PT, PT, R234, 0x19, RZ ;  /* 0x00000019ea037810 */ /* 0x000fe40007ffe0ff */
[----:B------:R-:W-:Y:S02]  /*10260*/  FSEL R31, R31, -INF , !P4 ;  /* 0xff8000001f1f7808 */ /* 0x000fe40006000000 */
[----:B------:R-:W-:Y:S02]  /*10270*/  FSEL R26, R26, -INF , !P1 ;  /* 0xff8000001a1a7808 */ /* 0x000fe40004800000 */
[----:B------:R-:W-:Y:S02]  /*10280*/  ISETP.GE.AND P4, PT, R173, R228, PT ;  /* 0x000000e4ad00720c */ /* 0x000fe40003f86270 */
[----:B------:R-:W-:Y:S02]  /*10290*/  ISETP.GT.AND P1, PT, R229, R3, PT ;  /* 0x00000003e500720c */ /* 0x000fe40003f24270 */
[----:B------:R-:W-:Y:S02]  /*102a0*/  FSEL R11, R164, -INF , !P0 ;  /* 0xff800000a40b7808 */ /* 0x000fe40004000000 */
[----:B------:R-:W-:Y:S02]  /*102b0*/  ISETP.GT.AND P0, PT, R227, R16, PT ;  /* 0x00000010e300720c */ /* 0x000fe40003f04270 */
        /* <DEDUP_REMOVED lines=15> */
[----:B------:R-:W-:Y:S02]  /*103b0*/  ISETP.GT.AND P0, PT, R227, R3, PT ;  /* 0x00000003e300720c */ /* 0x000fe40003f04270 */
[----:B------:R-:W-:Y:S02]  /*103c0*/  FSEL R206, R20, -INF , !P4 ;  /* 0xff80000014ce7808 */ /* 0x000fe40006000000 */
[----:B------:R-:W-:Y:S02]  /*103d0*/  FSEL R9, R9, -INF , !P1 ;  /* 0xff80000009097808 */ /* 0x000fe40004800000 */
[-C--:B------:R-:W-:Y:S02]  /*103e0*/  ISETP.GE.AND P1, PT, R166, R228.reuse, PT ;  /* 0x000000e4a600720c */ /* 0x080fe40003f26270 */
[----:B------:R-:W-:Y:S02]  /*103f0*/  FSEL R7, R7, -INF , !P6 ;  /* 0xff80000007077808 */ /* 0x000fe40007000000 */
[----:B------:R-:W-:Y:S02]  /*10400*/  ISETP.GE.AND P4, PT, R16, R228, PT ;  /* 0x000000e41000720c */ /* 0x000fe40003f86270 */
[----:B------:R-:W-:Y:S02]  /*10410*/  FSEL R195, R195, -INF , !P3 ;  /* 0xff800000c3c37808 */ /* 0x000fe40005800000 */
[----:B------:R-:W-:Y:S02]  /*10420*/  FSEL R35, R35, -INF , !P0 ;  /* 0xff80000023237808 */ /* 0x000fe40004000000 */
[----:B------:R-:W-:Y:S02]  /*10430*/  ISETP.GE.AND P6, PT, R166, R226, PT ;  /* 0x000000e2a600720c */ /* 0x000fe40003fc6270 */
[-C--:B------:R-:W-:Y:S02]  /*10440*/  ISETP.GE.AND P3, PT, R17, R228.reuse, PT ;  /* 0x000000e41100720c */ /* 0x080fe40003f66270 */
[-C--:B------:R-:W-:Y:S02]  /*10450*/  ISETP.GE.AND P0, PT, R171, R228.reuse, PT ;  /* 0x000000e4ab00720c */ /* 0x080fe40003f06270 */
[----:B------:R-:W-:Y:S02]  /*10460*/  FSEL R12, R175, -INF , !P5 ;  /* 0xff800000af0c7808 */ /* 0x000fe40006800000 */
[----:B------:R-:W-:Y:S02]  /*10470*/  FSEL R172, R172, -INF , !P1 ;  /* 0xff800000acac7808 */ /* 0x000fe40004800000 */
[----:B------:R-:W-:Y:S02]  /*10480*/  FSEL R200, R25, -INF , !P4 ;  /* 0xff80000019c87808 */ /* 0x000fe40006000000 */
[----:B------:R-:W-:Y:S02]  /*10490*/  FSEL R173, R19, -INF , !P6 ;  /* 0xff80000013ad7808 */ /* 0x000fe40007000000 */
[----:B------:R-:W-:Y:S02]  /*104a0*/  ISETP.GE.AND P5, PT, R169, R228, PT ;  /* 0x000000e4a900720c */ /* 0x000fe40003fa6270 */
[-C--:B------:R-:W-:Y:S02]  /*104b0*/  ISETP.GE.AND P1, PT, R165, R226.reuse, PT ;  /* 0x000000e2a500720c */ /* 0x080fe40003f26270 */
[----:B------:R-:W-:Y:S02]  /*104c0*/  FSEL R202, R24, -INF , !P3 ;  /* 0xff80000018ca7808 */ /* 0x000fe40005800000 */
[----:B------:R-:W-:Y:S02]  /*104d0*/  ISETP.GE.AND P4, PT, R234, R226, PT ;  /* 0x000000e2ea00720c */ /* 0x000fe40003f86270 */
[C---:B------:R-:W-:Y:S02]  /*104e0*/  ISETP.GE.AND P6, PT, R15.reuse, R228, PT ;  /* 0x000000e40f00720c */ /* 0x040fe40003fc6270 */
[----:B------:R-:W-:Y:S02]  /*104f0*/  ISETP.GE.AND P3, PT, R15, R226, PT ;  /* 0x000000e20f00720c */ /* 0x000fe40003f66270 */
[----:B------:R-:W-:Y:S02]  /*10500*/  FSEL R8, R8, -INF , !P0 ;  /* 0xff80000008087808 */ /* 0x000fe40004000000 */
[----:B------:R-:W-:Y:S02]  /*10510*/  FMNMX3.FTZ R15, R0, R14, R12, !PT ;  /* 0x0000000e000f7276 */ /* 0x000fe4000781000c */
[-C--:B------:R-:W-:Y:S02]  /*10520*/  ISETP.GE.AND P0, PT, R168, R228.reuse, PT ;  /* 0x000000e4a800720c */ /* 0x080fe40003f06270 */
[----:B------:R-:W-:Y:S02]  /*10530*/  FSEL R205, R23, -INF , !P1 ;  /* 0xff80000017cd7808 */ /* 0x000fe40004800000 */
[----:B------:R-:W-:Y:S02]  /*10540*/  FSEL R207, R22, -INF , !P4 ;  /* 0xff80000016cf7808 */ /* 0x000fe40006000000 */
[----:B------:R-:W-:Y:S02]  /*10550*/  FSEL R194, R194, -INF , !P5 ;  /* 0xff800000c2c27808 */ /* 0x000fe40006800000 */
[-C--:B------:R-:W-:Y:S02]  /*10560*/  ISETP.GE.AND P5, PT, R167, R228.reuse, PT ;  /* 0x000000e4a700720c */ /* 0x080fe40003fa6270 */
[C---:B------:R-:W-:Y:S02]  /*10570*/  ISETP.GE.AND P1, PT, R13.reuse, R228, PT ;  /* 0x000000e40d00720c */ /* 0x040fe40003f26270 */
[----:B------:R-:W-:Y:S02]  /*10580*/  ISETP.GE.AND P4, PT, R13, R226, PT ;  /* 0x000000e20d00720c */ /* 0x000fe40003f86270 */
[----:B------:R-:W-:Y:S02]  /*10590*/  FSEL R192, R192, -INF , !P0 ;  /* 0xff800000c0c07808 */ /* 0x000fe40004000000 */
[----:B------:R-:W-:Y:S02]  /*105a0*/  FMNMX3.FTZ R13, R15, R10, R8, !PT ;  /* 0x0000000a0f0d7276 */ /* 0x000fe40007810008 */
[----:B------:R-:W-:Y:S02]  /*105b0*/  FMNMX3.FTZ R4, R2, R11, R5, !PT ;  /* 0x0000000b02047276 */ /* 0x000fe40007810005 */
[----:B------:R-:W-:Y:S02]  /*105c0*/  FSEL R174, R174, -INF , !P5 ;  /* 0xff800000aeae7808 */ /* 0x000fe40006800000 */
[----:B------:R-:W-:Y:S02]  /*105d0*/  ISETP.GE.AND P5, PT, R165, R228, PT ;  /* 0x000000e4a500720c */ /* 0x000fe40003fa6270 */
[----:B------:R-:W-:Y:S02]  /*105e0*/  FMNMX3.FTZ R13, R13, R194, R192, !PT ;  /* 0x000000c20d0d7276 */ /* 0x000fe400078100c0 */
[----:B------:R-:W-:Y:S02]  /*105f0*/  ISETP.GE.AND P0, PT, R167, R226, PT ;  /* 0x000000e2a700720c */ /* 0x000fe40003f06270 */
[----:B------:R-:W-:Y:S02]  /*10600*/  FMNMX3.FTZ R4, R4, R9, R7, !PT ;  /* 0x0000000904047276 */ /* 0x000fe40007810007 */
[----:B------:R-:W-:Y:S02]  /*10610*/  FSEL R204, R21, -INF , !P5 ;  /* 0xff80000015cc7808 */ /* 0x000fe40006800000 */
[----:B------:R-:W-:Y:S01]  /*10620*/  FMNMX3.FTZ R13, R13, R174, R172, !PT ;  /* 0x000000ae0d0d7276 */ /* 0x000fe200078100ac */
[----:B------:R-:W-:Y:S01]  /*10630*/  LDSM.16.MT88.4 R20, [R212+0x10000] ;  /* 0x01000000d414783b */ /* 0x000fe20000004200 */
        /* <DEDUP_REMOVED lines=11> */
[----:B------:R-:W-:Y:S02]  /*106f0*/  FSEL R188, R29, -INF , !P1 ;  /* 0xff8000001dbc7808 */ /* 0x000fe40004800000 */
[----:B------:R-:W-:Y:S02]  /*10700*/  ISETP.GE.AND P6, PT, R6, R228, PT ;  /* 0x000000e40600720c */ /* 0x000fe40003fc6270 */
[----:B------:R-:W-:Y:S02]  /*10710*/  FMNMX3.FTZ R3, R13, R202, R200, !PT ;  /* 0x000000ca0d037276 */ /* 0x000fe400078100c8 */
[----:B------:R-:W-:Y:S02]  /*10720*/  FMNMX3.FTZ R4, R4, R207, R205, !PT ;  /* 0x000000cf04047276 */ /* 0x000fe400078100cd */
        /* <DEDUP_REMOVED lines=12> */
[----:B------:R-:W-:Y:S02]  /*107f0*/  MOV R167, R238 ;  /* 0x000000ee00a77202 */ /* 0x000fe40000000f00 */
[----:B------:R-:W-:Y:S02]  /*10800*/  FMNMX3.FTZ R6, R3, R166, R165, !PT ;  /* 0x000000a603067276 */ /* 0x000fe400078100a5 */
[----:B------:R-:W-:Y:S02]  /*10810*/  @P2 IADD3 R167, PT, PT, R239, -0x40, RZ ;  /* 0xffffffc0efa72810 */ /* 0x000fe40007ffe0ff */
[----:B------:R-:W-:Y:S01]  /*10820*/  IADD3 R234, PT, PT, R234, -0x40, RZ ;  /* 0xffffffc0eaea7810 */ /* 0x000fe20007ffe0ff */
[----:B------:R-:W2:Y:S01]  /*10830*/  SHFL.BFLY PT, R3, R6, 0x2, 0x1f ;  /* 0x0c401f0006037f89 */ /* 0x000ea200000e0000 */
[----:B------:R-:W-:Y:S01]  /*10840*/  IADD3 R235, PT, PT, R235, 0x40, RZ ;  /* 0x00000040ebeb7810 */ /* 0x000fe20007ffe0ff */
[----:B------:R-:W-:Y:S06]  /*10850*/  IMAD.IADD R218, R218, 0x1, R167 ;  /* 0x00000001dada7824 */ /* 0x000fec00078e02a7 */
        /* <DEDUP_REMOVED lines=455> */
.L_x_5442:
        /* <DEDUP_REMOVED lines=346> */
.L_x_5448:
[----:B------:R-:W-:Y:S05]  /*13a70*/  BSYNC.RECONVERGENT B0 ;  /* 0x0000000000007941 */ /* 0x000fea0003800200 */
.L_x_5447:
[----:B------:R-:W4:Y:S01]  /*13a80*/  LDCU.64 UR4, c[0x0][0x410] ;  /* 0x00008200ff0477ac */ /* 0x000f220008000a00 */
[----:B------:R-:W-:Y:S01]  /*13a90*/  IMAD.MOV.U32 R215, RZ, RZ, RZ ;  /* 0x000000ffffd77224 */ /* 0x000fe200078e00ff */
[----:B------:R-:W-:Y:S01]  /*13aa0*/  SHF.R.U32.HI R0, RZ, 0x3, R216 ;  /* 0x00000003ff007819 */ /* 0x000fe200000116d8 */
[----:B------:R2:W2:Y:S01]  /*13ab0*/  LDS.128 R24, [R245] ;  /* 0x00000000f5187984 */ /* 0x0004a20000000c00 */
[----:B------:R-:W-:Y:S01]  /*13ac0*/  BSSY.RECONVERGENT B0, `(.L_x_5449) ;  /* 0x0000023000007945 */ /* 0x000fe20003800200 */
[----:B-1----:R-:W-:Y:S01]  /*13ad0*/  IMAD.WIDE.U32 R12, R4, UR10, R214 ;  /* 0x0000000a040c7c25 */ /* 0x002fe2000f8e00d6 */
[C---:B------:R-:W-:Y:S01]  /*13ae0*/  ISETP.GE.AND P3, PT, R0.reuse, UR16, PT ;  /* 0x0000001000007c0c */ /* 0x040fe2000bf66270 */
[----:B---3--:R1:W3:Y:S01]  /*13af0*/  LDS.128 R20, [R245+0x2000] ;  /* 0x00200000f5147984 */ /* 0x0082e20000000c00 */
[C---:B------:R-:W-:Y:S01]  /*13b00*/  IADD3 R6, PT, PT, R0.reuse, 0x20, RZ ;  /* 0x0000002000067810 */ /* 0x040fe20007ffe0ff */
        /* <DEDUP_REMOVED lines=30> */
.L_x_5450:
[----:B------:R-:W-:Y:S05]  /*13cf0*/  BSYNC.RECONVERGENT B0 ;  /* 0x0000000000007941 */ /* 0x000fea0003800200 */
.L_x_5449:
        /* <DEDUP_REMOVED lines=26> */
.L_x_5452:
[----:B------:R-:W-:Y:S05]  /*13ea0*/  BSYNC.RECONVERGENT B0 ;  /* 0x0000000000007941 */ /* 0x000fea0003800200 */
.L_x_5451:
        /* <DEDUP_REMOVED lines=26> */
.L_x_5454:
[----:B------:R-:W-:Y:S05]  /*14050*/  BSYNC.RECONVERGENT B0 ;  /* 0x0000000000007941 */ /* 0x000fea0003800200 */
.L_x_5453:
        /* <DEDUP_REMOVED lines=25> */
.L_x_5455:
        /* <DEDUP_REMOVED lines=9> */
.L_x_7494:


//--------------------- .text._ZN5flash24flash_fwd_splitkv_kernelI23Flash_fwd_kernel_traitsILi256ELi64ELi64ELi4ELb0ELb0EN7cutlass10bfloat16_tE19Flash_kernel_traitsILi256ELi64ELi64ELi4ES3_EELb0ELb1ELb1ELb0ELb0ELb1ELb0ELb0EEEvNS_16Flash_fwd_paramsE --------------------------
	.section	.text._ZN5flash24flash_fwd_splitkv_kernelI23Flash_fwd_kernel_traitsILi256ELi64ELi64ELi4ELb0ELb0EN7cutlass10bfloat16_tE19Flash_kernel_traitsILi256ELi64ELi64ELi4ES3_EELb0ELb1ELb1ELb0ELb0ELb1ELb0ELb0EEEvNS_16Flash_fwd_paramsE,"ax",@progbits
	.align	128
        .global         _ZN5flash24flash_fwd_splitkv_kernelI23Flash_fwd_kernel_traitsILi256ELi64ELi64ELi4ELb0ELb0EN7cutlass10bfloat16_tE19Flash_kernel_traitsILi256ELi64ELi64ELi4ES3_EELb0ELb1ELb1ELb0ELb0ELb1ELb0ELb0EEEvNS_16Flash_fwd_paramsE
        .type           _ZN5flash24flash_fwd_splitkv_kernelI23Flash_fwd_kernel_traitsILi256ELi64ELi64ELi4ELb0ELb0EN7cutlass10bfloat16_tE19Flash_kernel_traitsILi256ELi64ELi64ELi4ES3_EELb0ELb1ELb1ELb0ELb0ELb1ELb0ELb0EEEvNS_16Flash_fwd_paramsE,@function
        .size           _ZN5flash24flash_fwd_splitkv_kernelI23Flash_fwd_kernel_traitsILi256ELi64ELi64ELi4ELb0ELb0EN7cutlass10bfloat16_tE19Flash_kernel_traitsILi256ELi64ELi64ELi4ES3_EELb0ELb1ELb1ELb0ELb0ELb1ELb0ELb0EEEvNS_16Flash_fwd_paramsE,(.L_x_7495 - _ZN5flash24flash_fwd_splitkv_kernelI23Flash_fwd_kernel_traitsILi256ELi64ELi64ELi4ELb0ELb0EN7cutlass10bfloat16_tE19Flash_kernel_traitsILi256ELi64ELi64ELi4ES3_EELb0ELb1ELb1ELb0ELb0ELb1ELb0ELb0EEEvNS_16Flash_fwd_paramsE)
        .other          _ZN5flash24flash_fwd_splitkv_kernelI23Flash_fwd_kernel_traitsILi256ELi64ELi64ELi4ELb0ELb0EN7cutlass10bfloat16_tE19Flash_kernel_traitsILi256ELi64ELi64ELi4ES3_EELb0ELb1ELb1ELb0ELb0ELb1ELb0ELb0EEEvNS_16Flash_fwd_paramsE,@"STO_CUDA_ENTRY STV_DEFAULT"
_ZN5flash24flash_fwd_splitkv_kernelI23Flash_fwd_kernel_traitsILi256ELi64ELi64ELi4ELb0ELb0EN7cutlass10bfloat16_tE19Flash_kernel_traitsILi256ELi64ELi64ELi4ES3_EELb0ELb1ELb1ELb0ELb0ELb1ELb0ELb0EEEvNS_16Flash_fwd_paramsE:
.text._ZN5flash24flash_fwd_splitkv_kernelI23Flash_fwd_kernel_traitsILi256ELi64ELi64ELi4ELb0ELb0EN7cutlass10bfloat16_tE19Flash_kernel_traitsILi256ELi64ELi64ELi4ES3_EELb0ELb1ELb1ELb0ELb0ELb1ELb0ELb0EEEvNS_16Flash_fwd_paramsE:
        /* <DEDUP_REMOVED lines=75> */
.L_x_5456:
        /* <DEDUP_REMOVED lines=90> */
.L_x_5459:
[----:B------:R-:W-:Y:S05]  /*0a50*/  BSYNC.RECONVERGENT B0 ;  /* 0x0000000000007941 */ /* 0x000fea0003800200 */
.L_x_5458:
        /* <DEDUP_REMOVED lines=23> */
.L_x_5461:
[----:B------:R-:W-:Y:S05]  /*0bd0*/  BSYNC.RECONVERGENT B0 ;  /* 0x0000000000007941 */ /* 0x000fea0003800200 */
.L_x_5460:
        /* <DEDUP_REMOVED lines=22> */
.L_x_5463:
[----:B------:R-:W-:Y:S05]  /*0d40*/  BSYNC.RECONVERGENT B0 ;  /* 0x0000000000007941 */ /* 0x000fea0003800200 */
.L_x_5462:
        /* <DEDUP_REMOVED lines=21> */
.L_x_5465:
[----:B------:R-:W-:Y:S05]  /*0ea0*/  BSYNC.RECONVERGENT B0 ;  /* 0x0000000000007941 */ /* 0x000fea0003800200 */
.L_x_5464:
        /* <DEDUP_REMOVED lines=21> */
.L_x_5457:
        /* <DEDUP_REMOVED lines=13> */
.L_x_5466:
        /* <DEDUP_REMOVED lines=99> */
.L_x_5467:
        /* <DEDUP_REMOVED lines=15> */
.L_x_5469:
[----:B------:R-:W1:Y:S01]  /*17f0*/  LDCU.64 UR10, c[0x0][0x3b8] ;  /* 0x00007700ff0a77ac */ /* 0x000e620008000a00 */
[----:B------:R-:W-:-:S04]  /*1800*/  UIADD3 UR15, UPT, UPT, UR6, UR16, URZ ;  /* 0x00000010060f7290 */ /* 0x000fc8000fffe0ff */
[----:B-1----:R-:W-:Y:S02]  /*1810*/  UIMAD.WIDE.U32 UR4, UR15, UR10, URZ ;  /* 0x0000000a0f0472a5 */ /* 0x002fe4000f8e00ff */
[----:B------:R-:W-:-:S04]  /*1820*/  UIMAD UR15, UR15, UR11, URZ ;  /* 0x0000000b0f0f72a4 */ /* 0x000fc8000f8e02ff */
[----:B------:R-:W-:Y:S01]  /*1830*/  UIADD3 UR15, UPT, UPT, UR5, UR15, URZ ;  /* 0x0000000f050f7290 */ /* 0x000fe2000fffe0ff */
[----:B------:R-:W-:-:S11]  /*1840*/  UMOV UR14, UR4 ;  /* 0x00000004000e7c82 */ /* 0x000fd60008000000 */
.L_x_5470:
        /* <DEDUP_REMOVED lines=15> */
.L_x_5471:
[----:B------:R-:W1:Y:S01]  /*1940*/  LDCU.64 UR8, c[0x0][0x3c0] ;  /* 0x00007800ff0877ac */ /* 0x000e620008000a00 */
[----:B------:R-:W-:-:S04]  /*1950*/  UIADD3 UR6, UPT, UPT, UR6, UR16, URZ ;  /* 0x0000001006067290 */ /* 0x000fc8000fffe0ff */
[----:B-1----:R-:W-:Y:S02]  /*1960*/  UIMAD.WIDE.U32 UR4, UR6, UR8, URZ ;  /* 0x00000008060472a5 */ /* 0x002fe4000f8e00ff */
[----:B------:R-:W-:-:S04]  /*1970*/  UIMAD UR6, UR6, UR9, URZ ;  /* 0x00000009060672a4 */ /* 0x000fc8000f8e02ff */
[----:B------:R-:W-:-:S03]  /*1980*/  UIADD3 UR5, UPT, UPT, UR5, UR6, URZ ;  /* 0x0000000605057290 */ /* 0x000fc6000fffe0ff */
[----:B------:R-:W-:-:S09]  /*1990*/  UMOV UR6, UR4 ;  /* 0x0000000400067c82 */ /* 0x000fd20008000000 */
.L_x_5472:
        /* <DEDUP_REMOVED lines=51> */
.L_x_5468:
        /* <DEDUP_REMOVED lines=90> */
.L_x_5474:
[----:B------:R-:W-:Y:S05]  /*2270*/  BSYNC.RECONVERGENT B0 ;  /* 0x0000000000007941 */ /* 0x000fea0003800200 */
.L_x_5473:
        /* <DEDUP_REMOVED lines=41> */
.L_x_5476:
[----:B------:R-:W-:Y:S05]  /*2510*/  BSYNC.RECONVERGENT B0 ;  /* 0x0000000000007941 */ /* 0x000fea0003800200 */
.L_x_5475:
        /* <DEDUP_REMOVED lines=41> */
.L_x_5478:
[----:B------:R-:W-:Y:S05]  /*27b0*/  BSYNC.RECONVERGENT B0 ;  /* 0x0000000000007941 */ /* 0x000fea0003800200 */
.L_x_5477:
        /* <DEDUP_REMOVED lines=41> */
.L_x_5480:
[----:B------:R-:W-:Y:S05]  /*2a50*/  BSYNC.RECONVERGENT B0 ;  /* 0x0000000000007941 */ /* 0x000fea0003800200 */
.L_x_5479:
        /* <DEDUP_REMOVED lines=31> */
.L_x_5482:
[----:B------:R-:W-:Y:S05]  /*2c50*/  BSYNC.RECONVERGENT B0 ;  /* 0x0000000000007941 */ /* 0x000fea0003800200 */
.L_x_5481:
        /* <DEDUP_REMOVED lines=31> */
.L_x_5484:
[----:B------:R-:W-:Y:S05]  /*2e50*/  BSYNC.RECONVERGENT B0 ;  /* 0x0000000000007941 */ /* 0x000fea0003800200 */
.L_x_5483:
        /* <DEDUP_REMOVED lines=33> */
.L_x_5486:
[----:B------:R-:W-:Y:S05]  /*3070*/  BSYNC.RECONVERGENT B0 ;  /* 0x0000000000007941 */ /* 0x000fea0003800200 */
.L_x_5485:
        /* <DEDUP_REMOVED lines=31> */
.L_x_5488:
[----:B------:R-:W-:Y:S05]  /*3270*/  BSYNC.RECONVERGENT B0 ;  /* 0x0000000000007941 */ /* 0x000fea0003800200 */
.L_x_5487:
        /* <DEDUP_REMOVED lines=58> */
.L_x_5490:
[----:B------:R2:W-:Y:S04]  /*3620*/  STS.128 [R245+0x10000], RZ ;  /* 0x010000fff5007388 */ /* 0x0005e80000000c00 */
[----:B------:R2:W-:Y:S04]  /*3630*/  STS.128 [R245+0x12000], RZ ;  /* 0x012000fff5007388 */ /* 0x0005e80000000c00 */
[----:B------:R2:W-:Y:S04]  /*3640*/  STS.128 [R245+0x14000], RZ ;  /* 0x014000fff5007388 */ /* 0x0005e80000000c00 */
[----:B------:R2:W-:Y:S02]  /*3650*/  STS.128 [R245+0x16000], RZ ;  /* 0x016000fff5007388 */ /* 0x0005e40000000c00 */
.L_x_5491:
[----:B------:R-:W-:Y:S05]  /*3660*/  BSYNC.RECONVERGENT B0 ;  /* 0x0000000000007941 */ /* 0x000fea0003800200 */
.L_x_5489:
        /* <DEDUP_REMOVED lines=46> */
.L_x_5493:
[----:B------:R-:W-:Y:S05]  /*3950*/  BSYNC.RECONVERGENT B0 ;  /* 0x0000000000007941 */ /* 0x000fea0003800200 */
.L_x_5492:
        /* <DEDUP_REMOVED lines=36> */
.L_x_5495:
[----:B------:R-:W-:Y:S05]  /*3ba0*/  BSYNC.RECONVERGENT B0 ;  /* 0x0000000000007941 */ /* 0x000fea0003800200 */
.L_x_5494:
        /* <DEDUP_REMOVED lines=35> */
.L_x_5497:
[----:B------:R-:W-:Y:S05]  /*3de0*/  BSYNC.RECONVERGENT B0 ;  /* 0x0000000000007941 */ /* 0x000fea0003800200 */
.L_x_5496:
[----:B------:R-:W-:Y:S01]  /*3df0*/  LDSM.16.M88.4 R80, [R69] ;  /* 0x000000004550783b */ /* 0x000fe20000000200 */
[----:B------:R-:W-:Y:S01]  /*3e00*/  IMAD.MOV.U32 R96, RZ, RZ, 0x20 ;  /* 0x00000020ff607424 */ /* 0x000fe200078e00ff */
[----:B------:R-:W-:Y:S01]  /*3e10*/  LOP3.LUT P0, R165, R216, 0x2, RZ, 0xc0, !PT ;  /* 0x00000002d8a57812 */ /* 0x000fe2000780c0ff */
[----:B------:R-:W-:Y:S01]  /*3e20*/  VIADD R218, R98, UR5 ;  /* 0x0000000562da7c36 */ /* 0x000fe20008000000 */
[----:B------:R-:W5:Y:S01]  /*3e30*/  LDSM.16.M88.4 R32, [R98+UR5+0x8000] ;  /* 0x008000056220783b */ /* 0x000f620008000200 */
[----:B------:R-:W-:Y:S01]  /*3e40*/  LOP3.LUT R0, R216, 0x4, RZ, 0xc0, !PT ;  /* 0x00000004d8007812 */ /* 0x000fe200078ec0ff */
[----:B------:R-:W-:Y:S01]  /*3e50*/  IMAD.MOV.U32 R188, RZ, RZ, 0x40 ;  /* 0x00000040ffbc7424 */ /* 0x000fe200078e00ff */
[----:B------:R-:W-:Y:S01]  /*3e60*/  SEL R96, R96, 0xffffffe0, !P0 ;  /* 0xffffffe060607807 */ /* 0x000fe20004000000 */
[----:B------:R-:W2:Y:S01]  /*3e70*/  LDSM.16.M88.4 R56, [R98+UR5+0x8800] ;  /* 0x008800056238783b */ /* 0x000ea20008000200 */
[----:B------:R-:W-:Y:S01]  /*3e80*/  ISETP.NE.AND P0, PT, R0, RZ, PT ;  /* 0x000000ff0000720c */ /* 0x000fe20003f05270 */
[----:B------:R-:W4:Y:S01]  /*3e90*/  LDCU UR4, c[0x0][0x50c] ;  /* 0x0000a180ff0477ac */ /* 0x000f220008000800 */
[----:B------:R-:W-:Y:S01]  /*3ea0*/  LOP3.LUT R205, R217, 0x1f0, RZ, 0xc0, !PT ;  /* 0x000001f0d9cd7812 */ /* 0x000fe200078ec0ff */
[C-C-:B------:R-:W-:Y:S01]  /*3eb0*/  IMAD.IADD R100, R69.reuse, 0x1, R96.reuse ;  /* 0x0000000145647824 */ /* 0x140fe200078e0260 */
[----:B------:R-:W4:Y:S01]  /*3ec0*/  LDSM.16.M88.4 R48, [R98+UR5+0x9000] ;  /* 0x009000056230783b */ /* 0x000f220008000200 */
[----:B-1----:R-:W-:Y:S01]  /*3ed0*/  IMAD.IADD R2, R218, 0x1, R96 ;  /* 0x00000001da027824 */ /* 0x002fe200078e0260 */
[----:B------:R-:W-:Y:S01]  /*3ee0*/  SEL R188, R188, 0xffffffc0, !P0 ;  /* 0xffffffc0bcbc7807 */ /* 0x000fe20004000000 */
[----:B------:R-:W-:Y:S01]  /*3ef0*/  UIADD3 UR26, UPT, UPT, UR30, UR26, -UR20 ;  /* 0x0000001a1e1a7290 */ /* 0x000fe2000fffe814 */
[----:B---3--:R-:W1:Y:S01]  /*3f00*/  LDSM.16.M88.4 R12, [R98+UR5+0x9800] ;  /* 0x00980005620c783b */ /* 0x008e620008000200 */
[----:B------:R-:W-:Y:S01]  /*3f10*/  IMAD.U32 R226, RZ, RZ, UR30 ;  /* 0x0000001effe27e24 */ /* 0x000fe2000f8e00ff */
[----:B------:R-:W-:Y:S01]  /*3f20*/  UISETP.GT.U32.AND UP0, UPT, UR31, UR18, UPT ;  /* 0x000000121f00728c */ /* 0x000fe2000bf04070 */
[--C-:B------:R-:W-:Y:S01]  /*3f30*/  IMAD.IADD R99, R69, 0x1, R188.reuse ;  /* 0x0000000145637824 */ /* 0x100fe200078e02bc */
[----:B------:R-:W-:Y:S01]  /*3f40*/  LDSM.16.M88.4 R4, [R100] ;  /* 0x000000006404783b */ /* 0x000fe20000000200 */
[----:B------:R-:W-:-:S02]  /*3f50*/  IMAD.IADD R208, R218, 0x1, R188 ;  /* 0x00000001dad07824 */ /* 0x000fc400078e02bc */
[C---:B------:R-:W-:Y:S01]  /*3f60*/  IMAD.IADD R0, R96.reuse, 0x1, R99 ;  /* 0x0000000160007824 */ /* 0x040fe200078e0263 */
[----:B------:R-:W3:Y:S01]  /*3f70*/  LDSM.16.M88.4 R64, [R2+0x8000] ;  /* 0x008000000240783b */ /* 0x000ee20000000200 */
[----:B------:R-:W-:-:S03]  /*3f80*/  IMAD.IADD R3, R96, 0x1, R208 ;  /* 0x0000000160037824 */ /* 0x000fc600078e02d0 */
[----:B------:R-:W3:Y:S04]  /*3f90*/  LDSM.16.M88.4 R40, [R2+0x8800] ;  /* 0x008800000228783b */ /* 0x000ee80000000200 */
[----:B------:R-:W3:Y:S04]  /*3fa0*/  LDSM.16.M88.4 R20, [R2+0x9000] ;  /* 0x009000000214783b */ /* 0x000ee80000000200 */
[----:B------:R-:W3:Y:S04]  /*3fb0*/  LDSM.16.M88.4 R8, [R2+0x9800] ;  /* 0x009800000208783b */ /* 0x000ee80000000200 */
[----:B------:R-:W-:Y:S01]  /*3fc0*/  LDSM.16.M88.4 R28, [R99] ;  /* 0x00000000631c783b */ /* 0x000fe20000000200 */
[C---:B-----5:R-:W-:Y:S03]  /*3fd0*/  HMMA.16816.F32.BF16 R24, R80.reuse, R32, RZ ;  /* 0x000000205018723c */ /* 0x060fe600000418ff */
[----:B------:R-:W5:Y:S04]  /*3fe0*/  LDSM.16.M88.4 R36, [R208+0x8000] ;  /* 0x00800000d024783b */ /* 0x000f680000000200 */
[----:B------:R-:W5:Y:S01]  /*3ff0*/  LDSM.16.M88.4 R16, [R208+0x8800] ;  /* 0x00880000d010783b */ /* 0x000f620000000200 */
[C---:B--2---:R-:W-:Y:S03]  /*4000*/  HMMA.16816.F32.BF16 R60, R80.reuse, R56, RZ ;  /* 0x00000038503c723c */ /* 0x044fe600000418ff */
[----:B------:R-:W-:Y:S04]  /*4010*/  LDSM.16.M88.4 R72, [R3+0x9000] ;  /* 0x009000000348783b */ /* 0x000fe80000000200 */
[----:B------:R-:W-:Y:S01]  /*4020*/  LDSM.16.M88.4 R84, [R0+0x4000] ;  /* 0x004000000054783b */ /* 0x000fe20000000200 */
[C---:B------:R-:W-:Y:S03]  /*4030*/  HMMA.16816.F32.BF16 R32, R80.reuse, R34, RZ ;  /* 0x000000225020723c */ /* 0x040fe600000418ff */
[----:B------:R-:W-:Y:S04]  /*4040*/  LDSM.16.M88.4 R76, [R69+0x6000] ;  /* 0x00600000454c783b */ /* 0x000fe80000000200 */
[----:B------:R-:W-:Y:S01]  /*4050*/  LDSM.16.M88.4 R92, [R3+0xd800] ;  /* 0x00d80000035c783b */ /* 0x000fe20000000200 */
[C---:B------:R-:W-:Y:S03]  /*4060*/  HMMA.16816.F32.BF16 R56, R80.reuse, R58, RZ ;  /* 0x0000003a5038723c */ /* 0x040fe600000418ff */
[----:B------:R-:W-:Y:S04]  /*4070*/  LDSM.16.M88.4 R88, [R2+0xe000] ;  /* 0x00e000000258783b */ /* 0x000fe80000000200 */
[----:B------:R-:W0:Y:S01]  /*4080*/  LDGDEPBAR ;  /* 0x00000000000079af */ /* 0x000e220000000000 */
[C---:B----4-:R-:W-:Y:S08]  /*4090*/  HMMA.16816.F32.BF16 R52, R80.reuse, R48, RZ ;  /* 0x000000305034723c */ /* 0x050ff000000418ff */
[C---:B------:R-:W-:Y:S08]  /*40a0*/  HMMA.16816.F32.BF16 R48, R80.reuse, R50, RZ ;  /* 0x000000325030723c */ /* 0x040ff000000418ff */
[C---:B-1----:R-:W-:Y:S08]  /*40b0*/  HMMA.16816.F32.BF16 R44, R80.reuse, R12, RZ ;  /* 0x0000000c502c723c */ /* 0x042ff000000418ff */
[----:B------:R-:W-:Y:S01]  /*40c0*/  HMMA.16816.F32.BF16 R80, R80, R14, RZ ;  /* 0x0000000e5050723c */ /* 0x000fe200000418ff */
[----:B------:R-:W1:Y:S07]  /*40d0*/  LDSM.16.M88.4 R12, [R208+0x9000] ;  /* 0x00900000d00c783b */ /* 0x000e6e0000000200 */
[C---:B---3--:R-:W-:Y:S08]  /*40e0*/  HMMA.16816.F32.BF16 R24, R4.reuse, R64, R24 ;  /* 0x000000400418723c */ /* 0x048ff00000041818 */
[C---:B------:R-:W-:Y:S01]  /*40f0*/  HMMA.16816.F32.BF16 R32, R4.reuse, R66, R32 ;  /* 0x000000420420723c */ /* 0x040fe20000041820 */
[----:B------:R-:W-:Y:S07]  /*4100*/  LDSM.16.M88.4 R64, [R98+UR5+0xa800] ;  /* 0x00a800056240783b */ /* 0x000fee0008000200 */
        /* <DEDUP_REMOVED lines=8> */
[----:B------:R-:W3:Y:S04]  /*4190*/  LDSM.16.M88.4 R4, [R0] ;  /* 0x000000000004783b */ /* 0x000ee80000000200 */
[----:B------:R-:W4:Y:S03]  /*41a0*/  LDSM.16.M88.4 R8, [R3+0x8800] ;  /* 0x008800000308783b */ /* 0x000f260000000200 */
[C---:B-----5:R-:W-:Y:S08]  /*41b0*/  HMMA.16816.F32.BF16 R24, R28.reuse, R36, R24 ;  /* 0x000000241c18723c */ /* 0x060ff00000041818 */
[C---:B------:R-:W-:Y:S01]  /*41c0*/  HMMA.16816.F32.BF16 R32, R28.reuse, R38, R32 ;  /* 0x000000261c20723c */ /* 0x040fe20000041820 */
[----:B------:R-:W5:Y:S07]  /*41d0*/  LDSM.16.M88.4 R36, [R3+0x9800] ;  /* 0x009800000324783b */ /* 0x000f6e0000000200 */
[C---:B------:R-:W-:Y:S08]  /*41e0*/  HMMA.16816.F32.BF16 R60, R28.reuse, R16, R60 ;  /* 0x000000101c3c723c */ /* 0x040ff0000004183c */
[C---:B------:R-:W-:Y:S01]  /*41f0*/  HMMA.16816.F32.BF16 R56, R28.reuse, R18, R56 ;  /* 0x000000121c38723c */ /* 0x040fe20000041838 */
[----:B------:R-:W-:Y:S07]  /*4200*/  LDSM.16.M88.4 R16, [R69+0x2000] ;  /* 0x002000004510783b */ /* 0x000fee0000000200 */
[C---:B-1----:R-:W-:Y:S08]  /*4210*/  HMMA.16816.F32.BF16 R52, R28.reuse, R12, R52 ;  /* 0x0000000c1c34723c */ /* 0x042ff00000041834 */
[C---:B------:R-:W-:Y:S01]  /*4220*/  HMMA.16816.F32.BF16 R48, R28.reuse, R14, R48 ;  /* 0x0000000e1c30723c */ /* 0x040fe20000041830 */
[----:B------:R-:W1:Y:S07]  /*4230*/  LDSM.16.M88.4 R12, [R98+UR5+0xa000] ;  /* 0x00a00005620c783b */ /* 0x000e6e0008000200 */
[C---:B--2---:R-:W-:Y:S08]  /*4240*/  HMMA.16816.F32.BF16 R44, R28.reuse, R40, R44 ;  /* 0x000000281c2c723c */ /* 0x044ff0000004182c */
[----:B------:R-:W-:Y:S01]  /*4250*/  HMMA.16816.F32.BF16 R80, R28, R42, R80 ;  /* 0x0000002a1c50723c */ /* 0x000fe20000041850 */
[----:B------:R-:W2:Y:S04]  /*4260*/  LDSM.16.M88.4 R40, [R98+UR5+0xb000] ;  /* 0x00b000056228783b */ /* 0x000ea80008000200 */
[----:B------:R-:W-:Y:S03]  /*4270*/  LDSM.16.M88.4 R28, [R100+0x2000] ;  /* 0x00200000641c783b */ /* 0x000fe60000000200 */
[C---:B---3--:R-:W-:Y:S08]  /*4280*/  HMMA.16816.F32.BF16 R24, R4.reuse, R20, R24 ;  /* 0x000000140418723c */ /* 0x048ff00000041818 */
[C---:B------:R-:W-:Y:S01]  /*4290*/  HMMA.16816.F32.BF16 R32, R4.reuse, R22, R32 ;  /* 0x000000160420723c */ /* 0x040fe20000041820 */
[----:B------:R-:W-:Y:S07]  /*42a0*/  LDSM.16.M88.4 R20, [R98+UR5+0xb800] ;  /* 0x00b800056214783b */ /* 0x000fee0008000200 */
[C---:B----4-:R-:W-:Y:S08]  /*42b0*/  HMMA.16816.F32.BF16 R60, R4.reuse, R8, R60 ;  /* 0x00000008043c723c */ /* 0x050ff0000004183c */
[C---:B------:R-:W-:Y:S01]  /*42c0*/  HMMA.16816.F32.BF16 R56, R4.reuse, R10, R56 ;  /* 0x0000000a0438723c */ /* 0x040fe20000041838 */
[----:B------:R-:W3:Y:S07]  /*42d0*/  LDSM.16.M88.4 R8, [R2+0xa000] ;  /* 0x00a000000208783b */ /* 0x000eee0000000200 */
[C---:B------:R-:W-:Y:S08]  /*42e0*/  HMMA.16816.F32.BF16 R52, R4.reuse, R72, R52 ;  /* 0x000000480434723c */ /* 0x040ff00000041834 */
[C---:B------:R-:W-:Y:S01]  /*42f0*/  HMMA.16816.F32.BF16 R48, R4.reuse, R74, R48 ;  /* 0x0000004a0430723c */ /* 0x040fe20000041830 */
[----:B------:R-:W-:Y:S07]  /*4300*/  LDSM.16.M88.4 R72, [R98+UR5+0xe800] ;  /* 0x00e800056248783b */ /* 0x000fee0008000200 */
[C---:B-----5:R-:W-:Y:S08]  /*4310*/  HMMA.16816.F32.BF16 R44, R4.reuse, R36, R44 ;  /* 0x00000024042c723c */ /* 0x060ff0000004182c */
[----:B------:R-:W-:Y:S01]  /*4320*/  HMMA.16816.F32.BF16 R80, R4, R38, R80 ;  /* 0x000000260450723c */ /* 0x000fe20000041850 */
[----:B------:R-:W4:Y:S04]  /*4330*/  LDSM.16.M88.4 R4, [R2+0xa800] ;  /* 0x00a800000204783b */ /* 0x000f280000000200 */
        /* <DEDUP_REMOVED lines=8> */
[----:B------:R-:W-:Y:S01]  /*43c0*/  HMMA.16816.F32.BF16 R48, R16, R42, R48 ;  /* 0x0000002a1030723c */ /* 0x000fe20000041830 */
[----:B------:R-:W-:Y:S07]  /*43d0*/  LDSM.16.M88.4 R40, [R3+0xa000] ;  /* 0x00a000000328783b */ /* 0x000fee0000000200 */
[C---:B---3--:R-:W-:Y:S08]  /*43e0*/  HMMA.16816.F32.BF16 R24, R28.reuse, R8, R24 ;  /* 0x000000081c18723c */ /* 0x048ff00000041818 */
[C---:B------:R-:W-:Y:S01]  /*43f0*/  HMMA.16816.F32.BF16 R32, R28.reuse, R10, R32 ;  /* 0x0000000a1c20723c */ /* 0x040fe20000041820 */
[----:B------:R-:W-:Y:S07]  /*4400*/  LDSM.16.M88.4 R8, [R99+0x2000] ;  /* 0x002000006308783b */ /* 0x000fee0000000200 */
[C---:B----4-:R-:W-:Y:S08]  /*4410*/  HMMA.16816.F32.BF16 R60, R28.reuse, R4, R60 ;  /* 0x000000041c3c723c */ /* 0x050ff0000004183c */
[----:B------:R-:W-:Y:S01]  /*4420*/  HMMA.16816.F32.BF16 R56, R28, R6, R56 ;  /* 0x000000061c38723c */ /* 0x000fe20000041838 */
[----:B------:R-:W2:Y:S07]  /*4430*/  LDSM.16.M88.4 R4, [R208+0xa800] ;  /* 0x00a80000d004783b */ /* 0x000eae0000000200 */
        /* <DEDUP_REMOVED lines=14> */
[C---:B---3--:R-:W-:Y:S08]  /*4520*/  HMMA.16816.F32.BF16 R24, R8.reuse, R20, R24 ;  /* 0x000000140818723c */ /* 0x048ff00000041818 */
[C---:B------:R-:W-:Y:S01]  /*4530*/  HMMA.16816.F32.BF16 R32, R8.reuse, R22, R32 ;  /* 0x000000160820723c */ /* 0x040fe20000041820 */
[----:B------:R-:W-:Y:S07]  /*4540*/  LDSM.16.M88.4 R20, [R98+UR5+0xc000] ;  /* 0x00c000056214783b */ /* 0x000fee0008000200 */
[C---:B----4-:R-:W-:Y:S08]  /*4550*/  HMMA.16816.F32.BF16 R52, R8.reuse, R16, R52 ;  /* 0x000000100834723c */ /* 0x050ff00000041834 */
[C---:B------:R-:W-:Y:S01]  /*4560*/  HMMA.16816.F32.BF16 R48, R8.reuse, R18, R48 ;  /* 0x000000120830723c */ /* 0x040fe20000041830 */
[----:B------:R-:W-:Y:S04]  /*4570*/  LDSM.16.M88.4 R16, [R69+0x4000] ;  /* 0x004000004510783b */ /* 0x000fe80000000200 */
[----:B------:R-:W-:Y:S03]  /*4580*/  LDSM.16.M88.4 R68, [R98+UR5+0xf000] ;  /* 0x00f000056244783b */ /* 0x000fe60008000200 */
[C---:B-1----:R-:W-:Y:S08]  /*4590*/  HMMA.16816.F32.BF16 R44, R8.reuse, R12, R44 ;  /* 0x0000000c082c723c */ /* 0x042ff0000004182c */
[----:B------:R-:W-:Y:S01]  /*45a0*/  HMMA.16816.F32.BF16 R80, R8, R14, R80 ;  /* 0x0000000e0850723c */ /* 0x000fe20000041850 */
[----:B------:R-:W1:Y:S04]  /*45b0*/  LDSM.16.M88.4 R12, [R98+UR5+0xc800] ;  /* 0x00c80005620c783b */ /* 0x000e680008000200 */
[----:B------:R-:W3:Y:S03]  /*45c0*/  LDSM.16.M88.4 R8, [R98+UR5+0xd000] ;  /* 0x00d000056208783b */ /* 0x000ee60008000200 */
[C---:B-----5:R-:W-:Y:S08]  /*45d0*/  HMMA.16816.F32.BF16 R24, R28.reuse, R40, R24 ;  /* 0x000000281c18723c */ /* 0x060ff00000041818 */
[C---:B------:R-:W-:Y:S01]  /*45e0*/  HMMA.16816.F32.BF16 R32, R28.reuse, R42, R32 ;  /* 0x0000002a1c20723c */ /* 0x040fe20000041820 */
[----:B------:R-:W4:Y:S07]  /*45f0*/  LDSM.16.M88.4 R40, [R98+UR5+0xd800] ;  /* 0x00d800056228783b */ /* 0x000f2e0008000200 */
[C---:B------:R-:W-:Y:S08]  /*4600*/  HMMA.16816.F32.BF16 R60, R28.reuse, R36, R60 ;  /* 0x000000241c3c723c */ /* 0x040ff0000004183c */
[C---:B------:R-:W-:Y:S01]  /*4610*/  HMMA.16816.F32.BF16 R56, R28.reuse, R38, R56 ;  /* 0x000000261c38723c */ /* 0x040fe20000041838 */
[----:B------:R-:W-:Y:S07]  /*4620*/  LDSM.16.M88.4 R36, [R2+0xc000] ;  /* 0x00c000000224783b */ /* 0x000fee0000000200 */
[C---:B--2---:R-:W-:Y:S08]  /*4630*/  HMMA.16816.F32.BF16 R52, R28.reuse, R4, R52 ;  /* 0x000000041c34723c */ /* 0x044ff00000041834 */
[C---:B------:R-:W-:Y:S01]  /*4640*/  HMMA.16816.F32.BF16 R48, R28.reuse, R6, R48 ;  /* 0x000000061c30723c */ /* 0x040fe20000041830 */
[----:B------:R-:W2:Y:S07]  /*4650*/  LDSM.16.M88.4 R4, [R100+0x4000] ;  /* 0x004000006404783b */ /* 0x000eae0000000200 */
[C---:B------:R-:W-:Y:S08]  /*4660*/  HMMA.16816.F32.BF16 R44, R28.reuse, R64, R44 ;  /* 0x000000401c2c723c */ /* 0x040ff0000004182c */
[----:B------:R-:W-:Y:S01]  /*4670*/  HMMA.16816.F32.BF16 R80, R28, R66, R80 ;  /* 0x000000421c50723c */ /* 0x000fe20000041850 */
[----:B------:R-:W5:Y:S04]  /*4680*/  LDSM.16.M88.4 R28, [R2+0xc800] ;  /* 0x00c80000021c783b */ /* 0x000f680000000200 */
        /* <DEDUP_REMOVED lines=9> */
[----:B------:R-:W3:Y:S07]  /*4720*/  LDSM.16.M88.4 R8, [R99+0x4000] ;  /* 0x004000006308783b */ /* 0x000eee0000000200 */
[C---:B----4-:R-:W-:Y:S08]  /*4730*/  HMMA.16816.F32.BF16 R44, R16.reuse, R40, R44 ;  /* 0x00000028102c723c */ /* 0x050ff0000004182c */
[----:B------:R-:W-:Y:S01]  /*4740*/  HMMA.16816.F32.BF16 R80, R16, R42, R80 ;  /* 0x0000002a1050723c */ /* 0x000fe20000041850 */
[----:B------:R-:W4:Y:S04]  /*4750*/  LDSM.16.M88.4 R16, [R2+0xd800] ;  /* 0x00d800000210783b */ /* 0x000f280000000200 */
[----:B------:R-:W4:Y:S03]  /*4760*/  LDSM.16.M88.4 R40, [R3+0xc000] ;  /* 0x00c000000328783b */ /* 0x000f260000000200 */
[C---:B--2---:R-:W-:Y:S08]  /*4770*/  HMMA.16816.F32.BF16 R24, R4.reuse, R36, R24 ;  /* 0x000000240418723c */ /* 0x044ff00000041818 */
[C---:B------:R-:W-:Y:S01]  /*4780*/  HMMA.16816.F32.BF16 R32, R4.reuse, R38, R32 ;  /* 0x000000260420723c */ /* 0x040fe20000041820 */
[----:B------:R-:W2:Y:S07]  /*4790*/  LDSM.16.M88.4 R36, [R208+0xd000] ;  /* 0x00d00000d024783b */ /* 0x000eae0000000200 */
[C---:B-----5:R-:W-:Y:S08]  /*47a0*/  HMMA.16816.F32.BF16 R60, R4.reuse, R28, R60 ;  /* 0x0000001c043c723c */ /* 0x060ff0000004183c */
[C---:B------:R-:W-:Y:S01]  /*47b0*/  HMMA.16816.F32.BF16 R56, R4.reuse, R30, R56 ;  /* 0x0000001e0438723c */ /* 0x040fe20000041838 */
[----:B------:R-:W5:Y:S07]  /*47c0*/  LDSM.16.M88.4 R28, [R208+0xd800] ;  /* 0x00d80000d01c783b */ /* 0x000f6e0000000200 */
[C---:B-1----:R-:W-:Y:S08]  /*47d0*/  HMMA.16816.F32.BF16 R52, R4.reuse, R12, R52 ;  /* 0x0000000c0434723c */ /* 0x042ff00000041834 */
[----:B------:R-:W-:Y:S01]  /*47e0*/  HMMA.16816.F32.BF16 R48, R4, R14, R48 ;  /* 0x0000000e0430723c */ /* 0x000fe20000041830 */
[----:B------:R-:W1:Y:S07]  /*47f0*/  LDSM.16.M88.4 R12, [R98+UR5+0xe000] ;  /* 0x00e00005620c783b */ /* 0x000e6e0008000200 */
[C---:B---3--:R-:W-:Y:S08]  /*4800*/  HMMA.16816.F32.BF16 R24, R8.reuse, R20, R24 ;  /* 0x000000140818723c */ /* 0x048ff00000041818 */
[----:B------:R-:W-:Y:S01]  /*4810*/  HMMA.16816.F32.BF16 R32, R8, R22, R32 ;  /* 0x000000160820723c */ /* 0x000fe20000041820 */
[----:B------:R-:W3:Y:S07]  /*4820*/  LDSM.16.M88.4 R20, [R3+0xc800] ;  /* 0x00c800000314783b */ /* 0x000eee0000000200 */
[C---:B----4-:R-:W-:Y:S08]  /*4830*/  HMMA.16816.F32.BF16 R44, R4.reuse, R16, R44 ;  /* 0x00000010042c723c */ /* 0x050ff0000004182c */
[----:B------:R-:W-:Y:S01]  /*4840*/  HMMA.16816.F32.BF16 R80, R4, R18, R80 ;  /* 0x000000120450723c */ /* 0x000fe20000041850 */
[----:B------:R-:W4:Y:S04]  /*4850*/  LDSM.16.M88.4 R4, [R3+0xd000] ;  /* 0x00d000000304783b */ /* 0x000f280000000200 */
[----:B------:R-:W4:Y:S03]  /*4860*/  LDSM.16.M88.4 R16, [R100+0x6000] ;  /* 0x006000006410783b */ /* 0x000f260000000200 */
[----:B------:R-:W-:Y:S08]  /*4870*/  HMMA.16816.F32.BF16 R24, R84, R40, R24 ;  /* 0x000000285418723c */ /* 0x000ff00000041818 */
[C---:B------:R-:W-:Y:S08]  /*4880*/  HMMA.16816.F32.BF16 R60, R8.reuse, R64, R60 ;  /* 0x00000040083c723c */ /* 0x040ff0000004183c */
[C---:B------:R-:W-:Y:S01]  /*4890*/  HMMA.16816.F32.BF16 R56, R8.reuse, R66, R56 ;  /* 0x000000420838723c */ /* 0x040fe20000041838 */
[----:B------:R-:W4:Y:S07]  /*48a0*/  LDSM.16.M88.4 R64, [R98+UR5+0xf800] ;  /* 0x00f800056240783b */ /* 0x000f2e0008000200 */
[C---:B--2---:R-:W-:Y:S08]  /*48b0*/  HMMA.16816.F32.BF16 R52, R8.reuse, R36, R52 ;  /* 0x000000240834723c */ /* 0x044ff00000041834 */
[C---:B------:R-:W-:Y:S01]  /*48c0*/  HMMA.16816.F32.BF16 R48, R8.reuse, R38, R48 ;  /* 0x000000260830723c */ /* 0x040fe20000041830 */
[----:B------:R-:W-:Y:S07]  /*48d0*/  LDSM.16.M88.4 R36, [R2+0xf000] ;  /* 0x00f000000224783b */ /* 0x000fee0000000200 */
[C---:B-----5:R-:W-:Y:S08]  /*48e0*/  HMMA.16816.F32.BF16 R44, R8.reuse, R28, R44 ;  /* 0x0000001c082c723c */ /* 0x060ff0000004182c */
[----:B------:R-:W-:Y:S01]  /*48f0*/  HMMA.16816.F32.BF16 R80, R8, R30, R80 ;  /* 0x0000001e0850723c */ /* 0x000fe20000041850 */
[----:B------:R-:W-:Y:S04]  /*4900*/  LDSM.16.M88.4 R8, [R99+0x6000] ;  /* 0x006000006308783b */ /* 0x000fe80000000200 */
[----:B------:R-:W2:Y:S03]  /*4910*/  LDSM.16.M88.4 R28, [R208+0xe000] ;  /* 0x00e00000d01c783b */ /* 0x000ea60000000200 */
[----:B------:R-:W-:Y:S01]  /*4920*/  HMMA.16816.F32.BF16 R32, R84, R42, R32 ;  /* 0x0000002a5420723c */ /* 0x000fe20000041820 */
[----:B------:R-:W5:Y:S07]  /*4930*/  LDSM.16.M88.4 R40, [R2+0xe800] ;  /* 0x00e800000228783b */ /* 0x000f6e0000000200 */
[----:B-1----:R-:W-:Y:S08]  /*4940*/  HMMA.16816.F32.BF16 R24, R76, R12, R24 ;  /* 0x0000000c4c18723c */ /* 0x002ff00000041818 */
[C---:B---3--:R-:W-:Y:S08]  /*4950*/  HMMA.16816.F32.BF16 R60, R84.reuse, R20, R60 ;  /* 0x00000014543c723c */ /* 0x048ff0000004183c */
[C---:B------:R-:W-:Y:S01]  /*4960*/  HMMA.16816.F32.BF16 R56, R84.reuse, R22, R56 ;  /* 0x000000165438723c */ /* 0x040fe20000041838 */
[----:B------:R1:W3:Y:S07]  /*4970*/  LDSM.16.M88.4 R20, [R2+0xf800] ;  /* 0x00f800000214783b */ /* 0x0002ee0000000200 */
[C---:B----4-:R-:W-:Y:S08]  /*4980*/  HMMA.16816.F32.BF16 R52, R84.reuse, R4, R52 ;  /* 0x000000045434723c */ /* 0x050ff00000041834 */
[C---:B------:R-:W-:Y:S01]  /*4990*/  HMMA.16816.F32.BF16 R48, R84.reuse, R6, R48 ;  /* 0x000000065430723c */ /* 0x040fe20000041830 */
[----:B------:R4:W-:Y:S07]  /*49a0*/  LDSM.16.M88.4 R4, [R0+0x6000] ;  /* 0x006000000004783b */ /* 0x0009ee0000000200 */
[----:B------:R-:W-:Y:S01]  /*49b0*/  HMMA.16816.F32.BF16 R44, R84, R92, R44 ;  /* 0x0000005c542c723c */ /* 0x000fe2000004182c */
[----:B-1----:R-:W-:-:S04]  /*49c0*/  SHF.R.U32.HI R2, RZ, 0x2, R216 ;  /* 0x00000002ff027819 */ /* 0x002fc800000116d8 */
[----:B------:R-:W-:-:S03]  /*49d0*/  LOP3.LUT R2, R2, 0x7, RZ, 0xc0, !PT ;  /* 0x0000000702027812 */ /* 0x000fc600078ec0ff */
[----:B------:R-:W-:Y:S01]  /*49e0*/  HMMA.16816.F32.BF16 R80, R84, R94, R80 ;  /* 0x0000005e5450723c */ /* 0x000fe20000041850 */
[----:B------:R-:W-:-:S07]  /*49f0*/  IADD3 R166, PT, PT, R2, UR29, R205 ;  /* 0x0000001d02a67c10 */ /* 0x000fce000fffe0cd */
[----:B------:R-:W-:Y:S01]  /*4a00*/  HMMA.16816.F32.BF16 R32, R76, R14, R32 ;  /* 0x0000000e4c20723c */ /* 0x000fe20000041820 */
[----:B------:R-:W1:Y:S01]  /*4a10*/  LDSM.16.M88.4 R12, [R3+0xe000] ;  /* 0x00e00000030c783b */ /* 0x000e620000000200 */
[----:B----4-:R-:W-:-:S05]  /*4a20*/  IMAD.SHL.U32 R0, R216, 0x2, RZ ;  /* 0x00000002d8007824 */ /* 0x010fca00078e00ff */
[----:B------:R-:W-:Y:S01]  /*4a30*/  LOP3.LUT R0, R0, 0x6, RZ, 0xc0, !PT ;  /* 0x0000000600007812 */ /* 0x000fe200078ec0ff */
[----:B------:R-:W-:Y:S08]  /*4a40*/  HMMA.16816.F32.BF16 R24, R16, R88, R24 ;  /* 0x000000581018723c */ /* 0x000ff00000041818 */
[C---:B------:R-:W-:Y:S08]  /*4a50*/  HMMA.16816.F32.BF16 R60, R76.reuse, R72, R60 ;  /* 0x000000484c3c723c */ /* 0x040ff0000004183c */
[C---:B------:R-:W-:Y:S08]  /*4a60*/  HMMA.16816.F32.BF16 R56, R76.reuse, R74, R56 ;  /* 0x0000004a4c38723c */ /* 0x040ff00000041838 */
[C---:B------:R-:W-:Y:S08]  /*4a70*/  HMMA.16816.F32.BF16 R52, R76.reuse, R68, R52 ;  /* 0x000000444c34723c */ /* 0x040ff00000041834 */
[C---:B------:R-:W-:Y:S08]  /*4a80*/  HMMA.16816.F32.BF16 R48, R76.reuse, R70, R48 ;  /* 0x000000464c30723c */ /* 0x040ff00000041830 */
[C---:B------:R-:W-:Y:S08]  /*4a90*/  HMMA.16816.F32.BF16 R44, R76.reuse, R64, R44 ;  /* 0x000000404c2c723c */ /* 0x040ff0000004182c */
[----:B------:R-:W-:Y:S08]  /*4aa0*/  HMMA.16816.F32.BF16 R80, R76, R66, R80 ;  /* 0x000000424c50723c */ /* 0x000ff00000041850 */
[----:B--2---:R-:W-:Y:S08]  /*4ab0*/  HMMA.16816.F32.BF16 R24, R8, R28, R24 ;  /* 0x0000001c0818723c */ /* 0x004ff00000041818 */
[C---:B------:R-:W-:Y:S08]  /*4ac0*/  HMMA.16816.F32.BF16 R32, R16.reuse, R90, R32 ;  /* 0x0000005a1020723c */ /* 0x040ff00000041820 */
[C---:B-----5:R-:W-:Y:S08]  /*4ad0*/  HMMA.16816.F32.BF16 R60, R16.reuse, R40, R60 ;  /* 0x00000028103c723c */ /* 0x060ff0000004183c */
[C---:B------:R-:W-:Y:S08]  /*4ae0*/  HMMA.16816.F32.BF16 R56, R16.reuse, R42, R56 ;  /* 0x0000002a1038723c */ /* 0x040ff00000041838 */
[C---:B------:R-:W-:Y:S08]  /*4af0*/  HMMA.16816.F32.BF16 R52, R16.reuse, R36, R52 ;  /* 0x000000241034723c */ /* 0x040ff00000041834 */
[C---:B------:R-:W-:Y:S08]  /*4b00*/  HMMA.16816.F32.BF16 R48, R16.reuse, R38, R48 ;  /* 0x000000261030723c */ /* 0x040ff00000041830 */
[C---:B---3--:R-:W-:Y:S08]  /*4b10*/  HMMA.16816.F32.BF16 R44, R16.reuse, R20, R44 ;  /* 0x00000014102c723c */ /* 0x048ff0000004182c */
[----:B------:R-:W-:Y:S01]  /*4b20*/  HMMA.16816.F32.BF16 R80, R16, R22, R80 ;  /* 0x000000161050723c */ /* 0x000fe20000041850 */
[----:B------:R-:W2:Y:S01]  /*4b30*/  LDSM.16.M88.4 R16, [R208+0xe800] ;  /* 0x00e80000d010783b */ /* 0x000ea20000000200 */
[----:B------:R-:W-:-:S04]  /*4b40*/  VIADD R22, R0, UR17 ;  /* 0x0000001100167c36 */ /* 0x000fc80008000000 */
[----:B------:R-:W-:Y:S02]  /*4b50*/  VIADD R28, R22, UR20 ;  /* 0x00000014161c7c36 */ /* 0x000fe40008000000 */
[----:B-1----:R-:W-:Y:S01]  /*4b60*/  HMMA.16816.F32.BF16 R24, R4, R12, R24 ;  /* 0x0000000c0418723c */ /* 0x002fe20000041818 */
[C---:B------:R-:W-:Y:S02]  /*4b70*/  VIADD R13, R166.reuse, UR26 ;  /* 0x0000001aa60d7c36 */ /* 0x040fe40008000000 */
[----:B------:R-:W-:Y:S02]  /*4b80*/  VIADD R166, R166, UR30 ;  /* 0x0000001ea6a67c36 */ /* 0x000fe40008000000 */
[----:B------:R-:W-:Y:S01]  /*4b90*/  VIADD R23, R22, 0x1 ;  /* 0x0000000116177836 */ /* 0x000fe20000000000 */
[C---:B------:R-:W-:Y:S01]  /*4ba0*/  VIADDMNMX R228, R13.reuse, 0x1, R226, PT ;  /* 0x000000010de47846 */ /* 0x040fe200038001e2 */
[C---:B------:R-:W-:Y:S01]  /*4bb0*/  IMAD.IADD R12, R166.reuse, 0x1, -R28 ;  /* 0x00000001a60c7824 */ /* 0x040fe200078e0a1c */
[----:B------:R-:W-:Y:S01]  /*4bc0*/  HMMA.16816.F32.BF16 R32, R8, R30, R32 ;  /* 0x0000001e0820723c */ /* 0x000fe20000041820 */
[C---:B------:R-:W-:Y:S01]  /*4bd0*/  VIADD R167, R166.reuse, 0x8 ;  /* 0x00000008a6a77836 */ /* 0x040fe20000000000 */
[----:B------:R-:W-:Y:S01]  /*4be0*/  VIADDMNMX R226, R13, 0x9, R226, PT ;  /* 0x000000090de27846 */ /* 0x000fe200038001e2 */
[----:B------:R-:W-:Y:S01]  /*4bf0*/  VIADD R229, R166, -UR25 ;  /* 0x80000019a6e57c36 */ /* 0x000fe20008000000 */
[----:B------:R-:W-:Y:S01]  /*4c00*/  IABS R12, R12 ;  /* 0x0000000c000c7213 */ /* 0x000fe20000000000 */
[----:B------:R-:W-:Y:S01]  /*4c10*/  IMAD.IADD R28, R167, 0x1, -R28 ;  /* 0x00000001a71c7824 */ /* 0x000fe200078e0a1c */
[----:B------:R-:W-:Y:S01]  /*4c20*/  ISETP.GE.AND P2, PT, R23, R228, PT ;  /* 0x000000e41700720c */ /* 0x000fe20003f46270 */
[----:B------:R-:W-:Y:S01]  /*4c30*/  VIADD R227, R167, -UR25 ;  /* 0x80000019a7e37c36 */ /* 0x000fe20008000000 */
[-C--:B------:R-:W-:Y:S01]  /*4c40*/  ISETP.GT.AND P5, PT, R229, R23.reuse, PT ;  /* 0x00000017e500720c */ /* 0x080fe20003fa4270 */
[----:B------:R-:W-:Y:S01]  /*4c50*/  VIADD R36, R22, 0x38 ;  /* 0x0000003816247836 */ /* 0x000fe20000000000 */
[----:B------:R-:W-:Y:S01]  /*4c60*/  IABS R28, R28 ;  /* 0x0000001c001c7213 */ /* 0x000fe20000000000 */
[----:B------:R-:W-:Y:S01]  /*4c70*/  FMUL.FTZ R20, R24, UR4 ;  /* 0x0000000418147c20 */ /* 0x000fe20008410000 */
[----:B------:R-:W-:Y:S01]  /*4c80*/  FMUL.FTZ R21, R26, UR4 ;  /* 0x000000041a157c20 */ /* 0x000fe20008410000 */
[----:B------:R-:W-:Y:S01]  /*4c90*/  FMUL.FTZ R26, R25, UR4 ;  /* 0x00000004191a7c20 */ /* 0x000fe20008410000 */
[----:B------:R-:W-:Y:S01]  /*4ca0*/  IMAD.MOV.U32 R25, RZ, RZ, R12 ;  /* 0x000000ffff197224 */ /* 0x000fe200078e000c */
[----:B------:R-:W-:Y:S01]  /*4cb0*/  ISETP.GT.AND P1, PT, R227, R23, PT ;  /* 0x00000017e300720c */ /* 0x000fe20003f24270 */
[----:B------:R-:W-:Y:S01]  /*4cc0*/  VIADD R38, R36, UR20 ;  /* 0x0000001424267c36 */ /* 0x000fe20008000000 */
[----:B------:R-:W1:Y:S01]  /*4cd0*/  MUFU.TANH R20, R20 ;  /* 0x0000001400147308 */ /* 0x000e620000002400 */
[----:B------:R-:W-:Y:S01]  /*4ce0*/  ISETP.GE.AND P6, PT, R23, R226, PT ;  /* 0x000000e21700720c */ /* 0x000fe20003fc6270 */
[----:B------:R-:W-:Y:S01]  /*4cf0*/  IMAD.MOV.U32 R23, RZ, RZ, R28 ;  /* 0x000000ffff177224 */ /* 0x000fe200078e001c */
[----:B------:R-:W-:Y:S01]  /*4d00*/  HMMA.16816.F32.BF16 R32, R4, R14, R32 ;  /* 0x0000000e0420723c */ /* 0x000fe20000041820 */
[----:B------:R-:W3:Y:S01]  /*4d10*/  LDSM.16.M88.4 R12, [R3+0xe800] ;  /* 0x00e80000030c783b */ /* 0x000ee20000000200 */
[----:B------:R-:W-:Y:S01]  /*4d20*/  I2FP.F32.S32 R25, R25 ;  /* 0x0000001900197245 */ /* 0x000fe20000201400 */
[----:B------:R-:W-:Y:S01]  /*4d30*/  FMUL.FTZ R27, R27, UR4 ;  /* 0x000000041b1b7c20 */ /* 0x000fe20008410000 */
[----:B------:R-:W-:Y:S01]  /*4d40*/  IADD3 R24, PT, PT, R166, 0x37, -R38 ;  /* 0x00000037a6187810 */ /* 0x000fe20007ffe826 */
[----:B------:R-:W4:Y:S01]  /*4d50*/  MUFU.TANH R21, R21 ;  /* 0x0000001500157308 */ /* 0x000f220000002400 */
[----:B------:R-:W-:Y:S01]  /*4d60*/  ISETP.GT.AND P4, PT, R229, R22, PT ;  /* 0x00000016e500720c */ /* 0x000fe20003f84270 */
[----:B------:R-:W-:Y:S01]  /*4d70*/  VIADD R43, R22, 0x21 ;  /* 0x00000021162b7836 */ /* 0x000fe20000000000 */
[----:B--2---:R-:W-:Y:S01]  /*4d80*/  HMMA.16816.F32.BF16 R60, R8, R16, R60 ;  /* 0x00000010083c723c */ /* 0x004fe2000004183c */
[----:B------:R-:W-:-:S02]  /*4d90*/  I2FP.F32.S32 R16, R23 ;  /* 0x0000001700107245 */ /* 0x000fc40000201400 */
[----:B------:R-:W-:Y:S02]  /*4da0*/  IABS R24, R24 ;  /* 0x0000001800187213 */ /* 0x000fe40000000000 */
[----:B------:R-:W2:Y:S01]  /*4db0*/  MUFU.TANH R26, R26 ;  /* 0x0000001a001a7308 */ /* 0x000ea20000002400 */
[----:B-1----:R-:W-:Y:S01]  /*4dc0*/  FFMA.FTZ R25, R25, -UR14, R20 ;  /* 0x8000000e19197c23 */ /* 0x002fe20008010014 */
[----:B------:R-:W-:Y:S01]  /*4dd0*/  I2FP.F32.S32 R17, R24 ;  /* 0x0000001800117245 */ /* 0x000fe20000201400 */
[----:B------:R-:W-:Y:S01]  /*4de0*/  VIADD R24, R22, 0x8 ;  /* 0x0000000816187836 */ /* 0x000fe20000000000 */
[----:B------:R-:W-:Y:S01]  /*4df0*/  IADD3 R23, PT, PT, R166, 0x30, -R38 ;  /* 0x00000030a6177810 */ /* 0x000fe20007ffe826 */
[----:B------:R-:W-:Y:S01]  /*4e00*/  HMMA.16816.F32.BF16 R56, R8, R18, R56 ;  /* 0x000000120838723c */ /* 0x000fe20000041838 */
[----:B------:R-:W-:Y:S01]  /*4e10*/  FSEL R25, R25, -INF , !P4 ;  /* 0xff80000019197808 */ /* 0x000fe20006000000 */
[----:B------:R-:W-:Y:S01]  /*4e20*/  FMUL.FTZ R34, R34, UR4 ;  /* 0x0000000422227c20 */ /* 0x000fe20008410000 */
[----:B------:R-:W-:Y:S01]  /*4e30*/  ISETP.GE.AND P4, PT, R22, R228, PT ;  /* 0x000000e41600720c */ /* 0x000fe20003f86270 */
[----:B----4-:R-:W-:Y:S01]  /*4e40*/  FFMA.FTZ R20, R16, -UR14, R21 ;  /* 0x8000000e10147c23 */ /* 0x010fe20008010015 */
[----:B------:R-:W-:Y:S01]  /*4e50*/  FMUL.FTZ R21, R32, UR4 ;  /* 0x0000000420157c20 */ /* 0x000fe20008410000 */
[----:B------:R-:W1:Y:S01]  /*4e60*/  MUFU.TANH R16, R27 ;  /* 0x0000001b00107308 */ /* 0x000e620000002400 */
[----:B------:R-:W-:Y:S01]  /*4e70*/  ISETP.GT.AND P0, PT, R227, R22, PT ;  /* 0x00000016e300720c */ /* 0x000fe20003f04270 */
[----:B------:R-:W-:Y:S01]  /*4e80*/  FMUL.FTZ R35, R35, UR4 ;  /* 0x0000000423237c20 */ /* 0x000fe20008410000 */
[----:B------:R-:W-:-:S02]  /*4e90*/  IABS R23, R23 ;  /* 0x0000001700177213 */ /* 0x000fc40000000000 */
[----:B------:R-:W-:Y:S01]  /*4ea0*/  FSEL R40, R25, -INF , !P4 ;  /* 0xff80000019287808 */ /* 0x000fe20006000000 */
[----:B--2---:R-:W-:Y:S01]  /*4eb0*/  FFMA.FTZ R26, R17, -UR14, R26 ;  /* 0x8000000e111a7c23 */ /* 0x004fe2000801001a */
[C-C-:B------:R-:W-:Y:S01]  /*4ec0*/  IADD3 R17, PT, PT, R167.reuse, 0x37, -R38.reuse ;  /* 0x00000037a7117810 */ /* 0x140fe20007ffe826 */
[----:B------:R-:W2:Y:S01]  /*4ed0*/  MUFU.TANH R21, R21 ;  /* 0x0000001500157308 */ /* 0x000ea20000002400 */
[----:B------:R-:W-:Y:S02]  /*4ee0*/  FSEL R25, R20, -INF , !P0 ;  /* 0xff80000014197808 */ /* 0x000fe40004000000 */
[----:B------:R-:W-:Y:S02]  /*4ef0*/  IABS R17, R17 ;  /* 0x0000001100117213 */ /* 0x000fe40000000000 */
[----:B------:R-:W-:Y:S02]  /*4f00*/  I2FP.F32.S32 R20, R23 ;  /* 0x0000001700147245 */ /* 0x000fe40000201400 */
[----:B------:R-:W-:Y:S01]  /*4f10*/  I2FP.F32.S32 R17, R17 ;  /* 0x0000001100117245 */ /* 0x000fe20000201400 */
[----:B------:R-:W4:Y:S01]  /*4f20*/  MUFU.TANH R34, R34 ;  /* 0x0000002200227308 */ /* 0x000f220000002400 */
[----:B---3--:R-:W-:Y:S01]  /*4f30*/  HMMA.16816.F32.BF16 R60, R4, R12, R60 ;  /* 0x0000000c043c723c */ /* 0x008fe2000004183c */
[----:B------:R-:W-:Y:S01]  /*4f40*/  IADD3 R13, PT, PT, R167, 0x30, -R38 ;  /* 0x00000030a70d7810 */ /* 0x000fe20007ffe826 */
[----:B------:R-:W-:-:S02]  /*4f50*/  VIADD R12, R22, 0x9 ;  /* 0x00000009160c7836 */ /* 0x000fc40000000000 */
[----:B-1----:R-:W-:Y:S01]  /*4f60*/  FFMA.FTZ R16, R17, -UR14, R16 ;  /* 0x8000000e11107c23 */ /* 0x002fe20008010010 */
[----:B------:R-:W-:Y:S01]  /*4f70*/  IADD3 R17, PT, PT, R166, 0x2f, -R38 ;  /* 0x0000002fa6117810 */ /* 0x000fe20007ffe826 */
[----:B------:R-:W-:Y:S01]  /*4f80*/  VIADD R27, R22, 0x11 ;  /* 0x00000011161b7836 */ /* 0x000fe20000000000 */
[----:B------:R-:W-:Y:S01]  /*4f90*/  IABS R13, R13 ;  /* 0x0000000d000d7213 */ /* 0x000fe20000000000 */
[----:B--2---:R-:W-:Y:S01]  /*4fa0*/  FFMA.FTZ R20, R20, -UR14, R21 ;  /* 0x8000000e14147c23 */ /* 0x004fe20008010015 */
[----:B------:R-:W-:Y:S01]  /*4fb0*/  FMUL.FTZ R21, R33, UR4 ;  /* 0x0000000421157c20 */ /* 0x000fe20008410000 */
[----:B------:R-:W-:Y:S01]  /*4fc0*/  IABS R17, R17 ;  /* 0x0000001100117213 */ /* 0x000fe20000000000 */
[----:B------:R-:W-:Y:S01]  /*4fd0*/  HMMA.16816.F32.BF16 R56, R4, R14, R56 ;  /* 0x0000000e0438723c */ /* 0x000fe20000041838 */
[----:B------:R-:W-:Y:S02]  /*4fe0*/  ISETP.GT.AND P3, PT, R229, R24, PT ;  /* 0x00000018e500720c */ /* 0x000fe40003f64270 */
[----:B------:R-:W-:Y:S01]  /*4ff0*/  FSEL R42, R26, -INF , !P5 ;  /* 0xff8000001a2a7808 */ /* 0x000fe20006800000 */
[----:B------:R-:W1:Y:S01]  /*5000*/  MUFU.TANH R21, R21 ;  /* 0x0000001500157308 */ /* 0x000e620000002400 */
[----:B------:R-:W-:Y:S01]  /*5010*/  FSEL R37, R16, -INF , !P1 ;  /* 0xff80000010257808 */ /* 0x000fe20004800000 */
[----:B------:R-:W-:Y:S01]  /*5020*/  IMAD.MOV.U32 R16, RZ, RZ, R17 ;  /* 0x000000ffff107224 */ /* 0x000fe200078e0011 */
[----:B------:R-:W-:Y:S01]  /*5030*/  I2FP.F32.S32 R13, R13 ;  /* 0x0000000d000d7245 */ /* 0x000fe20000201400 */
[----:B------:R-:W-:Y:S01]  /*5040*/  FMUL.FTZ R26, R60, UR4 ;  /* 0x000000043c1a7c20 */ /* 0x000fe20008410000 */
[----:B------:R-:W-:Y:S01]  /*5050*/  ISETP.GE.AND P4, PT, R22, R226, PT ;  /* 0x000000e21600720c */ /* 0x000fe20003f86270 */
[----:B------:R-:W-:Y:S01]  /*5060*/  FMUL.FTZ R62, R62, UR4 ;  /* 0x000000043e3e7c20 */ /* 0x000fe20008410000 */
[----:B------:R-:W-:Y:S01]  /*5070*/  FSEL R42, R42, -INF , !P2 ;  /* 0xff8000002a2a7808 */ /* 0x000fe20005000000 */
[----:B----4-:R-:W-:Y:S01]  /*5080*/  FFMA.FTZ R34, R13, -UR14, R34 ;  /* 0x8000000e0d227c23 */ /* 0x010fe20008010022 */
[----:B------:R-:W-:Y:S01]  /*5090*/  FSEL R37, R37, -INF , !P6 ;  /* 0xff80000025257808 */ /* 0x000fe20007000000 */
[----:B------:R-:W-:Y:S01]  /*50a0*/  MUFU.TANH R26, R26 ;  /* 0x0000001a001a7308 */ /* 0x000fe20000002400 */
[----:B------:R-:W-:Y:S01]  /*50b0*/  FSEL R64, R20, -INF , !P3 ;  /* 0xff80000014407808 */ /* 0x000fe20005800000 */
[----:B------:R-:W-:Y:S01]  /*50c0*/  VIADD R20, R22, 0x10 ;  /* 0x0000001016147836 */ /* 0x000fe20000000000 */
[-C--:B------:R-:W-:Y:S01]  /*50d0*/  ISETP.GT.AND P2, PT, R229, R12.reuse, PT ;  /* 0x0000000ce500720c */ /* 0x080fe20003f44270 */
[----:B------:R-:W-:Y:S01]  /*50e0*/  FMUL.FTZ R63, R63, UR4 ;  /* 0x000000043f3f7c20 */ /* 0x000fe20008410000 */
[----:B------:R-:W-:Y:S01]  /*50f0*/  ISETP.GT.AND P1, PT, R227, R12, PT ;  /* 0x0000000ce300720c */ /* 0x000fe20003f24270 */
[----:B------:R-:W-:Y:S01]  /*5100*/  FMUL.FTZ R58, R58, UR4 ;  /* 0x000000043a3a7c20 */ /* 0x000fe20008410000 */
[----:B------:R-:W-:-:S02]  /*5110*/  ISETP.GE.AND P6, PT, R12, R228, PT ;  /* 0x000000e40c00720c */ /* 0x000fc40003fc6270 */
[----:B------:R-:W-:Y:S01]  /*5120*/  ISETP.GE.AND P3, PT, R12, R226, PT ;  /* 0x000000e20c00720c */ /* 0x000fe20003f66270 */
[----:B------:R-:W-:Y:S01]  /*5130*/  MUFU.TANH R63, R63 ;  /* 0x0000003f003f7308 */ /* 0x000fe20000002400 */
[----:B------:R-:W-:Y:S02]  /*5140*/  I2FP.F32.S32 R12, R16 ;  /* 0x00000010000c7245 */ /* 0x000fe40000201400 */
[----:B------:R-:W-:Y:S01]  /*5150*/  FSEL R23, R25, -INF , !P4 ;  /* 0xff80000019177808 */ /* 0x000fe20006000000 */
[----:B------:R-:W2:Y:S01]  /*5160*/  LDSM.16.M88.4 R16, [R208+0xf000] ;  /* 0x00f00000d010783b */ /* 0x000ea20000000200 */
[----:B------:R-:W-:Y:S01]  /*5170*/  ISETP.GT.AND P0, PT, R227, R24, PT ;  /* 0x00000018e300720c */ /* 0x000fe20003f04270 */
[----:B-1----:R-:W-:Y:S01]  /*5180*/  FFMA.FTZ R21, R12, -UR14, R21 ;  /* 0x8000000e0c157c23 */ /* 0x002fe20008010015 */
[C---:B------:R-:W-:Y:S01]  /*5190*/  ISETP.GE.AND P4, PT, R24.reuse, R228, PT ;  /* 0x000000e41800720c */ /* 0x040fe20003f86270 */
[----:B------:R-:W1:Y:S01]  /*51a0*/  MUFU.TANH R12, R35 ;  /* 0x00000023000c7308 */ /* 0x000e620000002400 */
[----:B------:R-:W-:-:S02]  /*51b0*/  ISETP.GE.AND P5, PT, R24, R226, PT ;  /* 0x000000e21800720c */ /* 0x000fc40003fa6270 */
[--C-:B------:R-:W-:Y:S02]  /*51c0*/  IADD3 R24, PT, PT, R166, 0x28, -R38.reuse ;  /* 0x00000028a6187810 */ /* 0x100fe40007ffe826 */
[----:B------:R-:W-:Y:S02]  /*51d0*/  FSEL R34, R34, -INF , !P0 ;  /* 0xff80000022227808 */ /* 0x000fe40004000000 */
[----:B------:R-:W-:Y:S01]  /*51e0*/  IABS R24, R24 ;  /* 0x0000001800187213 */ /* 0x000fe20000000000 */
[----:B------:R-:W-:Y:S01]  /*51f0*/  MUFU.TANH R58, R58 ;  /* 0x0000003a003a7308 */ /* 0x000fe20000002400 */
[----:B------:R-:W-:Y:S02]  /*5200*/  IADD3 R13, PT, PT, R167, 0x2f, -R38 ;  /* 0x0000002fa70d7810 */ /* 0x000fe40007ffe826 */
[----:B------:R-:W-:Y:S02]  /*5210*/  FSEL R64, R64, -INF , !P4 ;  /* 0xff80000040407808 */ /* 0x000fe40006000000 */
[----:B------:R-:W-:Y:S01]  /*5220*/  FSEL R39, R34, -INF , !P5 ;  /* 0xff80000022277808 */ /* 0x000fe20006800000 */
[----:B------:R-:W-:Y:S01]  /*5230*/  VIADD R34, R22, 0x20 ;  /* 0x0000002016227836 */ /* 0x000fe20000000000 */
[----:B------:R-:W-:Y:S01]  /*5240*/  FSEL R60, R21, -INF , !P2 ;  /* 0xff800000153c7808 */ /* 0x000fe20005000000 */
[----:B------:R-:W-:Y:S01]  /*5250*/  FMUL.FTZ R21, R61, UR4 ;  /* 0x000000043d157c20 */ /* 0x000fe20008410000 */
[----:B------:R-:W-:-:S02]  /*5260*/  ISETP.GT.AND P4, PT, R229, R20, PT ;  /* 0x00000014e500720c */ /* 0x000fc40003f84270 */
[----:B------:R-:W-:Y:S02]  /*5270*/  ISETP.GT.AND P0, PT, R227, R20, PT ;  /* 0x00000014e300720c */ /* 0x000fe40003f04270 */
[C---:B------:R-:W-:Y:S01]  /*5280*/  ISETP.GE.AND P5, PT, R20.reuse, R228, PT ;  /* 0x000000e41400720c */ /* 0x040fe20003fa6270 */
[----:B------:R-:W-:Y:S01]  /*5290*/  MUFU.TANH R21, R21 ;  /* 0x0000001500157308 */ /* 0x000fe20000002400 */
[----:B------:R-:W-:Y:S01]  /*52a0*/  ISETP.GE.AND P2, PT, R20, R226, PT ;  /* 0x000000e21400720c */ /* 0x000fe20003f46270 */
[----:B------:R-:W-:Y:S01]  /*52b0*/  IMAD.MOV.U32 R20, RZ, RZ, R24 ;  /* 0x000000ffff147224 */ /* 0x000fe200078e0018 */
[----:B------:R-:W-:Y:S02]  /*52c0*/  IABS R13, R13 ;  /* 0x0000000d000d7213 */ /* 0x000fe40000000000 */
[----:B------:R-:W-:Y:S02]  /*52d0*/  IADD3 R25, PT, PT, R167, 0x28, -R38 ;  /* 0x00000028a7197810 */ /* 0x000fe40007ffe826 */
[----:B------:R-:W-:-:S02]  /*52e0*/  I2FP.F32.S32 R13, R13 ;  /* 0x0000000d000d7245 */ /* 0x000fc40000201400 */
[----:B------:R-:W-:Y:S02]  /*52f0*/  I2FP.F32.S32 R15, R20 ;  /* 0x00000014000f7245 */ /* 0x000fe40000201400 */
[----:B------:R-:W3:Y:S01]  /*5300*/  MUFU.TANH R20, R62 ;  /* 0x0000003e00147308 */ /* 0x000ee20000002400 */
[----:B-1----:R-:W-:Y:S01]  /*5310*/  FFMA.FTZ R41, R13, -UR14, R12 ;  /* 0x8000000e0d297c23 */ /* 0x002fe2000801000c */
[----:B------:R-:W-:Y:S01]  /*5320*/  IADD3 R24, PT, PT, R166, 0x27, -R38 ;  /* 0x00000027a6187810 */ /* 0x000fe20007ffe826 */
[----:B------:R-:W-:Y:S01]  /*5330*/  FFMA.FTZ R26, R15, -UR14, R26 ;  /* 0x8000000e0f1a7c23 */ /* 0x000fe2000801001a */
[----:B------:R-:W-:Y:S01]  /*5340*/  IABS R25, R25 ;  /* 0x0000001900197213 */ /* 0x000fe20000000000 */
[----:B------:R-:W1:Y:S01]  /*5350*/  LDSM.16.M88.4 R12, [R3+0xf000] ;  /* 0x00f00000030c783b */ /* 0x000e620000000200 */
[----:B--2---:R-:W-:Y:S01]  /*5360*/  HMMA.16816.F32.BF16 R52, R8, R16, R52 ;  /* 0x000000100834723c */ /* 0x004fe20000041834 */
[----:B------:R-:W-:Y:S01]  /*5370*/  IABS R24, R24 ;  /* 0x0000001800187213 */ /* 0x000fe20000000000 */
[----:B------:R-:W-:Y:S01]  /*5380*/  FMUL.FTZ R17, R56, UR4 ;  /* 0x0000000438117c20 */ /* 0x000fe20008410000 */
[----:B------:R-:W-:-:S02]  /*5390*/  I2FP.F32.S32 R25, R25 ;  /* 0x0000001900197245 */ /* 0x000fc40000201400 */
[----:B------:R-:W-:Y:S02]  /*53a0*/  I2FP.F32.S32 R24, R24 ;  /* 0x0000001800187245 */ /* 0x000fe40000201400 */
[----:B------:R-:W-:Y:S01]  /*53b0*/  FSEL R26, R26, -INF , !P4 ;  /* 0xff8000001a1a7808 */ /* 0x000fe20006000000 */
[----:B------:R-:W2:Y:S01]  /*53c0*/  MUFU.TANH R17, R17 ;  /* 0x0000001100117308 */ /* 0x000ea20000002400 */
[----:B------:R-:W-:Y:S01]  /*53d0*/  FSEL R60, R60, -INF , !P6 ;  /* 0xff8000003c3c7808 */ /* 0x000fe20007000000 */
[----:B------:R-:W-:Y:S01]  /*53e0*/  HMMA.16816.F32.BF16 R28, R8, R18, R48 ;  /* 0x00000012081c723c */ /* 0x000fe20000041830 */
[----:B---3--:R-:W-:Y:S01]  /*53f0*/  FFMA.FTZ R20, R25, -UR14, R20 ;  /* 0x8000000e19147c23 */ /* 0x008fe20008010014 */
[----:B------:R-:W-:Y:S01]  /*5400*/  FFMA.FTZ R25, R24, -UR14, R21 ;  /* 0x8000000e18197c23 */ /* 0x000fe20008010015 */
[--C-:B------:R-:W-:Y:S01]  /*5410*/  IADD3 R21, PT, PT, R167, 0x27, -R38.reuse ;  /* 0x00000027a7157810 */ /* 0x100fe20007ffe826 */
[----:B------:R-:W-:Y:S01]  /*5420*/  FMUL.FTZ R18, R59, UR4 ;  /* 0x000000043b127c20 */ /* 0x000fe20008410000 */
[----:B------:R-:W-:-:S02]  /*5430*/  IADD3 R24, PT, PT, R166, 0x20, -R38 ;  /* 0x00000020a6187810 */ /* 0x000fc40007ffe826 */
[----:B------:R-:W-:Y:S02]  /*5440*/  IABS R21, R21 ;  /* 0x0000001500157213 */ /* 0x000fe40000000000 */
[----:B------:R-:W-:Y:S01]  /*5450*/  IABS R24, R24 ;  /* 0x0000001800187213 */ /* 0x000fe20000000000 */
[----:B------:R-:W-:Y:S01]  /*5460*/  MUFU.TANH R18, R18 ;  /* 0x0000001200127308 */ /* 0x000fe20000002400 */
[----:B------:R-:W-:Y:S01]  /*5470*/  FSEL R16, R26, -INF , !P5 ;  /* 0xff8000001a107808 */ /* 0x000fe20006800000 */
[----:B------:R-:W-:Y:S01]  /*5480*/  IMAD.MOV.U32 R26, RZ, RZ, R21 ;  /* 0x000000ffff1a7224 */ /* 0x000fe200078e0015 */
[----:B------:R-:W-:Y:S02]  /*5490*/  I2FP.F32.S32 R24, R24 ;  /* 0x0000001800187245 */ /* 0x000fe40000201400 */
[----:B------:R-:W-:Y:S02]  /*54a0*/  FSEL R41, R41, -INF , !P1 ;  /* 0xff80000029297808 */ /* 0x000fe40004800000 */
[----:B------:R-:W-:-:S02]  /*54b0*/  FSEL R21, R20, -INF , !P0 ;  /* 0xff80000014157808 */ /* 0x000fc40004000000 */
[-C--:B------:R-:W-:Y:S02]  /*54c0*/  ISETP.GT.AND P6, PT, R229, R27.reuse, PT ;  /* 0x0000001be500720c */ /* 0x080fe40003fc4270 */
[----:B------:R-:W-:Y:S02]  /*54d0*/  I2FP.F32.S32 R20, R26 ;  /* 0x0000001a00147245 */ /* 0x000fe40000201400 */
[----:B------:R-:W-:Y:S02]  /*54e0*/  FSEL R41, R41, -INF , !P3 ;  /* 0xff80000029297808 */ /* 0x000fe40005800000 */
[----:B------:R-:W-:Y:S01]  /*54f0*/  ISETP.GT.AND P1, PT, R227, R27, PT ;  /* 0x0000001be300720c */ /* 0x000fe20003f24270 */
[----:B------:R-:W-:Y:S01]  /*5500*/  FFMA.FTZ R63, R20, -UR14, R63 ;  /* 0x8000000e143f7c23 */ /* 0x000fe2000801003f */
[----:B------:R-:W-:Y:S01]  /*5510*/  ISETP.GE.AND P3, PT, R27, R228, PT ;  /* 0x000000e41b00720c */ /* 0x000fe20003f66270 */
[C---:B-1----:R-:W-:Y:S01]  /*5520*/  HMMA.16816.F32.BF16 R52, R4.reuse, R12, R52 ;  /* 0x0000000c0434723c */ /* 0x042fe20000041834 */
[----:B------:R-:W-:Y:S01]  /*5530*/  FMUL.FTZ R13, R57, UR4 ;  /* 0x00000004390d7c20 */ /* 0x000fe20008410000 */
[----:B--2---:R-:W-:Y:S01]  /*5540*/  FFMA.FTZ R12, R24, -UR14, R17 ;  /* 0x8000000e180c7c23 */ /* 0x004fe20008010011 */
[--C-:B------:R-:W-:Y:S01]  /*5550*/  IADD3 R17, PT, PT, R167, 0x20, -R38.reuse ;  /* 0x00000020a7117810 */ /* 0x100fe20007ffe826 */
[C---:B------:R-:W-:Y:S01]  /*5560*/  VIADD R24, R22.reuse, 0x19 ;  /* 0x0000001916187836 */ /* 0x040fe20000000000 */
[----:B------:R-:W-:Y:S01]  /*5570*/  ISETP.GE.AND P4, PT, R27, R226, PT ;  /* 0x000000e21b00720c */ /* 0x000fe20003f86270 */
[----:B------:R-:W-:Y:S01]  /*5580*/  VIADD R27, R22, 0x18 ;  /* 0x00000018161b7836 */ /* 0x000fe20000000000 */
[----:B------:R-:W-:Y:S01]  /*5590*/  FSEL R25, R25, -INF , !P6 ;  /* 0xff80000019197808 */ /* 0x000fe20007000000 */
[----:B------:R-:W1:Y:S01]  /*55a0*/  MUFU.TANH R13, R13 ;  /* 0x0000000d000d7308 */ /* 0x000e620000002400 */
[----:B------:R-:W-:Y:S01]  /*55b0*/  IABS R17, R17 ;  /* 0x0000001100117213 */ /* 0x000fe20000000000 */
[----:B------:R-:W-:Y:S01]  /*55c0*/  HMMA.16816.F32.BF16 R28, R4, R14, R28 ;  /* 0x0000000e041c723c */ /* 0x000fe2000004181c */
[----:B------:R-:W-:-:S02]  /*55d0*/  IADD3 R26, PT, PT, R166, 0x1f, -R38 ;  /* 0x0000001fa61a7810 */ /* 0x000fc40007ffe826 */
[----:B------:R-:W-:Y:S01]  /*55e0*/  FSEL R20, R25, -INF , !P3 ;  /* 0xff80000019147808 */ /* 0x000fe20005800000 */
[----:B------:R-:W-:Y:S01]  /*55f0*/  IMAD.MOV.U32 R25, RZ, RZ, R17 ;  /* 0x000000ffff197224 */ /* 0x000fe200078e0011 */
[----:B------:R-:W-:Y:S02]  /*5600*/  ISETP.GT.AND P5, PT, R229, R27, PT ;  /* 0x0000001be500720c */ /* 0x000fe40003fa4270 */
[----:B------:R-:W-:Y:S02]  /*5610*/  FSEL R17, R63, -INF , !P1 ;  /* 0xff8000003f117808 */ /* 0x000fe40004800000 */
[----:B------:R-:W-:Y:S01]  /*5620*/  IABS R26, R26 ;  /* 0x0000001a001a7213 */ /* 0x000fe20000000000 */
[----:B------:R-:W-:Y:S01]  /*5630*/  FMUL.FTZ R32, R52, UR4 ;  /* 0x0000000434207c20 */ /* 0x000fe20008410000 */
[----:B------:R-:W-:Y:S01]  /*5640*/  FSEL R17, R17, -INF , !P4 ;  /* 0xff80000011117808 */ /* 0x000fe20006000000 */
[----:B------:R-:W-:Y:S01]  /*5650*/  FMUL.FTZ R53, R53, UR4 ;  /* 0x0000000435357c20 */ /* 0x000fe20008410000 */
[----:B------:R-:W-:Y:S01]  /*5660*/  FSEL R12, R12, -INF , !P5 ;  /* 0xff8000000c0c7808 */ /* 0x000fe20006800000 */
[----:B------:R-:W-:Y:S01]  /*5670*/  FMUL.FTZ R15, R54, UR4 ;  /* 0x00000004360f7c20 */ /* 0x000fe20008410000 */
[-C--:B------:R-:W-:Y:S01]  /*5680*/  ISETP.GT.AND P3, PT, R229, R24.reuse, PT ;  /* 0x00000018e500720c */ /* 0x080fe20003f64270 */
[----:B------:R-:W2:Y:S01]  /*5690*/  MUFU.TANH R32, R32 ;  /* 0x0000002000207308 */ /* 0x000ea20000002400 */
[----:B------:R-:W-:Y:S01]  /*56a0*/  ISETP.GT.AND P1, PT, R227, R24, PT ;  /* 0x00000018e300720c */ /* 0x000fe20003f24270 */
[----:B------:R-:W-:Y:S01]  /*56b0*/  FMUL.FTZ R55, R55, UR4 ;  /* 0x0000000437377c20 */ /* 0x000fe20008410000 */
[----:B------:R-:W-:Y:S01]  /*56c0*/  I2FP.F32.S32 R25, R25 ;  /* 0x0000001900197245 */ /* 0x000fe20000201400 */
[----:B------:R-:W-:Y:S01]  /*56d0*/  FMUL.FTZ R30, R30, UR4 ;  /* 0x000000041e1e7c20 */ /* 0x000fe20008410000 */
[C---:B------:R-:W-:Y:S01]  /*56e0*/  ISETP.GE.AND P4, PT, R24.reuse, R228, PT ;  /* 0x000000e41800720c */ /* 0x040fe20003f86270 */
[----:B------:R-:W-:Y:S01]  /*56f0*/  FMUL.FTZ R31, R31, UR4 ;  /* 0x000000041f1f7c20 */ /* 0x000fe20008410000 */
[----:B------:R-:W-:Y:S01]  /*5700*/  ISETP.GE.AND P5, PT, R24, R226, PT ;  /* 0x000000e21800720c */ /* 0x000fe20003fa6270 */
[----:B------:R-:W-:Y:S01]  /*5710*/  FFMA.FTZ R58, R25, -UR14, R58 ;  /* 0x8000000e193a7c23 */ /* 0x000fe2000801003a */
[----:B------:R-:W-:Y:S01]  /*5720*/  I2FP.F32.S32 R24, R26 ;  /* 0x0000001a00187245 */ /* 0x000fe20000201400 */
[----:B------:R-:W3:Y:S01]  /*5730*/  MUFU.TANH R15, R15 ;  /* 0x0000000f000f7308 */ /* 0x000ee20000002400 */
[----:B------:R-:W-:-:S02]  /*5740*/  FSEL R21, R21, -INF , !P2 ;  /* 0xff80000015157808 */ /* 0x000fc40005000000 */
[----:B------:R-:W-:Y:S01]  /*5750*/  ISETP.GT.AND P0, PT, R227, R27, PT ;  /* 0x0000001be300720c */ /* 0x000fe20003f04270 */
[----:B-1----:R-:W-:Y:S01]  /*5760*/  FFMA.FTZ R13, R24, -UR14, R13 ;  /* 0x8000000e180d7c23 */ /* 0x002fe2000801000d */
[C---:B------:R-:W-:Y:S02]  /*5770*/  ISETP.GE.AND P2, PT, R27.reuse, R228, PT ;  /* 0x000000e41b00720c */ /* 0x040fe40003f46270 */
[----:B------:R-:W-:Y:S01]  /*5780*/  ISETP.GE.AND P6, PT, R27, R226, PT ;  /* 0x000000e21b00720c */ /* 0x000fe20003fc6270 */
[----:B------:R-:W-:Y:S01]  /*5790*/  MUFU.TANH R55, R55 ;  /* 0x0000003700377308 */ /* 0x000fe20000002400 */
[--C-:B------:R-:W-:Y:S01]  /*57a0*/  IADD3 R33, PT, PT, R167, 0x1f, -R38.reuse ;  /* 0x0000001fa7217810 */ /* 0x100fe20007ffe826 */
[----:B------:R-:W1:Y:S01]  /*57b0*/  LDSM.16.M88.4 R24, [R208+0xf800] ;  /* 0x00f80000d018783b */ /* 0x000e620000000200 */
[----:B------:R-:W-:Y:S02]  /*57c0*/  IADD3 R35, PT, PT, R166, 0x18, -R38 ;  /* 0x00000018a6237810 */ /* 0x000fe40007ffe826 */
[----:B------:R-:W-:-:S02]  /*57d0*/  IABS R33, R33 ;  /* 0x0000002100217213 */ /* 0x000fc40000000000 */
[----:B------:R-:W-:Y:S01]  /*57e0*/  FSEL R19, R58, -INF , !P0 ;  /* 0xff8000003a137808 */ /* 0x000fe20004000000 */
[----:B------:R-:W-:Y:S01]  /*57f0*/  MUFU.TANH R30, R30 ;  /* 0x0000001e001e7308 */ /* 0x000fe20000002400 */
[----:B------:R-:W-:Y:S02]  /*5800*/  IABS R35, R35 ;  /* 0x0000002300237213 */ /* 0x000fe40000000000 */
[----:B------:R-:W-:Y:S02]  /*5810*/  FSEL R12, R12, -INF , !P2 ;  /* 0xff8000000c0c7808 */ /* 0x000fe40005000000 */
[----:B------:R-:W-:Y:S02]  /*5820*/  FSEL R19, R19, -INF , !P6 ;  /* 0xff80000013137808 */ /* 0x000fe40007000000 */
[----:B------:R-:W-:Y:S01]  /*5830*/  FSEL R13, R13, -INF , !P3 ;  /* 0xff8000000d0d7808 */ /* 0x000fe20005800000 */
[----:B------:R-:W-:Y:S01]  /*5840*/  MUFU.TANH R31, R31 ;  /* 0x0000001f001f7308 */ /* 0x000fe20000002400 */
[----:B------:R-:W-:-:S02]  /*5850*/  I2FP.F32.S32 R33, R33 ;  /* 0x0000002100217245 */ /* 0x000fc40000201400 */
[-C--:B------:R-:W-:Y:S02]  /*5860*/  ISETP.GT.AND P2, PT, R229, R34.reuse, PT ;  /* 0x00000022e500720c */ /* 0x080fe40003f44270 */
[----:B------:R-:W-:Y:S01]  /*5870*/  ISETP.GT.AND P0, PT, R227, R34, PT ;  /* 0x00000022e300720c */ /* 0x000fe20003f04270 */
[----:B------:R-:W-:Y:S01]  /*5880*/  FFMA.FTZ R48, R33, -UR14, R18 ;  /* 0x8000000e21307c23 */ /* 0x000fe20008010012 */
[C---:B------:R-:W-:Y:S01]  /*5890*/  ISETP.GE.AND P6, PT, R34.reuse, R228, PT ;  /* 0x000000e42200720c */ /* 0x040fe20003fc6270 */
[----:B------:R-:W4:Y:S01]  /*58a0*/  MUFU.TANH R18, R53 ;  /* 0x0000003500127308 */ /* 0x000f220000002400 */
[----:B------:R-:W-:Y:S01]  /*58b0*/  ISETP.GE.AND P3, PT, R34, R226, PT ;  /* 0x000000e22200720c */ /* 0x000fe20003f66270 */
[----:B------:R-:W-:Y:S01]  /*58c0*/  IMAD.MOV.U32 R34, RZ, RZ, R35 ;  /* 0x000000ffff227224 */ /* 0x000fe200078e0023 */
[--C-:B------:R-:W-:Y:S02]  /*58d0*/  IADD3 R50, PT, PT, R166, 0x17, -R38.reuse ;  /* 0x00000017a6327810 */ /* 0x100fe40007ffe826 */
[----:B------:R-:W-:-:S02]  /*58e0*/  IADD3 R49, PT, PT, R167, 0x18, -R38 ;  /* 0x00000018a7317810 */ /* 0x000fc40007ffe826 */
[----:B------:R-:W-:Y:S02]  /*58f0*/  I2FP.F32.S32 R35, R34 ;  /* 0x0000002200237245 */ /* 0x000fe40000201400 */
[----:B------:R-:W-:Y:S02]  /*5900*/  IABS R50, R50 ;  /* 0x0000003200327213 */ /* 0x000fe40000000000 */
[----:B------:R-:W-:Y:S01]  /*5910*/  IABS R49, R49 ;  /* 0x0000003100317213 */ /* 0x000fe20000000000 */
[----:B--2---:R-:W-:Y:S01]  /*5920*/  FFMA.FTZ R196, R35, -UR14, R32 ;  /* 0x8000000e23c47c23 */ /* 0x004fe20008010020 */
[----:B------:R-:W-:Y:S01]  /*5930*/  FSEL R14, R13, -INF , !P4 ;  /* 0xff8000000d0e7808 */ /* 0x000fe20006000000 */
[----:B------:R2:W5:Y:S01]  /*5940*/  LDSM.16.M88.4 R32, [R3+0xf800] ;  /* 0x00f800000320783b */ /* 0x0005620000000200 */
[----:B------:R-:W-:Y:S01]  /*5950*/  FSEL R13, R48, -INF , !P1 ;  /* 0xff800000300d7808 */ /* 0x000fe20004800000 */
[----:B------:R-:W-:-:S04]  /*5960*/  DEPBAR.LE SB0, 0x0 ;  /* 0x000080000000791a */ /* 0x000fc80000000000 */
[C---:B-1----:R-:W-:Y:S01]  /*5970*/  HMMA.16816.F32.BF16 R44, R8.reuse, R24, R44 ;  /* 0x00000018082c723c */ /* 0x042fe2000004182c */
[----:B------:R-:W-:Y:S02]  /*5980*/  IADD3 R24, PT, PT, R166, 0x10, -R38 ;  /* 0x00000010a6187810 */ /* 0x000fe40007ffe826 */
[----:B------:R-:W-:Y:S02]  /*5990*/  I2FP.F32.S32 R48, R49 ;  /* 0x0000003100307245 */ /* 0x000fe40000201400 */
[----:B------:R-:W-:Y:S02]  /*59a0*/  IABS R24, R24 ;  /* 0x0000001800187213 */ /* 0x000fe40000000000 */
[----:B------:R-:W-:Y:S01]  /*59b0*/  ISETP.GT.AND P4, PT, R229, R43, PT ;  /* 0x0000002be500720c */ /* 0x000fe20003f84270 */
[----:B---3--:R-:W-:Y:S01]  /*59c0*/  FFMA.FTZ R48, R48, -UR14, R15 ;  /* 0x8000000e30307c23 */ /* 0x008fe2000801000f */
[----:B------:R-:W-:Y:S01]  /*59d0*/  I2FP.F32.S32 R24, R24 ;  /* 0x0000001800187245 */ /* 0x000fe20000201400 */
[----:B------:R-:W-:Y:S01]  /*59e0*/  VIADD R15, R22, 0x28 ;  /* 0x00000028160f7836 */ /* 0x000fe20000000000 */
[----:B------:R-:W-:Y:S01]  /*59f0*/  FSEL R196, R196, -INF , !P2 ;  /* 0xff800000c4c47808 */ /* 0x000fe20005000000 */
[----:B------:R-:W-:Y:S01]  /*5a00*/  HMMA.16816.F32.BF16 R80, R8, R26, R80 ;  /* 0x0000001a0850723c */ /* 0x000fe20000041850 */
[----:B------:R-:W-:Y:S01]  /*5a10*/  FSEL R48, R48, -INF , !P0 ;  /* 0xff80000030307808 */ /* 0x000fe20004000000 */
[----:B------:R-:W-:Y:S01]  /*5a20*/  VIADD R8, R22, 0x30 ;  /* 0x0000003016087836 */ /* 0x000fe20000000000 */
[----:B------:R-:W-:-:S02]  /*5a30*/  FSEL R196, R196, -INF , !P6 ;  /* 0xff800000c4c47808 */ /* 0x000fc40007000000 */
[----:B--2---:R-:W-:Y:S02]  /*5a40*/  I2FP.F32.S32 R3, R50 ;  /* 0x0000003200037245 */ /* 0x004fe40000201400 */
[----:B------:R-:W-:Y:S02]  /*5a50*/  FSEL R221, R48, -INF , !P3 ;  /* 0xff80000030dd7808 */ /* 0x000fe40005800000 */
[-C--:B------:R-:W-:Y:S01]  /*5a60*/  ISETP.GT.AND P6, PT, R229, R15.reuse, PT ;  /* 0x0000000fe500720c */ /* 0x080fe20003fc4270 */
[----:B----4-:R-:W-:Y:S01]  /*5a70*/  FFMA.FTZ R202, R3, -UR14, R18 ;  /* 0x8000000e03ca7c23 */ /* 0x010fe20008010012 */
[----:B------:R-:W-:Y:S01]  /*5a80*/  FMUL.FTZ R3, R28, UR4 ;  /* 0x000000041c037c20 */ /* 0x000fe20008410000 */
[----:B------:R-:W-:Y:S02]  /*5a90*/  IADD3 R18, PT, PT, R167, 0x17, -R38 ;  /* 0x00000017a7127810 */ /* 0x000fe40007ffe826 */
[----:B------:R-:W-:Y:S02]  /*5aa0*/  ISETP.GT.AND P0, PT, R227, R15, PT ;  /* 0x0000000fe300720c */ /* 0x000fe40003f04270 */
[----:B------:R-:W-:Y:S01]  /*5ab0*/  IABS R18, R18 ;  /* 0x0000001200127213 */ /* 0x000fe20000000000 */
[----:B------:R-:W1:Y:S01]  /*5ac0*/  MUFU.TANH R3, R3 ;  /* 0x0000000300037308 */ /* 0x000e620000002400 */
[----:B------:R-:W-:-:S02]  /*5ad0*/  FSEL R202, R202, -INF , !P4 ;  /* 0xff800000caca7808 */ /* 0x000fc40006000000 */
[----:B------:R-:W-:Y:S01]  /*5ae0*/  I2FP.F32.S32 R18, R18 ;  /* 0x0000001200127245 */ /* 0x000fe20000201400 */
[C---:B-----5:R-:W-:Y:S01]  /*5af0*/  HMMA.16816.F32.BF16 R44, R4.reuse, R32, R44 ;  /* 0x00000020042c723c */ /* 0x060fe2000004182c */
[C---:B------:R-:W-:Y:S02]  /*5b00*/  ISETP.GE.AND P3, PT, R15.reuse, R228, PT ;  /* 0x000000e40f00720c */ /* 0x040fe40003f66270 */
[----:B------:R-:W-:Y:S01]  /*5b10*/  ISETP.GE.AND P4, PT, R15, R226, PT ;  /* 0x000000e20f00720c */ /* 0x000fe20003f86270 */
[----:B------:R-:W-:Y:S01]  /*5b20*/  FFMA.FTZ R18, R18, -UR14, R55 ;  /* 0x8000000e12127c23 */ /* 0x000fe20008010037 */
[--C-:B------:R-:W-:Y:S02]  /*5b30*/  IADD3 R15, PT, PT, R167, 0x10, -R38.reuse ;  /* 0x00000010a70f7810 */ /* 0x100fe40007ffe826 */
[--C-:B------:R-:W-:Y:S01]  /*5b40*/  IADD3 R25, PT, PT, R166, 0xf, -R38.reuse ;  /* 0x0000000fa6197810 */ /* 0x100fe20007ffe826 */
[----:B------:R-:W-:Y:S01]  /*5b50*/  HMMA.16816.F32.BF16 R80, R4, R34, R80 ;  /* 0x000000220450723c */ /* 0x000fe20000041850 */
[----:B------:R-:W-:Y:S01]  /*5b60*/  ISETP.GT.AND P1, PT, R227, R43, PT ;  /* 0x0000002be300720c */ /* 0x000fe20003f24270 */
[----:B------:R-:W-:Y:S01]  /*5b70*/  VIADD R5, R22, 0x31 ;  /* 0x0000003116057836 */ /* 0x000fe20000000000 */
[----:B------:R-:W-:Y:S01]  /*5b80*/  IABS R15, R15 ;  /* 0x0000000f000f7213 */ /* 0x000fe20000000000 */
[----:B-1----:R-:W-:Y:S01]  /*5b90*/  FFMA.FTZ R198, R24, -UR14, R3 ;  /* 0x8000000e18c67c23 */ /* 0x002fe20008010003 */
[----:B------:R-:W-:Y:S01]  /*5ba0*/  FMUL.FTZ R3, R29, UR4 ;  /* 0x000000041d037c20 */ /* 0x000fe20008410000 */
[----:B------:R-:W-:Y:S01]  /*5bb0*/  IABS R25, R25 ;  /* 0x0000001900197213 */ /* 0x000fe20000000000 */
[----:B------:R-:W-:Y:S01]  /*5bc0*/  VIADD R24, R22, 0x29 ;  /* 0x0000002916187836 */ /* 0x000fe20000000000 */
[----:B------:R-:W-:Y:S01]  /*5bd0*/  FSEL R201, R18, -INF , !P1 ;  /* 0xff80000012c97808 */ /* 0x000fe20004800000 */
[----:B------:R-:W-:Y:S01]  /*5be0*/  IMAD.IADD R7, R166, 0x1, -R38 ;  /* 0x00000001a6077824 */ /* 0x000fe200078e0a26 */
[----:B------:R-:W-:Y:S01]  /*5bf0*/  I2FP.F32.S32 R15, R15 ;  /* 0x0000000f000f7245 */ /* 0x000fe20000201400 */
[----:B------:R-:W1:Y:S01]  /*5c00*/  MUFU.TANH R3, R3 ;  /* 0x0000000300037308 */ /* 0x000e620000002400 */
[----:B------:R-:W-:Y:S01]  /*5c10*/  I2FP.F32.S32 R18, R25 ;  /* 0x0000001900127245 */ /* 0x000fe20000201400 */
[----:B------:R-:W-:Y:S01]  /*5c20*/  FMUL.FTZ R11, R46, UR4 ;  /* 0x000000042e0b7c20 */ /* 0x000fe20008410000 */
[----:B------:R-:W-:Y:S01]  /*5c30*/  FSEL R13, R13, -INF , !P5 ;  /* 0xff8000000d0d7808 */ /* 0x000fe20006800000 */
[----:B------:R-:W-:Y:S01]  /*5c40*/  FFMA.FTZ R30, R15, -UR14, R30 ;  /* 0x8000000e0f1e7c23 */ /* 0x000fe2000801001e */
[----:B------:R-:W-:Y:S01]  /*5c50*/  ISETP.GE.AND P5, PT, R43, R228, PT ;  /* 0x000000e42b00720c */ /* 0x000fe20003fa6270 */
[----:B------:R-:W-:Y:S01]  /*5c60*/  FMUL.FTZ R45, R45, UR4 ;  /* 0x000000042d2d7c20 */ /* 0x000fe20008410000 */
[----:B------:R-:W-:Y:S01]  /*5c70*/  FSEL R198, R198, -INF , !P6 ;  /* 0xff800000c6c67808 */ /* 0x000fe20007000000 */
[----:B------:R-:W-:Y:S01]  /*5c80*/  MUFU.TANH R11, R11 ;  /* 0x0000000b000b7308 */ /* 0x000fe20000002400 */
[----:B------:R-:W-:Y:S01]  /*5c90*/  FSEL R202, R202, -INF , !P5 ;  /* 0xff800000caca7808 */ /* 0x000fe20006800000 */
[----:B------:R-:W-:Y:S01]  /*5ca0*/  FMUL.FTZ R47, R47, UR4 ;  /* 0x000000042f2f7c20 */ /* 0x000fe20008410000 */
[----:B------:R-:W-:Y:S01]  /*5cb0*/  ISETP.GT.AND P5, PT, R229, R24, PT ;  /* 0x00000018e500720c */ /* 0x000fe20003fa4270 */
[----:B------:R-:W-:Y:S01]  /*5cc0*/  FMUL.FTZ R80, R80, UR4 ;  /* 0x0000000450507c20 */ /* 0x000fe20008410000 */
[----:B------:R-:W-:Y:S01]  /*5cd0*/  FSEL R30, R30, -INF , !P0 ;  /* 0xff8000001e1e7808 */ /* 0x000fe20004000000 */
[----:B------:R-:W-:Y:S01]  /*5ce0*/  FMUL.FTZ R82, R82, UR4 ;  /* 0x0000000452527c20 */ /* 0x000fe20008410000 */
[----:B------:R-:W-:Y:S01]  /*5cf0*/  FSEL R198, R198, -INF , !P3 ;  /* 0xff800000c6c67808 */ /* 0x000fe20005800000 */
[----:B------:R-:W-:Y:S01]  /*5d00*/  MUFU.TANH R45, R45 ;  /* 0x0000002d002d7308 */ /* 0x000fe20000002400 */
[----:B-1----:R-:W-:Y:S01]  /*5d10*/  FFMA.FTZ R18, R18, -UR14, R3 ;  /* 0x8000000e12127c23 */ /* 0x002fe20008010003 */
[----:B------:R-:W-:Y:S01]  /*5d20*/  FMUL.FTZ R3, R44, UR4 ;  /* 0x000000042c037c20 */ /* 0x000fe20008410000 */
[----:B------:R-:W-:Y:S01]  /*5d30*/  FSEL R219, R30, -INF , !P4 ;  /* 0xff8000001edb7808 */ /* 0x000fe20006000000 */
[----:B------:R-:W-:Y:S01]  /*5d40*/  FMUL.FTZ R83, R83, UR4 ;  /* 0x0000000453537c20 */ /* 0x000fe20008410000 */
[-C--:B------:R-:W-:Y:S01]  /*5d50*/  ISETP.GT.AND P3, PT, R229, R8.reuse, PT ;  /* 0x00000008e500720c */ /* 0x080fe20003f64270 */
[----:B------:R-:W-:Y:S01]  /*5d60*/  VIADD R22, R22, 0x39 ;  /* 0x0000003916167836 */ /* 0x000fe20000000000 */
[----:B------:R-:W-:Y:S01]  /*5d70*/  FSEL R200, R18, -INF , !P5 ;  /* 0xff80000012c87808 */ /* 0x000fe20006800000 */
[----:B------:R-:W1:Y:S01]  /*5d80*/  MUFU.TANH R3, R3 ;  /* 0x0000000300037308 */ /* 0x000e620000002400 */
[----:B------:R-:W-:-:S02]  /*5d90*/  ISETP.GT.AND P0, PT, R227, R8, PT ;  /* 0x00000008e300720c */ /* 0x000fc40003f04270 */
[C---:B------:R-:W-:Y:S02]  /*5da0*/  ISETP.GE.AND P4, PT, R8.reuse, R228, PT ;  /* 0x000000e40800720c */ /* 0x040fe40003f86270 */
[----:B------:R-:W-:Y:S02]  /*5db0*/  ISETP.GE.AND P5, PT, R8, R226, PT ;  /* 0x000000e20800720c */ /* 0x000fe40003fa6270 */
[--C-:B------:R-:W-:Y:S01]  /*5dc0*/  IADD3 R8, PT, PT, R167, 0xf, -R38.reuse ;  /* 0x0000000fa7087810 */ /* 0x100fe20007ffe826 */
[----:B------:R-:W2:Y:S01]  /*5dd0*/  MUFU.TANH R47, R47 ;  /* 0x0000002f002f7308 */ /* 0x000ea20000002400 */
[----:B------:R-:W-:Y:S02]  /*5de0*/  IADD3 R10, PT, PT, R166, 0x8, -R38 ;  /* 0x00000008a60a7810 */ /* 0x000fe40007ffe826 */
[----:B------:R-:W-:Y:S02]  /*5df0*/  IABS R8, R8 ;  /* 0x0000000800087213 */ /* 0x000fe40000000000 */
[----:B------:R-:W-:-:S02]  /*5e00*/  IABS R10, R10 ;  /* 0x0000000a000a7213 */ /* 0x000fc40000000000 */
[----:B------:R-:W-:Y:S01]  /*5e10*/  I2FP.F32.S32 R8, R8 ;  /* 0x0000000800087245 */ /* 0x000fe20000201400 */
[----:B------:R-:W-:Y:S01]  /*5e20*/  MUFU.TANH R82, R82 ;  /* 0x0000005200527308 */ /* 0x000fe20000002400 */
[----:B------:R-:W-:Y:S02]  /*5e30*/  I2FP.F32.S32 R10, R10 ;  /* 0x0000000a000a7245 */ /* 0x000fe40000201400 */
[--C-:B------:R-:W-:Y:S01]  /*5e40*/  IADD3 R9, PT, PT, R167, 0x8, -R38.reuse ;  /* 0x00000008a7097810 */ /* 0x100fe20007ffe826 */
[----:B------:R-:W-:Y:S01]  /*5e50*/  FFMA.FTZ R8, R8, -UR14, R31 ;  /* 0x8000000e08087c23 */ /* 0x000fe2000801001f */
[----:B------:R-:W-:Y:S01]  /*5e60*/  IADD3 R4, PT, PT, R166, 0x7, -R38 ;  /* 0x00000007a6047810 */ /* 0x000fe20007ffe826 */
[----:B-1----:R-:W-:Y:S01]  /*5e70*/  FFMA.FTZ R3, R10, -UR14, R3 ;  /* 0x8000000e0a037c23 */ /* 0x002fe20008010003 */
[----:B------:R-:W-:Y:S01]  /*5e80*/  ISETP.GT.AND P1, PT, R227, R24, PT ;  /* 0x00000018e300720c */ /* 0x000fe20003f24270 */
[----:B------:R-:W-:Y:S01]  /*5e90*/  MUFU.TANH R83, R83 ;  /* 0x0000005300537308 */ /* 0x000fe20000002400 */
[----:B------:R-:W-:Y:S01]  /*5ea0*/  IABS R9, R9 ;  /* 0x0000000900097213 */ /* 0x000fe20000000000 */
[----:B------:R-:W-:Y:S01]  /*5eb0*/  BAR.SYNC.DEFER_BLOCKING 0x0 ;  /* 0x0000000000007b1d */ /* 0x000fe20000010000 */
[----:B------:R-:W-:-:S02]  /*5ec0*/  ISETP.GE.AND P2, PT, R43, R226, PT ;  /* 0x000000e22b00720c */ /* 0x000fc40003f46270 */
[----:B------:R-:W-:Y:S02]  /*5ed0*/  IABS R4, R4 ;  /* 0x0000000400047213 */ /* 0x000fe40000000000 */
[----:B------:R-:W-:Y:S02]  /*5ee0*/  ISETP.GE.AND P6, PT, R24, R226, PT ;  /* 0x000000e21800720c */ /* 0x000fe40003fc6270 */
[----:B------:R-:W-:Y:S02]  /*5ef0*/  I2FP.F32.S32 R6, R9 ;  /* 0x0000000900067245 */ /* 0x000fe40000201400 */
[----:B------:R-:W-:Y:S02]  /*5f00*/  FSEL R8, R8, -INF , !P1 ;  /* 0xff80000008087808 */ /* 0x000fe40004800000 */
[----:B------:R-:W-:Y:S01]  /*5f10*/  FSEL R3, R3, -INF , !P3 ;  /* 0xff80000003037808 */ /* 0x000fe20005800000 */
[----:B------:R-:W-:Y:S01]  /*5f20*/  FFMA.FTZ R6, R6, -UR14, R11 ;  /* 0x8000000e06067c23 */ /* 0x000fe2000801000b */
[----:B------:R-:W-:-:S02]  /*5f30*/  FSEL R201, R201, -INF , !P2 ;  /* 0xff800000c9c97808 */ /* 0x000fc40005000000 */
[----:B------:R-:W-:Y:S02]  /*5f40*/  I2FP.F32.S32 R4, R4 ;  /* 0x0000000400047245 */ /* 0x000fe40000201400 */
[----:B------:R-:W-:Y:S02]  /*5f50*/  ISETP.GE.AND P2, PT, R24, R228, PT ;  /* 0x000000e41800720c */ /* 0x000fe40003f46270 */
[----:B------:R-:W-:Y:S01]  /*5f60*/  FSEL R209, R8, -INF , !P6 ;  /* 0xff80000008d17808 */ /* 0x000fe20007000000 */
[----:B------:R-:W-:Y:S01]  /*5f70*/  FMUL.FTZ R8, R81, UR4 ;  /* 0x0000000451087c20 */ /* 0x000fe20008410000 */
[----:B------:R-:W-:Y:S01]  /*5f80*/  FSEL R222, R3, -INF , !P4 ;  /* 0xff80000003de7808 */ /* 0x000fe20006000000 */
[----:B------:R-:W-:Y:S01]  /*5f90*/  FFMA.FTZ R4, R4, -UR14, R45 ;  /* 0x8000000e04047c23 */ /* 0x000fe2000801002d */
[----:B------:R-:W1:Y:S01]  /*5fa0*/  MUFU.TANH R3, R80 ;  /* 0x0000005000037308 */ /* 0x000e620000002400 */
[----:B------:R-:W-:Y:S02]  /*5fb0*/  FSEL R200, R200, -INF , !P2 ;  /* 0xff800000c8c87808 */ /* 0x000fe40005000000 */
[----:B------:R-:W-:-:S02]  /*5fc0*/  ISETP.GT.AND P2, PT, R229, R5, PT ;  /* 0x00000005e500720c */ /* 0x000fc40003f44270 */
[----:B------:R-:W-:Y:S02]  /*5fd0*/  ISETP.GT.AND P1, PT, R227, R5, PT ;  /* 0x00000005e300720c */ /* 0x000fe40003f24270 */
[C---:B------:R-:W-:Y:S01]  /*5fe0*/  ISETP.GE.AND P6, PT, R5.reuse, R228, PT ;  /* 0x000000e40500720c */ /* 0x040fe20003fc6270 */
[----:B------:R-:W3:Y:S01]  /*5ff0*/  MUFU.TANH R8, R8 ;  /* 0x0000000800087308 */ /* 0x000ee20000002400 */
[----:B------:R-:W-:Y:S02]  /*6000*/  ISETP.GE.AND P3, PT, R5, R226, PT ;  /* 0x000000e20500720c */ /* 0x000fe40003f66270 */
[----:B------:R-:W-:Y:S02]  /*6010*/  FSEL R6, R6, -INF , !P0 ;  /* 0xff80000006067808 */ /* 0x000fe40004000000 */
[C-C-:B------:R-:W-:Y:S02]  /*6020*/  IADD3 R5, PT, PT, R167.reuse, 0x7, -R38.reuse ;  /* 0x00000007a7057810 */ /* 0x140fe40007ffe826 */
[----:B------:R-:W-:Y:S01]  /*6030*/  FSEL R220, R4, -INF , !P2 ;  /* 0xff80000004dc7808 */ /* 0x000fe20005000000 */
[----:B------:R-:W-:Y:S01]  /*6040*/  IMAD.IADD R4, R167, 0x1, -R38 ;  /* 0x00000001a7047824 */ /* 0x000fe200078e0a26 */
[----:B------:R-:W-:-:S02]  /*6050*/  FSEL R211, R6, -INF , !P5 ;  /* 0xff80000006d37808 */ /* 0x000fc40006800000 */
[----:B------:R-:W-:Y:S02]  /*6060*/  IABS R5, R5 ;  /* 0x0000000500057213 */ /* 0x000fe40000000000 */
[--C-:B------:R-:W-:Y:S02]  /*6070*/  IADD3 R6, PT, PT, R166, -0x1, -R38.reuse ;  /* 0xffffffffa6067810 */ /* 0x100fe40007ffe826 */
[----:B------:R-:W-:Y:S02]  /*6080*/  IABS R7, R7 ;  /* 0x0000000700077213 */ /* 0x000fe40000000000 */
[----:B------:R-:W-:Y:S02]  /*6090*/  IADD3 R38, PT, PT, R167, -0x1, -R38 ;  /* 0xffffffffa7267810 */ /* 0x000fe40007ffe826 */
[----:B------:R-:W-:Y:S02]  /*60a0*/  I2FP.F32.S32 R10, R5 ;  /* 0x00000005000a7245 */ /* 0x000fe40000201400 */
[----:B------:R-:W-:-:S02]  /*60b0*/  IABS R6, R6 ;  /* 0x0000000600067213 */ /* 0x000fc40000000000 */
[----:B------:R-:W-:Y:S01]  /*60c0*/  IABS R4, R4 ;  /* 0x0000000400047213 */ /* 0x000fe20000000000 */
[----:B--2---:R-:W-:Y:S01]  /*60d0*/  FFMA.FTZ R10, R10, -UR14, R47 ;  /* 0x8000000e0a0a7c23 */ /* 0x004fe2000801002f */
[----:B------:R-:W-:Y:S02]  /*60e0*/  I2FP.F32.S32 R18, R7 ;  /* 0x0000000700127245 */ /* 0x000fe40000201400 */
[----:B------:R-:W-:Y:S02]  /*60f0*/  IABS R38, R38 ;  /* 0x0000002600267213 */ /* 0x000fe40000000000 */
[----:B------:R-:W-:Y:S01]  /*6100*/  I2FP.F32.S32 R5, R6 ;  /* 0x0000000600057245 */ /* 0x000fe20000201400 */
[----:B-1----:R-:W-:Y:S01]  /*6110*/  FFMA.FTZ R3, R18, -UR14, R3 ;  /* 0x8000000e12037c23 */ /* 0x002fe20008010003 */
[----:B------:R-:W-:Y:S02]  /*6120*/  I2FP.F32.S32 R7, R4 ;  /* 0x0000000400077245 */ /* 0x000fe40000201400 */
[----:B------:R-:W-:Y:S01]  /*6130*/  I2FP.F32.S32 R38, R38 ;  /* 0x0000002600267245 */ /* 0x000fe20000201400 */
[----:B---3--:R-:W-:Y:S01]  /*6140*/  FFMA.FTZ R5, R5, -UR14, R8 ;  /* 0x8000000e05057c23 */ /* 0x008fe20008010008 */
[-C--:B------:R-:W-:Y:S01]  /*6150*/  ISETP.GT.AND P0, PT, R229, R36.reuse, PT ;  /* 0x00000024e500720c */ /* 0x080fe20003f04270 */
[----:B------:R-:W-:Y:S01]  /*6160*/  FFMA.FTZ R7, R7, -UR14, R82 ;  /* 0x8000000e07077c23 */ /* 0x000fe20008010052 */
[----:B------:R-:W-:Y:S01]  /*6170*/  FSEL R10, R10, -INF , !P1 ;  /* 0xff8000000a0a7808 */ /* 0x000fe20004800000 */
[----:B------:R-:W-:Y:S01]  /*6180*/  FFMA.FTZ R83, R38, -UR14, R83 ;  /* 0x8000000e26537c23 */ /* 0x000fe20008010053 */
[----:B------:R-:W-:-:S02]  /*6190*/  ISETP.GT.AND P4, PT, R227, R36, PT ;  /* 0x00000024e300720c */ /* 0x000fc40003f84270 */
[-C--:B------:R-:W-:Y:S02]  /*61a0*/  ISETP.GT.AND P1, PT, R229, R22.reuse, PT ;  /* 0x00000016e500720c */ /* 0x080fe40003f24270 */
[----:B------:R-:W-:Y:S02]  /*61b0*/  FSEL R3, R3, -INF , !P0 ;  /* 0xff80000003037808 */ /* 0x000fe40004000000 */
[----:B------:R-:W-:Y:S02]  /*61c0*/  ISETP.GT.AND P0, PT, R227, R22, PT ;  /* 0x00000016e300720c */ /* 0x000fe40003f04270 */
[----:B------:R-:W-:Y:S02]  /*61d0*/  FSEL R7, R7, -INF , !P4 ;  /* 0xff80000007077808 */ /* 0x000fe40006000000 */
[----:B------:R-:W-:Y:S02]  /*61e0*/  FSEL R5, R5, -INF , !P1 ;  /* 0xff80000005057808 */ /* 0x000fe40004800000 */
[----:B------:R-:W-:-:S02]  /*61f0*/  ISETP.GE.AND P5, PT, R36, R228, PT ;  /* 0x000000e42400720c */ /* 0x000fc40003fa6270 */
[----:B------:R-:W-:Y:S02]  /*6200*/  ISETP.GE.AND P2, PT, R36, R226, PT ;  /* 0x000000e22400720c */ /* 0x000fe40003f46270 */
[C---:B------:R-:W-:Y:S02]  /*6210*/  ISETP.GE.AND P4, PT, R22.reuse, R228, PT ;  /* 0x000000e41600720c */ /* 0x040fe40003f86270 */
[----:B------:R-:W-:Y:S02]  /*6220*/  ISETP.GE.AND P1, PT, R22, R226, PT ;  /* 0x000000e21600720c */ /* 0x000fe40003f26270 */
        /* <DEDUP_REMOVED lines=19> */
.L_x_5499:
        /* <DEDUP_REMOVED lines=61> */
.L_x_5500:
        /* <DEDUP_REMOVED lines=98> */
.L_x_5498:
        /* <DEDUP_REMOVED lines=410> */
.L_x_5502:
[----:B------:R-:W-:Y:S01]  /*86f0*/  UMOV UR6, URZ ;  /* 0x000000ff00067c82 */ /* 0x000fe20008000000 */
[----:B------:R-:W-:Y:S01]  /*8700*/  USHF.L.U32 UR4, UR8, 0x6, URZ ;  /* 0x0000000608047899 */ /* 0x000fe200080006ff */
[----:B------:R-:W-:-:S05]  /*8710*/  IADD3 R5, P0, PT, RZ, -UR6, RZ ;  /* 0x80000006ff057c10 */ /* 0x000fca000ff1e0ff */
[----:B------:R-:W-:-:S05]  /*8720*/  IMAD.X R4, RZ, RZ, ~UR4, P0 ;  /* 0x80000004ff047e24 */ /* 0x000fca00080e06ff */
[----:B------:R-:W-:-:S04]  /*8730*/  SHF.R.S64 R5, R5, 0x1f, R4 ;  /* 0x0000001f05057819 */ /* 0x000fc80000001004 */
[----:B------:R-:W-:-:S04]  /*8740*/  IADD3 R232, P0, PT, R5, R232, RZ ;  /* 0x000000e805e87210 */ /* 0x000fc80007f1e0ff */
[----:B------:R-:W-:-:S09]  /*8750*/  LEA.HI.X.SX32 R233, R4, R233, 0x1, P0 ;  /* 0x000000e904e97211 */ /* 0x000fd200000f0eff */
.L_x_5503:
        /* <DEDUP_REMOVED lines=270> */
[----:B------:R-:W-:Y:S03]  /*9840*/  LDSM.16.M88.4 R8, [R212+0xe800] ;  /* 0x00e80000d408783b */ /* 0x000fe60000000200 */
[C---:B----4-:R-:W-:Y:S08]  /*9850*/  HMMA.16816.F32.BF16 R172, R200.reuse, R192, R172 ;  /* 0x000000c0c8ac723c */ /* 0x050ff000000418ac */
[C---:B------:R-:W-:Y:S01]  /*9860*/  HMMA.16816.F32.BF16 R168, R200.reuse, R194, R168 ;  /* 0x000000c2c8a8723c */ /* 0x040fe200000418a8 */
[----:B------:R-:W3:Y:S07]  /*9870*/  LDSM.16.M88.4 R192, [R212+0xf800] ;  /* 0x00f80000d4c0783b */ /* 0x000eee0000000200 */
        /* <DEDUP_REMOVED lines=12> */
[C---:B---3--:R-:W-:Y:S01]  /*9940*/  HMMA.16816.F32.BF16 R196, R16.reuse, R192, R24 ;  /* 0x000000c010c4723c */ /* 0x048fe20000041818 */
[----:B------:R-:W3:Y:S07]  /*9950*/  LDSM.16.M88.4 R24, [R209+0xe000] ;  /* 0x00e00000d118783b */ /* 0x000eee0000000200 */
[C---:B------:R-:W-:Y:S08]  /*9960*/  HMMA.16816.F32.BF16 R180, R16.reuse, R12, R180 ;  /* 0x0000000c10b4723c */ /* 0x040ff000000418b4 */
[C---:B------:R-:W-:Y:S08]  /*9970*/  HMMA.16816.F32.BF16 R172, R16.reuse, R8, R172 ;  /* 0x0000000810ac723c */ /* 0x040ff000000418ac */
[C---:B------:R-:W-:Y:S01]  /*9980*/  HMMA.16816.F32.BF16 R168, R16.reuse, R10, R168 ;  /* 0x0000000a10a8723c */ /* 0x040fe200000418a8 */
[----:B------:R-:W4:Y:S07]  /*9990*/  LDSM.16.M88.4 R8, [R208+0xe800] ;  /* 0x00e80000d008783b */ /* 0x000f2e0000000200 */
[----:B------:R-:W-:Y:S01]  /*99a0*/  HMMA.16816.F32.BF16 R200, R16, R194, R200 ;  /* 0x000000c210c8723c */ /* 0x000fe200000418c8 */
[----:B------:R-:W5:Y:S07]  /*99b0*/  LDSM.16.M88.4 R192, [R209+0xf800] ;  /* 0x00f80000d1c0783b */ /* 0x000f6e0000000200 */
[----:B-1----:R-:W-:Y:S08]  /*99c0*/  HMMA.16816.F32.BF16 R180, R184, R20, R180 ;  /* 0x00000014b8b4723c */ /* 0x002ff000000418b4 */
[----:B------:R-:W-:Y:S01]  /*99d0*/  HMMA.16816.F32.BF16 R176, R16, R14, R176 ;  /* 0x0000000e10b0723c */ /* 0x000fe200000418b0 */
[----:B------:R-:W1:Y:S04]  /*99e0*/  LDSM.16.M88.4 R16, [R209+0xe800] ;  /* 0x00e80000d110783b */ /* 0x000e680000000200 */
[----:B------:R1:W1:Y:S03]  /*99f0*/  LDSM.16.M88.4 R12, [R208+0xf000] ;  /* 0x00f00000d00c783b */ /* 0x0002660000000200 */
[----:B--2---:R-:W-:Y:S01]  /*9a00*/  HMMA.16816.F32.BF16 R200, R184, R6, R200 ;  /* 0x00000006b8c8723c */ /* 0x004fe200000418c8 */
[----:B------:R-:W-:Y:S01]  /*9a10*/  LOP3.LUT R6, R0, UR4, RZ, 0xfc, !PT ;  /* 0x0000000400067c12 */ /* 0x000fe2000f8efcff */
[----:B------:R-:W2:Y:S06]  /*9a20*/  LDCU UR4, c[0x0][0x50c] ;  /* 0x0000a180ff0477ac */ /* 0x000eac0008000800 */
[----:B---3--:R-:W-:Y:S08]  /*9a30*/  HMMA.16816.F32.BF16 R180, R188, R24, R180 ;  /* 0x00000018bcb4723c */ /* 0x008ff000000418b4 */
[----:B----4-:R-:W-:Y:S08]  /*9a40*/  HMMA.16816.F32.BF16 R172, R184, R8, R172 ;  /* 0x00000008b8ac723c */ /* 0x010ff000000418ac */
[----:B-----5:R-:W-:Y:S03]  /*9a50*/  HMMA.16816.F32.BF16 R200, R188, R194, R200 ;  /* 0x000000c2bcc8723c */ /* 0x020fe600000418c8 */
[----:B--2---:R-:W-:Y:S01]  /*9a60*/  FMUL.FTZ R224, R180, UR4 ;  /* 0x00000004b4e07c20 */ /* 0x004fe20008410000 */
[----:B------:R-:W-:-:S04]  /*9a70*/  FMUL.FTZ R182, R182, UR4 ;  /* 0x00000004b6b67c20 */ /* 0x000fc80008410000 */
[----:B------:R-:W-:Y:S01]  /*9a80*/  HMMA.16816.F32.BF16 R176, R184, R22, R176 ;  /* 0x00000016b8b0723c */ /* 0x000fe200000418b0 */
[----:B------:R-:W2:Y:S07]  /*9a90*/  MUFU.TANH R224, R224 ;  /* 0x000000e000e07308 */ /* 0x000eae0000002400 */
[----:B-1----:R-:W-:Y:S01]  /*9aa0*/  HMMA.16816.F32.BF16 R172, R188, R16, R172 ;  /* 0x00000010bcac723c */ /* 0x002fe200000418ac */
[----:B------:R-:W-:Y:S01]  /*9ab0*/  VIADD R16, R6, UR20 ;  /* 0x0000001406107c36 */ /* 0x000fe20008000000 */
[----:B------:R-:W1:Y:S01]  /*9ac0*/  MUFU.TANH R182, R182 ;  /* 0x000000b600b67308 */ /* 0x000e620000002400 */
[----:B------:R-:W-:Y:S01]  /*9ad0*/  FMUL.FTZ R200, R200, UR4 ;  /* 0x00000004c8c87c20 */ /* 0x000fe20008410000 */
[----:B------:R-:W-:Y:S01]  /*9ae0*/  FMUL.FTZ R201, R201, UR4 ;  /* 0x00000004c9c97c20 */ /* 0x000fe20008410000 */
[----:B------:R-:W-:Y:S01]  /*9af0*/  FMUL.FTZ R203, R203, UR4 ;  /* 0x00000004cbcb7c20 */ /* 0x000fe20008410000 */
[----:B------:R-:W-:-:S02]  /*9b00*/  IADD3 R223, PT, PT, R166, 0x80, -R16 ;  /* 0x00000080a6df7810 */ /* 0x000fc40007ffe810 */
[C---:B------:R-:W-:Y:S01]  /*9b10*/  HMMA.16816.F32.BF16 R168, R184.reuse, R10, R168 ;  /* 0x0000000ab8a8723c */ /* 0x040fe200000418a8 */
[C-C-:B------:R-:W-:Y:S01]  /*9b20*/  IADD3 R11, PT, PT, R166.reuse, 0x78, -R16.reuse ;  /* 0x00000078a60b7810 */ /* 0x140fe20007ffe810 */
[----:B------:R-:W3:Y:S01]  /*9b30*/  MUFU.TANH R200, R200 ;  /* 0x000000c800c87308 */ /* 0x000ee20000002400 */
[----:B------:R-:W-:Y:S02]  /*9b40*/  IABS R223, R223 ;  /* 0x000000df00df7213 */ /* 0x000fe40000000000 */
[C-C-:B------:R-:W-:Y:S02]  /*9b50*/  IADD3 R9, PT, PT, R166.reuse, 0x77, -R16.reuse ;  /* 0x00000077a6097810 */ /* 0x140fe40007ffe810 */
[C-C-:B------:R-:W-:Y:S01]  /*9b60*/  IADD3 R208, PT, PT, R166.reuse, 0x70, -R16.reuse ;  /* 0x00000070a6d07810 */ /* 0x140fe20007ffe810 */
[----:B------:R-:W-:Y:S01]  /*9b70*/  HMMA.16816.F32.BF16 R32, R184, R12, R32 ;  /* 0x0000000cb820723c */ /* 0x000fe20000041820 */
[C-C-:B------:R-:W-:Y:S01]  /*9b80*/  IADD3 R13, PT, PT, R166.reuse, 0x7f, -R16.reuse ;  /* 0x0000007fa60d7810 */ /* 0x140fe20007ffe810 */
[----:B------:R-:W-:Y:S01]  /*9b90*/  MUFU.TANH R201, R201 ;  /* 0x000000c900c97308 */ /* 0x000fe20000002400 */
[C-C-:B------:R-:W-:Y:S01]  /*9ba0*/  IADD3 R222, PT, PT, R166.reuse, 0x6f, -R16.reuse ;  /* 0x0000006fa6de7810 */ /* 0x140fe20007ffe810 */
[----:B------:R-:W-:Y:S01]  /*9bb0*/  FMUL.FTZ R175, R175, UR4 ;  /* 0x00000004afaf7c20 */ /* 0x000fe20008410000 */
[----:B------:R-:W-:-:S02]  /*9bc0*/  IADD3 R220, PT, PT, R166, 0x68, -R16 ;  /* 0x00000068a6dc7810 */ /* 0x000fc40007ffe810 */
[C-C-:B------:R-:W-:Y:S01]  /*9bd0*/  IADD3 R218, PT, PT, R166.reuse, 0x67, -R16.reuse ;  /* 0x00000067a6da7810 */ /* 0x140fe20007ffe810 */
[C---:B------:R-:W-:Y:S01]  /*9be0*/  HMMA.16816.F32.BF16 R176, R188.reuse, R26, R176 ;  /* 0x0000001abcb0723c */ /* 0x040fe200000418b0 */
[C-C-:B------:R-:W-:Y:S01]  /*9bf0*/  IADD3 R195, PT, PT, R166.reuse, 0x60, -R16.reuse ;  /* 0x00000060a6c37810 */ /* 0x140fe20007ffe810 */
[----:B------:R-:W-:Y:S01]  /*9c00*/  MUFU.TANH R175, R175 ;  /* 0x000000af00af7308 */ /* 0x000fe20000002400 */
[C-C-:B------:R-:W-:Y:S02]  /*9c10*/  IADD3 R212, PT, PT, R166.reuse, 0x5f, -R16.reuse ;  /* 0x0000005fa6d47810 */ /* 0x140fe40007ffe810 */
[C-C-:B------:R-:W-:Y:S02]  /*9c20*/  IADD3 R26, PT, PT, R166.reuse, 0x58, -R16.reuse ;  /* 0x00000058a61a7810 */ /* 0x140fe40007ffe810 */
[C-C-:B------:R-:W-:Y:S01]  /*9c30*/  IADD3 R24, PT, PT, R166.reuse, 0x57, -R16.reuse ;  /* 0x00000057a6187810 */ /* 0x140fe20007ffe810 */
[----:B------:R-:W-:Y:S01]  /*9c40*/  HMMA.16816.F32.BF16 R168, R188, R18, R168 ;  /* 0x00000012bca8723c */ /* 0x000fe200000418a8 */
[C-C-:B------:R-:W-:Y:S01]  /*9c50*/  IADD3 R22, PT, PT, R166.reuse, 0x50, -R16.reuse ;  /* 0x00000050a6167810 */ /* 0x140fe20007ffe810 */
[----:B------:R-:W-:Y:S01]  /*9c60*/  MUFU.TANH R203, R203 ;  /* 0x000000cb00cb7308 */ /* 0x000fe20000002400 */
[----:B------:R-:W-:-:S02]  /*9c70*/  IADD3 R12, PT, PT, R166, 0x4f, -R16 ;  /* 0x0000004fa60c7810 */ /* 0x000fc40007ffe810 */
[C-C-:B------:R-:W-:Y:S02]  /*9c80*/  IADD3 R7, PT, PT, R166.reuse, 0x48, -R16.reuse ;  /* 0x00000048a6077810 */ /* 0x140fe40007ffe810 */
[--C-:B------:R-:W-:Y:S01]  /*9c90*/  IADD3 R8, PT, PT, R166, 0x47, -R16.reuse ;  /* 0x00000047a6087810 */ /* 0x100fe20007ffe810 */
[C---:B------:R-:W-:Y:S01]  /*9ca0*/  HMMA.16816.F32.BF16 R28, R184.reuse, R14, R28 ;  /* 0x0000000eb81c723c */ /* 0x040fe2000004181c */
[C-C-:B------:R-:W-:Y:S01]  /*9cb0*/  IADD3 R211, PT, PT, R167.reuse, 0x80, -R16.reuse ;  /* 0x00000080a7d37810 */ /* 0x140fe20007ffe810 */
[C---:B------:R-:W-:Y:S01]  /*9cc0*/  VIADD R15, R6.reuse, 0xffffff91 ;  /* 0xffffff91060f7836 */ /* 0x040fe20000000000 */
[--C-:B------:R-:W-:Y:S01]  /*9cd0*/  IADD3 R17, PT, PT, R167, 0x7f, -R16.reuse ;  /* 0x0000007fa7117810 */ /* 0x100fe20007ffe810 */
[----:B------:R-:W-:Y:S01]  /*9ce0*/  FMUL.FTZ R177, R177, UR4 ;  /* 0x00000004b1b17c20 */ /* 0x000fe20008410000 */
[C-C-:B------:R-:W-:Y:S02]  /*9cf0*/  IADD3 R21, PT, PT, R167.reuse, 0x78, -R16.reuse ;  /* 0x00000078a7157810 */ /* 0x140fe40007ffe810 */
[C-C-:B------:R-:W-:Y:S01]  /*9d00*/  IADD3 R210, PT, PT, R167.reuse, 0x77, -R16.reuse ;  /* 0x00000077a7d27810 */ /* 0x140fe20007ffe810 */
[----:B------:R-:W-:Y:S01]  /*9d10*/  HMMA.16816.F32.BF16 R196, R184, R4, R196 ;  /* 0x00000004b8c4723c */ /* 0x000fe200000418c4 */
[C-C-:B------:R-:W-:Y:S01]  /*9d20*/  IADD3 R166, PT, PT, R167.reuse, 0x70, -R16.reuse ;  /* 0x00000070a7a67810 */ /* 0x140fe20007ffe810 */
[----:B------:R-:W-:Y:S01]  /*9d30*/  VIADD R4, R6, 0xffffffa0 ;  /* 0xffffffa006047836 */ /* 0x000fe20000000000 */
[C-C-:B------:R-:W-:Y:S01]  /*9d40*/  IADD3 R221, PT, PT, R167.reuse, 0x6f, -R16.reuse ;  /* 0x0000006fa7dd7810 */ /* 0x140fe20007ffe810 */
[----:B------:R-:W-:Y:S01]  /*9d50*/  FMUL.FTZ R14, R168, UR4 ;  /* 0x00000004a80e7c20 */ /* 0x000fe20008410000 */
[C-C-:B------:R-:W-:Y:S01]  /*9d60*/  IADD3 R219, PT, PT, R167.reuse, 0x68, -R16.reuse ;  /* 0x00000068a7db7810 */ /* 0x140fe20007ffe810 */
[----:B------:R-:W-:Y:S01]  /*9d70*/  FMUL.FTZ R170, R170, UR4 ;  /* 0x00000004aaaa7c20 */ /* 0x000fe20008410000 */
[--C-:B------:R-:W-:Y:S01]  /*9d80*/  IADD3 R213, PT, PT, R167, 0x67, -R16.reuse ;  /* 0x00000067a7d57810 */ /* 0x100fe20007ffe810 */
[----:B------:R-:W-:Y:S01]  /*9d90*/  FMUL.FTZ R169, R169, UR4 ;  /* 0x00000004a9a97c20 */ /* 0x000fe20008410000 */
[C-C-:B------:R-:W-:Y:S01]  /*9da0*/  IADD3 R180, PT, PT, R167.reuse, 0x60, -R16.reuse ;  /* 0x00000060a7b47810 */ /* 0x140fe20007ffe810 */
[----:B------:R-:W-:Y:S01]  /*9db0*/  MUFU.TANH R14, R14 ;  /* 0x0000000e000e7308 */ /* 0x000fe20000002400 */
[--C-:B------:R-:W-:Y:S01]  /*9dc0*/  IADD3 R27, PT, PT, R167, 0x5f, -R16.reuse ;  /* 0x0000005fa71b7810 */ /* 0x100fe20007ffe810 */
[----:B------:R-:W-:Y:S01]  /*9dd0*/  FMUL.FTZ R171, R171, UR4 ;  /* 0x00000004abab7c20 */ /* 0x000fe20008410000 */
[----:B------:R-:W-:-:S02]  /*9de0*/  IADD3 R25, PT, PT, R167, 0x58, -R16 ;  /* 0x00000058a7197810 */ /* 0x000fc40007ffe810 */
[C-C-:B------:R-:W-:Y:S02]  /*9df0*/  IADD3 R23, PT, PT, R167.reuse, 0x57, -R16.reuse ;  /* 0x00000057a7177810 */ /* 0x140fe40007ffe810 */
[C-C-:B------:R-:W-:Y:S01]  /*9e00*/  IADD3 R20, PT, PT, R167.reuse, 0x50, -R16.reuse ;  /* 0x00000050a7147810 */ /* 0x140fe20007ffe810 */
[----:B------:R-:W-:Y:S01]  /*9e10*/  MUFU.TANH R170, R170 ;  /* 0x000000aa00aa7308 */ /* 0x000fe20000002400 */
[C-C-:B------:R-:W-:Y:S01]  /*9e20*/  IADD3 R10, PT, PT, R167.reuse, 0x4f, -R16.reuse ;  /* 0x0000004fa70a7810 */ /* 0x140fe20007ffe810 */
[----:B------:R-:W-:Y:S01]  /*9e30*/  HMMA.16816.F32.BF16 R196, R188, R192, R196 ;  /* 0x000000c0bcc4723c */ /* 0x000fe200000418c4 */
[C-C-:B------:R-:W-:Y:S02]  /*9e40*/  IADD3 R194, PT, PT, R167.reuse, 0x48, -R16.reuse ;  /* 0x00000048a7c27810 */ /* 0x140fe40007ffe810 */
[----:B------:R-:W-:Y:S02]  /*9e50*/  I2FP.F32.S32 R223, R223 ;  /* 0x000000df00df7245 */ /* 0x000fe40000201400 */
[----:B------:R-:W-:Y:S01]  /*9e60*/  IADD3 R16, PT, PT, R167, 0x47, -R16 ;  /* 0x00000047a7107810 */ /* 0x000fe20007ffe810 */
[----:B------:R-:W-:Y:S01]  /*9e70*/  VIADD R167, R6, 0xffffff80 ;  /* 0xffffff8006a77836 */ /* 0x000fe20000000000 */
[----:B------:R-:W-:Y:S01]  /*9e80*/  IABS R211, R211 ;  /* 0x000000d300d37213 */ /* 0x000fe20000000000 */
[----:B--2---:R-:W-:Y:S01]  /*9e90*/  FFMA.FTZ R223, R223, -UR14, R224 ;  /* 0x8000000edfdf7c23 */ /* 0x004fe200080100e0 */
[----:B------:R-:W-:Y:S01]  /*9ea0*/  IABS R7, R7 ;  /* 0x0000000700077213 */ /* 0x000fe20000000000 */
[----:B------:R-:W-:Y:S01]  /*9eb0*/  MUFU.TANH R169, R169 ;  /* 0x000000a900a97308 */ /* 0x000fe20000002400 */
[----:B------:R-:W-:-:S02]  /*9ec0*/  ISETP.GT.AND P6, PT, R229, R167, PT ;  /* 0x000000a7e500720c */ /* 0x000fc40003fc4270 */
[----:B------:R-:W-:Y:S02]  /*9ed0*/  I2FP.F32.S32 R211, R211 ;  /* 0x000000d300d37245 */ /* 0x000fe40000201400 */
[----:B------:R-:W-:Y:S02]  /*9ee0*/  FSEL R223, R223, -INF , !P6 ;  /* 0xff800000dfdf7808 */ /* 0x000fe40007000000 */
[----:B------:R-:W-:Y:S01]  /*9ef0*/  ISETP.GE.AND P1, PT, R167, R228, PT ;  /* 0x000000e4a700720c */ /* 0x000fe20003f26270 */
[----:B-1----:R-:W-:Y:S01]  /*9f00*/  FFMA.FTZ R211, R211, -UR14, R182 ;  /* 0x8000000ed3d37c23 */ /* 0x002fe200080100b6 */
[----:B------:R-:W-:Y:S01]  /*9f10*/  ISETP.GE.AND P0, PT, R167, R226, PT ;  /* 0x000000e2a700720c */ /* 0x000fe20003f06270 */
[----:B------:R-:W-:Y:S01]  /*9f20*/  FMUL.FTZ R182, R202, UR4 ;  /* 0x00000004cab67c20 */ /* 0x000fe20008410000 */
[----:B------:R-:W-:Y:S01]  /*9f30*/  ISETP.GT.AND P6, PT, R227, R167, PT ;  /* 0x000000a7e300720c */ /* 0x000fe20003fc4270 */
[----:B------:R-:W-:Y:S01]  /*9f40*/  FMUL.FTZ R167, R181, UR4 ;  /* 0x00000004b5a77c20 */ /* 0x000fe20008410000 */
[----:B------:R-:W-:Y:S01]  /*9f50*/  I2FP.F32.S32 R7, R7 ;  /* 0x0000000700077245 */ /* 0x000fe20000201400 */
[----:B------:R-:W-:Y:S01]  /*9f60*/  VIADD R181, R6, 0xffffffb8 ;  /* 0xffffffb806b57836 */ /* 0x000fe20000000000 */
[----:B------:R-:W-:Y:S01]  /*9f70*/  IABS R194, R194 ;  /* 0x000000c200c27213 */ /* 0x000fe20000000000 */
[----:B------:R-:W1:Y:S01]  /*9f80*/  MUFU.TANH R182, R182 ;  /* 0x000000b600b67308 */ /* 0x000e620000002400 */
[----:B------:R-:W-:Y:S01]  /*9f90*/  FSEL R211, R211, -INF , !P6 ;  /* 0xff800000d3d37808 */ /* 0x000fe20007000000 */
[----:B---3--:R-:W-:Y:S01]  /*9fa0*/  FFMA.FTZ R200, R7, -UR14, R200 ;  /* 0x8000000e07c87c23 */ /* 0x008fe200080100c8 */
[----:B------:R-:W-:Y:S01]  /*9fb0*/  IABS R7, R13 ;  /* 0x0000000d00077213 */ /* 0x000fe20000000000 */
[----:B------:R-:W-:Y:S01]  /*9fc0*/  FMUL.FTZ R196, R196, UR4 ;  /* 0x00000004c4c47c20 */ /* 0x000fe20008410000 */
[----:B------:R-:W-:Y:S01]  /*9fd0*/  FSEL R13, R223, -INF , !P1 ;  /* 0xff800000df0d7808 */ /* 0x000fe20004800000 */
[----:B------:R-:W-:Y:S01]  /*9fe0*/  FMUL.FTZ R197, R197, UR4 ;  /* 0x00000004c5c57c20 */ /* 0x000fe20008410000 */
[----:B------:R-:W-:Y:S01]  /*9ff0*/  ISETP.GT.AND P1, PT, R229, R181, PT ;  /* 0x000000b5e500720c */ /* 0x000fe20003f24270 */
[----:B------:R-:W2:Y:S01]  /*a000*/  MUFU.TANH R167, R167 ;  /* 0x000000a700a77308 */ /* 0x000ea20000002400 */
[----:B------:R-:W-:Y:S01]  /*a010*/  I2FP.F32.S32 R223, R194 ;  /* 0x000000c200df7245 */ /* 0x000fe20000201400 */
[----:B------:R-:W-:Y:S01]  /*a020*/  FMUL.FTZ R198, R198, UR4 ;  /* 0x00000004c6c67c20 */ /* 0x000fe20008410000 */
[----:B------:R-:W-:Y:S01]  /*a030*/  FSEL R194, R200, -INF , !P1 ;  /* 0xff800000c8c27808 */ /* 0x000fe20004800000 */
[----:B------:R-:W-:Y:S01]  /*a040*/  FMUL.FTZ R200, R183, UR4 ;  /* 0x00000004b7c87c20 */ /* 0x000fe20008410000 */
[----:B------:R-:W-:Y:S01]  /*a050*/  I2FP.F32.S32 R202, R7 ;  /* 0x0000000700ca7245 */ /* 0x000fe20000201400 */
[----:B------:R-:W-:Y:S01]  /*a060*/  FMUL.FTZ R199, R199, UR4 ;  /* 0x00000004c7c77c20 */ /* 0x000fe20008410000 */
[----:B------:R-:W-:Y:S01]  /*a070*/  FSEL R7, R211, -INF , !P0 ;  /* 0xff800000d3077808 */ /* 0x000fe20004000000 */
[----:B------:R-:W-:Y:S01]  /*a080*/  MUFU.TANH R196, R196 ;  /* 0x000000c400c47308 */ /* 0x000fe20000002400 */
[----:B------:R-:W-:Y:S01]  /*a090*/  ISETP.GE.AND P6, PT, R181, R228, PT ;  /* 0x000000e4b500720c */ /* 0x000fe20003fc6270 */
[----:B-1----:R-:W-:Y:S01]  /*a0a0*/  FFMA.FTZ R182, R223, -UR14, R182 ;  /* 0x8000000edfb67c23 */ /* 0x002fe200080100b6 */
[----:B------:R-:W-:-:S02]  /*a0b0*/  ISETP.GE.AND P0, PT, R181, R226, PT ;  /* 0x000000e2b500720c */ /* 0x000fc40003f06270 */
[----:B------:R-:W-:Y:S01]  /*a0c0*/  ISETP.GT.AND P1, PT, R227, R181, PT ;  /* 0x000000b5e300720c */ /* 0x000fe20003f24270 */
[----:B------:R-:W-:Y:S01]  /*a0d0*/  VIADD R181, R6, 0xffffff81 ;  /* 0xffffff8106b57836 */ /* 0x000fe20000000000 */
[----:B------:R-:W-:Y:S01]  /*a0e0*/  IABS R11, R11 ;  /* 0x0000000b000b7213 */ /* 0x000fe20000000000 */
[----:B------:R-:W1:Y:S01]  /*a0f0*/  MUFU.TANH R200, R200 ;  /* 0x000000c800c87308 */ /* 0x000e620000002400 */
[----:B--2---:R-:W-:Y:S01]  /*a100*/  FFMA.FTZ R167, R202, -UR14, R167 ;  /* 0x8000000ecaa77c23 */ /* 0x004fe200080100a7 */
[----:B------:R-:W-:Y:S01]  /*a110*/  FMUL.FTZ R202, R176, UR4 ;  /* 0x00000004b0ca7c20 */ /* 0x000fe20008410000 */
[----:B------:R-:W-:Y:S02]  /*a120*/  IABS R17, R17 ;  /* 0x0000001100117213 */ /* 0x000fe40000000000 */
[----:B------:R-:W-:Y:S02]  /*a130*/  FSEL R176, R182, -INF , !P1 ;  /* 0xff800000b6b07808 */ /* 0x000fe40004800000 */
[----:B------:R-:W-:Y:S01]  /*a140*/  FSEL R194, R194, -INF , !P6 ;  /* 0xff800000c2c27808 */ /* 0x000fe20007000000 */
[----:B------:R-:W2:Y:S01]  /*a150*/  MUFU.TANH R183, R202 ;  /* 0x000000ca00b77308 */ /* 0x000ea20000002400 */
[----:B------:R-:W-:-:S02]  /*a160*/  ISETP.GT.AND P6, PT, R229, R181, PT ;  /* 0x000000b5e500720c */ /* 0x000fc40003fc4270 */
[----:B------:R-:W-:Y:S01]  /*a170*/  I2FP.F32.S32 R182, R11 ;  /* 0x0000000b00b67245 */ /* 0x000fe20000201400 */
[----:B------:R-:W-:Y:S01]  /*a180*/  FMUL.FTZ R11, R178, UR4 ;  /* 0x00000004b20b7c20 */ /* 0x000fe20008410000 */
[----:B------:R-:W-:Y:S01]  /*a190*/  I2FP.F32.S32 R17, R17 ;  /* 0x0000001100117245 */ /* 0x000fe20000201400 */
[----:B------:R-:W-:Y:S01]  /*a1a0*/  VIADD R178, R6, 0xffffff88 ;  /* 0xffffff8806b27836 */ /* 0x000fe20000000000 */
[----:B------:R-:W-:Y:S01]  /*a1b0*/  ISETP.GE.AND P1, PT, R181, R228, PT ;  /* 0x000000e4b500720c */ /* 0x000fe20003f26270 */
[----:B------:R-:W-:Y:S01]  /*a1c0*/  MUFU.TANH R197, R197 ;  /* 0x000000c500c57308 */ /* 0x000fe20000002400 */
[----:B------:R-:W-:Y:S02]  /*a1d0*/  FSEL R167, R167, -INF , !P6 ;  /* 0xff800000a7a77808 */ /* 0x000fe40007000000 */
[----:B------:R-:W-:Y:S02]  /*a1e0*/  FSEL R176, R176, -INF , !P0 ;  /* 0xff800000b0b07808 */ /* 0x000fe40004000000 */
[----:B------:R-:W-:-:S02]  /*a1f0*/  ISETP.GE.AND P0, PT, R181, R226, PT ;  /* 0x000000e2b500720c */ /* 0x000fc40003f06270 */
[----:B------:R-:W-:Y:S01]  /*a200*/  ISETP.GT.AND P6, PT, R227, R181, PT ;  /* 0x000000b5e300720c */ /* 0x000fe20003fc4270 */
[----:B------:R-:W3:Y:S01]  /*a210*/  MUFU.TANH R11, R11 ;  /* 0x0000000b000b7308 */ /* 0x000ee20000002400 */
[----:B-1----:R-:W-:Y:S01]  /*a220*/  FFMA.FTZ R181, R17, -UR14, R200 ;  /* 0x8000000e11b57c23 */ /* 0x002fe200080100c8 */
[----:B------:R-:W-:Y:S01]  /*a230*/  FSEL R17, R167, -INF , !P1 ;  /* 0xff800000a7117808 */ /* 0x000fe20004800000 */
[----:B--2---:R-:W-:Y:S01]  /*a240*/  FFMA.FTZ R182, R182, -UR14, R183 ;  /* 0x8000000eb6b67c23 */ /* 0x004fe200080100b7 */
[----:B------:R-:W-:Y:S02]  /*a250*/  IABS R167, R21 ;  /* 0x0000001500a77213 */ /* 0x000fe40000000000 */
[----:B------:R-:W-:Y:S02]  /*a260*/  ISETP.GT.AND P1, PT, R229, R178, PT ;  /* 0x000000b2e500720c */ /* 0x000fe40003f24270 */
[----:B------:R1:W2:Y:S01]  /*a270*/  MUFU.TANH R21, R177 ;  /* 0x000000b100157308 */ /* 0x0002a20000002400 */
[----:B------:R-:W-:-:S02]  /*a280*/  FSEL R183, R181, -INF , !P6 ;  /* 0xff800000b5b77808 */ /* 0x000fc40007000000 */
[----:B------:R-:W-:Y:S02]  /*a290*/  IABS R181, R9 ;  /* 0x0000000900b57213 */ /* 0x000fe40000000000 */
[----:B------:R-:W-:Y:S01]  /*a2a0*/  I2FP.F32.S32 R200, R167 ;  /* 0x000000a700c87245 */ /* 0x000fe20000201400 */
[----:B------:R-:W-:Y:S01]  /*a2b0*/  FMUL.FTZ R167, R172, UR4 ;  /* 0x00000004aca77c20 */ /* 0x000fe20008410000 */
[----:B------:R-:W-:Y:S01]  /*a2c0*/  FSEL R9, R183, -INF , !P0 ;  /* 0xff800000b7097808 */ /* 0x000fe20004000000 */
[----:B------:R-:W-:Y:S01]  /*a2d0*/  FMUL.FTZ R172, R179, UR4 ;  /* 0x00000004b3ac7c20 */ /* 0x000fe20008410000 */
[----:B------:R-:W-:Y:S01]  /*a2e0*/  FSEL R182, R182, -INF , !P1 ;  /* 0xff800000b6b67808 */ /* 0x000fe20004800000 */
[----:B---3--:R-:W-:Y:S01]  /*a2f0*/  FFMA.FTZ R11, R200, -UR14, R11 ;  /* 0x8000000ec80b7c23 */ /* 0x008fe2000801000b */
[C---:B------:R-:W-:Y:S01]  /*a300*/  ISETP.GE.AND P6, PT, R178.reuse, R228, PT ;  /* 0x000000e4b200720c */ /* 0x040fe20003fc6270 */
[----:B------:R-:W-:Y:S01]  /*a310*/  MUFU.TANH R167, R167 ;  /* 0x000000a700a77308 */ /* 0x000fe20000002400 */
[----:B------:R-:W-:-:S02]  /*a320*/  ISETP.GE.AND P0, PT, R178, R226, PT ;  /* 0x000000e2b200720c */ /* 0x000fc40003f06270 */
[----:B------:R-:W-:Y:S02]  /*a330*/  ISETP.GT.AND P1, PT, R227, R178, PT ;  /* 0x000000b2e300720c */ /* 0x000fe40003f24270 */
[----:B------:R-:W-:Y:S01]  /*a340*/  I2FP.F32.S32 R178, R181 ;  /* 0x000000b500b27245 */ /* 0x000fe20000201400 */
[----:B-1----:R-:W-:Y:S01]  /*a350*/  VIADD R177, R6, 0xffffff89 ;  /* 0xffffff8906b17836 */ /* 0x002fe20000000000 */
[----:B------:R-:W-:Y:S01]  /*a360*/  FSEL R11, R11, -INF , !P1 ;  /* 0xff8000000b0b7808 */ /* 0x000fe20004800000 */
[----:B------:R-:W1:Y:S01]  /*a370*/  MUFU.TANH R172, R172 ;  /* 0x000000ac00ac7308 */ /* 0x000e620000002400 */
[----:B------:R-:W-:Y:S01]  /*a380*/  IABS R208, R208 ;  /* 0x000000d000d07213 */ /* 0x000fe20000000000 */
[----:B--2---:R-:W-:Y:S01]  /*a390*/  FFMA.FTZ R178, R178, -UR14, R21 ;  /* 0x8000000eb2b27c23 */ /* 0x004fe20008010015 */
[----:B------:R-:W-:Y:S02]  /*a3a0*/  FSEL R21, R182, -INF , !P6 ;  /* 0xff800000b6157808 */ /* 0x000fe40007000000 */
[----:B------:R-:W-:-:S02]  /*a3b0*/  ISETP.GT.AND P6, PT, R229, R177, PT ;  /* 0x000000b1e500720c */ /* 0x000fc40003fc4270 */
[----:B------:R-:W-:Y:S01]  /*a3c0*/  IABS R210, R210 ;  /* 0x000000d200d27213 */ /* 0x000fe20000000000 */
[----:B------:R-:W-:Y:S01]  /*a3d0*/  MUFU.TANH R198, R198 ;  /* 0x000000c600c67308 */ /* 0x000fe20000002400 */
[----:B------:R-:W-:Y:S02]  /*a3e0*/  FSEL R11, R11, -INF , !P0 ;  /* 0xff8000000b0b7808 */ /* 0x000fe40004000000 */
[----:B------:R-:W-:Y:S01]  /*a3f0*/  FSEL R183, R178, -INF , !P6 ;  /* 0xff800000b2b77808 */ /* 0x000fe20007000000 */
[----:B------:R-:W-:Y:S01]  /*a400*/  FMUL.FTZ R178, R174, UR4 ;  /* 0x00000004aeb27c20 */ /* 0x000fe20008410000 */
[C---:B------:R-:W-:Y:S01]  /*a410*/  ISETP.GE.AND P1, PT, R177.reuse, R228, PT ;  /* 0x000000e4b100720c */ /* 0x040fe20003f26270 */
[----:B------:R-:W-:Y:S01]  /*a420*/  IMAD.MOV.U32 R174, RZ, RZ, R210 ;  /* 0x000000ffffae7224 */ /* 0x000fe200078e00d2 */
[----:B------:R-:W-:Y:S01]  /*a430*/  ISETP.GE.AND P0, PT, R177, R226, PT ;  /* 0x000000e2b100720c */ /* 0x000fe20003f06270 */
[----:B------:R-:W2:Y:S01]  /*a440*/  MUFU.TANH R18, R178 ;  /* 0x000000b200127308 */ /* 0x000ea20000002400 */
[----:B------:R-:W-:Y:S01]  /*a450*/  ISETP.GT.AND P6, PT, R227, R177, PT ;  /* 0x000000b1e300720c */ /* 0x000fe20003fc4270 */
[----:B------:R-:W-:Y:S01]  /*a460*/  IMAD.MOV.U32 R177, RZ, RZ, R208 ;  /* 0x000000ffffb17224 */ /* 0x000fe200078e00d0 */
[----:B------:R-:W-:Y:S01]  /*a470*/  I2FP.F32.S32 R19, R174 ;  /* 0x000000ae00137245 */ /* 0x000fe20000201400 */
[----:B------:R-:W3:Y:S01]  /*a480*/  LDSM.16.M88.4 R208, [R209+0xf000] ;  /* 0x00f00000d1d0783b */ /* 0x000ee20000000200 */
[----:B------:R-:W-:Y:S01]  /*a490*/  FMUL.FTZ R174, R173, UR4 ;  /* 0x00000004adae7c20 */ /* 0x000fe20008410000 */
[----:B------:R-:W-:Y:S01]  /*a4a0*/  VIADD R173, R6, 0xffffff90 ;  /* 0xffffff9006ad7836 */ /* 0x000fe20000000000 */
[----:B------:R-:W-:Y:S01]  /*a4b0*/  I2FP.F32.S32 R182, R177 ;  /* 0x000000b100b67245 */ /* 0x000fe20000201400 */
[----:B-1----:R-:W-:Y:S01]  /*a4c0*/  FFMA.FTZ R19, R19, -UR14, R172 ;  /* 0x8000000e13137c23 */ /* 0x002fe200080100ac */
[----:B------:R-:W-:Y:S01]  /*a4d0*/  IABS R166, R166 ;  /* 0x000000a600a67213 */ /* 0x000fe20000000000 */
[----:B------:R-:W-:Y:S01]  /*a4e0*/  MUFU.TANH R199, R199 ;  /* 0x000000c700c77308 */ /* 0x000fe20000002400 */
[----:B------:R-:W-:Y:S01]  /*a4f0*/  FSEL R183, R183, -INF , !P1 ;  /* 0xff800000b7b77808 */ /* 0x000fe20004800000 */
[----:B------:R-:W-:Y:S01]  /*a500*/  FFMA.FTZ R182, R182, -UR14, R167 ;  /* 0x8000000eb6b67c23 */ /* 0x000fe200080100a7 */
[----:B------:R-:W-:Y:S01]  /*a510*/  I2FP.F32.S32 R177, R166 ;  /* 0x000000a600b17245 */ /* 0x000fe20000201400 */
[----:B------:R-:W-:-:S04]  /*a520*/  DEPBAR.LE SB0, 0x0 ;  /* 0x000080000000791a */ /* 0x000fc80000000000 */
[----:B------:R-:W1:Y:S01]  /*a530*/  MUFU.TANH R167, R174 ;  /* 0x000000ae00a77308 */ /* 0x000e620000002400 */
[-C--:B------:R-:W-:Y:S01]  /*a540*/  ISETP.GT.AND P1, PT, R229, R173.reuse, PT ;  /* 0x000000ade500720c */ /* 0x080fe20003f24270 */
[----:B--2---:R-:W-:Y:S01]  /*a550*/  FFMA.FTZ R18, R177, -UR14, R18 ;  /* 0x8000000eb1127c23 */ /* 0x004fe20008010012 */
[----:B------:R-:W-:Y:S02]  /*a560*/  IABS R222, R222 ;  /* 0x000000de00de7213 */ /* 0x000fe40000000000 */
[----:B------:R-:W-:Y:S02]  /*a570*/  FSEL R182, R182, -INF , !P1 ;  /* 0xff800000b6b67808 */ /* 0x000fe40004800000 */
[----:B------:R-:W-:Y:S02]  /*a580*/  I2FP.F32.S32 R166, R222 ;  /* 0x000000de00a67245 */ /* 0x000fe40000201400 */
[----:B------:R-:W-:Y:S02]  /*a590*/  FSEL R19, R19, -INF , !P6 ;  /* 0xff80000013137808 */ /* 0x000fe40007000000 */
[----:B------:R-:W-:-:S02]  /*a5a0*/  ISETP.GT.AND P1, PT, R227, R173, PT ;  /* 0x000000ade300720c */ /* 0x000fc40003f24270 */
[----:B------:R-:W-:Y:S02]  /*a5b0*/  FSEL R19, R19, -INF , !P0 ;  /* 0xff80000013137808 */ /* 0x000fe40004000000 */
[----:B------:R-:W-:Y:S01]  /*a5c0*/  FSEL R18, R18, -INF , !P1 ;  /* 0xff80000012127808 */ /* 0x000fe20004800000 */
[----:B-1----:R-:W-:Y:S01]  /*a5d0*/  FFMA.FTZ R251, R166, -UR14, R167 ;  /* 0x8000000ea6fb7c23 */ /* 0x002fe200080100a7 */
[C---:B------:R-:W-:Y:S02]  /*a5e0*/  ISETP.GE.AND P6, PT, R173.reuse, R228, PT ;  /* 0x000000e4ad00720c */ /* 0x040fe40003fc6270 */
[----:B------:R-:W-:Y:S02]  /*a5f0*/  ISETP.GE.AND P0, PT, R173, R226, PT ;  /* 0x000000e2ad00720c */ /* 0x000fe40003f06270 */
[----:B------:R-:W-:Y:S02]  /*a600*/  ISETP.GT.AND P1, PT, R229, R15, PT ;  /* 0x0000000fe500720c */ /* 0x000fe40003f24270 */
[----:B------:R-:W-:-:S02]  /*a610*/  IABS R221, R221 ;  /* 0x000000dd00dd7213 */ /* 0x000fc40000000000 */
[----:B------:R-:W-:Y:S01]  /*a620*/  FSEL R166, R182, -INF , !P6 ;  /* 0xff800000b6a67808 */ /* 0x000fe20007000000 */
[C---:B---3--:R-:W-:Y:S01]  /*a630*/  HMMA.16816.F32.BF16 R32, R188.reuse, R208, R32 ;  /* 0x000000d0bc20723c */ /* 0x048fe20000041820 */
[----:B------:R-:W-:Y:S02]  /*a640*/  FSEL R167, R18, -INF , !P0 ;  /* 0xff80000012a77808 */ /* 0x000fe40004000000 */
[----:B------:R-:W-:Y:S02]  /*a650*/  FSEL R251, R251, -INF , !P1 ;  /* 0xff800000fbfb7808 */ /* 0x000fe40004800000 */
[C---:B------:R-:W-:Y:S02]  /*a660*/  ISETP.GE.AND P6, PT, R15.reuse, R228, PT ;  /* 0x000000e40f00720c */ /* 0x040fe40003fc6270 */
[----:B------:R-:W-:Y:S01]  /*a670*/  ISETP.GE.AND P0, PT, R15, R226, PT ;  /* 0x000000e20f00720c */ /* 0x000fe20003f06270 */
[----:B------:R-:W-:Y:S01]  /*a680*/  HMMA.16816.F32.BF16 R28, R188, R210, R28 ;  /* 0x000000d2bc1c723c */ /* 0x000fe2000004181c */
[----:B------:R-:W-:Y:S01]  /*a690*/  ISETP.GT.AND P1, PT, R227, R15, PT ;  /* 0x0000000fe300720c */ /* 0x000fe20003f24270 */
[----:B------:R-:W-:Y:S01]  /*a6a0*/  IMAD.MOV.U32 R15, RZ, RZ, R221 ;  /* 0x000000ffff0f7224 */ /* 0x000fe200078e00dd */
[----:B------:R-:W-:-:S02]  /*a6b0*/  IABS R18, R220 ;  /* 0x000000dc00127213 */ /* 0x000fc40000000000 */
[----:B------:R-:W-:Y:S02]  /*a6c0*/  FSEL R251, R251, -INF , !P6 ;  /* 0xff800000fbfb7808 */ /* 0x000fe40007000000 */
[----:B------:R-:W-:Y:S02]  /*a6d0*/  I2FP.F32.S32 R173, R18 ;  /* 0x0000001200ad7245 */ /* 0x000fe40000201400 */
[----:B------:R-:W-:Y:S01]  /*a6e0*/  I2FP.F32.S32 R18, R15 ;  /* 0x0000000f00127245 */ /* 0x000fe20000201400 */
[----:B------:R-:W-:Y:S01]  /*a6f0*/  VIADD R15, R6, 0xffffff98 ;  /* 0xffffff98060f7836 */ /* 0x000fe20000000000 */
[----:B------:R-:W-:Y:S01]  /*a700*/  IABS R168, R219 ;  /* 0x000000db00a87213 */ /* 0x000fe20000000000 */
[----:B------:R-:W-:Y:S01]  /*a710*/  FFMA.FTZ R14, R173, -UR14, R14 ;  /* 0x8000000ead0e7c23 */ /* 0x000fe2000801000e */
[----:B------:R-:W-:Y:S01]  /*a720*/  IABS R218, R218 ;  /* 0x000000da00da7213 */ /* 0x000fe20000000000 */
[----:B------:R-:W-:Y:S01]  /*a730*/  FFMA.FTZ R18, R18, -UR14, R175 ;  /* 0x8000000e12127c23 */ /* 0x000fe200080100af */
[----:B------:R-:W-:Y:S01]  /*a740*/  ISETP.GT.AND P6, PT, R229, R15, PT ;  /* 0x0000000fe500720c */ /* 0x000fe20003fc4270 */
[----:B------:R-:W-:Y:S01]  /*a750*/  FMUL.FTZ R32, R32, UR4 ;  /* 0x0000000420207c20 */ /* 0x000fe20008410000 */
[----:B------:R-:W-:Y:S01]  /*a760*/  FMUL.FTZ R5, R34, UR4 ;  /* 0x0000000422057c20 */ /* 0x000fe20008410000 */
[----:B------:R-:W-:Y:S01]  /*a770*/  IABS R213, R213 ;  /* 0x000000d500d57213 */ /* 0x000fe20000000000 */
[----:B------:R-:W-:Y:S01]  /*a780*/  FMUL.FTZ R35, R35, UR4 ;  /* 0x0000000423237c20 */ /* 0x000fe20008410000 */
[----:B------:R-:W-:Y:S01]  /*a790*/  FSEL R18, R18, -INF , !P1 ;  /* 0xff80000012127808 */ /* 0x000fe20004800000 */
[----:B------:R-:W-:Y:S01]  /*a7a0*/  FMUL.FTZ R28, R28, UR4 ;  /* 0x000000041c1c7c20 */ /* 0x000fe20008410000 */
[----:B------:R-:W-:Y:S01]  /*a7b0*/  FSEL R14, R14, -INF , !P6 ;  /* 0xff8000000e0e7808 */ /* 0x000fe20007000000 */
[----:B------:R-:W-:Y:S01]  /*a7c0*/  MUFU.TANH R5, R5 ;  /* 0x0000000500057308 */ /* 0x000fe20000002400 */
[----:B------:R-:W-:Y:S01]  /*a7d0*/  FSEL R247, R18, -INF , !P0 ;  /* 0xff80000012f77808 */ /* 0x000fe20004000000 */
[----:B------:R-:W-:Y:S01]  /*a7e0*/  FMUL.FTZ R30, R30, UR4 ;  /* 0x000000041e1e7c20 */ /* 0x000fe20008410000 */
[----:B------:R-:W-:Y:S01]  /*a7f0*/  ISETP.GE.AND P1, PT, R15, R228, PT ;  /* 0x000000e40f00720c */ /* 0x000fe20003f26270 */
[----:B------:R-:W-:Y:S01]  /*a800*/  FMUL.FTZ R29, R29, UR4 ;  /* 0x000000041d1d7c20 */ /* 0x000fe20008410000 */
[----:B------:R-:W-:Y:S01]  /*a810*/  ISETP.GE.AND P0, PT, R15, R226, PT ;  /* 0x000000e20f00720c */ /* 0x000fe20003f06270 */
[----:B------:R-:W-:Y:S01]  /*a820*/  FMUL.FTZ R31, R31, UR4 ;  /* 0x000000041f1f7c20 */ /* 0x000fe20008410000 */
[----:B------:R-:W-:Y:S01]  /*a830*/  ISETP.GT.AND P6, PT, R227, R15, PT ;  /* 0x0000000fe300720c */ /* 0x000fe20003fc4270 */
[----:B------:R-:W-:Y:S01]  /*a840*/  MUFU.TANH R35, R35 ;  /* 0x0000002300237308 */ /* 0x000fe20000002400 */
[----:B------:R-:W-:-:S02]  /*a850*/  I2FP.F32.S32 R15, R168 ;  /* 0x000000a8000f7245 */ /* 0x000fc40000201400 */
[----:B------:R-:W-:Y:S02]  /*a860*/  I2FP.F32.S32 R18, R218 ;  /* 0x000000da00127245 */ /* 0x000fe40000201400 */
[----:B------:R-:W-:Y:S01]  /*a870*/  FSEL R249, R14, -INF , !P1 ;  /* 0xff8000000ef97808 */ /* 0x000fe20004800000 */
[----:B------:R-:W-:Y:S01]  /*a880*/  FFMA.FTZ R15, R15, -UR14, R170 ;  /* 0x8000000e0f0f7c23 */ /* 0x000fe200080100aa */
[----:B------:R-:W-:Y:S01]  /*a890*/  IABS R170, R195 ;  /* 0x000000c300aa7213 */ /* 0x000fe20000000000 */
[----:B------:R1:W2:Y:S01]  /*a8a0*/  MUFU.TANH R168, R171 ;  /* 0x000000ab00a87308 */ /* 0x0002a20000002400 */
[----:B------:R-:W-:Y:S01]  /*a8b0*/  FFMA.FTZ R18, R18, -UR14, R169 ;  /* 0x8000000e12127c23 */ /* 0x000fe200080100a9 */
[----:B------:R-:W-:Y:S01]  /*a8c0*/  VIADD R169, R6, 0xffffff99 ;  /* 0xffffff9906a97836 */ /* 0x000fe20000000000 */
[----:B------:R-:W-:Y:S02]  /*a8d0*/  FSEL R15, R15, -INF , !P6 ;  /* 0xff8000000f0f7808 */ /* 0x000fe40007000000 */
[----:B------:R-:W-:-:S02]  /*a8e0*/  IABS R26, R26 ;  /* 0x0000001a001a7213 */ /* 0x000fc40000000000 */
[-C--:B------:R-:W-:Y:S01]  /*a8f0*/  ISETP.GT.AND P1, PT, R229, R169.reuse, PT ;  /* 0x000000a9e500720c */ /* 0x080fe20003f24270 */
[----:B------:R3:W4:Y:S01]  /*a900*/  MUFU.TANH R14, R32 ;  /* 0x00000020000e7308 */ /* 0x0007220000002400 */
[----:B------:R-:W-:Y:S02]  /*a910*/  ISETP.GE.AND P6, PT, R169, R228, PT ;  /* 0x000000e4a900720c */ /* 0x000fe40003fc6270 */
[----:B------:R-:W-:Y:S02]  /*a920*/  FSEL R18, R18, -INF , !P1 ;  /* 0xff80000012127808 */ /* 0x000fe40004800000 */
[----:B------:R-:W-:Y:S02]  /*a930*/  ISETP.GT.AND P1, PT, R227, R169, PT ;  /* 0x000000a9e300720c */ /* 0x000fe40003f24270 */
[----:B------:R-:W-:Y:S01]  /*a940*/  FSEL R195, R18, -INF , !P6 ;  /* 0xff80000012c37808 */ /* 0x000fe20007000000 */
[----:B------:R-:W-:Y:S01]  /*a950*/  MUFU.TANH R30, R30 ;  /* 0x0000001e001e7308 */ /* 0x000fe20000002400 */
[----:B-1----:R-:W-:-:S02]  /*a960*/  FSEL R171, R15, -INF , !P0 ;  /* 0xff8000000fab7808 */ /* 0x002fc40004000000 */
[----:B------:R-:W-:Y:S02]  /*a970*/  I2FP.F32.S32 R15, R213 ;  /* 0x000000d5000f7245 */ /* 0x000fe40000201400 */
[----:B------:R-:W-:Y:S02]  /*a980*/  ISETP.GT.AND P6, PT, R229, R4, PT ;  /* 0x00000004e500720c */ /* 0x000fe40003fc4270 */
[----:B------:R-:W-:Y:S01]  /*a990*/  ISETP.GE.AND P0, PT, R169, R226, PT ;  /* 0x000000e2a900720c */ /* 0x000fe20003f06270 */
[----:B--2---:R-:W-:Y:S01]  /*a9a0*/  FFMA.FTZ R15, R15, -UR14, R168 ;  /* 0x8000000e0f0f7c23 */ /* 0x004fe200080100a8 */
[----:B---3--:R-:W-:Y:S01]  /*a9b0*/  FMUL.FTZ R32, R33, UR4 ;  /* 0x0000000421207c20 */ /* 0x008fe20008410000 */
[----:B------:R-:W-:Y:S01]  /*a9c0*/  I2FP.F32.S32 R33, R170 ;  /* 0x000000aa00217245 */ /* 0x000fe20000201400 */
[----:B------:R-:W-:Y:S01]  /*a9d0*/  MUFU.TANH R29, R29 ;  /* 0x0000001d001d7308 */ /* 0x000fe20000002400 */
[----:B------:R-:W-:Y:S02]  /*a9e0*/  IABS R18, R180 ;  /* 0x000000b400127213 */ /* 0x000fe40000000000 */
[----:B------:R-:W-:Y:S01]  /*a9f0*/  FSEL R169, R15, -INF , !P1 ;  /* 0xff8000000fa97808 */ /* 0x000fe20004800000 */
[----:B----4-:R-:W-:Y:S01]  /*aa00*/  FFMA.FTZ R14, R33, -UR14, R14 ;  /* 0x8000000e210e7c23 */ /* 0x010fe2000801000e */
[----:B------:R-:W-:-:S02]  /*aa10*/  ISETP.GE.AND P1, PT, R4, R228, PT ;  /* 0x000000e40400720c */ /* 0x000fc40003f26270 */
[----:B------:R-:W-:Y:S01]  /*aa20*/  FSEL R169, R169, -INF , !P0 ;  /* 0xff800000a9a97808 */ /* 0x000fe20004000000 */
[----:B------:R-:W1:Y:S01]  /*aa30*/  MUFU.TANH R32, R32 ;  /* 0x0000002000207308 */ /* 0x000e620000002400 */
[----:B------:R-:W-:Y:S02]  /*aa40*/  FSEL R239, R14, -INF , !P6 ;  /* 0xff8000000eef7808 */ /* 0x000fe40007000000 */
[----:B------:R-:W-:Y:S01]  /*aa50*/  I2FP.F32.S32 R14, R18 ;  /* 0x00000012000e7245 */ /* 0x000fe20000201400 */
[----:B------:R-:W-:Y:S01]  /*aa60*/  VIADD R18, R6, 0xffffffa1 ;  /* 0xffffffa106127836 */ /* 0x000fe20000000000 */
[----:B------:R-:W-:Y:S02]  /*aa70*/  ISETP.GE.AND P0, PT, R4, R226, PT ;  /* 0x000000e20400720c */ /* 0x000fe40003f06270 */
[----:B------:R-:W-:Y:S01]  /*aa80*/  ISETP.GT.AND P6, PT, R227, R4, PT ;  /* 0x00000004e300720c */ /* 0x000fe20003fc4270 */
[----:B------:R-:W-:Y:S01]  /*aa90*/  FFMA.FTZ R5, R14, -UR14, R5 ;  /* 0x8000000e0e057c23 */ /* 0x000fe20008010005 */
[----:B------:R-:W2:Y:S01]  /*aaa0*/  MUFU.TANH R4, R28 ;  /* 0x0000001c00047308 */ /* 0x000ea20000002400 */
[----:B------:R-:W-:-:S02]  /*aab0*/  IABS R15, R212 ;  /* 0x000000d4000f7213 */ /* 0x000fc40000000000 */
[----:B------:R-:W-:Y:S02]  /*aac0*/  IABS R27, R27 ;  /* 0x0000001b001b7213 */ /* 0x000fe40000000000 */
[----:B------:R-:W-:Y:S02]  /*aad0*/  FSEL R5, R5, -INF , !P6 ;  /* 0xff80000005057808 */ /* 0x000fe40007000000 */
[----:B------:R-:W-:Y:S01]  /*aae0*/  I2FP.F32.S32 R15, R15 ;  /* 0x0000000f000f7245 */ /* 0x000fe20000201400 */
[----:B------:R-:W3:Y:S01]  /*aaf0*/  MUFU.TANH R31, R31 ;  /* 0x0000001f001f7308 */ /* 0x000ee20000002400 */
[----:B------:R-:W-:Y:S02]  /*ab00*/  FSEL R221, R5, -INF , !P0 ;  /* 0xff80000005dd7808 */ /* 0x000fe40004000000 */
[----:B------:R-:W-:Y:S01]  /*ab10*/  I2FP.F32.S32 R5, R26 ;  /* 0x0000001a00057245 */ /* 0x000fe20000201400 */
[----:B-1----:R-:W-:Y:S01]  /*ab20*/  FFMA.FTZ R15, R15, -UR14, R32 ;  /* 0x8000000e0f0f7c23 */ /* 0x002fe20008010020 */
[----:B------:R-:W-:-:S02]  /*ab30*/  FSEL R239, R239, -INF , !P1 ;  /* 0xff800000efef7808 */ /* 0x000fc40004800000 */
[----:B------:R-:W-:Y:S02]  /*ab40*/  I2FP.F32.S32 R14, R27 ;  /* 0x0000001b000e7245 */ /* 0x000fe40000201400 */
[----:B------:R-:W-:Y:S01]  /*ab50*/  ISETP.GT.AND P1, PT, R229, R18, PT ;  /* 0x00000012e500720c */ /* 0x000fe20003f24270 */
[----:B--2---:R-:W-:Y:S01]  /*ab60*/  FFMA.FTZ R4, R5, -UR14, R4 ;  /* 0x8000000e05047c23 */ /* 0x004fe20008010004 */
[----:B------:R-:W-:Y:S01]  /*ab70*/  ISETP.GE.AND P6, PT, R18, R228, PT ;  /* 0x000000e41200720c */ /* 0x000fe20003fc6270 */
[----:B------:R-:W-:Y:S01]  /*ab80*/  VIADD R5, R6, 0xffffffa8 ;  /* 0xffffffa806057836 */ /* 0x000fe20000000000 */
[----:B------:R-:W-:Y:S01]  /*ab90*/  FSEL R15, R15, -INF , !P1 ;  /* 0xff8000000f0f7808 */ /* 0x000fe20004800000 */
[----:B------:R-:W-:Y:S01]  /*aba0*/  FFMA.FTZ R14, R14, -UR14, R35 ;  /* 0x8000000e0e0e7c23 */ /* 0x000fe20008010023 */
[----:B------:R-:W-:Y:S02]  /*abb0*/  ISETP.GT.AND P1, PT, R227, R18, PT ;  /* 0x00000012e300720c */ /* 0x000fe40003f24270 */
[----:B------:R-:W-:-:S02]  /*abc0*/  IABS R25, R25 ;  /* 0x0000001900197213 */ /* 0x000fc40000000000 */
[----:B------:R-:W-:Y:S02]  /*abd0*/  FSEL R235, R15, -INF , !P6 ;  /* 0xff8000000feb7808 */ /* 0x000fe40007000000 */
[----:B------:R-:W-:Y:S02]  /*abe0*/  ISETP.GE.AND P0, PT, R18, R226, PT ;  /* 0x000000e21200720c */ /* 0x000fe40003f06270 */
[----:B------:R-:W-:Y:S02]  /*abf0*/  ISETP.GT.AND P6, PT, R229, R5, PT ;  /* 0x00000005e500720c */ /* 0x000fe40003fc4270 */
[----:B------:R-:W-:Y:S02]  /*ac00*/  FSEL R14, R14, -INF , !P1 ;  /* 0xff8000000e0e7808 */ /* 0x000fe40004800000 */
[----:B------:R-:W-:Y:S02]  /*ac10*/  IABS R24, R24 ;  /* 0x0000001800187213 */ /* 0x000fe40000000000 */
[----:B------:R-:W-:-:S02]  /*ac20*/  I2FP.F32.S32 R25, R25 ;  /* 0x0000001900197245 */ /* 0x000fc40000201400 */
[----:B------:R-:W-:Y:S01]  /*ac30*/  FSEL R219, R14, -INF , !P0 ;  /* 0xff8000000edb7808 */ /* 0x000fe20004000000 */
[----:B------:R-:W-:Y:S01]  /*ac40*/  VIADD R14, R6, 0xffffffb0 ;  /* 0xffffffb0060e7836 */ /* 0x000fe20000000000 */
[----:B------:R-:W-:Y:S01]  /*ac50*/  FSEL R4, R4, -INF , !P6 ;  /* 0xff80000004047808 */ /* 0x000fe20007000000 */
[----:B------:R-:W-:Y:S01]  /*ac60*/  FFMA.FTZ R25, R25, -UR14, R30 ;  /* 0x8000000e19197c23 */ /* 0x000fe2000801001e */
[C---:B------:R-:W-:Y:S02]  /*ac70*/  ISETP.GE.AND P1, PT, R5.reuse, R228, PT ;  /* 0x000000e40500720c */ /* 0x040fe40003f26270 */
[----:B------:R-:W-:Y:S02]  /*ac80*/  ISETP.GE.AND P0, PT, R5, R226, PT ;  /* 0x000000e20500720c */ /* 0x000fe40003f06270 */
[----:B------:R-:W-:Y:S01]  /*ac90*/  ISETP.GT.AND P6, PT, R227, R5, PT ;  /* 0x00000005e300720c */ /* 0x000fe20003fc4270 */
[----:B------:R-:W-:Y:S01]  /*aca0*/  VIADD R5, R6, 0xffffffa9 ;  /* 0xffffffa906057836 */ /* 0x000fe20000000000 */
[----:B------:R-:W-:-:S02]  /*acb0*/  I2FP.F32.S32 R24, R24 ;  /* 0x0000001800187245 */ /* 0x000fc40000201400 */
[----:B------:R-:W-:Y:S02]  /*acc0*/  IABS R23, R23 ;  /* 0x0000001700177213 */ /* 0x000fe40000000000 */
[----:B------:R-:W-:Y:S01]  /*acd0*/  FSEL R225, R4, -INF , !P1 ;  /* 0xff80000004e17808 */ /* 0x000fe20004800000 */
[----:B------:R-:W-:Y:S01]  /*ace0*/  FFMA.FTZ R24, R24, -UR14, R29 ;  /* 0x8000000e18187c23 */ /* 0x000fe2000801001d */
[----:B------:R-:W-:Y:S02]  /*acf0*/  ISETP.GT.AND P1, PT, R229, R5, PT ;  /* 0x00000005e500720c */ /* 0x000fe40003f24270 */
[----:B------:R-:W-:Y:S02]  /*ad00*/  FSEL R25, R25, -INF , !P6 ;  /* 0xff80000019197808 */ /* 0x000fe40007000000 */
[----:B------:R-:W-:Y:S02]  /*ad10*/  I2FP.F32.S32 R4, R23 ;  /* 0x0000001700047245 */ /* 0x000fe40000201400 */
[----:B------:R-:W-:-:S02]  /*ad20*/  IABS R22, R22 ;  /* 0x0000001600167213 */ /* 0x000fc40000000000 */
[----:B------:R-:W-:Y:S01]  /*ad30*/  FSEL R213, R25, -INF , !P0 ;  /* 0xff80000019d57808 */ /* 0x000fe20004000000 */
[----:B---3--:R-:W-:Y:S01]  /*ad40*/  FFMA.FTZ R4, R4, -UR14, R31 ;  /* 0x8000000e04047c23 */ /* 0x008fe2000801001f */
[----:B------:R-:W-:Y:S02]  /*ad50*/  FSEL R24, R24, -INF , !P1 ;  /* 0xff80000018187808 */ /* 0x000fe40004800000 */
[C---:B------:R-:W-:Y:S02]  /*ad60*/  ISETP.GE.AND P6, PT, R5.reuse, R228, PT ;  /* 0x000000e40500720c */ /* 0x040fe40003fc6270 */
[----:B------:R-:W-:Y:S01]  /*ad70*/  ISETP.GE.AND P0, PT, R5, R226, PT ;  /* 0x000000e20500720c */ /* 0x000fe20003f06270 */
[----:B------:R-:W-:Y:S01]  /*ad80*/  BAR.SYNC.DEFER_BLOCKING 0x0 ;  /* 0x0000000000007b1d */ /* 0x000fe20000010000 */
[----:B------:R-:W-:Y:S02]  /*ad90*/  ISETP.GT.AND P1, PT, R227, R5, PT ;  /* 0x00000005e300720c */ /* 0x000fe40003f24270 */
[----:B------:R-:W-:-:S02]  /*ada0*/  I2FP.F32.S32 R5, R22 ;  /* 0x0000001600057245 */ /* 0x000fc40000201400 */
[----:B------:R-:W-:Y:S02]  /*adb0*/  FSEL R223, R24, -INF , !P6 ;  /* 0xff80000018df7808 */ /* 0x000fe40007000000 */
[----:B------:R-:W-:Y:S01]  /*adc0*/  IABS R12, R12 ;  /* 0x0000000c000c7213 */ /* 0x000fe20000000000 */
[----:B------:R-:W-:Y:S01]  /*add0*/  FFMA.FTZ R5, R5, -UR14, R196 ;  /* 0x8000000e05057c23 */ /* 0x000fe200080100c4 */
[----:B------:R-:W-:Y:S02]  /*ade0*/  IABS R20, R20 ;  /* 0x0000001400147213 */ /* 0x000fe40000000000 */
[----:B------:R-:W-:Y:S02]  /*adf0*/  FSEL R4, R4, -INF , !P1 ;  /* 0xff80000004047808 */ /* 0x000fe40004800000 */
[----:B------:R-:W-:Y:S02]  /*ae00*/  ISETP.GT.AND P6, PT, R229, R14, PT ;  /* 0x0000000ee500720c */ /* 0x000fe40003fc4270 */
[----:B------:R-:W-:Y:S01]  /*ae10*/  FSEL R211, R4, -INF , !P0 ;  /* 0xff80000004d37808 */ /* 0x000fe20004000000 */
[C---:B------:R-:W-:Y:S01]  /*ae20*/  VIADD R4, R6.reuse, 0xffffffb1 ;  /* 0xffffffb106047836 */ /* 0x040fe20000000000 */
[----:B------:R-:W-:Y:S01]  /*ae30*/  I2FP.F32.S32 R12, R12 ;  /* 0x0000000c000c7245 */ /* 0x000fe20000201400 */
[----:B------:R-:W-:Y:S01]  /*ae40*/  VIADD R6, R6, 0xffffffb9 ;  /* 0xffffffb906067836 */ /* 0x000fe20000000000 */
[----:B------:R-:W-:-:S02]  /*ae50*/  I2FP.F32.S32 R15, R20 ;  /* 0x00000014000f7245 */ /* 0x000fc40000201400 */
[----:B------:R-:W-:Y:S01]  /*ae60*/  ISETP.GE.AND P1, PT, R14, R228, PT ;  /* 0x000000e40e00720c */ /* 0x000fe20003f26270 */
[----:B------:R-:W-:Y:S01]  /*ae70*/  FFMA.FTZ R12, R12, -UR14, R197 ;  /* 0x8000000e0c0c7c23 */ /* 0x000fe200080100c5 */
[----:B------:R-:W-:Y:S01]  /*ae80*/  FSEL R5, R5, -INF , !P6 ;  /* 0xff80000005057808 */ /* 0x000fe20007000000 */
[----:B------:R-:W-:Y:S01]  /*ae90*/  FFMA.FTZ R15, R15, -UR14, R198 ;  /* 0x8000000e0f0f7c23 */ /* 0x000fe200080100c6 */
[----:B------:R-:W-:Y:S02]  /*aea0*/  IABS R10, R10 ;  /* 0x0000000a000a7213 */ /* 0x000fe40000000000 */
[----:B------:R-:W-:Y:S02]  /*aeb0*/  FSEL R209, R5, -INF , !P1 ;  /* 0xff80000005d17808 */ /* 0x000fe40004800000 */
[----:B------:R-:W-:Y:S02]  /*aec0*/  I2FP.F32.S32 R10, R10 ;  /* 0x0000000a000a7245 */ /* 0x000fe40000201400 */
[----:B------:R-:W-:-:S02]  /*aed0*/  ISETP.GT.AND P6, PT, R227, R14, PT ;  /* 0x0000000ee300720c */ /* 0x000fc40003fc4270 */
[----:B------:R-:W-:Y:S01]  /*aee0*/  ISETP.GT.AND P1, PT, R229, R4, PT ;  /* 0x00000004e500720c */ /* 0x000fe20003f24270 */
[----:B------:R-:W-:Y:S01]  /*aef0*/  FFMA.FTZ R10, R10, -UR14, R199 ;  /* 0x8000000e0a0a7c23 */ /* 0x000fe200080100c7 */
[----:B------:R-:W-:Y:S02]  /*af00*/  IABS R8, R8 ;  /* 0x0000000800087213 */ /* 0x000fe40000000000 */
[----:B------:R-:W-:Y:S02]  /*af10*/  ISETP.GE.AND P0, PT, R14, R226, PT ;  /* 0x000000e20e00720c */ /* 0x000fe40003f06270 */
[----:B------:R-:W-:Y:S02]  /*af20*/  FSEL R15, R15, -INF , !P6 ;  /* 0xff8000000f0f7808 */ /* 0x000fe40007000000 */
[----:B------:R-:W-:Y:S02]  /*af30*/  IABS R16, R16 ;  /* 0x0000001000107213 */ /* 0x000fe40000000000 */
[----:B------:R-:W-:-:S02]  /*af40*/  FSEL R12, R12, -INF , !P1 ;  /* 0xff8000000c0c7808 */ /* 0x000fc40004800000 */
[----:B------:R-:W-:Y:S02]  /*af50*/  ISETP.GT.AND P1, PT, R227, R4, PT ;  /* 0x00000004e300720c */ /* 0x000fe40003f24270 */
[----:B------:R-:W-:Y:S02]  /*af60*/  I2FP.F32.S32 R8, R8 ;  /* 0x0000000800087245 */ /* 0x000fe40000201400 */
[----:B------:R-:W-:Y:S02]  /*af70*/  FSEL R177, R15, -INF , !P0 ;  /* 0xff8000000fb17808 */ /* 0x000fe40004000000 */
[----:B------:R-:W-:Y:S01]  /*af80*/  I2FP.F32.S32 R16, R16 ;  /* 0x0000001000107245 */ /* 0x000fe20000201400 */
[----:B------:R-:W-:Y:S01]  /*af90*/  FFMA.FTZ R201, R8, -UR14, R201 ;  /* 0x8000000e08c97c23 */ /* 0x000fe200080100c9 */
[----:B------:R-:W-:Y:S02]  /*afa0*/  ISETP.GE.AND P0, PT, R4, R226, PT ;  /* 0x000000e20400720c */ /* 0x000fe40003f06270 */
[----:B------:R-:W-:Y:S01]  /*afb0*/  FSEL R10, R10, -INF , !P1 ;  /* 0xff8000000a0a7808 */ /* 0x000fe20004800000 */
[----:B------:R-:W-:Y:S01]  /*afc0*/  FFMA.FTZ R16, R16, -UR14, R203 ;  /* 0x8000000e10107c23 */ /* 0x000fe200080100cb */
[----:B------:R-:W-:-:S02]  /*afd0*/  ISETP.GE.AND P6, PT, R4, R228, PT ;  /* 0x000000e40400720c */ /* 0x000fc40003fc6270 */
[-C--:B------:R-:W-:Y:S02]  /*afe0*/  ISETP.GT.AND P1, PT, R229, R6.reuse, PT ;  /* 0x00000006e500720c */ /* 0x080fe40003f24270 */
[----:B------:R-:W-:Y:S02]  /*aff0*/  FSEL R175, R10, -INF , !P0 ;  /* 0xff8000000aaf7808 */ /* 0x000fe40004000000 */
[----:B------:R-:W-:Y:S02]  /*b000*/  ISETP.GT.AND P0, PT, R227, R6, PT ;  /* 0x00000006e300720c */ /* 0x000fe40003f04270 */
[----:B------:R-:W-:Y:S02]  /*b010*/  FSEL R203, R12, -INF , !P6 ;  /* 0xff8000000ccb7808 */ /* 0x000fe40007000000 */
[----:B------:R-:W-:Y:S02]  /*b020*/  FSEL R179, R201, -INF , !P1 ;  /* 0xff800000c9b37808 */ /* 0x000fe40004800000 */
[----:B------:R-:W-:-:S02]  /*b030*/  ISETP.GE.AND P6, PT, R6, R228, PT ;  /* 0x000000e40600720c */ /* 0x000fc40003fc6270 */
        /* <DEDUP_REMOVED lines=72> */
.L_x_5505:
[----:B------:R-:W-:Y:S01]  /*b4c0*/  UMOV UR6, URZ ;  /* 0x000000ff00067c82 */ /* 0x000fe20008000000 */
[----:B------:R-:W-:Y:S01]  /*b4d0*/  USHF.L.U32 UR4, UR10, 0x6, URZ ;  /* 0x000000060a047899 */ /* 0x000fe200080006ff */
[----:B------:R-:W-:-:S05]  /*b4e0*/  IADD3 R5, P0, PT, RZ, -UR6, RZ ;  /* 0x80000006ff057c10 */ /* 0x000fca000ff1e0ff */
[----:B------:R-:W-:-:S05]  /*b4f0*/  IMAD.X R4, RZ, RZ, ~UR4, P0 ;  /* 0x80000004ff047e24 */ /* 0x000fca00080e06ff */
[----:B------:R-:W-:-:S04]  /*b500*/  SHF.R.S64 R5, R5, 0x1f, R4 ;  /* 0x0000001f05057819 */ /* 0x000fc80000001004 */
[----:B------:R-:W-:-:S04]  /*b510*/  IADD3 R230, P0, PT, R5, R230, RZ ;  /* 0x000000e605e67210 */ /* 0x000fc80007f1e0ff */
[----:B------:R-:W-:-:S09]  /*b520*/  LEA.HI.X.SX32 R231, R4, R231, 0x1, P0 ;  /* 0x000000e704e77211 */ /* 0x000fd200000f0eff */
.L_x_5506:
        /* <DEDUP_REMOVED lines=91> */
.L_x_5504:
        /* <DEDUP_REMOVED lines=269> */
[----:B------:R-:W-:Y:S01]  /*cbb0*/  FADD.FTZ R182, R182, R183 ;  /* 0x000000b7b6b67221 */ /* 0x000fe20000010000 */
[----:B------:R-:W-:-:S03]  /*cbc0*/  FADD.FTZ R186, R185, R186 ;  /* 0x000000bab9ba7221 */ /* 0x000fc60000010000 */
[----:B------:R-:W-:Y:S02]  /*cbd0*/  FADD.FTZ R189, R189, R182 ;  /* 0x000000b6bdbd7221 */ /* 0x000fe40000010000 */
        /* <DEDUP_REMOVED lines=149> */
[----:B------:R-:W4:Y:S07]  /*d530*/  LDSM.16.MT88.4 R148, [R193+0x11800] ;  /* 0x01180000c194783b */ /* 0x000f2e0000004200 */
        /* <DEDUP_REMOVED lines=14> */
[----:B------:R-:W5:Y:S07]  /*d620*/  LDSM.16.MT88.4 R12, [R191+0x3800] ;  /* 0x00380000bf0c783b */ /* 0x000f6e0000004200 */
[C---:B-1----:R-:W-:Y:S08]  /*d630*/  HMMA.16816.F32.BF16 R36, R4.reuse, R140, R36 ;  /* 0x0000008c0424723c */ /* 0x042ff00000041824 */
[C---:B------:R-:W-:Y:S01]  /*d640*/  HMMA.16816.F32.BF16 R40, R4.reuse, R142, R40 ;  /* 0x0000008e0428723c */ /* 0x040fe20000041828 */
[----:B------:R-:W1:Y:S07]  /*d650*/  LDSM.16.MT88.4 R140, [R192+0x1800] ;  /* 0x00180000c08c783b */ /* 0x000e6e0000004200 */
[C---:B---3--:R-:W-:Y:S08]  /*d660*/  HMMA.16816.F32.BF16 R100, R4.reuse, R152, R100 ;  /* 0x000000980464723c */ /* 0x048ff00000041864 */
[C---:B------:R-:W-:Y:S08]  /*d670*/  HMMA.16816.F32.BF16 R104, R4.reuse, R154, R104 ;  /* 0x0000009a0468723c */ /* 0x040ff00000041868 */
[C---:B------:R-:W-:Y:S08]  /*d680*/  HMMA.16816.F32.BF16 R68, R4.reuse, R32, R68 ;  /* 0x000000200444723c */ /* 0x040ff00000041844 */
[C---:B------:R-:W-:Y:S01]  /*d690*/  HMMA.16816.F32.BF16 R72, R4.reuse, R34, R72 ;  /* 0x000000220448723c */ /* 0x040fe20000041848 */
[----:B------:R-:W3:Y:S07]  /*d6a0*/  LDSM.16.MT88.4 R32, [R192+0x7800] ;  /* 0x00780000c020783b */ /* 0x000eee0000004200 */
[C---:B----4-:R-:W-:Y:S01]  /*d6b0*/  HMMA.16816.F32.BF16 R152, R4.reuse, R148, R16 ;  /* 0x000000940498723c */ /* 0x050fe20000041810 */
[----:B------:R-:W4:Y:S07]  /*d6c0*/  LDSM.16.MT88.4 R16, [R191+0x5800] ;  /* 0x00580000bf10783b */ /* 0x000f2e0000004200 */
[C---:B--2---:R-:W-:Y:S08]  /*d6d0*/  HMMA.16816.F32.BF16 R136, R4.reuse, R8, R136 ;  /* 0x000000080488723c */ /* 0x044ff00000041888 */
[C---:B------:R-:W-:Y:S01]  /*d6e0*/  HMMA.16816.F32.BF16 R132, R4.reuse, R10, R132 ;  /* 0x0000000a0484723c */ /* 0x040fe20000041884 */
[----:B------:R-:W2:Y:S07]  /*d6f0*/  LDSM.16.MT88.4 R8, [R191+0x7800] ;  /* 0x00780000bf08783b */ /* 0x000eae0000004200 */
[----:B-----5:R-:W-:Y:S01]  /*d700*/  HMMA.16816.F32.BF16 R60, R4, R12, R60 ;  /* 0x0000000c043c723c */ /* 0x020fe2000004183c */
[----:B------:R-:W-:-:S04]  /*d710*/  FADD.FTZ R12, R200, R189 ;  /* 0x000000bdc80c7221 */ /* 0x000fc80000010000 */
[----:B------:R-:W-:-:S03]  /*d720*/  FADD.FTZ R12, R201, R12 ;  /* 0x0000000cc90c7221 */ /* 0x000fc60000010000 */
[----:B------:R-:W-:Y:S01]  /*d730*/  HMMA.16816.F32.BF16 R108, R4, R144, R108 ;  /* 0x00000090046c723c */ /* 0x000fe2000004186c */
[----:B------:R-:W-:-:S04]  /*d740*/  FADD.FTZ R3, R199, R12 ;  /* 0x0000000cc7037221 */ /* 0x000fc80000010000 */
[----:B------:R-:W-:-:S03]  /*d750*/  FADD.FTZ R3, R202, R3 ;  /* 0x00000003ca037221 */ /* 0x000fc60000010000 */
[----:B------:R-:W-:Y:S01]  /*d760*/  HMMA.16816.F32.BF16 R112, R4, R146, R112 ;  /* 0x000000920470723c */ /* 0x000fe20000041870 */
[----:B------:R-:W-:Y:S01]  /*d770*/  FADD.FTZ R12, R212, R3 ;  /* 0x00000003d40c7221 */ /* 0x000fe20000010000 */
[-C--:B------:R-:W-:Y:S02]  /*d780*/  MOV R3, R180.reuse ;  /* 0x000000b400037202 */ /* 0x080fe40000000f00 */
[----:B------:R-:W-:Y:S01]  /*d790*/  @P0 MOV R3, R180 ;  /* 0x000000b400030202 */ /* 0x000fe20000000f00 */
[----:B------:R-:W-:-:S03]  /*d7a0*/  FADD.FTZ R12, R219, R12 ;  /* 0x0000000cdb0c7221 */ /* 0x000fc60000010000 */
        /* <DEDUP_REMOVED lines=18> */
[C---:B------:R-:W-:Y:S08]  /*d8d0*/  HMMA.16816.F32.BF16 R64, R4.reuse, R14, R64 ;  /* 0x0000000e0440723c */ /* 0x040ff00000041840 */
[C---:B----4-:R-:W-:Y:S08]  /*d8e0*/  HMMA.16816.F32.BF16 R92, R4.reuse, R16, R92 ;  /* 0x00000010045c723c */ /* 0x050ff0000004185c */
[C---:B------:R-:W-:Y:S08]  /*d8f0*/  HMMA.16816.F32.BF16 R96, R4.reuse, R18, R96 ;  /* 0x000000120460723c */ /* 0x040ff00000041860 */
[C---:B--2---:R-:W-:Y:S08]  /*d900*/  HMMA.16816.F32.BF16 R124, R4.reuse, R8, R124 ;  /* 0x00000008047c723c */ /* 0x044ff0000004187c */
[C---:B------:R-:W-:Y:S08]  /*d910*/  HMMA.16816.F32.BF16 R128, R4.reuse, R10, R128 ;  /* 0x0000000a0480723c */ /* 0x040ff00000041880 */
[----:B------:R-:W-:Y:S01]  /*d920*/  HMMA.16816.F32.BF16 R84, R4, R164, R84 ;  /* 0x000000a40454723c */ /* 0x000fe20000041854 */
[----:B------:R-:W-:-:S02]  /*d930*/  MOV R164, R181 ;  /* 0x000000b500a47202 */ /* 0x000fc40000000f00 */
[----:B------:R-:W-:Y:S01]  /*d940*/  @P0 MOV R164, R181 ;  /* 0x000000b500a40202 */ /* 0x000fe20000000f00 */
[----:B------:R-:W-:-:S01]  /*d950*/  NOP ;  /* 0x0000000000007918 */ /* 0x000fc20000000000 */
[----:B------:R-:W-:-:S15]  /*d960*/  BRA.U UP0, `(.L_x_5507) ;  /* 0x0000000100047547 */ /* 0x000fde000b800000 */
.L_x_5501:
[----:B------:R-:W-:-:S12]  /*d970*/  UIADD3 UR24, UPT, UPT, UR31, -0x1, URZ ;  /* 0xffffffff1f187890 */ /* 0x000fd8000fffe0ff */
.L_x_5507:
[----:B------:R-:W-:-:S09]  /*d980*/  UISETP.GE.AND UP0, UPT, UR24, UR18, UPT ;  /* 0x000000121800728c */ /* 0x000fd2000bf06270 */
[----:B------:R-:W-:Y:S05]  /*d990*/  BRA.U !UP0, `(.L_x_5508) ;  /* 0x0000005508e47547 */ /* 0x000fea000b800000 */
[----:B------:R-:W1:Y:S01]  /*d9a0*/  S2UR UR5, SR_CgaCtaId ;  /* 0x00000000000579c3 */ /* 0x000e620000008800 */
[----:B------:R-:W2:Y:S01]  /*d9b0*/  LDCU.64 UR6, c[0x0][0x4e0] ;  /* 0x00009c00ff0677ac */ /* 0x000ea20008000a00 */
[----:B------:R-:W-:Y:S01]  /*d9c0*/  LOP3.LUT R213, R204, R207, RZ, 0x3c, !PT ;  /* 0x000000cfccd57212 */ /* 0x000fe200078e3cff */
[----:B------:R-:W-:Y:S01]  /*d9d0*/  IMAD.MOV.U32 R212, RZ, RZ, 0x20 ;  /* 0x00000020ffd47424 */ /* 0x000fe200078e00ff */
[----:B------:R-:W-:Y:S01]  /*d9e0*/  IADD3 R235, PT, PT, R2, UR21, R205 ;  /* 0x0000001502eb7c10 */ /* 0x000fe2000fffe0cd */
[----:B------:R-:W3:Y:S01]  /*d9f0*/  LDCU.64 UR8, c[0x0][0x4e0] ;  /* 0x00009c00ff0877ac */ /* 0x000ee20008000a00 */
[----:B------:R-:W-:Y:S02]  /*da00*/  LOP3.LUT P0, RZ, R216, 0x2, RZ, 0xc0, !PT ;  /* 0x00000002d8ff7812 */ /* 0x000fe4000780c0ff */
[----:B------:R-:W4:Y:S01]  /*da10*/  S2UR UR27, SR_CgaCtaId ;  /* 0x00000000001b79c3 */ /* 0x000f220000008800 */
[----:B------:R-:W-:Y:S01]  /*da20*/  USHF.L.U32 UR28, UR24, 0x6, URZ ;  /* 0x00000006181c7899 */ /* 0x000fe200080006ff */
[----:B------:R-:W-:Y:S01]  /*da30*/  LOP3.LUT R213, R213, 0x200, R206, 0xf8, !PT ;  /* 0x00000200d5d57812 */ /* 0x000fe200078ef8ce */
[----:B------:R-:W-:Y:S01]  /*da40*/  UMOV UR12, 0x400 ;  /* 0x00000400000c7882 */ /* 0x000fe20000000000 */
[----:B------:R-:W-:Y:S01]  /*da50*/  SEL R212, R212, 0xffffffe0, !P0 ;  /* 0xffffffe0d4d47807 */ /* 0x000fe20004000000 */
[----:B------:R-:W-:Y:S01]  /*da60*/  UMOV UR21, 0x400 ;  /* 0x0000040000157882 */ /* 0x000fe20000000000 */
[----:B------:R-:W-:Y:S01]  /*da70*/  UIADD3 UR26, UPT, UPT, UR24, 0x1, URZ ;  /* 0x00000001181a7890 */ /* 0x000fe2000fffe0ff */
[----:B------:R-:W-:Y:S01]  /*da80*/  LOP3.LUT R2, R0, UR28, RZ, 0xfc, !PT ;  /* 0x0000001c00027c12 */ /* 0x000fe2000f8efcff */
[----:B------:R-:W-:Y:S01]  /*da90*/  IMAD.U32 R5, RZ, RZ, UR28 ;  /* 0x0000001cff057e24 */ /* 0x000fe2000f8e00ff */
[----:B------:R-:W4:Y:S02]  /*daa0*/  LDCU UR25, c[0x0][0x440] ;  /* 0x00008800ff1977ac */ /* 0x000f240008000800 */
[----:B------:R-:W-:Y:S01]  /*dab0*/  IADD3 R235, PT, PT, R235, -UR20, -R2 ;  /* 0x80000014ebeb7c10 */ /* 0x000fe2000fffe802 */
[----:B------:R-:W-:Y:S01]  /*dac0*/  IMAD.MOV.U32 R2, RZ, RZ, R3 ;  /* 0x000000ffff027224 */ /* 0x000fe200078e0003 */
[----:B--2---:R-:W-:Y:S01]  /*dad0*/  UISETP.NE.U32.AND UP1, UPT, UR6, URZ, UPT ;  /* 0x000000ff0600728c */ /* 0x004fe2000bf25070 */
[----:B------:R-:W-:Y:S01]  /*dae0*/  LOP3.LUT R234, R5, 0x20, R0, 0xfe, !PT ;  /* 0x0000002005ea7812 */ /* 0x000fe200078efe00 */
[----:B---3--:R-:W-:Y:S01]  /*daf0*/  UISETP.NE.U32.AND UP0, UPT, UR8, URZ, UPT ;  /* 0x000000ff0800728c */ /* 0x008fe2000bf05070 */
[----:B------:R-:W-:Y:S01]  /*db00*/  IMAD.MOV.U32 R0, RZ, RZ, R164 ;  /* 0x000000ffff007224 */ /* 0x000fe200078e00a4 */
[----:B-1----:R-:W-:Y:S01]  /*db10*/  ULEA UR5, UR5, UR12, 0x18 ;  /* 0x0000000c05057291 */ /* 0x002fe2000f8ec0ff */
[----:B------:R-:W-:Y:S01]  /*db20*/  VIADD R235, R235, 0x8 ;  /* 0x00000008ebeb7836 */ /* 0x000fe20000000000 */
[----:B------:R-:W-:-:S02]  /*db30*/  UISETP.NE.AND.EX UP1, UPT, UR7, URZ, UPT, UP1 ;  /* 0x000000ff0700728c */ /* 0x000fc4000bf25310 */
[----:B------:R-:W-:Y:S02]  /*db40*/  UISETP.NE.AND.EX UP0, UPT, UR9, URZ, UPT, UP0 ;  /* 0x000000ff0900728c */ /* 0x000fe4000bf05300 */
[----:B------:R-:W-:Y:S01]  /*db50*/  LEA R213, R213, UR5, 0x1 ;  /* 0x00000005d5d57c11 */ /* 0x000fe2000f8e08ff */
[----:B------:R-:W1:Y:S04]  /*db60*/  LDCU UR17, c[0x0][0x50c] ;  /* 0x0000a180ff1177ac */ /* 0x000e680008000800 */
[C---:B------:R-:W-:Y:S01]  /*db70*/  IMAD.IADD R212, R213.reuse, 0x1, R212 ;  /* 0x00000001d5d47824 */ /* 0x040fe200078e02d4 */
[----:B------:R-:W2:Y:S01]  /*db80*/  LDCU UR4, c[0x0][0x45c] ;  /* 0x00008b80ff0477ac */ /* 0x000ea20008000800 */
[C---:B------:R-:W-:Y:S02]  /*db90*/  VIADD R239, R213.reuse, 0x10000 ;  /* 0x00010000d5ef7836 */ /* 0x040fe40000000000 */
[----:B------:R-:W-:Y:S01]  /*dba0*/  VIADD R238, R213, 0x10040 ;  /* 0x00010040d5ee7836 */ /* 0x000fe20000000000 */
[----:B------:R-:W3:Y:S01]  /*dbb0*/  LDCU UR24, c[0x0][0x3c4] ;  /* 0x00007880ff1877ac */ /* 0x000ee20008000800 */
[----:B------:R-:W1:Y:S01]  /*dbc0*/  LDCU UR15, c[0x0][0x3bc] ;  /* 0x00007780ff0f77ac */ /* 0x000e620008000800 */
[----:B------:R-:W1:Y:S01]  /*dbd0*/  LDCU.64 UR8, c[0x0][0x3a0] ;  /* 0x00007400ff0877ac */ /* 0x000e620008000a00 */
[----:B------:R-:W1:Y:S01]  /*dbe0*/  LDCU.64 UR6, c[0x0][0x3c0] ;  /* 0x00007800ff0677ac */ /* 0x000e620008000a00 */
[----:B------:R-:W1:Y:S01]  /*dbf0*/  LDCU.64 UR10, c[0x0][0x3a8] ;  /* 0x00007500ff0a77ac */ /* 0x000e620008000a00 */
[----:B------:R-:W1:Y:S01]  /*dc00*/  LDCU.64 UR12, c[0x0][0x3b8] ;  /* 0x00007700ff0c77ac */ /* 0x000e620008000a00 */
[----:B------:R-:W-:-:S02]  /*dc10*/  UIADD3 UR20, UPT, UPT, UR28, 0x40, URZ ;  /* 0x000000401c147890 */ /* 0x000fc4000fffe0ff */
[----:B----4-:R-:W-:-:S12]  /*dc20*/  ULEA UR5, UR27, UR21, 0x18 ;  /* 0x000000151b057291 */ /* 0x010fd8000f8ec0ff */
.L_x_5512:
[----:B------:R-:W-:Y:S01]  /*dc30*/  PLOP3.LUT P1, PT, PT, PT, UP1, 0x80, 0x8 ;  /* 0x000000000008781c */ /* 0x000fe20003f2f018 */
[----:B------:R-:W4:Y:S01]  /*dc40*/  S2R R216, SR_TID.X ;  /* 0x0000000000d87919 */ /* 0x000f220000002100 */
[----:B------:R-:W-:Y:S01]  /*dc50*/  PLOP3.LUT P0, PT, PT, PT, UP1, 0x80, 0x8 ;  /* 0x000000000008781c */ /* 0x000fe20003f0f018 */
[----:B------:R-:W5:Y:S01]  /*dc60*/  @!UP1 LDCU UR27, c[0x0][0x3c0] ;  /* 0x00007800ff1b97ac */ /* 0x000f620008000800 */
[----:B------:R-:W-:Y:S04]  /*dc70*/  DEPBAR.LE SB0, 0x0 ;  /* 0x000080000000791a */ /* 0x000fe80000000000 */
[----:B------:R-:W-:Y:S01]  /*dc80*/  BAR.SYNC.DEFER_BLOCKING 0x0 ;  /* 0x0000000000007b1d */ /* 0x000fe20000010000 */
[----:B------:R-:W-:Y:S01]  /*dc90*/  IMAD.MOV.U32 R6, RZ, RZ, R232 ;  /* 0x000000ffff067224 */ /* 0x000fe200078e00e8 */
[C---:B----4-:R-:W-:Y:S04]  /*dca0*/  LOP3.LUT R10, R216.reuse, 0x38, RZ, 0xc0, !PT ;  /* 0x00000038d80a7812 */ /* 0x050fe800078ec0ff */
[----:B------:R-:W-:Y:S01]  /*dcb0*/  @!UP1 UMOV UR28, URZ ;  /* 0x000000ff001c9c82 */ /* 0x000fe20008000000 */
[----:B------:R-:W-:Y:S01]  /*dcc0*/  SHF.R.U32.HI R217, RZ, 0x1, R216 ;  /* 0x00000001ffd97819 */ /* 0x000fe200000116d8 */
[C---:B------:R-:W-:Y:S01]  /*dcd0*/  IMAD.SHL.U32 R9, R216.reuse, 0x8, RZ ;  /* 0x00000008d8097824 */ /* 0x040fe200078e00ff */
[----:B-----5:R-:W-:Y:S01]  /*dce0*/  @!UP1 USHF.L.U32 UR21, UR27, 0x6, URZ ;  /* 0x000000061b159899 */ /* 0x020fe200080006ff */
        /* <DEDUP_REMOVED lines=28> */
[----:B------:R-:W4:Y:S01]  /*deb0*/  LDC R5, c[0x0][0x4f0] ;  /* 0x00013c00ff057b82 */ /* 0x000f220000000800 */
[----:B------:R-:W-:Y:S01]  /*dec0*/  UIADD3 UR21, UPT, UPT, UR20, -0x40, URZ ;  /* 0xffffffc014157890 */ /* 0x000fe2000fffe0ff */
[----:B------:R-:W-:Y:S01]  /*ded0*/  IABS R10, UR20 ;  /* 0x00000014000a7c13 */ /* 0x000fe20008000000 */
[----:B-1----:R-:W-:Y:S04]  /*dee0*/  UMOV UR27, UR6 ;  /* 0x00000006001b7c82 */ /* 0x002fe80008000000 */
[----:B------:R-:W-:Y:S05]  /*def0*/  IMAD.U32 R9, RZ, RZ, UR21 ;  /* 0x00000015ff097e24 */ /* 0x000fea000f8e00ff */
[----:B------:R-:W-:Y:S02]  /*df00*/  IABS R9, R9 ;  /* 0x0000000900097213 */ /* 0x000fe40000000000 */
[----:B----4-:R-:W-:Y:S04]  /*df10*/  IABS R4, R5 ;  /* 0x0000000500047213 */ /* 0x010fe80000000000 */
        /* <DEDUP_REMOVED lines=40> */
[----:B------:R-:W4:Y:S03]  /*e1a0*/  LDG.E R4, desc[UR22][R14.64] ;  /* 0x000000160e047981 */ /* 0x000f26000c1e1900 */
[----:B------:R-:W-:Y:S01]  /*e1b0*/  SHF.R.S32.HI R5, RZ, 0x1f, R10 ;  /* 0x0000001fff057819 */ /* 0x000fe2000001140a */
[----:B------:R-:W4:Y:S04]  /*e1c0*/  LDG.E R7, desc[UR22][R16.64] ;  /* 0x0000001610077981 */ /* 0x000f28000c1e1900 */
[----:B------:R-:W-:Y:S04]  /*e1d0*/  IMAD R5, R5, UR27, RZ ;  /* 0x0000001b05057c24 */ /* 0x000fe8000f8e02ff */
[C---:B------:R-:W-:Y:S02]  /*e1e0*/  IMAD R5, R10.reuse, UR7, R5 ;  /* 0x000000070a057c24 */ /* 0x040fe4000f8e0205 */
[----:B------:R-:W-:Y:S05]  /*e1f0*/  IMAD.WIDE.U32 R10, R10, UR27, RZ ;  /* 0x0000001b0a0a7c25 */ /* 0x000fea000f8e00ff */
[----:B------:R-:W-:Y:S01]  /*e200*/  IADD3 R11, PT, PT, R11, R5, RZ ;  /* 0x000000050b0b7210 */ /* 0x000fe20007ffe0ff */
[----:B----4-:R-:W-:Y:S04]  /*e210*/  IMAD.IADD R7, R7, 0x1, -R4 ;  /* 0x0000000107077824 */ /* 0x010fe800078e0a04 */
[C---:B------:R-:W-:Y:S01]  /*e220*/  IMAD.WIDE.U32 R10, R7.reuse, UR10, R10 ;  /* 0x0000000a070a7c25 */ /* 0x040fe2000f8e000a */
[----:B------:R-:W-:Y:S02]  /*e230*/  SHF.R.S32.HI R4, RZ, 0x1f, R7 ;  /* 0x0000001fff047819 */ /* 0x000fe40000011407 */
[----:B------:R-:W-:Y:S03]  /*e240*/  LEA R232, P0, R10, R6, 0x1 ;  /* 0x000000060ae87211 */ /* 0x000fe600078008ff */
[----:B------:R-:W-:Y:S04]  /*e250*/  IMAD R4, R4, UR10, RZ ;  /* 0x0000000a04047c24 */ /* 0x000fe8000f8e02ff */
[----:B------:R-:W-:Y:S04]  /*e260*/  IMAD R4, R7, UR11, R4 ;  /* 0x0000000b07047c24 */ /* 0x000fe8000f8e0204 */
[----:B------:R-:W-:Y:S05]  /*e270*/  IMAD.IADD R233, R11, 0x1, R4 ;  /* 0x000000010be97824 */ /* 0x000fea00078e0204 */
[----:B------:R-:W-:Y:S07]  /*e280*/  LEA.HI.X R233, R10, R8, R233, 0x1, P0 ;  /* 0x000000080ae97211 */ /* 0x000fee00000f0ce9 */
.L_x_5509:
        /* <DEDUP_REMOVED lines=29> */
[C---:B------:R-:W-:Y:S02]  /*e460*/  LOP3.LUT P2, RZ, R216.reuse, 0x4, RZ, 0xc0, !PT ;  /* 0x00000004d8ff7812 */ /* 0x040fe4000784c0ff */
        /* <DEDUP_REMOVED lines=71> */
[----:B------:R-:W4:Y:S05]  /*e8e0*/  LDSM.16.M88.4 R168, [R224+UR5+0x8000] ;  /* 0x00800005e0a8783b */ /* 0x000f2a0008000200 */
[----:B------:R-:W5:Y:S05]  /*e8f0*/  LDSM.16.M88.4 R172, [R224+UR5+0x8800] ;  /* 0x00880005e0ac783b */ /* 0x000f6a0008000200 */
[----:B------:R-:W1:Y:S05]  /*e900*/  LDSM.16.M88.4 R176, [R224+UR5+0x9000] ;  /* 0x00900005e0b0783b */ /* 0x000e6a0008000200 */
[----:B------:R-:W0:Y:S05]  /*e910*/  LDGDEPBAR ;  /* 0x00000000000079af */ /* 0x000e2a0000000000 */
[----:B------:R-:W2:Y:S05]  /*e920*/  LDSM.16.M88.4 R180, [R224+UR5+0x9800] ;  /* 0x00980005e0b4783b */ /* 0x000eaa0008000200 */
[----:B------:R-:W-:Y:S05]  /*e930*/  LDSM.16.M88.4 R184, [R222] ;  /* 0x00000000deb8783b */ /* 0x000fea0000000200 */
[----:B------:R-:W2:Y:S05]  /*e940*/  LDSM.16.M88.4 R188, [R221+0x8000] ;  /* 0x00800000ddbc783b */ /* 0x000eaa0000000200 */
[----:B------:R-:W2:Y:S05]  /*e950*/  LDSM.16.M88.4 R192, [R221+0x8800] ;  /* 0x00880000ddc0783b */ /* 0x000eaa0000000200 */
[----:B------:R-:W-:Y:S01]  /*e960*/  LDSM.16.M88.4 R208, [R221+0xc000] ;  /* 0x00c00000ddd0783b */ /* 0x000fe20000000200 */
[C---:B----4-:R-:W-:Y:S08]  /*e970*/  HMMA.16816.F32.BF16 R4, R164.reuse, R168, RZ ;  /* 0x000000a8a404723c */ /* 0x050ff000000418ff */
[C---:B------:R-:W-:Y:S01]  /*e980*/  HMMA.16816.F32.BF16 R8, R164.reuse, R170, RZ ;  /* 0x000000aaa408723c */ /* 0x040fe200000418ff */
[----:B------:R-:W-:Y:S07]  /*e990*/  LDSM.16.M88.4 R168, [R221+0x9800] ;  /* 0x00980000dda8783b */ /* 0x000fee0000000200 */
[C---:B-----5:R-:W-:Y:S01]  /*e9a0*/  HMMA.16816.F32.BF16 R12, R164.reuse, R172, RZ ;  /* 0x000000aca40c723c */ /* 0x060fe200000418ff */
[----:B------:R-:W-:Y:S04]  /*e9b0*/  SEL R172, R3, 0xffffffc0, !P2 ;  /* 0xffffffc003ac7807 */ /* 0x000fe80005000000 */
[-C--:B------:R-:W-:Y:S02]  /*e9c0*/  IADD3 R223, PT, PT, R225, R172.reuse, RZ ;  /* 0x000000ace1df7210 */ /* 0x080fe40007ffe0ff */
[----:B------:R-:W-:Y:S01]  /*e9d0*/  IADD3 R219, PT, PT, R219, R172, RZ ;  /* 0x000000acdbdb7210 */ /* 0x000fe20007ffe0ff */
[C---:B------:R-:W-:Y:S01]  /*e9e0*/  HMMA.16816.F32.BF16 R16, R164.reuse, R174, RZ ;  /* 0x000000aea410723c */ /* 0x040fe200000418ff */
[C---:B------:R-:W-:Y:S01]  /*e9f0*/  IADD3 R220, PT, PT, R218.reuse, R223, RZ ;  /* 0x000000dfdadc7210 */ /* 0x040fe20007ffe0ff */
[----:B------:R-:W-:Y:S01]  /*ea00*/  LDSM.16.M88.4 R172, [R223] ;  /* 0x00000000dfac783b */ /* 0x000fe20000000200 */
[----:B------:R-:W-:Y:S04]  /*ea10*/  IADD3 R3, PT, PT, R218, R219, RZ ;  /* 0x000000dbda037210 */ /* 0x000fe80007ffe0ff */
[----:B---3--:R-:W-:Y:S01]  /*ea20*/  LDSM.16.M88.4 R196, [R219+0x9800] ;  /* 0x00980000dbc4783b */ /* 0x008fe20000000200 */
[C---:B-1----:R-:W-:Y:S04]  /*ea30*/  HMMA.16816.F32.BF16 R20, R164.reuse, R176, RZ ;  /* 0x000000b0a414723c */ /* 0x042fe800000418ff */
        /* <DEDUP_REMOVED lines=220> */
[----:B------:R5:W1:Y:S01]  /*f800*/  MUFU.TANH R24, R250 ;  /* 0x000000fa00187308 */ /* 0x000a620000002400 */
[C---:B--2---:R-:W-:Y:S09]  /*f810*/  HMMA.16816.F32.BF16 R28, R192.reuse, R164, R28 ;  /* 0x000000a4c01c723c */ /* 0x044ff2000004181c */
[----:B------:R2:W1:Y:S01]  /*f820*/  MUFU.TANH R13, R249 ;  /* 0x000000f9000d7308 */ /* 0x0004620000002400 */
[----:B------:R-:W-:Y:S09]  /*f830*/  HMMA.16816.F32.BF16 R32, R192, R166, R32 ;  /* 0x000000a6c020723c */ /* 0x000ff20000041820 */
[----:B------:R-:W1:Y:S01]  /*f840*/  MUFU.TANH R201, R201 ;  /* 0x000000c900c97308 */ /* 0x000e620000002400 */
[----:B------:R-:W-:Y:S01]  /*f850*/  FMUL.FTZ R252, R28, UR17 ;  /* 0x000000111cfc7c20 */ /* 0x000fe20008410000 */
[----:B------:R-:W-:Y:S01]  /*f860*/  FMUL.FTZ R29, R29, UR17 ;  /* 0x000000111d1d7c20 */ /* 0x000fe20008410000 */
[----:B------:R-:W-:Y:S01]  /*f870*/  FMUL.FTZ R30, R30, UR17 ;  /* 0x000000111e1e7c20 */ /* 0x000fe20008410000 */
[----:B------:R-:W-:Y:S06]  /*f880*/  FMUL.FTZ R31, R31, UR17 ;  /* 0x000000111f1f7c20 */ /* 0x000fec0008410000 */
[----:B------:R-:W1:Y:S01]  /*f890*/  MUFU.TANH R202, R202 ;  /* 0x000000ca00ca7308 */ /* 0x000e620000002400 */
[----:B-----5:R-:W-:Y:S01]  /*f8a0*/  FMUL.FTZ R250, R35, UR17 ;  /* 0x0000001123fa7c20 */ /* 0x020fe20008410000 */
        /* <DEDUP_REMOVED lines=22> */
[----:B------:R2:W1:Y:S10]  /*fa10*/  MUFU.TANH R178, R14 ;  /* 0x0000000e00b27308 */ /* 0x0004740000002400 */
[----:B------:R2:W1:Y:S10]  /*fa20*/  MUFU.TANH R177, R33 ;  /* 0x0000002100b17308 */ /* 0x0004740000002400 */
[----:B------:R2:W1:Y:S10]  /*fa30*/  MUFU.TANH R166, R34 ;  /* 0x0000002200a67308 */ /* 0x0004740000002400 */
[----:B------:R-:W1:Y:S01]  /*fa40*/  MUFU.TANH R250, R250 ;  /* 0x000000fa00fa7308 */ /* 0x000e620000002400 */
[----:B---34-:R-:W-:Y:S05]  /*fa50*/  BRA.U !UP2, `(.L_x_5510) ;  /* 0x000000090aa07547 */ /* 0x018fea000b800000 */
[----:B------:R-:W-:Y:S06]  /*fa60*/  UPLOP3.LUT UP1, UPT, UPT, UPT, UP0, 0x80, 0x8 ;  /* 0x000000000008789c */ /* 0x000fec0003f2f000 */
        /* <DEDUP_REMOVED lines=56> */
[----:B--2---:R-:W-:Y:S02]  /*fdf0*/  LEA R14, P0, R5, R236, 0x2 ;  /* 0x000000ec050e7211 */ /* 0x004fe400078010ff */
        /* <DEDUP_REMOVED lines=19> */
.L_x_5511:
        /* <DEDUP_REMOVED lines=91> */
.L_x_5510:
[C---:B---3--:R-:W-:Y:S01]  /*104e0*/  IADD3 R7, PT, PT, R235.reuse, -0x8, RZ ;  /* 0xfffffff8eb077810 */ /* 0x048fe20007ffe0ff */
[C---:B------:R-:W-:Y:S01]  /*104f0*/  VIADD R6, R235.reuse, 0xfffffff7 ;  /* 0xfffffff7eb067836 */ /* 0x040fe20000000000 */
[----:B------:R-:W-:Y:S01]  /*10500*/  IABS R5, R235 ;  /* 0x000000eb00057213 */ /* 0x000fe20000000000 */
[C---:B------:R-:W-:Y:S01]  /*10510*/  VIADD R12, R234.reuse, 0xffffffe9 ;  /* 0xffffffe9ea0c7836 */ /* 0x040fe20000000000 */
[----:B------:R-:W-:Y:S01]  /*10520*/  IABS R7, R7 ;  /* 0x0000000700077213 */ /* 0x000fe20000000000 */
[----:B------:R-:W-:Y:S01]  /*10530*/  UISETP.GT.AND UP2, UPT, UR26, UR18, UPT ;  /* 0x000000121a00728c */ /* 0x000fe2000bf44270 */
[----:B------:R-:W-:Y:S01]  /*10540*/  I2FP.F32.S32 R5, R5 ;  /* 0x0000000500057245 */ /* 0x000fe20000201400 */
[----:B------:R-:W-:Y:S01]  /*10550*/  UIADD3 UR20, UPT, UPT, UR20, -0x40, URZ ;  /* 0xffffffc014147890 */ /* 0x000fe2000fffe0ff */
[----:B------:R-:W-:Y:S02]  /*10560*/  I2FP.F32.S32 R7, R7 ;  /* 0x0000000700077245 */ /* 0x000fe40000201400 */
[----:B------:R-:W-:Y:S01]  /*10570*/  IADD3 R4, PT, PT, R235, -0x1, RZ ;  /* 0xffffffffeb047810 */ /* 0x000fe20007ffe0ff */
[----:B------:R-:W-:Y:S01]  /*10580*/  FFMA.FTZ R198, R5, -UR14, R198 ;  /* 0x8000000e05c67c23 */ /* 0x000fe200080100c6 */
[C---:B------:R-:W-:Y:S01]  /*10590*/  IADD3 R3, PT, PT, R234.reuse, -0x20, RZ ;  /* 0xffffffe0ea037810 */ /* 0x040fe20007ffe0ff */
[C---:B-1----:R-:W-:Y:S01]  /*105a0*/  FFMA.FTZ R196, R7.reuse, -UR14, R196 ;  /* 0x8000000e07c47c23 */ /* 0x042fe200080100c4 */
[----:B------:R-:W-:Y:S01]  /*105b0*/  IABS R4, R4 ;  /* 0x0000000400047213 */ /* 0x000fe20000000000 */
[----:B------:R-:W-:Y:S01]  /*105c0*/  FFMA.FTZ R202, R7, -UR14, R202 ;  /* 0x8000000e07ca7c23 */ /* 0x000fe200080100ca */
[----:B------:R-:W-:Y:S02]  /*105d0*/  ISETP.GE.AND P6, PT, R3, R228, PT ;  /* 0x000000e40300720c */ /* 0x000fe40003fc6270 */
[-C--:B------:R-:W-:Y:S02]  /*105e0*/  ISETP.GT.AND P5, PT, R227, R3.reuse, PT ;  /* 0x00000003e300720c */ /* 0x080fe40003fa4270 */
[----:B------:R-:W-:Y:S02]  /*105f0*/  ISETP.GT.AND P3, PT, R229, R3, PT ;  /* 0x00000003e500720c */ /* 0x000fe40003f64270 */
[----:B------:R-:W-:Y:S02]  /*10600*/  ISETP.GE.AND P0, PT, R3, R226, PT ;  /* 0x000000e20300720c */ /* 0x000fe40003f06270 */
[----:B------:R-:W-:Y:S02]  /*10610*/  IADD3 R3, PT, PT, R234, -0x1f, RZ ;  /* 0xffffffe1ea037810 */ /* 0x000fe40007ffe0ff */
[----:B------:R-:W-:Y:S02]  /*10620*/  I2FP.F32.S32 R4, R4 ;  /* 0x0000000400047245 */ /* 0x000fe40000201400 */
[----:B------:R-:W-:Y:S02]  /*10630*/  FSEL R11, R198, -INF , !P5 ;  /* 0xff800000c60b7808 */ /* 0x000fe40006800000 */
[----:B--2---:R-:W-:Y:S01]  /*10640*/  FSEL R14, R196, -INF , !P3 ;  /* 0xff800000c40e7808 */ /* 0x004fe20005800000 */
[----:B------:R-:W-:Y:S01]  /*10650*/  FFMA.FTZ R199, R4, -UR14, R199 ;  /* 0x8000000e04c77c23 */ /* 0x000fe200080100c7 */
[-C--:B------:R-:W-:Y:S02]  /*10660*/  ISETP.GT.AND P1, PT, R229, R3.reuse, PT ;  /* 0x00000003e500720c */ /* 0x080fe40003f24270 */
[----:B------:R-:W-:Y:S02]  /*10670*/  ISETP.GT.AND P4, PT, R227, R3, PT ;  /* 0x00000003e300720c */ /* 0x000fe40003f84270 */
[C---:B------:R-:W-:Y:S02]  /*10680*/  ISETP.GE.AND P5, PT, R3.reuse, R228, PT ;  /* 0x000000e40300720c */ /* 0x040fe40003fa6270 */
[----:B------:R-:W-:Y:S02]  /*10690*/  ISETP.GE.AND P3, PT, R3, R226, PT ;  /* 0x000000e20300720c */ /* 0x000fe40003f66270 */
[----:B------:R-:W-:Y:S02]  /*106a0*/  IABS R6, R6 ;  /* 0x0000000600067213 */ /* 0x000fe40000000000 */
[C---:B------:R-:W-:Y:S02]  /*106b0*/  IADD3 R3, PT, PT, R235.reuse, -0x10, RZ ;  /* 0xfffffff0eb037810 */ /* 0x040fe40007ffe0ff */
[C---:B------:R-:W-:Y:S02]  /*106c0*/  IADD3 R5, PT, PT, R235.reuse, -0x11, RZ ;  /* 0xffffffefeb057810 */ /* 0x040fe40007ffe0ff */
[----:B------:R-:W-:Y:S02]  /*106d0*/  IADD3 R4, PT, PT, R235, -0x18, RZ ;  /* 0xffffffe8eb047810 */ /* 0x000fe40007ffe0ff */
[----:B------:R-:W-:Y:S02]  /*106e0*/  I2FP.F32.S32 R6, R6 ;  /* 0x0000000600067245 */ /* 0x000fe40000201400 */
[----:B------:R-:W-:Y:S02]  /*106f0*/  IABS R3, R3 ;  /* 0x0000000300037213 */ /* 0x000fe40000000000 */
[----:B------:R-:W-:Y:S01]  /*10700*/  IABS R5, R5 ;  /* 0x0000000500057213 */ /* 0x000fe20000000000 */
[C---:B------:R-:W-:Y:S01]  /*10710*/  FFMA.FTZ R197, R6.reuse, -UR14, R197 ;  /* 0x8000000e06c57c23 */ /* 0x040fe200080100c5 */
[----:B------:R-:W-:Y:S01]  /*10720*/  IABS R4, R4 ;  /* 0x0000000400047213 */ /* 0x000fe20000000000 */
[----:B------:R-:W-:Y:S01]  /*10730*/  FFMA.FTZ R203, R6, -UR14, R203 ;  /* 0x8000000e06cb7c23 */ /* 0x000fe200080100cb */
[----:B------:R-:W-:Y:S02]  /*10740*/  I2FP.F32.S32 R3, R3 ;  /* 0x0000000300037245 */ /* 0x000fe40000201400 */
[----:B------:R-:W-:Y:S02]  /*10750*/  I2FP.F32.S32 R6, R5 ;  /* 0x0000000500067245 */ /* 0x000fe40000201400 */
[----:B------:R-:W-:Y:S01]  /*10760*/  I2FP.F32.S32 R5, R4 ;  /* 0x0000000400057245 */ /* 0x000fe20000201400 */
[C---:B------:R-:W-:Y:S01]  /*10770*/  FFMA.FTZ R200, R3.reuse, -UR14, R200 ;  /* 0x8000000e03c87c23 */ /* 0x040fe200080100c8 */
[----:B------:R-:W-:Y:S01]  /*10780*/  FFMA.FTZ R206, R3, -UR14, R206 ;  /* 0x8000000e03ce7c23 */ /* 0x000fe200080100ce */
[C---:B------:R-:W-:Y:S01]  /*10790*/  VIADD R4, R235.reuse, 0xffffffdf ;  /* 0xffffffdfeb047836 */ /* 0x040fe20000000000 */
[----:B------:R-:W-:Y:S01]  /*107a0*/  IADD3 R3, PT, PT, R235, -0x19, RZ ;  /* 0xffffffe7eb037810 */ /* 0x000fe20007ffe0ff */
[C---:B------:R-:W-:Y:S01]  /*107b0*/  FFMA.FTZ R204, R5.reuse, -UR14, R204 ;  /* 0x8000000e05cc7c23 */ /* 0x040fe200080100cc */
[----:B------:R-:W-:Y:S01]  /*107c0*/  FFMA.FTZ R210, R5, -UR14, R210 ;  /* 0x8000000e05d27c23 */ /* 0x000fe200080100d2 */
[C---:B------:R-:W-:Y:S01]  /*107d0*/  IADD3 R5, PT, PT, R235.reuse, -0x28, RZ ;  /* 0xffffffd8eb057810 */ /* 0x040fe20007ffe0ff */
[C---:B------:R-:W-:Y:S01]  /*107e0*/  FFMA.FTZ R201, R6.reuse, -UR14, R201 ;  /* 0x8000000e06c97c23 */ /* 0x040fe200080100c9 */
[----:B------:R-:W-:Y:S01]  /*107f0*/  IABS R3, R3 ;  /* 0x0000000300037213 */ /* 0x000fe20000000000 */
[----:B------:R-:W-:Y:S01]  /*10800*/  FFMA.FTZ R207, R6, -UR14, R207 ;  /* 0x8000000e06cf7c23 */ /* 0x000fe200080100cf */
[----:B------:R-:W-:Y:S02]  /*10810*/  IABS R4, R4 ;  /* 0x0000000400047213 */ /* 0x000fe40000000000 */
[----:B------:R-:W-:Y:S02]  /*10820*/  IABS R5, R5 ;  /* 0x0000000500057213 */ /* 0x000fe40000000000 */
[----:B------:R-:W-:Y:S02]  /*10830*/  I2FP.F32.S32 R6, R3 ;  /* 0x0000000300067245 */ /* 0x000fe40000201400 */
[----:B------:R-:W-:Y:S02]  /*10840*/  I2FP.F32.S32 R4, R4 ;  /* 0x0000000400047245 */ /* 0x000fe40000201400 */
[C---:B------:R-:W-:Y:S01]  /*10850*/  IADD3 R7, PT, PT, R235.reuse, -0x20, RZ ;  /* 0xffffffe0eb077810 */ /* 0x040fe20007ffe0ff */
[----:B------:R-:W-:Y:S01]  /*10860*/  FFMA.FTZ R211, R6, -UR14, R211 ;  /* 0x8000000e06d37c23 */ /* 0x000fe200080100d3 */
[----:B------:R-:W-:Y:S01]  /*10870*/  I2FP.F32.S32 R5, R5 ;  /* 0x0000000500057245 */ /* 0x000fe20000201400 */
[----:B------:R-:W-:Y:S01]  /*10880*/  FFMA.FTZ R209, R4, -UR14, R209 ;  /* 0x8000000e04d17c23 */ /* 0x000fe200080100d1 */
[----:B------:R-:W-:Y:S01]  /*10890*/  IABS R7, R7 ;  /* 0x0000000700077213 */ /* 0x000fe20000000000 */
[----:B------:R-:W-:Y:S01]  /*108a0*/  FFMA.FTZ R205, R6, -UR14, R205 ;  /* 0x8000000e06cd7c23 */ /* 0x000fe200080100cd */
[----:B------:R-:W-:Y:S01]  /*108b0*/  FFMA.FTZ R248, R4, -UR14, R248 ;  /* 0x8000000e04f87c23 */ /* 0x000fe200080100f8 */
[C---:B------:R-:W-:Y:S01]  /*108c0*/  VIADD R4, R235.reuse, 0xffffffbf ;  /* 0xffffffbfeb047836 */ /* 0x040fe20000000000 */
[----:B------:R-:W-:Y:S01]  /*108d0*/  IADD3 R6, PT, PT, R235, -0x40, RZ ;  /* 0xffffffc0eb067810 */ /* 0x000fe20007ffe0ff */
[C---:B------:R-:W-:Y:S01]  /*108e0*/  FFMA.FTZ R25, R5.reuse, -UR14, R25 ;  /* 0x8000000e05197c23 */ /* 0x040fe20008010019 */
[----:B------:R-:W-:Y:S01]  /*108f0*/  FFMA.FTZ R220, R5, -UR14, R220 ;  /* 0x8000000e05dc7c23 */ /* 0x000fe200080100dc */
[----:B------:R-:W-:Y:S02]  /*10900*/  I2FP.F32.S32 R7, R7 ;  /* 0x0000000700077245 */ /* 0x000fe40000201400 */
[----:B------:R-:W-:Y:S02]  /*10910*/  IADD3 R5, PT, PT, R235, -0x30, RZ ;  /* 0xffffffd0eb057810 */ /* 0x000fe40007ffe0ff */
[----:B------:R-:W-:Y:S01]  /*10920*/  IABS R6, R6 ;  /* 0x0000000600067213 */ /* 0x000fe20000000000 */
[C---:B------:R-:W-:Y:S01]  /*10930*/  FFMA.FTZ R208, R7.reuse, -UR14, R208 ;  /* 0x8000000e07d07c23 */ /* 0x040fe200080100d0 */
[----:B------:R-:W-:Y:S01]  /*10940*/  IABS R4, R4 ;  /* 0x0000000400047213 */ /* 0x000fe20000000000 */
[----:B------:R-:W-:Y:S01]  /*10950*/  FFMA.FTZ R247, R7, -UR14, R247 ;  /* 0x8000000e07f77c23 */ /* 0x000fe200080100f7 */
[----:B------:R-:W-:Y:S02]  /*10960*/  IABS R8, R5 ;  /* 0x0000000500087213 */ /* 0x000fe40000000000 */
[----:B------:R-:W-:Y:S02]  /*10970*/  IADD3 R23, PT, PT, R234, -0x18, RZ ;  /* 0xffffffe8ea177810 */ /* 0x000fe40007ffe0ff */
[----:B------:R-:W-:Y:S02]  /*10980*/  IADD3 R5, PT, PT, R235, -0x31, RZ ;  /* 0xffffffcfeb057810 */ /* 0x000fe40007ffe0ff */
[----:B------:R-:W-:Y:S02]  /*10990*/  I2FP.F32.S32 R7, R6 ;  /* 0x0000000600077245 */ /* 0x000fe40000201400 */
[----:B------:R-:W-:Y:S02]  /*109a0*/  I2FP.F32.S32 R6, R4 ;  /* 0x0000000400067245 */ /* 0x000fe40000201400 */
[----:B------:R-:W-:Y:S01]  /*109b0*/  I2FP.F32.S32 R4, R8 ;  /* 0x0000000800047245 */ /* 0x000fe20000201400 */
[----:B------:R-:W-:Y:S01]  /*109c0*/  FFMA.FTZ R178, R7, -UR14, R178 ;  /* 0x8000000e07b27c23 */ /* 0x000fe200080100b2 */
[----:B------:R-:W-:Y:S01]  /*109d0*/  FSEL R22, R197, -INF , !P1 ;  /* 0xff800000c5167808 */ /* 0x000fe20004800000 */
[----:B------:R-:W-:Y:S01]  /*109e0*/  FFMA.FTZ R177, R6, -UR14, R177 ;  /* 0x8000000e06b17c23 */ /* 0x000fe200080100b1 */
[C---:B------:R-:W-:Y:S01]  /*109f0*/  ISETP.GT.AND P1, PT, R229.reuse, R23, PT ;  /* 0x00000017e500720c */ /* 0x040fe20003f24270 */
[C---:B------:R-:W-:Y:S01]  /*10a00*/  FFMA.FTZ R13, R4.reuse, -UR14, R13 ;  /* 0x8000000e040d7c23 */ /* 0x040fe2000801000d */
[----:B------:R-:W-:Y:S01]  /*10a10*/  IABS R5, R5 ;  /* 0x0000000500057213 */ /* 0x000fe20000000000 */
[----:B------:R-:W-:Y:S01]  /*10a20*/  FFMA.FTZ R191, R4, -UR14, R191 ;  /* 0x8000000e04bf7c23 */ /* 0x000fe200080100bf */
[C---:B------:R-:W-:Y:S01]  /*10a30*/  IADD3 R20, PT, PT, R234.reuse, -0xf, RZ ;  /* 0xfffffff1ea147810 */ /* 0x040fe20007ffe0ff */
[----:B------:R-:W-:Y:S01]  /*10a40*/  VIADD R6, R234, 0x11 ;  /* 0x00000011ea067836 */ /* 0x000fe20000000000 */
[----:B------:R-:W-:Y:S02]  /*10a50*/  I2FP.F32.S32 R4, R5 ;  /* 0x0000000500047245 */ /* 0x000fe40000201400 */
[----:B------:R-:W-:Y:S02]  /*10a60*/  FSEL R10, R200, -INF , !P1 ;  /* 0xff800000c80a7808 */ /* 0x000fe40004800000 */
[----:B------:R-:W-:Y:S01]  /*10a70*/  ISETP.GT.AND P1, PT, R229, R12, PT ;  /* 0x0000000ce500720c */ /* 0x000fe20003f24270 */
[C---:B------:R-:W-:Y:S01]  /*10a80*/  FFMA.FTZ R189, R4.reuse, -UR14, R189 ;  /* 0x8000000e04bd7c23 */ /* 0x040fe200080100bd */
[----:B------:R-:W-:Y:S01]  /*10a90*/  FSEL R5, R199, -INF , !P4 ;  /* 0xff800000c7057808 */ /* 0x000fe20006000000 */
[----:B------:R-:W-:Y:S01]  /*10aa0*/  FFMA.FTZ R251, R4, -UR14, R251 ;  /* 0x8000000e04fb7c23 */ /* 0x000fe200080100fb */
[----:B------:R-:W-:Y:S01]  /*10ab0*/  ISETP.GT.AND P4, PT, R229, R20, PT ;  /* 0x00000014e500720c */ /* 0x000fe20003f84270 */
[----:B------:R-:W-:Y:S01]  /*10ac0*/  VIADD R4, R235, 0xffffffc7 ;  /* 0xffffffc7eb047836 */ /* 0x000fe20000000000 */
[C---:B------:R-:W-:Y:S02]  /*10ad0*/  IADD3 R8, PT, PT, R234.reuse, -0x10, RZ ;  /* 0xfffffff0ea087810 */ /* 0x040fe40007ffe0ff */
[----:B------:R-:W-:Y:S02]  /*10ae0*/  FSEL R21, R201, -INF , !P1 ;  /* 0xff800000c9157808 */ /* 0x000fe40004800000 */
[----:B------:R-:W-:Y:S02]  /*10af0*/  ISETP.GT.AND P1, PT, R229, R8, PT ;  /* 0x00000008e500720c */ /* 0x000fe40003f24270 */
[----:B------:R-:W-:Y:S02]  /*10b00*/  FSEL R192, R205, -INF , !P4 ;  /* 0xff800000cdc07808 */ /* 0x000fe40006000000 */
[----:B------:R-:W-:Y:S02]  /*10b10*/  ISETP.GT.AND P4, PT, R227, R12, PT ;  /* 0x0000000ce300720c */ /* 0x000fe40003f84270 */
[----:B------:R-:W-:Y:S02]  /*10b20*/  IADD3 R18, PT, PT, R234, -0x7, RZ ;  /* 0xfffffff9ea127810 */ /* 0x000fe40007ffe0ff */
[----:B------:R-:W-:Y:S02]  /*10b30*/  IADD3 R3, PT, PT, R235, -0x29, RZ ;  /* 0xffffffd7eb037810 */ /* 0x000fe40007ffe0ff */
[----:B------:R-:W-:Y:S02]  /*10b40*/  FSEL R194, R204, -INF , !P1 ;  /* 0xff800000ccc27808 */ /* 0x000fe40004800000 */
[----:B------:R-:W-:Y:S02]  /*10b50*/  ISETP.GT.AND P1, PT, R227, R23, PT ;  /* 0x00000017e300720c */ /* 0x000fe40003f24270 */
[----:B------:R-:W-:Y:S02]  /*10b60*/  FSEL R7, R203, -INF , !P4 ;  /* 0xff800000cb077808 */ /* 0x000fe40006000000 */
[----:B------:R-:W-:Y:S02]  /*10b70*/  IADD3 R19, PT, PT, R234, -0x8, RZ ;  /* 0xfffffff8ea137810 */ /* 0x000fe40007ffe0ff */
[C---:B------:R-:W-:Y:S02]  /*10b80*/  ISETP.GT.AND P4, PT, R229.reuse, R18, PT ;  /* 0x00000012e500720c */ /* 0x040fe40003f84270 */
[----:B------:R-:W-:Y:S02]  /*10b90*/  IABS R3, R3 ;  /* 0x0000000300037213 */ /* 0x000fe40000000000 */
[----:B------:R-:W-:Y:S02]  /*10ba0*/  FSEL R9, R202, -INF , !P1 ;  /* 0xff800000ca097808 */ /* 0x000fe40004800000 */
[----:B------:R-:W-:Y:S02]  /*10bb0*/  ISETP.GT.AND P1, PT, R229, R19, PT ;  /* 0x00000013e500720c */ /* 0x000fe40003f24270 */
[----:B------:R-:W-:Y:S02]  /*10bc0*/  FSEL R172, R209, -INF , !P4 ;  /* 0xff800000d1ac7808 */ /* 0x000fe40006000000 */
[----:B------:R-:W-:Y:S02]  /*10bd0*/  I2FP.F32.S32 R3, R3 ;  /* 0x0000000300037245 */ /* 0x000fe40000201400 */
[----:B------:R-:W-:Y:S02]  /*10be0*/  ISETP.GT.AND P4, PT, R227, R20, PT ;  /* 0x00000014e300720c */ /* 0x000fe40003f84270 */
[----:B------:R-:W-:Y:S01]  /*10bf0*/  IADD3 R17, PT, PT, R234, 0x1, RZ ;  /* 0x00000001ea117810 */ /* 0x000fe20007ffe0ff */
[C---:B------:R-:W-:Y:S01]  /*10c00*/  FFMA.FTZ R246, R3.reuse, -UR14, R246 ;  /* 0x8000000e03f67c23 */ /* 0x040fe200080100f6 */
[----:B------:R-:W-:Y:S01]  /*10c10*/  FSEL R174, R208, -INF , !P1 ;  /* 0xff800000d0ae7808 */ /* 0x000fe20004800000 */
[----:B------:R-:W-:Y:S01]  /*10c20*/  FFMA.FTZ R24, R3, -UR14, R24 ;  /* 0x8000000e03187c23 */ /* 0x000fe20008010018 */
[----:B------:R-:W-:Y:S02]  /*10c30*/  ISETP.GT.AND P1, PT, R227, R8, PT ;  /* 0x00000008e300720c */ /* 0x000fe40003f24270 */
        /* <DEDUP_REMOVED lines=10> */
[----:B------:R-:W-:Y:S02]  /*10ce0*/  IADD3 R15, PT, PT, R234, 0x9, RZ ;  /* 0x00000009ea0f7810 */ /* 0x000fe40007ffe0ff */
[----:B------:R-:W-:Y:S02]  /*10cf0*/  ISETP.GT.AND P4, PT, R229, R16, PT ;  /* 0x00000010e500720c */ /* 0x000fe40003f84270 */
[----:B------:R-:W-:Y:S02]  /*10d00*/  IABS R4, R4 ;  /* 0x0000000400047213 */ /* 0x000fe40000000000 */
[----:B------:R-:W-:Y:S02]  /*10d10*/  IADD3 R3, PT, PT, R235, -0x38, RZ ;  /* 0xffffffc8eb037810 */ /* 0x000fe40007ffe0ff */
[----:B------:R-:W-:Y:S02]  /*10d20*/  FSEL R173, R211, -INF , !P1 ;  /* 0xff800000d3ad7808 */ /* 0x000fe40004800000 */
[----:B------:R-:W-:Y:S02]  /*10d30*/  ISETP.GT.AND P1, PT, R229, R15, PT ;  /* 0x0000000fe500720c */ /* 0x000fe40003f24270 */
[----:B------:R-:W-:Y:S02]  /*10d40*/  FSEL R202, R13, -INF , !P4 ;  /* 0xff8000000dca7808 */ /* 0x000fe40006000000 */
[----:B------:R-:W-:Y:S02]  /*10d50*/  I2FP.F32.S32 R4, R4 ;  /* 0x0000000400047245 */ /* 0x000fe40000201400 */
[----:B------:R-:W-:Y:S02]  /*10d60*/  IABS R3, R3 ;  /* 0x0000000300037213 */ /* 0x000fe40000000000 */
[----:B------:R-:W-:Y:S01]  /*10d70*/  ISETP.GT.AND P4, PT, R227, R234, PT ;  /* 0x000000eae300720c */ /* 0x000fe20003f84270 */
[C---:B------:R-:W-:Y:S01]  /*10d80*/  FFMA.FTZ R249, R4.reuse, -UR14, R249 ;  /* 0x8000000e04f97c23 */ /* 0x040fe200080100f9 */
[----:B------:R-:W-:Y:S01]  /*10d90*/  FSEL R200, R251, -INF , !P1 ;  /* 0xff800000fbc87808 */ /* 0x000fe20004800000 */
[----:B------:R-:W-:Y:S01]  /*10da0*/  FFMA.FTZ R250, R4, -UR14, R250 ;  /* 0x8000000e04fa7c23 */ /* 0x000fe200080100fa */
[----:B------:R-:W-:Y:S02]  /*10db0*/  I2FP.F32.S32 R3, R3 ;  /* 0x0000000300037245 */ /* 0x000fe40000201400 */
[----:B------:R-:W-:Y:S02]  /*10dc0*/  ISETP.GT.AND P1, PT, R227, R17, PT ;  /* 0x00000011e300720c */ /* 0x000fe40003f24270 */
[----:B------:R-:W-:Y:S01]  /*10dd0*/  FSEL R207, R247, -INF , !P4 ;  /* 0xff800000f7cf7808 */ /* 0x000fe20006000000 */
[C---:B------:R-:W-:Y:S01]  /*10de0*/  FFMA.FTZ R252, R3.reuse, -UR14, R252 ;  /* 0x8000000e03fc7c23 */ /* 0x040fe200080100fc */
[C---:B------:R-:W-:Y:S01]  /*10df0*/  IADD3 R13, PT, PT, R234.reuse, 0x10, RZ ;  /* 0x00000010ea0d7810 */ /* 0x040fe20007ffe0ff */
[----:B------:R-:W-:Y:S01]  /*10e00*/  FFMA.FTZ R166, R3, -UR14, R166 ;  /* 0x8000000e03a67c23 */ /* 0x000fe200080100a6 */
        /* <DEDUP_REMOVED lines=8> */
[----:B------:R-:W-:Y:S02]  /*10e90*/  FSEL R178, R178, -INF , !P4 ;  /* 0xff800000b2b27808 */ /* 0x000fe40006000000 */
[----:B------:R-:W-:Y:S02]  /*10ea0*/  ISETP.GT.AND P4, PT, R227, R6, PT ;  /* 0x00000006e300720c */ /* 0x000fe40003f84270 */
[----:B------:R-:W-:Y:S02]  /*10eb0*/  IADD3 R3, PT, PT, R234, 0x19, RZ ;  /* 0x00000019ea037810 */ /* 0x000fe40007ffe0ff */
[----:B------:R-:W-:Y:S02]  /*10ec0*/  FSEL R203, R25, -INF , !P1 ;  /* 0xff80000019cb7808 */ /* 0x000fe40004800000 */
[----:B------:R-:W-:Y:S02]  /*10ed0*/  FSEL R189, R189, -INF , !P4 ;  /* 0xff800000bdbd7808 */ /* 0x000fe40006000000 */
[----:B------:R-:W-:Y:S02]  /*10ee0*/  ISETP.GT.AND P1, PT, R229, R3, PT ;  /* 0x00000003e500720c */ /* 0x000fe40003f24270 */
[----:B------:R-:W-:Y:S02]  /*10ef0*/  ISETP.GE.AND P4, PT, R23, R228, PT ;  /* 0x000000e41700720c */ /* 0x000fe40003f86270 */
[----:B------:R-:W-:Y:S02]  /*10f00*/  FSEL R11, R11, -INF , !P0 ;  /* 0xff8000000b0b7808 */ /* 0x000fe40004000000 */
[----:B------:R-:W-:Y:S02]  /*10f10*/  ISETP.GT.AND P0, PT, R227, R15, PT ;  /* 0x0000000fe300720c */ /* 0x000fe40003f04270 */
[----:B------:R-:W-:Y:S02]  /*10f20*/  FSEL R177, R177, -INF , !P1 ;  /* 0xff800000b1b17808 */ /* 0x000fe40004800000 */
[C---:B------:R-:W-:Y:S02]  /*10f30*/  ISETP.GT.AND P1, PT, R227.reuse, R4, PT ;  /* 0x00000004e300720c */ /* 0x040fe40003f24270 */
[----:B------:R-:W-:Y:S02]  /*10f40*/  FSEL R10, R10, -INF , !P4 ;  /* 0xff8000000a0a7808 */ /* 0x000fe40006000000 */
[----:B------:R-:W-:Y:S02]  /*10f50*/  FSEL R201, R24, -INF , !P0 ;  /* 0xff80000018c97808 */ /* 0x000fe40004000000 */
[-C--:B------:R-:W-:Y:S02]  /*10f60*/  ISETP.GE.AND P4, PT, R8, R226.reuse, PT ;  /* 0x000000e20800720c */ /* 0x080fe40003f86270 */
[----:B------:R-:W-:Y:S02]  /*10f70*/  ISETP.GT.AND P0, PT, R227, R13, PT ;  /* 0x0000000de300720c */ /* 0x000fe40003f04270 */
[----:B------:R-:W-:Y:S02]  /*10f80*/  FSEL R166, R166, -INF , !P1 ;  /* 0xff800000a6a67808 */ /* 0x000fe40004800000 */
[-C--:B------:R-:W-:Y:S02]  /*10f90*/  ISETP.GE.AND P1, PT, R23, R226.reuse, PT ;  /* 0x000000e21700720c */ /* 0x080fe40003f26270 */
[----:B------:R-:W-:Y:S02]  /*10fa0*/  FSEL R14, R14, -INF , !P6 ;  /* 0xff8000000e0e7808 */ /* 0x000fe40007000000 */
[----:B------:R-:W-:Y:S02]  /*10fb0*/  FSEL R5, R5, -INF , !P3 ;  /* 0xff80000005057808 */ /* 0x000fe40005800000 */
[----:B------:R-:W-:Y:S02]  /*10fc0*/  FSEL R197, R197, -INF , !P4 ;  /* 0xff800000c5c57808 */ /* 0x000fe40006000000 */
[-C--:B------:R-:W-:Y:S02]  /*10fd0*/  ISETP.GE.AND P3, PT, R20, R226.reuse, PT ;  /* 0x000000e21400720c */ /* 0x080fe40003f66270 */
[----:B------:R-:W-:Y:S02]  /*10fe0*/  ISETP.GE.AND P6, PT, R12, R226, PT ;  /* 0x000000e20c00720c */ /* 0x000fe40003fc6270 */
[----:B------:R-:W-:Y:S02]  /*10ff0*/  FSEL R191, R191, -INF , !P0 ;  /* 0xff800000bfbf7808 */ /* 0x000fe40004000000 */
[-C--:B------:R-:W-:Y:S02]  /*11000*/  ISETP.GE.AND P4, PT, R234, R228.reuse, PT ;  /* 0x000000e4ea00720c */ /* 0x080fe40003f86270 */
[----:B------:R-:W-:Y:S02]  /*11010*/  ISETP.GT.AND P0, PT, R227, R3, PT ;  /* 0x00000003e300720c */ /* 0x000fe40003f04270 */
[----:B------:R-:W-:Y:S02]  /*11020*/  FSEL R9, R9, -INF , !P1 ;  /* 0xff80000009097808 */ /* 0x000fe40004800000 */
[----:B------:R-:W-:Y:S02]  /*11030*/  ISETP.GE.AND P1, PT, R18, R228, PT ;  /* 0x000000e41200720c */ /* 0x000fe40003f26270 */
[----:B------:R-:W-:Y:S02]  /*11040*/  FSEL R7, R7, -INF , !P6 ;  /* 0xff80000007077808 */ /* 0x000fe40007000000 */
[----:B------:R-:W-:Y:S02]  /*11050*/  FSEL R195, R195, -INF , !P3 ;  /* 0xff800000c3c37808 */ /* 0x000fe40005800000 */
[----:B------:R-:W-:Y:S02]  /*11060*/  FSEL R206, R206, -INF , !P4 ;  /* 0xff800000cece7808 */ /* 0x000fe40006000000 */
[----:B------:R-:W-:Y:S02]  /*11070*/  ISETP.GE.AND P6, PT, R18, R226, PT ;  /* 0x000000e21200720c */ /* 0x000fe40003fc6270 */
[-C--:B------:R-:W-:Y:S02]  /*11080*/  ISETP.GE.AND P3, PT, R16, R228.reuse, PT ;  /* 0x000000e41000720c */ /* 0x080fe40003f66270 */
[-C--:B------:R-:W-:Y:S02]  /*11090*/  ISETP.GE.AND P4, PT, R15, R228.reuse, PT ;  /* 0x000000e40f00720c */ /* 0x080fe40003f86270 */
[----:B------:R-:W-:Y:S02]  /*110a0*/  FSEL R165, R250, -INF , !P0 ;  /* 0xff800000faa57808 */ /* 0x000fe40004000000 */
[-C--:B------:R-:W-:Y:S02]  /*110b0*/  ISETP.GE.AND P0, PT, R12, R228.reuse, PT ;  /* 0x000000e40c00720c */ /* 0x080fe40003f06270 */
[----:B------:R-:W-:Y:S02]  /*110c0*/  FSEL R12, R22, -INF , !P5 ;  /* 0xff800000160c7808 */ /* 0x000fe40006800000 */
[----:B------:R-:W-:Y:S02]  /*110d0*/  FSEL R172, R172, -INF , !P1 ;  /* 0xff800000acac7808 */ /* 0x000fe40004800000 */
[----:B------:R-:W-:Y:S02]  /*110e0*/  FSEL R173, R173, -INF , !P6 ;  /* 0xff800000adad7808 */ /* 0x000fe40007000000 */
[----:B------:R-:W-:Y:S02]  /*110f0*/  ISETP.GE.AND P5, PT, R8, R228, PT ;  /* 0x000000e40800720c */ /* 0x000fe40003fa6270 */
[----:B------:R-:W-:Y:S02]  /*11100*/  ISETP.GE.AND P1, PT, R17, R226, PT ;  /* 0x000000e21100720c */ /* 0x000fe40003f26270 */
[----:B------:R-:W-:Y:S02]  /*11110*/  FSEL R202, R202, -INF , !P3 ;  /* 0xff800000caca7808 */ /* 0x000fe40005800000 */
[----:B------:R-:W-:Y:S02]  /*11120*/  FSEL R200, R200, -INF , !P4 ;  /* 0xff800000c8c87808 */ /* 0x000fe40006000000 */
[----:B------:R-:W-:Y:S02]  /*11130*/  FSEL R8, R21, -INF , !P0 ;  /* 0xff80000015087808 */ /* 0x000fe40004000000 */
[C---:B------:R-:W-:Y:S02]  /*11140*/  ISETP.GE.AND P6, PT, R13.reuse, R228, PT ;  /* 0x000000e40d00720c */ /* 0x040fe40003fc6270 */
[-C--:B------:R-:W-:Y:S02]  /*11150*/  ISETP.GE.AND P3, PT, R13, R226.reuse, PT ;  /* 0x000000e20d00720c */ /* 0x080fe40003f66270 */
[----:B------:R-:W-:Y:S02]  /*11160*/  ISETP.GE.AND P4, PT, R234, R226, PT ;  /* 0x000000e2ea00720c */ /* 0x000fe40003f86270 */
[----:B------:R-:W-:Y:S02]  /*11170*/  ISETP.GE.AND P0, PT, R20, R228, PT ;  /* 0x000000e41400720c */ /* 0x000fe40003f06270 */
[----:B------:R-:W-:Y:S01]  /*11180*/  FMNMX3.FTZ R13, R0, R14, R12, !PT ;  /* 0x0000000e000d7276 */ /* 0x000fe2000781000c */
[----:B------:R-:W-:Y:S01]  /*11190*/  LDSM.16.MT88.4 R20, [R212+0x10000] ;  /* 0x01000000d414783b */ /* 0x000fe20000004200 */
[----:B------:R-:W-:Y:S02]  /*111a0*/  FSEL R194, R194, -INF , !P5 ;  /* 0xff800000c2c27808 */ /* 0x000fe40006800000 */
[----:B------:R-:W-:Y:S02]  /*111b0*/  FSEL R205, R205, -INF , !P1 ;  /* 0xff800000cdcd7808 */ /* 0x000fe40004800000 */
        /* <DEDUP_REMOVED lines=8> */
[----:B------:R-:W-:Y:S02]  /*11240*/  FSEL R190, R190, -INF , !P6 ;  /* 0xff800000bebe7808 */ /* 0x000fe40007000000 */
[----:B------:R-:W-:Y:S02]  /*11250*/  FSEL R188, R188, -INF , !P1 ;  /* 0xff800000bcbc7808 */ /* 0x000fe40004800000 */
[-C--:B------:R-:W-:Y:S02]  /*11260*/  ISETP.GE.AND P5, PT, R17, R228.reuse, PT ;  /* 0x000000e41100720c */ /* 0x080fe40003fa6270 */
[C---:B------:R-:W-:Y:S02]  /*11270*/  ISETP.GE.AND P6, PT, R4.reuse, R228, PT ;  /* 0x000000e40400720c */ /* 0x040fe40003fc6270 */
[----:B------:R-:W-:Y:S02]  /*11280*/  FMNMX3.FTZ R13, R13, R194, R192, !PT ;  /* 0x000000c20d0d7276 */ /* 0x000fe400078100c0 */
[-C--:B------:R-:W-:Y:S02]  /*11290*/  ISETP.GE.AND P1, PT, R4, R226.reuse, PT ;  /* 0x000000e20400720c */ /* 0x080fe40003f26270 */
[----:B------:R-:W-:Y:S02]  /*112a0*/  ISETP.GE.AND P0, PT, R19, R226, PT ;  /* 0x000000e21300720c */ /* 0x000fe40003f06270 */
[----:B------:R-:W-:Y:S02]  /*112b0*/  FMNMX3.FTZ R4, R6, R9, R7, !PT ;  /* 0x0000000906047276 */ /* 0x000fe40007810007 */
[----:B------:R-:W-:Y:S02]  /*112c0*/  FMNMX3.FTZ R13, R13, R174, R172, !PT ;  /* 0x000000ae0d0d7276 */ /* 0x000fe400078100ac */
[----:B------:R-:W-:Y:S02]  /*112d0*/  FSEL R204, R204, -INF , !P5 ;  /* 0xff800000cccc7808 */ /* 0x000fe40006800000 */
        /* <DEDUP_REMOVED lines=8> */
[C---:B------:R-:W-:Y:S02]  /*11360*/  ISETP.GE.AND P5, PT, R3.reuse, R228, PT ;  /* 0x000000e40300720c */ /* 0x040fe40003fa6270 */
        /* <DEDUP_REMOVED lines=476> */
.L_x_5508:
        /* <DEDUP_REMOVED lines=346> */
.L_x_5514:
[----:B------:R-:W-:Y:S05]  /*146d0*/  BSYNC.RECONVERGENT B0 ;  /* 0x0000000000007941 */ /* 0x000fea0003800200 */
.L_x_5513:
        /* <DEDUP_REMOVED lines=39> */
.L_x_5516:
[----:B------:R-:W-:Y:S05]  /*14950*/  BSYNC.RECONVERGENT B0 ;  /* 0x0000000000007941 */ /* 0x000fea0003800200 */
.L_x_5515:
        /* <DEDUP_REMOVED lines=26> */
.L_x_5518:
[----:B------:R-:W-:Y:S05]  /*14b00*/  BSYNC.RECONVERGENT B0 ;  /* 0x0000000000007941 */ /* 0x000fea0003800200 */
.L_x_5517:
        /* <DEDUP_REMOVED lines=26> */
.L_x_5520:
[----:B------:R-:W-:Y:S05]  /*14cb0*/  BSYNC.RECONVERGENT B0 ;  /* 0x0000000000007941 */ /* 0x000fea0003800200 */
.L_x_5519:
        /* <DEDUP_REMOVED lines=25> */
.L_x_5521:
        /* <DEDUP_REMOVED lines=11> */
.L_x_7495:


//--------------------- .text._ZN5flash24flash_fwd_splitkv_kernelI23Flash_fwd_kernel_traitsILi256ELi64ELi64ELi4ELb0ELb0EN7cutlass10bfloat16_tE19Flash_kernel_traitsILi256ELi64ELi64ELi4ES3_EELb0ELb1ELb0ELb0ELb1ELb0ELb0ELb1EEEvNS_16Flash_fwd_paramsE --------------------------
	.section	.text._ZN5flash24flash_fwd_splitkv_kernelI23Flash_fwd_kernel_traitsILi256ELi64ELi64ELi4ELb0ELb0EN7cutlass10bfloat16_tE19Flash_kernel_traitsILi256ELi64ELi64ELi4ES3_EELb0ELb1ELb0ELb0ELb1ELb0ELb0ELb1EEEvNS_16Flash_fwd_paramsE,"ax",@progbits
	.align	128
        .global         _ZN5flash24flash_fwd_splitkv_kernelI23Flash_fwd_kernel_traitsILi256ELi64ELi64ELi4ELb0ELb0EN7cutlass10bfloat16_tE19Flash_kernel_traitsILi256ELi64ELi64ELi4ES3_EELb0ELb1ELb0ELb0ELb1ELb0ELb0ELb1EEEvNS_16Flash_fwd_paramsE
        .type           _ZN5flash24flash_fwd_splitkv_kernelI23Flash_fwd_kernel_traitsILi256ELi64ELi64ELi4ELb0ELb0EN7cutlass10bfloat16_tE19Flash_kernel_traitsILi256ELi64ELi64ELi4ES3_EELb0ELb1ELb0ELb0ELb1ELb0ELb0ELb1EEEvNS_16Flash_fwd_paramsE,@function
        .size           _ZN5flash24flash_fwd_splitkv_kernelI23Flash_fwd_kernel_traitsILi256ELi64ELi64ELi4ELb0ELb0EN7cutlass10bfloat16_tE19Flash_kernel_traitsILi256ELi64ELi64ELi4ES3_EELb0ELb1ELb0ELb0ELb1ELb0ELb0ELb1EEEvNS_16Flash_fwd_paramsE,(.L_x_7496 - _ZN5flash24flash_fwd_splitkv_kernelI23Flash_fwd_kernel_traitsILi256ELi64ELi64ELi4ELb0ELb0EN7cutlass10bfloat16_tE19Flash_kernel_traitsILi256ELi64ELi64ELi4ES3_EELb0ELb1ELb0ELb0ELb1ELb0ELb0ELb1EEEvNS_16Flash_fwd_paramsE)
        .other          _ZN5flash24flash_fwd_splitkv_kernelI23Flash_fwd_kernel_traitsILi256ELi64ELi64ELi4ELb0ELb0EN7cutlass10bfloat16_tE19Flash_kernel_traitsILi256ELi64ELi64ELi4ES3_EELb0ELb1ELb0ELb0ELb1ELb0ELb0ELb1EEEvNS_16Flash_fwd_paramsE,@"STO_CUDA_ENTRY STV_DEFAULT"
_ZN5flash24flash_fwd_splitkv_kernelI23Flash_fwd_kernel_traitsILi256ELi64ELi64ELi4ELb0ELb0EN7cutlass10bfloat16_tE19Flash_kernel_traitsILi256ELi64ELi64ELi4ES3_EELb0ELb1ELb0ELb0ELb1ELb0ELb0ELb1EEEvNS_16Flash_fwd_paramsE:
.text._ZN5flash24flash_fwd_splitkv_kernelI23Flash_fwd_kernel_traitsILi256ELi64ELi64ELi4ELb0ELb0EN7cutlass10bfloat16_tE19Flash_kernel_traitsILi256ELi64ELi64ELi4ES3_EELb0ELb1ELb0ELb0ELb1ELb0ELb0ELb1EEEvNS_16Flash_fwd_paramsE:
        /* <DEDUP_REMOVED lines=33> */
[----:B------:R-:W-:Y:S01]  /*0210*/  IMAD.U32 R103, RZ, RZ, UR10 ;  /* 0x0000000aff677e24 */ /* 0x000fe2000f8e00ff */
[----:B------:R-:W-:-:S03]  /*0220*/  UIADD3 UR10, UP1, UPT, UR15, UR8, URZ ;  /* 0x000000080f0a7290 */ /* 0x000fc6000ff3e0ff */
[----:B------:R-:W-:Y:S01]  /*0230*/  PLOP3.LUT P3, PT, PT, PT, UP2, 0x80, 0x8 ;  /* 0x000000000008781c */ /* 0x000fe20003f6f028 */
[----:B------:R-:W-:Y:S01]  /*0240*/  UIADD3.X UR7, UPT, UPT, UR14, UR9, URZ, UP1, !UPT ;  /* 0x000000090e077290 */ /* 0x000fe20008ffe4ff */
[----:B------:R-:W-:Y:S02]  /*0250*/  IMAD.U32 R102, RZ, RZ, UR16 ;  /* 0x00000010ff667e24 */ /* 0x000fe4000f8e00ff */
[----:B------:R-:W-:Y:S02]  /*0260*/  IMAD.U32 R8, RZ, RZ, UR12 ;  /* 0x0000000cff087e24 */ /* 0x000fe4000f8e00ff */
[----:B------:R-:W-:Y:S01]  /*0270*/  IMAD.U32 R9, RZ, RZ, UR13 ;  /* 0x0000000dff097e24 */ /* 0x000fe2000f8e00ff */
[----:B------:R-:W4:Y:S04]  /*0280*/  @P0 LDG.E R3, desc[UR4][R102.64] ;  /* 0x0000000466030981 */ /* 0x000f28000c1e1900 */
[----:B------:R-:W5:Y:S01]  /*0290*/  @P1 LDG.E R0, desc[UR4][R8.64] ;  /* 0x0000000408001981 */ /* 0x000f62000c1e1900 */
[----:B-1----:R-:W-:Y:S01]  /*02a0*/  IMAD.U32 R6, RZ, RZ, UR10 ;  /* 0x0000000aff067e24 */ /* 0x002fe2000f8e00ff */
[----:B------:R-:W1:Y:S01]  /*02b0*/  S2UR UR25, SR_CTAID.X ;  /* 0x00000000001979c3 */ /* 0x000e620000002500 */
[----:B------:R-:W-:Y:S01]  /*02c0*/  IMAD.U32 R7, RZ, RZ, UR7 ;  /* 0x00000007ff077e24 */ /* 0x000fe2000f8e00ff */
[----:B------:R-:W1:Y:S04]  /*02d0*/  @!UP3 LDCU.64 UR10, c[0x0][0x488] ;  /* 0x00009100ff0ab7ac */ /* 0x000e680008000a00 */
[----:B------:R-:W5:Y:S01]  /*02e0*/  @!P3 LDG.E R4, desc[UR4][R6.64] ;  /* 0x000000040604b981 */ /* 0x000f62000c1e1900 */
[----:B------:R-:W-:Y:S01]  /*02f0*/  UMOV UR20, 0xffffffff ;  /* 0xffffffff00147882 */ /* 0x000fe20000000000 */
[----:B------:R-:W3:Y:S01]  /*0300*/  @!UP0 LDCU UR21, c[0x0][0x434] ;  /* 0x00008680ff1587ac */ /* 0x000ee20008000800 */
[----:B------:R-:W1:Y:S01]  /*0310*/  @!UP3 LDCU UR7, c[0x0][0x43c] ;  /* 0x00008780ff07b7ac */ /* 0x000e620008000800 */
[----:B------:R-:W-:Y:S01]  /*0320*/  UMOV UR27, 0xffffffff ;  /* 0xffffffff001b7882 */ /* 0x000fe20000000000 */
[----:B-1----:R-:W-:-:S03]  /*0330*/  @!UP3 UISETP.NE.U32.AND UP2, UPT, UR10, URZ, UPT ;  /* 0x000000ff0a00b28c */ /* 0x002fc6000bf45070 */
[----:B------:R-:W-:Y:S01]  /*0340*/  UMOV UR10, URZ ;  /* 0x000000ff000a7c82 */ /* 0x000fe20008000000 */
[----:B------:R-:W-:Y:S02]  /*0350*/  USHF.L.U32 UR25, UR25, 0x6, URZ ;  /* 0x0000000619197899 */ /* 0x000fe400080006ff */
[----:B------:R-:W-:-:S04]  /*0360*/  @!UP3 UISETP.NE.AND.EX UP2, UPT, UR11, URZ, UPT, UP2 ;  /* 0x000000ff0b00b28c */ /* 0x000fc8000bf45320 */
[----:B------:R-:W-:Y:S01]  /*0370*/  @!UP3 USEL UR7, UR7, URZ, UP2 ;  /* 0x000000ff0707b287 */ /* 0x000fe20009000000 */
[----:B--2---:R-:W-:Y:S02]  /*0380*/  @P4 R2UR UR20, R5 ;  /* 0x00000000051442ca */ /* 0x004fe400000e0000 */
[----:B---3--:R-:W-:-:S13]  /*0390*/  @P2 R2UR UR12, R2 ;  /* 0x00000000020c22ca */ /* 0x008fda00000e0000 */
[----:B------:R-:W-:Y:S02]  /*03a0*/  @UP0 UIADD3 UR21, UPT, UPT, UR12, -UR20, URZ ;  /* 0x800000140c150290 */ /* 0x000fe4000fffe0ff */
[----:B------:R-:W-:Y:S01]  /*03b0*/  UISETP.NE.U32.AND UP0, UPT, UR8, URZ, UPT ;  /* 0x000000ff0800728c */ /* 0x000fe2000bf05070 */
[----:B----4-:R-:W-:Y:S02]  /*03c0*/  @P0 R2UR UR10, R3 ;  /* 0x00000000030a02ca */ /* 0x010fe400000e0000 */
[----:B-----5:R-:W-:Y:S01]  /*03d0*/  @P1 R2UR UR26, R0 ;  /* 0x00000000001a12ca */ /* 0x020fe200000e0000 */
[----:B------:R-:W-:Y:S02]  /*03e0*/  UISETP.NE.AND.EX UP0, UPT, UR9, URZ, UPT, UP0 ;  /* 0x000000ff0900728c */ /* 0x000fe4000bf05300 */
[----:B------:R-:W-:Y:S01]  /*03f0*/  UISETP.GT.AND UP1, UPT, UR21, UR25, UPT ;  /* 0x000000191500728c */ /* 0x000fe2000bf24270 */
[----:B------:R-:W-:-:S05]  /*0400*/  @!P3 R2UR UR27, R4 ;  /* 0x00000000041bb2ca */ /* 0x000fca00000e0000 */
[----:B------:R-:W-:-:S04]  /*0410*/  PLOP3.LUT P1, PT, PT, PT, UP1, 0x80, 0x8 ;  /* 0x000000000008781c */ /* 0x000fc80003f2f018 */
        /* <DEDUP_REMOVED lines=9> */
.L_x_5522:
[----:B-1----:R-:W-:Y:S01]  /*04b0*/  UIADD3 UR24, UPT, UPT, UR24, -UR10, URZ ;  /* 0x8000000a18187290 */ /* 0x002fe2000fffe0ff */
[----:B------:R-:W-:Y:S11]  /*04c0*/  @!P1 EXIT ;  /* 0x000000000000994d */ /* 0x000ff60003800000 */
[----:B------:R-:W1:Y:S01]  /*04d0*/  LDCU UR8, c[0x0][0x508] ;  /* 0x0000a100ff0877ac */ /* 0x000e620008000800 */
[----:B------:R-:W2:Y:S01]  /*04e0*/  S2R R59, SR_TID.X ;  /* 0x00000000003b7919 */ /* 0x000ea20000002100 */
[----:B------:R-:W3:Y:S01]  /*04f0*/  S2UR UR31, SR_CTAID.Z ;  /* 0x00000000001f79c3 */ /* 0x000ee20000002700 */
[----:B------:R-:W4:Y:S01]  /*0500*/  LDCU UR13, c[0x0][0x438] ;  /* 0x00008700ff0d77ac */ /* 0x000f220008000800 */
[----:B------:R-:W-:Y:S01]  /*0510*/  @!UP3 UIADD3 UR26, UPT, UPT, UR24, UR7, URZ ;  /* 0x00000007181ab290 */ /* 0x000fe2000fffe0ff */
        /* <DEDUP_REMOVED lines=37> */
[----:B------:R-:W-:Y:S01]  /*0770*/  UIADD3 UR21, UPT, UPT, -UR25, UR21, URZ ;  /* 0x0000001519157290 */ /* 0x000fe2000fffe1ff */
[----:B------:R-:W3:Y:S05]  /*0780*/  @!UP0 LDCU.64 UR12, c[0x0][0x400] ;  /* 0x00008000ff0c87ac */ /* 0x000eea0008000a00 */
[----:B------:R-:W-:Y:S01]  /*0790*/  ISETP.GE.AND P1, PT, R3, UR21, PT ;  /* 0x0000001503007c0c */ /* 0x000fe2000bf26270 */
[----:B-1----:R-:W-:Y:S01]  /*07a0*/  IMAD.U32 R6, RZ, RZ, UR8 ;  /* 0x00000008ff067e24 */ /* 0x002fe2000f8e00ff */
[----:B------:R-:W-:Y:S01]  /*07b0*/  @UP0 UIMAD.WIDE.U32 UR16, UR20, UR8, URZ ;  /* 0x00000008141002a5 */ /* 0x000fe2000f8e00ff */
[----:B------:R-:W-:-:S02]  /*07c0*/  IMAD.U32 R0, RZ, RZ, UR9 ;  /* 0x00000009ff007e24 */ /* 0x000fc4000f8e00ff */
[----:B------:R-:W-:Y:S01]  /*07d0*/  IMAD.WIDE.U32 R6, R6, UR25, R4 ;  /* 0x0000001906067c25 */ /* 0x000fe2000f8e0004 */
[----:B------:R-:W-:Y:S01]  /*07e0*/  IADD3 R5, PT, PT, R2, 0x10, RZ ;  /* 0x0000001002057810 */ /* 0x000fe20007ffe0ff */
[----:B--2---:R-:W-:Y:S02]  /*07f0*/  UIMAD UR10, UR11, UR10, UR31 ;  /* 0x0000000a0b0a72a4 */ /* 0x004fe4000f8e021f */
[----:B------:R-:W-:Y:S01]  /*0800*/  IMAD R0, R0, UR25, R7 ;  /* 0x0000001900007c24 */ /* 0x000fe2000f8e0207 */
[----:B------:R-:W-:Y:S01]  /*0810*/  ISETP.GE.AND P3, PT, R5, UR21, PT ;  /* 0x0000001505007c0c */ /* 0x000fe2000bf66270 */
[----:B---3--:R-:W-:Y:S01]  /*0820*/  @!UP0 UIMAD.WIDE.U32 UR14, UR6, UR12, URZ ;  /* 0x0000000c060e82a5 */ /* 0x008fe2000f8e00ff */
[----:B------:R-:W-:Y:S01]  /*0830*/  VIADD R4, R2, 0x20 ;  /* 0x0000002002047836 */ /* 0x000fe20000000000 */
[----:B------:R-:W1:Y:S02]  /*0840*/  LDCU UR12, c[0x0][0x434] ;  /* 0x00008680ff0c77ac */ /* 0x000e640008000800 */
[----:B------:R-:W-:-:S02]  /*0850*/  @!UP0 UIMAD UR13, UR6, UR13, UR15 ;  /* 0x0000000d060d82a4 */ /* 0x000fc4000f8e020f */
[----:B------:R-:W-:Y:S01]  /*0860*/  ISETP.GE.AND P2, PT, R4, UR21, PT ;  /* 0x0000001504007c0c */ /* 0x000fe2000bf46270 */
[----:B------:R-:W2:Y:S01]  /*0870*/  LDCU.64 UR6, c[0x0][0x410] ;  /* 0x00008200ff0677ac */ /* 0x000ea20008000a00 */
[----:B------:R-:W-:Y:S01]  /*0880*/  @UP0 UIMAD UR13, UR20, UR9, UR17 ;  /* 0x00000009140d02a4 */ /* 0x000fe2000f8e0211 */
[----:B------:R-:W-:Y:S02]  /*0890*/  @UP0 UMOV UR14, UR16 ;  /* 0x00000010000e0c82 */ /* 0x000fe40008000000 */
[----:B------:R-:W-:-:S04]  /*08a0*/  IADD3 R6, P0, PT, R6, UR14, RZ ;  /* 0x0000000e06067c10 */ /* 0x000fc8000ff1e0ff */
[----:B------:R-:W-:Y:S01]  /*08b0*/  IADD3.X R7, PT, PT, R0, UR13, RZ, P0, !PT ;  /* 0x0000000d00077c10 */ /* 0x000fe200087fe4ff */
[----:B-1----:R-:W-:Y:S01]  /*08c0*/  UIMAD UR12, UR10, UR12, UR25 ;  /* 0x0000000c0a0c72a4 */ /* 0x002fe2000f8e0219 */
[----:B------:R-:W-:Y:S01]  /*08d0*/  ISETP.GE.AND P0, PT, R2, UR21, PT ;  /* 0x0000001502007c0c */ /* 0x000fe2000bf06270 */
[----:B--2---:R-:W-:Y:S01]  /*08e0*/  IMAD.U32 R5, RZ, RZ, UR6 ;  /* 0x00000006ff057e24 */ /* 0x004fe2000f8e00ff */
        /* <DEDUP_REMOVED lines=14> */
.L_x_5525:
[----:B------:R-:W-:Y:S05]  /*09d0*/  BSYNC.RECONVERGENT B0 ;  /* 0x0000000000007941 */ /* 0x000fea0003800200 */
.L_x_5524:
        /* <DEDUP_REMOVED lines=17> */
.L_x_5527:
[----:B------:R-:W-:Y:S05]  /*0af0*/  BSYNC.RECONVERGENT B0 ;  /* 0x0000000000007941 */ /* 0x000fea0003800200 */
.L_x_5526:
        /* <DEDUP_REMOVED lines=17> */
.L_x_5529:
[----:B------:R-:W-:Y:S05]  /*0c10*/  BSYNC.RECONVERGENT B0 ;  /* 0x0000000000007941 */ /* 0x000fea0003800200 */
.L_x_5528:
        /* <DEDUP_REMOVED lines=16> */
.L_x_5531:
[----:B------:R-:W-:Y:S05]  /*0d20*/  BSYNC.RECONVERGENT B0 ;  /* 0x0000000000007941 */ /* 0x000fea0003800200 */
.L_x_5530:
        /* <DEDUP_REMOVED lines=21> */
.L_x_5523:
        /* <DEDUP_REMOVED lines=13> */
.L_x_5532:
[----:B------:R-:W-:Y:S05]  /*0f50*/  BRA.U !UP0, `(.L_x_5533) ;  /* 0x0000000508987547 */ /* 0x000fea000b800000 */
[----:B------:R-:W1:Y:S01]  /*0f60*/  LDC R7, c[0x0][0x4f0] ;  /* 0x00013c00ff077b82 */ /* 0x000e620000000800 */
[----:B------:R-:W-:Y:S01]  /*0f70*/  ULEA UR18, UR22, 0xffffffc0, 0x6 ;  /* 0xffffffc016127891 */ /* 0x000fe2000f8e30ff */
[----:B------:R-:W-:Y:S01]  /*0f80*/  IMAD.MOV.U32 R4, RZ, RZ, RZ ;  /* 0x000000ffff047224 */ /* 0x000fe200078e00ff */
[----:B------:R-:W2:Y:S04]  /*0f90*/  LDCU.64 UR8, c[0x0][0x4e8] ;  /* 0x00009d00ff0877ac */ /* 0x000ea80008000a00 */
        /* <DEDUP_REMOVED lines=13> */
[----:B------:R-:W5:Y:S01]  /*1070*/  LDCU.64 UR8, c[0x0][0x3a8] ;  /* 0x00007500ff0877ac */ /* 0x000f620008000a00 */
[----:B-1----:R-:W1:Y:S02]  /*1080*/  MUFU.RCP R6, R8 ;  /* 0x0000000800067308 */ /* 0x002e640000001000 */
[----:B-1----:R-:W-:-:S06]  /*1090*/  IADD3 R6, PT, PT, R6, 0xffffffe, RZ ;  /* 0x0ffffffe06067810 */ /* 0x002fcc0007ffe0ff */
[----:B------:R-:W1:Y:S02]  /*10a0*/  F2I.FTZ.U32.TRUNC.NTZ R5, R6 ;  /* 0x0000000600057305 */ /* 0x000e64000021f000 */
[----:B-1----:R-:W-:-:S04]  /*10b0*/  IMAD.MOV R2, RZ, RZ, -R5 ;  /* 0x000000ffff027224 */ /* 0x002fc800078e0a05 */
[----:B------:R-:W-:-:S04]  /*10c0*/  IMAD R2, R2, R3, RZ ;  /* 0x0000000302027224 */ /* 0x000fc800078e02ff */
[----:B------:R-:W-:Y:S01]  /*10d0*/  IMAD.HI.U32 R5, R5, R2, R4 ;  /* 0x0000000205057227 */ /* 0x000fe200078e0004 */
[----:B------:R-:W-:-:S05]  /*10e0*/  MOV R2, R0 ;  /* 0x0000000000027202 */ /* 0x000fca0000000f00 */
[----:B------:R-:W-:Y:S02]  /*10f0*/  IMAD.HI.U32 R4, R5, R2, RZ ;  /* 0x0000000205047227 */ /* 0x000fe400078e00ff */
[----:B------:R-:W1:Y:S02]  /*1100*/  LDC R5, c[0x0][0x3e8] ;  /* 0x0000fa00ff057b82 */ /* 0x000e640000000800 */
        /* <DEDUP_REMOVED lines=14> */
[----:B------:R-:W3:Y:S01]  /*11f0*/  LDG.E R6, desc[UR4][R12.64] ;  /* 0x000000040c067981 */ /* 0x000ee2000c1e1900 */
[----:B-1----:R-:W-:Y:S01]  /*1200*/  IABS R0, R5 ;  /* 0x0000000500007213 */ /* 0x002fe20000000000 */
[----:B------:R-:W-:Y:S01]  /*1210*/  IMAD.MOV R2, RZ, RZ, -R2 ;  /* 0x000000ffff027224 */ /* 0x000fe200078e0a02 */
[----:B------:R-:W-:Y:S01]  /*1220*/  MOV R8, RZ ;  /* 0x000000ff00087202 */ /* 0x000fe20000000f00 */
[----:B------:R-:W1:Y:S01]  /*1230*/  S2R R3, SR_CTAID.Z ;  /* 0x0000000000037919 */ /* 0x000e620000002700 */
[----:B------:R-:W4:Y:S01]  /*1240*/  I2F.RP R11, R0 ;  /* 0x00000000000b7306 */ /* 0x000f220000209400 */
[----:B------:R-:W-:Y:S01]  /*1250*/  IMAD R2, R7, R2, UR18 ;  /* 0x0000001207027e24 */ /* 0x000fe2000f8e0202 */
[----:B------:R-:W-:-:S06]  /*1260*/  ISETP.NE.AND P4, PT, R5, RZ, PT ;  /* 0x000000ff0500720c */ /* 0x000fcc0003f85270 */
[----:B----4-:R-:W4:Y:S01]  /*1270*/  MUFU.RCP R10, R11 ;  /* 0x0000000b000a7308 */ /* 0x010f220000001000 */
[----:B-1----:R-:W-:Y:S02]  /*1280*/  IABS R3, R3 ;  /* 0x0000000300037213 */ /* 0x002fe40000000000 */
[----:B----4-:R-:W-:-:S05]  /*1290*/  IADD3 R10, PT, PT, R10, 0xffffffe, RZ ;  /* 0x0ffffffe0a0a7810 */ /* 0x010fca0007ffe0ff */
[----:B------:R-:W1:Y:S02]  /*12a0*/  F2I.FTZ.U32.TRUNC.NTZ R9, R10 ;  /* 0x0000000a00097305 */ /* 0x000e64000021f000 */
[----:B-1----:R-:W-:-:S04]  /*12b0*/  IMAD.MOV R4, RZ, RZ, -R9 ;  /* 0x000000ffff047224 */ /* 0x002fc800078e0a09 */
[----:B------:R-:W-:-:S04]  /*12c0*/  IMAD R4, R4, R0, RZ ;  /* 0x0000000004047224 */ /* 0x000fc800078e02ff */
[----:B------:R-:W-:Y:S01]  /*12d0*/  IMAD.HI.U32 R9, R9, R4, R8 ;  /* 0x0000000409097227 */ /* 0x000fe200078e0008 */
[----:B------:R-:W-:-:S05]  /*12e0*/  MOV R4, R3 ;  /* 0x0000000300047202 */ /* 0x000fca0000000f00 */
        /* <DEDUP_REMOVED lines=9> */
[----:B------:R-:W-:-:S02]  /*1380*/  ISETP.GE.AND P3, PT, R0, RZ, PT ;  /* 0x000000ff0000720c */ /* 0x000fc40003f66270 */
[----:B------:R-:W-:-:S05]  /*1390*/  SHF.R.S32.HI R0, RZ, 0x1f, R2 ;  /* 0x0000001fff007819 */ /* 0x000fca0000011402 */
[----:B------:R-:W-:-:S05]  /*13a0*/  @P2 IADD3 R8, PT, PT, R8, 0x1, RZ ;  /* 0x0000000108082810 */ /* 0x000fca0007ffe0ff */
[----:B------:R-:W-:-:S05]  /*13b0*/  IMAD.MOV.U32 R4, RZ, RZ, R8 ;  /* 0x000000ffff047224 */ /* 0x000fca00078e0008 */
        /* <DEDUP_REMOVED lines=10> */
[C---:B------:R-:W-:Y:S01]  /*1460*/  IMAD R3, R0.reuse, UR16, RZ ;  /* 0x0000001000037c24 */ /* 0x040fe2000f8e02ff */
[----:B------:R-:W-:Y:S01]  /*1470*/  IADD3 R11, PT, PT, R7, R10, RZ ;  /* 0x0000000a070b7210 */ /* 0x000fe20007ffe0ff */
[----:B------:R-:W-:Y:S02]  /*1480*/  IMAD.MOV.U32 R10, RZ, RZ, R6 ;  /* 0x000000ffff0a7224 */ /* 0x000fe400078e0006 */
[----:B------:R-:W-:Y:S01]  /*1490*/  IMAD R7, R0, UR14, RZ ;  /* 0x0000000e00077c24 */ /* 0x000fe2000f8e02ff */
[----:B------:R-:W-:Y:S01]  /*14a0*/  SEL R0, R5, R4, !P4 ;  /* 0x0000000405007207 */ /* 0x000fe20006000000 */
[C---:B------:R-:W-:Y:S02]  /*14b0*/  IMAD R3, R2.reuse, UR17, R3 ;  /* 0x0000001102037c24 */ /* 0x040fe4000f8e0203 */
[----:B------:R-:W-:-:S04]  /*14c0*/  IMAD.WIDE.U32 R12, R2, UR16, R12 ;  /* 0x00000010020c7c25 */ /* 0x000fc8000f8e000c */
[C---:B------:R-:W-:Y:S01]  /*14d0*/  IMAD R7, R2.reuse, UR15, R7 ;  /* 0x0000000f02077c24 */ /* 0x040fe2000f8e0207 */
[----:B------:R-:W-:Y:S01]  /*14e0*/  IADD3 R13, PT, PT, R13, R3, RZ ;  /* 0x000000030d0d7210 */ /* 0x000fe20007ffe0ff */
[----:B------:R-:W-:Y:S01]  /*14f0*/  IMAD.WIDE.U32 R10, R2, UR14, R10 ;  /* 0x0000000e020a7c25 */ /* 0x000fe2000f8e000a */
[----:B------:R-:W-:-:S03]  /*1500*/  SHF.R.S32.HI R2, RZ, 0x1f, R0 ;  /* 0x0000001fff027819 */ /* 0x000fc60000011400 */
[----:B-1----:R-:W-:Y:S01]  /*1510*/  IMAD.WIDE.U32 R12, R0, UR8, R12 ;  /* 0x00000008000c7c25 */ /* 0x002fe2000f8e000c */
[----:B------:R-:W-:-:S03]  /*1520*/  IADD3 R11, PT, PT, R11, R7, RZ ;  /* 0x000000070b0b7210 */ /* 0x000fc60007ffe0ff */
[C---:B------:R-:W-:Y:S01]  /*1530*/  IMAD R7, R2.reuse, UR10, RZ ;  /* 0x0000000a02077c24 */ /* 0x040fe2000f8e02ff */
[----:B------:R-:W-:Y:S01]  /*1540*/  MOV R6, R12 ;  /* 0x0000000c00067202 */ /* 0x000fe20000000f00 */
[----:B------:R-:W-:Y:S02]  /*1550*/  IMAD R3, R2, UR8, RZ ;  /* 0x0000000802037c24 */ /* 0x000fe4000f8e02ff */
[C---:B------:R-:W-:Y:S02]  /*1560*/  IMAD R7, R0.reuse, UR11, R7 ;  /* 0x0000000b00077c24 */ /* 0x040fe4000f8e0207 */
[----:B------:R-:W-:-:S04]  /*1570*/  IMAD.WIDE.U32 R10, R0, UR10, R10 ;  /* 0x0000000a000a7c25 */ /* 0x000fc8000f8e000a */
[----:B------:R-:W-:Y:S01]  /*1580*/  IMAD R3, R0, UR9, R3 ;  /* 0x0000000900037c24 */ /* 0x000fe2000f8e0203 */
[----:B------:R-:W-:-:S03]  /*1590*/  IADD3 R0, PT, PT, R11, R7, RZ ;  /* 0x000000070b007210 */ /* 0x000fc60007ffe0ff */
[----:B------:R-:W-:Y:S01]  /*15a0*/  IMAD.IADD R4, R13, 0x1, R3 ;  /* 0x000000010d047824 */ /* 0x000fe200078e0203 */
[----:B------:R-:W-:Y:S06]  /*15b0*/  BRA `(.L_x_5534) ;  /* 0x00000004007c7947 */ /* 0x000fec0003800000 */
.L_x_5533:
        /* <DEDUP_REMOVED lines=15> */
.L_x_5535:
[----:B------:R-:W1:Y:S01]  /*16b0*/  LDCU.64 UR16, c[0x0][0x3b8] ;  /* 0x00007700ff1077ac */ /* 0x000e620008000a00 */
[----:B------:R-:W-:-:S04]  /*16c0*/  UIADD3 UR19, UPT, UPT, UR10, UR27, URZ ;  /* 0x0000001b0a137290 */ /* 0x000fc8000fffe0ff */
[----:B-1----:R-:W-:Y:S02]  /*16d0*/  UIMAD.WIDE.U32 UR8, UR19, UR16, URZ ;  /* 0x00000010130872a5 */ /* 0x002fe4000f8e00ff */
[----:B------:R-:W-:-:S04]  /*16e0*/  UIMAD UR19, UR19, UR17, URZ ;  /* 0x00000011131372a4 */ /* 0x000fc8000f8e02ff */
[----:B------:R-:W-:Y:S01]  /*16f0*/  UIADD3 UR19, UPT, UPT, UR9, UR19, URZ ;  /* 0x0000001309137290 */ /* 0x000fe2000fffe0ff */
[----:B------:R-:W-:-:S11]  /*1700*/  UMOV UR18, UR8 ;  /* 0x0000000800127c82 */ /* 0x000fd60008000000 */
.L_x_5536:
        /* <DEDUP_REMOVED lines=14> */
.L_x_5537:
[----:B------:R-:W1:Y:S01]  /*17f0*/  LDCU.64 UR14, c[0x0][0x3c0] ;  /* 0x00007800ff0e77ac */ /* 0x000e620008000a00 */
[----:B------:R-:W-:-:S04]  /*1800*/  UIADD3 UR10, UPT, UPT, UR10, UR27, URZ ;  /* 0x0000001b0a0a7290 */ /* 0x000fc8000fffe0ff */
[----:B-1----:R-:W-:Y:S02]  /*1810*/  UIMAD.WIDE.U32 UR8, UR10, UR14, URZ ;  /* 0x0000000e0a0872a5 */ /* 0x002fe4000f8e00ff */
[----:B------:R-:W-:-:S04]  /*1820*/  UIMAD UR10, UR10, UR15, URZ ;  /* 0x0000000f0a0a72a4 */ /* 0x000fc8000f8e02ff */
[----:B------:R-:W-:-:S03]  /*1830*/  UIADD3 UR9, UPT, UPT, UR9, UR10, URZ ;  /* 0x0000000a09097290 */ /* 0x000fc6000fffe0ff */
[----:B------:R-:W-:-:S09]  /*1840*/  UMOV UR10, UR8 ;  /* 0x00000008000a7c82 */ /* 0x000fd20008000000 */
.L_x_5538:
[----:B------:R-:W1:Y:S01]  /*1850*/  LDC R5, c[0x0][0x3e8] ;  /* 0x0000fa00ff057b82 */ /* 0x000e620000000800 */
[----:B------:R-:W2:Y:S01]  /*1860*/  S2R R2, SR_CTAID.Z ;  /* 0x0000000000027919 */ /* 0x000ea20000002700 */
        /* <DEDUP_REMOVED lines=15> */
[----:B-1----:R-:W-:Y:S02]  /*1960*/  IABS R0, R5 ;  /* 0x0000000500007213 */ /* 0x002fe40000000000 */
[----:B------:R-:W-:-:S02]  /*1970*/  ISETP.NE.AND P4, PT, R5, RZ, PT ;  /* 0x000000ff0500720c */ /* 0x000fc40003f85270 */
        /* <DEDUP_REMOVED lines=8> */
[----:B------:R-:W-:Y:S02]  /*1a00*/  IMAD.HI.U32 R3, R7, R3, R6 ;  /* 0x0000000307037227 */ /* 0x000fe400078e0006 */
[----:B------:R-:W1:Y:S04]  /*1a10*/  LDC.64 R6, c[0x0][0x3d8] ;  /* 0x0000f600ff067b82 */ /* 0x000e680000000a00 */
[----:B------:R-:W-:-:S04]  /*1a20*/  IMAD.HI.U32 R8, R3, R2, RZ ;  /* 0x0000000203087227 */ /* 0x000fc800078e00ff */
[----:B------:R-:W-:-:S04]  /*1a30*/  IMAD.MOV R3, RZ, RZ, -R8 ;  /* 0x000000ffff037224 */ /* 0x000fc800078e0a08 */
[----:B------:R-:W-:-:S05]  /*1a40*/  IMAD R3, R0, R3, R2 ;  /* 0x0000000300037224 */ /* 0x000fca00078e0202 */
[----:B------:R-:W-:-:S13]  /*1a50*/  ISETP.GT.U32.AND P2, PT, R0, R3, PT ;  /* 0x000000030000720c */ /* 0x000fda0003f44070 */
[----:B------:R-:W-:Y:S01]  /*1a60*/  @!P2 IADD3 R3, PT, PT, R3, -R0, RZ ;  /* 0x800000000303a210 */ /* 0x000fe20007ffe0ff */
[----:B------:R-:W-:-:S03]  /*1a70*/  @!P2 VIADD R8, R8, 0x1 ;  /* 0x000000010808a836 */ /* 0x000fc60000000000 */
[----:B------:R-:W-:Y:S02]  /*1a80*/  ISETP.GE.U32.AND P1, PT, R3, R0, PT ;  /* 0x000000000300720c */ /* 0x000fe40003f26070 */
[----:B------:R-:W-:Y:S01]  /*1a90*/  LOP3.LUT R0, R5, UR31, RZ, 0x3c, !PT ;  /* 0x0000001f05007c12 */ /* 0x000fe2000f8e3cff */
[----:B------:R-:W2:Y:S01]  /*1aa0*/  LDC.64 R2, c[0x0][0x3d0] ;  /* 0x0000f400ff027b82 */ /* 0x000ea20000000a00 */
[----:B------:R-:W-:Y:S02]  /*1ab0*/  LOP3.LUT R5, RZ, R5, RZ, 0x33, !PT ;  /* 0x00000005ff057212 */ /* 0x000fe400078e33ff */
[----:B------:R-:W-:-:S07]  /*1ac0*/  ISETP.GE.AND P3, PT, R0, RZ, PT ;  /* 0x000000ff0000720c */ /* 0x000fce0003f66270 */
[----:B------:R-:W-:-:S05]  /*1ad0*/  @P1 IADD3 R8, PT, PT, R8, 0x1, RZ ;  /* 0x0000000108081810 */ /* 0x000fca0007ffe0ff */
[----:B------:R-:W-:-:S05]  /*1ae0*/  IMAD.MOV.U32 R0, RZ, RZ, R8 ;  /* 0x000000ffff007224 */ /* 0x000fca00078e0008 */
[----:B------:R-:W-:-:S04]  /*1af0*/  @!P3 IADD3 R0, PT, PT, -R0, RZ, RZ ;  /* 0x000000ff0000b210 */ /* 0x000fc80007ffe1ff */
[----:B------:R-:W-:-:S04]  /*1b00*/  SEL R9, R5, R0, !P4 ;  /* 0x0000000005097207 */ /* 0x000fc80006000000 */
[----:B------:R-:W-:-:S05]  /*1b10*/  SHF.R.S32.HI R13, RZ, 0x1f, R9 ;  /* 0x0000001fff0d7819 */ /* 0x000fca0000011409 */
[C---:B-1----:R-:W-:Y:S02]  /*1b20*/  IMAD R4, R13.reuse, R6, RZ ;  /* 0x000000060d047224 */ /* 0x042fe400078e02ff */
[----:B--2---:R-:W-:Y:S02]  /*1b30*/  IMAD R0, R13, R2, RZ ;  /* 0x000000020d007224 */ /* 0x004fe400078e02ff */
[----:B------:R-:W-:-:S04]  /*1b40*/  IMAD.WIDE.U32 R12, R9, R6, R14 ;  /* 0x00000006090c7225 */ /* 0x000fc800078e000e */
[C---:B------:R-:W-:Y:S02]  /*1b50*/  IMAD R4, R9.reuse, R7, R4 ;  /* 0x0000000709047224 */ /* 0x040fe400078e0204 */
[----:B------:R-:W-:-:S04]  /*1b60*/  IMAD.WIDE.U32 R6, R9, R2, R10 ;  /* 0x0000000209067225 */ /* 0x000fc800078e000a */
[----:B------:R-:W-:Y:S01]  /*1b70*/  IMAD R3, R9, R3, R0 ;  /* 0x0000000309037224 */ /* 0x000fe200078e0200 */
[----:B------:R-:W-:Y:S01]  /*1b80*/  IADD3 R0, PT, PT, R13, R4, RZ ;  /* 0x000000040d007210 */ /* 0x000fe20007ffe0ff */
[----:B------:R-:W-:-:S03]  /*1b90*/  IMAD.MOV.U32 R10, RZ, RZ, R12 ;  /* 0x000000ffff0a7224 */ /* 0x000fc600078e000c */
[----:B------:R-:W-:-:S07]  /*1ba0*/  IADD3 R4, PT, PT, R7, R3, RZ ;  /* 0x0000000307047210 */ /* 0x000fce0007ffe0ff */
.L_x_5534:
[----:B------:R-:W-:Y:S01]  /*1bb0*/  UISETP.NE.AND UP0, UPT, UR20, -0x1, UPT ;  /* 0xffffffff1400788c */ /* 0x000fe2000bf05270 */
[----:B------:R-:W-:Y:S01]  /*1bc0*/  IMAD.MOV.U32 R52, RZ, RZ, RZ ;  /* 0x000000ffff347224 */ /* 0x000fe200078e00ff */
[----:B------:R-:W1:Y:S01]  /*1bd0*/  LDCU.64 UR8, c[0x0][0x3b0] ;  /* 0x00007600ff0877ac */ /* 0x000e620008000a00 */
[----:B------:R-:W2:Y:S01]  /*1be0*/  S2R R3, SR_CTAID.X ;  /* 0x0000000000037919 */ /* 0x000ea20000002500 */
[----:B------:R-:W3:Y:S01]  /*1bf0*/  LDCU.64 UR18, c[0x0][0x3c8] ;  /* 0x00007900ff1277ac */ /* 0x000ee20008000a00 */
[----:B------:R-:W-:Y:S01]  /*1c00*/  IMAD.SHL.U32 R71, R59, 0x8, RZ ;  /* 0x000000083b477824 */ /* 0x000fe200078e00ff */
[----:B------:R-:W-:Y:S01]  /*1c10*/  SHF.R.U32.HI R100, RZ, 0x3, R59 ;  /* 0x00000003ff647819 */ /* 0x000fe2000001163b */
[----:B------:R4:W5:Y:S01]  /*1c20*/  @P0 LDG.E R52, desc[UR4][R102.64] ;  /* 0x0000000466340981 */ /* 0x000962000c1e1900 */
[----:B------:R-:W-:-:S03]  /*1c30*/  IMAD.MOV.U32 R101, RZ, RZ, RZ ;  /* 0x000000ffff657224 */ /* 0x000fc600078e00ff */
[----:B------:R-:W4:Y:S01]  /*1c40*/  @!UP0 LDCU.64 UR10, c[0x0][0x398] ;  /* 0x00007300ff0a87ac */ /* 0x000f220008000a00 */
[----:B------:R-:W-:Y:S01]  /*1c50*/  LOP3.LUT R20, R71, 0x38, RZ, 0xc0, !PT ;  /* 0x0000003847147812 */ /* 0x000fe200078ec0ff */
[----:B------:R-:W2:Y:S01]  /*1c60*/  LDC R67, c[0x0][0x450] ;  /* 0x00011400ff437b82 */ /* 0x000ea20000000800 */
[C---:B------:R-:W-:Y:S01]  /*1c70*/  IMAD.SHL.U32 R64, R59.reuse, 0x4, RZ ;  /* 0x000000043b407824 */ /* 0x040fe200078e00ff */
[----:B------:R-:W-:Y:S01]  /*1c80*/  USHF.L.U32 UR30, UR14, 0x4, URZ ;  /* 0x000000040e1e7899 */ /* 0x000fe200080006ff */
[C---:B------:R-:W-:Y:S01]  /*1c90*/  IADD3 R12, P1, PT, R20.reuse, R6, RZ ;  /* 0x00000006140c7210 */ /* 0x040fe20007f3e0ff */
[----:B------:R-:W-:Y:S01]  /*1ca0*/  USHF.L.U64.HI UR27, UR16, 0x4, UR17 ;  /* 0x00000004101b7899 */ /* 0x000fe20008010211 */
[----:B------:R-:W-:Y:S01]  /*1cb0*/  IADD3 R10, P0, PT, R20, R10, RZ ;  /* 0x0000000a140a7210 */ /* 0x000fe20007f1e0ff */
[----:B------:R-:W-:Y:S01]  /*1cc0*/  USHF.L.U32 UR34, UR22, 0x6, URZ ;  /* 0x0000000616227899 */ /* 0x000fe200080006ff */
[----:B------:R-:W-:Y:S01]  /*1cd0*/  IADD3.X R13, PT, PT, RZ, R4, RZ, P1, !PT ;  /* 0x00000004ff0d7210 */ /* 0x000fe20000ffe4ff */
[----:B-1----:R-:W-:Y:S01]  /*1ce0*/  @UP0 UIMAD.WIDE.U32 UR28, UR20, UR8, URZ ;  /* 0x00000008141c02a5 */ /* 0x002fe2000f8e00ff */
[----:B------:R-:W-:Y:S01]  /*1cf0*/  IADD3.X R11, PT, PT, RZ, R0, RZ, P0, !PT ;  /* 0x00000000ff0b7210 */ /* 0x000fe200007fe4ff */
[----:B---3--:R-:W-:Y:S01]  /*1d00*/  IMAD.U32 R6, RZ, RZ, UR18 ;  /* 0x00000012ff067e24 */ /* 0x008fe2000f8e00ff */
[----:B------:R-:W-:Y:S01]  /*1d10*/  LOP3.LUT R64, R64, 0x1c, RZ, 0xc0, !PT ;  /* 0x0000001c40407812 */ /* 0x000fe200078ec0ff */
[----:B------:R-:W-:Y:S01]  /*1d20*/  IMAD.U32 R98, RZ, RZ, UR19 ;  /* 0x00000013ff627e24 */ /* 0x000fe2000f8e00ff */
[----:B------:R-:W-:Y:S01]  /*1d30*/  SHF.L.U32 R66, R59, 0x6, RZ ;  /* 0x000000063b427819 */ /* 0x000fe200000006ff */
[----:B------:R-:W-:Y:S01]  /*1d40*/  IMAD.WIDE.U32 R10, R100, UR14, R10 ;  /* 0x0000000e640a7c25 */ /* 0x000fe2000f8e000a */
[----:B----4-:R-:W-:Y:S01]  /*1d50*/  @!UP0 UIMAD.WIDE.U32 UR32, UR6, UR10, URZ ;  /* 0x0000000a062082a5 */ /* 0x010fe2000f8e00ff */
[----:B------:R-:W-:-:S02]  /*1d60*/  SHF.R.U32.HI R60, RZ, 0x1, R59 ;  /* 0x00000001ff3c7819 */ /* 0x000fc4000001163b */
[C---:B------:R-:W-:Y:S01]  /*1d70*/  IMAD R73, R100.reuse, UR15, R11 ;  /* 0x0000000f64497c24 */ /* 0x040fe2000f8e020b */
[----:B------:R-:W-:Y:S01]  /*1d80*/  @!UP0 UIMAD UR11, UR6, UR11, UR33 ;  /* 0x0000000b060b82a4 */ /* 0x000fe2000f8e0221 */
[----:B------:R-:W-:Y:S01]  /*1d90*/  IMAD.WIDE.U32 R12, R100, UR16, R12 ;  /* 0x00000010640c7c25 */ /* 0x000fe2000f8e000c */
[----:B------:R-:W-:Y:S01]  /*1da0*/  @UP0 UIMAD UR11, UR20, UR9, UR29 ;  /* 0x00000009140b02a4 */ /* 0x000fe2000f8e021d */
[----:B------:R-:W-:Y:S01]  /*1db0*/  SHF.L.U32 R72, R10, 0x1, RZ ;  /* 0x000000010a487819 */ /* 0x000fe200000006ff */
[----:B------:R-:W-:Y:S01]  /*1dc0*/  @!UP0 UMOV UR10, UR32 ;  /* 0x00000020000a8c82 */ /* 0x000fe20008000000 */
[----:B------:R-:W-:Y:S01]  /*1dd0*/  @UP0 UMOV UR10, UR28 ;  /* 0x0000001c000a0c82 */ /* 0x000fe20008000000 */
[----:B--2---:R-:W-:Y:S01]  /*1de0*/  IMAD.WIDE.U32 R2, R3, 0x40, R100 ;  /* 0x0000004003027825 */ /* 0x004fe200078e0064 */
[----:B------:R-:W-:Y:S01]  /*1df0*/  IADD3 R14, P2, PT, R20, UR10, RZ ;  /* 0x0000000a140e7c10 */ /* 0x000fe2000ff5e0ff */
[----:B------:R-:W-:Y:S01]  /*1e00*/  USHF.L.U64.HI UR29, UR14, 0x4, UR15 ;  /* 0x000000040e1d7899 */ /* 0x000fe2000801020f */
[----:B------:R-:W-:Y:S01]  /*1e10*/  LEA.HI R67, R67, R67, RZ, 0x1 ;  /* 0x0000004343437211 */ /* 0x000fe200078f08ff */
[----:B------:R-:W-:Y:S01]  /*1e20*/  IMAD R61, R3, UR8, RZ ;  /* 0x00000008033d7c24 */ /* 0x000fe2000f8e02ff */
[----:B------:R-:W1:Y:S01]  /*1e30*/  LDCU.64 UR14, c[0x0][0x390] ;  /* 0x00007200ff0e77ac */ /* 0x000e620008000a00 */
[----:B------:R-:W-:Y:S01]  /*1e40*/  IMAD.X R15, RZ, RZ, UR11, P2 ;  /* 0x0000000bff0f7e24 */ /* 0x000fe200090e06ff */
[----:B------:R-:W-:Y:S01]  /*1e50*/  SHF.R.S32.HI R67, RZ, 0x1, R67 ;  /* 0x00000001ff437819 */ /* 0x000fe20000011443 */
[----:B------:R-:W-:Y:S01]  /*1e60*/  IMAD R75, R100, UR17, R13 ;  /* 0x00000011644b7c24 */ /* 0x000fe2000f8e020d */
[----:B------:R-:W2:Y:S01]  /*1e70*/  LDCU.64 UR10, c[0x0][0x388] ;  /* 0x00007100ff0a77ac */ /* 0x000ea20008000a00 */
[----:B------:R-:W-:Y:S01]  /*1e80*/  IMAD.WIDE.U32 R6, R6, UR31, R14 ;  /* 0x0000001f06067c25 */ /* 0x000fe2000f8e000e */
[----:B------:R-:W-:-:S02]  /*1e90*/  SHF.L.U64.HI R73, R10, 0x1, R73 ;  /* 0x000000010a497819 */ /* 0x000fc40000010249 */
[----:B------:R-:W-:Y:S01]  /*1ea0*/  SHF.L.U64.HI R75, R12, 0x1, R75 ;  /* 0x000000010c4b7819 */ /* 0x000fe2000001024b */
[----:B------:R-:W-:Y:S01]  /*1eb0*/  IMAD R99, R98, UR31, R7 ;  /* 0x0000001f62637c24 */ /* 0x000fe2000f8e0207 */
[----:B------:R-:W-:Y:S01]  /*1ec0*/  LOP3.LUT R66, R66, 0x1c0, RZ, 0xc0, !PT ;  /* 0x000001c042427812 */ /* 0x000fe200078ec0ff */
[----:B------:R-:W-:Y:S01]  /*1ed0*/  IMAD.MOV.U32 R98, RZ, RZ, R6 ;  /* 0x000000ffff627224 */ /* 0x000fe200078e0006 */
[----:B------:R-:W-:Y:S01]  /*1ee0*/  UIADD3 UR31, UPT, UPT, UR22, -0x1, URZ ;  /* 0xffffffff161f7890 */ /* 0x000fe2000fffe0ff */
[----:B------:R-:W-:Y:S01]  /*1ef0*/  IMAD.SHL.U32 R74, R12, 0x2, RZ ;  /* 0x000000020c4a7824 */ /* 0x000fe200078e00ff */
[----:B------:R-:W-:Y:S01]  /*1f00*/  LOP3.LUT R66, R66, 0x38, R71, 0xf8, !PT ;  /* 0x0000003842427812 */ /* 0x000fe200078ef847 */
[----:B------:R-:W-:Y:S01]  /*1f10*/  IMAD.WIDE.U32 R98, R2, UR8, R98 ;  /* 0x0000000802627c25 */ /* 0x000fe2000f8e0062 */
[----:B------:R-:W-:Y:S02]  /*1f20*/  USHF.R.S32.HI UR8, URZ, 0x1f, UR24 ;  /* 0x0000001fff087899 */ /* 0x000fe40008011418 */
[----:B------:R-:W-:Y:S01]  /*1f30*/  LOP3.LUT R58, R66, 0x8, R60, 0x78, !PT ;  /* 0x00000008423a7812 */ /* 0x000fe200078e783c */
[----:B------:R-:W-:Y:S01]  /*1f40*/  IMAD R65, R100, R67, R64 ;  /* 0x0000004364417224 */ /* 0x000fe200078e0240 */
[----:B------:R-:W-:Y:S01]  /*1f50*/  ULEA.HI UR8, UR8, UR24, URZ, 0x6 ;  /* 0x0000001808087291 */ /* 0x000fe2000f8f30ff */
[----:B------:R-:W-:Y:S01]  /*1f60*/  IMAD R61, R2, UR9, R61 ;  /* 0x00000009023d7c24 */ /* 0x000fe2000f8e023d */
[----:B--2---:R-:W-:Y:S01]  /*1f70*/  IADD3 R74, P0, PT, R74, UR10, RZ ;  /* 0x0000000a4a4a7c10 */ /* 0x004fe2000ff1e0ff */
[--C-:B------:R-:W-:Y:S01]  /*1f80*/  IMAD.IADD R64, R64, 0x1, R65.reuse ;  /* 0x0000000140407824 */ /* 0x100fe200078e0241 */
[----:B------:R-:W-:Y:S01]  /*1f90*/  USHF.R.S32.HI UR33, URZ, 0x6, UR8 ;  /* 0x00000006ff217899 */ /* 0x000fe20008011408 */
[----:B------:R-:W-:Y:S01]  /*1fa0*/  SHF.R.S32.HI R63, RZ, 0x1f, R65 ;  /* 0x0000001fff3f7819 */ /* 0x000fe20000011441 */
[----:B------:R-:W-:Y:S01]  /*1fb0*/  USHF.L.U32 UR28, UR16, 0x4, URZ ;  /* 0x00000004101c7899 */ /* 0x000fe200080006ff */
[----:B------:R-:W-:Y:S01]  /*1fc0*/  IADD3.X R75, PT, PT, R75, UR11, RZ, P0, !PT ;  /* 0x0000000b4b4b7c10 */ /* 0x000fe200087fe4ff */
[----:B------:R-:W-:Y:S01]  /*1fd0*/  UISETP.LT.AND UP0, UPT, UR7, UR33, UPT ;  /* 0x000000210700728c */ /* 0x000fe2000bf01270 */
[----:B-1----:R-:W-:Y:S01]  /*1fe0*/  IADD3 R72, P0, PT, R72, UR14, RZ ;  /* 0x0000000e48487c10 */ /* 0x002fe2000ff1e0ff */
[----:B------:R-:W-:Y:S01]  /*1ff0*/  IMAD.MOV.U32 R224, RZ, RZ, R74 ;  /* 0x000000ffffe07224 */ /* 0x000fe200078e004a */
[----:B------:R-:W-:Y:S01]  /*2000*/  SHF.R.S32.HI R62, RZ, 0x1f, R64 ;  /* 0x0000001fff3e7819 */ /* 0x000fe20000011440 */
[----:B------:R-:W-:Y:S01]  /*2010*/  USEL UR33, UR7, UR33, !UP0 ;  /* 0x0000002107217287 */ /* 0x000fe2000c000000 */
[----:B------:R-:W-:Y:S01]  /*2020*/  IADD3.X R73, PT, PT, R73, UR15, RZ, P0, !PT ;  /* 0x0000000f49497c10 */ /* 0x000fe200087fe4ff */
[----:B------:R-:W-:Y:S01]  /*2030*/  IMAD.MOV.U32 R225, RZ, RZ, R75 ;  /* 0x000000ffffe17224 */ /* 0x000fe200078e004b */
[----:B------:R-:W-:Y:S01]  /*2040*/  MOV R226, R72 ;  /* 0x0000004800e27202 */ /* 0x000fe20000000f00 */
[----:B------:R-:W-:Y:S01]  /*2050*/  UISETP.GT.U32.AND UP0, UPT, UR22, UR33, UPT ;  /* 0x000000211600728c */ /* 0x000fe2000bf04070 */
[----:B------:R-:W-:Y:S01]  /*2060*/  IADD3 R61, PT, PT, R99, R61, RZ ;  /* 0x0000003d633d7210 */ /* 0x000fe20007ffe0ff */
[----:B------:R-:W-:Y:S01]  /*2070*/  IMAD.MOV.U32 R227, RZ, RZ, R73 ;  /* 0x000000ffffe37224 */ /* 0x000fe200078e0049 */
[----:B------:R-:W-:-:S06]  /*2080*/  USHF.L.U32 UR32, UR31, 0x6, URZ ;  /* 0x000000061f207899 */ /* 0x000fcc00080006ff */
[----:B------:R-:W-:Y:S06]  /*2090*/  BRA.U !UP0, `(.L_x_5539) ;  /* 0x0000009908d87547 */ /* 0x000fec000b800000 */
[----:B------:R-:W1:Y:S01]  /*20a0*/  LDC.64 R2, c[0x0][0x4a0] ;  /* 0x00012800ff027b82 */ /* 0x000e620000000a00 */
[----:B------:R-:W2:Y:S01]  /*20b0*/  LDCU.128 UR8, c[0x0][0x490] ;  /* 0x00009200ff0877ac */ /* 0x000ea20008000c00 */
[----:B------:R-:W-:Y:S01]  /*20c0*/  IMAD.MOV.U32 R21, RZ, RZ, RZ ;  /* 0x000000ffff157224 */ /* 0x000fe200078e00ff */
[----:B------:R-:W-:Y:S01]  /*20d0*/  MOV R94, UR32 ;  /* 0x00000020005e7c02 */ /* 0x000fe20008000f00 */
[----:B------:R-:W-:Y:S01]  /*20e0*/  @!P3 IMAD.MOV R8, RZ, RZ, -R8 ;  /* 0x000000ffff08b224 */ /* 0x000fe200078e0a08 */
[----:B------:R-:W3:Y:S01]  /*20f0*/  LDCU.128 UR16, c[0x0][0x4b0] ;  /* 0x00009600ff1077ac */ /* 0x000ee20008000c00 */
[----:B-----5:R-:W-:Y:S01]  /*2100*/  VIADD R52, R52, UR32 ;  /* 0x0000002034347c36 */ /* 0x020fe20008000000 */
[----:B------:R-:W-:Y:S01]  /*2110*/  IADD3 R70, PT, PT, R100, 0x10, RZ ;  /* 0x0000001064467810 */ /* 0x000fe20007ffe0ff */
[----:B------:R-:W4:Y:S01]  /*2120*/  LDC.64 R88, c[0x0][0x4a8] ;  /* 0x00012a00ff587b82 */ /* 0x000f220000000a00 */
[----:B------:R-:W3:Y:S01]  /*2130*/  LDCU.128 UR12, c[0x0][0x4c0] ;  /* 0x00009800ff0c77ac */ /* 0x000ee20008000c00 */
[----:B------:R-:W-:Y:S01]  /*2140*/  SEL R8, R5, R8, !P4 ;  /* 0x0000000805087207 */ /* 0x000fe20006000000 */
[----:B------:R-:W-:Y:S01]  /*2150*/  IMAD R52, R52, R67, RZ ;  /* 0x0000004334347224 */ /* 0x000fe200078e02ff */
[----:B------:R-:W-:Y:S01]  /*2160*/  IADD3 R68, PT, PT, R100, 0x30, RZ ;  /* 0x0000003064447810 */ /* 0x000fe20007ffe0ff */
[----:B------:R-:W3:Y:S01]  /*2170*/  LDCU.U8 UR35, c[0x0][0x533] ;  /* 0x0000a660ff2377ac */ /* 0x000ee20008000000 */
[C---:B------:R-:W-:Y:S01]  /*2180*/  IMAD.SHL.U32 R93, R67.reuse, 0x10, RZ ;  /* 0x00000010435d7824 */ /* 0x040fe200078e00ff */
[C---:B------:R-:W-:Y:S01]  /*2190*/  LOP3.LUT R19, R20.reuse, 0x40, RZ, 0xfc, !PT ;  /* 0x0000004014137812 */ /* 0x040fe200078efcff */
[C---:B------:R-:W-:Y:S01]  /*21a0*/  IMAD R92, R67.reuse, 0x30, RZ ;  /* 0x00000030435c7824 */ /* 0x040fe200078e02ff */
[----:B------:R-:W-:Y:S01]  /*21b0*/  UMOV UR36, URZ ;  /* 0x000000ff00247c82 */ /* 0x000fe20008000000 */
[----:B------:R-:W-:Y:S01]  /*21c0*/  IMAD.SHL.U32 R90, R67, 0x20, RZ ;  /* 0x00000020435a7824 */ /* 0x000fe200078e00ff */
[C---:B------:R-:W-:Y:S01]  /*21d0*/  LOP3.LUT R18, R20.reuse, 0x80, RZ, 0xfc, !PT ;  /* 0x0000008014127812 */ /* 0x040fe200078efcff */
[----:B--2---:R-:W-:Y:S01]  /*21e0*/  IMAD.U32 R5, RZ, RZ, UR10 ;  /* 0x0000000aff057e24 */ /* 0x004fe2000f8e00ff */
[----:B------:R-:W-:Y:S01]  /*21f0*/  LOP3.LUT R17, R20, 0xc0, RZ, 0xfc, !PT ;  /* 0x000000c014117812 */ /* 0x000fe200078efcff */
[----:B------:R-:W-:Y:S01]  /*2200*/  IMAD.U32 R0, RZ, RZ, UR11 ;  /* 0x0000000bff007e24 */ /* 0x000fe2000f8e00ff */
[----:B------:R-:W2:Y:S01]  /*2210*/  LDCU.64 UR10, c[0x0][0x488] ;  /* 0x00009100ff0a77ac */ /* 0x000ea20008000a00 */
[----:B-1----:R-:W-:Y:S01]  /*2220*/  IMAD.WIDE.U32 R6, R2, UR6, R20 ;  /* 0x0000000602067c25 */ /* 0x002fe2000f8e0014 */
[----:B------:R-:W-:-:S02]  /*2230*/  IADD3 R2, P0, PT, R100, -UR24, RZ ;  /* 0x8000001864027c10 */ /* 0x000fc4000ff1e0ff */
[----:B------:R-:W-:Y:S01]  /*2240*/  SHF.R.S32.HI R86, RZ, 0x1f, R90 ;  /* 0x0000001fff567819 */ /* 0x000fe2000001145a */
[----:B------:R-:W-:Y:S01]  /*2250*/  IMAD R7, R3, UR6, R7 ;  /* 0x0000000603077c24 */ /* 0x000fe2000f8e0207 */
[----:B------:R-:W-:Y:S01]  /*2260*/  SHF.R.S32.HI R3, RZ, 0x1f, R8 ;  /* 0x0000001fff037819 */ /* 0x000fe20000011408 */
[----:B------:R-:W-:Y:S01]  /*2270*/  IMAD.WIDE.U32 R10, R5, UR6, R20 ;  /* 0x00000006050a7c25 */ /* 0x000fe2000f8e0014 */
[----:B------:R-:W-:Y:S01]  /*2280*/  SHF.R.S32.HI R84, RZ, 0x1f, R92 ;  /* 0x0000001fff547819 */ /* 0x000fe2000001145c */
[----:B---3--:R-:W-:Y:S01]  /*2290*/  UISETP.NE.AND UP1, UPT, UR35, URZ, UPT ;  /* 0x000000ff2300728c */ /* 0x008fe2000bf25270 */
[----:B----4-:R-:W-:Y:S01]  /*22a0*/  SHF.L.U32 R91, R88, 0x4, RZ ;  /* 0x00000004585b7819 */ /* 0x010fe200000006ff */
[----:B------:R-:W-:-:S04]  /*22b0*/  IMAD.WIDE.U32 R6, R94, UR16, R6 ;  /* 0x000000105e067c25 */ /* 0x000fc8000f8e0006 */
[----:B------:R-:W-:Y:S02]  /*22c0*/  IMAD R7, R94, UR17, R7 ;  /* 0x000000115e077c24 */ /* 0x000fe4000f8e0207 */
[----:B------:R-:W-:Y:S01]  /*22d0*/  IMAD R11, R0, UR6, R11 ;  /* 0x00000006000b7c24 */ /* 0x000fe2000f8e020b */
[----:B------:R-:W-:Y:S01]  /*22e0*/  USHF.R.S32.HI UR6, URZ, 0x1f, UR24 ;  /* 0x0000001fff067899 */ /* 0x000fe20008011418 */
[----:B------:R-:W-:Y:S02]  /*22f0*/  IMAD R5, R3, UR12, RZ ;  /* 0x0000000c03057c24 */ /* 0x000fe4000f8e02ff */
[----:B------:R-:W-:-:S03]  /*2300*/  IMAD.WIDE.U32 R6, R8, UR12, R6 ;  /* 0x0000000c08067c25 */ /* 0x000fc6000f8e0006 */
[----:B------:R-:W-:Y:S01]  /*2310*/  IADD3.X R23, PT, PT, RZ, ~UR6, RZ, P0, !PT ;  /* 0x80000006ff177c10 */ /* 0x000fe200087fe4ff */
[----:B------:R-:W-:Y:S01]  /*2320*/  IMAD R3, R3, UR18, RZ ;  /* 0x0000001203037c24 */ /* 0x000fe2000f8e02ff */
[----:B------:R-:W-:Y:S01]  /*2330*/  IADD3 R78, P0, PT, R52, R64, RZ ;  /* 0x00000040344e7210 */ /* 0x000fe20007f1e0ff */
[----:B------:R-:W-:Y:S01]  /*2340*/  IMAD.MOV.U32 R4, RZ, RZ, R6 ;  /* 0x000000ffff047224 */ /* 0x000fe200078e0006 */
[----:B------:R-:W-:Y:S01]  /*2350*/  USHF.L.U32 UR6, UR16, 0x6, URZ ;  /* 0x0000000610067899 */ /* 0x000fe200080006ff */
[C---:B------:R-:W-:Y:S01]  /*2360*/  IMAD R6, R8.reuse, UR19, R3 ;  /* 0x0000001308067c24 */ /* 0x040fe2000f8e0203 */
[----:B------:R-:W-:Y:S01]  /*2370*/  SHF.R.S32.HI R3, RZ, 0x1f, R52 ;  /* 0x0000001fff037819 */ /* 0x000fe20000011434 */
[----:B------:R-:W-:Y:S01]  /*2380*/  IMAD R5, R8, UR13, R5 ;  /* 0x0000000d08057c24 */ /* 0x000fe2000f8e0205 */
[----:B------:R-:W-:Y:S01]  /*2390*/  IADD3 R52, P1, PT, R52, R65, RZ ;  /* 0x0000004134347210 */ /* 0x000fe20007f3e0ff */
[----:B------:R-:W1:Y:S01]  /*23a0*/  LDCU.64 UR12, c[0x0][0x4d0] ;  /* 0x00009a00ff0c77ac */ /* 0x000e620008000a00 */
[----:B------:R-:W-:-:S02]  /*23b0*/  IMAD.WIDE.U32 R10, R94, R88, R10 ;  /* 0x000000585e0a7225 */ /* 0x000fc400078e000a */
[----:B------:R-:W-:Y:S01]  /*23c0*/  IADD3 R5, PT, PT, R7, R5, RZ ;  /* 0x0000000507057210 */ /* 0x000fe20007ffe0ff */
[----:B------:R-:W3:Y:S01]  /*23d0*/  LDCU UR19, c[0x0][0x450] ;  /* 0x00008a00ff1377ac */ /* 0x000ee20008000800 */
[C---:B------:R-:W-:Y:S02]  /*23e0*/  IMAD.X R79, R3.reuse, 0x1, R62, P0 ;  /* 0x00000001034f7824 */ /* 0x040fe400000e063e */
[----:B------:R-:W-:Y:S02]  /*23f0*/  IMAD.X R3, R3, 0x1, R63, P1 ;  /* 0x0000000103037824 */ /* 0x000fe400008e063f */
[----:B------:R-:W-:Y:S01]  /*2400*/  IMAD R11, R94, R89, R11 ;  /* 0x000000595e0b7224 */ /* 0x000fe200078e020b */
[----:B------:R-:W-:Y:S01]  /*2410*/  SHF.L.U64.HI R79, R78, 0x1, R79 ;  /* 0x000000014e4f7819 */ /* 0x000fe2000001024f */
[----:B------:R-:W-:Y:S01]  /*2420*/  IMAD R77, R23, UR16, RZ ;  /* 0x00000010174d7c24 */ /* 0x000fe2000f8e02ff */
[C---:B------:R-:W-:Y:S01]  /*2430*/  SHF.L.U64.HI R0, R52.reuse, 0x1, R3 ;  /* 0x0000000134007819 */ /* 0x040fe20000010203 */
[----:B------:R-:W-:-:S02]  /*2440*/  IMAD.SHL.U32 R52, R52, 0x2, RZ ;  /* 0x0000000234347824 */ /* 0x000fc400078e00ff */
[----:B------:R-:W-:Y:S01]  /*2450*/  IMAD.WIDE.U32 R8, R8, UR18, R10 ;  /* 0x0000001208087c25 */ /* 0x000fe2000f8e000a */
[----:B------:R-:W-:Y:S02]  /*2460*/  UIADD3 UR18, UPT, UPT, UR24, -UR34, URZ ;  /* 0x8000002218127290 */ /* 0x000fe4000fffe0ff */
[----:B------:R-:W-:Y:S01]  /*2470*/  IADD3 R24, P0, PT, R52, UR14, RZ ;  /* 0x0000000e34187c10 */ /* 0x000fe2000ff1e0ff */
[----:B------:R-:W-:Y:S01]  /*2480*/  IMAD R23, R23, R88, RZ ;  /* 0x0000005817177224 */ /* 0x000fe200078e02ff */
[----:B------:R-:W-:Y:S01]  /*2490*/  IADD3 R7, PT, PT, R9, R6, RZ ;  /* 0x0000000609077210 */ /* 0x000fe20007ffe0ff */
[----:B------:R-:W-:Y:S01]  /*24a0*/  IMAD R77, R2, UR17, R77 ;  /* 0x00000011024d7c24 */ /* 0x000fe2000f8e024d */
[----:B------:R-:W-:Y:S01]  /*24b0*/  IADD3.X R25, PT, PT, R0, UR15, RZ, P0, !PT ;  /* 0x0000000f00197c10 */ /* 0x000fe200087fe4ff */
[----:B------:R-:W-:Y:S01]  /*24c0*/  IMAD.WIDE.U32 R4, R2, UR16, R4 ;  /* 0x0000001002047c25 */ /* 0x000fe2000f8e0004 */
[----:B-1----:R-:W-:Y:S01]  /*24d0*/  IADD3 R52, P0, PT, R52, UR12, RZ ;  /* 0x0000000c34347c10 */ /* 0x002fe2000ff1e0ff */
[----:B------:R-:W-:Y:S01]  /*24e0*/  UIADD3 UR34, UPT, UPT, -UR34, UR26, URZ ;  /* 0x0000001a22227290 */ /* 0x000fe2000fffe1ff */
[----:B------:R-:W-:Y:S01]  /*24f0*/  MOV R6, R8 ;  /* 0x0000000800067202 */ /* 0x000fe20000000f00 */
[----:B------:R-:W-:Y:S01]  /*2500*/  IMAD.SHL.U32 R78, R78, 0x2, RZ ;  /* 0x000000024e4e7824 */ /* 0x000fe200078e00ff */
[----:B------:R-:W-:Y:S01]  /*2510*/  IADD3.X R53, PT, PT, R0, UR13, RZ, P0, !PT ;  /* 0x0000000d00357c10 */ /* 0x000fe200087fe4ff */
[----:B------:R-:W-:Y:S01]  /*2520*/  IMAD R23, R2, R89, R23 ;  /* 0x0000005902177224 */ /* 0x000fe200078e0217 */
[----:B------:R-:W-:Y:S01]  /*2530*/  IADD3 R0, P0, PT, RZ, -UR36, RZ ;  /* 0x80000024ff007c10 */ /* 0x000fe2000ff1e0ff */
[----:B------:R-:W-:Y:S01]  /*2540*/  IMAD.SHL.U32 R85, R88, 0x40, RZ ;  /* 0x0000004058557824 */ /* 0x000fe200078e00ff */
[----:B------:R-:W-:Y:S01]  /*2550*/  IADD3 R80, P1, PT, R78, UR14, RZ ;  /* 0x0000000e4e507c10 */ /* 0x000fe2000ff3e0ff */
[----:B------:R-:W-:Y:S01]  /*2560*/  IMAD.WIDE.U32 R2, R2, R88, R6 ;  /* 0x0000005802027225 */ /* 0x000fe200078e0006 */
[----:B------:R-:W-:Y:S01]  /*2570*/  LEA R76, P2, R4, UR8, 0x1 ;  /* 0x00000008044c7c11 */ /* 0x000fe2000f8408ff */
[----:B------:R-:W1:Y:S01]  /*2580*/  LDCU.64 UR16, c[0x0][0x3c0] ;  /* 0x00007800ff1077ac */ /* 0x000e620008000a00 */
[----:B------:R-:W-:Y:S01]  /*2590*/  IADD3.X R81, PT, PT, R79, UR15, RZ, P1, !PT ;  /* 0x0000000f4f517c10 */ /* 0x000fe20008ffe4ff */
[----:B------:R-:W-:Y:S01]  /*25a0*/  IMAD.IADD R77, R5, 0x1, R77 ;  /* 0x00000001054d7824 */ /* 0x000fe200078e024d */
[----:B------:R-:W-:Y:S01]  /*25b0*/  IADD3 R78, P1, PT, R78, UR12, RZ ;  /* 0x0000000c4e4e7c10 */ /* 0x000fe2000ff3e0ff */
[----:B------:R-:W-:Y:S01]  /*25c0*/  IMAD.X R85, RZ, RZ, ~R85, P0 ;  /* 0x000000ffff557224 */ /* 0x000fe200000e0e55 */
[----:B------:R-:W-:Y:S01]  /*25d0*/  SHF.L.U64.HI R89, R88, 0x4, R89 ;  /* 0x0000000458597819 */ /* 0x000fe20000010259 */
[----:B------:R-:W-:Y:S01]  /*25e0*/  IMAD.IADD R23, R3, 0x1, R23 ;  /* 0x0000000103177824 */ /* 0x000fe200078e0217 */
[----:B------:R-:W-:Y:S01]  /*25f0*/  IADD3.X R3, PT, PT, RZ, ~UR6, RZ, P0, !PT ;  /* 0x80000006ff037c10 */ /* 0x000fe200087fe4ff */
[----:B------:R-:W-:Y:S01]  /*2600*/  VIADD R69, R100, 0x20 ;  /* 0x0000002064457836 */ /* 0x000fe20000000000 */
[----:B------:R-:W-:Y:S01]  /*2610*/  LEA.HI.X R77, R4, UR9, R77, 0x1, P2 ;  /* 0x00000009044d7c11 */ /* 0x000fe200090f0c4d */
[----:B------:R-:W4:Y:S01]  /*2620*/  LDCU.64 UR14, c[0x0][0x3b8] ;  /* 0x00007700ff0e77ac */ /* 0x000f220008000a00 */
[----:B--2---:R-:W-:-:S02]  /*2630*/  LEA R22, P2, R2, UR10, 0x1 ;  /* 0x0000000a02167c11 */ /* 0x004fc4000f8408ff */
[C---:B------:R-:W-:Y:S01]  /*2640*/  SHF.R.S64 R87, R0.reuse, 0x1f, R85 ;  /* 0x0000001f00577819 */ /* 0x040fe20000001055 */
[----:B------:R-:W-:Y:S01]  /*2650*/  UMOV UR6, UR22 ;  /* 0x0000001600067c82 */ /* 0x000fe20008000000 */
[----:B------:R-:W-:Y:S02]  /*2660*/  SHF.R.S32.HI R88, RZ, 0x1f, R93 ;  /* 0x0000001fff587819 */ /* 0x000fe4000001145d */
[----:B---3--:R-:W-:Y:S02]  /*2670*/  MOV R26, UR19 ;  /* 0x00000013001a7c02 */ /* 0x008fe40008000f00 */
[--C-:B------:R-:W-:Y:S02]  /*2680*/  SHF.R.S64 R83, R0, 0x1f, R3.reuse ;  /* 0x0000001f00537819 */ /* 0x100fe40000001003 */
[----:B------:R-:W-:Y:S02]  /*2690*/  SHF.R.S32.HI R82, RZ, 0x1f, R3 ;  /* 0x0000001fff527819 */ /* 0x000fe40000011403 */
[----:B------:R-:W-:-:S02]  /*26a0*/  SHF.R.S32.HI R85, RZ, 0x1f, R85 ;  /* 0x0000001fff557819 */ /* 0x000fc40000011455 */
[----:B------:R-:W-:Y:S01]  /*26b0*/  LEA.HI.X R23, R2, UR11, R23, 0x1, P2 ;  /* 0x0000000b02177c11 */ /* 0x000fe200090f0c17 */
[----:B------:R-:W2:Y:S01]  /*26c0*/  LDCU.128 UR8, c[0x0][0x3a0] ;  /* 0x00007400ff0877ac */ /* 0x000ea20008000c00 */
[----:B------:R-:W-:Y:S01]  /*26d0*/  IADD3.X R79, PT, PT, R79, UR13, RZ, P1, !PT ;  /* 0x0000000d4f4f7c10 */ /* 0x000fe20008ffe4ff */
[----:B-1--4-:R-:W3:Y:S06]  /*26e0*/  LDCU.64 UR12, c[0x0][0x4e0] ;  /* 0x00009c00ff0c77ac */ /* 0x012eec0008000a00 */
.L_x_5561:
[----:B------:R-:W-:Y:S01]  /*26f0*/  UIADD3 UR34, UPT, UPT, UR34, 0x40, URZ ;  /* 0x0000004022227890 */ /* 0x000fe2000fffe0ff */
[----:B------:R-:W-:Y:S01]  /*2700*/  IMAD.U32 R0, RZ, RZ, UR29 ;  /* 0x0000001dff007e24 */ /* 0x000fe2000f8e00ff */
[----:B------:R-:W-:Y:S01]  /*2710*/  UIADD3 UR18, UPT, UPT, UR18, 0x40, URZ ;  /* 0x0000004012127890 */ /* 0x000fe2000fffe0ff */
[----:B------:R-:W-:Y:S01]  /*2720*/  BSSY.RECONVERGENT B1, `(.L_x_5540) ;  /* 0x00008ee000017945 */ /* 0x000fe20003800200 */
[----:B------:R-:W-:Y:S01]  /*2730*/  UIADD3 UR6, UPT, UPT, UR6, -0x1, URZ ;  /* 0xffffffff06067890 */ /* 0x000fe2000fffe0ff */
[----:B------:R-:W-:Y:S01]  /*2740*/  IMAD.MOV.U32 R96, RZ, RZ, R94 ;  /* 0x000000ffff607224 */ /* 0x000fe200078e005e */
[----:B------:R-:W-:Y:S01]  /*2750*/  ISETP.GE.AND P0, PT, R100, UR34, PT ;  /* 0x0000002264007c0c */ /* 0x000fe2000bf06270 */
[----:B------:R-:W-:Y:S01]  /*2760*/  VIADD R94, R94, 0xffffffc0 ;  /* 0xffffffc05e5e7836 */ /* 0x000fe20000000000 */
[----:B------:R-:W-:Y:S02]  /*2770*/  ISETP.GE.AND P5, PT, R70, UR34, PT ;  /* 0x0000002246007c0c */ /* 0x000fe4000bfa6270 */
[----:B------:R-:W-:Y:S02]  /*2780*/  ISETP.GE.AND P0, PT, R100, UR18, !P0 ;  /* 0x0000001264007c0c */ /* 0x000fe4000c706270 */
[----:B------:R-:W-:Y:S02]  /*2790*/  ISETP.GE.AND P5, PT, R70, UR18, !P5 ;  /* 0x0000001246007c0c */ /* 0x000fe4000efa6270 */
[C---:B------:R-:W-:Y:S02]  /*27a0*/  ISETP.GE.AND P4, PT, R69.reuse, UR34, PT ;  /* 0x0000002245007c0c */ /* 0x040fe4000bf86270 */
[C---:B------:R-:W-:Y:S02]  /*27b0*/  ISETP.GE.AND P3, PT, R68.reuse, UR34, PT ;  /* 0x0000002244007c0c */ /* 0x040fe4000bf66270 */
[----:B------:R-:W-:Y:S02]  /*27c0*/  ISETP.GE.AND P4, PT, R69, UR18, !P4 ;  /* 0x0000001245007c0c */ /* 0x000fe4000e786270 */
[----:B------:R-:W-:Y:S03]  /*27d0*/  ISETP.GE.AND P3, PT, R68, UR18, !P3 ;  /* 0x0000001244007c0c */ /* 0x000fe6000df66270 */
[----:B------:R-:W4:Y:S02]  /*27e0*/  @P0 LDG.E.128 R28, desc[UR4][R76.64] ;  /* 0x000000044c1c0981 */ /* 0x000f24000c1e1d00 */
[----:B------:R-:W1:Y:S02]  /*27f0*/  @P5 LDC.64 R2, c[0x0][0x4b0] ;  /* 0x00012c00ff025b82 */ /* 0x000e640000000a00 */
[----:B----4-:R4:W-:Y:S01]  /*2800*/  @P0 STG.E.128 desc[UR4][R72.64], R28 ;  /* 0x0000001c48000986 */ /* 0x0109e2000c101d04 */
[C---:B-1----:R-:W-:Y:S03]  /*2810*/  @P5 LEA R42, P1, R2.reuse, R76, 0x5 ;  /* 0x0000004c022a5211 */ /* 0x042fe600078228ff */
[----:B------:R-:W5:Y:S01]  /*2820*/  @P0 LDG.E.128 R12, desc[UR4][R76.64+0x80] ;  /* 0x000080044c0c0981 */ /* 0x000f62000c1e1d00 */
[----:B------:R-:W-:Y:S01]  /*2830*/  @P5 LEA.HI.X R43, R2, R77, R3, 0x5, P1 ;  /* 0x0000004d022b5211 */ /* 0x000fe200008f2c03 */
[----:B------:R-:W-:Y:S05]  /*2840*/  IMAD.U32 R3, RZ, RZ, UR30 ;  /* 0x0000001eff037e24 */ /* 0x000fea000f8e00ff */
[C---:B------:R-:W-:Y:S04]  /*2850*/  @P5 LEA R40, P1, R3.reuse, R72, 0x1 ;  /* 0x0000004803285211 */ /* 0x040fe800078208ff */
[----:B------:R-:W-:Y:S02]  /*2860*/  @P5 LEA.HI.X R41, R3, R73, R0, 0x1, P1 ;  /* 0x0000004903295211 */ /* 0x000fe400008f0c00 */
[----:B------:R-:W1:Y:S02]  /*2870*/  @P4 LDC.64 R2, c[0x0][0x4b0] ;  /* 0x00012c00ff024b82 */ /* 0x000e640000000a00 */
[C---:B-1----:R-:W-:Y:S04]  /*2880*/  @P4 LEA R38, P1, R2.reuse, R76, 0x6 ;  /* 0x0000004c02264211 */ /* 0x042fe800078230ff */
[----:B------:R-:W-:Y:S02]  /*2890*/  @P4 LEA.HI.X R39, R2, R77, R3, 0x6, P1 ;  /* 0x0000004d02274211 */ /* 0x000fe400008f3403 */
[----:B------:R-:W1:Y:S02]  /*28a0*/  @P4 LDC.64 R2, c[0x0][0x3c0] ;  /* 0x0000f000ff024b82 */ /* 0x000e640000000a00 */
[C---:B-1----:R-:W-:Y:S04]  /*28b0*/  @P4 LEA R36, P1, R2.reuse, R72, 0x6 ;  /* 0x0000004802244211 */ /* 0x042fe800078230ff */
[----:B------:R-:W-:Y:S02]  /*28c0*/  @P4 LEA.HI.X R37, R2, R73, R3, 0x6, P1 ;  /* 0x0000004902254211 */ /* 0x000fe400008f3403 */
[----:B------:R-:W1:Y:S01]  /*28d0*/  @P3 LDC.64 R2, c[0x0][0x4b0] ;  /* 0x00012c00ff023b82 */ /* 0x000e620000000a00 */
[----:B------:R-:W-:Y:S01]  /*28e0*/  ISETP.NE.AND P1, PT, R26, RZ, PT ;  /* 0x000000ff1a00720c */ /* 0x000fe20003f25270 */
[----:B-1----:R-:W-:Y:S01]  /*28f0*/  @P3 IMAD R3, R3, 0x60, RZ ;  /* 0x0000006003033824 */ /* 0x002fe200078e02ff */
[----:B-----5:R-:W-:Y:S04]  /*2900*/  @P0 STG.E.128 desc[UR4][R72.64+0x80], R12 ;  /* 0x0000800c48000986 */ /* 0x020fe8000c101d04 */
[----:B------:R-:W5:Y:S04]  /*2910*/  @P0 LDG.E.128 R8, desc[UR4][R76.64+0x100] ;  /* 0x000100044c080981 */ /* 0x000f68000c1e1d00 */
[----:B-----5:R1:W-:Y:S04]  /*2920*/  @P0 STG.E.128 desc[UR4][R72.64+0x100], R8 ;  /* 0x0001000848000986 */ /* 0x0203e8000c101d04 */
[----:B------:R-:W5:Y:S04]  /*2930*/  @P0 LDG.E.128 R4, desc[UR4][R76.64+0x180] ;  /* 0x000180044c040981 */ /* 0x000f68000c1e1d00 */
[----:B-----5:R5:W-:Y:S04]  /*2940*/  @P0 STG.E.128 desc[UR4][R72.64+0x180], R4 ;  /* 0x0001800448000986 */ /* 0x020be8000c101d04 */
[----:B------:R-:W2:Y:S04]  /*2950*/  @P5 LDG.E.128 R32, desc[UR4][R42.64] ;  /* 0x000000042a205981 */ /* 0x000ea8000c1e1d00 */
[----:B--2---:R-:W-:Y:S04]  /*2960*/  @P5 STG.E.128 desc[UR4][R40.64], R32 ;  /* 0x0000002028005986 */ /* 0x004fe8000c101d04 */
[----:B----4-:R-:W2:Y:S04]  /*2970*/  @P5 LDG.E.128 R28, desc[UR4][R42.64+0x80] ;  /* 0x000080042a1c5981 */ /* 0x010ea8000c1e1d00 */
[----:B--2---:R-:W-:Y:S04]  /*2980*/  @P5 STG.E.128 desc[UR4][R40.64+0x80], R28 ;  /* 0x0000801c28005986 */ /* 0x004fe8000c101d04 */
[----:B-1----:R-:W2:Y:S04]  /*2990*/  @P5 LDG.E.128 R8, desc[UR4][R42.64+0x100] ;  /* 0x000100042a085981 */ /* 0x002ea8000c1e1d00 */
[----:B--2---:R-:W-:Y:S04]  /*29a0*/  @P5 STG.E.128 desc[UR4][R40.64+0x100], R8 ;  /* 0x0001000828005986 */ /* 0x004fe8000c101d04 */
[----:B------:R-:W2:Y:S04]  /*29b0*/  @P5 LDG.E.128 R12, desc[UR4][R42.64+0x180] ;  /* 0x000180042a0c5981 */ /* 0x000ea8000c1e1d00 */
[----:B--2---:R1:W-:Y:S04]  /*29c0*/  @P5 STG.E.128 desc[UR4][R40.64+0x180], R12 ;  /* 0x0001800c28005986 */ /* 0x0043e8000c101d04 */
[----:B-----5:R-:W2:Y:S01]  /*29d0*/  @P4 LDG.E.128 R4, desc[UR4][R38.64] ;  /* 0x0000000426044981 */ /* 0x020ea2000c1e1d00 */
[----:B-1----:R-:W-:Y:S04]  /*29e0*/  @P3 IMAD.WIDE.U32 R40, R2, 0x60, R76 ;  /* 0x0000006002283825 */ /* 0x002fe800078e004c */
[----:B------:R-:W-:Y:S02]  /*29f0*/  @P3 IMAD.IADD R41, R41, 0x1, R3 ;  /* 0x0000000129293824 */ /* 0x000fe400078e0203 */
[----:B------:R-:W1:Y:S02]  /*2a00*/  @P3 LDC.64 R2, c[0x0][0x3c0] ;  /* 0x0000f000ff023b82 */ /* 0x000e640000000a00 */
[----:B-1----:R-:W-:Y:S01]  /*2a10*/  @P3 IMAD R3, R3, 0x60, RZ ;  /* 0x0000006003033824 */ /* 0x002fe200078e02ff */
[----:B--2---:R-:W-:Y:S04]  /*2a20*/  @P4 STG.E.128 desc[UR4][R36.64], R4 ;  /* 0x0000000424004986 */ /* 0x004fe8000c101d04 */
[----:B------:R-:W2:Y:S04]  /*2a30*/  @P4 LDG.E.128 R32, desc[UR4][R38.64+0x80] ;  /* 0x0000800426204981 */ /* 0x000ea8000c1e1d00 */
[----:B--2---:R1:W-:Y:S04]  /*2a40*/  @P4 STG.E.128 desc[UR4][R36.64+0x80], R32 ;  /* 0x0000802024004986 */ /* 0x0043e8000c101d04 */
[----:B------:R-:W2:Y:S01]  /*2a50*/  @P4 LDG.E.128 R28, desc[UR4][R38.64+0x100] ;  /* 0x00010004261c4981 */ /* 0x000ea2000c1e1d00 */
[----:B-1----:R-:W-:Y:S04]  /*2a60*/  @P3 IMAD.WIDE.U32 R32, R2, 0x60, R72 ;  /* 0x0000006002203825 */ /* 0x002fe800078e0048 */
[----:B------:R-:W-:Y:S01]  /*2a70*/  @P3 IMAD.IADD R33, R33, 0x1, R3 ;  /* 0x0000000121213824 */ /* 0x000fe200078e0203 */
[----:B--2---:R1:W-:Y:S04]  /*2a80*/  @P4 STG.E.128 desc[UR4][R36.64+0x100], R28 ;  /* 0x0001001c24004986 */ /* 0x0043e8000c101d04 */
[----:B------:R-:W2:Y:S04]  /*2a90*/  @P4 LDG.E.128 R8, desc[UR4][R38.64+0x180] ;  /* 0x0001800426084981 */ /* 0x000ea8000c1e1d00 */
[----:B--2---:R2:W-:Y:S04]  /*2aa0*/  @P4 STG.E.128 desc[UR4][R36.64+0x180], R8 ;  /* 0x0001800824004986 */ /* 0x0045e8000c101d04 */
[----:B------:R-:W4:Y:S04]  /*2ab0*/  @P3 LDG.E.128 R4, desc[UR4][R40.64] ;  /* 0x0000000428043981 */ /* 0x000f28000c1e1d00 */
[----:B----4-:R4:W-:Y:S04]  /*2ac0*/  @P3 STG.E.128 desc[UR4][R32.64], R4 ;  /* 0x0000000420003986 */ /* 0x0109e8000c101d04 */
[----:B-1----:R-:W5:Y:S04]  /*2ad0*/  @P3 LDG.E.128 R28, desc[UR4][R40.64+0x80] ;  /* 0x00008004281c3981 */ /* 0x002f68000c1e1d00 */
[----:B-----5:R4:W-:Y:S04]  /*2ae0*/  @P3 STG.E.128 desc[UR4][R32.64+0x80], R28 ;  /* 0x0000801c20003986 */ /* 0x0209e8000c101d04 */
[----:B------:R-:W5:Y:S04]  /*2af0*/  @P3 LDG.E.128 R12, desc[UR4][R40.64+0x100] ;  /* 0x00010004280c3981 */ /* 0x000f68000c1e1d00 */
[----:B-----5:R4:W-:Y:S04]  /*2b00*/  @P3 STG.E.128 desc[UR4][R32.64+0x100], R12 ;  /* 0x0001000c20003986 */ /* 0x0209e8000c101d04 */
[----:B--2---:R-:W2:Y:S04]  /*2b10*/  @P3 LDG.E.128 R8, desc[UR4][R40.64+0x180] ;  /* 0x0001800428083981 */ /* 0x004ea8000c1e1d00 */
[----:B--2---:R4:W-:Y:S01]  /*2b20*/  @P3 STG.E.128 desc[UR4][R32.64+0x180], R8 ;  /* 0x0001800820003986 */ /* 0x0049e2000c101d04 */
[----:B------:R-:W-:Y:S05]  /*2b30*/  @P1 BRA `(.L_x_5541) ;  /* 0x0000000000dc1947 */ /* 0x000fea0003800000 */
[----:B----4-:R-:W2:Y:S01]  /*2b40*/  @P0 LDG.E.128 R28, desc[UR4][R22.64] ;  /* 0x00000004161c0981 */ /* 0x010ea2000c1e1d00 */
[C---:B------:R-:W-:Y:S01]  /*2b50*/  @P5 LEA R42, P1, R91.reuse, R22, 0x1 ;  /* 0x000000165b2a5211 */ /* 0x040fe200078208ff */
[----:B------:R-:W-:Y:S02]  /*2b60*/  IMAD.U32 R3, RZ, RZ, UR28 ;  /* 0x0000001cff037e24 */ /* 0x000fe4000f8e00ff */
[----:B------:R-:W-:Y:S01]  /*2b70*/  IMAD.U32 R0, RZ, RZ, UR27 ;  /* 0x0000001bff007e24 */ /* 0x000fe2000f8e00ff */
[----:B------:R-:W-:Y:S01]  /*2b80*/  @P5 LEA.HI.X R43, R91, R23, R89, 0x1, P1 ;  /* 0x000000175b2b5211 */ /* 0x000fe200008f0c59 */
[----:B------:R-:W-:Y:S01]  /*2b90*/  IMAD.MOV.U32 R26, RZ, RZ, RZ ;  /* 0x000000ffff1a7224 */ /* 0x000fe200078e00ff */
[----:B--2---:R1:W-:Y:S04]  /*2ba0*/  @P0 STG.E.128 desc[UR4][R74.64], R28 ;  /* 0x0000001c4a000986 */ /* 0x0043e8000c101d04 */
[----:B------:R-:W2:Y:S04]  /*2bb0*/  @P0 LDG.E.128 R12, desc[UR4][R22.64+0x80] ;  /* 0x00008004160c0981 */ /* 0x000ea8000c1e1d00 */
[----:B--2---:R2:W-:Y:S04]  /*2bc0*/  @P0 STG.E.128 desc[UR4][R74.64+0x80], R12 ;  /* 0x0000800c4a000986 */ /* 0x0045e8000c101d04 */
[----:B------:R-:W4:Y:S04]  /*2bd0*/  @P0 LDG.E.128 R8, desc[UR4][R22.64+0x100] ;  /* 0x0001000416080981 */ /* 0x000f28000c1e1d00 */
[----:B----4-:R4:W-:Y:S04]  /*2be0*/  @P0 STG.E.128 desc[UR4][R74.64+0x100], R8 ;  /* 0x000100084a000986 */ /* 0x0109e8000c101d04 */
[----:B------:R-:W5:Y:S04]  /*2bf0*/  @P0 LDG.E.128 R4, desc[UR4][R22.64+0x180] ;  /* 0x0001800416040981 */ /* 0x000f68000c1e1d00 */
[----:B-----5:R5:W-:Y:S01]  /*2c00*/  @P0 STG.E.128 desc[UR4][R74.64+0x180], R4 ;  /* 0x000180044a000986 */ /* 0x020be2000c101d04 */
[C---:B------:R-:W-:Y:S03]  /*2c10*/  @P5 LEA R38, P0, R3.reuse, R74, 0x1 ;  /* 0x0000004a03265211 */ /* 0x040fe600078008ff */
[----:B------:R-:W3:Y:S01]  /*2c20*/  @P5 LDG.E.128 R32, desc[UR4][R42.64] ;  /* 0x000000042a205981 */ /* 0x000ee2000c1e1d00 */
[----:B------:R-:W-:Y:S02]  /*2c30*/  @P5 LEA.HI.X R39, R3, R75, R0, 0x1, P0 ;  /* 0x0000004b03275211 */ /* 0x000fe400000f0c00 */
[----:B------:R-:W1:Y:S02]  /*2c40*/  @P4 LDC.64 R2, c[0x0][0x4a8] ;  /* 0x00012a00ff024b82 */ /* 0x000e640000000a00 */
[C---:B-1----:R-:W-:Y:S04]  /*2c50*/  @P4 LEA R36, P0, R2.reuse, R22, 0x6 ;  /* 0x0000001602244211 */ /* 0x042fe800078030ff */
[----:B------:R-:W-:Y:S02]  /*2c60*/  @P4 LEA.HI.X R37, R2, R23, R3, 0x6, P0 ;  /* 0x0000001702254211 */ /* 0x000fe400000f3403 */
[----:B------:R-:W1:Y:S02]  /*2c70*/  @P4 LDC.64 R2, c[0x0][0x3b8] ;  /* 0x0000ee00ff024b82 */ /* 0x000e640000000a00 */
[C---:B-1----:R-:W-:Y:S04]  /*2c80*/  @P4 LEA R40, P0, R2.reuse, R74, 0x6 ;  /* 0x0000004a02284211 */ /* 0x042fe800078030ff */
[----:B------:R-:W-:Y:S01]  /*2c90*/  @P4 LEA.HI.X R41, R2, R75, R3, 0x6, P0 ;  /* 0x0000004b02294211 */ /* 0x000fe200000f3403 */
[----:B---3--:R1:W-:Y:S04]  /*2ca0*/  @P5 STG.E.128 desc[UR4][R38.64], R32 ;  /* 0x0000002026005986 */ /* 0x0083e8000c101d04 */
[----:B------:R-:W3:Y:S04]  /*2cb0*/  @P5 LDG.E.128 R28, desc[UR4][R42.64+0x80] ;  /* 0x000080042a1c5981 */ /* 0x000ee8000c1e1d00 */
[----:B---3--:R3:W-:Y:S04]  /*2cc0*/  @P5 STG.E.128 desc[UR4][R38.64+0x80], R28 ;  /* 0x0000801c26005986 */ /* 0x0087e8000c101d04 */
[----:B--2---:R-:W2:Y:S04]  /*2cd0*/  @P5 LDG.E.128 R12, desc[UR4][R42.64+0x100] ;  /* 0x000100042a0c5981 */ /* 0x004ea8000c1e1d00 */
[----:B--2---:R2:W-:Y:S04]  /*2ce0*/  @P5 STG.E.128 desc[UR4][R38.64+0x100], R12 ;  /* 0x0001000c26005986 */ /* 0x0045e8000c101d04 */
[----:B----4-:R-:W4:Y:S04]  /*2cf0*/  @P5 LDG.E.128 R8, desc[UR4][R42.64+0x180] ;  /* 0x000180042a085981 */ /* 0x010f28000c1e1d00 */
[----:B----4-:R4:W-:Y:S04]  /*2d00*/  @P5 STG.E.128 desc[UR4][R38.64+0x180], R8 ;  /* 0x0001800826005986 */ /* 0x0109e8000c101d04 */
[----:B-----5:R-:W5:Y:S04]  /*2d10*/  @P4 LDG.E.128 R4, desc[UR4][R36.64] ;  /* 0x0000000424044981 */ /* 0x020f68000c1e1d00 */
[----:B-----5:R4:W-:Y:S04]  /*2d20*/  @P4 STG.E.128 desc[UR4][R40.64], R4 ;  /* 0x0000000428004986 */ /* 0x0209e8000c101d04 */
[----:B-1----:R-:W5:Y:S04]  /*2d30*/  @P4 LDG.E.128 R32, desc[UR4][R36.64+0x80] ;  /* 0x0000800424204981 */ /* 0x002f68000c1e1d00 */
[----:B-----5:R4:W-:Y:S04]  /*2d40*/  @P4 STG.E.128 desc[UR4][R40.64+0x80], R32 ;  /* 0x0000802028004986 */ /* 0x0209e8000c101d04 */
[----:B---3--:R-:W3:Y:S04]  /*2d50*/  @P4 LDG.E.128 R28, desc[UR4][R36.64+0x100] ;  /* 0x00010004241c4981 */ /* 0x008ee8000c1e1d00 */
[----:B---3--:R4:W-:Y:S04]  /*2d60*/  @P4 STG.E.128 desc[UR4][R40.64+0x100], R28 ;  /* 0x0001001c28004986 */ /* 0x0089e8000c101d04 */
[----:B--2---:R-:W2:Y:S04]  /*2d70*/  @P4 LDG.E.128 R12, desc[UR4][R36.64+0x180] ;  /* 0x00018004240c4981 */ /* 0x004ea8000c1e1d00 */
[----:B--2---:R4:W-:Y:S01]  /*2d80*/  @P4 STG.E.128 desc[UR4][R40.64+0x180], R12 ;  /* 0x0001800c28004986 */ /* 0x0049e2000c101d04 */
[----:B------:R-:W-:Y:S05]  /*2d90*/  @!P3 BRA `(.L_x_5542) ;  /* 0x000000880018b947 */ /* 0x000fea0003800000 */
[----:B------:R-:W1:Y:S02]  /*2da0*/  LDC.64 R2, c[0x0][0x4a8] ;  /* 0x00012a00ff027b82 */ /* 0x000e640000000a00 */
[----:B-1----:R-:W-:Y:S02]  /*2db0*/  IMAD R3, R3, 0x60, RZ ;  /* 0x0000006003037824 */ /* 0x002fe400078e02ff */
[----:B----4-:R-:W-:Y:S05]  /*2dc0*/  IMAD.WIDE.U32 R32, R2, 0x60, R22 ;  /* 0x0000006002207825 */ /* 0x010fea00078e0016 */
[----:B------:R-:W-:Y:S02]  /*2dd0*/  IADD3 R33, PT, PT, R33, R3, RZ ;  /* 0x0000000321217210 */ /* 0x000fe40007ffe0ff */
[----:B------:R-:W1:Y:S03]  /*2de0*/  LDC.64 R2, c[0x0][0x3b8] ;  /* 0x0000ee00ff027b82 */ /* 0x000e660000000a00 */
[----:B------:R-:W2:Y:S01]  /*2df0*/  LDG.E.128 R4, desc[UR4][R32.64] ;  /* 0x0000000420047981 */ /* 0x000ea2000c1e1d00 */
[----:B-1----:R-:W-:Y:S04]  /*2e00*/  IMAD.WIDE.U32 R34, R2, 0x60, R74 ;  /* 0x0000006002227825 */ /* 0x002fe800078e004a */
[----:B------:R-:W-:Y:S05]  /*2e10*/  IMAD R3, R3, 0x60, RZ ;  /* 0x0000006003037824 */ /* 0x000fea00078e02ff */
[----:B------:R-:W-:Y:S05]  /*2e20*/  IADD3 R35, PT, PT, R35, R3, RZ ;  /* 0x0000000323237210 */ /* 0x000fea0007ffe0ff */
[----:B--2---:R1:W-:Y:S04]  /*2e30*/  STG.E.128 desc[UR4][R34.64], R4 ;  /* 0x0000000422007986 */ /* 0x0043e8000c101d04 */
[----:B------:R-:W2:Y:S04]  /*2e40*/  LDG.E.128 R28, desc[UR4][R32.64+0x80] ;  /* 0x00008004201c7981 */ /* 0x000ea8000c1e1d00 */
[----:B--2---:R1:W-:Y:S04]  /*2e50*/  STG.E.128 desc[UR4][R34.64+0x80], R28 ;  /* 0x0000801c22007986 */ /* 0x0043e8000c101d04 */
[----:B------:R-:W2:Y:S04]  /*2e60*/  LDG.E.128 R12, desc[UR4][R32.64+0x100] ;  /* 0x00010004200c7981 */ /* 0x000ea8000c1e1d00 */
[----:B--2---:R1:W-:Y:S04]  /*2e70*/  STG.E.128 desc[UR4][R34.64+0x100], R12 ;  /* 0x0001000c22007986 */ /* 0x0043e8000c101d04 */
[----:B------:R-:W2:Y:S04]  /*2e80*/  LDG.E.128 R8, desc[UR4][R32.64+0x180] ;  /* 0x0001800420087981 */ /* 0x000ea8000c1e1d00 */
[----:B--2---:R1:W-:Y:S01]  /*2e90*/  STG.E.128 desc[UR4][R34.64+0x180], R8 ;  /* 0x0001800822007986 */ /* 0x0043e2000c101d04 */
[----:B------:R-:W-:Y:S05]  /*2ea0*/  BRA `(.L_x_5542) ;  /* 0x0000008400d47947 */ /* 0x000fea0003800000 */
.L_x_5541:
[----:B------:R-:W-:Y:S05]  /*2eb0*/  BRA.U !UP1, `(.L_x_5543) ;  /* 0x00000031091c7547 */ /* 0x000fea000b800000 */
[C---:B------:R-:W-:Y:S01]  /*2ec0*/  SHF.L.U64.HI R3, R93.reuse, 0x1, R88 ;  /* 0x000000015d037819 */ /* 0x040fe20000010258 */
[----:B----4-:R-:W-:Y:S01]  /*2ed0*/  IMAD.SHL.U32 R5, R93, 0x2, RZ ;  /* 0x000000025d057824 */ /* 0x010fe200078e00ff */
[----:B------:R-:W1:Y:S01]  /*2ee0*/  LDC R95, c[0x0][0x450] ;  /* 0x00011400ff5f7b82 */ /* 0x000e620000000800 */
[----:B------:R-:W-:Y:S03]  /*2ef0*/  BSSY.RECONVERGENT B0, `(.L_x_5544) ;  /* 0x00000ba000007945 */ /* 0x000fe60003800200 */
[-C--:B------:R-:W-:Y:S02]  /*2f00*/  IADD3 R28, P2, PT, R24, R5.reuse, RZ ;  /* 0x00000005181c7210 */ /* 0x080fe40007f5e0ff */
[----:B------:R-:W-:Y:S03]  /*2f10*/  IADD3 R54, P1, PT, R52, R5, RZ ;  /* 0x0000000534367210 */ /* 0x000fe60007f3e0ff */
[--C-:B------:R-:W-:Y:S02]  /*2f20*/  IMAD.X R29, R25, 0x1, R3.reuse, P2 ;  /* 0x00000001191d7824 */ /* 0x100fe400010e0603 */
[----:B------:R-:W-:Y:S01]  /*2f30*/  IMAD.X R55, R53, 0x1, R3, P1 ;  /* 0x0000000135377824 */ /* 0x000fe200008e0603 */
[----:B------:R-:W-:Y:S07]  /*2f40*/  @!P0 BRA `(.L_x_5545) ;  /* 0x0000000800d08947 */ /* 0x000fee0003800000 */
[-C--:B------:R-:W-:Y:S01]  /*2f50*/  ISETP.GE.AND P0, PT, R20, R26.reuse, PT ;  /* 0x0000001a1400720c */ /* 0x080fe20003f06270 */
[----:B------:R-:W2:Y:S01]  /*2f60*/  LDG.E.128 R36, desc[UR4][R22.64] ;  /* 0x0000000416247981 */ /* 0x000ea2000c1e1d00 */
[----:B------:R-:W-:Y:S11]  /*2f70*/  ISETP.GE.AND P1, PT, R19, R26, PT ;  /* 0x0000001a1300720c */ /* 0x000ff60003f26270 */
[----:B------:R-:W4:Y:S06]  /*2f80*/  @!P0 LDG.E.64 R48, desc[UR4][R52.64] ;  /* 0x0000000434308981 */ /* 0x000f2c000c1e1b00 */
[----:B------:R-:W5:Y:S01]  /*2f90*/  @!P0 LDG.E.64 R30, desc[UR4][R24.64] ;  /* 0x00000004181e8981 */ /* 0x000f62000c1e1b00 */
[C---:B--2---:R-:W-:Y:S01]  /*2fa0*/  @!P0 LOP3.LUT R33, R36.reuse, 0xffff0000, RZ, 0xc0, !PT ;  /* 0xffff000024218812 */ /* 0x044fe200078ec0ff */
        /* <DEDUP_REMOVED lines=43> */
[----:B------:R-:W3:Y:S01]  /*3260*/  LDG.E.128 R32, desc[UR4][R22.64+0x80] ;  /* 0x0000800416207981 */ /* 0x000ee2000c1e1d00 */
        /* <DEDUP_REMOVED lines=8> */
[C---:B---3--:R-:W-:Y:S02]  /*32f0*/  @!P1 LOP3.LUT R41, R32.reuse, 0xffff0000, RZ, 0xc0, !PT ;  /* 0xffff000020299812 */ /* 0x048fe400078ec0ff */
[----:B------:R-:W-:Y:S02]  /*3300*/  @!P1 SHF.L.U32 R43, R32, 0x10, RZ ;  /* 0x00000010202b9819 */ /* 0x000fe400000006ff */
[----:B--2---:R-:W-:Y:S01]  /*3310*/  @!P1 LOP3.LUT R37, R33, 0xffff0000, RZ, 0xc0, !PT ;  /* 0xffff000021259812 */ /* 0x004fe200078ec0ff */
        /* <DEDUP_REMOVED lines=119> */
.L_x_5545:
[----:B---3--:R-:W-:Y:S05]  /*3a90*/  BSYNC.RECONVERGENT B0 ;  /* 0x0000000000007941 */ /* 0x008fea0003800200 */
.L_x_5544:
[----:B------:R-:W-:Y:S04]  /*3aa0*/  BSSY.RECONVERGENT B0, `(.L_x_5546) ;  /* 0x00000bc000007945 */ /* 0x000fe80003800200 */
[----:B------:R-:W-:Y:S05]  /*3ab0*/  @!P5 BRA `(.L_x_5547) ;  /* 0x0000000800e8d947 */ /* 0x000fea0003800000 */
[----:B------:R-:W-:Y:S01]  /*3ac0*/  ISETP.GE.AND P0, PT, R20, R26, PT ;  /* 0x0000001a1400720c */ /* 0x000fe20003f06270 */
[----:B------:R-:W-:Y:S01]  /*3ad0*/  IMAD.U32 R108, RZ, RZ, UR27 ;  /* 0x0000001bff6c7e24 */ /* 0x000fe2000f8e00ff */
[C---:B------:R-:W-:Y:S04]  /*3ae0*/  LEA R56, P1, R91.reuse, R22, 0x1 ;  /* 0x000000165b387211 */ /* 0x040fe800078208ff */
[----:B------:R-:W-:Y:S02]  /*3af0*/  LEA.HI.X R57, R91, R23, R89, 0x1, P1 ;  /* 0x000000175b397211 */ /* 0x000fe400008f0c59 */
[----:B------:R-:W-:Y:S03]  /*3b00*/  ISETP.GE.AND P1, PT, R19, R26, PT ;  /* 0x0000001a1300720c */ /* 0x000fe60003f26270 */
[----:B------:R-:W2:Y:S08]  /*3b10*/  LDG.E.128 R36, desc[UR4][R56.64] ;  /* 0x0000000438247981 */ /* 0x000eb0000c1e1d00 */
[----:B------:R-:W3:Y:S06]  /*3b20*/  @!P0 LDG.E.64 R48, desc[UR4][R54.64] ;  /* 0x0000000436308981 */ /* 0x000eec000c1e1b00 */
[----:B------:R-:W4:Y:S01]  /*3b30*/  @!P0 LDG.E.64 R30, desc[UR4][R28.64] ;  /* 0x000000041c1e8981 */ /* 0x000f22000c1e1b00 */
[C---:B--2---:R-:W-:Y:S01]  /*3b40*/  @!P0 LOP3.LUT R33, R36.reuse, 0xffff0000, RZ, 0xc0, !PT ;  /* 0xffff000024218812 */ /* 0x044fe200078ec0ff */
[----:B------:R-:W-:Y:S01]  /*3b50*/  @!P0 IMAD.U32 R46, R39, 0x10000, RZ ;  /* 0x00010000272e8824 */ /* 0x000fe200078e00ff */
[----:B------:R-:W-:Y:S02]  /*3b60*/  @!P0 SHF.L.U32 R45, R36, 0x10, RZ ;  /* 0x00000010242d8819 */ /* 0x000fe400000006ff */
[C---:B------:R-:W-:Y:S02]  /*3b70*/  @!P0 LOP3.LUT R34, R38.reuse, 0xffff0000, RZ, 0xc0, !PT ;  /* 0xffff000026228812 */ /* 0x040fe400078ec0ff */
[----:B------:R-:W-:Y:S02]  /*3b80*/  @!P0 SHF.L.U32 R44, R38, 0x10, RZ ;  /* 0x00000010262c8819 */ /* 0x000fe400000006ff */
[C---:B---3--:R-:W-:Y:S01]  /*3b90*/  @!P0 SHF.L.U32 R43, R48.reuse, 0x10, RZ ;  /* 0x00000010302b8819 */ /* 0x048fe200000006ff */
[C---:B------:R-:W-:Y:S01]  /*3ba0*/  @!P0 IMAD.U32 R42, R49.reuse, 0x10000, RZ ;  /* 0x00010000312a8824 */ /* 0x040fe200078e00ff */
[----:B------:R-:W-:Y:S02]  /*3bb0*/  @!P0 LOP3.LUT R47, R48, 0xffff0000, RZ, 0xc0, !PT ;  /* 0xffff0000302f8812 */ /* 0x000fe400078ec0ff */
[----:B------:R-:W-:Y:S01]  /*3bc0*/  @!P0 LOP3.LUT R49, R49, 0xffff0000, RZ, 0xc0, !PT ;  /* 0xffff000031318812 */ /* 0x000fe200078ec0ff */
[----:B------:R-:W-:Y:S01]  /*3bd0*/  @!P0 FMUL.FTZ R104, R34, R42 ;  /* 0x0000002a22688220 */ /* 0x000fe20000410000 */
[C---:B----4-:R-:W-:Y:S01]  /*3be0*/  @!P0 SHF.L.U32 R32, R30.reuse, 0x10, RZ ;  /* 0x000000101e208819 */ /* 0x050fe200000006ff */
        /* <DEDUP_REMOVED lines=15> */
[----:B------:R-:W-:Y:S01]  /*3ce0*/  MOV R51, UR28 ;  /* 0x0000001c00337c02 */ /* 0x000fe20008000f00 */
[----:B------:R-:W-:Y:S01]  /*3cf0*/  @!P0 FMUL.FTZ R4, R32, R31 ;  /* 0x0000001f20048220 */ /* 0x000fe20000410000 */
[----:B------:R-:W-:Y:S01]  /*3d00*/  @!P0 MOV R36, R106 ;  /* 0x0000006a00248202 */ /* 0x000fe20000000f00 */
[----:B------:R-:W-:Y:S01]  /*3d10*/  @!P0 FFMA.FTZ R2, R47, R43, R2 ;  /* 0x0000002b2f028223 */ /* 0x000fe20000010002 */
[----:B------:R-:W-:Y:S01]  /*3d20*/  LEA R50, P2, R51, R74, 0x1 ;  /* 0x0000004a33327211 */ /* 0x000fe200078408ff */
[----:B------:R-:W-:Y:S01]  /*3d30*/  @!P0 FFMA.FTZ R3, R42, R44, R3 ;  /* 0x0000002c2a038223 */ /* 0x000fe20000010003 */
[----:B------:R-:W-:Y:S01]  /*3d40*/  @!P0 FFMA.FTZ R97, R43, R30, -R97 ;  /* 0x0000001e2b618223 */ /* 0x000fe20000010861 */
[----:B------:R-:W-:Y:S01]  /*3d50*/  @!P0 FFMA.FTZ R105, R46, R31, -R105 ;  /* 0x0000001f2e698223 */ /* 0x000fe20000010869 */
[----:B------:R-:W-:Y:S01]  /*3d60*/  LEA.HI.X R51, R51, R75, R108, 0x1, P2 ;  /* 0x0000004b33337211 */ /* 0x000fe200010f0c6c */
[----:B------:R-:W-:Y:S01]  /*3d70*/  @!P0 FFMA.FTZ R4, R49, R46, R4 ;  /* 0x0000002e31048223 */ /* 0x000fe20000010004 */
[----:B------:R-:W-:Y:S01]  /*3d80*/  @!P0 FFMA.FTZ R104, R44, R27, -R104 ;  /* 0x0000001b2c688223 */ /* 0x000fe20000010868 */
[----:B------:R-:W-:Y:S03]  /*3d90*/  @!P0 F2FP.BF16.F32.PACK_AB R97, R2, R97 ;  /* 0x000000610261823e */ /* 0x000fe600000010ff */
        /* <DEDUP_REMOVED lines=21> */
[----:B--2---:R-:W-:Y:S01]  /*3ef0*/  @!P1 LOP3.LUT R37, R33, 0xffff0000, RZ, 0xc0, !PT ;  /* 0xffff000021259812 */ /* 0x004fe200078ec0ff */
        /* <DEDUP_REMOVED lines=118> */
.L_x_5547:
[----:B------:R-:W-:Y:S05]  /*4660*/  BSYNC.RECONVERGENT B0 ;  /* 0x0000000000007941 */ /* 0x000fea0003800200 */
.L_x_5546:
        /* <DEDUP_REMOVED lines=9> */
[----:B---3--:R-:W3:Y:S06]  /*4700*/  @!P0 LDG.E.64 R50, desc[UR4][R56.64] ;  /* 0x0000000438328981 */ /* 0x008eec000c1e1b00 */
[----:B------:R-:W5:Y:S01]  /*4710*/  @!P0 LDG.E.64 R30, desc[UR4][R40.64] ;  /* 0x00000004281e8981 */ /* 0x000f62000c1e1b00 */
[C---:B----4-:R-:W-:Y:S04]  /*4720*/  LEA R108, P2, R104.reuse, R22, 0x6 ;  /* 0x00000016686c7211 */ /* 0x050fe800078430ff */
[----:B------:R-:W-:Y:S02]  /*4730*/  LEA.HI.X R109, R104, R23, R105, 0x6, P2 ;  /* 0x00000017686d7211 */ /* 0x000fe400010f3469 */
[----:B------:R-:W4:Y:S03]  /*4740*/  LDC.64 R104, c[0x0][0x3b8] ;  /* 0x0000ee00ff687b82 */ /* 0x000f260000000a00 */
[----:B--2---:R-:W2:Y:S01]  /*4750*/  LDG.E.128 R32, desc[UR4][R108.64] ;  /* 0x000000046c207981 */ /* 0x004ea2000c1e1d00 */
[----:B----4-:R-:W-:Y:S02]  /*4760*/  LEA R106, P2, R104, R74, 0x6 ;  /* 0x0000004a686a7211 */ /* 0x010fe400078430ff */
[C---:B---3--:R-:W-:Y:S01]  /*4770*/  @!P0 SHF.L.U32 R45, R50.reuse, 0x10, RZ ;  /* 0x00000010322d8819 */ /* 0x048fe200000006ff */
[C---:B------:R-:W-:Y:S01]  /*4780*/  @!P0 IMAD.U32 R44, R51.reuse, 0x10000, RZ ;  /* 0x00010000332c8824 */ /* 0x040fe200078e00ff */
[----:B------:R-:W-:Y:S02]  /*4790*/  @!P0 LOP3.LUT R49, R50, 0xffff0000, RZ, 0xc0, !PT ;  /* 0xffff000032318812 */ /* 0x000fe400078ec0ff */
[----:B------:R-:W-:Y:S02]  /*47a0*/  @!P0 LOP3.LUT R51, R51, 0xffff0000, RZ, 0xc0, !PT ;  /* 0xffff000033338812 */ /* 0x000fe400078ec0ff */
[C---:B-----5:R-:W-:Y:S01]  /*47b0*/  @!P0 SHF.L.U32 R36, R30.reuse, 0x10, RZ ;  /* 0x000000101e248819 */ /* 0x060fe200000006ff */
[C---:B------:R-:W-:Y:S01]  /*47c0*/  @!P0 IMAD.U32 R27, R31.reuse, 0x10000, RZ ;  /* 0x000100001f1b8824 */ /* 0x040fe200078e00ff */
[----:B------:R-:W-:Y:S02]  /*47d0*/  @!P0 LOP3.LUT R30, R30, 0xffff0000, RZ, 0xc0, !PT ;  /* 0xffff00001e1e8812 */ /* 0x000fe400078ec0ff */
[----:B------:R-:W-:Y:S02]  /*47e0*/  @!P0 LOP3.LUT R31, R31, 0xffff0000, RZ, 0xc0, !PT ;  /* 0xffff00001f1f8812 */ /* 0x000fe400078ec0ff */
[C---:B--2---:R-:W-:Y:S01]  /*47f0*/  @!P0 LOP3.LUT R37, R32.reuse, 0xffff0000, RZ, 0xc0, !PT ;  /* 0xffff000020258812 */ /* 0x044fe200078ec0ff */
        /* <DEDUP_REMOVED lines=28> */
[----:B------:R-:W-:Y:S01]  /*49c0*/  @!P0 IMAD.MOV.U32 R33, RZ, RZ, R112 ;  /* 0x000000ffff218224 */ /* 0x000fe200078e0070 */
[----:B------:R-:W-:Y:S01]  /*49d0*/  LEA.HI.X R107, R104, R75, R105, 0x6, P2 ;  /* 0x0000004b686b7211 */ /* 0x000fe200010f3469 */
        /* <DEDUP_REMOVED lines=137> */
.L_x_5549:
[----:B------:R-:W-:Y:S05]  /*5270*/  BSYNC.RECONVERGENT B0 ;  /* 0x0000000000007941 */ /* 0x000fea0003800200 */
.L_x_5548:
[----:B------:R-:W-:Y:S04]  /*5280*/  BSSY.RECONVERGENT B0, `(.L_x_5550) ;  /* 0x00000c3000007945 */ /* 0x000fe80003800200 */
[----:B------:R-:W-:Y:S05]  /*5290*/  @!P3 BRA `(.L_x_5551) ;  /* 0x0000000c0004b947 */ /* 0x000fea0003800000 */
[----:B------:R-:W-:Y:S01]  /*52a0*/  ISETP.GE.AND P0, PT, R20, R26, PT ;  /* 0x0000001a1400720c */ /* 0x000fe20003f06270 */
[----:B------:R-:W5:Y:S01]  /*52b0*/  LDC.64 R104, c[0x0][0x4a8] ;  /* 0x00012a00ff687b82 */ /* 0x000f620000000a00 */
[C---:B---3--:R-:W-:Y:S02]  /*52c0*/  LEA R50, P1, R67.reuse, R54, 0x6 ;  /* 0x0000003643327211 */ /* 0x048fe400078230ff */
[C---:B------:R-:W-:Y:S02]  /*52d0*/  LEA R30, P2, R67.reuse, R28, 0x6 ;  /* 0x0000001c431e7211 */ /* 0x040fe400078430ff */
[C---:B------:R-:W-:Y:S02]  /*52e0*/  LEA.HI.X.SX32 R51, R67.reuse, R55, 0x6, P1 ;  /* 0x0000003743337211 */ /* 0x040fe400008f36ff */
[----:B------:R-:W-:Y:S02]  /*52f0*/  LEA.HI.X.SX32 R31, R67, R29, 0x6, P2 ;  /* 0x0000001d431f7211 */ /* 0x000fe400010f36ff */
[----:B------:R-:W-:Y:S03]  /*5300*/  ISETP.GE.AND P1, PT, R19, R26, PT ;  /* 0x0000001a1300720c */ /* 0x000fe60003f26270 */
[----:B------:R-:W3:Y:S06]  /*5310*/  @!P0 LDG.E.64 R48, desc[UR4][R50.64] ;  /* 0x0000000432308981 */ /* 0x000eec000c1e1b00 */
[----:B------:R-:W2:Y:S01]  /*5320*/  @!P0 LDG.E.64 R28, desc[UR4][R30.64] ;  /* 0x000000041e1c8981 */ /* 0x000ea2000c1e1b00 */
[----:B---3--:R-:W-:Y:S01]  /*5330*/  @!P0 SHF.L.U32 R42, R49, 0x10, RZ ;  /* 0x00000010312a8819 */ /* 0x008fe200000006ff */
[----:B-----5:R-:W-:Y:S01]  /*5340*/  IMAD R57, R105, 0x60, RZ ;  /* 0x0000006069397824 */ /* 0x020fe200078e02ff */
[----:B------:R-:W-:Y:S01]  /*5350*/  @!P0 LOP3.LUT R47, R48, 0xffff0000, RZ, 0xc0, !PT ;  /* 0xffff0000302f8812 */ /* 0x000fe200078ec0ff */
[----:B------:R-:W-:Y:S01]  /*5360*/  IMAD.WIDE.U32 R104, R104, 0x60, R22 ;  /* 0x0000006068687825 */ /* 0x000fe200078e0016 */
[----:B------:R-:W-:Y:S02]  /*5370*/  @!P0 LOP3.LUT R49, R49, 0xffff0000, RZ, 0xc0, !PT ;  /* 0xffff000031318812 */ /* 0x000fe400078ec0ff */
[----:B--2---:R-:W-:Y:S01]  /*5380*/  @!P0 SHF.L.U32 R27, R29, 0x10, RZ ;  /* 0x000000101d1b8819 */ /* 0x004fe200000006ff */
[----:B------:R-:W-:Y:S01]  /*5390*/  @!P0 IMAD.U32 R43, R48, 0x10000, RZ ;  /* 0x00010000302b8824 */ /* 0x000fe200078e00ff */
[----:B------:R-:W-:Y:S01]  /*53a0*/  IADD3 R105, PT, PT, R105, R57, RZ ;  /* 0x0000003969697210 */ /* 0x000fe20007ffe0ff */
[C---:B----4-:R-:W-:Y:S01]  /*53b0*/  @!P0 IMAD.U32 R36, R28.reuse, 0x10000, RZ ;  /* 0x000100001c248824 */ /* 0x050fe200078e00ff */
[----:B------:R-:W-:Y:S01]  /*53c0*/  @!P0 LOP3.LUT R28, R28, 0xffff0000, RZ, 0xc0, !PT ;  /* 0xffff00001c1c8812 */ /* 0x000fe200078ec0ff */
[----:B------:R-:W2:Y:S01]  /*53d0*/  LDC.64 R56, c[0x0][0x3b8] ;  /* 0x0000ee00ff387b82 */ /* 0x000ea20000000a00 */
[----:B------:R-:W-:Y:S01]  /*53e0*/  @!P0 LOP3.LUT R29, R29, 0xffff0000, RZ, 0xc0, !PT ;  /* 0xffff00001d1d8812 */ /* 0x000fe200078ec0ff */
[----:B------:R-:W3:Y:S01]  /*53f0*/  LDG.E.128 R32, desc[UR4][R104.64] ;  /* 0x0000000468207981 */ /* 0x000ee2000c1e1d00 */
[----:B--2---:R-:W-:Y:S04]  /*5400*/  IMAD.WIDE.U32 R112, R56, 0x60, R74 ;  /* 0x0000006038707825 */ /* 0x004fe800078e004a */
[----:B------:R-:W-:Y:S01]  /*5410*/  IMAD R108, R57, 0x60, RZ ;  /* 0x00000060396c7824 */ /* 0x000fe200078e02ff */
[----:B------:R-:W-:Y:S03]  /*5420*/  MOV R56, R112 ;  /* 0x0000007000387202 */ /* 0x000fe60000000f00 */
[----:B------:R-:W-:Y:S01]  /*5430*/  IMAD.IADD R57, R113, 0x1, R108 ;  /* 0x0000000171397824 */ /* 0x000fe200078e026c */
[C---:B---3--:R-:W-:Y:S01]  /*5440*/  @!P0 LOP3.LUT R37, R32.reuse, 0xffff0000, RZ, 0xc0, !PT ;  /* 0xffff000020258812 */ /* 0x048fe200078ec0ff */
        /* <DEDUP_REMOVED lines=85> */
[----:B----4-:R-:W-:Y:S01]  /*59a0*/  @!P0 LOP3.LUT R40, R32, 0xffff0000, RZ, 0xc0, !PT ;  /* 0xffff000020288812 */ /* 0x010fe200078ec0ff */
[----:B------:R-:W-:Y:S01]  /*59b0*/  @!P0 IMAD.U32 R47, R34, 0x10000, RZ ;  /* 0x00010000222f8824 */ /* 0x000fe200078e00ff */
        /* <DEDUP_REMOVED lines=35> */
[----:B------:R-:W3:Y:S06]  /*5bf0*/  @!P1 LDG.E.64 R50, desc[UR4][R50.64+0xc0] ;  /* 0x0000c00432329981 */ /* 0x000eec000c1e1b00 */
[----:B------:R-:W4:Y:S08]  /*5c00*/  LDG.E.128 R36, desc[UR4][R104.64+0x180] ;  /* 0x0001800468247981 */ /* 0x000f30000c1e1d00 */
[----:B------:R5:W2:Y:S01]  /*5c10*/  @!P1 LDG.E.64 R26, desc[UR4][R30.64+0xc0] ;  /* 0x0000c0041e1a9981 */ /* 0x000aa2000c1e1b00 */
[C---:B---3--:R-:W-:Y:S01]  /*5c20*/  @!P1 SHF.L.U32 R42, R50.reuse, 0x10, RZ ;  /* 0x00000010322a9819 */ /* 0x048fe200000006ff */
[C---:B------:R-:W-:Y:S01]  /*5c30*/  @!P1 IMAD.U32 R46, R51.reuse, 0x10000, RZ ;  /* 0x00010000332e9824 */ /* 0x040fe200078e00ff */
[----:B------:R-:W-:Y:S02]  /*5c40*/  @!P1 LOP3.LUT R43, R50, 0xffff0000, RZ, 0xc0, !PT ;  /* 0xffff0000322b9812 */ /* 0x000fe400078ec0ff */
[----:B------:R-:W-:Y:S02]  /*5c50*/  @!P1 LOP3.LUT R49, R51, 0xffff0000, RZ, 0xc0, !PT ;  /* 0xffff000033319812 */ /* 0x000fe400078ec0ff */
[----:B----4-:R-:W-:Y:S01]  /*5c60*/  @!P1 LOP3.LUT R40, R36, 0xffff0000, RZ, 0xc0, !PT ;  /* 0xffff000024289812 */ /* 0x010fe200078ec0ff */
[----:B------:R-:W-:Y:S01]  /*5c70*/  @!P1 IMAD.U32 R47, R38, 0x10000, RZ ;  /* 0x00010000262f9824 */ /* 0x000fe200078e00ff */
[----:B------:R-:W-:Y:S02]  /*5c80*/  @!P1 SHF.L.U32 R44, R36, 0x10, RZ ;  /* 0x00000010242c9819 */ /* 0x000fe400000006ff */
[----:B-----5:R-:W-:Y:S01]  /*5c90*/  @!P1 LOP3.LUT R31, R37, 0xffff0000, RZ, 0xc0, !PT ;  /* 0xffff0000251f9812 */ /* 0x020fe200078ec0ff */
[----:B------:R-:W-:Y:S01]  /*5ca0*/  @!P1 FMUL.FTZ R104, R40, R42 ;  /* 0x0000002a28689220 */ /* 0x000fe20000410000 */
[----:B------:R-:W-:Y:S02]  /*5cb0*/  @!P1 LOP3.LUT R30, R39, 0xffff0000, RZ, 0xc0, !PT ;  /* 0xffff0000271e9812 */ /* 0x000fe400078ec0ff */
[C---:B--2---:R-:W-:Y:S01]  /*5cc0*/  @!P1 LOP3.LUT R28, R26.reuse, 0xffff0000, RZ, 0xc0, !PT ;  /* 0xffff00001a1c9812 */ /* 0x044fe200078ec0ff */
        /* <DEDUP_REMOVED lines=30> */
.L_x_5551:
[----:B------:R-:W-:Y:S05]  /*5eb0*/  BSYNC.RECONVERGENT B0 ;  /* 0x0000000000007941 */ /* 0x000fea0003800200 */
.L_x_5550:
[----:B------:R-:W2:Y:S01]  /*5ec0*/  LDC R26, c[0x0][0x450] ;  /* 0x00011400ff1a7b82 */ /* 0x000ea20000000800 */
[----:B-1----:R-:W-:Y:S05]  /*5ed0*/  IMAD.U32 R95, R95, -0x20, RZ ;  /* 0xffffffe05f5f7824 */ /* 0x002fea00078e00ff */
[C---:B------:R-:W-:Y:S02]  /*5ee0*/  LEA R24, P1, R95.reuse, R24, 0x1 ;  /* 0x000000185f187211 */ /* 0x040fe400078208ff */
[C---:B------:R-:W-:Y:S02]  /*5ef0*/  LEA R52, P0, R95.reuse, R52, 0x1 ;  /* 0x000000345f347211 */ /* 0x040fe400078008ff */
[C---:B------:R-:W-:Y:S02]  /*5f00*/  LEA.HI.X.SX32 R25, R95.reuse, R25, 0x1, P1 ;  /* 0x000000195f197211 */ /* 0x040fe400008f0eff */
[----:B------:R-:W-:Y:S01]  /*5f10*/  LEA.HI.X.SX32 R53, R95, R53, 0x1, P0 ;  /* 0x000000355f357211 */ /* 0x000fe200000f0eff */
[----:B------:R-:W-:Y:S05]  /*5f20*/  BRA `(.L_x_5542) ;  /* 0x0000005400b47947 */ /* 0x000fea0003800000 */
.L_x_5543:
[----:B----4-:R-:W-:Y:S01]  /*5f30*/  LEA.HI R10, R26, R26, RZ, 0x1 ;  /* 0x0000001a1a0a7211 */ /* 0x010fe200078f08ff */
[----:B------:R-:W1:Y:S01]  /*5f40*/  LDC R48, c[0x0][0x450] ;  /* 0x00011400ff307b82 */ /* 0x000e620000000800 */
[----:B------:R-:W-:Y:S01]  /*5f50*/  SHF.R.U32.HI R9, RZ, 0x1, R26 ;  /* 0x00000001ff097819 */ /* 0x000fe2000001161a */
[----:B------:R-:W-:Y:S01]  /*5f60*/  BSSY.RECONVERGENT B0, `(.L_x_5552) ;  /* 0x0000154000007945 */ /* 0x000fe20003800200 */
[----:B------:R-:W-:Y:S05]  /*5f70*/  SHF.R.S32.HI R10, RZ, 0x1, R10 ;  /* 0x00000001ff0a7819 */ /* 0x000fea000001140a */
[----:B------:R-:W-:Y:S05]  /*5f80*/  IMAD.MOV R10, RZ, RZ, -R10 ;  /* 0x000000ffff0a7224 */ /* 0x000fea00078e0a0a */
[----:B------:R-:W-:Y:S01]  /*5f90*/  SHF.R.S32.HI R49, RZ, 0x1f, R10 ;  /* 0x0000001fff317819 */ /* 0x000fe2000001140a */
[----:B------:R-:W-:Y:S06]  /*5fa0*/  @!P0 BRA `(.L_x_5553) ;  /* 0x00000014003c8947 */ /* 0x000fec0003800000 */
        /* <DEDUP_REMOVED lines=17> */
[----:B------:R-:W3:Y:S01]  /*60c0*/  @!P0 LDG.E.128 R32, desc[UR4][R30.64] ;  /* 0x000000041e208981 */ /* 0x000ee2000c1e1d00 */
        /* <DEDUP_REMOVED lines=19> */
[----:B--2---:R-:W-:Y:S01]  /*6200*/  @!P0 SHF.L.U32 R27, R36, 0x10, RZ ;  /* 0x00000010241b8819 */ /* 0x004fe200000006ff */
[----:B------:R-:W-:Y:S01]  /*6210*/  @!P0 IMAD.U32 R14, R42, 0x10000, RZ ;  /* 0x000100002a0e8824 */ /* 0x000fe200078e00ff */
[----:B---3--:R-:W-:Y:S01]  /*6220*/  @!P0 LOP3.LUT R28, R32, 0xffff0000, RZ, 0xc0, !PT ;  /* 0xffff0000201c8812 */ /* 0x008fe200078ec0ff */
        /* <DEDUP_REMOVED lines=295> */
.L_x_5553:
[----:B---3--:R-:W-:Y:S05]  /*74a0*/  BSYNC.RECONVERGENT B0 ;  /* 0x0000000000007941 */ /* 0x008fea0003800200 */
.L_x_5552:
[----:B------:R-:W-:Y:S04]  /*74b0*/  BSSY.RECONVERGENT B0, `(.L_x_5554) ;  /* 0x0000158000007945 */ /* 0x000fe80003800200 */
[----:B------:R-:W-:Y:S05]  /*74c0*/  @!P5 BRA `(.L_x_5555) ;  /* 0x000000140058d947 */ /* 0x000fea0003800000 */
[C---:B------:R-:W-:Y:S02]  /*74d0*/  ISETP.GE.AND P0, PT, R20.reuse, R26, PT ;  /* 0x0000001a1400720c */ /* 0x040fe40003f06270 */
[C---:B------:R-:W-:Y:S04]  /*74e0*/  LEA R12, P2, R91.reuse, R22, 0x1 ;  /* 0x000000165b0c7211 */ /* 0x040fe800078408ff */
[----:B------:R-:W-:Y:S05]  /*74f0*/  LEA.HI.X R13, R91, R23, R89, 0x1, P2 ;  /* 0x000000175b0d7211 */ /* 0x000fea00010f0c59 */
[----:B------:R-:W3:Y:S02]  /*7500*/  LDG.E.128 R36, desc[UR4][R12.64] ;  /* 0x000000040c247981 */ /* 0x000ee4000c1e1d00 */
        /* <DEDUP_REMOVED lines=9> */
[C---:B--2---:R-:W-:Y:S01]  /*75a0*/  @!P0 IADD3 R40, P1, PT, R3.reuse, R78, RZ ;  /* 0x0000004e03288210 */ /* 0x044fe20007f3e0ff */
[----:B------:R-:W2:Y:S03]  /*75b0*/  @!P0 LDG.E.128 R4, desc[UR4][R4.64] ;  /* 0x0000000404048981 */ /* 0x000ea6000c1e1d00 */
[C---:B------:R-:W-:Y:S02]  /*75c0*/  @!P0 IADD3.X R41, PT, PT, R0.reuse, R79, RZ, P1, !PT ;  /* 0x0000004f00298210 */ /* 0x040fe40000ffe4ff */
[----:B------:R-:W-:Y:S01]  /*75d0*/  @!P0 IADD3 R14, P1, PT, R3, R80, RZ ;  /* 0x00000050030e8210 */ /* 0x000fe20007f3e0ff */
[----:B------:R-:W-:Y:S03]  /*75e0*/  IMAD.U32 R3, RZ, RZ, UR28 ;  /* 0x0000001cff037e24 */ /* 0x000fe6000f8e00ff */
[----:B------:R-:W4:Y:S01]  /*75f0*/  @!P0 LDG.E.128 R40, desc[UR4][R40.64] ;  /* 0x0000000428288981 */ /* 0x000f22000c1e1d00 */
[----:B------:R-:W-:Y:S01]  /*7600*/  @!P0 IMAD.X R15, R0, 0x1, R81, P1 ;  /* 0x00000001000f8824 */ /* 0x000fe200008e0651 */
[----:B------:R-:W-:Y:S02]  /*7610*/  MOV R0, UR27 ;  /* 0x0000001b00007c02 */ /* 0x000fe40008000f00 */
[C---:B------:R-:W-:Y:S04]  /*7620*/  LEA R44, P1, R3.reuse, R74, 0x1 ;  /* 0x0000004a032c7211 */ /* 0x040fe800078208ff */
[----:B------:R-:W-:Y:S01]  /*7630*/  LEA.HI.X R45, R3, R75, R0, 0x1, P1 ;  /* 0x0000004b032d7211 */ /* 0x000fe200008f0c00 */
[----:B------:R2:W5:Y:S01]  /*7640*/  @!P0 LDG.E.128 R32, desc[UR4][R14.64] ;  /* 0x000000040e208981 */ /* 0x000562000c1e1d00 */
[----:B------:R-:W-:Y:S02]  /*7650*/  ISETP.GE.U32.OR P1, PT, R20, R9, P0 ;  /* 0x000000091400720c */ /* 0x000fe40000726470 */
[C---:B--2---:R-:W-:Y:S01]  /*7660*/  @!P0 LOP3.LUT R14, R7.reuse, 0xffff0000, RZ, 0xc0, !PT ;  /* 0xffff0000070e8812 */ /* 0x044fe200078ec0ff */
[----:B------:R-:W-:Y:S01]  /*7670*/  @!P0 IMAD.U32 R8, R7, 0x10000, RZ ;  /* 0x0001000007088824 */ /* 0x000fe200078e00ff */
[C---:B------:R-:W-:Y:S01]  /*7680*/  @!P0 LOP3.LUT R2, R4.reuse, 0xffff0000, RZ, 0xc0, !PT ;  /* 0xffff000004028812 */ /* 0x040fe200078ec0ff */
[----:B------:R-:W-:Y:S01]  /*7690*/  @!P0 IMAD.U32 R0, R4, 0x10000, RZ ;  /* 0x0001000004008824 */ /* 0x000fe200078e00ff */
[C---:B------:R-:W-:Y:S01]  /*76a0*/  @!P0 LOP3.LUT R4, R5.reuse, 0xffff0000, RZ, 0xc0, !PT ;  /* 0xffff000005048812 */ /* 0x040fe200078ec0ff */
[----:B------:R-:W-:Y:S01]  /*76b0*/  @!P0 IMAD.U32 R3, R5, 0x10000, RZ ;  /* 0x0001000005038824 */ /* 0x000fe200078e00ff */
[C---:B------:R-:W-:Y:S02]  /*76c0*/  @!P0 SHF.L.U32 R5, R6.reuse, 0x10, RZ ;  /* 0x0000001006058819 */ /* 0x040fe400000006ff */
[----:B------:R-:W-:Y:S01]  /*76d0*/  @!P0 LOP3.LUT R6, R6, 0xffff0000, RZ, 0xc0, !PT ;  /* 0xffff000006068812 */ /* 0x000fe200078ec0ff */
[C---:B----4-:R-:W-:Y:S01]  /*76e0*/  @!P0 IMAD.U32 R7, R43.reuse, 0x10000, RZ ;  /* 0x000100002b078824 */ /* 0x050fe200078e00ff */
[----:B------:R-:W-:Y:S01]  /*76f0*/  @!P0 LOP3.LUT R11, R43, 0xffff0000, RZ, 0xc0, !PT ;  /* 0xffff00002b0b8812 */ /* 0x000fe200078ec0ff */
[----:B------:R-:W-:Y:S01]  /*7700*/  @!P0 IMAD.U32 R31, R40, 0x10000, RZ ;  /* 0x00010000281f8824 */ /* 0x000fe200078e00ff */
[C---:B------:R-:W-:Y:S01]  /*7710*/  @!P0 LOP3.LUT R15, R42.reuse, 0xffff0000, RZ, 0xc0, !PT ;  /* 0xffff00002a0f8812 */ /* 0x040fe200078ec0ff */
[----:B------:R-:W-:Y:S01]  /*7720*/  @!P0 IMAD.U32 R16, R42, 0x10000, RZ ;  /* 0x000100002a108824 */ /* 0x000fe200078e00ff */
[----:B------:R-:W-:Y:S01]  /*7730*/  @!P0 LOP3.LUT R29, R40, 0xffff0000, RZ, 0xc0, !PT ;  /* 0xffff0000281d8812 */ /* 0x000fe200078ec0ff */
[----:B------:R-:W-:Y:S01]  /*7740*/  @!P1 FADD.FTZ R7, -R7, -RZ ;  /* 0x800000ff07079221 */ /* 0x000fe20000010100 */
[----:B------:R-:W-:Y:S01]  /*7750*/  @!P0 SHF.L.U32 R28, R41, 0x10, RZ ;  /* 0x00000010291c8819 */ /* 0x000fe200000006ff */
[----:B------:R-:W-:Y:S01]  /*7760*/  @!P1 FADD.FTZ R11, -R11, -RZ ;  /* 0x800000ff0b0b9221 */ /* 0x000fe20000010100 */
[----:B------:R-:W-:Y:S01]  /*7770*/  @!P0 LOP3.LUT R27, R41, 0xffff0000, RZ, 0xc0, !PT ;  /* 0xffff0000291b8812 */ /* 0x000fe200078ec0ff */
[----:B------:R-:W-:Y:S01]  /*7780*/  @!P1 FADD.FTZ R31, -R31, -RZ ;  /* 0x800000ff1f1f9221 */ /* 0x000fe20000010100 */
[----:B-----5:R-:W-:Y:S01]  /*7790*/  @!P0 LOP3.LUT R30, R35, 0xffff0000, RZ, 0xc0, !PT ;  /* 0xffff0000231e8812 */ /* 0x020fe200078ec0ff */
[----:B------:R-:W-:Y:S01]  /*77a0*/  @!P1 FADD.FTZ R16, -R16, -RZ ;  /* 0x800000ff10109221 */ /* 0x000fe20000010100 */
[----:B------:R-:W-:Y:S01]  /*77b0*/  @!P1 FADD.FTZ R15, -R15, -RZ ;  /* 0x800000ff0f0f9221 */ /* 0x000fe20000010100 */
[----:B------:R-:W-:Y:S01]  /*77c0*/  @!P0 FMUL.FTZ R7, R8, R7 ;  /* 0x0000000708078220 */ /* 0x000fe20000410000 */
[----:B------:R-:W-:Y:S01]  /*77d0*/  @!P1 FADD.FTZ R29, -R29, -RZ ;  /* 0x800000ff1d1d9221 */ /* 0x000fe20000010100 */
[----:B------:R-:W-:Y:S01]  /*77e0*/  @!P0 FMUL.FTZ R8, R14, R11 ;  /* 0x0000000b0e088220 */ /* 0x000fe20000410000 */
[----:B---3--:R-:W-:Y:S01]  /*77f0*/  @!P0 SHF.L.U32 R11, R36, 0x10, RZ ;  /* 0x00000010240b8819 */ /* 0x008fe200000006ff */
[----:B------:R-:W-:Y:S02]  /*7800*/  @!P0 IMAD.U32 R14, R32, 0x10000, RZ ;  /* 0x00010000200e8824 */ /* 0x000fe400078e00ff */
[----:B------:R-:W-:Y:S01]  /*7810*/  @!P0 FMUL.FTZ R0, R0, R31 ;  /* 0x0000001f00008220 */ /* 0x000fe20000410000 */
[----:B------:R-:W-:Y:S01]  /*7820*/  @!P0 FMUL.FTZ R5, R5, R16 ;  /* 0x0000001005058220 */ /* 0x000fe20000410000 */
[----:B------:R-:W-:Y:S01]  /*7830*/  @!P0 LOP3.LUT R16, R32, 0xffff0000, RZ, 0xc0, !PT ;  /* 0xffff000020108812 */ /* 0x000fe200078ec0ff */
[----:B------:R-:W-:Y:S01]  /*7840*/  @!P0 FMUL.FTZ R6, R6, R15 ;  /* 0x0000000f06068220 */ /* 0x000fe20000410000 */
[----:B------:R-:W-:Y:S01]  /*7850*/  @!P0 LOP3.LUT R15, R36, 0xffff0000, RZ, 0xc0, !PT ;  /* 0xffff0000240f8812 */ /* 0x000fe200078ec0ff */
[----:B------:R-:W-:Y:S01]  /*7860*/  @!P1 FADD.FTZ R28, -R28, -RZ ;  /* 0x800000ff1c1c9221 */ /* 0x000fe20000010100 */
[----:B------:R-:W-:Y:S01]  /*7870*/  @!P1 FADD.FTZ R27, -R27, -RZ ;  /* 0x800000ff1b1b9221 */ /* 0x000fe20000010100 */
[----:B------:R-:W-:Y:S01]  /*7880*/  ISETP.GE.AND P1, PT, R19, R26, PT ;  /* 0x0000001a1300720c */ /* 0x000fe20003f26270 */
[----:B------:R-:W-:Y:S01]  /*7890*/  @!P0 FMUL.FTZ R2, R2, R29 ;  /* 0x0000001d02028220 */ /* 0x000fe20000410000 */
[----:B------:R-:W-:Y:S01]  /*78a0*/  @!P0 FFMA.FTZ R0, R11, R14, R0 ;  /* 0x0000000e0b008223 */ /* 0x000fe20000010000 */
[C---:B------:R-:W-:Y:S01]  /*78b0*/  @!P0 SHF.L.U32 R14, R37.reuse, 0x10, RZ ;  /* 0x00000010250e8819 */ /* 0x040fe200000006ff */
[----:B------:R-:W-:Y:S01]  /*78c0*/  @!P0 FMUL.FTZ R4, R4, R27 ;  /* 0x0000001b04048220 */ /* 0x000fe20000410000 */
[----:B------:R-:W-:Y:S01]  /*78d0*/  @!P0 LOP3.LUT R11, R37, 0xffff0000, RZ, 0xc0, !PT ;  /* 0xffff0000250b8812 */ /* 0x000fe200078ec0ff */
[----:B------:R-:W-:Y:S02]  /*78e0*/  @!P0 IMAD.U32 R27, R33, 0x10000, RZ ;  /* 0x00010000211b8824 */ /* 0x000fe400078e00ff */
[----:B------:R-:W-:Y:S01]  /*78f0*/  @!P0 FMUL.FTZ R3, R3, R28 ;  /* 0x0000001c03038220 */ /* 0x000fe20000410000 */
[----:B------:R-:W-:Y:S01]  /*7900*/  @!P0 LOP3.LUT R28, R33, 0xffff0000, RZ, 0xc0, !PT ;  /* 0xffff0000211c8812 */ /* 0x000fe200078ec0ff */
[----:B------:R-:W-:Y:S01]  /*7910*/  @!P0 FFMA.FTZ R2, R15, R16, R2 ;  /* 0x000000100f028223 */ /* 0x000fe20000010002 */
[----:B------:R-:W-:Y:S01]  /*7920*/  @!P0 LOP3.LUT R16, R34, 0xffff0000, RZ, 0xc0, !PT ;  /* 0xffff000022108812 */ /* 0x000fe200078ec0ff */
[----:B------:R-:W-:Y:S01]  /*7930*/  @!P0 FFMA.FTZ R3, R14, R27, R3 ;  /* 0x0000001b0e038223 */ /* 0x000fe20000010003 */
[----:B------:R-:W-:Y:S01]  /*7940*/  @!P0 LOP3.LUT R27, R39, 0xffff0000, RZ, 0xc0, !PT ;  /* 0xffff0000271b8812 */ /* 0x000fe200078ec0ff */
[----:B------:R-:W-:Y:S01]  /*7950*/  @!P0 FFMA.FTZ R4, R11, R28, R4 ;  /* 0x0000001c0b048223 */ /* 0x000fe20000010004 */
[----:B------:R-:W-:Y:S01]  /*7960*/  @!P0 F2FP.BF16.F32.PACK_AB R14, R2, R0 ;  /* 0x00000000020e823e */ /* 0x000fe200000010ff */
[----:B------:R-:W-:Y:S01]  /*7970*/  @!P0 IMAD.U32 R15, R34, 0x10000, RZ ;  /* 0x00010000220f8824 */ /* 0x000fe200078e00ff */
[C---:B------:R-:W-:Y:S01]  /*7980*/  @!P0 SHF.L.U32 R0, R38.reuse, 0x10, RZ ;  /* 0x0000001026008819 */ /* 0x040fe200000006ff */
[----:B------:R-:W-:Y:S01]  /*7990*/  @!P0 IMAD.U32 R29, R35, 0x10000, RZ ;  /* 0x00010000231d8824 */ /* 0x000fe200078e00ff */
[----:B------:R-:W-:Y:S01]  /*79a0*/  @!P0 LOP3.LUT R11, R38, 0xffff0000, RZ, 0xc0, !PT ;  /* 0xffff0000260b8812 */ /* 0x000fe200078ec0ff */
[----:B------:R-:W-:Y:S01]  /*79b0*/  @!P0 IMAD.U32 R2, R39, 0x10000, RZ ;  /* 0x0001000027028824 */ /* 0x000fe200078e00ff */
[----:B------:R-:W-:Y:S01]  /*79c0*/  @!P1 ISETP.GE.U32.AND P2, PT, R19, R9, PT ;  /* 0x000000091300920c */ /* 0x000fe20003f46070 */
[----:B------:R-:W-:Y:S01]  /*79d0*/  @!P0 FFMA.FTZ R5, R0, R15, R5 ;  /* 0x0000000f00058223 */ /* 0x000fe20000010005 */
[----:B------:R-:W-:Y:S01]  /*79e0*/  @!P0 F2FP.BF16.F32.PACK_AB R15, R4, R3 ;  /* 0x00000003040f823e */ /* 0x000fe200000010ff */
[----:B------:R-:W-:Y:S01]  /*79f0*/  @!P0 FFMA.FTZ R6, R11, R16, R6 ;  /* 0x000000100b068223 */ /* 0x000fe20000010006 */
[----:B------:R-:W-:Y:S01]  /*7a00*/  @!P1 SEL R0, R10, RZ, P2 ;  /* 0x000000ff0a009207 */ /* 0x000fe20001000000 */
[----:B------:R-:W-:Y:S01]  /*7a10*/  @!P0 FFMA.FTZ R7, R2, R29, R7 ;  /* 0x0000001d02078223 */ /* 0x000fe20000010007 */
[----:B------:R-:W-:Y:S01]  /*7a20*/  @!P1 SEL R3, R9, R10, !P2 ;  /* 0x0000000a09039207 */ /* 0x000fe20005000000 */
[----:B------:R-:W-:Y:S01]  /*7a30*/  @!P0 FFMA.FTZ R8, R27, R30, R8 ;  /* 0x0000001e1b088223 */ /* 0x000fe20000010008 */
[----:B------:R-:W-:Y:S01]  /*7a40*/  @!P1 SEL R11, R49, RZ, P2 ;  /* 0x000000ff310b9207 */ /* 0x000fe20001000000 */
[----:B------:R-:W-:Y:S01]  /*7a50*/  @!P0 IMAD.MOV.U32 R37, RZ, RZ, R15 ;  /* 0x000000ffff258224 */ /* 0x000fe200078e000f */
[----:B------:R-:W-:Y:S02]  /*7a60*/  @!P1 IADD3 R2, P5, PT, R93, R0, RZ ;  /* 0x000000005d029210 */ /* 0x000fe40007fbe0ff */
[----:B------:R-:W-:Y:S02]  /*7a70*/  @!P0 F2FP.BF16.F32.PACK_AB R8, R8, R7 ;  /* 0x000000070808823e */ /* 0x000fe400000010ff */
[----:B------:R-:W-:Y:S01]  /*7a80*/  @!P0 F2FP.BF16.F32.PACK_AB R5, R6, R5 ;  /* 0x000000050605823e */ /* 0x000fe200000010ff */
[----:B------:R-:W-:Y:S01]  /*7a90*/  @!P1 IMAD.WIDE R6, R3, 0x2, R12 ;  /* 0x0000000203069825 */ /* 0x000fe200078e020c */
[----:B------:R-:W-:Y:S02]  /*7aa0*/  @!P0 MOV R36, R14 ;  /* 0x0000000e00248202 */ /* 0x000fe40000000f00 */
[----:B------:R-:W-:Y:S01]  /*7ab0*/  @!P0 MOV R38, R5 ;  /* 0x0000000500268202 */ /* 0x000fe20000000f00 */
[----:B------:R-:W-:Y:S02]  /*7ac0*/  @!P1 IMAD.X R11, R88, 0x1, R11, P5 ;  /* 0x00000001580b9824 */ /* 0x000fe400028e060b */
[C---:B------:R-:W-:Y:S02]  /*7ad0*/  @!P1 IMAD.SHL.U32 R3, R2.reuse, 0x2, RZ ;  /* 0x0000000202039824 */ /* 0x040fe400078e00ff */
[----:B------:R-:W-:Y:S01]  /*7ae0*/  @!P0 IMAD.MOV.U32 R39, RZ, RZ, R8 ;  /* 0x000000ffff278224 */ /* 0x000fe200078e0008 */
[----:B------:R-:W-:Y:S02]  /*7af0*/  @!P1 SHF.L.U64.HI R0, R2, 0x1, R11 ;  /* 0x0000000102009819 */ /* 0x000fe4000001020b */
[C---:B------:R-:W-:Y:S02]  /*7b00*/  @!P1 IADD3 R104, P0, PT, R3.reuse, R78, RZ ;  /* 0x0000004e03689210 */ /* 0x040fe40007f1e0ff */
        /* <DEDUP_REMOVED lines=9> */
[C---:B---3--:R-:W-:Y:S01]  /*7ba0*/  @!P1 LOP3.LUT R14, R7.reuse, 0xffff0000, RZ, 0xc0, !PT ;  /* 0xffff0000070e9812 */ /* 0x048fe200078ec0ff */
[----:B------:R-:W-:Y:S01]  /*7bb0*/  @!P1 IMAD.U32 R8, R7, 0x10000, RZ ;  /* 0x0001000007089824 */ /* 0x000fe200078e00ff */
[C---:B------:R-:W-:Y:S01]  /*7bc0*/  @!P1 LOP3.LUT R2, R4.reuse, 0xffff0000, RZ, 0xc0, !PT ;  /* 0xffff000004029812 */ /* 0x040fe200078ec0ff */
[----:B------:R-:W-:Y:S01]  /*7bd0*/  @!P1 IMAD.U32 R0, R4, 0x10000, RZ ;  /* 0x0001000004009824 */ /* 0x000fe200078e00ff */
[C---:B------:R-:W-:Y:S01]  /*7be0*/  @!P1 LOP3.LUT R4, R5.reuse, 0xffff0000, RZ, 0xc0, !PT ;  /* 0xffff000005049812 */ /* 0x040fe200078ec0ff */
[----:B------:R-:W-:Y:S01]  /*7bf0*/  @!P1 IMAD.U32 R3, R5, 0x10000, RZ ;  /* 0x0001000005039824 */ /* 0x000fe200078e00ff */
[----:B------:R-:W-:Y:S02]  /*7c00*/  @!P1 SHF.L.U32 R5, R6, 0x10, RZ ;  /* 0x0000001006059819 */ /* 0x000fe400000006ff */
[C---:B----4-:R-:W-:Y:S01]  /*7c10*/  @!P1 LOP3.LUT R11, R107.reuse, 0xffff0000, RZ, 0xc0, !PT ;  /* 0xffff00006b0b9812 */ /* 0x050fe200078ec0ff */
[----:B------:R-:W-:Y:S01]  /*7c20*/  @!P1 IMAD.U32 R7, R107, 0x10000, RZ ;  /* 0x000100006b079824 */ /* 0x000fe200078e00ff */
[----:B------:R-:W-:Y:S01]  /*7c30*/  @!P1 LOP3.LUT R15, R106, 0xffff0000, RZ, 0xc0, !PT ;  /* 0xffff00006a0f9812 */ /* 0x000fe200078ec0ff */
[C---:B------:R-:W-:Y:S01]  /*7c40*/  @!P1 IMAD.U32 R31, R104.reuse, 0x10000, RZ ;  /* 0x00010000681f9824 */ /* 0x040fe200078e00ff */
[----:B-1----:R-:W-:Y:S01]  /*7c50*/  @!P1 LOP3.LUT R29, R104, 0xffff0000, RZ, 0xc0, !PT ;  /* 0xffff0000681d9812 */ /* 0x002fe200078ec0ff */
[----:B------:R-:W-:Y:S01]  /*7c60*/  @!P0 FADD.FTZ R7, -R7, -RZ ;  /* 0x800000ff07078221 */ /* 0x000fe20000010100 */
[----:B------:R-:W-:Y:S01]  /*7c70*/  @!P1 LOP3.LUT R27, R105, 0xffff0000, RZ, 0xc0, !PT ;  /* 0xffff0000691b9812 */ /* 0x000fe200078ec0ff */
[----:B------:R-:W-:Y:S01]  /*7c80*/  @!P0 FADD.FTZ R11, -R11, -RZ ;  /* 0x800000ff0b0b8221 */ /* 0x000fe20000010100 */
[----:B------:R-:W-:Y:S01]  /*7c90*/  @!P1 SHF.L.U32 R28, R105, 0x10, RZ ;  /* 0x00000010691c9819 */ /* 0x000fe200000006ff */
[----:B------:R-:W-:Y:S01]  /*7ca0*/  @!P1 IMAD.U32 R16, R106, 0x10000, RZ ;  /* 0x000100006a109824 */ /* 0x000fe200078e00ff */
[----:B------:R-:W-:Y:S01]  /*7cb0*/  @!P1 LOP3.LUT R6, R6, 0xffff0000, RZ, 0xc0, !PT ;  /* 0xffff000006069812 */ /* 0x000fe200078ec0ff */
[----:B------:R-:W-:Y:S01]  /*7cc0*/  @!P0 FADD.FTZ R31, -R31, -RZ ;  /* 0x800000ff1f1f8221 */ /* 0x000fe20000010100 */
[----:B------:R-:W-:Y:S01]  /*7cd0*/  @!P1 FMUL.FTZ R7, R8, R7 ;  /* 0x0000000708079220 */ /* 0x000fe20000410000 */
[----:B------:R-:W-:Y:S01]  /*7ce0*/  @!P1 FMUL.FTZ R8, R14, R11 ;  /* 0x0000000b0e089220 */ /* 0x000fe20000410000 */
[----:B-----5:R-:W-:Y:S01]  /*7cf0*/  @!P1 SHF.L.U32 R11, R32, 0x10, RZ ;  /* 0x00000010200b9819 */ /* 0x020fe200000006ff */
[----:B------:R-:W-:Y:S01]  /*7d00*/  @!P0 FADD.FTZ R16, -R16, -RZ ;  /* 0x800000ff10108221 */ /* 0x000fe20000010100 */
[----:B--2---:R-:W-:Y:S01]  /*7d10*/  @!P1 LOP3.LUT R30, R43, 0xffff0000, RZ, 0xc0, !PT ;  /* 0xffff00002b1e9812 */ /* 0x004fe200078ec0ff */
        /* <DEDUP_REMOVED lines=16> */
[----:B------:R-:W-:Y:S02]  /*7e20*/  @!P1 IMAD.U32 R27, R41, 0x10000, RZ ;  /* 0x00010000291b9824 */ /* 0x000fe400078e00ff */
[----:B------:R-:W-:Y:S01]  /*7e30*/  @!P1 FMUL.FTZ R3, R3, R28 ;  /* 0x0000001c03039220 */ /* 0x000fe20000410000 */
[----:B------:R-:W-:Y:S01]  /*7e40*/  @!P1 LOP3.LUT R28, R41, 0xffff0000, RZ, 0xc0, !PT ;  /* 0xffff0000291c9812 */ /* 0x000fe200078ec0ff */
[----:B------:R-:W-:Y:S01]  /*7e50*/  @!P1 FFMA.FTZ R2, R15, R16, R2 ;  /* 0x000000100f029223 */ /* 0x000fe20000010002 */
[----:B------:R-:W-:Y:S01]  /*7e60*/  @!P1 LOP3.LUT R16, R42, 0xffff0000, RZ, 0xc0, !PT ;  /* 0xffff00002a109812 */ /* 0x000fe200078ec0ff */
[----:B------:R-:W-:Y:S01]  /*7e70*/  @!P1 FFMA.FTZ R3, R14, R27, R3 ;  /* 0x0000001b0e039223 */ /* 0x000fe20000010003 */
[----:B------:R-:W-:Y:S01]  /*7e80*/  @!P1 SHF.L.U32 R14, R34, 0x10, RZ ;  /* 0x00000010220e9819 */ /* 0x000fe200000006ff */
[----:B------:R-:W-:Y:S01]  /*7e90*/  @!P1 IMAD.U32 R15, R42, 0x10000, RZ ;  /* 0x000100002a0f9824 */ /* 0x000fe200078e00ff */
[----:B------:R-:W-:Y:S01]  /*7ea0*/  @!P1 F2FP.BF16.F32.PACK_AB R2, R2, R0 ;  /* 0x000000000202923e */ /* 0x000fe200000010ff */
[----:B------:R-:W-:Y:S01]  /*7eb0*/  @!P1 FFMA.FTZ R4, R11, R28, R4 ;  /* 0x0000001c0b049223 */ /* 0x000fe20000010004 */
[----:B------:R-:W-:Y:S01]  /*7ec0*/  @!P1 LOP3.LUT R11, R34, 0xffff0000, RZ, 0xc0, !PT ;  /* 0xffff0000220b9812 */ /* 0x000fe200078ec0ff */
[----:B------:R-:W-:Y:S01]  /*7ed0*/  @!P1 IMAD.U32 R29, R43, 0x10000, RZ ;  /* 0x000100002b1d9824 */ /* 0x000fe200078e00ff */
[----:B------:R-:W-:Y:S01]  /*7ee0*/  @!P0 ISETP.GE.U32.AND P2, PT, R18, R9, PT ;  /* 0x000000091200820c */ /* 0x000fe20003f46070 */
[----:B------:R-:W-:Y:S01]  /*7ef0*/  @!P1 FFMA.FTZ R5, R14, R15, R5 ;  /* 0x0000000f0e059223 */ /* 0x000fe20000010005 */
[C---:B------:R-:W-:Y:S01]  /*7f00*/  @!P1 LOP3.LUT R15, R35.reuse, 0xffff0000, RZ, 0xc0, !PT ;  /* 0xffff0000230f9812 */ /* 0x040fe200078ec0ff */
[----:B------:R-:W-:Y:S01]  /*7f10*/  @!P1 IMAD.U32 R0, R35, 0x10000, RZ ;  /* 0x0001000023009824 */ /* 0x000fe200078e00ff */
[----:B------:R-:W-:Y:S01]  /*7f20*/  @!P0 SEL R14, R10, RZ, P2 ;  /* 0x000000ff0a0e8207 */ /* 0x000fe20001000000 */
[----:B------:R-:W-:Y:S01]  /*7f30*/  @!P1 FFMA.FTZ R6, R11, R16, R6 ;  /* 0x000000100b069223 */ /* 0x000fe20000010006 */
[----:B------:R-:W-:Y:S01]  /*7f40*/  @!P0 SEL R11, R49, RZ, P2 ;  /* 0x000000ff310b8207 */ /* 0x000fe20001000000 */
[----:B------:R-:W-:Y:S01]  /*7f50*/  @!P1 FFMA.FTZ R7, R0, R29, R7 ;  /* 0x0000001d00079223 */ /* 0x000fe20000010007 */
[----:B------:R-:W-:Y:S01]  /*7f60*/  @!P0 IADD3 R14, P5, PT, R93, R14, RZ ;  /* 0x0000000e5d0e8210 */ /* 0x000fe20007fbe0ff */
[----:B------:R-:W-:Y:S01]  /*7f70*/  @!P1 FFMA.FTZ R8, R15, R30, R8 ;  /* 0x0000001e0f089223 */ /* 0x000fe20000010008 */
[----:B------:R-:W-:Y:S01]  /*7f80*/  @!P1 F2FP.BF16.F32.PACK_AB R15, R4, R3 ;  /* 0x00000003040f923e */ /* 0x000fe200000010ff */
[----:B------:R-:W-:Y:S01]  /*7f90*/  @!P1 IMAD.MOV.U32 R32, RZ, RZ, R2 ;  /* 0x000000ffff209224 */ /* 0x000fe200078e0002 */
[----:B------:R-:W-:Y:S01]  /*7fa0*/  @!P1 F2FP.BF16.F32.PACK_AB R6, R6, R5 ;  /* 0x000000050606923e */ /* 0x000fe200000010ff */
[----:B------:R-:W-:Y:S01]  /*7fb0*/  @!P0 IMAD.X R11, R88, 0x1, R11, P5 ;  /* 0x00000001580b8824 */ /* 0x000fe200028e060b */
[----:B------:R-:W-:Y:S01]  /*7fc0*/  @!P1 F2FP.BF16.F32.PACK_AB R7, R8, R7 ;  /* 0x000000070807923e */ /* 0x000fe200000010ff */
[----:B------:R-:W-:Y:S01]  /*7fd0*/  @!P1 IMAD.MOV.U32 R33, RZ, RZ, R15 ;  /* 0x000000ffff219224 */ /* 0x000fe200078e000f */
[C---:B------:R-:W-:Y:S02]  /*7fe0*/  @!P0 SHF.L.U32 R29, R14.reuse, 0x1, RZ ;  /* 0x000000010e1d8819 */ /* 0x040fe400000006ff */
[----:B------:R-:W-:Y:S01]  /*7ff0*/  @!P1 MOV R34, R6 ;  /* 0x0000000600229202 */ /* 0x000fe20000000f00 */
[----:B------:R-:W-:Y:S01]  /*8000*/  @!P1 IMAD.MOV.U32 R35, RZ, RZ, R7 ;  /* 0x000000ffff239224 */ /* 0x000fe200078e0007 */
[----:B------:R-:W-:Y:S02]  /*8010*/  @!P0 SEL R3, R9, R10, !P2 ;  /* 0x0000000a09038207 */ /* 0x000fe40005000000 */
[----:B------:R-:W-:Y:S02]  /*8020*/  @!P0 SHF.L.U64.HI R0, R14, 0x1, R11 ;  /* 0x000000010e008819 */ /* 0x000fe4000001020b */
[----:B------:R-:W-:Y:S01]  /*8030*/  @!P0 IADD3 R104, P1, PT, R29, R78, RZ ;  /* 0x0000004e1d688210 */ /* 0x000fe20007f3e0ff */
[----:B------:R1:W-:Y:S01]  /*8040*/  STG.E.128 desc[UR4][R44.64+0x80], R32 ;  /* 0x000080202c007986 */ /* 0x0003e2000c101d04 */
[----:B------:R-:W-:Y:S04]  /*8050*/  @!P0 IMAD.WIDE R4, R3, 0x2, R12 ;  /* 0x0000000203048825 */ /* 0x000fe800078e020c */
[C---:B------:R-:W-:Y:S01]  /*8060*/  @!P0 IMAD.X R105, R0.reuse, 0x1, R79, P1 ;  /* 0x0000000100698824 */ /* 0x040fe200008e064f */
[----:B------:R-:W-:Y:S02]  /*8070*/  @!P0 IADD3 R28, P1, PT, R29, R80, RZ ;  /* 0x000000501d1c8210 */ /* 0x000fe40007f3e0ff */
[----:B------:R-:W2:Y:S02]  /*8080*/  @!P0 LDG.E.128 R4, desc[UR4][R4.64+0x100] ;  /* 0x0001000404048981 */ /* 0x000ea4000c1e1d00 */
[----:B------:R-:W-:Y:S02]  /*8090*/  @!P0 IADD3.X R29, PT, PT, R0, R81, RZ, P1, !PT ;  /* 0x00000051001d8210 */ /* 0x000fe40000ffe4ff */
[----:B------:R-:W-:Y:S04]  /*80a0*/  ISETP.GE.U32.OR P1, PT, R18, R9, P0 ;  /* 0x000000091200720c */ /* 0x000fe80000726470 */
[----:B------:R-:W3:Y:S08]  /*80b0*/  @!P0 LDG.E.128 R104, desc[UR4][R104.64+0x100] ;  /* 0x0001000468688981 */ /* 0x000ef0000c1e1d00 */
[----:B------:R3:W4:Y:S08]  /*80c0*/  @!P0 LDG.E.128 R40, desc[UR4][R28.64+0x100] ;  /* 0x000100041c288981 */ /* 0x000730000c1e1d00 */
[----:B------:R-:W5:Y:S01]  /*80d0*/  LDG.E.128 R36, desc[UR4][R12.64+0x100] ;  /* 0x000100040c247981 */ /* 0x000f62000c1e1d00 */
[C---:B--2---:R-:W-:Y:S01]  /*80e0*/  @!P0 LOP3.LUT R14, R7.reuse, 0xffff0000, RZ, 0xc0, !PT ;  /* 0xffff0000070e8812 */ /* 0x044fe200078ec0ff */
[----:B------:R-:W-:Y:S01]  /*80f0*/  @!P0 IMAD.U32 R8, R7, 0x10000, RZ ;  /* 0x0001000007088824 */ /* 0x000fe200078e00ff */
[C---:B------:R-:W-:Y:S01]  /*8100*/  @!P0 LOP3.LUT R2, R4.reuse, 0xffff0000, RZ, 0xc0, !PT ;  /* 0xffff000004028812 */ /* 0x040fe200078ec0ff */
[----:B------:R-:W-:Y:S01]  /*8110*/  @!P0 IMAD.U32 R0, R4, 0x10000, RZ ;  /* 0x0001000004008824 */ /* 0x000fe200078e00ff */
[C---:B------:R-:W-:Y:S01]  /*8120*/  @!P0 LOP3.LUT R4, R5.reuse, 0xffff0000, RZ, 0xc0, !PT ;  /* 0xffff000005048812 */ /* 0x040fe200078ec0ff */
[----:B------:R-:W-:Y:S01]  /*8130*/  @!P0 IMAD.U32 R3, R5, 0x10000, RZ ;  /* 0x0001000005038824 */ /* 0x000fe200078e00ff */
[----:B------:R-:W-:Y:S02]  /*8140*/  @!P0 SHF.L.U32 R5, R6, 0x10, RZ ;  /* 0x0000001006058819 */ /* 0x000fe400000006ff */
[----:B---3--:R-:W-:Y:S01]  /*8150*/  @!P0 LOP3.LUT R29, R104, 0xffff0000, RZ, 0xc0, !PT ;  /* 0xffff0000681d8812 */ /* 0x008fe200078ec0ff */
[----:B------:R-:W-:Y:S01]  /*8160*/  @!P0 IMAD.U32 R16, R106, 0x10000, RZ ;  /* 0x000100006a108824 */ /* 0x000fe200078e00ff */
[----:B------:R-:W-:Y:S01]  /*8170*/  @!P0 SHF.L.U32 R28, R105, 0x10, RZ ;  /* 0x00000010691c8819 */ /* 0x000fe200000006ff */
[----:B------:R-:W-:Y:S01]  /*8180*/  @!P0 IMAD.U32 R7, R107, 0x10000, RZ ;  /* 0x000100006b078824 */ /* 0x000fe200078e00ff */
[----:B------:R-:W-:Y:S01]  /*8190*/  @!P0 LOP3.LUT R27, R105, 0xffff0000, RZ, 0xc0, !PT ;  /* 0xffff0000691b8812 */ /* 0x000fe200078ec0ff */
[----:B------:R-:W-:Y:S01]  /*81a0*/  @!P0 IMAD.U32 R31, R104, 0x10000, RZ ;  /* 0x00010000681f8824 */ /* 0x000fe200078e00ff */
[----:B------:R-:W-:Y:S01]  /*81b0*/  @!P0 LOP3.LUT R15, R106, 0xffff0000, RZ, 0xc0, !PT ;  /* 0xffff00006a0f8812 */ /* 0x000fe200078ec0ff */
[----:B------:R-:W-:Y:S01]  /*81c0*/  @!P1 FADD.FTZ R29, -R29, -RZ ;  /* 0x800000ff1d1d9221 */ /* 0x000fe20000010100 */
[----:B------:R-:W-:Y:S01]  /*81d0*/  @!P0 LOP3.LUT R11, R107, 0xffff0000, RZ, 0xc0, !PT ;  /* 0xffff00006b0b8812 */ /* 0x000fe200078ec0ff */
[----:B------:R-:W-:Y:S01]  /*81e0*/  @!P1 FADD.FTZ R31, -R31, -RZ ;  /* 0x800000ff1f1f9221 */ /* 0x000fe20000010100 */
[----:B------:R-:W-:Y:S01]  /*81f0*/  @!P0 LOP3.LUT R6, R6, 0xffff0000, RZ, 0xc0, !PT ;  /* 0xffff000006068812 */ /* 0x000fe200078ec0ff */
[----:B------:R-:W-:Y:S01]  /*8200*/  @!P1 FADD.FTZ R28, -R28, -RZ ;  /* 0x800000ff1c1c9221 */ /* 0x000fe20000010100 */
[----:B----4-:R-:W-:Y:S01]  /*8210*/  @!P0 LOP3.LUT R30, R41, 0xffff0000, RZ, 0xc0, !PT ;  /* 0xffff0000291e8812 */ /* 0x010fe200078ec0ff */
[----:B------:R-:W-:Y:S01]  /*8220*/  @!P1 FADD.FTZ R27, -R27, -RZ ;  /* 0x800000ff1b1b9221 */ /* 0x000fe20000010100 */
[----:B-1----:R-:W-:Y:S01]  /*8230*/  @!P0 LOP3.LUT R32, R42, 0xffff0000, RZ, 0xc0, !PT ;  /* 0xffff00002a208812 */ /* 0x002fe200078ec0ff */
[----:B------:R-:W-:Y:S01]  /*8240*/  @!P1 FADD.FTZ R16, -R16, -RZ ;  /* 0x800000ff10109221 */ /* 0x000fe20000010100 */
[----:B------:R-:W-:Y:S01]  /*8250*/  @!P0 SHF.L.U32 R33, R43, 0x10, RZ ;  /* 0x000000102b218819 */ /* 0x000fe200000006ff */
        /* <DEDUP_REMOVED lines=9> */
[----:B------:R-:W-:Y:S01]  /*82f0*/  @!P0 SHF.L.U32 R14, R40, 0x10, RZ ;  /* 0x00000010280e8819 */ /* 0x000fe200000006ff */
[----:B------:R-:W-:Y:S01]  /*8300*/  @!P0 FMUL.FTZ R6, R6, R15 ;  /* 0x0000000f06068220 */ /* 0x000fe20000410000 */
[----:B-----5:R-:W-:Y:S01]  /*8310*/  @!P0 LOP3.LUT R15, R36, 0xffff0000, RZ, 0xc0, !PT ;  /* 0xffff0000240f8812 */ /* 0x020fe200078ec0ff */
[----:B------:R-:W-:Y:S01]  /*8320*/  @!P0 FMUL.FTZ R0, R0, R31 ;  /* 0x0000001f00008220 */ /* 0x000fe20000410000 */
[----:B------:R-:W-:Y:S02]  /*8330*/  @!P0 IMAD.U32 R11, R36, 0x10000, RZ ;  /* 0x00010000240b8824 */ /* 0x000fe400078e00ff */
[----:B------:R-:W-:Y:S01]  /*8340*/  @!P0 FMUL.FTZ R2, R2, R29 ;  /* 0x0000001d02028220 */ /* 0x000fe20000410000 */
[----:B------:R-:W-:Y:S01]  /*8350*/  @!P0 LOP3.LUT R29, R37, 0xffff0000, RZ, 0xc0, !PT ;  /* 0xffff0000251d8812 */ /* 0x000fe200078ec0ff */
[----:B------:R-:W-:Y:S01]  /*8360*/  @!P0 IMAD.U32 R31, R42, 0x10000, RZ ;  /* 0x000100002a1f8824 */ /* 0x000fe200078e00ff */
[----:B------:R-:W-:Y:S01]  /*8370*/  @!P1 ISETP.GE.U32.AND P2, PT, R17, R9, PT ;  /* 0x000000091100920c */ /* 0x000fe20003f46070 */
[----:B------:R-:W-:Y:S01]  /*8380*/  @!P0 FMUL.FTZ R3, R3, R28 ;  /* 0x0000001c03038220 */ /* 0x000fe20000410000 */
[----:B------:R-:W-:Y:S01]  /*8390*/  @!P0 SHF.L.U32 R28, R37, 0x10, RZ ;  /* 0x00000010251c8819 */ /* 0x000fe200000006ff */
[----:B------:R-:W-:Y:S01]  /*83a0*/  @!P0 FMUL.FTZ R4, R4, R27 ;  /* 0x0000001b04048220 */ /* 0x000fe20000410000 */
        /* <DEDUP_REMOVED lines=36> */
[----:B------:R-:W4:Y:S08]  /*85f0*/  @!P1 LDG.E.128 R4, desc[UR4][R4.64+0x180] ;  /* 0x0001800404049981 */ /* 0x000f30000c1e1d00 */
[----:B------:R4:W5:Y:S08]  /*8600*/  @!P1 LDG.E.128 R40, desc[UR4][R28.64+0x180] ;  /* 0x000180041c289981 */ /* 0x000970000c1e1d00 */
[----:B------:R1:W3:Y:S01]  /*8610*/  LDG.E.128 R32, desc[UR4][R12.64+0x180] ;  /* 0x000180040c207981 */ /* 0x0002e2000c1e1d00 */
        /* <DEDUP_REMOVED lines=26> */
[C---:B---3--:R-:W-:Y:S02]  /*87c0*/  @!P1 IMAD.U32 R11, R32.reuse, 0x10000, RZ ;  /* 0x00010000200b9824 */ /* 0x048fe400078e00ff */
        /* <DEDUP_REMOVED lines=38> */
.L_x_5555:
[----:B------:R-:W-:Y:S05]  /*8a30*/  BSYNC.RECONVERGENT B0 ;  /* 0x0000000000007941 */ /* 0x000fea0003800200 */
.L_x_5554:
        /* <DEDUP_REMOVED lines=12> */
[----:B------:R-:W4:Y:S02]  /*8b00*/  LDG.E.128 R36, desc[UR4][R12.64] ;  /* 0x000000040c247981 */ /* 0x000f24000c1e1d00 */
[----:B------:R-:W-:Y:S02]  /*8b10*/  @!P0 IMAD.X R0, R86, 0x1, R11, P2 ;  /* 0x0000000156008824 */ /* 0x000fe400010e060b */
[----:B------:R-:W-:Y:S02]  /*8b20*/  @!P0 IMAD.SHL.U32 R11, R7, 0x2, RZ ;  /* 0x00000002070b8824 */ /* 0x000fe400078e00ff */
[----:B------:R-:W-:Y:S01]  /*8b30*/  @!P0 IMAD.WIDE R4, R3, 0x2, R12 ;  /* 0x0000000203048825 */ /* 0x000fe200078e020c */
[----:B------:R-:W-:Y:S02]  /*8b40*/  @!P0 SHF.L.U64.HI R0, R7, 0x1, R0 ;  /* 0x0000000107008819 */ /* 0x000fe40000010200 */
[C---:B--2---:R-:W-:Y:S03]  /*8b50*/  @!P0 IADD3 R40, P1, PT, R11.reuse, R78, RZ ;  /* 0x0000004e0b288210 */ /* 0x044fe60007f3e0ff */
[----:B------:R-:W2:Y:S01]  /*8b60*/  @!P0 LDG.E.128 R4, desc[UR4][R4.64] ;  /* 0x0000000404048981 */ /* 0x000ea2000c1e1d00 */
[C---:B------:R-:W-:Y:S02]  /*8b70*/  @!P0 IADD3.X R41, PT, PT, R0.reuse, R79, RZ, P1, !PT ;  /* 0x0000004f00298210 */ /* 0x040fe40000ffe4ff */
[----:B------:R-:W-:Y:S05]  /*8b80*/  @!P0 IADD3 R28, P1, PT, R11, R80, RZ ;  /* 0x000000500b1c8210 */ /* 0x000fea0007f3e0ff */
[----:B------:R-:W5:Y:S01]  /*8b90*/  @!P0 LDG.E.128 R40, desc[UR4][R40.64] ;  /* 0x0000000428288981 */ /* 0x000f62000c1e1d00 */
[----:B------:R-:W-:Y:S01]  /*8ba0*/  @!P0 IMAD.X R29, R0, 0x1, R81, P1 ;  /* 0x00000001001d8824 */ /* 0x000fe200008e0651 */
[----:B------:R-:W-:Y:S06]  /*8bb0*/  ISETP.GE.U32.OR P1, PT, R20, R9, P0 ;  /* 0x000000091400720c */ /* 0x000fec0000726470 */
[----:B---3--:R3:W4:Y:S01]  /*8bc0*/  @!P0 LDG.E.128 R32, desc[UR4][R28.64] ;  /* 0x000000041c208981 */ /* 0x008722000c1e1d00 */
[C---:B--2---:R-:W-:Y:S01]  /*8bd0*/  @!P0 LOP3.LUT R14, R7.reuse, 0xffff0000, RZ, 0xc0, !PT ;  /* 0xffff0000070e8812 */ /* 0x044fe200078ec0ff */
        /* <DEDUP_REMOVED lines=9> */
[----:B---3--:R-:W-:Y:S01]  /*8c70*/  @!P0 IMAD.U32 R28, R41, 0x10000, RZ ;  /* 0x00010000291c8824 */ /* 0x008fe200078e00ff */
        /* <DEDUP_REMOVED lines=10> */
[----:B----4-:R-:W-:Y:S01]  /*8d20*/  @!P0 SHF.L.U32 R30, R35, 0x10, RZ ;  /* 0x00000010231e8819 */ /* 0x010fe200000006ff */
        /* <DEDUP_REMOVED lines=14> */
[----:B------:R-:W-:Y:S02]  /*8e10*/  @!P0 IMAD.U32 R15, R36, 0x10000, RZ ;  /* 0x00010000240f8824 */ /* 0x000fe400078e00ff */
[----:B------:R-:W-:Y:S01]  /*8e20*/  @!P0 FMUL.FTZ R8, R14, R11 ;  /* 0x0000000b0e088220 */ /* 0x000fe20000410000 */
[----:B------:R-:W-:Y:S01]  /*8e30*/  @!P0 SHF.L.U32 R11, R33, 0x10, RZ ;  /* 0x00000010210b8819 */ /* 0x000fe200000006ff */
[----:B------:R-:W-:Y:S01]  /*8e40*/  @!P0 FMUL.FTZ R4, R4, R27 ;  /* 0x0000001b04048220 */ /* 0x000fe20000410000 */
[----:B------:R-:W-:Y:S01]  /*8e50*/  @!P0 LOP3.LUT R27, R36, 0xffff0000, RZ, 0xc0, !PT ;  /* 0xffff0000241b8812 */ /* 0x000fe200078ec0ff */
[----:B------:R-:W2:Y:S01]  /*8e60*/  LDC.64 R32, c[0x0][0x3b8] ;  /* 0x0000ee00ff207b82 */ /* 0x000ea20000000a00 */
        /* <DEDUP_REMOVED lines=27> */
[C---:B--2---:R-:W-:Y:S01]  /*9020*/  LEA R44, P4, R32.reuse, R74, 0x6 ;  /* 0x0000004a202c7211 */ /* 0x044fe200078830ff */
        /* <DEDUP_REMOVED lines=15> */
[----:B------:R-:W5:Y:S08]  /*9120*/  LDG.E.128 R32, desc[UR4][R12.64+0x80] ;  /* 0x000080040c207981 */ /* 0x000f70000c1e1d00 */
        /* <DEDUP_REMOVED lines=11> */
[----:B-1----:R-:W-:Y:S01]  /*91e0*/  @!P1 IMAD.U32 R28, R105, 0x10000, RZ ;  /* 0x00010000691c9824 */ /* 0x002fe200078e00ff */
        /* <DEDUP_REMOVED lines=12> */
[----:B--2---:R-:W-:Y:S01]  /*92b0*/  @!P1 LOP3.LUT R30, R43, 0xffff0000, RZ, 0xc0, !PT ;  /* 0xffff00002b1e9812 */ /* 0x004fe200078ec0ff */
[----:B------:R-:W-:Y:S01]  /*92c0*/  @!P0 FADD.FTZ R15, -R15, -RZ ;  /* 0x800000ff0f0f8221 */ /* 0x000fe20000010100 */
[----:B------:R-:W-:Y:S01]  /*92d0*/  ISETP.GE.AND P0, PT, R18, R26, PT ;  /* 0x0000001a1200720c */ /* 0x000fe20003f06270 */
[----:B------:R-:W-:Y:S01]  /*92e0*/  @!P1 FMUL.FTZ R7, R8, R7 ;  /* 0x0000000708079220 */ /* 0x000fe20000410000 */
[----:B------:R-:W-:Y:S01]  /*92f0*/  @!P1 FMUL.FTZ R8, R14, R11 ;  /* 0x0000000b0e089220 */ /* 0x000fe20000410000 */
[----:B------:R-:W-:Y:S02]  /*9300*/  @!P1 IMAD.U32 R14, R40, 0x10000, RZ ;  /* 0x00010000280e9824 */ /* 0x000fe400078e00ff */
[----:B------:R-:W-:Y:S01]  /*9310*/  @!P1 FMUL.FTZ R0, R0, R31 ;  /* 0x0000001f00009220 */ /* 0x000fe20000410000 */
[----:B-----5:R-:W-:Y:S02]  /*9320*/  @!P1 IMAD.U32 R11, R32, 0x10000, RZ ;  /* 0x00010000200b9824 */ /* 0x020fe400078e00ff */
        /* <DEDUP_REMOVED lines=49> */
[----:B------:R-:W2:Y:S08]  /*9640*/  @!P0 LDG.E.128 R4, desc[UR4][R4.64+0x100] ;  /* 0x0001000404048981 */ /* 0x000eb0000c1e1d00 */
[----:B------:R-:W3:Y:S08]  /*9650*/  @!P0 LDG.E.128 R104, desc[UR4][R104.64+0x100] ;  /* 0x0001000468688981 */ /* 0x000ef0000c1e1d00 */
[----:B------:R4:W1:Y:S08]  /*9660*/  @!P0 LDG.E.128 R40, desc[UR4][R28.64+0x100] ;  /* 0x000100041c288981 */ /* 0x000870000c1e1d00 */
[----:B------:R-:W5:Y:S01]  /*9670*/  LDG.E.128 R36, desc[UR4][R12.64+0x100] ;  /* 0x000100040c247981 */ /* 0x000f62000c1e1d00 */
[C---:B--2---:R-:W-:Y:S01]  /*9680*/  @!P0 LOP3.LUT R14, R7.reuse, 0xffff0000, RZ, 0xc0, !PT ;  /* 0xffff0000070e8812 */ /* 0x044fe200078ec0ff */
[----:B------:R-:W-:Y:S01]  /*9690*/  @!P0 IMAD.U32 R8, R7, 0x10000, RZ ;  /* 0x0001000007088824 */ /* 0x000fe200078e00ff */
[C---:B------:R-:W-:Y:S01]  /*96a0*/  @!P0 LOP3.LUT R2, R4.reuse, 0xffff0000, RZ, 0xc0, !PT ;  /* 0xffff000004028812 */ /* 0x040fe200078ec0ff */
[----:B------:R-:W-:Y:S01]  /*96b0*/  @!P0 IMAD.U32 R0, R4, 0x10000, RZ ;  /* 0x0001000004008824 */ /* 0x000fe200078e00ff */
[C---:B------:R-:W-:Y:S02]  /*96c0*/  @!P0 SHF.L.U32 R3, R5.reuse, 0x10, RZ ;  /* 0x0000001005038819 */ /* 0x040fe400000006ff */
[----:B------:R-:W-:Y:S01]  /*96d0*/  @!P0 LOP3.LUT R4, R5, 0xffff0000, RZ, 0xc0, !PT ;  /* 0xffff000005048812 */ /* 0x000fe200078ec0ff */
[----:B------:R-:W-:Y:S01]  /*96e0*/  @!P0 IMAD.U32 R5, R6, 0x10000, RZ ;  /* 0x0001000006058824 */ /* 0x000fe200078e00ff */
[----:B---3--:R-:W-:Y:S01]  /*96f0*/  @!P0 SHF.L.U32 R31, R104, 0x10, RZ ;  /* 0x00000010681f8819 */ /* 0x008fe200000006ff */
[----:B------:R-:W-:Y:S01]  /*9700*/  @!P0 IMAD.U32 R16, R106, 0x10000, RZ ;  /* 0x000100006a108824 */ /* 0x000fe200078e00ff */
[----:B----4-:R-:W-:Y:S01]  /*9710*/  @!P0 LOP3.LUT R29, R104, 0xffff0000, RZ, 0xc0, !PT ;  /* 0xffff0000681d8812 */ /* 0x010fe200078ec0ff */
[C---:B------:R-:W-:Y:S01]  /*9720*/  @!P0 IMAD.U32 R28, R105.reuse, 0x10000, RZ ;  /* 0x00010000691c8824 */ /* 0x040fe200078e00ff */
[----:B------:R-:W-:Y:S01]  /*9730*/  @!P0 LOP3.LUT R27, R105, 0xffff0000, RZ, 0xc0, !PT ;  /* 0xffff0000691b8812 */ /* 0x000fe200078ec0ff */
[----:B------:R-:W-:Y:S01]  /*9740*/  @!P1 FADD.FTZ R31, -R31, -RZ ;  /* 0x800000ff1f1f9221 */ /* 0x000fe20000010100 */
[----:B------:R-:W-:Y:S01]  /*9750*/  @!P0 LOP3.LUT R15, R106, 0xffff0000, RZ, 0xc0, !PT ;  /* 0xffff00006a0f8812 */ /* 0x000fe200078ec0ff */
[----:B------:R-:W-:Y:S01]  /*9760*/  @!P1 FADD.FTZ R29, -R29, -RZ ;  /* 0x800000ff1d1d9221 */ /* 0x000fe20000010100 */
[----:B------:R-:W-:Y:S01]  /*9770*/  @!P0 SHF.L.U32 R7, R107, 0x10, RZ ;  /* 0x000000106b078819 */ /* 0x000fe200000006ff */
[----:B-1----:R-:W-:Y:S01]  /*9780*/  @!P0 IMAD.U32 R33, R43, 0x10000, RZ ;  /* 0x000100002b218824 */ /* 0x002fe200078e00ff */
        /* <DEDUP_REMOVED lines=20> */
[C---:B-----5:R-:W-:Y:S01]  /*98d0*/  @!P0 LOP3.LUT R15, R36.reuse, 0xffff0000, RZ, 0xc0, !PT ;  /* 0xffff0000240f8812 */ /* 0x060fe200078ec0ff */
        /* <DEDUP_REMOVED lines=111> */
.L_x_5557:
[----:B------:R-:W-:Y:S05]  /*9fd0*/  BSYNC.RECONVERGENT B0 ;  /* 0x0000000000007941 */ /* 0x000fea0003800200 */
.L_x_5556:
[----:B------:R-:W-:Y:S04]  /*9fe0*/  BSSY.RECONVERGENT B0, `(.L_x_5558) ;  /* 0x000015b000007945 */ /* 0x000fe80003800200 */
[----:B------:R-:W-:Y:S05]  /*9ff0*/  @!P3 BRA `(.L_x_5559) ;  /* 0x000000140064b947 */ /* 0x000fea0003800000 */
[C---:B------:R-:W-:Y:S01]  /*a000*/  ISETP.GE.AND P0, PT, R20.reuse, R26, PT ;  /* 0x0000001a1400720c */ /* 0x040fe20003f06270 */
[----:B------:R-:W5:Y:S11]  /*a010*/  LDC.64 R12, c[0x0][0x4a8] ;  /* 0x00012a00ff0c7b82 */ /* 0x000f760000000a00 */
[----:B------:R-:W-:Y:S01]  /*a020*/  @!UPT UIADD3 URZ, UPT, UPT, URZ, URZ, URZ ;  /* 0x000000fffffff290 */ /* 0x000fe2000fffe0ff */
[----:B------:R-:W-:Y:S04]  /*a030*/  @!P0 ISETP.GE.U32.AND P1, PT, R20, R9, PT ;  /* 0x000000091400820c */ /* 0x000fe80003f26070 */
        /* <DEDUP_REMOVED lines=10> */
[----:B--2---:R-:W-:Y:S01]  /*a0e0*/  @!P0 IADD3 R40, P1, PT, R11, R78, RZ ;  /* 0x0000004e0b288210 */ /* 0x004fe20007f3e0ff */
[----:B------:R-:W-:Y:S01]  /*a0f0*/  @!P0 IMAD.WIDE R6, R3, 0x2, R12 ;  /* 0x0000000203068825 */ /* 0x000fe200078e020c */
[----:B------:R-:W2:Y:S03]  /*a100*/  LDG.E.128 R36, desc[UR4][R12.64] ;  /* 0x000000040c247981 */ /* 0x000ea6000c1e1d00 */
[C---:B------:R-:W-:Y:S01]  /*a110*/  @!P0 IMAD.X R41, R0.reuse, 0x1, R79, P1 ;  /* 0x0000000100298824 */ /* 0x040fe200008e064f */
[----:B------:R-:W-:Y:S04]  /*a120*/  @!P0 IADD3 R28, P1, PT, R11, R80, RZ ;  /* 0x000000500b1c8210 */ /* 0x000fe80007f3e0ff */
[----:B------:R-:W5:Y:S01]  /*a130*/  @!P0 LDG.E.128 R4, desc[UR4][R6.64] ;  /* 0x0000000406048981 */ /* 0x000f62000c1e1d00 */
[----:B------:R-:W-:Y:S01]  /*a140*/  @!P0 IMAD.X R29, R0, 0x1, R81, P1 ;  /* 0x00000001001d8824 */ /* 0x000fe200008e0651 */
[----:B------:R-:W-:Y:S06]  /*a150*/  ISETP.GE.U32.OR P1, PT, R20, R9, P0 ;  /* 0x000000091400720c */ /* 0x000fec0000726470 */
[----:B------:R-:W2:Y:S08]  /*a160*/  @!P0 LDG.E.128 R40, desc[UR4][R40.64] ;  /* 0x0000000428288981 */ /* 0x000eb0000c1e1d00 */
[----:B---34-:R3:W4:Y:S01]  /*a170*/  @!P0 LDG.E.128 R32, desc[UR4][R28.64] ;  /* 0x000000041c208981 */ /* 0x018722000c1e1d00 */
        /* <DEDUP_REMOVED lines=13> */
[----:B---3--:R-:W-:Y:S01]  /*a250*/  @!P0 LOP3.LUT R29, R40, 0xffff0000, RZ, 0xc0, !PT ;  /* 0xffff0000281d8812 */ /* 0x008fe200078ec0ff */
        /* <DEDUP_REMOVED lines=15> */
[----:B------:R-:W-:Y:S02]  /*a350*/  @!P0 IMAD.U32 R11, R36, 0x10000, RZ ;  /* 0x00010000240b8824 */ /* 0x000fe400078e00ff */
        /* <DEDUP_REMOVED lines=12> */
[----:B------:R-:W-:Y:S01]  /*a420*/  @!P0 IMAD.U32 R14, R37, 0x10000, RZ ;  /* 0x00010000250e8824 */ /* 0x000fe200078e00ff */
[----:B------:R-:W2:Y:S01]  /*a430*/  LDC.64 R30, c[0x0][0x3b8] ;  /* 0x0000ee00ff1e7b82 */ /* 0x000ea20000000a00 */
[----:B------:R-:W-:Y:S01]  /*a440*/  @!P0 FFMA.FTZ R2, R15, R16, R2 ;  /* 0x000000100f028223 */ /* 0x000fe20000010002 */
[----:B------:R-:W-:Y:S01]  /*a450*/  @!P0 LOP3.LUT R15, R34, 0xffff0000, RZ, 0xc0, !PT ;  /* 0xffff0000220f8812 */ /* 0x000fe200078ec0ff */
        /* <DEDUP_REMOVED lines=15> */
[----:B------:R-:W-:Y:S01]  /*a550*/  @!P1 SEL R29, R10, RZ, P2 ;  /* 0x000000ff0a1d9207 */ /* 0x000fe20001000000 */
[----:B------:R-:W-:Y:S02]  /*a560*/  @!P0 FFMA.FTZ R7, R0, R16, R7 ;  /* 0x0000001000078223 */ /* 0x000fe40000010007 */
[----:B------:R-:W-:Y:S01]  /*a570*/  @!P0 FFMA.FTZ R8, R3, R27, R8 ;  /* 0x0000001b03088223 */ /* 0x000fe20000010008 */
[----:B------:R-:W-:Y:S02]  /*a580*/  @!P1 SEL R3, R49, RZ, P2 ;  /* 0x000000ff31039207 */ /* 0x000fe40001000000 */
[----:B------:R-:W-:Y:S01]  /*a590*/  @!P1 IADD3 R29, P3, PT, R92, R29, RZ ;  /* 0x0000001d5c1d9210 */ /* 0x000fe20007f7e0ff */
[----:B--2---:R-:W-:Y:S01]  /*a5a0*/  IMAD.WIDE.U32 R44, R30, 0x60, R74 ;  /* 0x000000601e2c7825 */ /* 0x004fe200078e004a */
[----:B------:R-:W-:Y:S02]  /*a5b0*/  @!P0 F2FP.BF16.F32.PACK_AB R8, R8, R7 ;  /* 0x000000070808823e */ /* 0x000fe400000010ff */
[----:B------:R-:W-:Y:S01]  /*a5c0*/  @!P1 IADD3.X R0, PT, PT, R84, R3, RZ, P3, !PT ;  /* 0x0000000354009210 */ /* 0x000fe20001ffe4ff */
[----:B------:R-:W-:Y:S01]  /*a5d0*/  IMAD R31, R31, 0x60, RZ ;  /* 0x000000601f1f7824 */ /* 0x000fe200078e02ff */
[----:B------:R-:W-:Y:S01]  /*a5e0*/  @!P0 F2FP.BF16.F32.PACK_AB R5, R6, R5 ;  /* 0x000000050605823e */ /* 0x000fe200000010ff */
[----:B------:R-:W-:Y:S01]  /*a5f0*/  @!P0 IMAD.MOV.U32 R39, RZ, RZ, R8 ;  /* 0x000000ffff278224 */ /* 0x000fe200078e0008 */
[C---:B------:R-:W-:Y:S01]  /*a600*/  @!P1 SHF.L.U64.HI R0, R29.reuse, 0x1, R0 ;  /* 0x000000011d009819 */ /* 0x040fe20000010200 */
[----:B------:R-:W-:Y:S01]  /*a610*/  @!P1 IMAD.SHL.U32 R29, R29, 0x2, RZ ;  /* 0x000000021d1d9824 */ /* 0x000fe200078e00ff */
[----:B------:R-:W-:Y:S01]  /*a620*/  @!P0 MOV R38, R5 ;  /* 0x0000000500268202 */ /* 0x000fe20000000f00 */
[----:B------:R-:W-:Y:S01]  /*a630*/  IMAD.IADD R45, R45, 0x1, R31 ;  /* 0x000000012d2d7824 */ /* 0x000fe200078e021f */
[----:B------:R-:W-:Y:S02]  /*a640*/  @!P1 SEL R3, R9, R10, !P2 ;  /* 0x0000000a09039207 */ /* 0x000fe40005000000 */
[----:B------:R-:W-:Y:S02]  /*a650*/  @!P1 IADD3 R104, P0, PT, R29, R78, RZ ;  /* 0x0000004e1d689210 */ /* 0x000fe40007f1e0ff */
[----:B------:R2:W-:Y:S01]  /*a660*/  STG.E.128 desc[UR4][R44.64], R36 ;  /* 0x000000242c007986 */ /* 0x0005e2000c101d04 */
[----:B------:R-:W-:Y:S04]  /*a670*/  @!P1 IMAD.WIDE R6, R3, 0x2, R12 ;  /* 0x0000000203069825 */ /* 0x000fe800078e020c */
[C---:B------:R-:W-:Y:S01]  /*a680*/  @!P1 IMAD.X R105, R0.reuse, 0x1, R79, P0 ;  /* 0x0000000100699824 */ /* 0x040fe200000e064f */
[----:B------:R-:W-:Y:S02]  /*a690*/  @!P1 IADD3 R28, P0, PT, R29, R80, RZ ;  /* 0x000000501d1c9210 */ /* 0x000fe40007f1e0ff */
[----:B------:R-:W3:Y:S02]  /*a6a0*/  @!P1 LDG.E.128 R4, desc[UR4][R6.64+0x80] ;  /* 0x0000800406049981 */ /* 0x000ee4000c1e1d00 */
[----:B------:R-:W-:Y:S02]  /*a6b0*/  @!P1 IADD3.X R29, PT, PT, R0, R81, RZ, P0, !PT ;  /* 0x00000051001d9210 */ /* 0x000fe400007fe4ff */
[----:B------:R-:W-:Y:S04]  /*a6c0*/  ISETP.GE.U32.OR P0, PT, R19, R9, P1 ;  /* 0x000000091300720c */ /* 0x000fe80000f06470 */
        /* <DEDUP_REMOVED lines=71> */
[----:B------:R-:W-:Y:S02]  /*ab40*/  @!P0 SHF.L.U32 R15, R27, 0x1, RZ ;  /* 0x000000011b0f8819 */ /* 0x000fe400000006ff */
        /* <DEDUP_REMOVED lines=10> */
[----:B------:R-:W2:Y:S03]  /*abf0*/  @!P0 LDG.E.128 R4, desc[UR4][R4.64+0x100] ;  /* 0x0001000404048981 */ /* 0x000ea6000c1e1d00 */
[----:B------:R-:W-:Y:S02]  /*ac00*/  @!P0 IADD3.X R15, PT, PT, R0, R81, RZ, P1, !PT ;  /* 0x00000051000f8210 */ /* 0x000fe40000ffe4ff */
[----:B------:R-:W-:Y:S03]  /*ac10*/  ISETP.GE.AND P1, PT, R17, R26, PT ;  /* 0x0000001a1100720c */ /* 0x000fe60003f26270 */
[----:B------:R-:W3:Y:S08]  /*ac20*/  @!P0 LDG.E.128 R104, desc[UR4][R104.64+0x100] ;  /* 0x0001000468688981 */ /* 0x000ef0000c1e1d00 */
[----:B------:R4:W5:Y:S08]  /*ac30*/  @!P0 LDG.E.128 R40, desc[UR4][R14.64+0x100] ;  /* 0x000100040e288981 */ /* 0x000970000c1e1d00 */
[----:B------:R-:W5:Y:S01]  /*ac40*/  LDG.E.128 R36, desc[UR4][R12.64+0x100] ;  /* 0x000100040c247981 */ /* 0x000f62000c1e1d00 */
[C---:B--2---:R-:W-:Y:S01]  /*ac50*/  @!P0 SHF.L.U32 R8, R7.reuse, 0x10, RZ ;  /* 0x0000001007088819 */ /* 0x044fe200000006ff */
[C---:B------:R-:W-:Y:S01]  /*ac60*/  @!P0 IMAD.U32 R0, R4.reuse, 0x10000, RZ ;  /* 0x0001000004008824 */ /* 0x040fe200078e00ff */
[----:B----4-:R-:W-:Y:S02]  /*ac70*/  @!P0 LOP3.LUT R14, R7, 0xffff0000, RZ, 0xc0, !PT ;  /* 0xffff0000070e8812 */ /* 0x010fe400078ec0ff */
[----:B------:R-:W-:Y:S02]  /*ac80*/  @!P0 LOP3.LUT R2, R4, 0xffff0000, RZ, 0xc0, !PT ;  /* 0xffff000004028812 */ /* 0x000fe400078ec0ff */
[----:B------:R-:W-:Y:S02]  /*ac90*/  @!P0 SHF.L.U32 R3, R5, 0x10, RZ ;  /* 0x0000001005038819 */ /* 0x000fe400000006ff */
[C---:B---3--:R-:W-:Y:S01]  /*aca0*/  @!P0 SHF.L.U32 R7, R107.reuse, 0x10, RZ ;  /* 0x000000106b078819 */ /* 0x048fe200000006ff */
[C---:B------:R-:W-:Y:S01]  /*acb0*/  @!P0 IMAD.U32 R16, R106.reuse, 0x10000, RZ ;  /* 0x000100006a108824 */ /* 0x040fe200078e00ff */
[----:B------:R-:W-:Y:S01]  /*acc0*/  @!P0 LOP3.LUT R15, R106, 0xffff0000, RZ, 0xc0, !PT ;  /* 0xffff00006a0f8812 */ /* 0x000fe200078ec0ff */
[----:B------:R-:W-:Y:S01]  /*acd0*/  @!P0 IMAD.U32 R31, R104, 0x10000, RZ ;  /* 0x00010000681f8824 */ /* 0x000fe200078e00ff */
[----:B------:R-:W-:Y:S01]  /*ace0*/  @!P0 LOP3.LUT R11, R107, 0xffff0000, RZ, 0xc0, !PT ;  /* 0xffff00006b0b8812 */ /* 0x000fe200078ec0ff */
[----:B------:R-:W-:Y:S01]  /*acf0*/  @!P2 FADD.FTZ R16, -R16, -RZ ;  /* 0x800000ff1010a221 */ /* 0x000fe20000010100 */
[----:B------:R-:W-:Y:S01]  /*ad00*/  @!P0 SHF.L.U32 R26, R105, 0x10, RZ ;  /* 0x00000010691a8819 */ /* 0x000fe200000006ff */
[----:B------:R-:W-:Y:S01]  /*ad10*/  @!P2 FADD.FTZ R31, -R31, -RZ ;  /* 0x800000ff1f1fa221 */ /* 0x000fe20000010100 */
[----:B------:R-:W-:Y:S01]  /*ad20*/  @!P0 LOP3.LUT R27, R105, 0xffff0000, RZ, 0xc0, !PT ;  /* 0xffff0000691b8812 */ /* 0x000fe200078ec0ff */
[----:B-----5:R-:W-:Y:S01]  /*ad30*/  @!P0 IMAD.U32 R30, R42, 0x10000, RZ ;  /* 0x000100002a1e8824 */ /* 0x020fe200078e00ff */
        /* <DEDUP_REMOVED lines=8> */
[----:B-1----:R-:W-:Y:S01]  /*adc0*/  @!P0 SHF.L.U32 R32, R43, 0x10, RZ ;  /* 0x000000102b208819 */ /* 0x002fe200000006ff */
[----:B------:R-:W-:Y:S01]  /*add0*/  @!P2 FADD.FTZ R11, -R11, -RZ ;  /* 0x800000ff0b0ba221 */ /* 0x000fe20000010100 */
[----:B------:R-:W-:Y:S01]  /*ade0*/  @!P0 LOP3.LUT R33, R43, 0xffff0000, RZ, 0xc0, !PT ;  /* 0xffff00002b218812 */ /* 0x000fe200078ec0ff */
[----:B------:R-:W-:Y:S01]  /*adf0*/  @!P2 FADD.FTZ R26, -R26, -RZ ;  /* 0x800000ff1a1aa221 */ /* 0x000fe20000010100 */
[----:B------:R-:W-:Y:S01]  /*ae00*/  @!P2 FADD.FTZ R29, -R29, -RZ ;  /* 0x800000ff1d1da221 */ /* 0x000fe20000010100 */
[----:B------:R-:W-:Y:S01]  /*ae10*/  @!P1 ISETP.GE.U32.AND P2, PT, R17, R9, PT ;  /* 0x000000091100920c */ /* 0x000fe20003f46070 */
[----:B------:R-:W-:Y:S01]  /*ae20*/  @!P0 FMUL.FTZ R7, R8, R7 ;  /* 0x0000000708078220 */ /* 0x000fe20000410000 */
[----:B------:R-:W-:Y:S01]  /*ae30*/  @!P0 FMUL.FTZ R5, R5, R16 ;  /* 0x0000001005058220 */ /* 0x000fe20000410000 */
[----:B------:R-:W-:Y:S01]  /*ae40*/  @!P0 LOP3.LUT R16, R40, 0xffff0000, RZ, 0xc0, !PT ;  /* 0xffff000028108812 */ /* 0x000fe200078ec0ff */
[----:B------:R-:W-:Y:S01]  /*ae50*/  @!P0 FMUL.FTZ R6, R6, R15 ;  /* 0x0000000f06068220 */ /* 0x000fe20000410000 */
[----:B------:R-:W-:Y:S01]  /*ae60*/  @!P0 LOP3.LUT R15, R36, 0xffff0000, RZ, 0xc0, !PT ;  /* 0xffff0000240f8812 */ /* 0x000fe200078ec0ff */
[----:B------:R-:W-:Y:S01]  /*ae70*/  @!P0 FMUL.FTZ R8, R14, R11 ;  /* 0x0000000b0e088220 */ /* 0x000fe20000410000 */
[----:B------:R-:W-:Y:S01]  /*ae80*/  @!P1 SEL R49, R49, RZ, P2 ;  /* 0x000000ff31319207 */ /* 0x000fe20001000000 */
[----:B------:R-:W-:Y:S02]  /*ae90*/  @!P0 IMAD.U32 R14, R40, 0x10000, RZ ;  /* 0x00010000280e8824 */ /* 0x000fe400078e00ff */
[----:B------:R-:W-:Y:S01]  /*aea0*/  @!P0 FMUL.FTZ R0, R0, R31 ;  /* 0x0000001f00008220 */ /* 0x000fe20000410000 */
[----:B------:R-:W-:Y:S01]  /*aeb0*/  @!P0 LOP3.LUT R31, R42, 0xffff0000, RZ, 0xc0, !PT ;  /* 0xffff00002a1f8812 */ /* 0x000fe200078ec0ff */
[----:B------:R-:W-:Y:S01]  /*aec0*/  @!P0 FMUL.FTZ R3, R3, R26 ;  /* 0x0000001a03038220 */ /* 0x000fe20000410000 */
[----:B------:R-:W-:Y:S01]  /*aed0*/  @!P0 SHF.L.U32 R26, R37, 0x10, RZ ;  /* 0x00000010251a8819 */ /* 0x000fe200000006ff */
        /* <DEDUP_REMOVED lines=8> */
[C---:B------:R-:W-:Y:S01]  /*af60*/  @!P0 SHF.L.U32 R16, R39.reuse, 0x10, RZ ;  /* 0x0000001027108819 */ /* 0x040fe200000006ff */
[----:B------:R-:W-:Y:S01]  /*af70*/  @!P0 FFMA.FTZ R3, R26, R27, R3 ;  /* 0x0000001b1a038223 */ /* 0x000fe20000010003 */
[----:B------:R-:W-:Y:S01]  /*af80*/  @!P1 SEL R27, R10, RZ, P2 ;  /* 0x000000ff0a1b9207 */ /* 0x000fe20001000000 */
[----:B------:R-:W-:Y:S01]  /*af90*/  @!P0 IMAD.U32 R14, R38, 0x10000, RZ ;  /* 0x00010000260e8824 */ /* 0x000fe200078e00ff */
[----:B------:R-:W-:Y:S01]  /*afa0*/  @!P0 LOP3.LUT R15, R39, 0xffff0000, RZ, 0xc0, !PT ;  /* 0xffff0000270f8812 */ /* 0x000fe200078ec0ff */
[----:B------:R-:W-:Y:S01]  /*afb0*/  @!P0 FFMA.FTZ R4, R29, R28, R4 ;  /* 0x0000001c1d048223 */ /* 0x000fe20000010004 */
[----:B------:R-:W-:Y:S01]  /*afc0*/  @!P1 IADD3 R27, P3, PT, R92, R27, RZ ;  /* 0x0000001b5c1b9210 */ /* 0x000fe20007f7e0ff */
        /* <DEDUP_REMOVED lines=92> */
.L_x_5559:
[----:B------:R-:W-:Y:S05]  /*b590*/  BSYNC.RECONVERGENT B0 ;  /* 0x0000000000007941 */ /* 0x000fea0003800200 */
.L_x_5558:
[----:B------:R-:W2:Y:S01]  /*b5a0*/  LDC R26, c[0x0][0x450] ;  /* 0x00011400ff1a7b82 */ /* 0x000ea20000000800 */
[----:B-1----:R-:W-:Y:S05]  /*b5b0*/  IMAD.U32 R3, R48, -0x20, RZ ;  /* 0xffffffe030037824 */ /* 0x002fea00078e00ff */
[C---:B------:R-:W-:Y:S02]  /*b5c0*/  LEA R80, P1, R3.reuse, R80, 0x1 ;  /* 0x0000005003507211 */ /* 0x040fe400078208ff */
[C---:B------:R-:W-:Y:S02]  /*b5d0*/  LEA R78, P0, R3.reuse, R78, 0x1 ;  /* 0x0000004e034e7211 */ /* 0x040fe400078008ff */
[C---:B------:R-:W-:Y:S02]  /*b5e0*/  LEA.HI.X.SX32 R81, R3.reuse, R81, 0x1, P1 ;  /* 0x0000005103517211 */ /* 0x040fe400008f0eff */
[----:B------:R-:W-:Y:S09]  /*b5f0*/  LEA.HI.X.SX32 R79, R3, R79, 0x1, P0 ;  /* 0x0000004f034f7211 */ /* 0x000ff200000f0eff */
.L_x_5542:
[----:B------:R-:W-:Y:S05]  /*b600*/  BSYNC.RECONVERGENT B1 ;  /* 0x0000000000017941 */ /* 0x000fea0003800200 */
.L_x_5540:
[----:B------:R-:W-:Y:S04]  /*b610*/  ISETP.NE.U32.AND P2, PT, RZ, UR12, PT ;  /* 0x0000000cff007c0c */ /* 0x000fe8000bf45070 */
[----:B------:R-:W-:Y:S11]  /*b620*/  ISETP.NE.AND.EX P2, PT, RZ, UR13, PT, P2 ;  /* 0x0000000dff007c0c */ /* 0x000ff6000bf45320 */
[----:B------:R-:W-:Y:S02]  /*b630*/  @!UPT UIADD3 URZ, UPT, UPT, URZ, URZ, URZ ;  /* 0x000000fffffff290 */ /* 0x000fe4000fffe0ff */
[----:B------:R-:W5:Y:S01]  /*b640*/  @!P2 LDC R2, c[0x0][0x3c0] ;  /* 0x0000f000ff02ab82 */ /* 0x000f620000000800 */
[----:B------:R-:W-:Y:S07]  /*b650*/  @!P2 IMAD.MOV.U32 R3, RZ, RZ, RZ ;  /* 0x000000ffff03a224 */ /* 0x000fee00078e00ff */
[----:B------:R-:W3:Y:S01]  /*b660*/  @!P2 LDC R0, c[0x0][0x3b8] ;  /* 0x0000ee00ff00ab82 */ /* 0x000ee20000000800 */
[----:B------:R-:W-:Y:S01]  /*b670*/  @!P2 IADD3 R3, P0, PT, RZ, -R3, RZ ;  /* 0x80000003ff03a210 */ /* 0x000fe20007f1e0ff */
[----:B---3--:R-:W-:Y:S02]  /*b680*/  @!P2 IMAD.SHL.U32 R0, R0, 0x40, RZ ;  /* 0x000000400000a824 */ /* 0x008fe400078e00ff */
[----:B-----5:R-:W-:Y:S02]  /*b690*/  @!P2 IMAD.SHL.U32 R2, R2, 0x40, RZ ;  /* 0x000000400202a824 */ /* 0x020fe400078e00ff */
[----:B------:R-:W-:Y:S02]  /*b6a0*/  @!P2 IMAD.X R0, RZ, RZ, ~R0, P0 ;  /* 0x000000ffff00a224 */ /* 0x000fe400000e0e00 */
[----:B------:R-:W-:Y:S05]  /*b6b0*/  @!P2 IMAD.X R2, RZ, RZ, ~R2, P0 ;  /* 0x000000ffff02a224 */ /* 0x000fea00000e0e02 */
[C---:B-1--4-:R-:W-:Y:S02]  /*b6c0*/  @!P2 SHF.R.S64 R5, R3.reuse, 0x1f, R2 ;  /* 0x0000001f0305a819 */ /* 0x052fe40000001002 */
[----:B------:R-:W-:Y:S02]  /*b6d0*/  @!P2 SHF.R.S64 R3, R3, 0x1f, R0 ;  /* 0x0000001f0303a819 */ /* 0x000fe40000001000 */
[----:B------:R-:W-:Y:S02]  /*b6e0*/  @!P2 IADD3 R72, P1, PT, R5, R72, RZ ;  /* 0x000000480548a210 */ /* 0x000fe40007f3e0ff */
[----:B--2---:R-:W-:Y:S02]  /*b6f0*/  @!P2 IADD3 R74, P0, PT, R3, R74, RZ ;  /* 0x0000004a034aa210 */ /* 0x004fe40007f1e0ff */
        /* <DEDUP_REMOVED lines=74> */
.L_x_5560:
[----:B------:R-:W-:Y:S01]  /*bba0*/  UISETP.GT.AND UP0, UPT, UR6, UR33, UPT ;  /* 0x000000210600728c */ /* 0x000fe2000bf04270 */
[----:B------:R-:W-:Y:S02]  /*bbb0*/  IADD3 R76, P1, PT, R76, R83, RZ ;  /* 0x000000534c4c7210 */ /* 0x000fe40007f3e0ff */
[----:B------:R-:W-:Y:S03]  /*bbc0*/  IADD3 R22, P0, PT, R22, R87, RZ ;  /* 0x0000005716167210 */ /* 0x000fe60007f1e0ff */
[----:B------:R-:W-:Y:S02]  /*bbd0*/  IMAD.X R77, R77, 0x1, R82, P1 ;  /* 0x000000014d4d7824 */ /* 0x000fe400008e0652 */
[----:B------:R-:W-:Y:S01]  /*bbe0*/  IMAD.X R23, R23, 0x1, R85, P0 ;  /* 0x0000000117177824 */ /* 0x000fe200000e0655 */
[----:B------:R-:W-:Y:S07]  /*bbf0*/  BRA.U UP0, `(.L_x_5561) ;  /* 0xffffff6900bc7547 */ /* 0x000fee000b83ffff */
.L_x_5539:
        /* <DEDUP_REMOVED lines=18> */
[----:B------:R-:W-:Y:S01]  /*bd20*/  VIADD R39, R100, 0x20 ;  /* 0x0000002064277836 */ /* 0x000fe20000000000 */
[----:B------:R-:W-:-:S06]  /*bd30*/  UIADD3 UR10, UPT, UPT, -UR25, UR21, URZ ;  /* 0x00000015190a7290 */ /* 0x000fcc000fffe1ff */
        /* <DEDUP_REMOVED lines=9> */
[----:B------:R-:W-:Y:S01]  /*bdd0*/  @!P1 LEA.HI.X R7, R45, R5, R41, 0x1, P0 ;  /* 0x000000052d079211 */ /* 0x000fe200000f0c29 */
[----:B------:R-:W-:Y:S01]  /*bde0*/  VIADD R41, R100, 0x30 ;  /* 0x0000003064297836 */ /* 0x000fe20000000000 */
        /* <DEDUP_REMOVED lines=19> */
.L_x_5565:
[----:B------:R-:W-:Y:S05]  /*bf20*/  BSYNC.RECONVERGENT B0 ;  /* 0x0000000000007941 */ /* 0x000fea0003800200 */
.L_x_5564:
        /* <DEDUP_REMOVED lines=12> */
.L_x_5563:
        /* <DEDUP_REMOVED lines=24> */
[----:B------:R1:W5:Y:S01]  /*c170*/  LDG.E.128 R24, desc[UR4][R42.64+0x80] ;  /* 0x000080042a187981 */ /* 0x000362000c1e1d00 */
[----:B------:R-:W2:Y:S03]  /*c180*/  LDCU.64 UR10, c[0x0][0x4c8] ;  /* 0x00009900ff0a77ac */ /* 0x000ea60008000a00 */
[----:B------:R1:W5:Y:S01]  /*c190*/  LDG.E.128 R12, desc[UR4][R42.64+0x100] ;  /* 0x000100042a0c7981 */ /* 0x000362000c1e1d00 */
[----:B------:R-:W3:Y:S03]  /*c1a0*/  LDCU.64 UR8, c[0x0][0x4d0] ;  /* 0x00009a00ff0877ac */ /* 0x000ee60008000a00 */
[----:B------:R1:W5:Y:S04]  /*c1b0*/  LDG.E.128 R8, desc[UR4][R42.64+0x180] ;  /* 0x000180042a087981 */ /* 0x000368000c1e1d00 */
[----:B------:R1:W5:Y:S01]  /*c1c0*/  LDG.E.128 R28, desc[UR4][R42.64] ;  /* 0x000000042a1c7981 */ /* 0x000362000c1e1d00 */
[----:B------:R-:W-:Y:S01]  /*c1d0*/  ISETP.GE.AND P2, PT, R20, R23, PT ;  /* 0x000000171400720c */ /* 0x000fe20003f46270 */
[C---:B------:R-:W-:Y:S01]  /*c1e0*/  IMAD.SHL.U32 R48, R16.reuse, 0x2, RZ ;  /* 0x0000000210307824 */ /* 0x040fe200078e00ff */
[----:B------:R-:W-:Y:S01]  /*c1f0*/  SHF.L.U64.HI R0, R16, 0x1, R18 ;  /* 0x0000000110007819 */ /* 0x000fe20000010212 */
[----:B------:R-:W-:Y:S03]  /*c200*/  BSSY.RECONVERGENT B0, `(.L_x_5570) ;  /* 0x000002d000007945 */ /* 0x000fe60003800200 */
[----:B--2---:R-:W-:-:S02]  /*c210*/  IADD3 R46, P1, PT, R48, UR10, RZ ;  /* 0x0000000a302e7c10 */ /* 0x004fc4000ff3e0ff */
[----:B---3--:R-:W-:Y:S02]  /*c220*/  IADD3 R48, P0, PT, R48, UR8, RZ ;  /* 0x0000000830307c10 */ /* 0x008fe4000ff1e0ff */
[C---:B------:R-:W-:Y:S02]  /*c230*/  IADD3.X R47, PT, PT, R0.reuse, UR11, RZ, P1, !PT ;  /* 0x0000000b002f7c10 */ /* 0x040fe40008ffe4ff */
[----:B------:R-:W-:Y:S01]  /*c240*/  IADD3.X R49, PT, PT, R0, UR9, RZ, P0, !PT ;  /* 0x0000000900317c10 */ /* 0x000fe200087fe4ff */
[----:B------:R-:W-:Y:S08]  /*c250*/  @P2 BRA `(.L_x_5571) ;  /* 0x00000000009c2947 */ /* 0x000ff00003800000 */
        /* <DEDUP_REMOVED lines=39> */
.L_x_5571:
[----:B------:R-:W-:Y:S05]  /*c4d0*/  BSYNC.RECONVERGENT B0 ;  /* 0x0000000000007941 */ /* 0x000fea0003800200 */
.L_x_5570:
        /* <DEDUP_REMOVED lines=44> */
.L_x_5573:
[----:B------:R-:W-:Y:S05]  /*c7a0*/  BSYNC.RECONVERGENT B0 ;  /* 0x0000000000007941 */ /* 0x000fea0003800200 */
.L_x_5572:
        /* <DEDUP_REMOVED lines=8> */
[----:B---3--:R-:W-:Y:S01]  /*c830*/  IMAD.U32 R27, R14, 0x10000, RZ ;  /* 0x000100000e1b7824 */ /* 0x008fe200078e00ff */
[----:B------:R-:W-:Y:S02]  /*c840*/  SHF.L.U32 R17, R13, 0x10, RZ ;  /* 0x000000100d117819 */ /* 0x000fe400000006ff */
[C---:B------:R-:W-:Y:S02]  /*c850*/  SHF.L.U32 R13, R12.reuse, 0x10, RZ ;  /* 0x000000100c0d7819 */ /* 0x040fe400000006ff */
[----:B--2---:R-:W-:-:S02]  /*c860*/  LOP3.LUT R28, R12, 0xffff0000, RZ, 0xc0, !PT ;  /* 0xffff00000c1c7812 */ /* 0x004fc400078ec0ff */
[C---:B------:R-:W-:Y:S02]  /*c870*/  SHF.L.U32 R26, R15.reuse, 0x10, RZ ;  /* 0x000000100f1a7819 */ /* 0x040fe400000006ff */
[----:B------:R-:W-:Y:S02]  /*c880*/  LOP3.LUT R24, R15, 0xffff0000, RZ, 0xc0, !PT ;  /* 0xffff00000f187812 */ /* 0x000fe400078ec0ff */
        /* <DEDUP_REMOVED lines=30> */
.L_x_5575:
[----:B------:R-:W-:Y:S05]  /*ca70*/  BSYNC.RECONVERGENT B0 ;  /* 0x0000000000007941 */ /* 0x000fea0003800200 */
.L_x_5574:
        /* <DEDUP_REMOVED lines=11> */
[----:B---3--:R-:W-:-:S02]  /*cb30*/  LOP3.LUT R24, R8, 0xffff0000, RZ, 0xc0, !PT ;  /* 0xffff000008187812 */ /* 0x008fc400078ec0ff */
[C---:B------:R-:W-:Y:S02]  /*cb40*/  SHF.L.U32 R19, R11.reuse, 0x10, RZ ;  /* 0x000000100b137819 */ /* 0x040fe400000006ff */
[----:B------:R-:W-:Y:S02]  /*cb50*/  LOP3.LUT R17, R11, 0xffff0000, RZ, 0xc0, !PT ;  /* 0xffff00000b117812 */ /* 0x000fe400078ec0ff */
[----:B------:R-:W-:Y:S02]  /*cb60*/  LOP3.LUT R25, R10, 0xffff0000, RZ, 0xc0, !PT ;  /* 0xffff00000a197812 */ /* 0x000fe400078ec0ff */
[----:B-----5:R-:W-:Y:S02]  /*cb70*/  LOP3.LUT R13, R4, 0xffff0000, RZ, 0xc0, !PT ;  /* 0xffff0000040d7812 */ /* 0x020fe400078ec0ff */
[----:B------:R-:W-:Y:S02]  /*cb80*/  LOP3.LUT R8, R5, 0xffff0000, RZ, 0xc0, !PT ;  /* 0xffff000005087812 */ /* 0x000fe400078ec0ff */
[----:B--2---:R-:W-:Y:S01]  /*cb90*/  LOP3.LUT R15, R6, 0xffff0000, RZ, 0xc0, !PT ;  /* 0xffff0000060f7812 */ /* 0x004fe200078ec0ff */
        /* <DEDUP_REMOVED lines=12> */
[C---:B------:R-:W-:Y:S01]  /*cc60*/  FMUL.FTZ R15, R24.reuse, R6 ;  /* 0x00000006180f7220 */ /* 0x040fe20000410000 */
[----:B------:R-:W-:Y:S01]  /*cc70*/  FFMA.FTZ R19, R19, R8, R12 ;  /* 0x0000000813137223 */ /* 0x000fe2000001000c */
[-C--:B------:R-:W-:Y:S01]  /*cc80*/  FMUL.FTZ R8, R24, R4.reuse ;  /* 0x0000000418087220 */ /* 0x080fe20000410000 */
[C---:B------:R-:W-:Y:S01]  /*cc90*/  FMUL.FTZ R13, R25.reuse, R5 ;  /* 0x00000005190d7220 */ /* 0x040fe20000410000 */
[-C--:B------:R-:W-:Y:S01]  /*cca0*/  FMUL.FTZ R12, R25, R7.reuse ;  /* 0x00000007190c7220 */ /* 0x080fe20000410000 */
[C---:B------:R-:W-:Y:S01]  /*ccb0*/  FFMA.FTZ R15, R9.reuse, R4, R15 ;  /* 0x00000004090f7223 */ /* 0x040fe2000001000f */
[----:B------:R-:W-:Y:S01]  /*ccc0*/  FFMA.FTZ R8, R9, R6, -R8 ;  /* 0x0000000609087223 */ /* 0x000fe20000010808 */
[C---:B------:R-:W-:Y:S01]  /*ccd0*/  FFMA.FTZ R13, R22.reuse, R7, -R13 ;  /* 0x00000007160d7223 */ /* 0x040fe2000001080d */
[----:B------:R-:W-:Y:S01]  /*cce0*/  FFMA.FTZ R12, R22, R5, R12 ;  /* 0x00000005160c7223 */ /* 0x000fe2000001000c */
[----:B------:R-:W-:-:S02]  /*ccf0*/  F2FP.BF16.F32.PACK_AB R9, R0, R11 ;  /* 0x0000000b0009723e */ /* 0x000fc400000010ff */
[----:B------:R-:W-:Y:S02]  /*cd00*/  F2FP.BF16.F32.PACK_AB R11, R19, R10 ;  /* 0x0000000a130b723e */ /* 0x000fe400000010ff */
[----:B------:R-:W-:Y:S02]  /*cd10*/  F2FP.BF16.F32.PACK_AB R8, R15, R8 ;  /* 0x000000080f08723e */ /* 0x000fe400000010ff */
[----:B------:R-:W-:Y:S02]  /*cd20*/  F2FP.BF16.F32.PACK_AB R10, R12, R13 ;  /* 0x0000000d0c0a723e */ /* 0x000fe400000010ff */
.L_x_5577:
[----:B------:R-:W-:Y:S05]  /*cd30*/  BSYNC.RECONVERGENT B0 ;  /* 0x0000000000007941 */ /* 0x000fea0003800200 */
.L_x_5576:
[----:B------:R1:W-:Y:S02]  /*cd40*/  STS.128 [R243+0x6000], R8 ;  /* 0x00600008f3007388 */ /* 0x0003e40000000c00 */
.L_x_5569:
[----:B------:R-:W-:Y:S05]  /*cd50*/  BSYNC.RECONVERGENT B1 ;  /* 0x0000000000017941 */ /* 0x000fea0003800200 */
.L_x_5568:
        /* <DEDUP_REMOVED lines=13> */
[----:B------:R-:W1:Y:S01]  /*ce30*/  LDCU.64 UR10, c[0x0][0x4c8] ;  /* 0x00009900ff0a77ac */ /* 0x000e620008000a00 */
[C---:B---3--:R-:W-:Y:S01]  /*ce40*/  IADD3 R5, P0, PT, R39.reuse, R16, RZ ;  /* 0x0000001027057210 */ /* 0x048fe20007f1e0ff */
        /* <DEDUP_REMOVED lines=16> */
[C---:B------:R-:W-:Y:S02]  /*cf50*/  LOP3.LUT R38, R30.reuse, 0xffff0000, RZ, 0xc0, !PT ;  /* 0xffff00001e267812 */ /* 0x040fe400078ec0ff */
[----:B------:R-:W-:Y:S02]  /*cf60*/  SHF.L.U32 R36, R30, 0x10, RZ ;  /* 0x000000101e247819 */ /* 0x000fe400000006ff */
[----:B--2---:R-:W-:Y:S02]  /*cf70*/  LOP3.LUT R33, R6, 0xffff0000, RZ, 0xc0, !PT ;  /* 0xffff000006217812 */ /* 0x004fe400078ec0ff */
[----:B---3--:R-:W-:Y:S02]  /*cf80*/  LOP3.LUT R31, R4, 0xffff0000, RZ, 0xc0, !PT ;  /* 0xffff0000041f7812 */ /* 0x008fe400078ec0ff */
[----:B------:R-:W-:-:S02]  /*cf90*/  LOP3.LUT R29, R5, 0xffff0000, RZ, 0xc0, !PT ;  /* 0xffff0000051d7812 */ /* 0x000fc400078ec0ff */
[----:B------:R-:W-:Y:S01]  /*cfa0*/  LOP3.LUT R32, R7, 0xffff0000, RZ, 0xc0, !PT ;  /* 0xffff000007207812 */ /* 0x000fe200078ec0ff */
[C---:B------:R-:W-:Y:S01]  /*cfb0*/  FMUL.FTZ R28, R0.reuse, R31 ;  /* 0x0000001f001c7220 */ /* 0x040fe20000410000 */
[----:B------:R-:W-:Y:S01]  /*cfc0*/  FMUL.FTZ R0, R0, R33 ;  /* 0x0000002100007220 */ /* 0x000fe20000410000 */
[----:B------:R-:W-:Y:S01]  /*cfd0*/  IMAD.U32 R5, R5, 0x10000, RZ ;  /* 0x0001000005057824 */ /* 0x000fe200078e00ff */
[----:B------:R-:W-:Y:S01]  /*cfe0*/  SHF.L.U32 R7, R7, 0x10, RZ ;  /* 0x0000001007077819 */ /* 0x000fe200000006ff */
[----:B------:R-:W-:Y:S01]  /*cff0*/  FMUL.FTZ R30, R34, R29 ;  /* 0x0000001d221e7220 */ /* 0x000fe20000410000 */
[----:B------:R-:W-:Y:S01]  /*d000*/  IMAD.U32 R4, R4, 0x10000, RZ ;  /* 0x0001000004047824 */ /* 0x000fe200078e00ff */
[----:B------:R-:W-:Y:S01]  /*d010*/  SHF.L.U32 R6, R6, 0x10, RZ ;  /* 0x0000001006067819 */ /* 0x000fe200000006ff */
[C---:B------:R-:W-:Y:S01]  /*d020*/  FFMA.FTZ R28, R17.reuse, R33, -R28 ;  /* 0x00000021111c7223 */ /* 0x040fe2000001081c */
[----:B------:R-:W-:Y:S01]  /*d030*/  FMUL.FTZ R34, R34, R32 ;  /* 0x0000002022227220 */ /* 0x000fe20000410000 */
[----:B------:R-:W-:Y:S01]  /*d040*/  FFMA.FTZ R17, R17, R31, R0 ;  /* 0x0000001f11117223 */ /* 0x000fe20000010000 */
[C---:B------:R-:W-:Y:S01]  /*d050*/  FMUL.FTZ R31, R38.reuse, R5 ;  /* 0x00000005261f7220 */ /* 0x040fe20000410000 */
[----:B------:R-:W-:Y:S01]  /*d060*/  FMUL.FTZ R0, R37, R4 ;  /* 0x0000000425007220 */ /* 0x000fe20000410000 */
[----:B------:R-:W-:Y:S01]  /*d070*/  FMUL.FTZ R38, R38, R7 ;  /* 0x0000000726267220 */ /* 0x000fe20000410000 */
[C---:B------:R-:W-:Y:S01]  /*d080*/  FFMA.FTZ R30, R35.reuse, R32, -R30 ;  /* 0x00000020231e7223 */ /* 0x040fe2000001081e */
[----:B------:R-:W-:Y:S01]  /*d090*/  FFMA.FTZ R29, R35, R29, R34 ;  /* 0x0000001d231d7223 */ /* 0x000fe20000010022 */
        /* <DEDUP_REMOVED lines=10> */
[----:B------:R-:W-:Y:S02]  /*d140*/  MOV R31, R4 ;  /* 0x00000004001f7202 */ /* 0x000fe40000000f00 */
.L_x_5581:
[----:B------:R-:W-:Y:S05]  /*d150*/  BSYNC.RECONVERGENT B0 ;  /* 0x0000000000007941 */ /* 0x000fea0003800200 */
.L_x_5580:
[----:B-----5:R1:W-:Y:S01]  /*d160*/  STS.128 [R243+0x800], R28 ;  /* 0x0008001cf3007388 */ /* 0x0203e20000000c00 */
[----:B------:R-:W-:Y:S01]  /*d170*/  LOP3.LUT R0, R20, 0x40, RZ, 0xfc, !PT ;  /* 0x0000004014007812 */ /* 0x000fe200078efcff */
[----:B------:R-:W-:Y:S03]  /*d180*/  BSSY.RECONVERGENT B0, `(.L_x_5582) ;  /* 0x0000035000007945 */ /* 0x000fe60003800200 */
[----:B------:R-:W-:-:S13]  /*d190*/  ISETP.GE.AND P0, PT, R0, R23, PT ;  /* 0x000000170000720c */ /* 0x000fda0003f06270 */
[----:B------:R-:W-:Y:S05]  /*d1a0*/  @P0 BRA `(.L_x_5583) ;  /* 0x0000000000c80947 */ /* 0x000fea0003800000 */
[----:B------:R-:W2:Y:S01]  /*d1b0*/  LDCU.64 UR10, c[0x0][0x4c8] ;  /* 0x00009900ff0a77ac */ /* 0x000ea20008000a00 */
[C---:B---3--:R-:W-:Y:S01]  /*d1c0*/  IADD3 R5, P0, PT, R39.reuse, R16, RZ ;  /* 0x0000001027057210 */ /* 0x048fe20007f1e0ff */
[----:B------:R-:W3:Y:S03]  /*d1d0*/  LDCU.64 UR8, c[0x0][0x4d0] ;  /* 0x00009a00ff0877ac */ /* 0x000ee60008000a00 */
[----:B------:R-:W-:Y:S01]  /*d1e0*/  LEA.HI.X.SX32 R4, R39, R18, 0x1, P0 ;  /* 0x0000001227047211 */ /* 0x000fe200000f0eff */
[----:B------:R-:W-:-:S03]  /*d1f0*/  IMAD.SHL.U32 R0, R5, 0x2, RZ ;  /* 0x0000000205007824 */ /* 0x000fc600078e00ff */
[----:B------:R-:W-:Y:S02]  /*d200*/  SHF.L.U64.HI R4, R5, 0x1, R4 ;  /* 0x0000000105047819 */ /* 0x000fe40000010204 */
[C---:B--2---:R-:W-:Y:S02]  /*d210*/  IADD3 R6, P1, PT, R0.reuse, UR10, RZ ;  /* 0x0000000a00067c10 */ /* 0x044fe4000ff3e0ff */
[----:B---3--:R-:W-:Y:S02]  /*d220*/  IADD3 R34, P0, PT, R0, UR8, RZ ;  /* 0x0000000800227c10 */ /* 0x008fe4000ff1e0ff */
[C---:B------:R-:W-:Y:S02]  /*d230*/  IADD3.X R7, PT, PT, R4.reuse, UR11, RZ, P1, !PT ;  /* 0x0000000b04077c10 */ /* 0x040fe40008ffe4ff */
[----:B------:R-:W-:-:S04]  /*d240*/  IADD3.X R35, PT, PT, R4, UR9, RZ, P0, !PT ;  /* 0x0000000904237c10 */ /* 0x000fc800087fe4ff */
[----:B------:R-:W2:Y:S04]  /*d250*/  LDG.E.64 R6, desc[UR4][R6.64+0x40] ;  /* 0x0000400406067981 */ /* 0x000ea8000c1e1b00 */
[----:B------:R3:W4:Y:S01]  /*d260*/  LDG.E.64 R4, desc[UR4][R34.64+0x40] ;  /* 0x0000400422047981 */ /* 0x000722000c1e1b00 */
[C---:B-1----:R-:W-:Y:S01]  /*d270*/  IMAD.U32 R31, R27.reuse, 0x10000, RZ ;  /* 0x000100001b1f7824 */ /* 0x042fe200078e00ff */
[----:B------:R-:W-:Y:S02]  /*d280*/  LOP3.LUT R30, R27, 0xffff0000, RZ, 0xc0, !PT ;  /* 0xffff00001b1e7812 */ /* 0x000fe400078ec0ff */
[C---:B------:R-:W-:Y:S01]  /*d290*/  LOP3.LUT R0, R25.reuse, 0xffff0000, RZ, 0xc0, !PT ;  /* 0xffff000019007812 */ /* 0x040fe200078ec0ff */
[----:B------:R-:W-:Y:S01]  /*d2a0*/  IMAD.U32 R17, R25, 0x10000, RZ ;  /* 0x0001000019117824 */ /* 0x000fe200078e00ff */
[----:B------:R-:W-:-:S02]  /*d2b0*/  SHF.L.U32 R19, R24, 0x10, RZ ;  /* 0x0000001018137819 */ /* 0x000fc400000006ff */
[----:B------:R-:W-:Y:S02]  /*d2c0*/  LOP3.LUT R33, R24, 0xffff0000, RZ, 0xc0, !PT ;  /* 0xffff000018217812 */ /* 0x000fe400078ec0ff */
[C---:B------:R-:W-:Y:S02]  /*d2d0*/  SHF.L.U32 R32, R26.reuse, 0x10, RZ ;  /* 0x000000101a207819 */ /* 0x040fe400000006ff */
[----:B---3--:R-:W-:Y:S02]  /*d2e0*/  LOP3.LUT R34, R26, 0xffff0000, RZ, 0xc0, !PT ;  /* 0xffff00001a227812 */ /* 0x008fe400078ec0ff */
[----:B--2---:R-:W-:Y:S02]  /*d2f0*/  LOP3.LUT R29, R6, 0xffff0000, RZ, 0xc0, !PT ;  /* 0xffff0000061d7812 */ /* 0x004fe400078ec0ff */
[----:B----4-:R-:W-:Y:S02]  /*d300*/  LOP3.LUT R27, R4, 0xffff0000, RZ, 0xc0, !PT ;  /* 0xffff0000041b7812 */ /* 0x010fe400078ec0ff */
        /* <DEDUP_REMOVED lines=28> */
.L_x_5583:
[----:B------:R-:W-:Y:S05]  /*d4d0*/  BSYNC.RECONVERGENT B0 ;  /* 0x0000000000007941 */ /* 0x000fea0003800200 */
.L_x_5582:
[----:B------:R2:W-:Y:S01]  /*d4e0*/  STS.128 [R243+0x2800], R24 ;  /* 0x00280018f3007388 */ /* 0x0005e20000000c00 */
[----:B------:R-:W-:Y:S01]  /*d4f0*/  LOP3.LUT R0, R20, 0x80, RZ, 0xfc, !PT ;  /* 0x0000008014007812 */ /* 0x000fe200078efcff */
[----:B------:R-:W-:Y:S03]  /*d500*/  BSSY.RECONVERGENT B0, `(.L_x_5584) ;  /* 0x0000033000007945 */ /* 0x000fe60003800200 */
[----:B------:R-:W-:-:S13]  /*d510*/  ISETP.GE.AND P0, PT, R0, R23, PT ;  /* 0x000000170000720c */ /* 0x000fda0003f06270 */
[----:B------:R-:W-:Y:S05]  /*d520*/  @P0 BRA `(.L_x_5585) ;  /* 0x0000000000c00947 */ /* 0x000fea0003800000 */
[----:B------:R-:W4:Y:S01]  /*d530*/  LDCU.64 UR10, c[0x0][0x4c8] ;  /* 0x00009900ff0a77ac */ /* 0x000f220008000a00 */
[C---:B---3--:R-:W-:Y:S01]  /*d540*/  IADD3 R5, P0, PT, R39.reuse, R16, RZ ;  /* 0x0000001027057210 */ /* 0x048fe20007f1e0ff */
[----:B------:R-:W1:Y:S03]  /*d550*/  LDCU.64 UR8, c[0x0][0x4d0] ;  /* 0x00009a00ff0877ac */ /* 0x000e660008000a00 */
[----:B------:R-:W-:Y:S01]  /*d560*/  LEA.HI.X.SX32 R4, R39, R18, 0x1, P0 ;  /* 0x0000001227047211 */ /* 0x000fe200000f0eff */
[----:B------:R-:W-:-:S03]  /*d570*/  IMAD.SHL.U32 R0, R5, 0x2, RZ ;  /* 0x0000000205007824 */ /* 0x000fc600078e00ff */
[----:B------:R-:W-:Y:S02]  /*d580*/  SHF.L.U64.HI R4, R5, 0x1, R4 ;  /* 0x0000000105047819 */ /* 0x000fe40000010204 */
[C---:B----4-:R-:W-:Y:S02]  /*d590*/  IADD3 R6, P1, PT, R0.reuse, UR10, RZ ;  /* 0x0000000a00067c10 */ /* 0x050fe4000ff3e0ff */
[----:B-1----:R-:W-:Y:S02]  /*d5a0*/  IADD3 R30, P0, PT, R0, UR8, RZ ;  /* 0x00000008001e7c10 */ /* 0x002fe4000ff1e0ff */
[C---:B------:R-:W-:Y:S02]  /*d5b0*/  IADD3.X R7, PT, PT, R4.reuse, UR11, RZ, P1, !PT ;  /* 0x0000000b04077c10 */ /* 0x040fe40008ffe4ff */
[----:B------:R-:W-:-:S04]  /*d5c0*/  IADD3.X R31, PT, PT, R4, UR9, RZ, P0, !PT ;  /* 0x00000009041f7c10 */ /* 0x000fc800087fe4ff */
[----:B------:R-:W3:Y:S04]  /*d5d0*/  LDG.E.64 R6, desc[UR4][R6.64+0x80] ;  /* 0x0000800406067981 */ /* 0x000ee8000c1e1b00 */
[----:B------:R1:W4:Y:S01]  /*d5e0*/  LDG.E.64 R4, desc[UR4][R30.64+0x80] ;  /* 0x000080041e047981 */ /* 0x000322000c1e1b00 */
[C---:B------:R-:W-:Y:S01]  /*d5f0*/  LOP3.LUT R0, R13.reuse, 0xffff0000, RZ, 0xc0, !PT ;  /* 0xffff00000d007812 */ /* 0x040fe200078ec0ff */
[----:B------:R-:W-:Y:S01]  /*d600*/  IMAD.U32 R17, R13, 0x10000, RZ ;  /* 0x000100000d117824 */ /* 0x000fe200078e00ff */
[C---:B------:R-:W-:Y:S01]  /*d610*/  SHF.L.U32 R13, R12.reuse, 0x10, RZ ;  /* 0x000000100c0d7819 */ /* 0x040fe200000006ff */
[C---:B--2---:R-:W-:Y:S01]  /*d620*/  IMAD.U32 R27, R15.reuse, 0x10000, RZ ;  /* 0x000100000f1b7824 */ /* 0x044fe200078e00ff */
[----:B------:R-:W-:Y:S02]  /*d630*/  LOP3.LUT R29, R12, 0xffff0000, RZ, 0xc0, !PT ;  /* 0xffff00000c1d7812 */ /* 0x000fe400078ec0ff */
[----:B------:R-:W-:-:S02]  /*d640*/  LOP3.LUT R26, R15, 0xffff0000, RZ, 0xc0, !PT ;  /* 0xffff00000f1a7812 */ /* 0x000fc400078ec0ff */
[C---:B------:R-:W-:Y:S02]  /*d650*/  SHF.L.U32 R28, R14.reuse, 0x10, RZ ;  /* 0x000000100e1c7819 */ /* 0x040fe400000006ff */
[----:B-1----:R-:W-:Y:S02]  /*d660*/  LOP3.LUT R30, R14, 0xffff0000, RZ, 0xc0, !PT ;  /* 0xffff00000e1e7812 */ /* 0x002fe400078ec0ff */
[----:B---3--:R-:W-:Y:S02]  /*d670*/  LOP3.LUT R25, R6, 0xffff0000, RZ, 0xc0, !PT ;  /* 0xffff000006197812 */ /* 0x008fe400078ec0ff */
        /* <DEDUP_REMOVED lines=27> */
.L_x_5585:
[----:B------:R-:W-:Y:S05]  /*d830*/  BSYNC.RECONVERGENT B0 ;  /* 0x0000000000007941 */ /* 0x000fea0003800200 */
.L_x_5584:
[----:B------:R4:W-:Y:S01]  /*d840*/  STS.128 [R243+0x4800], R12 ;  /* 0x0048000cf3007388 */ /* 0x0009e20000000c00 */
[----:B------:R-:W-:Y:S01]  /*d850*/  LOP3.LUT R0, R20, 0xc0, RZ, 0xfc, !PT ;  /* 0x000000c014007812 */ /* 0x000fe200078efcff */
[----:B------:R-:W-:Y:S03]  /*d860*/  BSSY.RECONVERGENT B0, `(.L_x_5586) ;  /* 0x0000033000007945 */ /* 0x000fe60003800200 */
[----:B------:R-:W-:-:S13]  /*d870*/  ISETP.GE.AND P0, PT, R0, R23, PT ;  /* 0x000000170000720c */ /* 0x000fda0003f06270 */
[----:B------:R-:W-:Y:S05]  /*d880*/  @P0 BRA `(.L_x_5587) ;  /* 0x0000000000c00947 */ /* 0x000fea0003800000 */
[----:B------:R-:W5:Y:S01]  /*d890*/  LDCU.64 UR10, c[0x0][0x4c8] ;  /* 0x00009900ff0a77ac */ /* 0x000f620008000a00 */
[C---:B------:R-:W-:Y:S01]  /*d8a0*/  IADD3 R0, P0, PT, R39.reuse, R16, RZ ;  /* 0x0000001027007210 */ /* 0x040fe20007f1e0ff */
[----:B------:R-:W1:Y:S03]  /*d8b0*/  LDCU.64 UR8, c[0x0][0x4d0] ;  /* 0x00009a00ff0877ac */ /* 0x000e660008000a00 */
[----:B------:R-:W-:Y:S01]  /*d8c0*/  LEA.HI.X.SX32 R39, R39, R18, 0x1, P0 ;  /* 0x0000001227277211 */ /* 0x000fe200000f0eff */
[----:B---3--:R-:W-:-:S03]  /*d8d0*/  IMAD.SHL.U32 R4, R0, 0x2, RZ ;  /* 0x0000000200047824 */ /* 0x008fc600078e00ff */
[----:B------:R-:W-:Y:S02]  /*d8e0*/  SHF.L.U64.HI R39, R0, 0x1, R39 ;  /* 0x0000000100277819 */ /* 0x000fe40000010227 */
[C---:B-----5:R-:W-:Y:S02]  /*d8f0*/  IADD3 R6, P1, PT, R4.reuse, UR10, RZ ;  /* 0x0000000a04067c10 */ /* 0x060fe4000ff3e0ff */
[----:B-1----:R-:W-:Y:S02]  /*d900*/  IADD3 R4, P0, PT, R4, UR8, RZ ;  /* 0x0000000804047c10 */ /* 0x002fe4000ff1e0ff */
[C---:B------:R-:W-:Y:S02]  /*d910*/  IADD3.X R7, PT, PT, R39.reuse, UR11, RZ, P1, !PT ;  /* 0x0000000b27077c10 */ /* 0x040fe40008ffe4ff */
[----:B------:R-:W-:-:S04]  /*d920*/  IADD3.X R5, PT, PT, R39, UR9, RZ, P0, !PT ;  /* 0x0000000927057c10 */ /* 0x000fc800087fe4ff */
[----:B------:R-:W3:Y:S04]  /*d930*/  LDG.E.64 R6, desc[UR4][R6.64+0xc0] ;  /* 0x0000c00406067981 */ /* 0x000ee8000c1e1b00 */
[----:B------:R-:W5:Y:S01]  /*d940*/  LDG.E.64 R4, desc[UR4][R4.64+0xc0] ;  /* 0x0000c00404047981 */ /* 0x000f62000c1e1b00 */
[C---:B------:R-:W-:Y:S01]  /*d950*/  LOP3.LUT R0, R9.reuse, 0xffff0000, RZ, 0xc0, !PT ;  /* 0xffff000009007812 */ /* 0x040fe200078ec0ff */
[----:B----4-:R-:W-:Y:S01]  /*d960*/  IMAD.U32 R12, R9, 0x10000, RZ ;  /* 0x00010000090c7824 */ /* 0x010fe200078e00ff */
[C---:B------:R-:W-:Y:S01]  /*d970*/  SHF.L.U32 R9, R8.reuse, 0x10, RZ ;  /* 0x0000001008097819 */ /* 0x040fe200000006ff */
[C---:B------:R-:W-:Y:S01]  /*d980*/  IMAD.U32 R19, R11.reuse, 0x10000, RZ ;  /* 0x000100000b137824 */ /* 0x040fe200078e00ff */
[----:B--2---:R-:W-:Y:S02]  /*d990*/  LOP3.LUT R25, R8, 0xffff0000, RZ, 0xc0, !PT ;  /* 0xffff000008197812 */ /* 0x004fe400078ec0ff */
[----:B------:R-:W-:-:S02]  /*d9a0*/  LOP3.LUT R17, R11, 0xffff0000, RZ, 0xc0, !PT ;  /* 0xffff00000b117812 */ /* 0x000fc400078ec0ff */
[C---:B------:R-:W-:Y:S02]  /*d9b0*/  SHF.L.U32 R24, R10.reuse, 0x10, RZ ;  /* 0x000000100a187819 */ /* 0x040fe400000006ff */
[----:B------:R-:W-:Y:S02]  /*d9c0*/  LOP3.LUT R26, R10, 0xffff0000, RZ, 0xc0, !PT ;  /* 0xffff00000a1a7812 */ /* 0x000fe400078ec0ff */
[----:B---3--:R-:W-:Y:S02]  /*d9d0*/  LOP3.LUT R15, R6, 0xffff0000, RZ, 0xc0, !PT ;  /* 0xffff0000060f7812 */ /* 0x008fe400078ec0ff */
[----:B-----5:R-:W-:Y:S02]  /*d9e0*/  LOP3.LUT R13, R4, 0xffff0000, RZ, 0xc0, !PT ;  /* 0xffff0000040d7812 */ /* 0x020fe400078ec0ff */
[----:B------:R-:W-:Y:S02]  /*d9f0*/  LOP3.LUT R8, R5, 0xffff0000, RZ, 0xc0, !PT ;  /* 0xffff000005087812 */ /* 0x000fe400078ec0ff */
[----:B------:R-:W-:Y:S01]  /*da00*/  LOP3.LUT R14, R7, 0xffff0000, RZ, 0xc0, !PT ;  /* 0xffff0000070e7812 */ /* 0x000fe200078ec0ff */
[C---:B------:R-:W-:Y:S01]  /*da10*/  FMUL.FTZ R11, R0.reuse, R13 ;  /* 0x0000000d000b7220 */ /* 0x040fe20000410000 */
[----:B------:R-:W-:Y:S01]  /*da20*/  FMUL.FTZ R0, R0, R15 ;  /* 0x0000000f00007220 */ /* 0x000fe20000410000 */
[----:B------:R-:W-:-:S02]  /*da30*/  FMUL.FTZ R10, R17, R8 ;  /* 0x00000008110a7220 */ /* 0x000fc40000410000 */
        /* <DEDUP_REMOVED lines=21> */
.L_x_5587:
[----:B------:R-:W-:Y:S05]  /*db90*/  BSYNC.RECONVERGENT B0 ;  /* 0x0000000000007941 */ /* 0x000fea0003800200 */
.L_x_5586:
[----:B------:R1:W-:Y:S02]  /*dba0*/  STS.128 [R243+0x6800], R8 ;  /* 0x00680008f3007388 */ /* 0x0003e40000000c00 */
.L_x_5579:
[----:B------:R-:W-:Y:S05]  /*dbb0*/  BSYNC.RECONVERGENT B1 ;  /* 0x0000000000017941 */ /* 0x000fea0003800200 */
.L_x_5578:
        /* <DEDUP_REMOVED lines=11> */
[----:B------:R-:W-:Y:S01]  /*dc70*/  BSSY.RECONVERGENT B0, `(.L_x_5590) ;  /* 0x0000033000007945 */ /* 0x000fe20003800200 */
[----:B------:R-:W-:-:S11]  /*dc80*/  IMAD.SHL.U32 R17, R67, 0x20, RZ ;  /* 0x0000002043117824 */ /* 0x000fd600078e00ff */
        /* <DEDUP_REMOVED lines=15> */
[C---:B------:R-:W-:Y:S01]  /*dd80*/  LOP3.LUT R34, R31.reuse, 0xffff0000, RZ, 0xc0, !PT ;  /* 0xffff00001f227812 */ /* 0x040fe200078ec0ff */
[----:B------:R-:W-:Y:S01]  /*dd90*/  IMAD.U32 R36, R31, 0x10000, RZ ;  /* 0x000100001f247824 */ /* 0x000fe200078e00ff */
[C---:B------:R-:W-:Y:S02]  /*dda0*/  SHF.L.U32 R29, R28.reuse, 0x10, RZ ;  /* 0x000000101c1d7819 */ /* 0x040fe400000006ff */
[----:B------:R-:W-:-:S02]  /*ddb0*/  LOP3.LUT R38, R28, 0xffff0000, RZ, 0xc0, !PT ;  /* 0xffff00001c267812 */ /* 0x000fc400078ec0ff */
[C---:B------:R-:W-:Y:S02]  /*ddc0*/  SHF.L.U32 R37, R30.reuse, 0x10, RZ ;  /* 0x000000101e257819 */ /* 0x040fe400000006ff */
[----:B------:R-:W-:Y:S02]  /*ddd0*/  LOP3.LUT R30, R30, 0xffff0000, RZ, 0xc0, !PT ;  /* 0xffff00001e1e7812 */ /* 0x000fe400078ec0ff */
[----:B--2---:R-:W-:Y:S02]  /*dde0*/  LOP3.LUT R35, R6, 0xffff0000, RZ, 0xc0, !PT ;  /* 0xffff000006237812 */ /* 0x004fe400078ec0ff */
[----:B---3--:R-:W-:-:S03]  /*ddf0*/  LOP3.LUT R32, R4, 0xffff0000, RZ, 0xc0, !PT ;  /* 0xffff000004207812 */ /* 0x008fc600078ec0ff */
[C---:B------:R-:W-:Y:S01]  /*de00*/  FMUL.FTZ R41, R0.reuse, R35 ;  /* 0x0000002300297220 */ /* 0x040fe20000410000 */
[----:B------:R-:W-:Y:S02]  /*de10*/  LOP3.LUT R31, R5, 0xffff0000, RZ, 0xc0, !PT ;  /* 0xffff0000051f7812 */ /* 0x000fe400078ec0ff */
[----:B------:R-:W-:Y:S01]  /*de20*/  LOP3.LUT R33, R7, 0xffff0000, RZ, 0xc0, !PT ;  /* 0xffff000007217812 */ /* 0x000fe200078ec0ff */
[-C--:B------:R-:W-:Y:S01]  /*de30*/  FMUL.FTZ R28, R0, R32.reuse ;  /* 0x00000020001c7220 */ /* 0x080fe20000410000 */
[C---:B------:R-:W-:Y:S01]  /*de40*/  FFMA.FTZ R41, R19.reuse, R32, R41 ;  /* 0x0000002013297223 */ /* 0x040fe20000010029 */
[----:B------:R-:W-:Y:S01]  /*de50*/  FMUL.FTZ R45, R34, R31 ;  /* 0x0000001f222d7220 */ /* 0x000fe20000410000 */
[----:B------:R-:W-:Y:S01]  /*de60*/  SHF.L.U32 R6, R6, 0x10, RZ ;  /* 0x0000001006067819 */ /* 0x000fe200000006ff */
[----:B------:R-:W-:Y:S01]  /*de70*/  FFMA.FTZ R28, R19, R35, -R28 ;  /* 0x00000023131c7223 */ /* 0x000fe2000001081c */
[----:B------:R-:W-:Y:S01]  /*de80*/  FMUL.FTZ R19, R34, R33 ;  /* 0x0000002122137220 */ /* 0x000fe20000410000 */
[----:B------:R-:W-:Y:S01]  /*de90*/  IMAD.U32 R5, R5, 0x10000, RZ ;  /* 0x0001000005057824 */ /* 0x000fe200078e00ff */
[----:B------:R-:W-:Y:S01]  /*dea0*/  SHF.L.U32 R7, R7, 0x10, RZ ;  /* 0x0000001007077819 */ /* 0x000fe200000006ff */
[----:B------:R-:W-:-:S02]  /*deb0*/  IMAD.U32 R4, R4, 0x10000, RZ ;  /* 0x0001000004047824 */ /* 0x000fc400078e00ff */
[C---:B------:R-:W-:Y:S01]  /*dec0*/  FFMA.FTZ R45, R36.reuse, R33, -R45 ;  /* 0x00000021242d7223 */ /* 0x040fe2000001082d */
[----:B------:R-:W-:Y:S01]  /*ded0*/  FFMA.FTZ R36, R36, R31, R19 ;  /* 0x0000001f24247223 */ /* 0x000fe20000010013 */
[----:B------:R-:W-:Y:S01]  /*dee0*/  FMUL.FTZ R32, R30, R5 ;  /* 0x000000051e207220 */ /* 0x000fe20000410000 */
        /* <DEDUP_REMOVED lines=11> */
.L_x_5591:
[----:B------:R-:W-:Y:S05]  /*dfa0*/  BSYNC.RECONVERGENT B0 ;  /* 0x0000000000007941 */ /* 0x000fea0003800200 */
.L_x_5590:
[----:B-----5:R1:W-:Y:S01]  /*dfb0*/  STS.128 [R243+0x1000], R28 ;  /* 0x0010001cf3007388 */ /* 0x0203e20000000c00 */
[----:B------:R-:W-:Y:S01]  /*dfc0*/  LOP3.LUT R0, R20, 0x40, RZ, 0xfc, !PT ;  /* 0x0000004014007812 */ /* 0x000fe200078efcff */
[----:B------:R-:W-:Y:S03]  /*dfd0*/  BSSY.RECONVERGENT B0, `(.L_x_5592) ;  /* 0x0000033000007945 */ /* 0x000fe60003800200 */
[----:B------:R-:W-:-:S13]  /*dfe0*/  ISETP.GE.AND P0, PT, R0, R23, PT ;  /* 0x000000170000720c */ /* 0x000fda0003f06270 */
        /* <DEDUP_REMOVED lines=13> */
[C---:B------:R-:W-:Y:S01]  /*e0c0*/  LOP3.LUT R0, R25.reuse, 0xffff0000, RZ, 0xc0, !PT ;  /* 0xffff000019007812 */ /* 0x040fe200078ec0ff */
[----:B------:R-:W-:Y:S01]  /*e0d0*/  IMAD.U32 R19, R25, 0x10000, RZ ;  /* 0x0001000019137824 */ /* 0x000fe200078e00ff */
[C---:B-1----:R-:W-:Y:S01]  /*e0e0*/  LOP3.LUT R30, R27.reuse, 0xffff0000, RZ, 0xc0, !PT ;  /* 0xffff00001b1e7812 */ /* 0x042fe200078ec0ff */
        /* <DEDUP_REMOVED lines=33> */
.L_x_5593:
[----:B------:R-:W-:Y:S05]  /*e300*/  BSYNC.RECONVERGENT B0 ;  /* 0x0000000000007941 */ /* 0x000fea0003800200 */
.L_x_5592:
[----:B------:R3:W-:Y:S01]  /*e310*/  STS.128 [R243+0x3000], R24 ;  /* 0x00300018f3007388 */ /* 0x0007e20000000c00 */
[----:B------:R-:W-:Y:S01]  /*e320*/  LOP3.LUT R0, R20, 0x80, RZ, 0xfc, !PT ;  /* 0x0000008014007812 */ /* 0x000fe200078efcff */
[----:B------:R-:W-:Y:S03]  /*e330*/  BSSY.RECONVERGENT B0, `(.L_x_5594) ;  /* 0x0000034000007945 */ /* 0x000fe60003800200 */
[----:B------:R-:W-:-:S13]  /*e340*/  ISETP.GE.AND P0, PT, R0, R23, PT ;  /* 0x000000170000720c */ /* 0x000fda0003f06270 */
        /* <DEDUP_REMOVED lines=13> */
[C---:B------:R-:W-:Y:S01]  /*e420*/  LOP3.LUT R0, R13.reuse, 0xffff0000, RZ, 0xc0, !PT ;  /* 0xffff00000d007812 */ /* 0x040fe200078ec0ff */
[----:B------:R-:W-:Y:S01]  /*e430*/  IMAD.U32 R19, R13, 0x10000, RZ ;  /* 0x000100000d137824 */ /* 0x000fe200078e00ff */
[C---:B---3--:R-:W-:Y:S01]  /*e440*/  LOP3.LUT R26, R15.reuse, 0xffff0000, RZ, 0xc0, !PT ;  /* 0xffff00000f1a7812 */ /* 0x048fe200078ec0ff */
[----:B-1----:R-:W-:Y:S01]  /*e450*/  IMAD.U32 R28, R15, 0x10000, RZ ;  /* 0x000100000f1c7824 */ /* 0x002fe200078e00ff */
[C---:B------:R-:W-:Y:S02]  /*e460*/  SHF.L.U32 R13, R12.reuse, 0x10, RZ ;  /* 0x000000100c0d7819 */ /* 0x040fe400000006ff */
[----:B------:R-:W-:-:S02]  /*e470*/  LOP3.LUT R30, R12, 0xffff0000, RZ, 0xc0, !PT ;  /* 0xffff00000c1e7812 */ /* 0x000fc400078ec0ff */
[C---:B------:R-:W-:Y:S02]  /*e480*/  SHF.L.U32 R29, R14.reuse, 0x10, RZ ;  /* 0x000000100e1d7819 */ /* 0x040fe400000006ff */
[----:B------:R-:W-:Y:S02]  /*e490*/  LOP3.LUT R14, R14, 0xffff0000, RZ, 0xc0, !PT ;  /* 0xffff00000e0e7812 */ /* 0x000fe400078ec0ff */
[----:B--2---:R-:W-:Y:S02]  /*e4a0*/  LOP3.LUT R27, R6, 0xffff0000, RZ, 0xc0, !PT ;  /* 0xffff0000061b7812 */ /* 0x004fe400078ec0ff */
[----:B----4-:R-:W-:-:S03]  /*e4b0*/  LOP3.LUT R24, R4, 0xffff0000, RZ, 0xc0, !PT ;  /* 0xffff000004187812 */ /* 0x010fc600078ec0ff */
        /* <DEDUP_REMOVED lines=27> */
.L_x_5595:
[----:B------:R-:W-:Y:S05]  /*e670*/  BSYNC.RECONVERGENT B0 ;  /* 0x0000000000007941 */ /* 0x000fea0003800200 */
.L_x_5594:
        /* <DEDUP_REMOVED lines=9> */
[----:B--2---:R-:W-:-:S03]  /*e710*/  IMAD.SHL.U32 R4, R0, 0x2, RZ ;  /* 0x0000000200047824 */ /* 0x004fc600078e00ff */
[----:B------:R-:W-:Y:S02]  /*e720*/  SHF.L.U64.HI R17, R0, 0x1, R17 ;  /* 0x0000000100117819 */ /* 0x000fe40000010211 */
[C---:B-----5:R-:W-:Y:S02]  /*e730*/  IADD3 R6, P1, PT, R4.reuse, UR10, RZ ;  /* 0x0000000a04067c10 */ /* 0x060fe4000ff3e0ff */
[----:B-1----:R-:W-:Y:S02]  /*e740*/  IADD3 R4, P0, PT, R4, UR8, RZ ;  /* 0x0000000804047c10 */ /* 0x002fe4000ff1e0ff */
[C---:B------:R-:W-:Y:S02]  /*e750*/  IADD3.X R7, PT, PT, R17.reuse, UR11, RZ, P1, !PT ;  /* 0x0000000b11077c10 */ /* 0x040fe40008ffe4ff */
[----:B------:R-:W-:-:S04]  /*e760*/  IADD3.X R5, PT, PT, R17, UR9, RZ, P0, !PT ;  /* 0x0000000911057c10 */ /* 0x000fc800087fe4ff */
[----:B------:R-:W2:Y:S04]  /*e770*/  LDG.E.64 R6, desc[UR4][R6.64+0xc0] ;  /* 0x0000c00406067981 */ /* 0x000ea8000c1e1b00 */
[----:B------:R-:W5:Y:S01]  /*e780*/  LDG.E.64 R4, desc[UR4][R4.64+0xc0] ;  /* 0x0000c00404047981 */ /* 0x000f62000c1e1b00 */
[C---:B------:R-:W-:Y:S01]  /*e790*/  LOP3.LUT R0, R9.reuse, 0xffff0000, RZ, 0xc0, !PT ;  /* 0xffff000009007812 */ /* 0x040fe200078ec0ff */
[----:B----4-:R-:W-:Y:S01]  /*e7a0*/  IMAD.U32 R12, R9, 0x10000, RZ ;  /* 0x00010000090c7824 */ /* 0x010fe200078e00ff */
[C---:B------:R-:W-:Y:S01]  /*e7b0*/  SHF.L.U32 R9, R8.reuse, 0x10, RZ ;  /* 0x0000001008097819 */ /* 0x040fe200000006ff */
[C---:B------:R-:W-:Y:S01]  /*e7c0*/  IMAD.U32 R19, R11.reuse, 0x10000, RZ ;  /* 0x000100000b137824 */ /* 0x040fe200078e00ff */
[----:B---3--:R-:W-:Y:S02]  /*e7d0*/  LOP3.LUT R25, R8, 0xffff0000, RZ, 0xc0, !PT ;  /* 0xffff000008197812 */ /* 0x008fe400078ec0ff */
[----:B------:R-:W-:-:S02]  /*e7e0*/  LOP3.LUT R17, R11, 0xffff0000, RZ, 0xc0, !PT ;  /* 0xffff00000b117812 */ /* 0x000fc400078ec0ff */
[C---:B------:R-:W-:Y:S02]  /*e7f0*/  SHF.L.U32 R24, R10.reuse, 0x10, RZ ;  /* 0x000000100a187819 */ /* 0x040fe400000006ff */
[----:B------:R-:W-:Y:S02]  /*e800*/  LOP3.LUT R26, R10, 0xffff0000, RZ, 0xc0, !PT ;  /* 0xffff00000a1a7812 */ /* 0x000fe400078ec0ff */
[----:B--2---:R-:W-:Y:S02]  /*e810*/  LOP3.LUT R15, R6, 0xffff0000, RZ, 0xc0, !PT ;  /* 0xffff0000060f7812 */ /* 0x004fe400078ec0ff */
        /* <DEDUP_REMOVED lines=27> */
.L_x_5597:
[----:B------:R-:W-:Y:S05]  /*e9d0*/  BSYNC.RECONVERGENT B0 ;  /* 0x0000000000007941 */ /* 0x000fea0003800200 */
.L_x_5596:
[----:B------:R1:W-:Y:S02]  /*e9e0*/  STS.128 [R243+0x7000], R8 ;  /* 0x00700008f3007388 */ /* 0x0003e40000000c00 */
.L_x_5589:
[----:B------:R-:W-:Y:S05]  /*e9f0*/  BSYNC.RECONVERGENT B1 ;  /* 0x0000000000017941 */ /* 0x000fea0003800200 */
.L_x_5588:
        /* <DEDUP_REMOVED lines=12> */
[----:B------:R-:W-:Y:S01]  /*eac0*/  BSSY.RECONVERGENT B0, `(.L_x_5598) ;  /* 0x0000034000007945 */ /* 0x000fe20003800200 */
[----:B------:R-:W-:-:S11]  /*ead0*/  IMAD R67, R67, 0x30, RZ ;  /* 0x0000003043437824 */ /* 0x000fd600078e02ff */
[----:B------:R-:W-:Y:S05]  /*eae0*/  @P0 BRA `(.L_x_5599) ;  /* 0x0000000000c40947 */ /* 0x000fea0003800000 */
[----:B------:R-:W2:Y:S01]  /*eaf0*/  LDCU.64 UR10, c[0x0][0x4c8] ;  /* 0x00009900ff0a77ac */ /* 0x000ea20008000a00 */
[C---:B-1----:R-:W-:Y:S01]  /*eb00*/  IADD3 R3, P0, PT, R67.reuse, R16, RZ ;  /* 0x0000001043037210 */ /* 0x042fe20007f1e0ff */
[----:B------:R-:W1:Y:S03]  /*eb10*/  LDCU.64 UR8, c[0x0][0x4d0] ;  /* 0x00009a00ff0877ac */ /* 0x000e660008000a00 */
[----:B------:R-:W-:Y:S01]  /*eb20*/  LEA.HI.X.SX32 R0, R67, R18, 0x1, P0 ;  /* 0x0000001243007211 */ /* 0x000fe200000f0eff */
[----:B------:R-:W-:-:S03]  /*eb30*/  IMAD.SHL.U32 R2, R3, 0x2, RZ ;  /* 0x0000000203027824 */ /* 0x000fc600078e00ff */
[----:B------:R-:W-:Y:S02]  /*eb40*/  SHF.L.U64.HI R0, R3, 0x1, R0 ;  /* 0x0000000103007819 */ /* 0x000fe40000010200 */
[C---:B--2---:R-:W-:Y:S02]  /*eb50*/  IADD3 R4, P1, PT, R2.reuse, UR10, RZ ;  /* 0x0000000a02047c10 */ /* 0x044fe4000ff3e0ff */
[----:B-1----:R-:W-:Y:S02]  /*eb60*/  IADD3 R2, P0, PT, R2, UR8, RZ ;  /* 0x0000000802027c10 */ /* 0x002fe4000ff1e0ff */
[C---:B------:R-:W-:Y:S02]  /*eb70*/  IADD3.X R5, PT, PT, R0.reuse, UR11, RZ, P1, !PT ;  /* 0x0000000b00057c10 */ /* 0x040fe40008ffe4ff */
[----:B------:R-:W-:-:S04]  /*eb80*/  IADD3.X R3, PT, PT, R0, UR9, RZ, P0, !PT ;  /* 0x0000000900037c10 */ /* 0x000fc800087fe4ff */
[----:B------:R-:W2:Y:S04]  /*eb90*/  LDG.E.64 R4, desc[UR4][R4.64] ;  /* 0x0000000404047981 */ /* 0x000ea8000c1e1b00 */
[----:B------:R-:W3:Y:S01]  /*eba0*/  LDG.E.64 R2, desc[UR4][R2.64] ;  /* 0x0000000402027981 */ /* 0x000ee2000c1e1b00 */
[C---:B-----5:R-:W-:Y:S01]  /*ebb0*/  IMAD.U32 R6, R29.reuse, 0x10000, RZ ;  /* 0x000100001d067824 */ /* 0x060fe200078e00ff */
[----:B------:R-:W-:Y:S01]  /*ebc0*/  LOP3.LUT R0, R29, 0xffff0000, RZ, 0xc0, !PT ;  /* 0xffff00001d007812 */ /* 0x000fe200078ec0ff */
[C---:B------:R-:W-:Y:S01]  /*ebd0*/  IMAD.U32 R33, R31.reuse, 0x10000, RZ ;  /* 0x000100001f217824 */ /* 0x040fe200078e00ff */
[----:B------:R-:W-:Y:S02]  /*ebe0*/  LOP3.LUT R32, R31, 0xffff0000, RZ, 0xc0, !PT ;  /* 0xffff00001f207812 */ /* 0x000fe400078ec0ff */
[----:B------:R-:W-:-:S02]  /*ebf0*/  SHF.L.U32 R7, R28, 0x10, RZ ;  /* 0x000000101c077819 */ /* 0x000fc400000006ff */
[----:B------:R-:W-:Y:S02]  /*ec00*/  LOP3.LUT R35, R28, 0xffff0000, RZ, 0xc0, !PT ;  /* 0xffff00001c237812 */ /* 0x000fe400078ec0ff */
[C---:B------:R-:W-:Y:S02]  /*ec10*/  LOP3.LUT R36, R30.reuse, 0xffff0000, RZ, 0xc0, !PT ;  /* 0xffff00001e247812 */ /* 0x040fe400078ec0ff */
[----:B------:R-:W-:Y:S02]  /*ec20*/  SHF.L.U32 R34, R30, 0x10, RZ ;  /* 0x000000101e227819 */ /* 0x000fe400000006ff */
[----:B--2---:R-:W-:Y:S02]  /*ec30*/  LOP3.LUT R31, R4, 0xffff0000, RZ, 0xc0, !PT ;  /* 0xffff0000041f7812 */ /* 0x004fe400078ec0ff */
[----:B---3--:R-:W-:Y:S02]  /*ec40*/  LOP3.LUT R29, R2, 0xffff0000, RZ, 0xc0, !PT ;  /* 0xffff0000021d7812 */ /* 0x008fe400078ec0ff */
[C---:B------:R-:W-:Y:S01]  /*ec50*/  LOP3.LUT R19, R3.reuse, 0xffff0000, RZ, 0xc0, !PT ;  /* 0xffff000003137812 */ /* 0x040fe200078ec0ff */
[----:B------:R-:W-:Y:S01]  /*ec60*/  IMAD.U32 R3, R3, 0x10000, RZ ;  /* 0x0001000003037824 */ /* 0x000fe200078e00ff */
[C---:B------:R-:W-:Y:S01]  /*ec70*/  LOP3.LUT R28, R5.reuse, 0xffff0000, RZ, 0xc0, !PT ;  /* 0xffff0000051c7812 */ /* 0x040fe200078ec0ff */
[C---:B------:R-:W-:Y:S01]  /*ec80*/  FMUL.FTZ R17, R0.reuse, R29 ;  /* 0x0000001d00117220 */ /* 0x040fe20000410000 */
[----:B------:R-:W-:Y:S01]  /*ec90*/  FMUL.FTZ R0, R0, R31 ;  /* 0x0000001f00007220 */ /* 0x000fe20000410000 */
[----:B------:R-:W-:Y:S01]  /*eca0*/  SHF.L.U32 R5, R5, 0x10, RZ ;  /* 0x0000001005057819 */ /* 0x000fe200000006ff */
[----:B------:R-:W-:Y:S01]  /*ecb0*/  IMAD.U32 R2, R2, 0x10000, RZ ;  /* 0x0001000002027824 */ /* 0x000fe200078e00ff */
[----:B------:R-:W-:Y:S01]  /*ecc0*/  SHF.L.U32 R4, R4, 0x10, RZ ;  /* 0x0000001004047819 */ /* 0x000fe200000006ff */
[----:B------:R-:W-:Y:S01]  /*ecd0*/  FMUL.FTZ R30, R32, R19 ;  /* 0x00000013201e7220 */ /* 0x000fe20000410000 */
[C---:B------:R-:W-:Y:S01]  /*ece0*/  FFMA.FTZ R0, R6.reuse, R29, R0 ;  /* 0x0000001d06007223 */ /* 0x040fe20000010000 */
[----:B------:R-:W-:Y:S01]  /*ecf0*/  FFMA.FTZ R17, R6, R31, -R17 ;  /* 0x0000001f06117223 */ /* 0x000fe20000010811 */
        /* <DEDUP_REMOVED lines=16> */
.L_x_5599:
[----:B------:R-:W-:Y:S05]  /*ee00*/  BSYNC.RECONVERGENT B0 ;  /* 0x0000000000007941 */ /* 0x000fea0003800200 */
.L_x_5598:
[----:B-----5:R2:W-:Y:S01]  /*ee10*/  STS.128 [R243+0x1800], R28 ;  /* 0x0018001cf3007388 */ /* 0x0205e20000000c00 */
[----:B------:R-:W-:Y:S01]  /*ee20*/  LOP3.LUT R0, R20, 0x40, RZ, 0xfc, !PT ;  /* 0x0000004014007812 */ /* 0x000fe200078efcff */
[----:B------:R-:W-:Y:S03]  /*ee30*/  BSSY.RECONVERGENT B0, `(.L_x_5600) ;  /* 0x0000034000007945 */ /* 0x000fe60003800200 */
[----:B------:R-:W-:-:S13]  /*ee40*/  ISETP.GE.AND P0, PT, R0, R23, PT ;  /* 0x000000170000720c */ /* 0x000fda0003f06270 */
[----:B------:R-:W-:Y:S05]  /*ee50*/  @P0 BRA `(.L_x_5601) ;  /* 0x0000000000c40947 */ /* 0x000fea0003800000 */
[----:B------:R-:W3:Y:S01]  /*ee60*/  LDCU.64 UR10, c[0x0][0x4c8] ;  /* 0x00009900ff0a77ac */ /* 0x000ee20008000a00 */
[C---:B-1----:R-:W-:Y:S01]  /*ee70*/  IADD3 R3, P0, PT, R67.reuse, R16, RZ ;  /* 0x0000001043037210 */ /* 0x042fe20007f1e0ff */
[----:B------:R-:W1:Y:S03]  /*ee80*/  LDCU.64 UR8, c[0x0][0x4d0] ;  /* 0x00009a00ff0877ac */ /* 0x000e660008000a00 */
[----:B------:R-:W-:Y:S01]  /*ee90*/  LEA.HI.X.SX32 R2, R67, R18, 0x1, P0 ;  /* 0x0000001243027211 */ /* 0x000fe200000f0eff */
[----:B------:R-:W-:-:S03]  /*eea0*/  IMAD.SHL.U32 R0, R3, 0x2, RZ ;  /* 0x0000000203007824 */ /* 0x000fc600078e00ff */
[----:B------:R-:W-:Y:S02]  /*eeb0*/  SHF.L.U64.HI R2, R3, 0x1, R2 ;  /* 0x0000000103027819 */ /* 0x000fe40000010202 */
[C---:B---3--:R-:W-:Y:S02]  /*eec0*/  IADD3 R4, P1, PT, R0.reuse, UR10, RZ ;  /* 0x0000000a00047c10 */ /* 0x048fe4000ff3e0ff */
[----:B-1----:R-:W-:Y:S02]  /*eed0*/  IADD3 R32, P0, PT, R0, UR8, RZ ;  /* 0x0000000800207c10 */ /* 0x002fe4000ff1e0ff */
[C---:B------:R-:W-:Y:S02]  /*eee0*/  IADD3.X R5, PT, PT, R2.reuse, UR11, RZ, P1, !PT ;  /* 0x0000000b02057c10 */ /* 0x040fe40008ffe4ff */
[----:B------:R-:W-:-:S04]  /*eef0*/  IADD3.X R33, PT, PT, R2, UR9, RZ, P0, !PT ;  /* 0x0000000902217c10 */ /* 0x000fc800087fe4ff */
[----:B------:R-:W3:Y:S04]  /*ef00*/  LDG.E.64 R4, desc[UR4][R4.64+0x40] ;  /* 0x0000400404047981 */ /* 0x000ee8000c1e1b00 */
[----:B------:R1:W4:Y:S01]  /*ef10*/  LDG.E.64 R2, desc[UR4][R32.64+0x40] ;  /* 0x0000400420027981 */ /* 0x000322000c1e1b00 */
[C---:B------:R-:W-:Y:S01]  /*ef20*/  IMAD.U32 R6, R25.reuse, 0x10000, RZ ;  /* 0x0001000019067824 */ /* 0x040fe200078e00ff */
[----:B------:R-:W-:Y:S01]  /*ef30*/  LOP3.LUT R0, R25, 0xffff0000, RZ, 0xc0, !PT ;  /* 0xffff000019007812 */ /* 0x000fe200078ec0ff */
[C---:B--2---:R-:W-:Y:S01]  /*ef40*/  IMAD.U32 R29, R27.reuse, 0x10000, RZ ;  /* 0x000100001b1d7824 */ /* 0x044fe200078e00ff */
[----:B------:R-:W-:Y:S02]  /*ef50*/  LOP3.LUT R28, R27, 0xffff0000, RZ, 0xc0, !PT ;  /* 0xffff00001b1c7812 */ /* 0x000fe400078ec0ff */
[----:B------:R-:W-:-:S02]  /*ef60*/  SHF.L.U32 R7, R24, 0x10, RZ ;  /* 0x0000001018077819 */ /* 0x000fc400000006ff */
[----:B------:R-:W-:Y:S02]  /*ef70*/  LOP3.LUT R31, R24, 0xffff0000, RZ, 0xc0, !PT ;  /* 0xffff0000181f7812 */ /* 0x000fe400078ec0ff */
[C---:B------:R-:W-:Y:S02]  /*ef80*/  SHF.L.U32 R30, R26.reuse, 0x10, RZ ;  /* 0x000000101a1e7819 */ /* 0x040fe400000006ff */
[----:B-1----:R-:W-:Y:S02]  /*ef90*/  LOP3.LUT R32, R26, 0xffff0000, RZ, 0xc0, !PT ;  /* 0xffff00001a207812 */ /* 0x002fe400078ec0ff */
[----:B---3--:R-:W-:Y:S02]  /*efa0*/  LOP3.LUT R27, R4, 0xffff0000, RZ, 0xc0, !PT ;  /* 0xffff0000041b7812 */ /* 0x008fe400078ec0ff */
[----:B----4-:R-:W-:Y:S02]  /*efb0*/  LOP3.LUT R25, R2, 0xffff0000, RZ, 0xc0, !PT ;  /* 0xffff000002197812 */ /* 0x010fe400078ec0ff */
        /* <DEDUP_REMOVED lines=27> */
.L_x_5601:
[----:B------:R-:W-:Y:S05]  /*f170*/  BSYNC.RECONVERGENT B0 ;  /* 0x0000000000007941 */ /* 0x000fea0003800200 */
.L_x_5600:
[----:B------:R3:W-:Y:S01]  /*f180*/  STS.128 [R243+0x3800], R24 ;  /* 0x00380018f3007388 */ /* 0x0007e20000000c00 */
[----:B------:R-:W-:Y:S01]  /*f190*/  LOP3.LUT R0, R20, 0x80, RZ, 0xfc, !PT ;  /* 0x0000008014007812 */ /* 0x000fe200078efcff */
[----:B------:R-:W-:Y:S03]  /*f1a0*/  BSSY.RECONVERGENT B0, `(.L_x_5602) ;  /* 0x0000034000007945 */ /* 0x000fe60003800200 */
[----:B------:R-:W-:-:S13]  /*f1b0*/  ISETP.GE.AND P0, PT, R0, R23, PT ;  /* 0x000000170000720c */ /* 0x000fda0003f06270 */
[----:B------:R-:W-:Y:S05]  /*f1c0*/  @P0 BRA `(.L_x_5603) ;  /* 0x0000000000c40947 */ /* 0x000fea0003800000 */
[----:B------:R-:W4:Y:S01]  /*f1d0*/  LDCU.64 UR10, c[0x0][0x4c8] ;  /* 0x00009900ff0a77ac */ /* 0x000f220008000a00 */
[C---:B-1----:R-:W-:Y:S01]  /*f1e0*/  IADD3 R3, P0, PT, R67.reuse, R16, RZ ;  /* 0x0000001043037210 */ /* 0x042fe20007f1e0ff */
        /* <DEDUP_REMOVED lines=9> */
[----:B------:R1:W4:Y:S01]  /*f280*/  LDG.E.64 R2, desc[UR4][R28.64+0x80] ;  /* 0x000080041c027981 */ /* 0x000322000c1e1b00 */
[C---:B---3--:R-:W-:Y:S01]  /*f290*/  IMAD.U32 R25, R15.reuse, 0x10000, RZ ;  /* 0x000100000f197824 */ /* 0x048fe200078e00ff */
[----:B------:R-:W-:Y:S02]  /*f2a0*/  LOP3.LUT R24, R15, 0xffff0000, RZ, 0xc0, !PT ;  /* 0xffff00000f187812 */ /* 0x000fe400078ec0ff */
[----:B------:R-:W-:Y:S02]  /*f2b0*/  LOP3.LUT R0, R13, 0xffff0000, RZ, 0xc0, !PT ;  /* 0xffff00000d007812 */ /* 0x000fe400078ec0ff */
[----:B------:R-:W-:-:S02]  /*f2c0*/  SHF.L.U32 R7, R12, 0x10, RZ ;  /* 0x000000100c077819 */ /* 0x000fc400000006ff */
[----:B------:R-:W-:Y:S01]  /*f2d0*/  LOP3.LUT R27, R12, 0xffff0000, RZ, 0xc0, !PT ;  /* 0xffff00000c1b7812 */ /* 0x000fe200078ec0ff */
[----:B------:R-:W-:Y:S01]  /*f2e0*/  IMAD.U32 R6, R13, 0x10000, RZ ;  /* 0x000100000d067824 */ /* 0x000fe200078e00ff */
[C---:B------:R-:W-:Y:S02]  /*f2f0*/  SHF.L.U32 R26, R14.reuse, 0x10, RZ ;  /* 0x000000100e1a7819 */ /* 0x040fe400000006ff */
[----:B-1----:R-:W-:Y:S02]  /*f300*/  LOP3.LUT R28, R14, 0xffff0000, RZ, 0xc0, !PT ;  /* 0xffff00000e1c7812 */ /* 0x002fe400078ec0ff */
[----:B--2---:R-:W-:Y:S02]  /*f310*/  LOP3.LUT R19, R4, 0xffff0000, RZ, 0xc0, !PT ;  /* 0xffff000004137812 */ /* 0x004fe400078ec0ff */
[----:B----4-:R-:W-:Y:S02]  /*f320*/  LOP3.LUT R15, R2, 0xffff0000, RZ, 0xc0, !PT ;  /* 0xffff0000020f7812 */ /* 0x010fe400078ec0ff */
[----:B------:R-:W-:-:S02]  /*f330*/  LOP3.LUT R12, R3, 0xffff0000, RZ, 0xc0, !PT ;  /* 0xffff0000030c7812 */ /* 0x000fc400078ec0ff */
[----:B------:R-:W-:Y:S01]  /*f340*/  LOP3.LUT R17, R5, 0xffff0000, RZ, 0xc0, !PT ;  /* 0xffff000005117812 */ /* 0x000fe200078ec0ff */
[C---:B------:R-:W-:Y:S01]  /*f350*/  FMUL.FTZ R13, R0.reuse, R15 ;  /* 0x0000000f000d7220 */ /* 0x040fe20000410000 */
[----:B------:R-:W-:Y:S01]  /*f360*/  FMUL.FTZ R0, R0, R19 ;  /* 0x0000001300007220 */ /* 0x000fe20000410000 */
[CC--:B------:R-:W-:Y:S01]  /*f370*/  FMUL.FTZ R14, R24.reuse, R12.reuse ;  /* 0x0000000c180e7220 */ /* 0x0c0fe20000410000 */
[----:B------:R-:W-:Y:S01]  /*f380*/  IMAD.U32 R3, R3, 0x10000, RZ ;  /* 0x0001000003037824 */ /* 0x000fe200078e00ff */
[----:B------:R-:W-:Y:S01]  /*f390*/  SHF.L.U32 R5, R5, 0x10, RZ ;  /* 0x0000001005057819 */ /* 0x000fe200000006ff */
[----:B------:R-:W-:Y:S01]  /*f3a0*/  FMUL.FTZ R24, R24, R17 ;  /* 0x0000001118187220 */ /* 0x000fe20000410000 */
[----:B------:R-:W-:Y:S01]  /*f3b0*/  IMAD.U32 R2, R2, 0x10000, RZ ;  /* 0x0001000002027824 */ /* 0x000fe200078e00ff */
[----:B------:R-:W-:Y:S01]  /*f3c0*/  SHF.L.U32 R4, R4, 0x10, RZ ;  /* 0x0000001004047819 */ /* 0x000fe200000006ff */
[C---:B------:R-:W-:Y:S01]  /*f3d0*/  FFMA.FTZ R0, R6.reuse, R15, R0 ;  /* 0x0000000f06007223 */ /* 0x040fe20000010000 */
[----:B------:R-:W-:Y:S01]  /*f3e0*/  FFMA.FTZ R13, R6, R19, -R13 ;  /* 0x00000013060d7223 */ /* 0x000fe2000001080d */
[C---:B------:R-:W-:Y:S01]  /*f3f0*/  FFMA.FTZ R14, R25.reuse, R17, -R14 ;  /* 0x00000011190e7223 */ /* 0x040fe2000001080e */
[C---:B------:R-:W-:Y:S01]  /*f400*/  FMUL.FTZ R15, R28.reuse, R3 ;  /* 0x000000031c0f7220 */ /* 0x040fe20000410000 */
        /* <DEDUP_REMOVED lines=13> */
.L_x_5603:
[----:B------:R-:W-:Y:S05]  /*f4e0*/  BSYNC.RECONVERGENT B0 ;  /* 0x0000000000007941 */ /* 0x000fea0003800200 */
.L_x_5602:
[----:B------:R4:W-:Y:S01]  /*f4f0*/  STS.128 [R243+0x5800], R12 ;  /* 0x0058000cf3007388 */ /* 0x0009e20000000c00 */
[----:B------:R-:W-:Y:S01]  /*f500*/  LOP3.LUT R20, R20, 0xc0, RZ, 0xfc, !PT ;  /* 0x000000c014147812 */ /* 0x000fe200078efcff */
[----:B------:R-:W-:Y:S03]  /*f510*/  BSSY.RECONVERGENT B0, `(.L_x_5604) ;  /* 0x0000034000007945 */ /* 0x000fe60003800200 */
[----:B------:R-:W-:-:S13]  /*f520*/  ISETP.GE.AND P0, PT, R20, R23, PT ;  /* 0x000000171400720c */ /* 0x000fda0003f06270 */
[----:B------:R-:W-:Y:S05]  /*f530*/  @P0 BRA `(.L_x_5605) ;  /* 0x0000000000c40947 */ /* 0x000fea0003800000 */
[----:B------:R-:W1:Y:S01]  /*f540*/  LDCU.64 UR8, c[0x0][0x4d0] ;  /* 0x00009a00ff0877ac */ /* 0x000e620008000a00 */
[C---:B------:R-:W-:Y:S01]  /*f550*/  IADD3 R16, P0, PT, R67.reuse, R16, RZ ;  /* 0x0000001043107210 */ /* 0x040fe20007f1e0ff */
[----:B------:R-:W5:Y:S03]  /*f560*/  LDCU.64 UR10, c[0x0][0x4c8] ;  /* 0x00009900ff0a77ac */ /* 0x000f660008000a00 */
[----:B------:R-:W-:Y:S01]  /*f570*/  LEA.HI.X.SX32 R67, R67, R18, 0x1, P0 ;  /* 0x0000001243437211 */ /* 0x000fe200000f0eff */
[----:B------:R-:W-:-:S03]  /*f580*/  IMAD.SHL.U32 R0, R16, 0x2, RZ ;  /* 0x0000000210007824 */ /* 0x000fc600078e00ff */
[----:B------:R-:W-:Y:S02]  /*f590*/  SHF.L.U64.HI R67, R16, 0x1, R67 ;  /* 0x0000000110437819 */ /* 0x000fe40000010243 */
[C---:B-1----:R-:W-:Y:S02]  /*f5a0*/  IADD3 R2, P0, PT, R0.reuse, UR8, RZ ;  /* 0x0000000800027c10 */ /* 0x042fe4000ff1e0ff */
[----:B-----5:R-:W-:Y:S02]  /*f5b0*/  IADD3 R4, P1, PT, R0, UR10, RZ ;  /* 0x0000000a00047c10 */ /* 0x020fe4000ff3e0ff */
[C---:B------:R-:W-:Y:S02]  /*f5c0*/  IADD3.X R3, PT, PT, R67.reuse, UR9, RZ, P0, !PT ;  /* 0x0000000943037c10 */ /* 0x040fe400087fe4ff */
[----:B------:R-:W-:-:S04]  /*f5d0*/  IADD3.X R5, PT, PT, R67, UR11, RZ, P1, !PT ;  /* 0x0000000b43057c10 */ /* 0x000fc80008ffe4ff */
[----:B------:R-:W5:Y:S04]  /*f5e0*/  LDG.E.64 R2, desc[UR4][R2.64+0xc0] ;  /* 0x0000c00402027981 */ /* 0x000f68000c1e1b00 */
[----:B------:R-:W2:Y:S01]  /*f5f0*/  LDG.E.64 R4, desc[UR4][R4.64+0xc0] ;  /* 0x0000c00404047981 */ /* 0x000ea2000c1e1b00 */
[C---:B------:R-:W-:Y:S01]  /*f600*/  IMAD.U32 R17, R11.reuse, 0x10000, RZ ;  /* 0x000100000b117824 */ /* 0x040fe200078e00ff */
[----:B----4-:R-:W-:Y:S01]  /*f610*/  LOP3.LUT R15, R11, 0xffff0000, RZ, 0xc0, !PT ;  /* 0xffff00000b0f7812 */ /* 0x010fe200078ec0ff */
[C---:B------:R-:W-:Y:S01]  /*f620*/  IMAD.U32 R6, R9.reuse, 0x10000, RZ ;  /* 0x0001000009067824 */ /* 0x040fe200078e00ff */
[----:B------:R-:W-:Y:S02]  /*f630*/  LOP3.LUT R0, R9, 0xffff0000, RZ, 0xc0, !PT ;  /* 0xffff000009007812 */ /* 0x000fe400078ec0ff */
[----:B------:R-:W-:-:S02]  /*f640*/  SHF.L.U32 R7, R8, 0x10, RZ ;  /* 0x0000001008077819 */ /* 0x000fc400000006ff */
[----:B------:R-:W-:Y:S02]  /*f650*/  LOP3.LUT R16, R8, 0xffff0000, RZ, 0xc0, !PT ;  /* 0xffff000008107812 */ /* 0x000fe400078ec0ff */
[C---:B------:R-:W-:Y:S02]  /*f660*/  SHF.L.U32 R14, R10.reuse, 0x10, RZ ;  /* 0x000000100a0e7819 */ /* 0x040fe400000006ff */
[----:B------:R-:W-:Y:S02]  /*f670*/  LOP3.LUT R18, R10, 0xffff0000, RZ, 0xc0, !PT ;  /* 0xffff00000a127812 */ /* 0x000fe400078ec0ff */
[C---:B-----5:R-:W-:Y:S01]  /*f680*/  LOP3.LUT R11, R2.reuse, 0xffff0000, RZ, 0xc0, !PT ;  /* 0xffff0000020b7812 */ /* 0x060fe200078ec0ff */
[----:B------:R-:W-:Y:S01]  /*f690*/  IMAD.U32 R2, R2, 0x10000, RZ ;  /* 0x0001000002027824 */ /* 0x000fe200078e00ff */
[C---:B------:R-:W-:Y:S01]  /*f6a0*/  LOP3.LUT R8, R3.reuse, 0xffff0000, RZ, 0xc0, !PT ;  /* 0xffff000003087812 */ /* 0x040fe200078ec0ff */
[----:B------:R-:W-:Y:S01]  /*f6b0*/  IMAD.U32 R3, R3, 0x10000, RZ ;  /* 0x0001000003037824 */ /* 0x000fe200078e00ff */
        /* <DEDUP_REMOVED lines=25> */
.L_x_5605:
[----:B------:R-:W-:Y:S05]  /*f850*/  BSYNC.RECONVERGENT B0 ;  /* 0x0000000000007941 */ /* 0x000fea0003800200 */
.L_x_5604:
[----:B------:R1:W-:Y:S01]  /*f860*/  STS.128 [R243+0x7800], R8 ;  /* 0x00780008f3007388 */ /* 0x0003e20000000c00 */
[----:B------:R-:W-:Y:S05]  /*f870*/  BRA `(.L_x_5566) ;  /* 0x00000058001c7947 */ /* 0x000fea0003800000 */
.L_x_5567:
[----:B------:R-:W-:Y:S01]  /*f880*/  UIADD3 UR10, UPT, UPT, -UR25, UR21, URZ ;  /* 0x00000015190a7290 */ /* 0x000fe2000fffe1ff */
[----:B------:R-:W-:Y:S01]  /*f890*/  IMAD.MOV R37, RZ, RZ, -R67 ;  /* 0x000000ffff257224 */ /* 0x000fe200078e0a43 */
[----:B------:R-:W-:Y:S01]  /*f8a0*/  BSSY.RECONVERGENT B1, `(.L_x_5606) ;  /* 0x000015c000017945 */ /* 0x000fe20003800200 */
[----:B------:R-:W-:-:S03]  /*f8b0*/  SHF.R.U32.HI R40, RZ, 0x1, R23 ;  /* 0x00000001ff287819 */ /* 0x000fc60000011617 */
[----:B------:R-:W-:Y:S02]  /*f8c0*/  ISETP.GE.AND P0, PT, R100, UR10, PT ;  /* 0x0000000a64007c0c */ /* 0x000fe4000bf06270 */
[----:B------:R-:W-:-:S11]  /*f8d0*/  SHF.R.S32.HI R38, RZ, 0x1f, R37 ;  /* 0x0000001fff267819 */ /* 0x000fd60000011425 */
        /* <DEDUP_REMOVED lines=87> */
.L_x_5609:
[----:B------:R-:W-:Y:S05]  /*fe50*/  BSYNC.RECONVERGENT B0 ;  /* 0x0000000000007941 */ /* 0x000fea0003800200 */
.L_x_5608:
        /* <DEDUP_REMOVED lines=84> */
.L_x_5611:
[----:B------:R-:W-:Y:S05]  /*103a0*/  BSYNC.RECONVERGENT B0 ;  /* 0x0000000000007941 */ /* 0x000fea0003800200 */
.L_x_5610:
        /* <DEDUP_REMOVED lines=84> */
.L_x_5613:
[----:B------:R-:W-:Y:S05]  /*108f0*/  BSYNC.RECONVERGENT B0 ;  /* 0x0000000000007941 */ /* 0x000fea0003800200 */
.L_x_5612:
        /* <DEDUP_REMOVED lines=84> */
.L_x_5615:
[----:B------:R-:W-:Y:S05]  /*10e40*/  BSYNC.RECONVERGENT B0 ;  /* 0x0000000000007941 */ /* 0x000fea0003800200 */
.L_x_5614:
[----:B------:R3:W-:Y:S02]  /*10e50*/  STS.128 [R243+0x6000], R4 ;  /* 0x00600004f3007388 */ /* 0x0007e40000000c00 */
.L_x_5607:
[----:B------:R-:W-:Y:S05]  /*10e60*/  BSYNC.RECONVERGENT B1 ;  /* 0x0000000000017941 */ /* 0x000fea0003800200 */
.L_x_5606:
[----:B------:R-:W-:Y:S01]  /*10e70*/  IADD3 R22, PT, PT, R100, 0x10, RZ ;  /* 0x0000001064167810 */ /* 0x000fe20007ffe0ff */
[----:B------:R-:W-:Y:S03]  /*10e80*/  BSSY.RECONVERGENT B1, `(.L_x_5616) ;  /* 0x0000161000017945 */ /* 0x000fe60003800200 */
[----:B------:R-:W-:-:S13]  /*10e90*/  ISETP.GE.AND P0, PT, R22, UR10, PT ;  /* 0x0000000a16007c0c */ /* 0x000fda000bf06270 */
[----:B------:R-:W-:Y:S05]  /*10ea0*/  @P0 BRA `(.L_x_5617) ;  /* 0x0000001400780947 */ /* 0x000fea0003800000 */
[----:B------:R-:W-:-:S04]  /*10eb0*/  LEA R56, P0, R45, R42, 0x1 ;  /* 0x0000002a2d387211 */ /* 0x000fc800078008ff */
[----:B------:R-:W-:-:S05]  /*10ec0*/  LEA.HI.X R57, R45, R43, R41, 0x1, P0 ;  /* 0x0000002b2d397211 */ /* 0x000fca00000f0c29 */
[----:B------:R1:W5:Y:S04]  /*10ed0*/  LDG.E.128 R12, desc[UR4][R56.64+0x80] ;  /* 0x00008004380c7981 */ /* 0x000368000c1e1d00 */
[----:B----4-:R1:W5:Y:S04]  /*10ee0*/  LDG.E.128 R8, desc[UR4][R56.64+0x100] ;  /* 0x0001000438087981 */ /* 0x010368000c1e1d00 */
[----:B---3--:R1:W5:Y:S04]  /*10ef0*/  LDG.E.128 R4, desc[UR4][R56.64+0x180] ;  /* 0x0001800438047981 */ /* 0x008368000c1e1d00 */
[----:B--2---:R1:W5:Y:S01]  /*10f00*/  LDG.E.128 R32, desc[UR4][R56.64] ;  /* 0x0000000438207981 */ /* 0x004362000c1e1d00 */
[----:B------:R-:W-:Y:S01]  /*10f10*/  ISETP.GE.AND P0, PT, R20, R23, PT ;  /* 0x000000171400720c */ /* 0x000fe20003f06270 */
[----:B------:R-:W-:-:S12]  /*10f20*/  BSSY.RECONVERGENT B0, `(.L_x_5618) ;  /* 0x0000051000007945 */ /* 0x000fd80003800200 */
[----:B------:R-:W-:Y:S05]  /*10f30*/  @P0 BRA `(.L_x_5619) ;  /* 0x00000004003c0947 */ /* 0x000fea0003800000 */
[----:B------:R-:W2:Y:S01]  /*10f40*/  LDCU.64 UR8, c[0x0][0x4d0] ;  /* 0x00009a00ff0877ac */ /* 0x000ea20008000a00 */
        /* <DEDUP_REMOVED lines=31> */
[----:B----4-:R-:W-:Y:S01]  /*11140*/  IMAD.U32 R51, R29, 0x10000, RZ ;  /* 0x000100001d337824 */ /* 0x010fe200078e00ff */
        /* <DEDUP_REMOVED lines=46> */
.L_x_5619:
[----:B------:R-:W-:Y:S05]  /*11430*/  BSYNC.RECONVERGENT B0 ;  /* 0x0000000000007941 */ /* 0x000fea0003800200 */
.L_x_5618:
[----:B-----5:R2:W-:Y:S01]  /*11440*/  STS.128 [R243+0x800], R32 ;  /* 0x00080020f3007388 */ /* 0x0205e20000000c00 */
[----:B------:R-:W-:Y:S01]  /*11450*/  LOP3.LUT R16, R20, 0x40, RZ, 0xfc, !PT ;  /* 0x0000004014107812 */ /* 0x000fe200078efcff */
[----:B------:R-:W-:Y:S03]  /*11460*/  BSSY.RECONVERGENT B0, `(.L_x_5620) ;  /* 0x0000053000007945 */ /* 0x000fe60003800200 */
[----:B------:R-:W-:-:S13]  /*11470*/  ISETP.GE.AND P0, PT, R16, R23, PT ;  /* 0x000000171000720c */ /* 0x000fda0003f06270 */
        /* <DEDUP_REMOVED lines=20> */
[C---:B--2---:R-:W-:Y:S01]  /*115c0*/  IMAD.U32 R33, R12.reuse, 0x10000, RZ ;  /* 0x000100000c217824 */ /* 0x044fe200078e00ff */
        /* <DEDUP_REMOVED lines=12> */
[----:B-----5:R-:W-:Y:S01]  /*11690*/  IMAD.U32 R48, R28, 0x10000, RZ ;  /* 0x000100001c307824 */ /* 0x020fe200078e00ff */
        /* <DEDUP_REMOVED lines=13> */
[C---:B------:R-:W-:Y:S01]  /*11770*/  IMAD.U32 R30, R31.reuse, 0x10000, RZ ;  /* 0x000100001f1e7824 */ /* 0x040fe200078e00ff */
[----:B------:R-:W-:Y:S01]  /*11780*/  LOP3.LUT R52, R31, 0xffff0000, RZ, 0xc0, !PT ;  /* 0xffff00001f347812 */ /* 0x000fe200078ec0ff */
[----:B------:R-:W-:Y:S01]  /*11790*/  FMUL.FTZ R47, R47, R16 ;  /* 0x000000102f2f7220 */ /* 0x000fe20000410000 */
[----:B------:R-:W-:Y:S01]  /*117a0*/  FMUL.FTZ R29, R29, R18 ;  /* 0x000000121d1d7220 */ /* 0x000fe20000410000 */
[----:B------:R-:W-:Y:S01]  /*117b0*/  @!P0 FADD.FTZ R46, -R46, -RZ ;  /* 0x800000ff2e2e8221 */ /* 0x000fe20000010100 */
[----:B------:R-:W-:Y:S01]  /*117c0*/  @!P0 FADD.FTZ R19, -R19, -RZ ;  /* 0x800000ff13138221 */ /* 0x000fe20000010100 */
[----:B---3--:R-:W-:Y:S01]  /*117d0*/  SHF.L.U32 R18, R24, 0x10, RZ ;  /* 0x0000001018127819 */ /* 0x008fe200000006ff */
[----:B------:R-:W-:Y:S01]  /*117e0*/  FMUL.FTZ R48, R48, R41 ;  /* 0x0000002930307220 */ /* 0x000fe20000410000 */
[----:B------:R-:W-:Y:S01]  /*117f0*/  LOP3.LUT R16, R24, 0xffff0000, RZ, 0xc0, !PT ;  /* 0xffff000018107812 */ /* 0x000fe200078ec0ff */
[----:B------:R-:W-:Y:S01]  /*11800*/  FMUL.FTZ R28, R28, R15 ;  /* 0x0000000f1c1c7220 */ /* 0x000fe20000410000 */
[----:B------:R-:W-:Y:S01]  /*11810*/  @!P0 FADD.FTZ R45, -R45, -RZ ;  /* 0x800000ff2d2d8221 */ /* 0x000fe20000010100 */
[----:B------:R-:W-:Y:S01]  /*11820*/  FMUL.FTZ R17, R30, R17 ;  /* 0x000000111e117220 */ /* 0x000fe20000410000 */
        /* <DEDUP_REMOVED lines=22> */
.L_x_5621:
[----:B------:R-:W-:Y:S05]  /*11990*/  BSYNC.RECONVERGENT B0 ;  /* 0x0000000000007941 */ /* 0x000fea0003800200 */
.L_x_5620:
[----:B------:R3:W-:Y:S01]  /*119a0*/  STS.128 [R243+0x2800], R12 ;  /* 0x0028000cf3007388 */ /* 0x0007e20000000c00 */
[----:B------:R-:W-:Y:S01]  /*119b0*/  LOP3.LUT R16, R20, 0x80, RZ, 0xfc, !PT ;  /* 0x0000008014107812 */ /* 0x000fe200078efcff */
[----:B------:R-:W-:Y:S03]  /*119c0*/  BSSY.RECONVERGENT B0, `(.L_x_5622) ;  /* 0x0000054000007945 */ /* 0x000fe60003800200 */
[----:B------:R-:W-:-:S13]  /*119d0*/  ISETP.GE.AND P0, PT, R16, R23, PT ;  /* 0x000000171000720c */ /* 0x000fda0003f06270 */
[----:B------:R-:W-:Y:S05]  /*119e0*/  @P0 BRA `(.L_x_5623) ;  /* 0x0000000400440947 */ /* 0x000fea0003800000 */
[----:B------:R-:W4:Y:S01]  /*119f0*/  LDCU.64 UR8, c[0x0][0x4d0] ;  /* 0x00009a00ff0877ac */ /* 0x000f220008000a00 */
[----:B------:R-:W-:Y:S02]  /*11a00*/  ISETP.GE.U32.AND P0, PT, R16, R40, PT ;  /* 0x000000281000720c */ /* 0x000fe40003f06070 */
[--C-:B---3--:R-:W-:Y:S02]  /*11a10*/  SHF.R.S32.HI R13, RZ, 0x1f, R39.reuse ;  /* 0x0000001fff0d7819 */ /* 0x108fe40000011427 */
        /* <DEDUP_REMOVED lines=16> */
[C---:B------:R-:W-:Y:S01]  /*11b20*/  IMAD.U32 R29, R8.reuse, 0x10000, RZ ;  /* 0x00010000081d7824 */ /* 0x040fe200078e00ff */
[----:B------:R-:W-:Y:S01]  /*11b30*/  LOP3.LUT R28, R8, 0xffff0000, RZ, 0xc0, !PT ;  /* 0xffff0000081c7812 */ /* 0x000fe200078ec0ff */
[----:B--2---:R-:W-:Y:S01]  /*11b40*/  IMAD.U32 R33, R11, 0x10000, RZ ;  /* 0x000100000b217824 */ /* 0x004fe200078e00ff */
[C---:B------:R-:W-:Y:S01]  /*11b50*/  LOP3.LUT R8, R9.reuse, 0xffff0000, RZ, 0xc0, !PT ;  /* 0xffff000009087812 */ /* 0x040fe200078ec0ff */
[C---:B------:R-:W-:Y:S01]  /*11b60*/  IMAD.U32 R30, R10.reuse, 0x10000, RZ ;  /* 0x000100000a1e7824 */ /* 0x040fe200078e00ff */
        /* <DEDUP_REMOVED lines=8> */
[----:B-----5:R-:W-:Y:S01]  /*11bf0*/  IMAD.U32 R45, R24, 0x10000, RZ ;  /* 0x00010000182d7824 */ /* 0x020fe200078e00ff */
        /* <DEDUP_REMOVED lines=20> */
[C---:B---3--:R-:W-:Y:S01]  /*11d40*/  LOP3.LUT R12, R16.reuse, 0xffff0000, RZ, 0xc0, !PT ;  /* 0xffff0000100c7812 */ /* 0x048fe200078ec0ff */
        /* <DEDUP_REMOVED lines=27> */
.L_x_5623:
[----:B------:R-:W-:Y:S05]  /*11f00*/  BSYNC.RECONVERGENT B0 ;  /* 0x0000000000007941 */ /* 0x000fea0003800200 */
.L_x_5622:
[----:B------:R4:W-:Y:S01]  /*11f10*/  STS.128 [R243+0x4800], R8 ;  /* 0x00480008f3007388 */ /* 0x0009e20000000c00 */
[----:B---3--:R-:W-:Y:S01]  /*11f20*/  LOP3.LUT R12, R20, 0xc0, RZ, 0xfc, !PT ;  /* 0x000000c0140c7812 */ /* 0x008fe200078efcff */
[----:B------:R-:W-:Y:S03]  /*11f30*/  BSSY.RECONVERGENT B0, `(.L_x_5624) ;  /* 0x0000054000007945 */ /* 0x000fe60003800200 */
[----:B------:R-:W-:-:S13]  /*11f40*/  ISETP.GE.AND P0, PT, R12, R23, PT ;  /* 0x000000170c00720c */ /* 0x000fda0003f06270 */
[----:B------:R-:W-:Y:S05]  /*11f50*/  @P0 BRA `(.L_x_5625) ;  /* 0x0000000400440947 */ /* 0x000fea0003800000 */
[----:B------:R-:W-:Y:S01]  /*11f60*/  ISETP.GE.U32.AND P0, PT, R12, R40, PT ;  /* 0x000000280c00720c */ /* 0x000fe20003f06070 */
[----:B------:R-:W3:Y:S01]  /*11f70*/  LDCU.64 UR8, c[0x0][0x4d0] ;  /* 0x00009a00ff0877ac */ /* 0x000ee20008000a00 */
[--C-:B----4-:R-:W-:Y:S02]  /*11f80*/  SHF.R.S32.HI R9, RZ, 0x1f, R39.reuse ;  /* 0x0000001fff097819 */ /* 0x110fe40000011427 */
        /* <DEDUP_REMOVED lines=16> */
[C---:B------:R-:W-:Y:S01]  /*12090*/  IMAD.U32 R25, R4.reuse, 0x10000, RZ ;  /* 0x0001000004197824 */ /* 0x040fe200078e00ff */
[----:B------:R-:W-:Y:S01]  /*120a0*/  LOP3.LUT R24, R4, 0xffff0000, RZ, 0xc0, !PT ;  /* 0xffff000004187812 */ /* 0x000fe200078ec0ff */
[----:B------:R-:W-:Y:S01]  /*120b0*/  IMAD.U32 R29, R7, 0x10000, RZ ;  /* 0x00010000071d7824 */ /* 0x000fe200078e00ff */
        /* <DEDUP_REMOVED lines=10> */
[----:B--2---:R-:W-:Y:S01]  /*12160*/  IMAD.U32 R35, R16, 0x10000, RZ ;  /* 0x0001000010237824 */ /* 0x004fe200078e00ff */
        /* <DEDUP_REMOVED lines=48> */
.L_x_5625:
[----:B------:R-:W-:Y:S05]  /*12470*/  BSYNC.RECONVERGENT B0 ;  /* 0x0000000000007941 */ /* 0x000fea0003800200 */
.L_x_5624:
[----:B------:R3:W-:Y:S02]  /*12480*/  STS.128 [R243+0x6800], R4 ;  /* 0x00680004f3007388 */ /* 0x0007e40000000c00 */
.L_x_5617:
[----:B------:R-:W-:Y:S05]  /*12490*/  BSYNC.RECONVERGENT B1 ;  /* 0x0000000000017941 */ /* 0x000fea0003800200 */
.L_x_5616:
[----:B------:R-:W-:Y:S01]  /*124a0*/  IADD3 R39, PT, PT, R100, 0x20, RZ ;  /* 0x0000002064277810 */ /* 0x000fe20007ffe0ff */
[----:B------:R-:W-:Y:S03]  /*124b0*/  BSSY.RECONVERGENT B1, `(.L_x_5626) ;  /* 0x0000164000017945 */ /* 0x000fe60003800200 */
[----:B------:R-:W-:-:S13]  /*124c0*/  ISETP.GE.AND P0, PT, R39, UR10, PT ;  /* 0x0000000a27007c0c */ /* 0x000fda000bf06270 */
[----:B------:R-:W-:Y:S05]  /*124d0*/  @P0 BRA `(.L_x_5627) ;  /* 0x0000001400840947 */ /* 0x000fea0003800000 */
[----:B-----5:R-:W-:-:S04]  /*124e0*/  LEA R52, P0, R2, R42, 0x6 ;  /* 0x0000002a02347211 */ /* 0x020fc800078030ff */
[----:B------:R-:W-:-:S05]  /*124f0*/  LEA.HI.X R53, R2, R43, R3, 0x6, P0 ;  /* 0x0000002b02357211 */ /* 0x000fca00000f3403 */
[----:B------:R1:W5:Y:S04]  /*12500*/  LDG.E.128 R12, desc[UR4][R52.64+0x80] ;  /* 0x00008004340c7981 */ /* 0x000368000c1e1d00 */
[----:B----4-:R1:W5:Y:S04]  /*12510*/  LDG.E.128 R8, desc[UR4][R52.64+0x100] ;  /* 0x0001000434087981 */ /* 0x010368000c1e1d00 */
[----:B---3--:R1:W5:Y:S04]  /*12520*/  LDG.E.128 R4, desc[UR4][R52.64+0x180] ;  /* 0x0001800434047981 */ /* 0x008368000c1e1d00 */
[----:B--2---:R1:W5:Y:S01]  /*12530*/  LDG.E.128 R32, desc[UR4][R52.64] ;  /* 0x0000000434207981 */ /* 0x004362000c1e1d00 */
[----:B------:R-:W-:Y:S01]  /*12540*/  ISETP.GE.AND P0, PT, R20, R23, PT ;  /* 0x000000171400720c */ /* 0x000fe20003f06270 */
[----:B------:R-:W-:Y:S01]  /*12550*/  BSSY.RECONVERGENT B0, `(.L_x_5628) ;  /* 0x0000053000007945 */ /* 0x000fe20003800200 */
[----:B------:R-:W-:-:S11]  /*12560*/  IMAD.SHL.U32 R41, R67, 0x20, RZ ;  /* 0x0000002043297824 */ /* 0x000fd600078e00ff */
        /* <DEDUP_REMOVED lines=34> */
[----:B------:R-:W-:Y:S01]  /*12790*/  SHF.L.U32 R17, R19, 0x10, RZ ;  /* 0x0000001013117819 */ /* 0x000fe200000006ff */
[----:B-1----:R-:W-:Y:S01]  /*127a0*/  IMAD.U32 R57, R28, 0x10000, RZ ;  /* 0x000100001c397824 */ /* 0x002fe200078e00ff */
        /* <DEDUP_REMOVED lines=45> */
.L_x_5629:
[----:B------:R-:W-:Y:S05]  /*12a80*/  BSYNC.RECONVERGENT B0 ;  /* 0x0000000000007941 */ /* 0x000fea0003800200 */
.L_x_5628:
        /* <DEDUP_REMOVED lines=86> */
.L_x_5631:
[----:B------:R-:W-:Y:S05]  /*12ff0*/  BSYNC.RECONVERGENT B0 ;  /* 0x0000000000007941 */ /* 0x000fea0003800200 */
.L_x_5630:
        /* <DEDUP_REMOVED lines=86> */
.L_x_5633:
[----:B------:R-:W-:Y:S05]  /*13560*/  BSYNC.RECONVERGENT B0 ;  /* 0x0000000000007941 */ /* 0x000fea0003800200 */
.L_x_5632:
        /* <DEDUP_REMOVED lines=86> */
.L_x_5635:
[----:B------:R-:W-:Y:S05]  /*13ad0*/  BSYNC.RECONVERGENT B0 ;  /* 0x0000000000007941 */ /* 0x000fea0003800200 */
.L_x_5634:
[----:B------:R3:W-:Y:S02]  /*13ae0*/  STS.128 [R243+0x7000], R4 ;  /* 0x00700004f3007388 */ /* 0x0007e40000000c00 */
.L_x_5627:
[----:B------:R-:W-:Y:S05]  /*13af0*/  BSYNC.RECONVERGENT B1 ;  /* 0x0000000000017941 */ /* 0x000fea0003800200 */
.L_x_5626:
[----:B------:R-:W-:-:S04]  /*13b00*/  IADD3 R41, PT, PT, R100, 0x30, RZ ;  /* 0x0000003064297810 */ /* 0x000fc80007ffe0ff */
[----:B------:R-:W-:-:S13]  /*13b10*/  ISETP.GE.AND P0, PT, R41, UR10, PT ;  /* 0x0000000a29007c0c */ /* 0x000fda000bf06270 */
[----:B------:R-:W-:Y:S05]  /*13b20*/  @P0 BRA `(.L_x_5566) ;  /* 0x0000001400700947 */ /* 0x000fea0003800000 */
[----:B------:R-:W-:-:S04]  /*13b30*/  IMAD.WIDE.U32 R54, R2, 0x60, R42 ;  /* 0x0000006002367825 */ /* 0x000fc800078e002a */
[----:B------:R-:W-:-:S05]  /*13b40*/  IMAD R3, R3, 0x60, RZ ;  /* 0x0000006003037824 */ /* 0x000fca00078e02ff */
[----:B------:R-:W-:-:S05]  /*13b50*/  IADD3 R55, PT, PT, R3, R55, RZ ;  /* 0x0000003703377210 */ /* 0x000fca0007ffe0ff */
[----:B------:R1:W5:Y:S04]  /*13b60*/  LDG.E.128 R12, desc[UR4][R54.64+0x80] ;  /* 0x00008004360c7981 */ /* 0x000368000c1e1d00 */
[----:B----4-:R1:W5:Y:S04]  /*13b70*/  LDG.E.128 R8, desc[UR4][R54.64+0x100] ;  /* 0x0001000436087981 */ /* 0x010368000c1e1d00 */
[----:B---3--:R1:W5:Y:S04]  /*13b80*/  LDG.E.128 R4, desc[UR4][R54.64+0x180] ;  /* 0x0001800436047981 */ /* 0x008368000c1e1d00 */
[----:B------:R1:W5:Y:S01]  /*13b90*/  LDG.E.128 R16, desc[UR4][R54.64] ;  /* 0x0000000436107981 */ /* 0x000362000c1e1d00 */
[----:B------:R-:W-:Y:S01]  /*13ba0*/  ISETP.GE.AND P0, PT, R20, R23, PT ;  /* 0x000000171400720c */ /* 0x000fe20003f06270 */
[----:B------:R-:W-:Y:S01]  /*13bb0*/  BSSY.RECONVERGENT B0, `(.L_x_5636) ;  /* 0x0000052000007945 */ /* 0x000fe20003800200 */
[----:B------:R-:W-:-:S11]  /*13bc0*/  IMAD R3, R67, 0x30, RZ ;  /* 0x0000003043037824 */ /* 0x000fd600078e02ff */
        /* <DEDUP_REMOVED lines=14> */
[----:B--2---:R-:W-:-:S04]  /*13cb0*/  IMAD.WIDE R32, R29, 0x2, R54 ;  /* 0x000000021d207825 */ /* 0x004fc800078e0236 */
        /* <DEDUP_REMOVED lines=8> */
[----:B-1----:R-:W-:Y:S01]  /*13d40*/  IMAD.U32 R42, R16, 0x10000, RZ ;  /* 0x00010000102a7824 */ /* 0x002fe200078e00ff */
[----:B------:R-:W-:Y:S01]  /*13d50*/  LOP3.LUT R17, R19, 0xffff0000, RZ, 0xc0, !PT ;  /* 0xffff000013117812 */ /* 0x000fe200078ec0ff */
[----:B------:R-:W-:Y:S01]  /*13d60*/  IMAD.U32 R43, R18, 0x10000, RZ ;  /* 0x00010000122b7824 */ /* 0x000fe200078e00ff */
[----:B------:R-:W-:Y:S02]  /*13d70*/  LOP3.LUT R16, R16, 0xffff0000, RZ, 0xc0, !PT ;  /* 0xffff000010107812 */ /* 0x000fe400078ec0ff */
[----:B------:R-:W-:Y:S02]  /*13d80*/  LOP3.LUT R18, R18, 0xffff0000, RZ, 0xc0, !PT ;  /* 0xffff000012127812 */ /* 0x000fe400078ec0ff */
[----:B--2---:R-:W-:Y:S01]  /*13d90*/  SHF.L.U32 R45, R24, 0x10, RZ ;  /* 0x00000010182d7819 */ /* 0x004fe200000006ff */
[C---:B------:R-:W-:Y:S01]  /*13da0*/  IMAD.U32 R19, R25.reuse, 0x10000, RZ ;  /* 0x0001000019137824 */ /* 0x040fe200078e00ff */
[----:B------:R-:W-:Y:S01]  /*13db0*/  LOP3.LUT R48, R25, 0xffff0000, RZ, 0xc0, !PT ;  /* 0xffff000019307812 */ /* 0x000fe200078ec0ff */
[----:B------:R-:W-:Y:S01]  /*13dc0*/  IMAD.U32 R47, R26, 0x10000, RZ ;  /* 0x000100001a2f7824 */ /* 0x000fe200078e00ff */
[----:B------:R-:W-:Y:S01]  /*13dd0*/  LOP3.LUT R24, R24, 0xffff0000, RZ, 0xc0, !PT ;  /* 0xffff000018187812 */ /* 0x000fe200078ec0ff */
[----:B----4-:R-:W-:Y:S01]  /*13de0*/  IMAD.U32 R50, R32, 0x10000, RZ ;  /* 0x0001000020327824 */ /* 0x010fe200078e00ff */
[----:B------:R-:W-:Y:S01]  /*13df0*/  SHF.L.U32 R25, R27, 0x10, RZ ;  /* 0x000000101b197819 */ /* 0x000fe200000006ff */
[----:B------:R-:W-:Y:S01]  /*13e00*/  @!P0 FADD.FTZ R19, -R19, -RZ ;  /* 0x800000ff13138221 */ /* 0x000fe20000010100 */
[----:B------:R-:W-:Y:S01]  /*13e10*/  LOP3.LUT R26, R26, 0xffff0000, RZ, 0xc0, !PT ;  /* 0xffff00001a1a7812 */ /* 0x000fe200078ec0ff */
[----:B------:R-:W-:Y:S01]  /*13e20*/  @!P0 FADD.FTZ R24, -R24, -RZ ;  /* 0x800000ff18188221 */ /* 0x000fe20000010100 */
[----:B------:R-:W-:Y:S01]  /*13e30*/  LOP3.LUT R27, R27, 0xffff0000, RZ, 0xc0, !PT ;  /* 0xffff00001b1b7812 */ /* 0x000fe200078ec0ff */
[----:B------:R-:W-:Y:S01]  /*13e40*/  @!P0 FADD.FTZ R25, -R25, -RZ ;  /* 0x800000ff19198221 */ /* 0x000fe20000010100 */
[----:B------:R-:W-:Y:S01]  /*13e50*/  LOP3.LUT R49, R32, 0xffff0000, RZ, 0xc0, !PT ;  /* 0xffff000020317812 */ /* 0x000fe200078ec0ff */
[C---:B------:R-:W-:Y:S01]  /*13e60*/  IMAD.U32 R32, R33.reuse, 0x10000, RZ ;  /* 0x0001000021207824 */ /* 0x040fe200078e00ff */
        /* <DEDUP_REMOVED lines=38> */
.L_x_5637:
[----:B------:R-:W-:Y:S05]  /*140d0*/  BSYNC.RECONVERGENT B0 ;  /* 0x0000000000007941 */ /* 0x000fea0003800200 */
.L_x_5636:
[----:B-----5:R3:W-:Y:S01]  /*140e0*/  STS.128 [R243+0x1800], R16 ;  /* 0x00180010f3007388 */ /* 0x0207e20000000c00 */
        /* <DEDUP_REMOVED lines=23> */
[----:B------:R-:W-:Y:S01]  /*14260*/  LOP3.LUT R2, R13, 0xffff0000, RZ, 0xc0, !PT ;  /* 0xffff00000d027812 */ /* 0x000fe200078ec0ff */
[----:B-1----:R-:W-:Y:S01]  /*14270*/  IMAD.U32 R42, R15, 0x10000, RZ ;  /* 0x000100000f2a7824 */ /* 0x002fe200078e00ff */
[----:B--2---:R-:W-:Y:S01]  /*14280*/  SHF.L.U32 R34, R13, 0x10, RZ ;  /* 0x000000100d227819 */ /* 0x004fe200000006ff */
[----:B------:R-:W-:Y:S01]  /*14290*/  IMAD.U32 R32, R12, 0x10000, RZ ;  /* 0x000100000c207824 */ /* 0x000fe200078e00ff */
[----:B------:R-:W-:Y:S01]  /*142a0*/  LOP3.LUT R13, R15, 0xffff0000, RZ, 0xc0, !PT ;  /* 0xffff00000f0d7812 */ /* 0x000fe200078ec0ff */
[----:B------:R-:W-:Y:S01]  /*142b0*/  IMAD.U32 R33, R14, 0x10000, RZ ;  /* 0x000100000e217824 */ /* 0x000fe200078e00ff */
[----:B------:R-:W-:Y:S02]  /*142c0*/  LOP3.LUT R12, R12, 0xffff0000, RZ, 0xc0, !PT ;  /* 0xffff00000c0c7812 */ /* 0x000fe400078ec0ff */
[----:B------:R-:W-:Y:S02]  /*142d0*/  LOP3.LUT R14, R14, 0xffff0000, RZ, 0xc0, !PT ;  /* 0xffff00000e0e7812 */ /* 0x000fe400078ec0ff */
[----:B----4-:R-:W-:Y:S01]  /*142e0*/  SHF.L.U32 R35, R16, 0x10, RZ ;  /* 0x0000001010237819 */ /* 0x010fe200000006ff */
[C---:B------:R-:W-:Y:S01]  /*142f0*/  IMAD.U32 R15, R17.reuse, 0x10000, RZ ;  /* 0x00010000110f7824 */ /* 0x040fe200078e00ff */
[----:B------:R-:W-:Y:S01]  /*14300*/  LOP3.LUT R44, R17, 0xffff0000, RZ, 0xc0, !PT ;  /* 0xffff0000112c7812 */ /* 0x000fe200078ec0ff */
[----:B------:R-:W-:Y:S01]  /*14310*/  IMAD.U32 R43, R18, 0x10000, RZ ;  /* 0x00010000122b7824 */ /* 0x000fe200078e00ff */
[----:B------:R-:W-:Y:S01]  /*14320*/  LOP3.LUT R16, R16, 0xffff0000, RZ, 0xc0, !PT ;  /* 0xffff000010107812 */ /* 0x000fe200078ec0ff */
[----:B-----5:R-:W-:Y:S01]  /*14330*/  IMAD.U32 R46, R28, 0x10000, RZ ;  /* 0x000100001c2e7824 */ /* 0x020fe200078e00ff */
        /* <DEDUP_REMOVED lines=46> */
.L_x_5639:
[----:B------:R-:W-:Y:S05]  /*14620*/  BSYNC.RECONVERGENT B0 ;  /* 0x0000000000007941 */ /* 0x000fea0003800200 */
.L_x_5638:
[----:B------:R4:W-:Y:S01]  /*14630*/  STS.128 [R243+0x3800], R12 ;  /* 0x0038000cf3007388 */ /* 0x0009e20000000c00 */
[----:B------:R-:W-:Y:S01]  /*14640*/  LOP3.LUT R2, R20, 0x80, RZ, 0xfc, !PT ;  /* 0x0000008014027812 */ /* 0x000fe200078efcff */
[----:B------:R-:W-:Y:S03]  /*14650*/  BSSY.RECONVERGENT B0, `(.L_x_5640) ;  /* 0x0000052000007945 */ /* 0x000fe60003800200 */
[----:B------:R-:W-:-:S13]  /*14660*/  ISETP.GE.AND P0, PT, R2, R23, PT ;  /* 0x000000170200720c */ /* 0x000fda0003f06270 */
[----:B------:R-:W-:Y:S05]  /*14670*/  @P0 BRA `(.L_x_5641) ;  /* 0x00000004003c0947 */ /* 0x000fea0003800000 */
[----:B------:R-:W5:Y:S01]  /*14680*/  LDCU.64 UR8, c[0x0][0x4d0] ;  /* 0x00009a00ff0877ac */ /* 0x000f620008000a00 */
[----:B------:R-:W-:Y:S02]  /*14690*/  ISETP.GE.U32.AND P0, PT, R2, R40, PT ;  /* 0x000000280200720c */ /* 0x000fe40003f06070 */
[--C-:B----4-:R-:W-:Y:S02]  /*146a0*/  SHF.R.S32.HI R13, RZ, 0x1f, R3.reuse ;  /* 0x0000001fff0d7819 */ /* 0x110fe40000011403 */
[----:B------:R-:W-:Y:S02]  /*146b0*/  SEL R2, R37, RZ, P0 ;  /* 0x000000ff25027207 */ /* 0x000fe40000000000 */
[----:B------:R-:W-:Y:S02]  /*146c0*/  SEL R12, R38, RZ, P0 ;  /* 0x000000ff260c7207 */ /* 0x000fe40000000000 */
[----:B------:R-:W-:Y:S02]  /*146d0*/  IADD3 R2, P2, P1, R2, R0, R3 ;  /* 0x0000000002027210 */ /* 0x000fe4000795e003 */
[----:B---3--:R-:W-:-:S02]  /*146e0*/  SEL R17, R40, R37, !P0 ;  /* 0x0000002528117207 */ /* 0x008fc40004000000 */
[----:B------:R-:W-:Y:S01]  /*146f0*/  IADD3.X R13, PT, PT, R12, R36, R13, P2, P1 ;  /* 0x000000240c0d7210 */ /* 0x000fe200017e240d */
[----:B------:R-:W-:-:S03]  /*14700*/  IMAD.SHL.U32 R16, R2, 0x2, RZ ;  /* 0x0000000202107824 */ /* 0x000fc600078e00ff */
[----:B------:R-:W-:Y:S02]  /*14710*/  SHF.L.U64.HI R2, R2, 0x1, R13 ;  /* 0x0000000102027819 */ /* 0x000fe4000001020d */
[----:B-----5:R-:W-:-:S04]  /*14720*/  IADD3 R12, P1, PT, R16, UR8, RZ ;  /* 0x00000008100c7c10 */ /* 0x020fc8000ff3e0ff */
[----:B------:R-:W-:Y:S01]  /*14730*/  IADD3.X R13, PT, PT, R2, UR9, RZ, P1, !PT ;  /* 0x00000009020d7c10 */ /* 0x000fe20008ffe4ff */
[----:B------:R-:W3:Y:S01]  /*14740*/  LDCU.64 UR8, c[0x0][0x4c8] ;  /* 0x00009900ff0877ac */ /* 0x000ee20008000a00 */
[----:B------:R-:W-:-:S04]  /*14750*/  IMAD.WIDE R24, R17, 0x2, R54 ;  /* 0x0000000211187825 */ /* 0x000fc800078e0236 */
[----:B------:R-:W4:Y:S04]  /*14760*/  LDG.E.128 R12, desc[UR4][R12.64+0x100] ;  /* 0x000100040c0c7981 */ /* 0x000f28000c1e1d00 */
[----:B------:R-:W1:Y:S01]  /*14770*/  LDG.E.128 R24, desc[UR4][R24.64+0x100] ;  /* 0x0001000418187981 */ /* 0x000e62000c1e1d00 */
[----:B---3--:R-:W-:-:S04]  /*14780*/  IADD3 R16, P1, PT, R16, UR8, RZ ;  /* 0x0000000810107c10 */ /* 0x008fc8000ff3e0ff */
[----:B------:R-:W-:-:S06]  /*14790*/  IADD3.X R17, PT, PT, R2, UR9, RZ, P1, !PT ;  /* 0x0000000902117c10 */ /* 0x000fcc0008ffe4ff */
[----:B------:R-:W3:Y:S01]  /*147a0*/  LDG.E.128 R16, desc[UR4][R16.64+0x100] ;  /* 0x0001000410107981 */ /* 0x000ee2000c1e1d00 */
[----:B------:R-:W-:Y:S01]  /*147b0*/  LOP3.LUT R2, R9, 0xffff0000, RZ, 0xc0, !PT ;  /* 0xffff000009027812 */ /* 0x000fe200078ec0ff */
[----:B--2---:R-:W-:Y:S01]  /*147c0*/  IMAD.U32 R32, R11, 0x10000, RZ ;  /* 0x000100000b207824 */ /* 0x004fe200078e00ff */
[----:B------:R-:W-:Y:S01]  /*147d0*/  SHF.L.U32 R30, R9, 0x10, RZ ;  /* 0x00000010091e7819 */ /* 0x000fe200000006ff */
        /* <DEDUP_REMOVED lines=10> */
[----:B-1----:R-:W-:Y:S01]  /*14880*/  IMAD.U32 R42, R24, 0x10000, RZ ;  /* 0x00010000182a7824 */ /* 0x002fe200078e00ff */
        /* <DEDUP_REMOVED lines=46> */
.L_x_5641:
[----:B------:R-:W-:Y:S05]  /*14b70*/  BSYNC.RECONVERGENT B0 ;  /* 0x0000000000007941 */ /* 0x000fea0003800200 */
.L_x_5640:
[----:B------:R1:W-:Y:S01]  /*14b80*/  STS.128 [R243+0x5800], R8 ;  /* 0x00580008f3007388 */ /* 0x0003e20000000c00 */
[----:B------:R-:W-:Y:S01]  /*14b90*/  LOP3.LUT R20, R20, 0xc0, RZ, 0xfc, !PT ;  /* 0x000000c014147812 */ /* 0x000fe200078efcff */
[----:B------:R-:W-:Y:S03]  /*14ba0*/  BSSY.RECONVERGENT B0, `(.L_x_5642) ;  /* 0x0000053000007945 */ /* 0x000fe60003800200 */
[----:B------:R-:W-:-:S13]  /*14bb0*/  ISETP.GE.AND P0, PT, R20, R23, PT ;  /* 0x000000171400720c */ /* 0x000fda0003f06270 */
[----:B------:R-:W-:Y:S05]  /*14bc0*/  @P0 BRA `(.L_x_5643) ;  /* 0x0000000400400947 */ /* 0x000fea0003800000 */
[----:B------:R-:W-:Y:S01]  /*14bd0*/  ISETP.GE.U32.AND P0, PT, R20, R40, PT ;  /* 0x000000281400720c */ /* 0x000fe20003f06070 */
[----:B------:R-:W5:Y:S01]  /*14be0*/  LDCU.64 UR8, c[0x0][0x4d0] ;  /* 0x00009a00ff0877ac */ /* 0x000f620008000a00 */
[--C-:B-1----:R-:W-:Y:S02]  /*14bf0*/  SHF.R.S32.HI R9, RZ, 0x1f, R3.reuse ;  /* 0x0000001fff097819 */ /* 0x102fe40000011403 */
[----:B------:R-:W-:Y:S02]  /*14c00*/  SEL R2, R37, RZ, P0 ;  /* 0x000000ff25027207 */ /* 0x000fe40000000000 */
[----:B------:R-:W-:Y:S02]  /*14c10*/  SEL R38, R38, RZ, P0 ;  /* 0x000000ff26267207 */ /* 0x000fe40000000000 */
[----:B------:R-:W-:Y:S02]  /*14c20*/  IADD3 R2, P2, P1, R2, R0, R3 ;  /* 0x0000000002027210 */ /* 0x000fe4000795e003 */
[----:B------:R-:W-:-:S02]  /*14c30*/  SEL R37, R40, R37, !P0 ;  /* 0x0000002528257207 */ /* 0x000fc40004000000 */
[----:B------:R-:W-:Y:S01]  /*14c40*/  IADD3.X R9, PT, PT, R38, R36, R9, P2, P1 ;  /* 0x0000002426097210 */ /* 0x000fe200017e2409 */
[C---:B------:R-:W-:Y:S02]  /*14c50*/  IMAD.SHL.U32 R0, R2.reuse, 0x2, RZ ;  /* 0x0000000202007824 */ /* 0x040fe400078e00ff */
[----:B---3--:R-:W-:Y:S01]  /*14c60*/  IMAD.WIDE R16, R37, 0x2, R54 ;  /* 0x0000000225107825 */ /* 0x008fe200078e0236 */
[----:B------:R-:W-:Y:S02]  /*14c70*/  SHF.L.U64.HI R2, R2, 0x1, R9 ;  /* 0x0000000102027819 */ /* 0x000fe40000010209 */
[----:B-----5:R-:W-:-:S03]  /*14c80*/  IADD3 R8, P1, PT, R0, UR8, RZ ;  /* 0x0000000800087c10 */ /* 0x020fc6000ff3e0ff */
[----:B------:R-:W3:Y:S01]  /*14c90*/  LDG.E.128 R16, desc[UR4][R16.64+0x180] ;  /* 0x0001800410107981 */ /* 0x000ee2000c1e1d00 */
[----:B------:R-:W-:Y:S01]  /*14ca0*/  IADD3.X R9, PT, PT, R2, UR9, RZ, P1, !PT ;  /* 0x0000000902097c10 */ /* 0x000fe20008ffe4ff */
[----:B------:R-:W4:Y:S05]  /*14cb0*/  LDCU.64 UR8, c[0x0][0x4c8] ;  /* 0x00009900ff0877ac */ /* 0x000f2a0008000a00 */
[----:B------:R-:W5:Y:S01]  /*14cc0*/  LDG.E.128 R8, desc[UR4][R8.64+0x180] ;  /* 0x0001800408087981 */ /* 0x000f62000c1e1d00 */
[----:B----4-:R-:W-:-:S04]  /*14cd0*/  IADD3 R12, P1, PT, R0, UR8, RZ ;  /* 0x00000008000c7c10 */ /* 0x010fc8000ff3e0ff */
[----:B------:R-:W-:-:S06]  /*14ce0*/  IADD3.X R13, PT, PT, R2, UR9, RZ, P1, !PT ;  /* 0x00000009020d7c10 */ /* 0x000fcc0008ffe4ff */
[----:B------:R-:W4:Y:S01]  /*14cf0*/  LDG.E.128 R12, desc[UR4][R12.64+0x180] ;  /* 0x000180040c0c7981 */ /* 0x000f22000c1e1d00 */
[C---:B------:R-:W-:Y:S01]  /*14d00*/  IMAD.U32 R3, R4.reuse, 0x10000, RZ ;  /* 0x0001000004037824 */ /* 0x040fe200078e00ff */
[----:B------:R-:W-:Y:S01]  /*14d10*/  LOP3.LUT R2, R4, 0xffff0000, RZ, 0xc0, !PT ;  /* 0xffff000004027812 */ /* 0x000fe200078ec0ff */
[C---:B------:R-:W-:Y:S01]  /*14d20*/  IMAD.U32 R20, R6.reuse, 0x10000, RZ ;  /* 0x0001000006147824 */ /* 0x040fe200078e00ff */
[----:B------:R-:W-:Y:S01]  /*14d30*/  LOP3.LUT R0, R5, 0xffff0000, RZ, 0xc0, !PT ;  /* 0xffff000005007812 */ /* 0x000fe200078ec0ff */
[----:B------:R-:W-:Y:S01]  /*14d40*/  IMAD.U32 R24, R7, 0x10000, RZ ;  /* 0x0001000007187824 */ /* 0x000fe200078e00ff */
[----:B------:R-:W-:Y:S02]  /*14d50*/  SHF.L.U32 R21, R5, 0x10, RZ ;  /* 0x0000001005157819 */ /* 0x000fe400000006ff */
[----:B------:R-:W-:Y:S02]  /*14d60*/  LOP3.LUT R5, R6, 0xffff0000, RZ, 0xc0, !PT ;  /* 0xffff000006057812 */ /* 0x000fe400078ec0ff */
[----:B------:R-:W-:-:S02]  /*14d70*/  LOP3.LUT R4, R7, 0xffff0000, RZ, 0xc0, !PT ;  /* 0xffff000007047812 */ /* 0x000fc400078ec0ff */
[C---:B---3--:R-:W-:Y:S01]  /*14d80*/  SHF.L.U32 R23, R16.reuse, 0x10, RZ ;  /* 0x0000001010177819 */ /* 0x048fe200000006ff */
[C---:B------:R-:W-:Y:S01]  /*14d90*/  IMAD.U32 R6, R17.reuse, 0x10000, RZ ;  /* 0x0001000011067824 */ /* 0x040fe200078e00ff */
[----:B------:R-:W-:Y:S01]  /*14da0*/  LOP3.LUT R7, R16, 0xffff0000, RZ, 0xc0, !PT ;  /* 0xffff000010077812 */ /* 0x000fe200078ec0ff */
[C---:B------:R-:W-:Y:S01]  /*14db0*/  IMAD.U32 R25, R18.reuse, 0x10000, RZ ;  /* 0x0001000012197824 */ /* 0x040fe200078e00ff */
[----:B------:R-:W-:Y:S02]  /*14dc0*/  LOP3.LUT R26, R17, 0xffff0000, RZ, 0xc0, !PT ;  /* 0xffff0000111a7812 */ /* 0x000fe400078ec0ff */
[----:B------:R-:W-:Y:S02]  /*14dd0*/  LOP3.LUT R17, R18, 0xffff0000, RZ, 0xc0, !PT ;  /* 0xffff000012117812 */ /* 0x000fe400078ec0ff */
[C---:B------:R-:W-:Y:S01]  /*14de0*/  SHF.L.U32 R16, R19.reuse, 0x10, RZ ;  /* 0x0000001013107819 */ /* 0x040fe200000006ff */
[C---:B-----5:R-:W-:Y:S01]  /*14df0*/  IMAD.U32 R18, R8.reuse, 0x10000, RZ ;  /* 0x0001000008127824 */ /* 0x060fe200078e00ff */
[----:B------:R-:W-:Y:S01]  /*14e00*/  LOP3.LUT R27, R19, 0xffff0000, RZ, 0xc0, !PT ;  /* 0xffff0000131b7812 */ /* 0x000fe200078ec0ff */
[C---:B------:R-:W-:Y:S01]  /*14e10*/  IMAD.U32 R19, R9.reuse, 0x10000, RZ ;  /* 0x0001000009137824 */ /* 0x040fe200078e00ff */
        /* <DEDUP_REMOVED lines=13> */
[----:B------:R-:W-:Y:S01]  /*14ef0*/  FMUL.FTZ R7, R7, R8 ;  /* 0x0000000807077220 */ /* 0x000fe20000410000 */
[----:B------:R-:W-:Y:S01]  /*14f00*/  FMUL.FTZ R6, R6, R19 ;  /* 0x0000001306067220 */ /* 0x000fe20000410000 */
[----:B------:R-:W-:Y:S01]  /*14f10*/  @!P0 FADD.FTZ R30, -R30, -RZ ;  /* 0x800000ff1e1e8221 */ /* 0x000fe20000010100 */
[----:B------:R-:W-:Y:S01]  /*14f20*/  FMUL.FTZ R18, R23, R18 ;  /* 0x0000001217127220 */ /* 0x000fe20000410000 */
[----:B------:R-:W-:Y:S01]  /*14f30*/  @!P0 FADD.FTZ R28, -R28, -RZ ;  /* 0x800000ff1c1c8221 */ /* 0x000fe20000010100 */
[----:B------:R-:W-:Y:S01]  /*14f40*/  FMUL.FTZ R10, R17, R10 ;  /* 0x0000000a110a7220 */ /* 0x000fe20000410000 */
[C---:B----4-:R-:W-:Y:S01]  /*14f50*/  SHF.L.U32 R16, R12.reuse, 0x10, RZ ;  /* 0x000000100c107819 */ /* 0x050fe200000006ff */
[C---:B------:R-:W-:Y:S01]  /*14f60*/  IMAD.U32 R8, R13.reuse, 0x10000, RZ ;  /* 0x000100000d087824 */ /* 0x040fe200078e00ff */
[----:B------:R-:W-:Y:S01]  /*14f70*/  LOP3.LUT R11, R12, 0xffff0000, RZ, 0xc0, !PT ;  /* 0xffff00000c0b7812 */ /* 0x000fe200078ec0ff */
[----:B------:R-:W-:Y:S01]  /*14f80*/  FMUL.FTZ R29, R26, R29 ;  /* 0x0000001d1a1d7220 */ /* 0x000fe20000410000 */
[----:B------:R-:W-:Y:S01]  /*14f90*/  LOP3.LUT R19, R13, 0xffff0000, RZ, 0xc0, !PT ;  /* 0xffff00000d137812 */ /* 0x000fe200078ec0ff */
[----:B------:R-:W-:Y:S01]  /*14fa0*/  FMUL.FTZ R27, R27, R30 ;  /* 0x0000001e1b1b7220 */ /* 0x000fe20000410000 */
[C---:B------:R-:W-:Y:S01]  /*14fb0*/  SHF.L.U32 R17, R14.reuse, 0x10, RZ ;  /* 0x000000100e117819 */ /* 0x040fe200000006ff */
[----:B------:R-:W-:Y:S01]  /*14fc0*/  IMAD.U32 R12, R15, 0x10000, RZ ;  /* 0x000100000f0c7824 */ /* 0x000fe200078e00ff */
        /* <DEDUP_REMOVED lines=16> */
.L_x_5643:
[----:B------:R-:W-:Y:S05]  /*150d0*/  BSYNC.RECONVERGENT B0 ;  /* 0x0000000000007941 */ /* 0x000fea0003800200 */
.L_x_5642:
[----:B------:R1:W-:Y:S02]  /*150e0*/  STS.128 [R243+0x7800], R4 ;  /* 0x00780004f3007388 */ /* 0x0003e40000000c00 */
.L_x_5566:
[----:B------:R-:W-:Y:S05]  /*150f0*/  BSYNC.RECONVERGENT B2 ;  /* 0x0000000000027941 */ /* 0x000fea0003800200 */
.L_x_5562:
[----:B------:R-:W-:Y:S01]  /*15100*/  UIADD3 UR8, UPT, UPT, -UR32, UR26, URZ ;  /* 0x0000001a20087290 */ /* 0x000fe2000fffe1ff */
[----:B-1----:R-:W-:Y:S01]  /*15110*/  IMAD.U32 R3, RZ, RZ, UR28 ;  /* 0x0000001cff037e24 */ /* 0x002fe2000f8e00ff */
[C---:B--23--:R-:W-:Y:S01]  /*15120*/  LOP3.LUT R24, R59.reuse, 0x4, RZ, 0xc0, !PT ;  /* 0x000000043b187812 */ /* 0x04cfe200078ec0ff */
[----:B------:R-:W-:Y:S01]  /*15130*/  IMAD.U32 R62, RZ, RZ, UR27 ;  /* 0x0000001bff3e7e24 */ /* 0x000fe2000f8e00ff */
[----:B------:R-:W-:Y:S01]  /*15140*/  UISETP.GT.AND UP0, UPT, UR31, UR7, UPT ;  /* 0x000000071f00728c */ /* 0x000fe2000bf04270 */
[----:B------:R-:W-:Y:S01]  /*15150*/  IMAD.SHL.U32 R57, R59, 0x40, RZ ;  /* 0x000000403b397824 */ /* 0x000fe200078e00ff */
[----:B------:R-:W-:Y:S01]  /*15160*/  ISETP.GE.AND P4, PT, R39, UR8, PT ;  /* 0x0000000827007c0c */ /* 0x000fe2000bf86270 */
[----:B------:R-:W-:Y:S01]  /*15170*/  IMAD.U32 R0, RZ, RZ, UR30 ;  /* 0x0000001eff007e24 */ /* 0x000fe2000f8e00ff */
[----:B------:R-:W-:Y:S01]  /*15180*/  ISETP.GE.AND P3, PT, R41, UR8, PT ;  /* 0x0000000829007c0c */ /* 0x000fe2000bf66270 */
[----:B------:R-:W-:Y:S01]  /*15190*/  IMAD.U32 R2, RZ, RZ, UR29 ;  /* 0x0000001dff027e24 */ /* 0x000fe2000f8e00ff */
[----:B------:R-:W-:Y:S01]  /*151a0*/  ISETP.GE.AND P5, PT, R22, UR8, PT ;  /* 0x0000000816007c0c */ /* 0x000fe2000bfa6270 */
[----:B------:R-:W-:Y:S01]  /*151b0*/  IMAD.SHL.U32 R214, R59, 0x20, RZ ;  /* 0x000000203bd67824 */ /* 0x000fe200078e00ff */
[----:B------:R-:W-:Y:S01]  /*151c0*/  ISETP.GE.AND P6, PT, R100, UR8, PT ;  /* 0x0000000864007c0c */ /* 0x000fe2000bfc6270 */
[----:B------:R-:W-:Y:S01]  /*151d0*/  IMAD.MOV.U32 R56, RZ, RZ, 0x40 ;  /* 0x00000040ff387424 */ /* 0x000fe200078e00ff */
[----:B------:R-:W-:Y:S01]  /*151e0*/  ISETP.GE.AND P1, PT, R39, UR8, PT ;  /* 0x0000000827007c0c */ /* 0x000fe2000bf26270 */
[----:B------:R-:W-:Y:S01]  /*151f0*/  IMAD.U32 R230, RZ, RZ, UR26 ;  /* 0x0000001affe67e24 */ /* 0x000fe2000f8e00ff */
[----:B------:R-:W-:Y:S01]  /*15200*/  ISETP.GE.AND P2, PT, R22, UR8, PT ;  /* 0x0000000816007c0c */ /* 0x000fe2000bf46270 */
[----:B------:R-:W-:Y:S01]  /*15210*/  IMAD.U32 R232, RZ, RZ, UR23 ;  /* 0x00000017ffe87e24 */ /* 0x000fe2000f8e00ff */
[----:B------:R-:W-:Y:S01]  /*15220*/  LOP3.LUT R96, R57, 0x400, RZ, 0xc0, !PT ;  /* 0x0000040039607812 */ /* 0x000fe200078ec0ff */
[----:B------:R-:W1:Y:S01]  /*15230*/  @!P4 LDC.64 R6, c[0x0][0x3b8] ;  /* 0x0000ee00ff06cb82 */ /* 0x000e620000000a00 */
[----:B------:R-:W-:-:S03]  /*15240*/  LOP3.LUT R214, R214, 0x7c00, RZ, 0xc0, !PT ;  /* 0x00007c00d6d67812 */ /* 0x000fc600078ec0ff */
[CC--:B----4-:R-:W-:Y:S02]  /*15250*/  @!P5 LEA R8, P0, R3.reuse, R224.reuse, 0x1 ;  /* 0x000000e00308d211 */ /* 0x0d0fe400078008ff */
[----:B------:R-:W-:Y:S01]  /*15260*/  @!PT LDS RZ, [RZ] ;  /* 0x00000000fffff984 */ /* 0x000fe20000000800 */
[----:B------:R-:W-:Y:S01]  /*15270*/  @!PT LDS RZ, [RZ] ;  /* 0x00000000fffff984 */ /* 0x000fe20000000800 */
[----:B------:R-:W-:Y:S01]  /*15280*/  @!PT LDS RZ, [RZ] ;  /* 0x00000000fffff984 */ /* 0x000fe20000000800 */
[----:B------:R-:W-:Y:S01]  /*15290*/  @!P6 LDGSTS.E.BYPASS.LTC128B.128 [R243+0x8000], desc[UR4][R224.64] ;  /* 0x08000000e0f3efae */ /* 0x000fe2000b981a04 */
[----:B------:R-:W-:Y:S01]  /*152a0*/  LOP3.LUT R165, R214, 0x200, R57, 0xf8, !PT ;  /* 0x00000200d6a57812 */ /* 0x000fe200078ef839 */
[----:B------:R-:W2:Y:S01]  /*152b0*/  @!P3 LDC.64 R4, c[0x0][0x3b8] ;  /* 0x0000ee00ff04bb82 */ /* 0x000ea20000000a00 */
[----:B------:R-:W-:Y:S01]  /*152c0*/  @!P5 LEA.HI.X R9, R3, R225, R62, 0x1, P0 ;  /* 0x000000e10309d211 */ /* 0x000fe200000f0c3e */
[----:B------:R-:W-:Y:S02]  /*152d0*/  @!P6 LDGSTS.E.BYPASS.LTC128B.128 [R243+0xa000], desc[UR4][R224.64+0x80] ;  /* 0x0a000080e0f3efae */ /* 0x000fe4000b981a04 */
[----:B------:R-:W-:Y:S02]  /*152e0*/  IMAD.IADD R97, R58, 0x1, R165 ;  /* 0x000000013a617824 */ /* 0x000fe400078e02a5 */
[----:B------:R-:W-:Y:S03]  /*152f0*/  @!P6 LDGSTS.E.BYPASS.LTC128B.128 [R243+0xc000], desc[UR4][R224.64+0x100] ;  /* 0x0c000100e0f3efae */ /* 0x000fe6000b981a04 */
[----:B------:R-:W-:Y:S01]  /*15300*/  LEA R97, R97, UR6, 0x1 ;  /* 0x0000000661617c11 */ /* 0x000fe2000f8e08ff */
[----:B------:R-:W-:Y:S04]  /*15310*/  @!P6 LDGSTS.E.BYPASS.LTC128B.128 [R243+0xe000], desc[UR4][R224.64+0x180] ;  /* 0x0e000180e0f3efae */ /* 0x000fe8000b981a04 */
[----:B------:R-:W-:Y:S01]  /*15320*/  @!P5 LDGSTS.E.BYPASS.LTC128B.128 [R243+0x8800], desc[UR4][R8.64] ;  /* 0x0880000008f3dfae */ /* 0x000fe2000b981a04 */
[----:B-1----:R-:W-:-:S03]  /*15330*/  @!P4 LEA R10, P0, R6, R224, 0x6 ;  /* 0x000000e0060ac211 */ /* 0x002fc600078030ff */
[----:B------:R-:W-:Y:S01]  /*15340*/  @!P5 LDGSTS.E.BYPASS.LTC128B.128 [R243+0xa800], desc[UR4][R8.64+0x80] ;  /* 0x0a80008008f3dfae */ /* 0x000fe2000b981a04 */
[----:B------:R-:W-:-:S03]  /*15350*/  @!P4 LEA.HI.X R11, R6, R225, R7, 0x6, P0 ;  /* 0x000000e1060bc211 */ /* 0x000fc600000f3407 */
[----:B------:R-:W-:Y:S01]  /*15360*/  @!P5 LDGSTS.E.BYPASS.LTC128B.128 [R243+0xc800], desc[UR4][R8.64+0x100] ;  /* 0x0c80010008f3dfae */ /* 0x000fe2000b981a04 */
[----:B------:R-:W-:Y:S01]  /*15370*/  ISETP.GE.AND P0, PT, R41, UR8, PT ;  /* 0x0000000829007c0c */ /* 0x000fe2000bf06270 */
[----:B--2---:R-:W-:Y:S01]  /*15380*/  @!P3 IMAD.WIDE.U32 R6, R4, 0x60, R224 ;  /* 0x000000600406b825 */ /* 0x004fe200078e00e0 */
[----:B------:R-:W1:Y:S01]  /*15390*/  LDCU UR8, c[0x0][0x508] ;  /* 0x0000a100ff0877ac */ /* 0x000e620008000800 */
[----:B------:R2:W-:Y:S02]  /*153a0*/  @!P5 LDGSTS.E.BYPASS.LTC128B.128 [R243+0xe800], desc[UR4][R8.64+0x180] ;  /* 0x0e80018008f3dfae */ /* 0x0005e4000b981a04 */
[----:B------:R-:W-:Y:S02]  /*153b0*/  @!P3 IMAD R5, R5, 0x60, RZ ;  /* 0x000000600505b824 */ /* 0x000fe400078e02ff */
[----:B------:R-:W-:Y:S01]  /*153c0*/  @!P3 IMAD.MOV.U32 R12, RZ, RZ, R6 ;  /* 0x000000ffff0cb224 */ /* 0x000fe200078e0006 */
[----:B------:R-:W-:Y:S01]  /*153d0*/  @!P4 LDGSTS.E.BYPASS.LTC128B.128 [R243+0x9000], desc[UR4][R10.64] ;  /* 0x090000000af3cfae */ /* 0x000fe2000b981a04 */
[----:B------:R-:W-:-:S02]  /*153e0*/  @!P3 IMAD.IADD R13, R5, 0x1, R7 ;  /* 0x00000001050db824 */ /* 0x000fc400078e0207 */
[----:B------:R-:W3:Y:S01]  /*153f0*/  @!P1 LDC.64 R6, c[0x0][0x3c0] ;  /* 0x0000f000ff069b82 */ /* 0x000ee20000000a00 */
[----:B------:R-:W-:Y:S04]  /*15400*/  @!P4 LDGSTS.E.BYPASS.LTC128B.128 [R243+0xb000], desc[UR4][R10.64+0x80] ;  /* 0x0b0000800af3cfae */ /* 0x000fe8000b981a04 */
[----:B------:R-:W-:Y:S03]  /*15410*/  @!P4 LDGSTS.E.BYPASS.LTC128B.128 [R243+0xd000], desc[UR4][R10.64+0x100] ;  /* 0x0d0001000af3cfae */ /* 0x000fe6000b981a04 */
[----:B------:R-:W4:Y:S01]  /*15420*/  @!P0 LDC.64 R4, c[0x0][0x3c0] ;  /* 0x0000f000ff048b82 */ /* 0x000f220000000a00 */
[----:B------:R3:W-:Y:S01]  /*15430*/  @!P4 LDGSTS.E.BYPASS.LTC128B.128 [R243+0xf000], desc[UR4][R10.64+0x180] ;  /* 0x0f0001800af3cfae */ /* 0x0007e2000b981a04 */
[----:B-1----:R-:W-:-:S03]  /*15440*/  UIADD3 UR8, UPT, UPT, UR26, UR8, -UR21 ;  /* 0x000000081a087290 */ /* 0x002fc6000fffe815 */
[----:B------:R-:W-:Y:S04]  /*15450*/  @!P3 LDGSTS.E.BYPASS.LTC128B.128 [R243+0x9800], desc[UR4][R12.64] ;  /* 0x098000000cf3bfae */ /* 0x000fe8000b981a04 */
[----:B------:R-:W-:Y:S01]  /*15460*/  @!P3 LDGSTS.E.BYPASS.LTC128B.128 [R243+0xb800], desc[UR4][R12.64+0x80] ;  /* 0x0b8000800cf3bfae */ /* 0x000fe2000b981a04 */
[----:B--2---:R-:W-:-:S03]  /*15470*/  LOP3.LUT R9, R66, 0x8, R59, 0x78, !PT ;  /* 0x0000000842097812 */ /* 0x004fc600078e783b */
[----:B------:R-:W-:Y:S02]  /*15480*/  @!P3 LDGSTS.E.BYPASS.LTC128B.128 [R243+0xd800], desc[UR4][R12.64+0x100] ;  /* 0x0d8001000cf3bfae */ /* 0x000fe4000b981a04 */
[----:B------:R-:W-:Y:S02]  /*15490*/  IMAD R96, R9, 0x2, R96 ;  /* 0x0000000209607824 */ /* 0x000fe400078e0260 */
[----:B------:R-:W-:Y:S01]  /*154a0*/  @!P3 LDGSTS.E.BYPASS.LTC128B.128 [R243+0xf800], desc[UR4][R12.64+0x180] ;  /* 0x0f8001800cf3bfae */ /* 0x000fe2000b981a04 */
[----:B------:R-:W-:Y:S01]  /*154b0*/  @!P2 LEA R8, P3, R0, R226, 0x1 ;  /* 0x000000e20008a211 */ /* 0x000fe200078608ff */
[----:B------:R-:W-:Y:S02]  /*154c0*/  VIADD R221, R96, UR6 ;  /* 0x0000000660dd7c36 */ /* 0x000fe40008000000 */
[----:B------:R-:W0:Y:S01]  /*154d0*/  LDGDEPBAR ;  /* 0x00000000000079af */ /* 0x000e220000000000 */
[----:B------:R-:W-:Y:S01]  /*154e0*/  @!P2 LEA.HI.X R9, R0, R227, R2, 0x1, P3 ;  /* 0x000000e30009a211 */ /* 0x000fe200018f0c02 */
[----:B------:R-:W-:-:S02]  /*154f0*/  IMAD.MOV.U32 R0, RZ, RZ, 0x20 ;  /* 0x00000020ff007424 */ /* 0x000fc400078e00ff */
[----:B----4-:R-:W-:Y:S01]  /*15500*/  @!P0 IMAD R5, R5, 0x60, RZ ;  /* 0x0000006005058824 */ /* 0x010fe200078e02ff */
[----:B---3--:R-:W-:-:S04]  /*15510*/  @!P1 LEA R10, P3, R6, R226, 0x6 ;  /* 0x000000e2060a9211 */ /* 0x008fc800078630ff */
[----:B------:R-:W-:Y:S01]  /*15520*/  @!P1 LEA.HI.X R11, R6, R227, R7, 0x6, P3 ;  /* 0x000000e3060b9211 */ /* 0x000fe200018f3407 */
[----:B------:R-:W-:-:S04]  /*15530*/  @!P0 IMAD.WIDE.U32 R6, R4, 0x60, R226 ;  /* 0x0000006004068825 */ /* 0x000fc800078e00e2 */
[----:B------:R-:W-:Y:S01]  /*15540*/  @!P0 IMAD.IADD R7, R5, 0x1, R7 ;  /* 0x0000000105078824 */ /* 0x000fe200078e0207 */
        /* <DEDUP_REMOVED lines=48> */
[----:B------:R-:W-:Y:S02]  /*15850*/  SEL R2, R0, 0xffffffe0, !P0 ;  /* 0xffffffe000027807 */ /* 0x000fe40004000000 */
[----:B------:R-:W-:Y:S01]  /*15860*/  ISETP.NE.AND P0, PT, R24, RZ, PT ;  /* 0x000000ff1800720c */ /* 0x000fe20003f05270 */
[----:B------:R-:W3:Y:S02]  /*15870*/  LDSM.16.M88.4 R36, [R96+UR6+0x8800] ;  /* 0x008800066024783b */ /* 0x000ee40008000200 */
[--C-:B------:R-:W-:Y:S01]  /*15880*/  IMAD.IADD R94, R97, 0x1, R2.reuse ;  /* 0x00000001615e7824 */ /* 0x100fe200078e0202 */
[----:B------:R-:W-:Y:S01]  /*15890*/  SEL R56, R56, 0xffffffc0, !P0 ;  /* 0xffffffc038387807 */ /* 0x000fe20004000000 */
[----:B------:R-:W4:Y:S01]  /*158a0*/  LDSM.16.M88.4 R44, [R96+UR6+0x8000] ;  /* 0x00800006602c783b */ /* 0x000f220008000200 */
[----:B------:R-:W-:-:S03]  /*158b0*/  IMAD.IADD R92, R221, 0x1, R2 ;  /* 0x00000001dd5c7824 */ /* 0x000fc600078e0202 */
[----:B------:R-:W4:Y:S01]  /*158c0*/  LDSM.16.M88.4 R28, [R96+UR6+0x9000] ;  /* 0x00900006601c783b */ /* 0x000f220008000200 */
[--C-:B------:R-:W-:Y:S02]  /*158d0*/  IMAD.IADD R63, R221, 0x1, R56.reuse ;  /* 0x00000001dd3f7824 */ /* 0x100fe400078e0238 */
[----:B------:R-:W-:Y:S01]  /*158e0*/  IMAD.IADD R95, R97, 0x1, R56 ;  /* 0x00000001615f7824 */ /* 0x000fe200078e0238 */
[----:B------:R-:W4:Y:S01]  /*158f0*/  LDSM.16.M88.4 R20, [R96+UR6+0x9800] ;  /* 0x009800066014783b */ /* 0x000f220008000200 */
[C---:B------:R-:W-:Y:S02]  /*15900*/  IMAD.IADD R61, R2.reuse, 0x1, R63 ;  /* 0x00000001023d7824 */ /* 0x040fe400078e023f */
[----:B------:R-:W-:Y:S01]  /*15910*/  IMAD.IADD R93, R2, 0x1, R95 ;  /* 0x00000001025d7824 */ /* 0x000fe200078e025f */
[----:B-1----:R-:W-:Y:S04]  /*15920*/  LDSM.16.M88.4 R8, [R94] ;  /* 0x000000005e08783b */ /* 0x002fe80000000200 */
[----:B------:R-:W1:Y:S04]  /*15930*/  LDSM.16.M88.4 R12, [R92+0x8800] ;  /* 0x008800005c0c783b */ /* 0x000e680000000200 */
[----:B------:R-:W1:Y:S04]  /*15940*/  LDSM.16.M88.4 R16, [R92+0x8000] ;  /* 0x008000005c10783b */ /* 0x000e680000000200 */
[----:B--2---:R-:W2:Y:S04]  /*15950*/  LDSM.16.M88.4 R4, [R92+0x9000] ;  /* 0x009000005c04783b */ /* 0x004ea80000000200 */
[----:B------:R-:W2:Y:S04]  /*15960*/  LDSM.16.M88.4 R72, [R92+0x9800] ;  /* 0x009800005c48783b */ /* 0x000ea80000000200 */
[----:B-----5:R-:W-:Y:S01]  /*15970*/  LDSM.16.M88.4 R52, [R95] ;  /* 0x000000005f34783b */ /* 0x020fe20000000200 */
[C---:B---3--:R-:W-:Y:S03]  /*15980*/  HMMA.16816.F32.BF16 R40, R80.reuse, R36, RZ ;  /* 0x000000245028723c */ /* 0x048fe600000418ff */
[----:B------:R-:W3:Y:S04]  /*15990*/  LDSM.16.M88.4 R64, [R63+0x8000] ;  /* 0x008000003f40783b */ /* 0x000ee80000000200 */
[----:B------:R-:W-:Y:S01]  /*159a0*/  LDSM.16.M88.4 R68, [R63+0x9800] ;  /* 0x009800003f44783b */ /* 0x000fe20000000200 */
[C---:B----4-:R-:W-:Y:S03]  /*159b0*/  HMMA.16816.F32.BF16 R48, R80.reuse, R44, RZ ;  /* 0x0000002c5030723c */ /* 0x050fe600000418ff */
        /* <DEDUP_REMOVED lines=19> */
[----:B------:R-:W2:Y:S07]  /*15af0*/  LDSM.16.M88.4 R4, [R93] ;  /* 0x000000005d04783b */ /* 0x000eae0000000200 */
[C---:B------:R-:W-:Y:S08]  /*15b00*/  HMMA.16816.F32.BF16 R24, R8.reuse, R72, R24 ;  /* 0x000000480818723c */ /* 0x040ff00000041818 */
[----:B------:R-:W-:Y:S01]  /*15b10*/  HMMA.16816.F32.BF16 R80, R8, R74, R80 ;  /* 0x0000004a0850723c */ /* 0x000fe20000041850 */
[----:B------:R-:W2:Y:S04]  /*15b20*/  LDSM.16.M88.4 R8, [R61+0x8800] ;  /* 0x008800003d08783b */ /* 0x000ea80000000200 */
[----:B------:R-:W-:Y:S03]  /*15b30*/  LDSM.16.M88.4 R72, [R96+UR6+0xa800] ;  /* 0x00a800066048783b */ /* 0x000fe60008000200 */
[C---:B---3--:R-:W-:Y:S08]  /*15b40*/  HMMA.16816.F32.BF16 R48, R52.reuse, R64, R48 ;  /* 0x000000403430723c */ /* 0x048ff00000041830 */
[C---:B------:R-:W-:Y:S01]  /*15b50*/  HMMA.16816.F32.BF16 R44, R52.reuse, R66, R44 ;  /* 0x00000042342c723c */ /* 0x040fe2000004182c */
[----:B------:R-:W3:Y:S07]  /*15b60*/  LDSM.16.M88.4 R64, [R61+0x9800] ;  /* 0x009800003d40783b */ /* 0x000eee0000000200 */
[C---:B----4-:R-:W-:Y:S08]  /*15b70*/  HMMA.16816.F32.BF16 R40, R52.reuse, R20, R40 ;  /* 0x000000143428723c */ /* 0x050ff00000041828 */
[C---:B------:R-:W-:Y:S01]  /*15b80*/  HMMA.16816.F32.BF16 R36, R52.reuse, R22, R36 ;  /* 0x000000163424723c */ /* 0x040fe20000041824 */
[----:B------:R-:W-:Y:S07]  /*15b90*/  LDSM.16.M88.4 R20, [R96+UR6+0xa000] ;  /* 0x00a000066014783b */ /* 0x000fee0008000200 */
[C---:B-1----:R-:W-:Y:S08]  /*15ba0*/  HMMA.16816.F32.BF16 R32, R52.reuse, R12, R32 ;  /* 0x0000000c3420723c */ /* 0x042ff00000041820 */
[C---:B------:R-:W-:Y:S01]  /*15bb0*/  HMMA.16816.F32.BF16 R28, R52.reuse, R14, R28 ;  /* 0x0000000e341c723c */ /* 0x040fe2000004181c */
[----:B------:R-:W1:Y:S07]  /*15bc0*/  LDSM.16.M88.4 R12, [R97+0x2000] ;  /* 0x00200000610c783b */ /* 0x000e6e0000000200 */
[C---:B------:R-:W-:Y:S08]  /*15bd0*/  HMMA.16816.F32.BF16 R24, R52.reuse, R68, R24 ;  /* 0x000000443418723c */ /* 0x040ff00000041818 */
[----:B------:R-:W-:Y:S01]  /*15be0*/  HMMA.16816.F32.BF16 R80, R52, R70, R80 ;  /* 0x000000463450723c */ /* 0x000fe20000041850 */
[----:B------:R-:W4:Y:S04]  /*15bf0*/  LDSM.16.M88.4 R68, [R96+UR6+0xb000] ;  /* 0x00b000066044783b */ /* 0x000f280008000200 */
[----:B------:R-:W4:Y:S03]  /*15c00*/  LDSM.16.M88.4 R52, [R96+UR6+0xb800] ;  /* 0x00b800066034783b */ /* 0x000f260008000200 */
        /* <DEDUP_REMOVED lines=12> */
[----:B------:R-:W3:Y:S03]  /*15cd0*/  LDSM.16.M88.4 R64, [R92+0xb000] ;  /* 0x00b000005c40783b */ /* 0x000ee60000000200 */
[C---:B-1----:R-:W-:Y:S08]  /*15ce0*/  HMMA.16816.F32.BF16 R48, R12.reuse, R20, R48 ;  /* 0x000000140c30723c */ /* 0x042ff00000041830 */
[C---:B------:R-:W-:Y:S01]  /*15cf0*/  HMMA.16816.F32.BF16 R44, R12.reuse, R22, R44 ;  /* 0x000000160c2c723c */ /* 0x040fe2000004182c */
[----:B------:R-:W1:Y:S07]  /*15d00*/  LDSM.16.M88.4 R20, [R92+0xb800] ;  /* 0x00b800005c14783b */ /* 0x000e6e0000000200 */
        /* <DEDUP_REMOVED lines=28> */
[----:B------:R-:W2:Y:S07]  /*15ed0*/  LDSM.16.M88.4 R8, [R96+UR6+0xc000] ;  /* 0x00c000066008783b */ /* 0x000eae0008000200 */
[C---:B---3--:R-:W-:Y:S08]  /*15ee0*/  HMMA.16816.F32.BF16 R32, R52.reuse, R4, R32 ;  /* 0x000000043420723c */ /* 0x048ff00000041820 */
[----:B------:R-:W-:Y:S01]  /*15ef0*/  HMMA.16816.F32.BF16 R28, R52, R6, R28 ;  /* 0x00000006341c723c */ /* 0x000fe2000004181c */
[----:B------:R-:W3:Y:S07]  /*15f00*/  LDSM.16.M88.4 R4, [R96+UR6+0xc800] ;  /* 0x00c800066004783b */ /* 0x000eee0008000200 */
[C---:B-1----:R-:W-:Y:S08]  /*15f10*/  HMMA.16816.F32.BF16 R48, R64.reuse, R20, R48 ;  /* 0x000000144030723c */ /* 0x042ff00000041830 */
[----:B------:R-:W-:Y:S01]  /*15f20*/  HMMA.16816.F32.BF16 R44, R64, R22, R44 ;  /* 0x00000016402c723c */ /* 0x000fe2000004182c */
[----:B------:R-:W-:Y:S07]  /*15f30*/  LDSM.16.M88.4 R20, [R96+UR6+0xd800] ;  /* 0x00d800066014783b */ /* 0x000fee0008000200 */
[C---:B------:R-:W-:Y:S08]  /*15f40*/  HMMA.16816.F32.BF16 R24, R52.reuse, R76, R24 ;  /* 0x0000004c3418723c */ /* 0x040ff00000041818 */
[----:B------:R-:W-:Y:S01]  /*15f50*/  HMMA.16816.F32.BF16 R80, R52, R78, R80 ;  /* 0x0000004e3450723c */ /* 0x000fe20000041850 */
[----:B------:R-:W1:Y:S04]  /*15f60*/  LDSM.16.M88.4 R52, [R96+UR6+0xd000] ;  /* 0x00d000066034783b */ /* 0x000e680008000200 */
[----:B------:R-:W-:Y:S03]  /*15f70*/  LDSM.16.M88.4 R76, [R95+0x4000] ;  /* 0x004000005f4c783b */ /* 0x000fe60000000200 */
[C---:B----4-:R-:W-:Y:S08]  /*15f80*/  HMMA.16816.F32.BF16 R40, R64.reuse, R12, R40 ;  /* 0x0000000c4028723c */ /* 0x050ff00000041828 */
[----:B------:R-:W-:Y:S01]  /*15f90*/  HMMA.16816.F32.BF16 R36, R64, R14, R36 ;  /* 0x0000000e4024723c */ /* 0x000fe20000041824 */
[----:B------:R-:W-:Y:S07]  /*15fa0*/  LDSM.16.M88.4 R12, [R92+0xc000] ;  /* 0x00c000005c0c783b */ /* 0x000fee0000000200 */
[C---:B--2---:R-:W-:Y:S08]  /*15fb0*/  HMMA.16816.F32.BF16 R48, R16.reuse, R8, R48 ;  /* 0x000000081030723c */ /* 0x044ff00000041830 */
[C---:B------:R-:W-:Y:S01]  /*15fc0*/  HMMA.16816.F32.BF16 R44, R16.reuse, R10, R44 ;  /* 0x0000000a102c723c */ /* 0x040fe2000004182c */
[----:B------:R-:W2:Y:S07]  /*15fd0*/  LDSM.16.M88.4 R8, [R92+0xc800] ;  /* 0x00c800005c08783b */ /* 0x000eae0000000200 */
        /* <DEDUP_REMOVED lines=10> */
[C---:B-1----:R-:W-:Y:S08]  /*16080*/  HMMA.16816.F32.BF16 R32, R16.reuse, R52, R32 ;  /* 0x000000341020723c */ /* 0x042ff00000041820 */
[C---:B------:R-:W-:Y:S01]  /*16090*/  HMMA.16816.F32.BF16 R28, R16.reuse, R54, R28 ;  /* 0x00000036101c723c */ /* 0x040fe2000004181c */
[----:B------:R-:W1:Y:S07]  /*160a0*/  LDSM.16.M88.4 R52, [R63+0xd800] ;  /* 0x00d800003f34783b */ /* 0x000e6e0000000200 */
        /* <DEDUP_REMOVED lines=23> */
[----:B-1----:R-:W-:Y:S01]  /*16220*/  HMMA.16816.F32.BF16 R72, R76, R52, R24 ;  /* 0x000000344c48723c */ /* 0x002fe20000041818 */
[----:B------:R-:W1:Y:S07]  /*16230*/  LDSM.16.M88.4 R24, [R96+UR6+0xe800] ;  /* 0x00e800066018783b */ /* 0x000e6e0008000200 */
[C---:B--2---:R-:W-:Y:S08]  /*16240*/  HMMA.16816.F32.BF16 R32, R20.reuse, R8, R32 ;  /* 0x000000081420723c */ /* 0x044ff00000041820 */
[----:B------:R-:W-:Y:S01]  /*16250*/  HMMA.16816.F32.BF16 R68, R20, R10, R68 ;  /* 0x0000000a1444723c */ /* 0x000fe20000041844 */
[----:B------:R-:W2:Y:S07]  /*16260*/  LDSM.16.M88.4 R8, [R96+UR6+0xf000] ;  /* 0x00f000066008783b */ /* 0x000eae0008000200 */
        /* <DEDUP_REMOVED lines=32> */
[C---:B-1----:R-:W-:Y:S08]  /*16470*/  HMMA.16816.F32.BF16 R32, R16.reuse, R24, R32 ;  /* 0x000000181020723c */ /* 0x042ff00000041820 */
[C---:B------:R-:W-:Y:S01]  /*16480*/  HMMA.16816.F32.BF16 R68, R16.reuse, R26, R68 ;  /* 0x0000001a1044723c */ /* 0x040fe20000041844 */
[----:B------:R-:W1:Y:S07]  /*16490*/  LDSM.16.M88.4 R24, [R61+0xe800] ;  /* 0x00e800003d18783b */ /* 0x000e6e0000000200 */
[C---:B--2---:R-:W-:Y:S08]  /*164a0*/  HMMA.16816.F32.BF16 R72, R16.reuse, R8, R72 ;  /* 0x000000081048723c */ /* 0x044ff00000041848 */
[----:B------:R-:W-:Y:S01]  /*164b0*/  HMMA.16816.F32.BF16 R80, R16, R10, R80 ;  /* 0x0000000a1050723c */ /* 0x000fe20000041850 */
[----:B------:R-:W2:Y:S04]  /*164c0*/  LDSM.16.M88.4 R8, [R61+0xf000] ;  /* 0x00f000003d08783b */ /* 0x000ea80000000200 */
[----:B------:R-:W2:Y:S01]  /*164d0*/  LDSM.16.M88.4 R16, [R61+0xf800] ;  /* 0x00f800003d10783b */ /* 0x000ea20000000200 */
        /* <DEDUP_REMOVED lines=9> */
[----:B------:R-:W-:-:S04]  /*16570*/  LOP3.LUT R7, R60, 0x1f0, RZ, 0xc0, !PT ;  /* 0x000001f03c077812 */ /* 0x000fc800078ec0ff */
[----:B------:R-:W-:-:S03]  /*16580*/  IADD3 R7, PT, PT, R4, UR25, R7 ;  /* 0x0000001904077c10 */ /* 0x000fc6000fffe007 */
[----:B------:R-:W-:Y:S01]  /*16590*/  HMMA.16816.F32.BF16 R72, R28, R52, R72 ;  /* 0x000000341c48723c */ /* 0x000fe20000041848 */
[C---:B------:R-:W-:Y:S01]  /*165a0*/  IADD3 R232, PT, PT, R7.reuse, UR26, -R232 ;  /* 0x0000001a07e87c10 */ /* 0x040fe2000fffe8e8 */
[----:B------:R-:W-:-:S05]  /*165b0*/  VIADD R5, R7, UR8 ;  /* 0x0000000807057c36 */ /* 0x000fca0008000000 */
[C-C-:B------:R-:W-:Y:S01]  /*165c0*/  VIADDMNMX R231, R5.reuse, 0x1, R230.reuse, PT ;  /* 0x0000000105e77846 */ /* 0x140fe200038001e6 */
[----:B------:R-:W-:Y:S01]  /*165d0*/  HMMA.16816.F32.BF16 R80, R28, R54, R80 ;  /* 0x000000361c50723c */ /* 0x000fe20000041850 */
[----:B------:R-:W-:-:S07]  /*165e0*/  VIADDMNMX R230, R5, 0x9, R230, PT ;  /* 0x0000000905e67846 */ /* 0x000fce00038001e6 */
[C---:B------:R-:W-:Y:S08]  /*165f0*/  HMMA.16816.F32.BF16 R48, R76.reuse, R64, R48 ;  /* 0x000000404c30723c */ /* 0x040ff00000041830 */
[C---:B------:R-:W-:Y:S08]  /*16600*/  HMMA.16816.F32.BF16 R44, R76.reuse, R66, R44 ;  /* 0x000000424c2c723c */ /* 0x040ff0000004182c */
[C---:B-1----:R-:W-:Y:S08]  /*16610*/  HMMA.16816.F32.BF16 R40, R76.reuse, R24, R40 ;  /* 0x000000184c28723c */ /* 0x042ff00000041828 */
[C---:B------:R-:W-:Y:S08]  /*16620*/  HMMA.16816.F32.BF16 R36, R76.reuse, R26, R36 ;  /* 0x0000001a4c24723c */ /* 0x040ff00000041824 */
[C---:B--2---:R-:W-:Y:S08]  /*16630*/  HMMA.16816.F32.BF16 R32, R76.reuse, R8, R32 ;  /* 0x000000084c20723c */ /* 0x044ff00000041820 */
        /* <DEDUP_REMOVED lines=17> */
.L_x_5645:
        /* <DEDUP_REMOVED lines=62> */
.L_x_5646:
        /* <DEDUP_REMOVED lines=29> */
.L_x_5644:
[----:B--2---:R-:W-:Y:S01]  /*16d00*/  IMAD.SHL.U32 R5, R59, 0x2, RZ ;  /* 0x000000023b057824 */ /* 0x004fe200078e00ff */
        /* <DEDUP_REMOVED lines=14> */
[C---:B------:R-:W-:Y:S01]  /*16df0*/  VIADD R7, R5.reuse, 0x21 ;  /* 0x0000002105077836 */ /* 0x040fe20000000000 */
        /* <DEDUP_REMOVED lines=65> */
[----:B------:R-:W-:Y:S02]  /*17210*/  ISETP.GT.AND P0, PT, R232, R4, PT ;  /* 0x00000004e800720c */ /* 0x000fe40003f04270 */
[----:B------:R-:W-:Y:S02]  /*17220*/  FSEL R36, R36, -INF , !P1 ;  /* 0xff80000024247808 */ /* 0x000fe40004800000 */
[CC--:B------:R-:W-:Y:S02]  /*17230*/  ISETP.GT.AND P4, PT, R232.reuse, R9.reuse, PT ;  /* 0x00000009e800720c */ /* 0x0c0fe40003f84270 */
        /* <DEDUP_REMOVED lines=11> */
[CC--:B------:R-:W-:Y:S02]  /*172f0*/  ISETP.GE.AND P6, PT, R9.reuse, R231.reuse, PT ;  /* 0x000000e70900720c */ /* 0x0c0fe40003fc6270 */
        /* <DEDUP_REMOVED lines=31> */
[CC--:B------:R-:W-:Y:S02]  /*174f0*/  ISETP.GE.AND P0, PT, R7.reuse, R231.reuse, PT ;  /* 0x000000e70700720c */ /* 0x0c0fe40003f06270 */
        /* <DEDUP_REMOVED lines=46> */
[----:B------:R-:W-:Y:S02]  /*177e0*/  FSEL R206, R74, -INF , !P5 ;  /* 0xff8000004ace7808 */ /* 0x000fe40006800000 */
[----:B------:R-:W-:Y:S02]  /*177f0*/  FMNMX3.FTZ R5, R5, R220, R198, !PT ;  /* 0x000000dc05057276 */ /* 0x000fe400078100c6 */
[----:B------:R-:W-:-:S02]  /*17800*/  FMNMX3.FTZ R9, R9, R212, R210, !PT ;  /* 0x000000d409097276 */ /* 0x000fc400078100d2 */
[----:B------:R-:W-:Y:S02]  /*17810*/  FSEL R83, R83, -INF , !P1 ;  /* 0xff80000053537808 */ /* 0x000fe40004800000 */
[----:B------:R-:W-:Y:S02]  /*17820*/  FSEL R204, R75, -INF , !P4 ;  /* 0xff8000004bcc7808 */ /* 0x000fe40006000000 */
[----:B------:R-:W-:Y:S01]  /*17830*/  FSEL R202, R82, -INF , !P2 ;  /* 0xff80000052ca7808 */ /* 0x000fe20005000000 */
[----:B------:R-:W-:Y:S01]  /*17840*/  LDSM.16.MT88.4 R72, [R215+0x14000] ;  /* 0x01400000d748783b */ /* 0x000fe20000004200 */
[----:B------:R-:W-:Y:S02]  /*17850*/  FMNMX3.FTZ R5, R5, R218, R206, !PT ;  /* 0x000000da05057276 */ /* 0x000fe400078100ce */
[----:B------:R-:W-:Y:S02]  /*17860*/  FMNMX.FTZ R3, R208, R9, !PT ;  /* 0x00000009d0037209 */ /* 0x000fe40007810000 */
[----:B------:R-:W-:-:S02]  /*17870*/  FSEL R200, R83, -INF , !P0 ;  /* 0xff80000053c87808 */ /* 0x000fc40004000000 */
[----:B------:R-:W-:Y:S01]  /*17880*/  FMNMX3.FTZ R5, R5, R204, R202, !PT ;  /* 0x000000cc05057276 */ /* 0x000fe200078100ca */
[----:B------:R-:W2:Y:S03]  /*17890*/  SHFL.BFLY PT, R36, R3, 0x2, 0x1f ;  /* 0x0c401f0003247f89 */ /* 0x000ea600000e0000 */
[----:B------:R-:W-:Y:S01]  /*178a0*/  FMNMX.FTZ R38, R200, R5, !PT ;  /* 0x00000005c8267209 */ /* 0x000fe20007810000 */
[----:B------:R-:W-:Y:S04]  /*178b0*/  LDSM.16.MT88.4 R80, [R195+0x14000] ;  /* 0x01400000c350783b */ /* 0x000fe80000004200 */
        /* <DEDUP_REMOVED lines=304> */
[----:B------:R-:W-:Y:S01]  /*18bc0*/  USHF.L.U32 UR15, UR15, 0x6, URZ ;  /* 0x000000060f0f7899 */ /* 0x000fe200080006ff */
[----:B------:R-:W-:Y:S06]  /*18bd0*/  BAR.SYNC.DEFER_BLOCKING 0x0 ;  /* 0x0000000000007b1d */ /* 0x000fec0000010000 */
[----:B------:R-:W-:Y:S05]  /*18be0*/  BRA.U !UP0, `(.L_x_5648) ;  /* 0x0000000108f87547 */ /* 0x000fea000b800000 */
        /* <DEDUP_REMOVED lines=62> */
.L_x_5648:
        /* <DEDUP_REMOVED lines=8> */
.L_x_5649:
[----:B------:R-:W1:Y:S01]  /*19050*/  S2R R2, SR_TID.X ;  /* 0x0000000000027919 */ /* 0x000e620000002100 */
[----:B------:R-:W2:Y:S01]  /*19060*/  LDCU UR8, c[0x0][0x3c4] ;  /* 0x00007880ff0877ac */ /* 0x000ea20008000800 */
[----:B------:R-:W-:Y:S01]  /*19070*/  IMAD.MOV.U32 R167, RZ, RZ, 0x40 ;  /* 0x00000040ffa77424 */ /* 0x000fe200078e00ff */
[----:B------:R-:W-:Y:S01]  /*19080*/  @!PT LDS RZ, [RZ] ;  /* 0x00000000fffff984 */ /* 0x000fe20000000800 */
[----:B------:R-:W-:Y:S01]  /*19090*/  @!PT LDS RZ, [RZ] ;  /* 0x00000000fffff984 */ /* 0x000fe20000000800 */
[----:B------:R-:W-:Y:S01]  /*190a0*/  @!PT LDS RZ, [RZ] ;  /* 0x00000000fffff984 */ /* 0x000fe20000000800 */
[----:B------:R-:W-:Y:S01]  /*190b0*/  LDGSTS.E.BYPASS.LTC128B.128 [R243+0x10000], desc[UR4][R226.64] ;  /* 0x10000000e2f37fae */ /* 0x000fe2000b981a04 */
[----:B------:R-:W-:Y:S02]  /*190c0*/  USHF.L.U32 UR9, UR10, 0x5, URZ ;  /* 0x000000050a097899 */ /* 0x000fe400080006ff */
[----:B------:R-:W-:Y:S01]  /*190d0*/  UIADD3 UR31, UPT, UPT, UR22, -0x2, URZ ;  /* 0xfffffffe161f7890 */ /* 0x000fe2000fffe0ff */
[----:B------:R-:W-:Y:S03]  /*190e0*/  LDGSTS.E.BYPASS.LTC128B.128 [R243+0x12000], desc[UR4][R226.64+0x80] ;  /* 0x12000080e2f37fae */ /* 0x000fe6000b981a04 */
[----:B------:R-:W-:Y:S01]  /*190f0*/  IADD3 R6, P0, PT, R226, UR9, RZ ;  /* 0x00000009e2067c10 */ /* 0x000fe2000ff1e0ff */
[----:B------:R-:W-:Y:S01]  /*19100*/  LDGSTS.E.BYPASS.LTC128B.128 [R243+0x14000], desc[UR4][R226.64+0x100] ;  /* 0x14000100e2f37fae */ /* 0x000fe2000b981a04 */
[----:B------:R-:W-:-:S03]  /*19110*/  UISETP.GT.AND UP1, UPT, UR31, UR7, UPT ;  /* 0x000000071f00728c */ /* 0x000fc6000bf24270 */
[----:B------:R-:W-:Y:S01]  /*19120*/  LDGSTS.E.BYPASS.LTC128B.128 [R243+0x16000], desc[UR4][R226.64+0x180] ;  /* 0x16000180e2f37fae */ /* 0x000fe2000b981a04 */
[----:B--2---:R-:W-:-:S06]  /*19130*/  USHF.L.U64.HI UR8, UR10, 0x5, UR8 ;  /* 0x000000050a087899 */ /* 0x004fcc0008010208 */
[----:B------:R-:W-:Y:S02]  /*19140*/  IADD3.X R7, PT, PT, R227, UR8, RZ, P0, !PT ;  /* 0x00000008e3077c10 */ /* 0x000fe400087fe4ff */
[----:B------:R-:W-:-:S03]  /*19150*/  IADD3 R10, P0, PT, R6, UR9, RZ ;  /* 0x00000009060a7c10 */ /* 0x000fc6000ff1e0ff */
[----:B------:R-:W-:Y:S01]  /*19160*/  LDGSTS.E.BYPASS.LTC128B.128 [R243+0x10800], desc[UR4][R6.64] ;  /* 0x1080000006f37fae */ /* 0x000fe2000b981a04 */
[----:B------:R-:W-:Y:S01]  /*19170*/  IADD3.X R11, PT, PT, R7, UR8, RZ, P0, !PT ;  /* 0x00000008070b7c10 */ /* 0x000fe200087fe4ff */
[----:B-1----:R-:W-:Y:S01]  /*19180*/  IMAD.SHL.U32 R4, R2, 0x40, RZ ;  /* 0x0000004002047824 */ /* 0x002fe200078e00ff */
[----:B------:R-:W-:Y:S01]  /*19190*/  IADD3 R8, P0, PT, R10, UR9, RZ ;  /* 0x000000090a087c10 */ /* 0x000fe2000ff1e0ff */
[----:B------:R-:W-:Y:S01]  /*191a0*/  IMAD.SHL.U32 R5, R2, 0x8, RZ ;  /* 0x0000000802057824 */ /* 0x000fe200078e00ff */
[----:B------:R-:W-:Y:S02]  /*191b0*/  LDGSTS.E.BYPASS.LTC128B.128 [R243+0x12800], desc[UR4][R6.64+0x80] ;  /* 0x1280008006f37fae */ /* 0x000fe4000b981a04 */
[----:B------:R-:W-:Y:S02]  /*191c0*/  LOP3.LUT R4, R4, 0x1c0, RZ, 0xc0, !PT ;  /* 0x000001c004047812 */ /* 0x000fe400078ec0ff */
[----:B------:R-:W-:Y:S01]  /*191d0*/  LDGSTS.E.BYPASS.LTC128B.128 [R243+0x14800], desc[UR4][R6.64+0x100] ;  /* 0x1480010006f37fae */ /* 0x000fe2000b981a04 */
[----:B------:R-:W-:-:S02]  /*191e0*/  IADD3.X R9, PT, PT, R11, UR8, RZ, P0, !PT ;  /* 0x000000080b097c10 */ /* 0x000fc400087fe4ff */
[----:B------:R-:W-:Y:S01]  /*191f0*/  LOP3.LUT R4, R4, 0x38, R5, 0xf8, !PT ;  /* 0x0000003804047812 */ /* 0x000fe200078ef805 */
[----:B------:R-:W-:Y:S01]  /*19200*/  LDGSTS.E.BYPASS.LTC128B.128 [R243+0x16800], desc[UR4][R6.64+0x180] ;  /* 0x1680018006f37fae */ /* 0x000fe2000b981a04 */
[----:B------:R-:W-:-:S03]  /*19210*/  SHF.R.U32.HI R5, RZ, 0x1, R2 ;  /* 0x00000001ff057819 */ /* 0x000fc60000011602 */
[----:B------:R-:W-:Y:S01]  /*19220*/  LDGSTS.E.BYPASS.LTC128B.128 [R243+0x11000], desc[UR4][R10.64] ;  /* 0x110000000af37fae */ /* 0x000fe2000b981a04 */
[----:B------:R-:W-:-:S03]  /*19230*/  LOP3.LUT R4, R4, 0x8, R5, 0x78, !PT ;  /* 0x0000000804047812 */ /* 0x000fc600078e7805 */
[----:B------:R-:W-:Y:S01]  /*19240*/  LDGSTS.E.BYPASS.LTC128B.128 [R243+0x13000], desc[UR4][R10.64+0x80] ;  /* 0x130000800af37fae */ /* 0x000fe2000b981a04 */
[----:B------:R-:W-:-:S03]  /*19250*/  LOP3.LUT R4, R165, R4, RZ, 0xfc, !PT ;  /* 0x00000004a5047212 */ /* 0x000fc600078efcff */
[----:B------:R-:W-:Y:S01]  /*19260*/  LDGSTS.E.BYPASS.LTC128B.128 [R243+0x15000], desc[UR4][R10.64+0x100] ;  /* 0x150001000af37fae */ /* 0x000fe2000b981a04 */
[----:B------:R-:W-:Y:S02]  /*19270*/  LEA R222, R4, UR6, 0x1 ;  /* 0x0000000604de7c11 */ /* 0x000fe4000f8e08ff */
[----:B------:R-:W-:Y:S01]  /*19280*/  LOP3.LUT R4, R2, 0x2, RZ, 0xc0, !PT ;  /* 0x0000000202047812 */ /* 0x000fe200078ec0ff */
[----:B------:R-:W-:Y:S03]  /*19290*/  LDGSTS.E.BYPASS.LTC128B.128 [R243+0x17000], desc[UR4][R10.64+0x180] ;  /* 0x170001800af37fae */ /* 0x000fe6000b981a04 */
[----:B------:R-:W-:Y:S01]  /*192a0*/  ISETP.NE.AND P0, PT, R4, RZ, PT ;  /* 0x000000ff0400720c */ /* 0x000fe20003f05270 */
[----:B------:R-:W-:Y:S01]  /*192b0*/  LDGSTS.E.BYPASS.LTC128B.128 [R243+0x11800], desc[UR4][R8.64] ;  /* 0x1180000008f37fae */ /* 0x000fe2000b981a04 */
[----:B------:R-:W-:Y:S02]  /*192c0*/  LOP3.LUT R4, R2, 0x4, RZ, 0xc0, !PT ;  /* 0x0000000402047812 */ /* 0x000fe400078ec0ff */
[----:B------:R-:W-:Y:S01]  /*192d0*/  SEL R165, R0, 0xffffffe0, !P0 ;  /* 0xffffffe000a57807 */ /* 0x000fe20004000000 */
[----:B------:R-:W-:Y:S01]  /*192e0*/  LDGSTS.E.BYPASS.LTC128B.128 [R243+0x13800], desc[UR4][R8.64+0x80] ;  /* 0x1380008008f37fae */ /* 0x000fe2000b981a04 */
[----:B------:R-:W-:-:S03]  /*192f0*/  ISETP.NE.AND P0, PT, R4, RZ, PT ;  /* 0x000000ff0400720c */ /* 0x000fc60003f05270 */
[----:B------:R-:W-:Y:S01]  /*19300*/  LDGSTS.E.BYPASS.LTC128B.128 [R243+0x15800], desc[UR4][R8.64+0x100] ;  /* 0x1580010008f37fae */ /* 0x000fe2000b981a04 */
[--C-:B------:R-:W-:Y:S01]  /*19310*/  IMAD.IADD R220, R165, 0x1, R222.reuse ;  /* 0x00000001a5dc7824 */ /* 0x100fe200078e02de */
[----:B------:R-:W-:Y:S01]  /*19320*/  SEL R167, R167, 0xffffffc0, !P0 ;  /* 0xffffffc0a7a77807 */ /* 0x000fe20004000000 */
[----:B------:R-:W-:Y:S01]  /*19330*/  IMAD.IADD R213, R221, 0x1, R165 ;  /* 0x00000001ddd57824 */ /* 0x000fe200078e02a5 */
[----:B------:R1:W-:Y:S03]  /*19340*/  LDGSTS.E.BYPASS.LTC128B.128 [R243+0x17800], desc[UR4][R8.64+0x180] ;  /* 0x1780018008f37fae */ /* 0x0003e6000b981a04 */
[----:B------:R-:W-:Y:S01]  /*19350*/  IMAD.IADD R212, R167, 0x1, R222 ;  /* 0x00000001a7d47824 */ /* 0x000fe200078e02de */
[----:B------:R-:W-:Y:S01]  /*19360*/  LDSM.16.M88.4 R204, [R222] ;  /* 0x00000000decc783b */ /* 0x000fe20000000200 */
[----:B------:R-:W-:Y:S02]  /*19370*/  IMAD.IADD R167, R221, 0x1, R167 ;  /* 0x00000001dda77824 */ /* 0x000fe400078e02a7 */
[C---:B------:R-:W-:Y:S01]  /*19380*/  IMAD.IADD R166, R165.reuse, 0x1, R212 ;  /* 0x00000001a5a67824 */ /* 0x040fe200078e02d4 */
[----:B------:R-:W2:Y:S01]  /*19390*/  LDSM.16.M88.4 R176, [R221+0x8000] ;  /* 0x00800000ddb0783b */ /* 0x000ea20000000200 */
[----:B------:R-:W-:-:S03]  /*193a0*/  IMAD.IADD R165, R165, 0x1, R167 ;  /* 0x00000001a5a57824 */ /* 0x000fc600078e02a7 */
[----:B------:R-:W3:Y:S04]  /*193b0*/  LDSM.16.M88.4 R168, [R221+0x8800] ;  /* 0x00880000dda8783b */ /* 0x000ee80000000200 */
[----:B------:R-:W4:Y:S04]  /*193c0*/  LDSM.16.M88.4 R28, [R221+0x9000] ;  /* 0x00900000dd1c783b */ /* 0x000f280000000200 */
[----:B------:R-:W5:Y:S04]  /*193d0*/  LDSM.16.M88.4 R184, [R221+0x9800] ;  /* 0x00980000ddb8783b */ /* 0x000f680000000200 */
[----:B------:R-:W-:Y:S04]  /*193e0*/  LDSM.16.M88.4 R192, [R220] ;  /* 0x00000000dcc0783b */ /* 0x000fe80000000200 */
[----:B------:R-:W5:Y:S04]  /*193f0*/  LDSM.16.M88.4 R12, [R213+0x8000] ;  /* 0x00800000d50c783b */ /* 0x000f680000000200 */
[----:B-1----:R-:W1:Y:S04]  /*19400*/  LDSM.16.M88.4 R8, [R213+0x8800] ;  /* 0x00880000d508783b */ /* 0x002e680000000200 */
[----:B------:R-:W-:Y:S04]  /*19410*/  LDSM.16.M88.4 R16, [R212] ;  /* 0x00000000d410783b */ /* 0x000fe80000000200 */
[----:B------:R-:W1:Y:S04]  /*19420*/  LDSM.16.M88.4 R20, [R167+0x8000] ;  /* 0x00800000a714783b */ /* 0x000e680000000200 */
[----:B------:R-:W1:Y:S01]  /*19430*/  LDSM.16.M88.4 R4, [R167+0x8800] ;  /* 0x00880000a704783b */ /* 0x000e620000000200 */
        /* <DEDUP_REMOVED lines=26> */
[----:B------:R-:W5:Y:S07]  /*195e0*/  LDSM.16.M88.4 R4, [R221+0xa000] ;  /* 0x00a00000dd04783b */ /* 0x000f6e0000000200 */
[C---:B--2---:R-:W-:Y:S08]  /*195f0*/  HMMA.16816.F32.BF16 R32, R192.reuse, R208, R32 ;  /* 0x000000d0c020723c */ /* 0x044ff00000041820 */
[C---:B------:R-:W-:Y:S01]  /*19600*/  HMMA.16816.F32.BF16 R28, R192.reuse, R210, R28 ;  /* 0x000000d2c01c723c */ /* 0x040fe2000004181c */
[----:B------:R-:W2:Y:S07]  /*19610*/  LDSM.16.M88.4 R208, [R165+0x9000] ;  /* 0x00900000a5d0783b */ /* 0x000eae0000000200 */
[C---:B------:R-:W-:Y:S08]  /*19620*/  HMMA.16816.F32.BF16 R24, R192.reuse, R200, R24 ;  /* 0x000000c8c018723c */ /* 0x040ff00000041818 */
[----:B------:R-:W-:Y:S01]  /*19630*/  HMMA.16816.F32.BF16 R204, R192, R202, R204 ;  /* 0x000000cac0cc723c */ /* 0x000fe200000418cc */
[----:B------:R-:W2:Y:S04]  /*19640*/  LDSM.16.M88.4 R200, [R165+0x9800] ;  /* 0x00980000a5c8783b */ /* 0x000ea80000000200 */
[----:B------:R-:W2:Y:S03]  /*19650*/  LDSM.16.M88.4 R192, [R221+0xa800] ;  /* 0x00a80000ddc0783b */ /* 0x000ea60000000200 */
[C---:B---3--:R-:W-:Y:S08]  /*19660*/  HMMA.16816.F32.BF16 R32, R16.reuse, R188, R32 ;  /* 0x000000bc1020723c */ /* 0x048ff00000041820 */
[C---:B------:R-:W-:Y:S01]  /*19670*/  HMMA.16816.F32.BF16 R28, R16.reuse, R190, R28 ;  /* 0x000000be101c723c */ /* 0x040fe2000004181c */
[----:B------:R-:W3:Y:S07]  /*19680*/  LDSM.16.M88.4 R188, [R221+0xb000] ;  /* 0x00b00000ddbc783b */ /* 0x000eee0000000200 */
[C---:B----4-:R-:W-:Y:S08]  /*19690*/  HMMA.16816.F32.BF16 R24, R16.reuse, R184, R24 ;  /* 0x000000b81018723c */ /* 0x050ff00000041818 */
[----:B------:R-:W-:Y:S01]  /*196a0*/  HMMA.16816.F32.BF16 R204, R16, R186, R204 ;  /* 0x000000ba10cc723c */ /* 0x000fe200000418cc */
[----:B------:R-:W4:Y:S04]  /*196b0*/  LDSM.16.M88.4 R184, [R221+0xb800] ;  /* 0x00b80000ddb8783b */ /* 0x000f280000000200 */
[----:B------:R-:W-:Y:S03]  /*196c0*/  LDSM.16.M88.4 R16, [R213+0xa000] ;  /* 0x00a00000d510783b */ /* 0x000fe60000000200 */
[C---:B-1----:R-:W-:Y:S08]  /*196d0*/  HMMA.16816.F32.BF16 R180, R196.reuse, R8, R180 ;  /* 0x00000008c4b4723c */ /* 0x042ff000000418b4 */
[C---:B------:R-:W-:Y:S01]  /*196e0*/  HMMA.16816.F32.BF16 R176, R196.reuse, R10, R176 ;  /* 0x0000000ac4b0723c */ /* 0x040fe200000418b0 */
[----:B------:R-:W1:Y:S07]  /*196f0*/  LDSM.16.M88.4 R8, [R220+0x2000] ;  /* 0x00200000dc08783b */ /* 0x000e6e0000000200 */
[C---:B------:R-:W-:Y:S08]  /*19700*/  HMMA.16816.F32.BF16 R172, R196.reuse, R12, R172 ;  /* 0x0000000cc4ac723c */ /* 0x040ff000000418ac */
[----:B------:R-:W-:Y:S01]  /*19710*/  HMMA.16816.F32.BF16 R168, R196, R14, R168 ;  /* 0x0000000ec4a8723c */ /* 0x000fe200000418a8 */
[----:B------:R-:W1:Y:S07]  /*19720*/  LDSM.16.M88.4 R12, [R213+0xa800] ;  /* 0x00a80000d50c783b */ /* 0x000e6e0000000200 */
[C---:B-----5:R-:W-:Y:S08]  /*19730*/  HMMA.16816.F32.BF16 R180, R20.reuse, R4, R180 ;  /* 0x0000000414b4723c */ /* 0x060ff000000418b4 */
[----:B------:R-:W-:Y:S01]  /*19740*/  HMMA.16816.F32.BF16 R176, R20, R6, R176 ;  /* 0x0000000614b0723c */ /* 0x000fe200000418b0 */
[----:B------:R-:W5:Y:S07]  /*19750*/  LDSM.16.M88.4 R4, [R213+0xb000] ;  /* 0x00b00000d504783b */ /* 0x000f6e0000000200 */
        /* <DEDUP_REMOVED lines=23> */
[C---:B-----5:R-:W-:Y:S08]  /*198d0*/  HMMA.16816.F32.BF16 R32, R8.reuse, R4, R32 ;  /* 0x000000040820723c */ /* 0x060ff00000041820 */
[C---:B------:R-:W-:Y:S01]  /*198e0*/  HMMA.16816.F32.BF16 R28, R8.reuse, R6, R28 ;  /* 0x00000006081c723c */ /* 0x040fe2000004181c */
[----:B------:R-:W3:Y:S07]  /*198f0*/  LDSM.16.M88.4 R4, [R166+0x2000] ;  /* 0x00200000a604783b */ /* 0x000eee0000000200 */
[C---:B--2---:R-:W-:Y:S08]  /*19900*/  HMMA.16816.F32.BF16 R24, R8.reuse, R196, R24 ;  /* 0x000000c40818723c */ /* 0x044ff00000041818 */
[----:B------:R-:W-:Y:S01]  /*19910*/  HMMA.16816.F32.BF16 R204, R8, R198, R204 ;  /* 0x000000c608cc723c */ /* 0x000fe200000418cc */
[----:B------:R-:W2:Y:S04]  /*19920*/  LDSM.16.M88.4 R8, [R165+0xa800] ;  /* 0x00a80000a508783b */ /* 0x000ea80000000200 */
        /* <DEDUP_REMOVED lines=14> */
[C---:B---3--:R-:W-:Y:S08]  /*19a10*/  HMMA.16816.F32.BF16 R180, R4.reuse, R12, R180 ;  /* 0x0000000c04b4723c */ /* 0x048ff000000418b4 */
        /* <DEDUP_REMOVED lines=8> */
[C---:B-1----:R-:W-:Y:S08]  /*19aa0*/  HMMA.16816.F32.BF16 R24, R4.reuse, R16, R24 ;  /* 0x000000100418723c */ /* 0x042ff00000041818 */
[----:B------:R-:W-:Y:S01]  /*19ab0*/  HMMA.16816.F32.BF16 R204, R4, R18, R204 ;  /* 0x0000001204cc723c */ /* 0x000fe200000418cc */
[----:B------:R-:W1:Y:S04]  /*19ac0*/  LDSM.16.M88.4 R16, [R213+0xc800] ;  /* 0x00c80000d510783b */ /* 0x000e680000000200 */
[----:B------:R-:W4:Y:S03]  /*19ad0*/  LDSM.16.M88.4 R4, [R213+0xd000] ;  /* 0x00d00000d504783b */ /* 0x000f260000000200 */
        /* <DEDUP_REMOVED lines=12> */
[----:B------:R-:W5:Y:S03]  /*19ba0*/  LDSM.16.M88.4 R20, [R212+0x4000] ;  /* 0x00400000d414783b */ /* 0x000f660000000200 */
[C---:B--2---:R-:W-:Y:S08]  /*19bb0*/  HMMA.16816.F32.BF16 R180, R8.reuse, R184, R180 ;  /* 0x000000b808b4723c */ /* 0x044ff000000418b4 */
[C---:B------:R-:W-:Y:S01]  /*19bc0*/  HMMA.16816.F32.BF16 R176, R8.reuse, R186, R176 ;  /* 0x000000ba08b0723c */ /* 0x040fe200000418b0 */
[----:B------:R-:W2:Y:S07]  /*19bd0*/  LDSM.16.M88.4 R184, [R167+0xd800] ;  /* 0x00d80000a7b8783b */ /* 0x000eae0000000200 */
[C---:B-1----:R-:W-:Y:S08]  /*19be0*/  HMMA.16816.F32.BF16 R172, R8.reuse, R16, R172 ;  /* 0x0000001008ac723c */ /* 0x042ff000000418ac */
[C---:B------:R-:W-:Y:S01]  /*19bf0*/  HMMA.16816.F32.BF16 R168, R8.reuse, R18, R168 ;  /* 0x0000001208a8723c */ /* 0x040fe200000418a8 */
[----:B------:R-:W-:Y:S07]  /*19c00*/  LDSM.16.M88.4 R16, [R222+0x6000] ;  /* 0x00600000de10783b */ /* 0x000fee0000000200 */
[C---:B----4-:R-:W-:Y:S08]  /*19c10*/  HMMA.16816.F32.BF16 R32, R8.reuse, R4, R32 ;  /* 0x000000040820723c */ /* 0x050ff00000041820 */
[C---:B------:R-:W-:Y:S01]  /*19c20*/  HMMA.16816.F32.BF16 R28, R8.reuse, R6, R28 ;  /* 0x00000006081c723c */ /* 0x040fe2000004181c */
[----:B------:R-:W1:Y:S07]  /*19c30*/  LDSM.16.M88.4 R4, [R166+0x4000] ;  /* 0x00400000a604783b */ /* 0x000e6e0000000200 */
[C---:B---3--:R-:W-:Y:S08]  /*19c40*/  HMMA.16816.F32.BF16 R24, R8.reuse, R12, R24 ;  /* 0x0000000c0818723c */ /* 0x048ff00000041818 */
[----:B------:R-:W-:Y:S01]  /*19c50*/  HMMA.16816.F32.BF16 R204, R8, R14, R204 ;  /* 0x0000000e08cc723c */ /* 0x000fe200000418cc */
[----:B------:R-:W3:Y:S04]  /*19c60*/  LDSM.16.M88.4 R12, [R165+0xd000] ;  /* 0x00d00000a50c783b */ /* 0x000ee80000000200 */
        /* <DEDUP_REMOVED lines=13> */
[----:B------:R-:W5:Y:S03]  /*19d40*/  LDSM.16.M88.4 R20, [R221+0xf800] ;  /* 0x00f80000dd14783b */ /* 0x000f660000000200 */
[C---:B-1----:R-:W-:Y:S08]  /*19d50*/  HMMA.16816.F32.BF16 R180, R4.reuse, R200, R180 ;  /* 0x000000c804b4723c */ /* 0x042ff000000418b4 */
        /* <DEDUP_REMOVED lines=10> */
[----:B------:R-:W1:Y:S04]  /*19e00*/  LDSM.16.M88.4 R4, [R213+0xf000] ;  /* 0x00f00000d504783b */ /* 0x000e680000000200 */
[----:B------:R-:W3:Y:S03]  /*19e10*/  LDSM.16.M88.4 R8, [R213+0xe800] ;  /* 0x00e80000d508783b */ /* 0x000ee60000000200 */
        /* <DEDUP_REMOVED lines=19> */
[C---:B---3--:R-:W-:Y:S08]  /*19f50*/  HMMA.16816.F32.BF16 R172, R208.reuse, R8, R172 ;  /* 0x00000008d0ac723c */ /* 0x048ff000000418ac */
[----:B------:R-:W-:Y:S01]  /*19f60*/  HMMA.16816.F32.BF16 R168, R208, R10, R168 ;  /* 0x0000000ad0a8723c */ /* 0x000fe200000418a8 */
[----:B------:R-:W3:Y:S01]  /*19f70*/  LDSM.16.M88.4 R8, [R165+0xf000] ;  /* 0x00f00000a508783b */ /* 0x000ee20000000200 */
[----:B------:R-:W-:-:S06]  /*19f80*/  DEPBAR.LE SB0, 0x0 ;  /* 0x000080000000791a */ /* 0x000fcc0000000000 */
[C---:B------:R-:W-:Y:S08]  /*19f90*/  HMMA.16816.F32.BF16 R24, R208.reuse, R216, R24 ;  /* 0x000000d8d018723c */ /* 0x040ff00000041818 */
[----:B------:R-:W-:Y:S08]  /*19fa0*/  HMMA.16816.F32.BF16 R204, R208, R218, R204 ;  /* 0x000000dad0cc723c */ /* 0x000ff000000418cc */
[C---:B------:R-:W-:Y:S08]  /*19fb0*/  HMMA.16816.F32.BF16 R180, R200.reuse, R196, R180 ;  /* 0x000000c4c8b4723c */ /* 0x040ff000000418b4 */
[C---:B--2---:R-:W-:Y:S08]  /*19fc0*/  HMMA.16816.F32.BF16 R24, R200.reuse, R184, R24 ;  /* 0x000000b8c818723c */ /* 0x044ff00000041818 */
        /* <DEDUP_REMOVED lines=11> */
[C---:B---3--:R-:W-:Y:S08]  /*1a080*/  HMMA.16816.F32.BF16 R32, R20.reuse, R8, R32 ;  /* 0x000000081420723c */ /* 0x048ff00000041820 */
[C---:B------:R-:W-:Y:S08]  /*1a090*/  HMMA.16816.F32.BF16 R28, R20.reuse, R10, R28 ;  /* 0x0000000a141c723c */ /* 0x040ff0000004181c */
[----:B------:R-:W-:Y:S01]  /*1a0a0*/  HMMA.16816.F32.BF16 R4, R20, R6, R204 ;  /* 0x000000061404723c */ /* 0x000fe200000418cc */
[----:B------:R-:W-:Y:S06]  /*1a0b0*/  BAR.SYNC.DEFER_BLOCKING 0x0 ;  /* 0x0000000000007b1d */ /* 0x000fec0000010000 */
[----:B------:R-:W-:-:S13]  /*1a0c0*/  BRA.U !UP1, `(.L_x_5650) ;  /* 0x00000005099c7547 */ /* 0x000fda000b800000 */
[----:B------:R-:W-:Y:S05]  /*1a0d0*/  BRA.U !UP0, `(.L_x_5651) ;  /* 0x0000000508047547 */ /* 0x000fea000b800000 */
[----:B------:R-:W1:Y:S01]  /*1a0e0*/  LDC R12, c[0x0][0x4f0] ;  /* 0x00013c00ff0c7b82 */ /* 0x000e620000000800 */
[----:B------:R-:W-:Y:S02]  /*1a0f0*/  UIADD3 UR8, UPT, UPT, UR15, -0x80, URZ ;  /* 0xffffff800f087890 */ /* 0x000fe4000fffe0ff */
        /* <DEDUP_REMOVED lines=63> */
.L_x_5651:
        /* <DEDUP_REMOVED lines=8> */
.L_x_5652:
[----:B------:R-:W1:Y:S01]  /*1a570*/  LDCU UR9, c[0x0][0x3bc] ;  /* 0x00007780ff0977ac */ /* 0x000e620008000800 */
[----:B------:R-:W-:Y:S01]  /*1a580*/  @!PT LDS RZ, [RZ] ;  /* 0x00000000fffff984 */ /* 0x000fe20000000800 */
[----:B------:R-:W-:Y:S01]  /*1a590*/  @!PT LDS RZ, [RZ] ;  /* 0x00000000fffff984 */ /* 0x000fe20000000800 */
[----:B------:R-:W-:Y:S01]  /*1a5a0*/  @!PT LDS RZ, [RZ] ;  /* 0x00000000fffff984 */ /* 0x000fe20000000800 */
[----:B------:R2:W-:Y:S01]  /*1a5b0*/  LDGSTS.E.BYPASS.LTC128B.128 [R243+0x8000], desc[UR4][R224.64] ;  /* 0x08000000e0f37fae */ /* 0x0005e2000b981a04 */
[----:B------:R-:W-:-:S03]  /*1a5c0*/  USHF.L.U32 UR8, UR10, 0x5, URZ ;  /* 0x000000050a087899 */ /* 0x000fc600080006ff */
[----:B------:R2:W-:Y:S04]  /*1a5d0*/  LDGSTS.E.BYPASS.LTC128B.128 [R243+0xa000], desc[UR4][R224.64+0x80] ;  /* 0x0a000080e0f37fae */ /* 0x0005e8000b981a04 */
[----:B------:R2:W-:Y:S01]  /*1a5e0*/  LDGSTS.E.BYPASS.LTC128B.128 [R243+0xc000], desc[UR4][R224.64+0x100] ;  /* 0x0c000100e0f37fae */ /* 0x0005e2000b981a04 */
[----:B------:R-:W-:-:S03]  /*1a5f0*/  IADD3 R12, P0, PT, R224, UR8, RZ ;  /* 0x00000008e00c7c10 */ /* 0x000fc6000ff1e0ff */
[----:B------:R2:W-:Y:S01]  /*1a600*/  LDGSTS.E.BYPASS.LTC128B.128 [R243+0xe000], desc[UR4][R224.64+0x180] ;  /* 0x0e000180e0f37fae */ /* 0x0005e2000b981a04 */
[----:B-1----:R-:W-:-:S06]  /*1a610*/  USHF.L.U64.HI UR9, UR10, 0x5, UR9 ;  /* 0x000000050a097899 */ /* 0x002fcc0008010209 */
[----:B------:R-:W-:Y:S02]  /*1a620*/  IADD3.X R13, PT, PT, R225, UR9, RZ, P0, !PT ;  /* 0x00000009e10d7c10 */ /* 0x000fe400087fe4ff */
        /* <DEDUP_REMOVED lines=17> */
.L_x_5650:
[----:B--2---:R-:W-:Y:S01]  /*1a740*/  SHF.L.U32 R11, R2, 0x1, RZ ;  /* 0x00000001020b7819 */ /* 0x004fe200000006ff */
[----:B------:R-:W-:Y:S01]  /*1a750*/  USHF.L.U32 UR4, UR22, 0x6, URZ ;  /* 0x0000000616047899 */ /* 0x000fe200080006ff */
[----:B------:R-:W-:Y:S01]  /*1a760*/  IADD3 R9, PT, PT, R232, 0x8, RZ ;  /* 0x00000008e8097810 */ /* 0x000fe20007ffe0ff */
[----:B------:R-:W-:Y:S01]  /*1a770*/  @UP1 UIADD3 UR22, UPT, UPT, UR22, -0x3, URZ ;  /* 0xfffffffd16161890 */ /* 0x000fe2000fffe0ff */
[----:B------:R-:W-:Y:S02]  /*1a780*/  LOP3.LUT R11, R11, 0x6, RZ, 0xc0, !PT ;  /* 0x000000060b0b7812 */ /* 0x000fe400078ec0ff */
[----:B------:R-:W-:Y:S02]  /*1a790*/  IADD3 R196, PT, PT, R215, 0x10040, RZ ;  /* 0x00010040d7c47810 */ /* 0x000fe40007ffe0ff */
[----:B------:R-:W-:-:S04]  /*1a7a0*/  LOP3.LUT R11, R11, UR4, RZ, 0xfc, !PT ;  /* 0x000000040b0b7c12 */ /* 0x000fc8000f8efcff */
[C---:B------:R-:W-:Y:S02]  /*1a7b0*/  IADD3 R10, PT, PT, R11.reuse, -0x80, RZ ;  /* 0xffffff800b0a7810 */ /* 0x040fe40007ffe0ff */
[----:B------:R-:W-:Y:S02]  /*1a7c0*/  IADD3 R8, PT, PT, R11, -0x7f, RZ ;  /* 0xffffff810b087810 */ /* 0x000fe40007ffe0ff */
[-C--:B------:R-:W-:Y:S02]  /*1a7d0*/  ISETP.GT.AND P2, PT, R232, R10.reuse, PT ;  /* 0x0000000ae800720c */ /* 0x080fe40003f44270 */
[----:B------:R-:W-:Y:S02]  /*1a7e0*/  ISETP.GT.AND P4, PT, R9, R10, PT ;  /* 0x0000000a0900720c */ /* 0x000fe40003f84270 */
[C---:B------:R-:W-:Y:S02]  /*1a7f0*/  ISETP.GE.AND P6, PT, R10.reuse, R231, PT ;  /* 0x000000e70a00720c */ /* 0x040fe40003fc6270 */
[----:B------:R-:W-:-:S02]  /*1a800*/  ISETP.GE.AND P0, PT, R10, R230, PT ;  /* 0x000000e60a00720c */ /* 0x000fc40003f06270 */
[----:B------:R-:W-:Y:S02]  /*1a810*/  FSEL R18, R180, -INF , !P2 ;  /* 0xff800000b4127808 */ /* 0x000fe40005000000 */
[-C--:B------:R-:W-:Y:S02]  /*1a820*/  ISETP.GT.AND P1, PT, R232, R8.reuse, PT ;  /* 0x00000008e800720c */ /* 0x080fe40003f24270 */
        /* <DEDUP_REMOVED lines=46> */
[C---:B------:R-:W-:Y:S02]  /*1ab10*/  ISETP.GT.AND P6, PT, R232.reuse, R15, PT ;  /* 0x0000000fe800720c */ /* 0x040fe40003fc4270 */
        /* <DEDUP_REMOVED lines=20> */
[----:B------:R-:W-:Y:S02]  /*1ac60*/  ISETP.GT.AND P1, PT, R232, R13, PT ;  /* 0x0000000de800720c */ /* 0x000fe40003f24270 */
[----:B------:R-:W-:Y:S02]  /*1ac70*/  ISETP.GE.AND P5, PT, R13, R231, PT ;  /* 0x000000e70d00720c */ /* 0x000fe40003fa6270 */
[----:B------:R-:W-:-:S02]  /*1ac80*/  ISETP.GT.AND P6, PT, R9, R13, PT ;  /* 0x0000000d0900720c */ /* 0x000fc40003fc4270 */
[-C--:B------:R-:W-:Y:S01]  /*1ac90*/  ISETP.GE.AND P0, PT, R13, R230.reuse, PT ;  /* 0x000000e60d00720c */ /* 0x080fe20003f06270 */
        /* <DEDUP_REMOVED lines=33> */
[C---:B------:R-:W-:Y:S02]  /*1aeb0*/  IADD3 R15, PT, PT, R11.reuse, -0x4f, RZ ;  /* 0xffffffb10b0f7810 */ /* 0x040fe40007ffe0ff */
        /* <DEDUP_REMOVED lines=55> */
[C---:B------:R-:W-:Y:S01]  /*1b230*/  FMUL.FTZ R175, R181.reuse, UR14 ;  /* 0x0000000eb5af7c20 */ /* 0x040fe20008410000 */
        /* <DEDUP_REMOVED lines=458> */
.L_x_5647:
[----:B------:R-:W-:-:S12]  /*1cee0*/  UIADD3 UR22, UPT, UPT, UR31, -0x1, URZ ;  /* 0xffffffff1f167890 */ /* 0x000fd8000fffe0ff */
.L_x_5653:
[----:B------:R-:W-:-:S09]  /*1cef0*/  UISETP.GE.AND UP0, UPT, UR22, UR7, UPT ;  /* 0x000000071600728c */ /* 0x000fd2000bf06270 */
[----:B------:R-:W-:Y:S05]  /*1cf00*/  BRA.U !UP0, `(.L_x_5654) ;  /* 0x0000004508447547 */ /* 0x000fea000b800000 */
[----:B------:R-:W1:Y:S01]  /*1cf10*/  S2R R0, SR_TID.X ;  /* 0x0000000000007919 */ /* 0x000e620000002100 */
[----:B------:R-:W2:Y:S01]  /*1cf20*/  S2UR UR6, SR_CgaCtaId ;  /* 0x00000000000679c3 */ /* 0x000ea20000008800 */
[----:B------:R-:W-:Y:S01]  /*1cf30*/  USHF.L.U32 UR14, UR22, 0x6, URZ ;  /* 0x00000006160e7899 */ /* 0x000fe200080006ff */
[----:B------:R-:W-:Y:S01]  /*1cf40*/  IMAD.MOV.U32 R212, RZ, RZ, 0x20 ;  /* 0x00000020ffd47424 */ /* 0x000fe200078e00ff */
[----:B------:R-:W3:Y:S01]  /*1cf50*/  S2R R2, SR_TID.X ;  /* 0x0000000000027919 */ /* 0x000ee20000002100 */
[----:B------:R-:W-:Y:S01]  /*1cf60*/  UISETP.NE.U32.AND UP0, UPT, UR12, URZ, UPT ;  /* 0x000000ff0c00728c */ /* 0x000fe2000bf05070 */
[----:B------:R-:W-:Y:S01]  /*1cf70*/  IMAD.MOV.U32 R235, RZ, RZ, RZ ;  /* 0x000000ffffeb7224 */ /* 0x000fe200078e00ff */
[----:B------:R-:W-:Y:S01]  /*1cf80*/  IADD3 R234, PT, PT, R232, 0x8, RZ ;  /* 0x00000008e8ea7810 */ /* 0x000fe20007ffe0ff */
[----:B------:R-:W-:Y:S01]  /*1cf90*/  IMAD.U32 R237, RZ, RZ, UR14 ;  /* 0x0000000effed7e24 */ /* 0x000fe2000f8e00ff */
[----:B------:R-:W-:Y:S01]  /*1cfa0*/  UISETP.NE.AND.EX UP0, UPT, UR13, URZ, UPT, UP0 ;  /* 0x000000ff0d00728c */ /* 0x000fe2000bf05300 */
[----:B------:R-:W-:Y:S01]  /*1cfb0*/  VIADD R233, R215, 0x10000 ;  /* 0x00010000d7e97836 */ /* 0x000fe20000000000 */
[----:B------:R-:W-:Y:S01]  /*1cfc0*/  UMOV UR5, 0x400 ;  /* 0x0000040000057882 */ /* 0x000fe20000000000 */
[----:B------:R-:W-:Y:S01]  /*1cfd0*/  UIADD3 UR13, UPT, UPT, UR22, 0x1, URZ ;  /* 0x00000001160d7890 */ /* 0x000fe2000fffe0ff */
[----:B------:R-:W4:Y:S02]  /*1cfe0*/  LDCU UR4, c[0x0][0x45c] ;  /* 0x00008b80ff0477ac */ /* 0x000f240008000800 */
[----:B------:R-:W-:Y:S01]  /*1cff0*/  PLOP3.LUT P3, PT, PT, PT, UP0, 0x80, 0x8 ;  /* 0x000000000008781c */ /* 0x000fe20003f6f008 */
[----:B------:R-:W3:Y:S01]  /*1d000*/  LDCU.64 UR16, c[0x0][0x358] ;  /* 0x00006b00ff1077ac */ /* 0x000ee20008000a00 */
[----:B------:R-:W3:Y:S01]  /*1d010*/  LDCU.64 UR8, c[0x0][0x3a0] ;  /* 0x00007400ff0877ac */ /* 0x000ee20008000a00 */
[----:B------:R-:W3:Y:S01]  /*1d020*/  LDCU.64 UR10, c[0x0][0x3a8] ;  /* 0x00007500ff0a77ac */ /* 0x000ee20008000a00 */
[----:B------:R-:W-:Y:S01]  /*1d030*/  UIADD3 UR14, UPT, UPT, UR14, 0x40, URZ ;  /* 0x000000400e0e7890 */ /* 0x000fe2000fffe0ff */
[----:B-1----:R-:W-:Y:S01]  /*1d040*/  IMAD.SHL.U32 R0, R0, 0x2, RZ ;  /* 0x0000000200007824 */ /* 0x002fe200078e00ff */
[----:B--2---:R-:W-:Y:S01]  /*1d050*/  ULEA UR6, UR6, UR5, 0x18 ;  /* 0x0000000506067291 */ /* 0x004fe2000f8ec0ff */
[----:B---3--:R-:W-:Y:S01]  /*1d060*/  LOP3.LUT P0, RZ, R2, 0x2, RZ, 0xc0, !PT ;  /* 0x0000000202ff7812 */ /* 0x008fe2000780c0ff */
[----:B------:R-:W-:-:S02]  /*1d070*/  IMAD.MOV.U32 R2, RZ, RZ, R3 ;  /* 0x000000ffff027224 */ /* 0x000fc400078e0003 */
[----:B------:R-:W-:Y:S02]  /*1d080*/  LOP3.LUT R0, R0, 0x6, RZ, 0xc0, !PT ;  /* 0x0000000600007812 */ /* 0x000fe400078ec0ff */
[----:B------:R-:W-:Y:S02]  /*1d090*/  SEL R4, R212, 0xffffffe0, !P0 ;  /* 0xffffffe0d4047807 */ /* 0x000fe40004000000 */
[----:B------:R-:W-:Y:S02]  /*1d0a0*/  LOP3.LUT R237, R237, 0x20, R0, 0xfe, !PT ;  /* 0x00000020eded7812 */ /* 0x000fe400078efe00 */
[----:B------:R-:W-:Y:S02]  /*1d0b0*/  MOV R0, R164 ;  /* 0x000000a400007202 */ /* 0x000fe40000000f00 */
[----:B----4-:R-:W-:-:S07]  /*1d0c0*/  IADD3 R213, PT, PT, R215, R4, RZ ;  /* 0x00000004d7d57210 */ /* 0x010fce0007ffe0ff */
.L_x_5658:
[----:B------:R-:W-:Y:S01]  /*1d0d0*/  @!P3 IADD3 R9, P0, PT, RZ, -R235, RZ ;  /* 0x800000ebff09b210 */ /* 0x000fe20007f1e0ff */
[----:B------:R-:W1:Y:S01]  /*1d0e0*/  S2R R3, SR_TID.X ;  /* 0x0000000000037919 */ /* 0x000e620000002100 */
[----:B------:R-:W2:Y:S01]  /*1d0f0*/  @!P3 LDC R8, c[0x0][0x3c0] ;  /* 0x0000f000ff08bb82 */ /* 0x000ea20000000800 */
[----:B------:R-:W-:Y:S07]  /*1d100*/  DEPBAR.LE SB0, 0x0 ;  /* 0x000080000000791a */ /* 0x000fee0000000000 */
[----:B------:R-:W3:Y:S08]  /*1d110*/  LDC R11, c[0x0][0x3c4] ;  /* 0x0000f100ff0b7b82 */ /* 0x000ef00000000800 */
[----:B------:R-:W-:Y:S01]  /*1d120*/  BAR.SYNC.DEFER_BLOCKING 0x0 ;  /* 0x0000000000007b1d */ /* 0x000fe20000010000 */
[----:B------:R-:W-:Y:S01]  /*1d130*/  IMAD.MOV.U32 R10, RZ, RZ, R226 ;  /* 0x000000ffff0a7224 */ /* 0x000fe200078e00e2 */
[--C-:B-1----:R-:W-:Y:S01]  /*1d140*/  SHF.R.U32.HI R223, RZ, 0x1, R3.reuse ;  /* 0x00000001ffdf7819 */ /* 0x102fe20000011603 */
[----:B--2---:R-:W-:Y:S02]  /*1d150*/  @!P3 IMAD.SHL.U32 R12, R8, 0x40, RZ ;  /* 0x00000040080cb824 */ /* 0x004fe400078e00ff */
[C---:B------:R-:W-:Y:S02]  /*1d160*/  IMAD.SHL.U32 R4, R3.reuse, 0x8, RZ ;  /* 0x0000000803047824 */ /* 0x040fe400078e00ff */
[----:B------:R-:W-:Y:S02]  /*1d170*/  @!P3 IMAD.X R12, RZ, RZ, ~R12, P0 ;  /* 0x000000ffff0cb224 */ /* 0x000fe400000e0e0c */
[C---:B------:R-:W-:Y:S01]  /*1d180*/  IMAD.SHL.U32 R5, R3.reuse, 0x40, RZ ;  /* 0x0000004003057824 */ /* 0x040fe200078e00ff */
[----:B------:R-:W-:Y:S01]  /*1d190*/  LOP3.LUT R6, R4, 0x1f8, RZ, 0xc0, !PT ;  /* 0x000001f804067812 */ /* 0x000fe200078ec0ff */
[----:B------:R-:W-:Y:S01]  /*1d1a0*/  IMAD.SHL.U32 R214, R3, 0x20, RZ ;  /* 0x0000002003d67824 */ /* 0x000fe200078e00ff */
[----:B------:R-:W-:Y:S02]  /*1d1b0*/  @!P3 SHF.R.S64 R9, R9, 0x1f, R12 ;  /* 0x0000001f0909b819 */ /* 0x000fe4000000100c */
[----:B------:R-:W-:Y:S02]  /*1d1c0*/  LOP3.LUT R7, R5, 0x1c0, RZ, 0xc0, !PT ;  /* 0x000001c005077812 */ /* 0x000fe400078ec0ff */
[----:B------:R-:W-:Y:S02]  /*1d1d0*/  LOP3.LUT R243, R6, 0x38, R3, 0x78, !PT ;  /* 0x0000003806f37812 */ /* 0x000fe400078e7803 */
[----:B------:R-:W-:Y:S02]  /*1d1e0*/  @!P3 IADD3 R226, P0, PT, R226, R9, RZ ;  /* 0x00000009e2e2b210 */ /* 0x000fe40007f1e0ff */
[--C-:B------:R-:W-:Y:S02]  /*1d1f0*/  LOP3.LUT R6, R7, 0x38, R4.reuse, 0xf8, !PT ;  /* 0x0000003807067812 */ /* 0x100fe400078ef804 */
[----:B------:R-:W-:Y:S01]  /*1d200*/  LOP3.LUT R243, R243, 0x1e00, R4, 0xf8, !PT ;  /* 0x00001e00f3f37812 */ /* 0x000fe200078ef804 */
[----:B------:R-:W-:Y:S01]  /*1d210*/  IMAD.MOV.U32 R4, RZ, RZ, R227 ;  /* 0x000000ffff047224 */ /* 0x000fe200078e00e3 */
[----:B------:R-:W-:Y:S02]  /*1d220*/  @!P3 LEA.HI.X.SX32 R227, R12, R227, 0x1, P0 ;  /* 0x000000e30ce3b211 */ /* 0x000fe400000f0eff */
[----:B------:R-:W-:Y:S01]  /*1d230*/  LOP3.LUT R214, R214, 0x7c00, RZ, 0xc0, !PT ;  /* 0x00007c00d6d67812 */ /* 0x000fe200078ec0ff */
[----:B---3--:R-:W-:Y:S06]  /*1d240*/  @!P3 BRA `(.L_x_5655) ;  /* 0x0000000000f8b947 */ /* 0x008fec0003800000 */
[----:B------:R-:W1:Y:S01]  /*1d250*/  LDC R7, c[0x0][0x4f0] ;  /* 0x00013c00ff077b82 */ /* 0x000e620000000800 */
[----:B------:R-:W-:Y:S01]  /*1d260*/  UIADD3 UR5, UPT, UPT, UR14, -0x40, URZ ;  /* 0xffffffc00e057890 */ /* 0x000fe2000fffe0ff */
[----:B------:R-:W-:Y:S05]  /*1d270*/  IABS R14, UR14 ;  /* 0x0000000e000e7c13 */ /* 0x000fea0008000000 */
        /* <DEDUP_REMOVED lines=34> */
[----:B------:R-:W-:Y:S05]  /*1d4a0*/  @!P0 IMAD.MOV R15, RZ, RZ, -R15 ;  /* 0x000000ffff0f8224 */ /* 0x000fea00078e0a0f */
[C---:B------:R-:W-:Y:S02]  /*1d4b0*/  SEL R17, R8.reuse, R15, !P1 ;  /* 0x0000000f08117207 */ /* 0x040fe40004800000 */
[----:B------:R-:W-:Y:S02]  /*1d4c0*/  SEL R15, R8, R16, !P1 ;  /* 0x00000010080f7207 */ /* 0x000fe40004800000 */
[-C--:B------:R-:W-:Y:S01]  /*1d4d0*/  LEA R20, P1, R17, R228.reuse, 0x2 ;  /* 0x000000e411147211 */ /* 0x080fe200078210ff */
[----:B------:R-:W1:Y:S01]  /*1d4e0*/  LDC.64 R8, c[0x0][0x3c0] ;  /* 0x0000f000ff087b82 */ /* 0x000e620000000a00 */
        /* <DEDUP_REMOVED lines=20> */
.L_x_5655:
[----:B------:R-:W-:Y:S01]  /*1d630*/  LEA R243, R243, UR6, 0x1 ;  /* 0x00000006f3f37c11 */ /* 0x000fe2000f8e08ff */
[----:B------:R-:W-:Y:S01]  /*1d640*/  IMAD.SHL.U32 R7, R8, 0x20, RZ ;  /* 0x0000002008077824 */ /* 0x000fe200078e00ff */
[----:B------:R-:W-:Y:S01]  /*1d650*/  LOP3.LUT R4, R214, 0x200, R5, 0xf8, !PT ;  /* 0x00000200d6047812 */ /* 0x000fe200078ef805 */
[----:B------:R-:W-:Y:S01]  /*1d660*/  IMAD.MOV.U32 R20, RZ, RZ, 0x40 ;  /* 0x00000040ff147424 */ /* 0x000fe200078e00ff */
[C---:B------:R-:W-:Y:S01]  /*1d670*/  LOP3.LUT R223, R6.reuse, 0x8, R223, 0x78, !PT ;  /* 0x0000000806df7812 */ /* 0x040fe200078e78df */
[----:B------:R-:W-:Y:S01]  /*1d680*/  @!PT LDS RZ, [RZ] ;  /* 0x00000000fffff984 */ /* 0x000fe20000000800 */
[----:B------:R-:W-:Y:S01]  /*1d690*/  @!PT LDS RZ, [RZ] ;  /* 0x00000000fffff984 */ /* 0x000fe20000000800 */
[----:B------:R-:W-:Y:S01]  /*1d6a0*/  @!PT LDS RZ, [RZ] ;  /* 0x00000000fffff984 */ /* 0x000fe20000000800 */
[----:B------:R-:W-:Y:S01]  /*1d6b0*/  LDGSTS.E.BYPASS.LTC128B.128 [R243+0x10000], desc[UR16][R226.64] ;  /* 0x10000000e2f37fae */ /* 0x000fe2000b981a10 */
[----:B------:R-:W-:Y:S01]  /*1d6c0*/  LOP3.LUT R222, R5, 0x400, RZ, 0xc0, !PT ;  /* 0x0000040005de7812 */ /* 0x000fe200078ec0ff */
[----:B------:R-:W-:Y:S01]  /*1d6d0*/  UIADD3 UR13, UPT, UPT, UR13, -0x1, URZ ;  /* 0xffffffff0d0d7890 */ /* 0x000fe2000fffe0ff */
[----:B------:R-:W-:Y:S01]  /*1d6e0*/  LOP3.LUT R5, R6, 0x8, R3, 0x78, !PT ;  /* 0x0000000806057812 */ /* 0x000fe200078e7803 */
[----:B------:R-:W-:Y:S01]  /*1d6f0*/  LDGSTS.E.BYPASS.LTC128B.128 [R243+0x12000], desc[UR16][R226.64+0x80] ;  /* 0x12000080e2f37fae */ /* 0x000fe2000b981a10 */
[----:B------:R-:W-:Y:S01]  /*1d700*/  LOP3.LUT R223, R4, R223, RZ, 0xfc, !PT ;  /* 0x000000df04df7212 */ /* 0x000fe200078efcff */
[----:B------:R-:W-:Y:S01]  /*1d710*/  UISETP.GT.AND UP0, UPT, UR13, UR7, UPT ;  /* 0x000000070d00728c */ /* 0x000fe2000bf04270 */
[----:B------:R-:W-:Y:S01]  /*1d720*/  SHF.L.U64.HI R11, R8, 0x5, R11 ;  /* 0x00000005080b7819 */ /* 0x000fe2000001020b */
[----:B------:R-:W-:Y:S01]  /*1d730*/  LDGSTS.E.BYPASS.LTC128B.128 [R243+0x14000], desc[UR16][R226.64+0x100] ;  /* 0x14000100e2f37fae */ /* 0x000fe2000b981a10 */
[----:B------:R-:W-:Y:S01]  /*1d740*/  IADD3 R4, P0, PT, R7, R226, RZ ;  /* 0x000000e207047210 */ /* 0x000fe20007f1e0ff */
[----:B------:R-:W-:Y:S01]  /*1d750*/  IMAD R222, R5, 0x2, R222 ;  /* 0x0000000205de7824 */ /* 0x000fe200078e02de */
[----:B------:R-:W-:Y:S01]  /*1d760*/  LEA R223, R223, UR6, 0x1 ;  /* 0x00000006dfdf7c11 */ /* 0x000fe2000f8e08ff */
[----:B------:R-:W-:Y:S01]  /*1d770*/  LDGSTS.E.BYPASS.LTC128B.128 [R243+0x16000], desc[UR16][R226.64+0x180] ;  /* 0x16000180e2f37fae */ /* 0x000fe2000b981a10 */
[----:B------:R-:W-:Y:S01]  /*1d780*/  IADD3 R12, P1, PT, R7, R4, RZ ;  /* 0x00000004070c7210 */ /* 0x000fe20007f3e0ff */
[----:B------:R-:W-:Y:S01]  /*1d790*/  IMAD.X R5, R11, 0x1, R227, P0 ;  /* 0x000000010b057824 */ /* 0x000fe200000e06e3 */
[----:B------:R-:W-:Y:S01]  /*1d7a0*/  LOP3.LUT P2, RZ, R3, 0x4, RZ, 0xc0, !PT ;  /* 0x0000000403ff7812 */ /* 0x000fe2000784c0ff */
[----:B------:R-:W-:Y:S01]  /*1d7b0*/  VIADD R217, R222, UR6 ;  /* 0x00000006ded97c36 */ /* 0x000fe20008000000 */
[----:B------:R-:W-:Y:S01]  /*1d7c0*/  IADD3 R6, P0, PT, R7, R12, RZ ;  /* 0x0000000c07067210 */ /* 0x000fe20007f1e0ff */
[C---:B------:R-:W-:Y:S01]  /*1d7d0*/  IMAD.X R13, R11.reuse, 0x1, R5, P1 ;  /* 0x000000010b0d7824 */ /* 0x040fe200008e0605 */
[----:B------:R-:W-:Y:S01]  /*1d7e0*/  LDGSTS.E.BYPASS.LTC128B.128 [R243+0x10800], desc[UR16][R4.64] ;  /* 0x1080000004f37fae */ /* 0x000fe2000b981a10 */
[----:B------:R-:W-:Y:S02]  /*1d7f0*/  SEL R20, R20, 0xffffffc0, !P2 ;  /* 0xffffffc014147807 */ /* 0x000fe40005000000 */
[----:B------:R-:W-:Y:S01]  /*1d800*/  IMAD.X R7, R11, 0x1, R13, P0 ;  /* 0x000000010b077824 */ /* 0x000fe200000e060d */
[----:B------:R-:W-:Y:S01]  /*1d810*/  LDGSTS.E.BYPASS.LTC128B.128 [R243+0x12800], desc[UR16][R4.64+0x80] ;  /* 0x1280008004f37fae */ /* 0x000fe2000b981a10 */
[----:B------:R-:W-:Y:S01]  /*1d820*/  LOP3.LUT P0, RZ, R3, 0x2, RZ, 0xc0, !PT ;  /* 0x0000000203ff7812 */ /* 0x000fe2000780c0ff */
[C---:B------:R-:W-:Y:S02]  /*1d830*/  IMAD.IADD R219, R223.reuse, 0x1, R20 ;  /* 0x00000001dfdb7824 */ /* 0x040fe400078e0214 */
[----:B------:R-:W-:Y:S01]  /*1d840*/  LDGSTS.E.BYPASS.LTC128B.128 [R243+0x14800], desc[UR16][R4.64+0x100] ;  /* 0x1480010004f37fae */ /* 0x000fe2000b981a10 */
[----:B------:R-:W-:Y:S03]  /*1d850*/  SEL R216, R212, 0xffffffe0, !P0 ;  /* 0xffffffe0d4d87807 */ /* 0x000fe60004000000 */
[----:B------:R-:W-:Y:S02]  /*1d860*/  LDGSTS.E.BYPASS.LTC128B.128 [R243+0x16800], desc[UR16][R4.64+0x180] ;  /* 0x1680018004f37fae */ /* 0x000fe4000b981a10 */
[--C-:B------:R-:W-:Y:S02]  /*1d870*/  IMAD.IADD R221, R223, 0x1, R216.reuse ;  /* 0x00000001dfdd7824 */ /* 0x100fe400078e02d8 */
[----:B------:R-:W-:Y:S01]  /*1d880*/  LDGSTS.E.BYPASS.LTC128B.128 [R243+0x11000], desc[UR16][R12.64] ;  /* 0x110000000cf37fae */ /* 0x000fe2000b981a10 */
[C---:B------:R-:W-:Y:S02]  /*1d890*/  IMAD.IADD R220, R217.reuse, 0x1, R216 ;  /* 0x00000001d9dc7824 */ /* 0x040fe400078e02d8 */
        /* <DEDUP_REMOVED lines=33> */
[C---:B----4-:R-:W-:Y:S08]  /*1dab0*/  HMMA.16816.F32.BF16 R28, R32.reuse, R164, RZ ;  /* 0x000000a4201c723c */ /* 0x050ff000000418ff */
[----:B------:R-:W-:Y:S01]  /*1dac0*/  HMMA.16816.F32.BF16 R32, R32, R166, RZ ;  /* 0x000000a62020723c */ /* 0x000fe200000418ff */
[----:B------:R-:W2:Y:S07]  /*1dad0*/  LDSM.16.M88.4 R164, [R217+0x9000] ;  /* 0x00900000d9a4783b */ /* 0x000eae0000000200 */
        /* <DEDUP_REMOVED lines=265> */
.L_x_5657:
        /* <DEDUP_REMOVED lines=9> */
[----:B------:R-:W-:Y:S01]  /*1ec00*/  IADD3 R164, P1, PT, R165, R166, RZ ;  /* 0x000000a6a5a47210 */ /* 0x000fe20007f3e0ff */
[----:B------:R-:W-:Y:S01]  /*1ec10*/  IMAD.X R167, R3, 0x1, R225, P0 ;  /* 0x0000000103a77824 */ /* 0x000fe200000e06e1 */
        /* <DEDUP_REMOVED lines=17> */
.L_x_5656:
        /* <DEDUP_REMOVED lines=623> */
.L_x_5654:
[----:B------:R-:W1:Y:S01]  /*21420*/  SHFL.BFLY PT, R10, R241, 0x2, 0x1f ;  /* 0x0c401f00f10a7f89 */ /* 0x000e6200000e0000 */
[----:B------:R-:W-:Y:S01]  /*21430*/  UISETP.NE.AND UP1, UPT, UR20, -0x1, UPT ;  /* 0xffffffff1400788c */ /* 0x000fe2000bf25270 */
[----:B------:R-:W2:Y:S01]  /*21440*/  S2UR UR11, SR_CTAID.Y ;  /* 0x00000000000b79c3 */ /* 0x000ea20000002600 */
[----:B------:R-:W3:Y:S01]  /*21450*/  LDCU.U8 UR9, c[0x0][0x548] ;  /* 0x0000a900ff0977ac */ /* 0x000ee20008000000 */
[----:B------:R-:W4:Y:S01]  /*21460*/  SHFL.BFLY PT, R0, R239, 0x2, 0x1f ;  /* 0x0c401f00ef007f89 */ /* 0x000f2200000e0000 */
[----:B------:R-:W-:Y:S01]  /*21470*/  BSSY.RECONVERGENT B0, `(.L_x_5659) ;  /* 0x000015a000007945 */ /* 0x000fe20003800200 */
[----:B------:R-:W1:Y:S06]  /*21480*/  LDCU.64 UR12, c[0x0][0x358] ;  /* 0x00006b00ff0c77ac */ /* 0x000e6c0008000a00 */
[----:B------:R-:W5:Y:S01]  /*21490*/  @UP1 LDCU.64 UR4, c[0x0][0x408] ;  /* 0x00008100ff0417ac */ /* 0x000f620008000a00 */
[----:B---3--:R-:W-:Y:S01]  /*214a0*/  UISETP.NE.AND UP2, UPT, UR9, URZ, UPT ;  /* 0x000000ff0900728c */ /* 0x008fe2000bf45270 */
[----:B-1----:R-:W-:-:S03]  /*214b0*/  FADD.FTZ R10, R10, R241 ;  /* 0x000000f10a0a7221 */ /* 0x002fc60000010000 */
[----:B------:R-:W-:Y:S01]  /*214c0*/  UISETP.NE.OR UP0, UPT, UR20, -0x1, !UP2 ;  /* 0xffffffff1400788c */ /* 0x000fe2000d705670 */
[----:B----4-:R-:W-:Y:S01]  /*214d0*/  FADD.FTZ R9, R0, R239 ;  /* 0x000000ef00097221 */ /* 0x010fe20000010000 */
[----:B------:R-:W1:Y:S01]  /*214e0*/  SHFL.BFLY PT, R5, R10, 0x1, 0x1f ;  /* 0x0c201f000a057f89 */ /* 0x000e6200000e0000 */
[----:B-----5:R-:W-:-:S04]  /*214f0*/  @UP1 UIMAD.WIDE.U32 UR14, UR20, UR4, URZ ;  /* 0x00000004140e12a5 */ /* 0x020fc8000f8e00ff */
[----:B------:R-:W3:Y:S01]  /*21500*/  @!UP2 LDCU UR9, c[0x0][0x3e0] ;  /* 0x00007c00ff09a7ac */ /* 0x000ee20008000800 */
[----:B------:R-:W4:Y:S01]  /*21510*/  SHFL.BFLY PT, R2, R9, 0x1, 0x1f ;  /* 0x0c201f0009027f89 */ /* 0x000f2200000e0000 */
[----:B------:R-:W5:Y:S01]  /*21520*/  @UP2 LDCU UR4, c[0x0][0x454] ;  /* 0x00008a80ff0427ac */ /* 0x000f620008000800 */
[----:B------:R-:W2:Y:S01]  /*21530*/  S2R R0, SR_TID.X ;  /* 0x0000000000007919 */ /* 0x000ea20000002100 */
[----:B-1----:R-:W-:Y:S01]  /*21540*/  FADD.FTZ R4, R10, R5 ;  /* 0x000000050a047221 */ /* 0x002fe20000010000 */
[----:B----4-:R-:W-:-:S03]  /*21550*/  FADD.FTZ R2, R9, R2 ;  /* 0x0000000209027221 */ /* 0x010fc60000010000 */
[----:B------:R-:W1:Y:S01]  /*21560*/  MUFU.RCP R8, R4 ;  /* 0x0000000400087308 */ /* 0x000e620000001000 */
[----:B------:R-:W-:Y:S02]  /*21570*/  FSETP.NE.FTZ.AND P4, PT, R4, RZ, PT ;  /* 0x000000ff0400720b */ /* 0x000fe40003f95000 */
[----:B------:R-:W-:-:S05]  /*21580*/  FSETP.NE.FTZ.AND P3, PT, R2, RZ, PT ;  /* 0x000000ff0200720b */ /* 0x000fca0003f75000 */
[----:B------:R-:W4:Y:S01]  /*21590*/  MUFU.RCP R7, R2 ;  /* 0x0000000200077308 */ /* 0x000f220000001000 */
[C---:B--2---:R-:W-:Y:S02]  /*215a0*/  SHF.L.U32 R6, R0.reuse, 0x4, RZ ;  /* 0x0000000400067819 */ /* 0x044fe400000006ff */
[----:B------:R-:W-:Y:S02]  /*215b0*/  SHF.L.U32 R5, R0, 0x1, RZ ;  /* 0x0000000100057819 */ /* 0x000fe400000006ff */
[----:B------:R-:W-:-:S03]  /*215c0*/  LOP3.LUT R6, R6, 0x1c0, RZ, 0xc0, !PT ;  /* 0x000001c006067812 */ /* 0x000fc600078ec0ff */
[----:B------:R-:W-:Y:S01]  /*215d0*/  @P4 MUFU.LG2 R12, R4 ;  /* 0x00000004000c4308 */ /* 0x000fe20000000c00 */
[--C-:B------:R-:W-:Y:S02]  /*215e0*/  LOP3.LUT R214, R214, 0x6, R5.reuse, 0xf8, !PT ;  /* 0x00000006d6d67812 */ /* 0x100fe400078ef805 */
[----:B------:R-:W-:Y:S02]  /*215f0*/  LOP3.LUT R5, R6, 0x38, R5, 0xf8, !PT ;  /* 0x0000003806057812 */ /* 0x000fe400078ef805 */
[----:B------:R-:W-:Y:S02]  /*21600*/  LOP3.LUT P1, RZ, R0, 0x10, RZ, 0xc0, !PT ;  /* 0x0000001000ff7812 */ /* 0x000fe4000782c0ff */
[----:B-1----:R-:W-:Y:S01]  /*21610*/  FSEL R8, R8, 1, P4 ;  /* 0x3f80000008087808 */ /* 0x002fe20002000000 */
[----:B------:R-:W1:Y:S01]  /*21620*/  @P3 MUFU.LG2 R2, R2 ;  /* 0x0000000200023308 */ /* 0x000e620000000c00 */
[----:B----4-:R-:W-:Y:S02]  /*21630*/  FSEL R7, R7, 1, P3 ;  /* 0x3f80000007077808 */ /* 0x010fe40001800000 */
[----:B------:R-:W-:Y:S01]  /*21640*/  LOP3.LUT R5, R214, R5, RZ, 0xfc, !PT ;  /* 0x00000005d6057212 */ /* 0x000fe200078efcff */
[C---:B------:R-:W-:Y:S01]  /*21650*/  FMUL.FTZ R160, R8.reuse, R160 ;  /* 0x000000a008a07220 */ /* 0x040fe20000410000 */
[----:B------:R-:W-:Y:S01]  /*21660*/  MOV R6, 0x20 ;  /* 0x0000002000067802 */ /* 0x000fe20000000f00 */
[----:B------:R-:W-:Y:S01]  /*21670*/  FMUL.FTZ R161, R8, R161 ;  /* 0x000000a108a17220 */ /* 0x000fe20000410000 */
[----:B------:R-:W-:Y:S01]  /*21680*/  LOP3.LUT P2, RZ, R0, 0x8, RZ, 0xc0, !PT ;  /* 0x0000000800ff7812 */ /* 0x000fe2000784c0ff */
        /* <DEDUP_REMOVED lines=127> */
[----:B------:R-:W-:Y:S01]  /*21e80*/  LEA R5, R5, UR6, 0x1 ;  /* 0x0000000605057c11 */ /* 0x000fe2000f8e08ff */
[----:B------:R-:W-:Y:S01]  /*21e90*/  FMUL.FTZ R7, R7, R131 ;  /* 0x0000008307077220 */ /* 0x000fe20000410000 */
[----:B------:R-:W-:Y:S01]  /*21ea0*/  SEL R6, R6, 0xffffffe0, !P2 ;  /* 0xffffffe006067807 */ /* 0x000fe20005000000 */
[----:B------:R-:W2:Y:S01]  /*21eb0*/  @!UP1 LDCU.64 UR6, c[0x0][0x400] ;  /* 0x00008000ff0697ac */ /* 0x000ea20008000a00 */
[----:B------:R-:W-:Y:S01]  /*21ec0*/  SEL R8, R8, 0xfffffff0, !P0 ;  /* 0xfffffff008087807 */ /* 0x000fe20004000000 */
[----:B-1----:R-:W-:Y:S01]  /*21ed0*/  @P3 FMUL.FTZ R2, R2, 0.69314718246459960938 ;  /* 0x3f31721802023820 */ /* 0x002fe20000410000 */
[----:B------:R-:W-:-:S02]  /*21ee0*/  IADD3 R11, PT, PT, R5, 0x40, RZ ;  /* 0x00000040050b7810 */ /* 0x000fc40007ffe0ff */
[C---:B------:R-:W-:Y:S02]  /*21ef0*/  IADD3 R9, PT, PT, R5.reuse, R6, RZ ;  /* 0x0000000605097210 */ /* 0x040fe40007ffe0ff */
[----:B------:R-:W-:Y:S02]  /*21f00*/  @P1 IADD3 R11, PT, PT, R5, -0x40, RZ ;  /* 0xffffffc0050b1810 */ /* 0x000fe40007ffe0ff */
[----:B------:R-:W-:Y:S02]  /*21f10*/  F2FP.BF16.F32.PACK_AB R160, R161, R160 ;  /* 0x000000a0a1a0723e */ /* 0x000fe400000010ff */
[----:B------:R-:W-:Y:S02]  /*21f20*/  F2FP.BF16.F32.PACK_AB R162, R163, R162 ;  /* 0x000000a2a3a2723e */ /* 0x000fe400000010ff */
[----:B------:R-:W-:Y:S01]  /*21f30*/  F2FP.BF16.F32.PACK_AB R130, R7, R130 ;  /* 0x000000820782723e */ /* 0x000fe200000010ff */
[----:B------:R-:W-:Y:S01]  /*21f40*/  STS [R5], R160 ;  /* 0x000000a005007388 */ /* 0x000fe20000000800 */
[----:B------:R-:W-:-:S02]  /*21f50*/  F2FP.BF16.F32.PACK_AB R156, R157, R156 ;  /* 0x0000009c9d9c723e */ /* 0x000fc400000010ff */
[----:B------:R-:W-:Y:S01]  /*21f60*/  F2FP.BF16.F32.PACK_AB R158, R159, R158 ;  /* 0x0000009e9f9e723e */ /* 0x000fe200000010ff */
[----:B------:R-:W-:Y:S01]  /*21f70*/  STS [R5+0x400], R162 ;  /* 0x000400a205007388 */ /* 0x000fe20000000800 */
[----:B------:R-:W-:Y:S01]  /*21f80*/  IADD3 R7, PT, PT, R5, R8, RZ ;  /* 0x0000000805077210 */ /* 0x000fe20007ffe0ff */
[----:B--2---:R-:W-:Y:S01]  /*21f90*/  @!UP1 UIMAD.WIDE.U32 UR16, UR11, UR6, URZ ;  /* 0x000000060b1092a5 */ /* 0x004fe2000f8e00ff */
[----:B------:R-:W-:Y:S01]  /*21fa0*/  F2FP.BF16.F32.PACK_AB R152, R153, R152 ;  /* 0x000000989998723e */ /* 0x000fe200000010ff */
[----:B------:R-:W1:Y:S01]  /*21fb0*/  S2UR UR6, SR_CTAID.X ;  /* 0x00000000000679c3 */ /* 0x000e620000002500 */
[----:B------:R-:W-:Y:S01]  /*21fc0*/  F2FP.BF16.F32.PACK_AB R154, R155, R154 ;  /* 0x0000009a9b9a723e */ /* 0x000fe200000010ff */
[----:B------:R-:W-:Y:S01]  /*21fd0*/  STS [R7], R156 ;  /* 0x0000009c07007388 */ /* 0x000fe20000000800 */
[----:B------:R-:W-:Y:S01]  /*21fe0*/  F2FP.BF16.F32.PACK_AB R148, R149, R148 ;  /* 0x000000949594723e */ /* 0x000fe200000010ff */
[----:B------:R-:W-:Y:S01]  /*21ff0*/  @!UP1 UIMAD UR8, UR11, UR7, UR17 ;  /* 0x000000070b0892a4 */ /* 0x000fe2000f8e0211 */
[----:B------:R-:W-:Y:S01]  /*22000*/  F2FP.BF16.F32.PACK_AB R150, R151, R150 ;  /* 0x000000969796723e */ /* 0x000fe200000010ff */
[----:B------:R-:W-:Y:S01]  /*22010*/  STS [R7+0x400], R158 ;  /* 0x0004009e07007388 */ /* 0x000fe20000000800 */
[----:B------:R-:W-:Y:S01]  /*22020*/  IADD3 R13, PT, PT, R8, R9, RZ ;  /* 0x00000009080d7210 */ /* 0x000fe20007ffe0ff */
[----:B------:R-:W3:Y:S01]  /*22030*/  S2UR UR7, SR_CTAID.Z ;  /* 0x00000000000779c3 */ /* 0x000ee20000002700 */
[-C--:B------:R-:W-:Y:S01]  /*22040*/  IADD3 R15, PT, PT, R6, R11.reuse, RZ ;  /* 0x0000000b060f7210 */ /* 0x080fe20007ffe0ff */
[----:B------:R-:W-:Y:S01]  /*22050*/  STS [R9], R152 ;  /* 0x0000009809007388 */ /* 0x000fe20000000800 */
[----:B------:R-:W-:Y:S01]  /*22060*/  F2FP.BF16.F32.PACK_AB R144, R145, R144 ;  /* 0x000000909190723e */ /* 0x000fe200000010ff */
[----:B------:R-:W-:Y:S01]  /*22070*/  @UP1 UIMAD UR8, UR20, UR5, UR15 ;  /* 0x00000005140812a4 */ /* 0x000fe2000f8e020f */
[----:B------:R-:W-:Y:S01]  /*22080*/  F2FP.BF16.F32.PACK_AB R146, R147, R146 ;  /* 0x000000929392723e */ /* 0x000fe200000010ff */
[----:B------:R-:W-:Y:S01]  /*22090*/  STS [R9+0x400], R154 ;  /* 0x0004009a09007388 */ /* 0x000fe20000000800 */
[----:B------:R-:W-:Y:S01]  /*220a0*/  F2FP.BF16.F32.PACK_AB R140, R141, R140 ;  /* 0x0000008c8d8c723e */ /* 0x000fe200000010ff */
[----:B------:R-:W2:Y:S01]  /*220b0*/  @P3 LDC R6, c[0x0][0x458] ;  /* 0x00011600ff063b82 */ /* 0x000ea20000000800 */
[----:B------:R-:W-:Y:S01]  /*220c0*/  F2FP.BF16.F32.PACK_AB R142, R143, R142 ;  /* 0x0000008e8f8e723e */ /* 0x000fe200000010ff */
[----:B------:R-:W-:Y:S01]  /*220d0*/  STS [R13], R148 ;  /* 0x000000940d007388 */ /* 0x000fe20000000800 */
[C---:B------:R-:W-:Y:S01]  /*220e0*/  IADD3 R17, PT, PT, R8.reuse, R11, RZ ;  /* 0x0000000b08117210 */ /* 0x040fe20007ffe0ff */
[----:B------:R-:W4:Y:S01]  /*220f0*/  LDCU UR5, c[0x0][0x434] ;  /* 0x00008680ff0577ac */ /* 0x000f220008000800 */
[----:B------:R-:W-:Y:S01]  /*22100*/  F2FP.BF16.F32.PACK_AB R136, R137, R136 ;  /* 0x000000888988723e */ /* 0x000fe200000010ff */
[----:B------:R-:W-:Y:S01]  /*22110*/  STS [R13+0x400], R150 ;  /* 0x000400960d007388 */ /* 0x000fe20000000800 */
[----:B------:R-:W-:Y:S01]  /*22120*/  F2FP.BF16.F32.PACK_AB R138, R139, R138 ;  /* 0x0000008a8b8a723e */ /* 0x000fe200000010ff */
[----:B------:R-:W-:Y:S01]  /*22130*/  @!UP1 UMOV UR10, UR16 ;  /* 0x00000010000a9c82 */ /* 0x000fe20008000000 */
[----:B------:R-:W-:Y:S01]  /*22140*/  F2FP.BF16.F32.PACK_AB R132, R133, R132 ;  /* 0x000000848584723e */ /* 0x000fe200000010ff */
[----:B------:R-:W-:Y:S01]  /*22150*/  STS [R11], R144 ;  /* 0x000000900b007388 */ /* 0x000fe20000000800 */
[----:B------:R-:W-:Y:S01]  /*22160*/  F2FP.BF16.F32.PACK_AB R134, R135, R134 ;  /* 0x000000868786723e */ /* 0x000fe200000010ff */
[----:B-1----:R-:W-:Y:S01]  /*22170*/  USHF.L.U32 UR6, UR6, 0x6, URZ ;  /* 0x0000000606067899 */ /* 0x002fe200080006ff */
[----:B------:R-:W-:Y:S01]  /*22180*/  IADD3 R19, PT, PT, R8, R15, RZ ;  /* 0x0000000f08137210 */ /* 0x000fe20007ffe0ff */
[----:B------:R-:W-:Y:S01]  /*22190*/  STS [R11+0x400], R146 ;  /* 0x000400920b007388 */ /* 0x000fe20000000800 */
[----:B------:R-:W-:Y:S01]  /*221a0*/  F2FP.BF16.F32.PACK_AB R36, R37, R36 ;  /* 0x000000242524723e */ /* 0x000fe200000010ff */
[----:B---3--:R-:W-:Y:S01]  /*221b0*/  @!UP2 UIMAD UR9, UR11, UR9, UR7 ;  /* 0x000000090b09a2a4 */ /* 0x008fe2000f8e0207 */
[----:B------:R-:W-:Y:S01]  /*221c0*/  F2FP.BF16.F32.PACK_AB R38, R39, R38 ;  /* 0x000000262726723e */ /* 0x000fe200000010ff */
[----:B------:R-:W-:Y:S01]  /*221d0*/  STS [R17], R140 ;  /* 0x0000008c11007388 */ /* 0x000fe20000000800 */
[----:B------:R-:W-:Y:S01]  /*221e0*/  F2FP.BF16.F32.PACK_AB R40, R41, R40 ;  /* 0x000000282928723e */ /* 0x000fe200000010ff */
[----:B------:R-:W-:Y:S01]  /*221f0*/  @UP1 UMOV UR10, UR14 ;  /* 0x0000000e000a1c82 */ /* 0x000fe20008000000 */
[----:B------:R-:W-:Y:S01]  /*22200*/  F2FP.BF16.F32.PACK_AB R42, R43, R42 ;  /* 0x0000002a2b2a723e */ /* 0x000fe200000010ff */
[----:B------:R-:W-:Y:S01]  /*22210*/  STS [R17+0x400], R142 ;  /* 0x0004008e11007388 */ /* 0x000fe20000000800 */
[----:B------:R-:W-:Y:S01]  /*22220*/  F2FP.BF16.F32.PACK_AB R44, R45, R44 ;  /* 0x0000002c2d2c723e */ /* 0x000fe200000010ff */
[----:B----4-:R-:W-:Y:S01]  /*22230*/  @!UP0 UIMAD UR20, UR11, UR5, URZ ;  /* 0x000000050b1482a4 */ /* 0x010fe2000f8e02ff */
[----:B------:R-:W-:Y:S01]  /*22240*/  F2FP.BF16.F32.PACK_AB R46, R47, R46 ;  /* 0x0000002e2f2e723e */ /* 0x000fe200000010ff */
[----:B------:R-:W-:Y:S01]  /*22250*/  STS [R15], R136 ;  /* 0x000000880f007388 */ /* 0x000fe20000000800 */
[----:B------:R-:W-:Y:S01]  /*22260*/  F2FP.BF16.F32.PACK_AB R48, R49, R48 ;  /* 0x000000303130723e */ /* 0x000fe200000010ff */
[----:B------:R-:W-:Y:S01]  /*22270*/  @!UP2 UIMAD UR9, UR9, UR5, URZ ;  /* 0x000000050909a2a4 */ /* 0x000fe2000f8e02ff */
[----:B------:R-:W-:Y:S01]  /*22280*/  F2FP.BF16.F32.PACK_AB R50, R51, R50 ;  /* 0x000000323332723e */ /* 0x000fe200000010ff */
[----:B------:R-:W-:Y:S01]  /*22290*/  STS [R15+0x400], R138 ;  /* 0x0004008a0f007388 */ /* 0x000fe20000000800 */
[----:B------:R-:W-:Y:S01]  /*222a0*/  F2FP.BF16.F32.PACK_AB R52, R53, R52 ;  /* 0x000000343534723e */ /* 0x000fe200000010ff */
[----:B-----5:R-:W-:Y:S01]  /*222b0*/  @UP2 UIMAD UR9, UR7, UR4, UR20 ;  /* 0x00000004070922a4 */ /* 0x020fe2000f8e0214 */
[----:B------:R-:W-:Y:S01]  /*222c0*/  F2FP.BF16.F32.PACK_AB R54, R55, R54 ;  /* 0x000000363736723e */ /* 0x000fe200000010ff */
[----:B------:R-:W-:Y:S01]  /*222d0*/  STS [R19], R132 ;  /* 0x0000008413007388 */ /* 0x000fe20000000800 */
[----:B------:R-:W-:-:S02]  /*222e0*/  F2FP.BF16.F32.PACK_AB R56, R57, R56 ;  /* 0x000000383938723e */ /* 0x000fc400000010ff */
[----:B------:R-:W-:Y:S01]  /*222f0*/  F2FP.BF16.F32.PACK_AB R58, R59, R58 ;  /* 0x0000003a3b3a723e */ /* 0x000fe200000010ff */
[----:B------:R-:W-:Y:S01]  /*22300*/  STS [R19+0x400], R134 ;  /* 0x0004008613007388 */ /* 0x000fe20000000800 */
[----:B------:R-:W-:Y:S02]  /*22310*/  F2FP.BF16.F32.PACK_AB R60, R61, R60 ;  /* 0x0000003c3d3c723e */ /* 0x000fe400000010ff */
[----:B------:R-:W-:Y:S01]  /*22320*/  F2FP.BF16.F32.PACK_AB R62, R63, R62 ;  /* 0x0000003e3f3e723e */ /* 0x000fe200000010ff */
[----:B------:R-:W-:Y:S01]  /*22330*/  STS [R5+0x2000], R36 ;  /* 0x0020002405007388 */ /* 0x000fe20000000800 */
[----:B------:R-:W-:Y:S02]  /*22340*/  F2FP.BF16.F32.PACK_AB R64, R65, R64 ;  /* 0x000000404140723e */ /* 0x000fe400000010ff */
        /* <DEDUP_REMOVED lines=48> */
[----:B------:R-:W-:Y:S01]  /*22650*/  LOP3.LUT P0, RZ, R0, 0x3, RZ, 0xc0, !PT ;  /* 0x0000000300ff7812 */ /* 0x000fe2000780c0ff */
[----:B------:R-:W-:Y:S01]  /*22660*/  STS [R5+0x4400], R70 ;  /* 0x0044004605007388 */ /* 0x000fe20000000800 */
[----:B------:R-:W-:-:S03]  /*22670*/  SHF.R.U32.HI R14, RZ, 0x1, R0 ;  /* 0x00000001ff0e7819 */ /* 0x000fc60000011600 */
[----:B------:R-:W-:Y:S01]  /*22680*/  STS [R7+0x4000], R72 ;  /* 0x0040004807007388 */ /* 0x000fe20000000800 */
[----:B------:R-:W-:-:S03]  /*22690*/  LOP3.LUT R14, R14, 0x30, RZ, 0xc0, !PT ;  /* 0x000000300e0e7812 */ /* 0x000fc600078ec0ff */
        /* <DEDUP_REMOVED lines=20> */
[----:B------:R4:W-:Y:S01]  /*227e0*/  STS [R13+0x6400], R114 ;  /* 0x006400720d007388 */ /* 0x0009e20000000800 */
[----:B-1----:R-:W1:Y:S03]  /*227f0*/  LDC.64 R4, c[0x0][0x408] ;  /* 0x00010200ff047b82 */ /* 0x002e660000000a00 */
[----:B------:R-:W-:Y:S04]  /*22800*/  STS [R11+0x6000], R116 ;  /* 0x006000740b007388 */ /* 0x000fe80000000800 */
[----:B------:R-:W-:Y:S01]  /*22810*/  STS [R11+0x6400], R118 ;  /* 0x006400760b007388 */ /* 0x000fe20000000800 */
[----:B---3--:R-:W3:Y:S03]  /*22820*/  @P4 LDC R7, c[0x0][0x458] ;  /* 0x00011600ff074b82 */ /* 0x008ee60000000800 */
[----:B------:R-:W-:Y:S04]  /*22830*/  STS [R17+0x6000], R120 ;  /* 0x0060007811007388 */ /* 0x000fe80000000800 */
[----:B------:R5:W-:Y:S04]  /*22840*/  STS [R17+0x6400], R122 ;  /* 0x0064007a11007388 */ /* 0x000be80000000800 */
[----:B------:R-:W-:Y:S04]  /*22850*/  STS [R15+0x6000], R124 ;  /* 0x0060007c0f007388 */ /* 0x000fe80000000800 */
[----:B------:R1:W-:Y:S01]  /*22860*/  STS [R15+0x6400], R126 ;  /* 0x0064007e0f007388 */ /* 0x0003e20000000800 */
[----:B----4-:R-:W-:-:S03]  /*22870*/  SHF.R.U32.HI R13, RZ, 0x2, R0 ;  /* 0x00000002ff0d7819 */ /* 0x010fc60000011600 */
[----:B------:R4:W-:Y:S01]  /*22880*/  STS [R19+0x6000], R128 ;  /* 0x0060008013007388 */ /* 0x0009e20000000800 */
[----:B------:R-:W-:Y:S02]  /*22890*/  LOP3.LUT R13, R14, 0x7, R13, 0xf8, !PT ;  /* 0x000000070e0d7812 */ /* 0x000fe400078ef80d */
[----:B------:R-:W-:Y:S01]  /*228a0*/  MOV R14, 0x7f800000 ;  /* 0x7f800000000e7802 */ /* 0x000fe20000000f00 */
[----:B------:R4:W-:Y:S01]  /*228b0*/  STS [R19+0x6400], R130 ;  /* 0x0064008213007388 */ /* 0x0009e20000000800 */
[----:B--2---:R-:W-:Y:S01]  /*228c0*/  @P3 FFMA.FTZ R14, R3, R6, R2 ;  /* 0x00000006030e3223 */ /* 0x004fe20000010002 */
[----:B------:R-:W-:Y:S01]  /*228d0*/  SHF.L.U32 R3, R0, 0x3, RZ ;  /* 0x0000000300037819 */ /* 0x000fe200000006ff */
[----:B------:R-:W-:Y:S01]  /*228e0*/  BAR.SYNC.DEFER_BLOCKING 0x0 ;  /* 0x0000000000007b1d */ /* 0x000fe20000010000 */
[----:B-----5:R-:W-:Y:S01]  /*228f0*/  @P4 FMUL.FTZ R17, R12, 0.69314718246459960938 ;  /* 0x3f3172180c114820 */ /* 0x020fe20000410000 */
[----:B-1----:R-:W-:-:S03]  /*22900*/  MOV R15, 0x7f800000 ;  /* 0x7f800000000f7802 */ /* 0x002fc60000000f00 */
[----:B---3--:R-:W-:Y:S01]  /*22910*/  @P4 FFMA.FTZ R15, R164, R7, R17 ;  /* 0x00000007a40f4223 */ /* 0x008fe20000010011 */
[----:B------:R4:W1:Y:S01]  /*22920*/  LDS.128 R8, [R243+0x1800] ;  /* 0x00180000f3087984 */ /* 0x0008620000000c00 */
[----:B------:R-:W-:Y:S05]  /*22930*/  @P0 BRA `(.L_x_5660) ;  /* 0x0000000000340947 */ /* 0x000fea0003800000 */
        /* <DEDUP_REMOVED lines=13> */
.L_x_5660:
[----:B------:R-:W-:Y:S05]  /*22a10*/  BSYNC.RECONVERGENT B0 ;  /* 0x0000000000007941 */ /* 0x000fea0003800200 */
.L_x_5659:
[----:B------:R-:W3:Y:S01]  /*22a20*/  LDCU.64 UR4, c[0x0][0x410] ;  /* 0x00008200ff0477ac */ /* 0x000ee20008000a00 */
[----:B--2---:R-:W-:Y:S01]  /*22a30*/  LOP3.LUT R12, R3, 0x38, RZ, 0xc0, !PT ;  /* 0x00000038030c7812 */ /* 0x004fe200078ec0ff */
[----:B------:R-:W-:Y:S01]  /*22a40*/  IMAD.MOV.U32 R13, RZ, RZ, RZ ;  /* 0x000000ffff0d7224 */ /* 0x000fe200078e00ff */
[----:B------:R-:W-:Y:S01]  /*22a50*/  SHF.R.U32.HI R0, RZ, 0x3, R0 ;  /* 0x00000003ff007819 */ /* 0x000fe20000011600 */
[----:B------:R-:W-:Y:S01]  /*22a60*/  UIADD3 UR21, UPT, UPT, -UR6, UR21, URZ ;  /* 0x0000001506157290 */ /* 0x000fe2000fffe1ff */
[----:B------:R2:W1:Y:S01]  /*22a70*/  LDS.128 R24, [R243] ;  /* 0x00000000f3187984 */ /* 0x0004620000000c00 */
[----:B------:R-:W-:Y:S01]  /*22a80*/  IMAD.WIDE.U32 R12, R4, UR6, R12 ;  /* 0x00000006040c7c25 */ /* 0x000fe2000f8e000c */
[----:B------:R-:W-:Y:S02]  /*22a90*/  BSSY.RECONVERGENT B0, `(.L_x_5661) ;  /* 0x000001d000007945 */ /* 0x000fe40003800200 */
[----:B------:R2:W1:Y:S01]  /*22aa0*/  LDS.128 R20, [R243+0x2000] ;  /* 0x00200000f3147984 */ /* 0x0004620000000c00 */
[----:B------:R-:W-:Y:S01]  /*22ab0*/  VIADD R3, R0, 0x10 ;  /* 0x0000001000037836 */ /* 0x000fe20000000000 */
[----:B------:R-:W-:Y:S01]  /*22ac0*/  IADD3 R12, P0, PT, R12, UR10, RZ ;  /* 0x0000000a0c0c7c10 */ /* 0x000fe2000ff1e0ff */
[----:B------:R-:W-:Y:S01]  /*22ad0*/  IMAD R2, R5, UR6, R13 ;  /* 0x0000000605027c24 */ /* 0x000fe2000f8e020d */
[----:B----4-:R2:W4:Y:S01]  /*22ae0*/  LDS.128 R16, [R243+0x4000] ;  /* 0x00400000f3107984 */ /* 0x0105220000000c00 */
[----:B------:R-:W-:Y:S01]  /*22af0*/  VIADD R6, R0, 0x20 ;  /* 0x0000002000067836 */ /* 0x000fe20000000000 */
[----:B------:R-:W-:-:S02]  /*22b00*/  ISETP.GE.AND P3, PT, R3, UR21, PT ;  /* 0x0000001503007c0c */ /* 0x000fc4000bf66270 */
[----:B------:R-:W-:Y:S02]  /*22b10*/  IADD3 R3, PT, PT, R0, 0x30, RZ ;  /* 0x0000003000037810 */ /* 0x000fe40007ffe0ff */
[----:B------:R-:W-:Y:S01]  /*22b20*/  IADD3.X R13, PT, PT, R2, UR8, RZ, P0, !PT ;  /* 0x00000008020d7c10 */ /* 0x000fe200087fe4ff */
[----:B---3--:R-:W-:Y:S01]  /*22b30*/  IMAD.U32 R2, RZ, RZ, UR4 ;  /* 0x00000004ff027e24 */ /* 0x008fe2000f8e00ff */
[----:B------:R-:W-:Y:S02]  /*22b40*/  ISETP.GE.AND P1, PT, R3, UR21, PT ;  /* 0x0000001503007c0c */ /* 0x000fe4000bf26270 */
[----:B------:R-:W-:Y:S01]  /*22b50*/  ISETP.GE.AND P0, PT, R0, UR21, PT ;  /* 0x0000001500007c0c */ /* 0x000fe2000bf06270 */
[----:B------:R-:W-:Y:S01]  /*22b60*/  IMAD.WIDE.U32 R2, R2, UR7, R12 ;  /* 0x0000000702027c25 */ /* 0x000fe2000f8e000c */
[----:B------:R-:W-:Y:S01]  /*22b70*/  MOV R7, UR5 ;  /* 0x0000000500077c02 */ /* 0x000fe20008000f00 */
[----:B------:R2:W3:Y:S01]  /*22b80*/  LDS.128 R12, [R243+0x6000] ;  /* 0x00600000f30c7984 */ /* 0x0004e20000000c00 */
[----:B------:R-:W-:-:S03]  /*22b90*/  ISETP.GE.AND P2, PT, R6, UR21, PT ;  /* 0x0000001506007c0c */ /* 0x000fc6000bf46270 */
[----:B------:R-:W-:-:S06]  /*22ba0*/  IMAD R7, R7, UR7, R3 ;  /* 0x0000000707077c24 */ /* 0x000fcc000f8e0203 */
[----:B------:R-:W-:Y:S05]  /*22bb0*/  @P0 BRA `(.L_x_5662) ;  /* 0x0000000000280947 */ /* 0x000fea0003800000 */
[----:B------:R-:W5:Y:S01]  /*22bc0*/  LDCU.64 UR4, c[0x0][0x3f0] ;  /* 0x00007e00ff0477ac */ /* 0x000f620008000a00 */
[----:B------:R-:W-:-:S05]  /*22bd0*/  MOV R6, R2 ;  /* 0x0000000200067202 */ /* 0x000fca0000000f00 */
[----:B------:R-:W-:-:S04]  /*22be0*/  IMAD.WIDE.U32 R30, R0, R4, R6 ;  /* 0x00000004001e7225 */ /* 0x000fc800078e0006 */
[----:B------:R-:W-:Y:S01]  /*22bf0*/  IMAD R28, R0, R5, R31 ;  /* 0x00000005001c7224 */ /* 0x000fe200078e021f */
[----:B-----5:R-:W-:-:S04]  /*22c00*/  LEA R32, P0, R30, UR4, 0x1 ;  /* 0x000000041e207c11 */ /* 0x020fc8000f8008ff */
[----:B------:R-:W-:-:S05]  /*22c10*/  LEA.HI.X R33, R30, UR5, R28, 0x1, P0 ;  /* 0x000000051e217c11 */ /* 0x000fca00080f0c1c */
[----:B-1----:R1:W-:Y:S04]  /*22c20*/  STG.E.128 desc[UR12][R32.64], R24 ;  /* 0x0000001820007986 */ /* 0x0023e8000c101d0c */
[----:B------:R1:W-:Y:S04]  /*22c30*/  STG.E.128 desc[UR12][R32.64+0x80], R20 ;  /* 0x0000801420007986 */ /* 0x0003e8000c101d0c */
[----:B----4-:R1:W-:Y:S04]  /*22c40*/  STG.E.128 desc[UR12][R32.64+0x100], R16 ;  /* 0x0001001020007986 */ /* 0x0103e8000c101d0c */
[----:B---3--:R1:W-:Y:S02]  /*22c50*/  STG.E.128 desc[UR12][R32.64+0x180], R12 ;  /* 0x0001800c20007986 */ /* 0x0083e4000c101d0c */
.L_x_5662:
[----:B------:R-:W-:Y:S05]  /*22c60*/  BSYNC.RECONVERGENT B0 ;  /* 0x0000000000007941 */ /* 0x000fea0003800200 */
.L_x_5661:
[----:B-1----:R1:W1:Y:S01]  /*22c70*/  LDS.128 R24, [R243+0x800] ;  /* 0x00080000f3187984 */ /* 0x0022620000000c00 */
[----:B------:R-:W-:Y:S03]  /*22c80*/  BSSY.RECONVERGENT B0, `(.L_x_5663) ;  /* 0x0000014000007945 */ /* 0x000fe60003800200 */
[----:B------:R1:W1:Y:S04]  /*22c90*/  LDS.128 R20, [R243+0x2800] ;  /* 0x00280000f3147984 */ /* 0x0002680000000c00 */
[----:B----4-:R4:W1:Y:S04]  /*22ca0*/  LDS.128 R16, [R243+0x4800] ;  /* 0x00480000f3107984 */ /* 0x0108680000000c00 */
[----:B---3--:R4:W3:Y:S01]  /*22cb0*/  LDS.128 R12, [R243+0x6800] ;  /* 0x00680000f30c7984 */ /* 0x0088e20000000c00 */
        /* <DEDUP_REMOVED lines=12> */
[----:B-1----:R1:W-:Y:S04]  /*22d80*/  STG.E.128 desc[UR12][R32.64], R24 ;  /* 0x0000001820007986 */ /* 0x0023e8000c101d0c */
[----:B------:R1:W-:Y:S04]  /*22d90*/  STG.E.128 desc[UR12][R32.64+0x80], R20 ;  /* 0x0000801420007986 */ /* 0x0003e8000c101d0c */
[----:B------:R1:W-:Y:S04]  /*22da0*/  STG.E.128 desc[UR12][R32.64+0x100], R16 ;  /* 0x0001001020007986 */ /* 0x0003e8000c101d0c */
[----:B---3--:R1:W-:Y:S02]  /*22db0*/  STG.E.128 desc[UR12][R32.64+0x180], R12 ;  /* 0x0001800c20007986 */ /* 0x0083e4000c101d0c */
.L_x_5664:
[----:B------:R-:W-:Y:S05]  /*22dc0*/  BSYNC.RECONVERGENT B0 ;  /* 0x0000000000007941 */ /* 0x000fea0003800200 */
.L_x_5663:
[----:B-1----:R1:W1:Y:S01]  /*22dd0*/  LDS.128 R24, [R243+0x1000] ;  /* 0x00100000f3187984 */ /* 0x0022620000000c00 */
[----:B------:R-:W-:Y:S03]  /*22de0*/  BSSY.RECONVERGENT B0, `(.L_x_5665) ;  /* 0x0000014000007945 */ /* 0x000fe60003800200 */
[----:B------:R1:W1:Y:S04]  /*22df0*/  LDS.128 R20, [R243+0x3000] ;  /* 0x00300000f3147984 */ /* 0x0002680000000c00 */
[----:B------:R1:W1:Y:S04]  /*22e00*/  LDS.128 R16, [R243+0x5000] ;  /* 0x00500000f3107984 */ /* 0x0002680000000c00 */
[----:B---3--:R3:W1:Y:S01]  /*22e10*/  LDS.128 R12, [R243+0x7000] ;  /* 0x00700000f30c7984 */ /* 0x0086620000000c00 */
        /* <DEDUP_REMOVED lines=15> */
[----:B------:R1:W-:Y:S02]  /*22f10*/  STG.E.128 desc[UR12][R32.64+0x180], R12 ;  /* 0x0001800c20007986 */ /* 0x0003e4000c101d0c */
.L_x_5666:
[----:B------:R-:W-:Y:S05]  /*22f20*/  BSYNC.RECONVERGENT B0 ;  /* 0x0000000000007941 */ /* 0x000fea0003800200 */
.L_x_5665:
[----:B-1----:R1:W1:Y:S04]  /*22f30*/  LDS.128 R16, [R243+0x3800] ;  /* 0x00380000f3107984 */ /* 0x0022680000000c00 */
        /* <DEDUP_REMOVED lines=14> */
[----:B-1----:R-:W-:Y:S04]  /*23020*/  STG.E.128 desc[UR12][R2.64+0x80], R16 ;  /* 0x0000801002007986 */ /* 0x002fe8000c101d0c */
[----:B------:R-:W-:Y:S04]  /*23030*/  STG.E.128 desc[UR12][R2.64+0x100], R12 ;  /* 0x0001000c02007986 */ /* 0x000fe8000c101d0c */
[----:B------:R-:W-:Y:S01]  /*23040*/  STG.E.128 desc[UR12][R2.64+0x180], R20 ;  /* 0x0001801402007986 */ /* 0x000fe2000c101d0c */
[----:B------:R-:W-:Y:S05]  /*23050*/  EXIT ;  /* 0x000000000000794d */ /* 0x000fea0003800000 */
.L_x_5667:
        /* <DEDUP_REMOVED lines=10> */
.L_x_7496:


//--------------------- .text._ZN5flash24flash_fwd_splitkv_kernelI23Flash_fwd_kernel_traitsILi256ELi64ELi64ELi4ELb0ELb0EN7cutlass10bfloat16_tE19Flash_kernel_traitsILi256ELi64ELi64ELi4ES3_EELb0ELb1ELb0ELb0ELb1ELb1ELb0ELb1EEEvNS_16Flash_fwd_paramsE --------------------------
	.section	.text._ZN5flash24flash_fwd_splitkv_kernelI23Flash_fwd_kernel_traitsILi256ELi64ELi64ELi4ELb0ELb0EN7cutlass10bfloat16_tE19Flash_kernel_traitsILi256ELi64ELi64ELi4ES3_EELb0ELb1ELb0ELb0ELb1ELb1ELb0ELb1EEEvNS_16Flash_fwd_paramsE,"ax",@progbits
	.align	128
        .global         _ZN5flash24flash_fwd_splitkv_kernelI23Flash_fwd_kernel_traitsILi256ELi64ELi64ELi4ELb0ELb0EN7cutlass10bfloat16_tE19Flash_kernel_traitsILi256ELi64ELi64ELi4ES3_EELb0ELb1ELb0ELb0ELb1ELb1ELb0ELb1EEEvNS_16Flash_fwd_paramsE
        .type           _ZN5flash24flash_fwd_splitkv_kernelI23Flash_fwd_kernel_traitsILi256ELi64ELi64ELi4ELb0ELb0EN7cutlass10bfloat16_tE19Flash_kernel_traitsILi256ELi64ELi64ELi4ES3_EELb0ELb1ELb0ELb0ELb1ELb1ELb0ELb1EEEvNS_16Flash_fwd_paramsE,@function
        .size           _ZN5flash24flash_fwd_splitkv_kernelI23Flash_fwd_kernel_traitsILi256ELi64ELi64ELi4ELb0ELb0EN7cutlass10bfloat16_tE19Flash_kernel_traitsILi256ELi64ELi64ELi4ES3_EELb0ELb1ELb0ELb0ELb1ELb1ELb0ELb1EEEvNS_16Flash_fwd_paramsE,(.L_x_7497 - _ZN5flash24flash_fwd_splitkv_kernelI23Flash_fwd_kernel_traitsILi256ELi64ELi64ELi4ELb0ELb0EN7cutlass10bfloat16_tE19Flash_kernel_traitsILi256ELi64ELi64ELi4ES3_EELb0ELb1ELb0ELb0ELb1ELb1ELb0ELb1EEEvNS_16Flash_fwd_paramsE)
        .other          _ZN5flash24flash_fwd_splitkv_kernelI23Flash_fwd_kernel_traitsILi256ELi64ELi64ELi4ELb0ELb0EN7cutlass10bfloat16_tE19Flash_kernel_traitsILi256ELi64ELi64ELi4ES3_EELb0ELb1ELb0ELb0ELb1ELb1ELb0ELb1EEEvNS_16Flash_fwd_paramsE,@"STO_CUDA_ENTRY STV_DEFAULT"
_ZN5flash24flash_fwd_splitkv_kernelI23Flash_fwd_kernel_traitsILi256ELi64ELi64ELi4ELb0ELb0EN7cutlass10bfloat16_tE19Flash_kernel_traitsILi256ELi64ELi64ELi4ES3_EELb0ELb1ELb0ELb0ELb1ELb1ELb0ELb1EEEvNS_16Flash_fwd_paramsE:
.text._ZN5flash24flash_fwd_splitkv_kernelI23Flash_fwd_kernel_traitsILi256ELi64ELi64ELi4ELb0ELb0EN7cutlass10bfloat16_tE19Flash_kernel_traitsILi256ELi64ELi64ELi4ES3_EELb0ELb1ELb0ELb0ELb1ELb1ELb0ELb1EEEvNS_16Flash_fwd_paramsE:
        /* <DEDUP_REMOVED lines=75> */
.L_x_5668:
        /* <DEDUP_REMOVED lines=82> */
.L_x_5671:
[----:B------:R-:W-:Y:S05]  /*09d0*/  BSYNC.RECONVERGENT B0 ;  /* 0x0000000000007941 */ /* 0x000fea0003800200 */
.L_x_5670:
        /* <DEDUP_REMOVED lines=17> */
.L_x_5673:
[----:B------:R-:W-:Y:S05]  /*0af0*/  BSYNC.RECONVERGENT B0 ;  /* 0x0000000000007941 */ /* 0x000fea0003800200 */
.L_x_5672:
        /* <DEDUP_REMOVED lines=17> */
.L_x_5675:
[----:B------:R-:W-:Y:S05]  /*0c10*/  BSYNC.RECONVERGENT B0 ;  /* 0x0000000000007941 */ /* 0x000fea0003800200 */
.L_x_5674:
        /* <DEDUP_REMOVED lines=16> */
.L_x_5677:
[----:B------:R-:W-:Y:S05]  /*0d20*/  BSYNC.RECONVERGENT B0 ;  /* 0x0000000000007941 */ /* 0x000fea0003800200 */
.L_x_5676:
        /* <DEDUP_REMOVED lines=21> */
.L_x_5669:
        /* <DEDUP_REMOVED lines=13> */
.L_x_5678:
        /* <DEDUP_REMOVED lines=103> */
.L_x_5679:
        /* <DEDUP_REMOVED lines=15> */
.L_x_5681:
[----:B------:R-:W1:Y:S01]  /*16b0*/  LDCU.64 UR16, c[0x0][0x3b8] ;  /* 0x00007700ff1077ac */ /* 0x000e620008000a00 */
[----:B------:R-:W-:-:S04]  /*16c0*/  UIADD3 UR19, UPT, UPT, UR10, UR27, URZ ;  /* 0x0000001b0a137290 */ /* 0x000fc8000fffe0ff */
[----:B-1----:R-:W-:Y:S02]  /*16d0*/  UIMAD.WIDE.U32 UR8, UR19, UR16, URZ ;  /* 0x00000010130872a5 */ /* 0x002fe4000f8e00ff */
[----:B------:R-:W-:-:S04]  /*16e0*/  UIMAD UR19, UR19, UR17, URZ ;  /* 0x00000011131372a4 */ /* 0x000fc8000f8e02ff */
[----:B------:R-:W-:Y:S01]  /*16f0*/  UIADD3 UR19, UPT, UPT, UR9, UR19, URZ ;  /* 0x0000001309137290 */ /* 0x000fe2000fffe0ff */
[----:B------:R-:W-:-:S11]  /*1700*/  UMOV UR18, UR8 ;  /* 0x0000000800127c82 */ /* 0x000fd60008000000 */
.L_x_5682:
        /* <DEDUP_REMOVED lines=14> */
.L_x_5683:
[----:B------:R-:W1:Y:S01]  /*17f0*/  LDCU.64 UR14, c[0x0][0x3c0] ;  /* 0x00007800ff0e77ac */ /* 0x000e620008000a00 */
[----:B------:R-:W-:-:S04]  /*1800*/  UIADD3 UR10, UPT, UPT, UR10, UR27, URZ ;  /* 0x0000001b0a0a7290 */ /* 0x000fc8000fffe0ff */
[----:B-1----:R-:W-:Y:S02]  /*1810*/  UIMAD.WIDE.U32 UR8, UR10, UR14, URZ ;  /* 0x0000000e0a0872a5 */ /* 0x002fe4000f8e00ff */
[----:B------:R-:W-:-:S04]  /*1820*/  UIMAD UR10, UR10, UR15, URZ ;  /* 0x0000000f0a0a72a4 */ /* 0x000fc8000f8e02ff */
[----:B------:R-:W-:-:S03]  /*1830*/  UIADD3 UR9, UPT, UPT, UR9, UR10, URZ ;  /* 0x0000000a09097290 */ /* 0x000fc6000fffe0ff */
[----:B------:R-:W-:-:S09]  /*1840*/  UMOV UR10, UR8 ;  /* 0x00000008000a7c82 */ /* 0x000fd20008000000 */
.L_x_5684:
        /* <DEDUP_REMOVED lines=54> */
.L_x_5680:
        /* <DEDUP_REMOVED lines=180> */
.L_x_5707:
        /* <DEDUP_REMOVED lines=124> */
.L_x_5687:
        /* <DEDUP_REMOVED lines=190> */
.L_x_5691:
[----:B---3--:R-:W-:Y:S05]  /*3a90*/  BSYNC.RECONVERGENT B0 ;  /* 0x0000000000007941 */ /* 0x008fea0003800200 */
.L_x_5690:
        /* <DEDUP_REMOVED lines=188> */
.L_x_5693:
[----:B------:R-:W-:Y:S05]  /*4660*/  BSYNC.RECONVERGENT B0 ;  /* 0x0000000000007941 */ /* 0x000fea0003800200 */
.L_x_5692:
        /* <DEDUP_REMOVED lines=192> */
.L_x_5695:
[----:B------:R-:W-:Y:S05]  /*5270*/  BSYNC.RECONVERGENT B0 ;  /* 0x0000000000007941 */ /* 0x000fea0003800200 */
.L_x_5694:
        /* <DEDUP_REMOVED lines=195> */
.L_x_5697:
[----:B------:R-:W-:Y:S05]  /*5eb0*/  BSYNC.RECONVERGENT B0 ;  /* 0x0000000000007941 */ /* 0x000fea0003800200 */
.L_x_5696:
[----:B------:R-:W2:Y:S01]  /*5ec0*/  LDC R26, c[0x0][0x450] ;  /* 0x00011400ff1a7b82 */ /* 0x000ea20000000800 */
[----:B-1----:R-:W-:Y:S05]  /*5ed0*/  IMAD.U32 R95, R95, -0x20, RZ ;  /* 0xffffffe05f5f7824 */ /* 0x002fea00078e00ff */
[C---:B------:R-:W-:Y:S02]  /*5ee0*/  LEA R24, P1, R95.reuse, R24, 0x1 ;  /* 0x000000185f187211 */ /* 0x040fe400078208ff */
[C---:B------:R-:W-:Y:S02]  /*5ef0*/  LEA R52, P0, R95.reuse, R52, 0x1 ;  /* 0x000000345f347211 */ /* 0x040fe400078008ff */
[C---:B------:R-:W-:Y:S02]  /*5f00*/  LEA.HI.X.SX32 R25, R95.reuse, R25, 0x1, P1 ;  /* 0x000000195f197211 */ /* 0x040fe400008f0eff */
[----:B------:R-:W-:Y:S01]  /*5f10*/  LEA.HI.X.SX32 R53, R95, R53, 0x1, P0 ;  /* 0x000000355f357211 */ /* 0x000fe200000f0eff */
[----:B------:R-:W-:Y:S05]  /*5f20*/  BRA `(.L_x_5688) ;  /* 0x0000005400b47947 */ /* 0x000fea0003800000 */
.L_x_5689:
        /* <DEDUP_REMOVED lines=343> */
.L_x_5699:
[----:B---3--:R-:W-:Y:S05]  /*74a0*/  BSYNC.RECONVERGENT B0 ;  /* 0x0000000000007941 */ /* 0x008fea0003800200 */
.L_x_5698:
        /* <DEDUP_REMOVED lines=344> */
.L_x_5701:
[----:B------:R-:W-:Y:S05]  /*8a30*/  BSYNC.RECONVERGENT B0 ;  /* 0x0000000000007941 */ /* 0x000fea0003800200 */
.L_x_5700:
        /* <DEDUP_REMOVED lines=345> */
.L_x_5703:
[----:B------:R-:W-:Y:S05]  /*9fd0*/  BSYNC.RECONVERGENT B0 ;  /* 0x0000000000007941 */ /* 0x000fea0003800200 */
.L_x_5702:
        /* <DEDUP_REMOVED lines=347> */
.L_x_5705:
[----:B------:R-:W-:Y:S05]  /*b590*/  BSYNC.RECONVERGENT B0 ;  /* 0x0000000000007941 */ /* 0x000fea0003800200 */
.L_x_5704:
[----:B------:R-:W2:Y:S01]  /*b5a0*/  LDC R26, c[0x0][0x450] ;  /* 0x00011400ff1a7b82 */ /* 0x000ea20000000800 */
[----:B-1----:R-:W-:Y:S05]  /*b5b0*/  IMAD.U32 R3, R48, -0x20, RZ ;  /* 0xffffffe030037824 */ /* 0x002fea00078e00ff */
[C---:B------:R-:W-:Y:S02]  /*b5c0*/  LEA R80, P1, R3.reuse, R80, 0x1 ;  /* 0x0000005003507211 */ /* 0x040fe400078208ff */
[C---:B------:R-:W-:Y:S02]  /*b5d0*/  LEA R78, P0, R3.reuse, R78, 0x1 ;  /* 0x0000004e034e7211 */ /* 0x040fe400078008ff */
[C---:B------:R-:W-:Y:S02]  /*b5e0*/  LEA.HI.X.SX32 R81, R3.reuse, R81, 0x1, P1 ;  /* 0x0000005103517211 */ /* 0x040fe400008f0eff */
[----:B------:R-:W-:Y:S09]  /*b5f0*/  LEA.HI.X.SX32 R79, R3, R79, 0x1, P0 ;  /* 0x0000004f034f7211 */ /* 0x000ff200000f0eff */
.L_x_5688:
[----:B------:R-:W-:Y:S05]  /*b600*/  BSYNC.RECONVERGENT B1 ;  /* 0x0000000000017941 */ /* 0x000fea0003800200 */
.L_x_5686:
        /* <DEDUP_REMOVED lines=89> */
.L_x_5706:
[----:B------:R-:W-:Y:S01]  /*bba0*/  UISETP.GT.AND UP0, UPT, UR6, UR33, UPT ;  /* 0x000000210600728c */ /* 0x000fe2000bf04270 */
[----:B------:R-:W-:Y:S02]  /*bbb0*/  IADD3 R76, P1, PT, R76, R83, RZ ;  /* 0x000000534c4c7210 */ /* 0x000fe40007f3e0ff */
[----:B------:R-:W-:Y:S03]  /*bbc0*/  IADD3 R22, P0, PT, R22, R87, RZ ;  /* 0x0000005716167210 */ /* 0x000fe60007f1e0ff */
[----:B------:R-:W-:Y:S02]  /*bbd0*/  IMAD.X R77, R77, 0x1, R82, P1 ;  /* 0x000000014d4d7824 */ /* 0x000fe400008e0652 */
[----:B------:R-:W-:Y:S01]  /*bbe0*/  IMAD.X R23, R23, 0x1, R85, P0 ;  /* 0x0000000117177824 */ /* 0x000fe200000e0655 */
[----:B------:R-:W-:Y:S07]  /*bbf0*/  BRA.U UP0, `(.L_x_5707) ;  /* 0xffffff6900bc7547 */ /* 0x000fee000b83ffff */
.L_x_5685:
        /* <DEDUP_REMOVED lines=50> */
.L_x_5711:
[----:B------:R-:W-:Y:S05]  /*bf20*/  BSYNC.RECONVERGENT B0 ;  /* 0x0000000000007941 */ /* 0x000fea0003800200 */
.L_x_5710:
        /* <DEDUP_REMOVED lines=12> */
.L_x_5709:
        /* <DEDUP_REMOVED lines=78> */
.L_x_5717:
[----:B------:R-:W-:Y:S05]  /*c4d0*/  BSYNC.RECONVERGENT B0 ;  /* 0x0000000000007941 */ /* 0x000fea0003800200 */
.L_x_5716:
        /* <DEDUP_REMOVED lines=44> */
.L_x_5719:
[----:B------:R-:W-:Y:S05]  /*c7a0*/  BSYNC.RECONVERGENT B0 ;  /* 0x0000000000007941 */ /* 0x000fea0003800200 */
.L_x_5718:
        /* <DEDUP_REMOVED lines=44> */
.L_x_5721:
[----:B------:R-:W-:Y:S05]  /*ca70*/  BSYNC.RECONVERGENT B0 ;  /* 0x0000000000007941 */ /* 0x000fea0003800200 */
.L_x_5720:
        /* <DEDUP_REMOVED lines=43> */
.L_x_5723:
[----:B------:R-:W-:Y:S05]  /*cd30*/  BSYNC.RECONVERGENT B0 ;  /* 0x0000000000007941 */ /* 0x000fea0003800200 */
.L_x_5722:
[----:B------:R1:W-:Y:S02]  /*cd40*/  STS.128 [R241+0x6000], R8 ;  /* 0x00600008f1007388 */ /* 0x0003e40000000c00 */
.L_x_5715:
[----:B------:R-:W-:Y:S05]  /*cd50*/  BSYNC.RECONVERGENT B1 ;  /* 0x0000000000017941 */ /* 0x000fea0003800200 */
.L_x_5714:
        /* <DEDUP_REMOVED lines=63> */
.L_x_5727:
[----:B------:R-:W-:Y:S05]  /*d150*/  BSYNC.RECONVERGENT B0 ;  /* 0x0000000000007941 */ /* 0x000fea0003800200 */
.L_x_5726:
        /* <DEDUP_REMOVED lines=55> */
.L_x_5729:
[----:B------:R-:W-:Y:S05]  /*d4d0*/  BSYNC.RECONVERGENT B0 ;  /* 0x0000000000007941 */ /* 0x000fea0003800200 */
.L_x_5728:
        /* <DEDUP_REMOVED lines=53> */
.L_x_5731:
[----:B------:R-:W-:Y:S05]  /*d830*/  BSYNC.RECONVERGENT B0 ;  /* 0x0000000000007941 */ /* 0x000fea0003800200 */
.L_x_5730:
        /* <DEDUP_REMOVED lines=53> */
.L_x_5733:
[----:B------:R-:W-:Y:S05]  /*db90*/  BSYNC.RECONVERGENT B0 ;  /* 0x0000000000007941 */ /* 0x000fea0003800200 */
.L_x_5732:
[----:B------:R1:W-:Y:S02]  /*dba0*/  STS.128 [R241+0x6800], R8 ;  /* 0x00680008f1007388 */ /* 0x0003e40000000c00 */
.L_x_5725:
[----:B------:R-:W-:Y:S05]  /*dbb0*/  BSYNC.RECONVERGENT B1 ;  /* 0x0000000000017941 */ /* 0x000fea0003800200 */
.L_x_5724:
        /* <DEDUP_REMOVED lines=62> */
.L_x_5737:
[----:B------:R-:W-:Y:S05]  /*dfa0*/  BSYNC.RECONVERGENT B0 ;  /* 0x0000000000007941 */ /* 0x000fea0003800200 */
.L_x_5736:
        /* <DEDUP_REMOVED lines=53> */
.L_x_5739:
[----:B------:R-:W-:Y:S05]  /*e300*/  BSYNC.RECONVERGENT B0 ;  /* 0x0000000000007941 */ /* 0x000fea0003800200 */
.L_x_5738:
        /* <DEDUP_REMOVED lines=54> */
.L_x_5741:
[----:B------:R-:W-:Y:S05]  /*e670*/  BSYNC.RECONVERGENT B0 ;  /* 0x0000000000007941 */ /* 0x000fea0003800200 */
.L_x_5740:
        /* <DEDUP_REMOVED lines=53> */
.L_x_5743:
[----:B------:R-:W-:Y:S05]  /*e9d0*/  BSYNC.RECONVERGENT B0 ;  /* 0x0000000000007941 */ /* 0x000fea0003800200 */
.L_x_5742:
[----:B------:R1:W-:Y:S02]  /*e9e0*/  STS.128 [R241+0x7000], R8 ;  /* 0x00700008f1007388 */ /* 0x0003e40000000c00 */
.L_x_5735:
[----:B------:R-:W-:Y:S05]  /*e9f0*/  BSYNC.RECONVERGENT B1 ;  /* 0x0000000000017941 */ /* 0x000fea0003800200 */
.L_x_5734:
        /* <DEDUP_REMOVED lines=64> */
.L_x_5745:
[----:B------:R-:W-:Y:S05]  /*ee00*/  BSYNC.RECONVERGENT B0 ;  /* 0x0000000000007941 */ /* 0x000fea0003800200 */
.L_x_5744:
        /* <DEDUP_REMOVED lines=54> */
.L_x_5747:
[----:B------:R-:W-:Y:S05]  /*f170*/  BSYNC.RECONVERGENT B0 ;  /* 0x0000000000007941 */ /* 0x000fea0003800200 */
.L_x_5746:
        /* <DEDUP_REMOVED lines=54> */
.L_x_5749:
[----:B------:R-:W-:Y:S05]  /*f4e0*/  BSYNC.RECONVERGENT B0 ;  /* 0x0000000000007941 */ /* 0x000fea0003800200 */
.L_x_5748:
        /* <DEDUP_REMOVED lines=54> */
.L_x_5751:
[----:B------:R-:W-:Y:S05]  /*f850*/  BSYNC.RECONVERGENT B0 ;  /* 0x0000000000007941 */ /* 0x000fea0003800200 */
.L_x_5750:
[----:B------:R1:W-:Y:S01]  /*f860*/  STS.128 [R241+0x7800], R8 ;  /* 0x00780008f1007388 */ /* 0x0003e20000000c00 */
[----:B------:R-:W-:Y:S05]  /*f870*/  BRA `(.L_x_5712) ;  /* 0x00000058001c7947 */ /* 0x000fea0003800000 */
.L_x_5713:
        /* <DEDUP_REMOVED lines=93> */
.L_x_5755:
[----:B------:R-:W-:Y:S05]  /*fe50*/  BSYNC.RECONVERGENT B0 ;  /* 0x0000000000007941 */ /* 0x000fea0003800200 */
.L_x_5754:
        /* <DEDUP_REMOVED lines=84> */
.L_x_5757:
[----:B------:R-:W-:Y:S05]  /*103a0*/  BSYNC.RECONVERGENT B0 ;  /* 0x0000000000007941 */ /* 0x000fea0003800200 */
.L_x_5756:
        /* <DEDUP_REMOVED lines=84> */
.L_x_5759:
[----:B------:R-:W-:Y:S05]  /*108f0*/  BSYNC.RECONVERGENT B0 ;  /* 0x0000000000007941 */ /* 0x000fea0003800200 */
.L_x_5758:
        /* <DEDUP_REMOVED lines=84> */
.L_x_5761:
[----:B------:R-:W-:Y:S05]  /*10e40*/  BSYNC.RECONVERGENT B0 ;  /* 0x0000000000007941 */ /* 0x000fea0003800200 */
.L_x_5760:
[----:B------:R3:W-:Y:S02]  /*10e50*/  STS.128 [R241+0x6000], R4 ;  /* 0x00600004f1007388 */ /* 0x0007e40000000c00 */
.L_x_5753:
[----:B------:R-:W-:Y:S05]  /*10e60*/  BSYNC.RECONVERGENT B1 ;  /* 0x0000000000017941 */ /* 0x000fea0003800200 */
.L_x_5752:
        /* <DEDUP_REMOVED lines=92> */
.L_x_5765:
[----:B------:R-:W-:Y:S05]  /*11430*/  BSYNC.RECONVERGENT B0 ;  /* 0x0000000000007941 */ /* 0x000fea0003800200 */
.L_x_5764:
        /* <DEDUP_REMOVED lines=85> */
.L_x_5767:
[----:B------:R-:W-:Y:S05]  /*11990*/  BSYNC.RECONVERGENT B0 ;  /* 0x0000000000007941 */ /* 0x000fea0003800200 */
.L_x_5766:
        /* <DEDUP_REMOVED lines=86> */
.L_x_5769:
[----:B------:R-:W-:Y:S05]  /*11f00*/  BSYNC.RECONVERGENT B0 ;  /* 0x0000000000007941 */ /* 0x000fea0003800200 */
.L_x_5768:
        /* <DEDUP_REMOVED lines=86> */
.L_x_5771:
[----:B------:R-:W-:Y:S05]  /*12470*/  BSYNC.RECONVERGENT B0 ;  /* 0x0000000000007941 */ /* 0x000fea0003800200 */
.L_x_5770:
[----:B------:R3:W-:Y:S02]  /*12480*/  STS.128 [R241+0x6800], R4 ;  /* 0x00680004f1007388 */ /* 0x0007e40000000c00 */
.L_x_5763:
[----:B------:R-:W-:Y:S05]  /*12490*/  BSYNC.RECONVERGENT B1 ;  /* 0x0000000000017941 */ /* 0x000fea0003800200 */
.L_x_5762:
        /* <DEDUP_REMOVED lines=94> */
.L_x_5775:
[----:B------:R-:W-:Y:S05]  /*12a80*/  BSYNC.RECONVERGENT B0 ;  /* 0x0000000000007941 */ /* 0x000fea0003800200 */
.L_x_5774:
        /* <DEDUP_REMOVED lines=86> */
.L_x_5777:
[----:B------:R-:W-:Y:S05]  /*12ff0*/  BSYNC.RECONVERGENT B0 ;  /* 0x0000000000007941 */ /* 0x000fea0003800200 */
.L_x_5776:
        /* <DEDUP_REMOVED lines=86> */
.L_x_5779:
[----:B------:R-:W-:Y:S05]  /*13560*/  BSYNC.RECONVERGENT B0 ;  /* 0x0000000000007941 */ /* 0x000fea0003800200 */
.L_x_5778:
        /* <DEDUP_REMOVED lines=86> */
.L_x_5781:
[----:B------:R-:W-:Y:S05]  /*13ad0*/  BSYNC.RECONVERGENT B0 ;  /* 0x0000000000007941 */ /* 0x000fea0003800200 */
.L_x_5780:
[----:B------:R3:W-:Y:S02]  /*13ae0*/  STS.128 [R241+0x7000], R4 ;  /* 0x00700004f1007388 */ /* 0x0007e40000000c00 */
.L_x_5773:
[----:B------:R-:W-:Y:S05]  /*13af0*/  BSYNC.RECONVERGENT B1 ;  /* 0x0000000000017941 */ /* 0x000fea0003800200 */
.L_x_5772:
        /* <DEDUP_REMOVED lines=93> */
.L_x_5783:
[----:B------:R-:W-:Y:S05]  /*140d0*/  BSYNC.RECONVERGENT B0 ;  /* 0x0000000000007941 */ /* 0x000fea0003800200 */
.L_x_5782:
        /* <DEDUP_REMOVED lines=84> */
.L_x_5785:
[----:B------:R-:W-:Y:S05]  /*14620*/  BSYNC.RECONVERGENT B0 ;  /* 0x0000000000007941 */ /* 0x000fea0003800200 */
.L_x_5784:
        /* <DEDUP_REMOVED lines=84> */
.L_x_5787:
[----:B------:R-:W-:Y:S05]  /*14b70*/  BSYNC.RECONVERGENT B0 ;  /* 0x0000000000007941 */ /* 0x000fea0003800200 */
.L_x_5786:
        /* <DEDUP_REMOVED lines=85> */
.L_x_5789:
[----:B------:R-:W-:Y:S05]  /*150d0*/  BSYNC.RECONVERGENT B0 ;  /* 0x0000000000007941 */ /* 0x000fea0003800200 */
.L_x_5788:
[----:B------:R1:W-:Y:S02]  /*150e0*/  STS.128 [R241+0x7800], R4 ;  /* 0x00780004f1007388 */ /* 0x0003e40000000c00 */
.L_x_5712:
[----:B------:R-:W-:Y:S05]  /*150f0*/  BSYNC.RECONVERGENT B2 ;  /* 0x0000000000027941 */ /* 0x000fea0003800200 */
.L_x_5708:
[----:B------:R-:W-:Y:S01]  /*15100*/  UIADD3 UR8, UPT, UPT, -UR32, UR26, URZ ;  /* 0x0000001a20087290 */ /* 0x000fe2000fffe1ff */
[----:B-1----:R-:W-:Y:S01]  /*15110*/  MOV R3, UR28 ;  /* 0x0000001c00037c02 */ /* 0x002fe20008000f00 */
[----:B------:R-:W-:Y:S01]  /*15120*/  IMAD.U32 R2, RZ, RZ, UR27 ;  /* 0x0000001bff027e24 */ /* 0x000fe2000f8e00ff */
[----:B------:R-:W-:Y:S01]  /*15130*/  MOV R0, UR30 ;  /* 0x0000001e00007c02 */ /* 0x000fe20008000f00 */
[C---:B------:R-:W-:Y:S01]  /*15140*/  IMAD.SHL.U32 R61, R59.reuse, 0x40, RZ ;  /* 0x000000403b3d7824 */ /* 0x040fe200078e00ff */
[----:B------:R-:W-:Y:S01]  /*15150*/  SHF.L.U32 R214, R59, 0x5, RZ ;  /* 0x000000053bd67819 */ /* 0x000fe200000006ff */
[----:B------:R-:W-:Y:S01]  /*15160*/  IMAD.MOV.U32 R57, RZ, RZ, 0x20 ;  /* 0x00000020ff397424 */ /* 0x000fe200078e00ff */
[----:B------:R-:W-:Y:S01]  /*15170*/  ISETP.GE.AND P4, PT, R39, UR8, PT ;  /* 0x0000000827007c0c */ /* 0x000fe2000bf86270 */
[----:B------:R-:W-:Y:S01]  /*15180*/  UISETP.GT.AND UP0, UPT, UR31, UR7, UPT ;  /* 0x000000071f00728c */ /* 0x000fe2000bf04270 */
[----:B------:R-:W-:Y:S01]  /*15190*/  ISETP.GE.AND P3, PT, R41, UR8, PT ;  /* 0x0000000829007c0c */ /* 0x000fe2000bf66270 */
[----:B------:R-:W-:Y:S01]  /*151a0*/  IMAD.U32 R232, RZ, RZ, UR23 ;  /* 0x00000017ffe87e24 */ /* 0x000fe2000f8e00ff */
[----:B------:R-:W-:-:S02]  /*151b0*/  ISETP.GE.AND P5, PT, R22, UR8, PT ;  /* 0x0000000816007c0c */ /* 0x000fc4000bfa6270 */
[----:B------:R-:W-:Y:S02]  /*151c0*/  ISETP.GE.AND P6, PT, R100, UR8, PT ;  /* 0x0000000864007c0c */ /* 0x000fe4000bfc6270 */
[----:B------:R-:W-:Y:S02]  /*151d0*/  ISETP.GE.AND P1, PT, R39, UR8, PT ;  /* 0x0000000827007c0c */ /* 0x000fe4000bf26270 */
[----:B------:R-:W-:Y:S02]  /*151e0*/  ISETP.GE.AND P2, PT, R22, UR8, PT ;  /* 0x0000000816007c0c */ /* 0x000fe4000bf46270 */
[----:B------:R-:W-:Y:S01]  /*151f0*/  LOP3.LUT R112, R61, 0x400, RZ, 0xc0, !PT ;  /* 0x000004003d707812 */ /* 0x000fe200078ec0ff */
[----:B--23--:R-:W1:Y:S01]  /*15200*/  @!P4 LDC.64 R6, c[0x0][0x3b8] ;  /* 0x0000ee00ff06cb82 */ /* 0x00ce620000000a00 */
[----:B------:R-:W-:Y:S02]  /*15210*/  LOP3.LUT R214, R214, 0x7c00, RZ, 0xc0, !PT ;  /* 0x00007c00d6d67812 */ /* 0x000fe400078ec0ff */
[----:B------:R-:W-:-:S02]  /*15220*/  MOV R230, UR26 ;  /* 0x0000001a00e67c02 */ /* 0x000fc40008000f00 */
[CC--:B----4-:R-:W-:Y:S01]  /*15230*/  @!P5 LEA R8, P0, R3.reuse, R224.reuse, 0x1 ;  /* 0x000000e00308d211 */ /* 0x0d0fe200078008ff */
        /* <DEDUP_REMOVED lines=19> */
[----:B------:R-:W1:Y:S01]  /*15370*/  LDCU.64 UR8, c[0x0][0x508] ;  /* 0x0000a100ff0877ac */ /* 0x000e620008000a00 */
[----:B------:R2:W-:Y:S02]  /*15380*/  @!P5 LDGSTS.E.BYPASS.LTC128B.128 [R241+0xe800], desc[UR4][R8.64+0x180] ;  /* 0x0e80018008f1dfae */ /* 0x0005e4000b981a04 */
[----:B------:R-:W-:Y:S02]  /*15390*/  @!P3 IMAD R5, R5, 0x60, RZ ;  /* 0x000000600505b824 */ /* 0x000fe400078e02ff */
[----:B------:R-:W-:Y:S01]  /*153a0*/  @!P3 IMAD.MOV.U32 R12, RZ, RZ, R6 ;  /* 0x000000ffff0cb224 */ /* 0x000fe200078e0006 */
[----:B------:R-:W-:Y:S02]  /*153b0*/  @!P4 LDGSTS.E.BYPASS.LTC128B.128 [R241+0x9000], desc[UR4][R10.64] ;  /* 0x090000000af1cfae */ /* 0x000fe4000b981a04 */
[----:B------:R-:W-:-:S02]  /*153c0*/  @!P3 IADD3 R13, PT, PT, R5, R7, RZ ;  /* 0x00000007050db210 */ /* 0x000fc40007ffe0ff */
[----:B------:R-:W-:Y:S01]  /*153d0*/  @!P4 LDGSTS.E.BYPASS.LTC128B.128 [R241+0xb000], desc[UR4][R10.64+0x80] ;  /* 0x0b0000800af1cfae */ /* 0x000fe2000b981a04 */
[----:B------:R-:W3:Y:S03]  /*153e0*/  @!P1 LDC.64 R6, c[0x0][0x3c0] ;  /* 0x0000f000ff069b82 */ /* 0x000ee60000000a00 */
[----:B------:R-:W-:Y:S04]  /*153f0*/  @!P4 LDGSTS.E.BYPASS.LTC128B.128 [R241+0xd000], desc[UR4][R10.64+0x100] ;  /* 0x0d0001000af1cfae */ /* 0x000fe8000b981a04 */
[----:B------:R4:W-:Y:S01]  /*15400*/  @!P4 LDGSTS.E.BYPASS.LTC128B.128 [R241+0xf000], desc[UR4][R10.64+0x180] ;  /* 0x0f0001800af1cfae */ /* 0x0009e2000b981a04 */
[----:B------:R-:W4:Y:S01]  /*15410*/  @!P0 LDC.64 R4, c[0x0][0x3c0] ;  /* 0x0000f000ff048b82 */ /* 0x000f220000000a00 */
[----:B-1----:R-:W-:-:S02]  /*15420*/  UIADD3 UR8, UPT, UPT, UR26, UR8, -UR21 ;  /* 0x000000081a087290 */ /* 0x002fc4000fffe815 */
[----:B------:R-:W-:Y:S04]  /*15430*/  @!P3 LDGSTS.E.BYPASS.LTC128B.128 [R241+0x9800], desc[UR4][R12.64] ;  /* 0x098000000cf1bfae */ /* 0x000fe8000b981a04 */
[----:B------:R-:W-:Y:S01]  /*15440*/  @!P3 LDGSTS.E.BYPASS.LTC128B.128 [R241+0xb800], desc[UR4][R12.64+0x80] ;  /* 0x0b8000800cf1bfae */ /* 0x000fe2000b981a04 */
[----:B--2---:R-:W-:-:S03]  /*15450*/  MOV R8, UR29 ;  /* 0x0000001d00087c02 */ /* 0x004fc60008000f00 */
[----:B------:R-:W-:Y:S01]  /*15460*/  @!P3 LDGSTS.E.BYPASS.LTC128B.128 [R241+0xd800], desc[UR4][R12.64+0x100] ;  /* 0x0d8001000cf1bfae */ /* 0x000fe2000b981a04 */
[----:B------:R-:W-:-:S03]  /*15470*/  LOP3.LUT R9, R66, 0x8, R59, 0x78, !PT ;  /* 0x0000000842097812 */ /* 0x000fc600078e783b */
[----:B------:R-:W-:Y:S02]  /*15480*/  @!P3 LDGSTS.E.BYPASS.LTC128B.128 [R241+0xf800], desc[UR4][R12.64+0x180] ;  /* 0x0f8001800cf1bfae */ /* 0x000fe4000b981a04 */
[----:B------:R-:W-:Y:S02]  /*15490*/  IMAD R112, R9, 0x2, R112 ;  /* 0x0000000209707824 */ /* 0x000fe400078e0270 */
[----:B------:R-:W0:Y:S03]  /*154a0*/  LDGDEPBAR ;  /* 0x00000000000079af */ /* 0x000e260000000000 */
[----:B------:R-:W-:Y:S01]  /*154b0*/  IADD3 R208, PT, PT, R112, UR6, RZ ;  /* 0x0000000670d07c10 */ /* 0x000fe2000fffe0ff */
[----:B----4-:R-:W-:Y:S01]  /*154c0*/  @!P0 IMAD R5, R5, 0x60, RZ ;  /* 0x0000006005058824 */ /* 0x010fe200078e02ff */
[----:B------:R-:W-:-:S04]  /*154d0*/  @!P2 LEA R10, P3, R0, R226, 0x1 ;  /* 0x000000e2000aa211 */ /* 0x000fc800078608ff */
[-C--:B------:R-:W-:Y:S02]  /*154e0*/  @!P2 LEA.HI.X R11, R0, R227.reuse, R8, 0x1, P3 ;  /* 0x000000e3000ba211 */ /* 0x080fe400018f0c08 */
[C---:B---3--:R-:W-:Y:S02]  /*154f0*/  @!P1 LEA R8, P3, R6.reuse, R226, 0x6 ;  /* 0x000000e206089211 */ /* 0x048fe400078630ff */
[----:B------:R-:W-:Y:S02]  /*15500*/  LOP3.LUT R0, R59, 0x4, RZ, 0xc0, !PT ;  /* 0x000000043b007812 */ /* 0x000fe400078ec0ff */
[----:B------:R-:W-:Y:S01]  /*15510*/  @!P1 LEA.HI.X R9, R6, R227, R7, 0x6, P3 ;  /* 0x000000e306099211 */ /* 0x000fe200018f3407 */
[----:B------:R-:W-:-:S05]  /*15520*/  @!P0 IMAD.WIDE.U32 R6, R4, 0x60, R226 ;  /* 0x0000006004068825 */ /* 0x000fca00078e00e2 */
[----:B------:R-:W-:Y:S01]  /*15530*/  @!P0 IADD3 R7, PT, PT, R5, R7, RZ ;  /* 0x0000000705078210 */ /* 0x000fe20007ffe0ff */
        /* <DEDUP_REMOVED lines=50> */
[----:B------:R-:W3:Y:S01]  /*15860*/  LDSM.16.M88.4 R24, [R112+UR6+0x8000] ;  /* 0x008000067018783b */ /* 0x000ee20008000200 */
[----:B------:R-:W-:Y:S01]  /*15870*/  IADD3 R115, PT, PT, R116, R57, RZ ;  /* 0x0000003974737210 */ /* 0x000fe20007ffe0ff */
[----:B------:R-:W-:Y:S01]  /*15880*/  IMAD.IADD R63, R208, 0x1, R57 ;  /* 0x00000001d03f7824 */ /* 0x000fe200078e0239 */
[----:B------:R-:W-:Y:S01]  /*15890*/  MOV R0, 0x40 ;  /* 0x0000004000007802 */ /* 0x000fe20000000f00 */
[----:B------:R-:W4:Y:S03]  /*158a0*/  LDSM.16.M88.4 R48, [R112+UR6+0x8800] ;  /* 0x008800067030783b */ /* 0x000f260008000200 */
[----:B------:R-:W-:Y:S01]  /*158b0*/  SEL R0, R0, 0xffffffc0, !P0 ;  /* 0xffffffc000007807 */ /* 0x000fe20004000000 */
[----:B------:R-:W4:Y:S03]  /*158c0*/  LDSM.16.M88.4 R80, [R112+UR6+0x9000] ;  /* 0x009000067050783b */ /* 0x000f260008000200 */
[----:B------:R-:W-:Y:S01]  /*158d0*/  IADD3 R114, PT, PT, R116, R0, RZ ;  /* 0x0000000074727210 */ /* 0x000fe20007ffe0ff */
[----:B-----5:R-:W4:Y:S01]  /*158e0*/  LDSM.16.M88.4 R52, [R112+UR6+0x9800] ;  /* 0x009800067034783b */ /* 0x020f220008000200 */
[----:B------:R-:W-:-:S02]  /*158f0*/  IMAD.IADD R62, R208, 0x1, R0 ;  /* 0x00000001d03e7824 */ /* 0x000fc400078e0200 */
[C---:B------:R-:W-:Y:S01]  /*15900*/  IADD3 R113, PT, PT, R57.reuse, R114, RZ ;  /* 0x0000007239717210 */ /* 0x040fe20007ffe0ff */
[----:B-1----:R-:W-:Y:S02]  /*15910*/  LDSM.16.M88.4 R8, [R115] ;  /* 0x000000007308783b */ /* 0x002fe40000000200 */
[----:B------:R-:W-:Y:S02]  /*15920*/  IADD3 R56, PT, PT, R57, R62, RZ ;  /* 0x0000003e39387210 */ /* 0x000fe40007ffe0ff */
[----:B------:R-:W1:Y:S04]  /*15930*/  LDSM.16.M88.4 R44, [R63+0x8000] ;  /* 0x008000003f2c783b */ /* 0x000e680000000200 */
[----:B------:R-:W1:Y:S04]  /*15940*/  LDSM.16.M88.4 R20, [R63+0x8800] ;  /* 0x008800003f14783b */ /* 0x000e680000000200 */
[----:B------:R-:W1:Y:S04]  /*15950*/  LDSM.16.M88.4 R16, [R63+0x9000] ;  /* 0x009000003f10783b */ /* 0x000e680000000200 */
[----:B------:R-:W1:Y:S04]  /*15960*/  LDSM.16.M88.4 R32, [R63+0x9800] ;  /* 0x009800003f20783b */ /* 0x000e680000000200 */
[----:B------:R-:W-:Y:S01]  /*15970*/  LDSM.16.M88.4 R40, [R114] ;  /* 0x000000007228783b */ /* 0x000fe20000000200 */
[C---:B---3--:R-:W-:Y:S03]  /*15980*/  HMMA.16816.F32.BF16 R12, R72.reuse, R24, RZ ;  /* 0x00000018480c723c */ /* 0x048fe600000418ff */
[----:B------:R-:W3:Y:S04]  /*15990*/  LDSM.16.M88.4 R28, [R62+0x8000] ;  /* 0x008000003e1c783b */ /* 0x000ee80000000200 */
[----:B--2---:R-:W2:Y:S01]  /*159a0*/  LDSM.16.M88.4 R4, [R62+0x8800] ;  /* 0x008800003e04783b */ /* 0x004ea20000000200 */
[C---:B----4-:R-:W-:Y:S03]  /*159b0*/  HMMA.16816.F32.BF16 R36, R72.reuse, R48, RZ ;  /* 0x000000304824723c */ /* 0x050fe600000418ff */
[----:B------:R-:W4:Y:S04]  /*159c0*/  LDSM.16.M88.4 R64, [R62+0x9000] ;  /* 0x009000003e40783b */ /* 0x000f280000000200 */
        /* <DEDUP_REMOVED lines=28> */
[C---:B---3--:R-:W-:Y:S08]  /*15b90*/  HMMA.16816.F32.BF16 R12, R40.reuse, R28, R12 ;  /* 0x0000001c280c723c */ /* 0x048ff0000004180c */
[C---:B------:R-:W-:Y:S01]  /*15ba0*/  HMMA.16816.F32.BF16 R24, R40.reuse, R30, R24 ;  /* 0x0000001e2818723c */ /* 0x040fe20000041818 */
[----:B------:R-:W3:Y:S07]  /*15bb0*/  LDSM.16.M88.4 R28, [R56+0x9800] ;  /* 0x00980000381c783b */ /* 0x000eee0000000200 */
[C---:B--2---:R-:W-:Y:S08]  /*15bc0*/  HMMA.16816.F32.BF16 R36, R40.reuse, R4, R36 ;  /* 0x000000042824723c */ /* 0x044ff00000041824 */
[C---:B------:R-:W-:Y:S01]  /*15bd0*/  HMMA.16816.F32.BF16 R48, R40.reuse, R6, R48 ;  /* 0x000000062830723c */ /* 0x040fe20000041830 */
[----:B------:R-:W2:Y:S07]  /*15be0*/  LDSM.16.M88.4 R4, [R112+UR6+0xa000] ;  /* 0x00a000067004783b */ /* 0x000eae0008000200 */
[C---:B----4-:R-:W-:Y:S08]  /*15bf0*/  HMMA.16816.F32.BF16 R84, R40.reuse, R64, R84 ;  /* 0x000000402854723c */ /* 0x050ff00000041854 */
[C---:B------:R-:W-:Y:S01]  /*15c00*/  HMMA.16816.F32.BF16 R80, R40.reuse, R66, R80 ;  /* 0x000000422850723c */ /* 0x040fe20000041850 */
[----:B------:R-:W-:Y:S07]  /*15c10*/  LDSM.16.M88.4 R64, [R112+UR6+0xb800] ;  /* 0x00b800067040783b */ /* 0x000fee0008000200 */
[C---:B------:R-:W-:Y:S08]  /*15c20*/  HMMA.16816.F32.BF16 R76, R40.reuse, R52, R76 ;  /* 0x00000034284c723c */ /* 0x040ff0000004184c */
        /* <DEDUP_REMOVED lines=12> */
[C---:B---3--:R-:W-:Y:S08]  /*15cf0*/  HMMA.16816.F32.BF16 R76, R16.reuse, R28, R76 ;  /* 0x0000001c104c723c */ /* 0x048ff0000004184c */
[----:B------:R-:W-:Y:S01]  /*15d00*/  HMMA.16816.F32.BF16 R72, R16, R30, R72 ;  /* 0x0000001e1048723c */ /* 0x000fe20000041848 */
[----:B------:R-:W3:Y:S04]  /*15d10*/  LDSM.16.M88.4 R16, [R63+0xa800] ;  /* 0x00a800003f10783b */ /* 0x000ee80000000200 */
[----:B------:R-:W3:Y:S03]  /*15d20*/  LDSM.16.M88.4 R28, [R63+0xa000] ;  /* 0x00a000003f1c783b */ /* 0x000ee60000000200 */
[C---:B--2---:R-:W-:Y:S08]  /*15d30*/  HMMA.16816.F32.BF16 R12, R44.reuse, R4, R12 ;  /* 0x000000042c0c723c */ /* 0x044ff0000004180c */
[C---:B------:R-:W-:Y:S01]  /*15d40*/  HMMA.16816.F32.BF16 R24, R44.reuse, R6, R24 ;  /* 0x000000062c18723c */ /* 0x040fe20000041818 */
[----:B------:R-:W2:Y:S07]  /*15d50*/  LDSM.16.M88.4 R4, [R63+0xb000] ;  /* 0x00b000003f04783b */ /* 0x000eae0000000200 */
[C---:B-1----:R-:W-:Y:S08]  /*15d60*/  HMMA.16816.F32.BF16 R36, R44.reuse, R20, R36 ;  /* 0x000000142c24723c */ /* 0x042ff00000041824 */
[C---:B------:R-:W-:Y:S01]  /*15d70*/  HMMA.16816.F32.BF16 R48, R44.reuse, R22, R48 ;  /* 0x000000162c30723c */ /* 0x040fe20000041830 */
[----:B------:R-:W-:Y:S07]  /*15d80*/  LDSM.16.M88.4 R20, [R62+0xa800] ;  /* 0x00a800003e14783b */ /* 0x000fee0000000200 */
[C---:B----4-:R-:W-:Y:S08]  /*15d90*/  HMMA.16816.F32.BF16 R84, R44.reuse, R8, R84 ;  /* 0x000000082c54723c */ /* 0x050ff00000041854 */
[----:B------:R-:W-:Y:S01]  /*15da0*/  HMMA.16816.F32.BF16 R80, R44, R10, R80 ;  /* 0x0000000a2c50723c */ /* 0x000fe20000041850 */
        /* <DEDUP_REMOVED lines=9> */
[----:B------:R-:W2:Y:S07]  /*15e40*/  LDSM.16.M88.4 R4, [R113+0x2000] ;  /* 0x002000007104783b */ /* 0x000eae0000000200 */
        /* <DEDUP_REMOVED lines=11> */
[C---:B---3--:R-:W-:Y:S08]  /*15f00*/  HMMA.16816.F32.BF16 R84, R8.reuse, R16, R84 ;  /* 0x000000100854723c */ /* 0x048ff00000041854 */
[----:B------:R-:W-:Y:S01]  /*15f10*/  HMMA.16816.F32.BF16 R80, R8, R18, R80 ;  /* 0x000000120850723c */ /* 0x000fe20000041850 */
[----:B------:R-:W3:Y:S07]  /*15f20*/  LDSM.16.M88.4 R16, [R63+0xc000] ;  /* 0x00c000003f10783b */ /* 0x000eee0000000200 */
[C---:B--2---:R-:W-:Y:S08]  /*15f30*/  HMMA.16816.F32.BF16 R12, R4.reuse, R28, R12 ;  /* 0x0000001c040c723c */ /* 0x044ff0000004180c */
[----:B------:R-:W-:Y:S01]  /*15f40*/  HMMA.16816.F32.BF16 R24, R4, R30, R24 ;  /* 0x0000001e0418723c */ /* 0x000fe20000041818 */
[----:B------:R-:W-:Y:S07]  /*15f50*/  LDSM.16.M88.4 R28, [R56+0xb800] ;  /* 0x00b80000381c783b */ /* 0x000fee0000000200 */
[C---:B------:R-:W-:Y:S08]  /*15f60*/  HMMA.16816.F32.BF16 R36, R8.reuse, R20, R36 ;  /* 0x000000140824723c */ /* 0x040ff00000041824 */
[C---:B------:R-:W-:Y:S01]  /*15f70*/  HMMA.16816.F32.BF16 R48, R8.reuse, R22, R48 ;  /* 0x000000160830723c */ /* 0x040fe20000041830 */
[----:B------:R-:W2:Y:S07]  /*15f80*/  LDSM.16.M88.4 R20, [R56+0xb000] ;  /* 0x00b000003814783b */ /* 0x000eae0000000200 */
        /* <DEDUP_REMOVED lines=10> */
[C---:B---3--:R-:W-:Y:S08]  /*16030*/  HMMA.16816.F32.BF16 R12, R68.reuse, R16, R12 ;  /* 0x00000010440c723c */ /* 0x048ff0000004180c */
[----:B------:R-:W-:Y:S01]  /*16040*/  HMMA.16816.F32.BF16 R24, R68, R18, R24 ;  /* 0x000000124418723c */ /* 0x000fe20000041818 */
[----:B------:R-:W-:Y:S07]  /*16050*/  LDSM.16.M88.4 R16, [R112+UR6+0xe000] ;  /* 0x00e000067010783b */ /* 0x000fee0008000200 */
[C---:B------:R-:W-:Y:S08]  /*16060*/  HMMA.16816.F32.BF16 R36, R96.reuse, R108, R36 ;  /* 0x0000006c6024723c */ /* 0x040ff00000041824 */
[----:B------:R-:W-:Y:S08]  /*16070*/  HMMA.16816.F32.BF16 R48, R96, R110, R48 ;  /* 0x0000006e6030723c */ /* 0x000ff00000041830 */
[C---:B--2---:R-:W-:Y:S08]  /*16080*/  HMMA.16816.F32.BF16 R84, R4.reuse, R20, R84 ;  /* 0x000000140454723c */ /* 0x044ff00000041854 */
        /* <DEDUP_REMOVED lines=70> */
[----:B------:R-:W-:-:S05]  /*164f0*/  FMUL.FTZ R14, R38, UR9 ;  /* 0x00000009260e7c20 */ /* 0x000fca0008410000 */
[C---:B------:R-:W-:Y:S01]  /*16500*/  HMMA.16816.F32.BF16 R76, R20.reuse, R44, R76 ;  /* 0x0000002c144c723c */ /* 0x040fe2000004184c */
[----:B------:R-:W3:Y:S07]  /*16510*/  MUFU.TANH R14, R14 ;  /* 0x0000000e000e7308 */ /* 0x000eee0000002400 */
[----:B------:R-:W-:Y:S01]  /*16520*/  HMMA.16816.F32.BF16 R72, R20, R46, R72 ;  /* 0x0000002e1448723c */ /* 0x000fe20000041848 */
[----:B------:R-:W-:Y:S01]  /*16530*/  FMUL.FTZ R21, R36, UR9 ;  /* 0x0000000924157c20 */ /* 0x000fe20008410000 */
[----:B------:R-:W-:Y:S01]  /*16540*/  FMUL.FTZ R22, R37, UR9 ;  /* 0x0000000925167c20 */ /* 0x000fe20008410000 */
[----:B------:R-:W-:-:S04]  /*16550*/  FMUL.FTZ R23, R39, UR9 ;  /* 0x0000000927177c20 */ /* 0x000fc80008410000 */
[----:B------:R-:W4:Y:S01]  /*16560*/  MUFU.TANH R21, R21 ;  /* 0x0000001500157308 */ /* 0x000f220000002400 */
[C---:B--2---:R-:W-:Y:S07]  /*16570*/  HMMA.16816.F32.BF16 R84, R100.reuse, R4, R84 ;  /* 0x000000046454723c */ /* 0x044fee0000041854 */
[----:B------:R-:W2:Y:S01]  /*16580*/  MUFU.TANH R22, R22 ;  /* 0x0000001600167308 */ /* 0x000ea20000002400 */
[----:B------:R-:W-:Y:S01]  /*16590*/  HMMA.16816.F32.BF16 R80, R100, R6, R80 ;  /* 0x000000066450723c */ /* 0x000fe20000041850 */
[----:B------:R-:W3:Y:S01]  /*165a0*/  LDSM.16.M88.4 R4, [R56+0xf800] ;  /* 0x00f800003804783b */ /* 0x000ee20000000200 */
[----:B------:R-:W-:-:S05]  /*165b0*/  DEPBAR.LE SB0, 0x0 ;  /* 0x000080000000791a */ /* 0x000fca0000000000 */
[----:B------:R-:W1:Y:S01]  /*165c0*/  MUFU.TANH R23, R23 ;  /* 0x0000001700177308 */ /* 0x000e620000002400 */
[----:B------:R-:W-:Y:S01]  /*165d0*/  HMMA.16816.F32.BF16 R76, R8, R28, R76 ;  /* 0x0000001c084c723c */ /* 0x000fe2000004184c */
[----:B------:R-:W-:-:S06]  /*165e0*/  FMUL.FTZ R28, R50, UR9 ;  /* 0x00000009321c7c20 */ /* 0x000fcc0008410000 */
[----:B------:R-:W1:Y:S01]  /*165f0*/  MUFU.TANH R28, R28 ;  /* 0x0000001c001c7308 */ /* 0x000e620000002400 */
        /* <DEDUP_REMOVED lines=85> */
.L_x_5791:
        /* <DEDUP_REMOVED lines=45> */
[----:B------:R-:W2:Y:S04]  /*16e20*/  LDG.E R46, desc[UR4][R46.64] ;  /* 0x000000042e2e7981 */ /* 0x000ea8000c1e1900 */
[----:B------:R-:W2:Y:S01]  /*16e30*/  LDG.E R11, desc[UR4][R50.64] ;  /* 0x00000004320b7981 */ /* 0x000ea2000c1e1900 */
[----:B------:R-:W-:-:S04]  /*16e40*/  IMAD.IADD R48, R5, 0x1, -R15 ;  /* 0x0000000105307824 */ /* 0x000fc800078e0a0f */
[----:B------:R-:W-:-:S05]  /*16e50*/  IMAD R48, R48, R7, -0x40 ;  /* 0xffffffc030307424 */ /* 0x000fca00078e0207 */
[----:B------:R-:W-:-:S05]  /*16e60*/  SHF.R.S32.HI R5, RZ, 0x1f, R48 ;  /* 0x0000001fff057819 */ /* 0x000fca0000011430 */
[----:B---3--:R-:W-:-:S04]  /*16e70*/  IMAD R5, R5, UR14, RZ ;  /* 0x0000000e05057c24 */ /* 0x008fc8000f8e02ff */
[C---:B------:R-:W-:Y:S02]  /*16e80*/  IMAD R5, R48.reuse, UR15, R5 ;  /* 0x0000000f30057c24 */ /* 0x040fe4000f8e0205 */
[----:B------:R-:W-:-:S04]  /*16e90*/  IMAD.WIDE.U32 R48, R48, UR14, RZ ;  /* 0x0000000e30307c25 */ /* 0x000fc8000f8e00ff */
        /* <DEDUP_REMOVED lines=9> */
.L_x_5792:
[----:B------:R-:W2:Y:S01]  /*16f30*/  LDCU UR8, c[0x0][0x3bc] ;  /* 0x00007780ff0877ac */ /* 0x000ea20008000800 */
        /* <DEDUP_REMOVED lines=11> */
[----:B--2---:R-:W-:-:S03]  /*16ff0*/  USHF.L.U64.HI UR8, UR14, 0x5, UR8 ;  /* 0x000000050e087899 */ /* 0x004fc60008010208 */
        /* <DEDUP_REMOVED lines=16> */
.L_x_5790:
[----:B---3--:R-:W-:Y:S01]  /*17100*/  IMAD.SHL.U32 R3, R59, 0x2, RZ ;  /* 0x000000023b037824 */ /* 0x008fe200078e00ff */
        /* <DEDUP_REMOVED lines=14> */
[C---:B------:R-:W-:Y:S01]  /*171f0*/  IMAD.IADD R194, R57.reuse, 0x1, R215 ;  /* 0x0000000139c27824 */ /* 0x040fe200078e02d7 */
[C---:B------:R-:W-:Y:S01]  /*17200*/  ISETP.GT.AND P4, PT, R2.reuse, R7, PT ;  /* 0x000000070200720c */ /* 0x040fe20003f84270 */
        /* <DEDUP_REMOVED lines=59> */
[----:B------:R-:W-:Y:S01]  /*175c0*/  FSEL R13, R23, -INF , !P1 ;  /* 0xff800000170d7808 */ /* 0x000fe20004800000 */
[----:B------:R-:W-:Y:S01]  /*175d0*/  VIADD R23, R3, 0x28 ;  /* 0x0000002803177836 */ /* 0x000fe20000000000 */
[----:B------:R-:W-:Y:S02]  /*175e0*/  FSEL R11, R28, -INF , !P5 ;  /* 0xff8000001c0b7808 */ /* 0x000fe40006800000 */
[----:B------:R-:W-:Y:S02]  /*175f0*/  ISETP.GT.AND P1, PT, R232, R5, PT ;  /* 0x00000005e800720c */ /* 0x000fe40003f24270 */
[----:B------:R-:W-:Y:S02]  /*17600*/  FSEL R26, R26, -INF , !P2 ;  /* 0xff8000001a1a7808 */ /* 0x000fe40005000000 */
[----:B------:R-:W-:-:S02]  /*17610*/  ISETP.GT.AND P5, PT, R232, R17, PT ;  /* 0x00000011e800720c */ /* 0x000fc40003fa4270 */
[----:B------:R-:W-:Y:S02]  /*17620*/  FSEL R7, R7, -INF , !P4 ;  /* 0xff80000007077808 */ /* 0x000fe40006000000 */
[----:B------:R-:W-:Y:S02]  /*17630*/  FSEL R13, R13, -INF , !P0 ;  /* 0xff8000000d0d7808 */ /* 0x000fe40004000000 */
[----:B------:R-:W-:Y:S01]  /*17640*/  FSEL R12, R27, -INF , !P1 ;  /* 0xff8000001b0c7808 */ /* 0x000fe20004800000 */
[----:B------:R-:W-:Y:S01]  /*17650*/  VIADD R27, R3, 0x21 ;  /* 0x00000021031b7836 */ /* 0x000fe20000000000 */
[C---:B------:R-:W-:Y:S02]  /*17660*/  ISETP.GE.AND P4, PT, R5.reuse, R231, PT ;  /* 0x000000e70500720c */ /* 0x040fe40003f86270 */
[----:B------:R-:W-:Y:S02]  /*17670*/  ISETP.GT.AND P2, PT, R2, R5, PT ;  /* 0x000000050200720c */ /* 0x000fe40003f44270 */
[----:B------:R-:W-:-:S02]  /*17680*/  ISETP.GE.AND P0, PT, R5, R230, PT ;  /* 0x000000e60500720c */ /* 0x000fc40003f06270 */
[----:B------:R-:W-:Y:S02]  /*17690*/  FSEL R11, R11, -INF , !P3 ;  /* 0xff8000000b0b7808 */ /* 0x000fe40005800000 */
[----:B------:R-:W-:Y:S02]  /*176a0*/  FSEL R5, R26, -INF , !P6 ;  /* 0xff8000001a057808 */ /* 0x000fe40007000000 */
[----:B------:R-:W-:Y:S02]  /*176b0*/  ISETP.GT.AND P3, PT, R2, R17, PT ;  /* 0x000000110200720c */ /* 0x000fe40003f64270 */
[----:B------:R-:W-:Y:S02]  /*176c0*/  ISETP.GE.AND P6, PT, R17, R231, PT ;  /* 0x000000e71100720c */ /* 0x000fe40003fc6270 */
[----:B------:R-:W-:Y:S02]  /*176d0*/  FSEL R223, R9, -INF , !P5 ;  /* 0xff80000009df7808 */ /* 0x000fe40006800000 */
[----:B------:R-:W-:-:S02]  /*176e0*/  FSEL R8, R8, -INF , !P2 ;  /* 0xff80000008087808 */ /* 0x000fc40005000000 */
[----:B------:R-:W-:Y:S02]  /*176f0*/  ISETP.GE.AND P1, PT, R17, R230, PT ;  /* 0x000000e61100720c */ /* 0x000fe40003f26270 */
[----:B------:R-:W-:Y:S02]  /*17700*/  ISETP.GT.AND P2, PT, R232, R27, PT ;  /* 0x0000001be800720c */ /* 0x000fe40003f44270 */
[----:B------:R-:W-:Y:S02]  /*17710*/  FSEL R16, R16, -INF , !P3 ;  /* 0xff80000010107808 */ /* 0x000fe40005800000 */
[----:B------:R-:W-:Y:S02]  /*17720*/  FSEL R223, R223, -INF , !P6 ;  /* 0xff800000dfdf7808 */ /* 0x000fe40007000000 */
[----:B------:R-:W-:Y:S02]  /*17730*/  ISETP.GT.AND P6, PT, R232, R23, PT ;  /* 0x00000017e800720c */ /* 0x000fe40003fc4270 */
[----:B------:R-:W-:-:S02]  /*17740*/  FSEL R17, R12, -INF , !P4 ;  /* 0xff8000000c117808 */ /* 0x000fc40006000000 */
[----:B------:R-:W-:Y:S02]  /*17750*/  FSEL R9, R8, -INF , !P0 ;  /* 0xff80000008097808 */ /* 0x000fe40004000000 */
[C---:B------:R-:W-:Y:S02]  /*17760*/  ISETP.GE.AND P4, PT, R27.reuse, R231, PT ;  /* 0x000000e71b00720c */ /* 0x040fe40003f86270 */
[----:B------:R-:W-:Y:S02]  /*17770*/  ISETP.GT.AND P0, PT, R2, R27, PT ;  /* 0x0000001b0200720c */ /* 0x000fe40003f04270 */
[----:B------:R-:W-:Y:S01]  /*17780*/  ISETP.GE.AND P5, PT, R27, R230, PT ;  /* 0x000000e61b00720c */ /* 0x000fe20003fa6270 */
[----:B------:R-:W-:Y:S01]  /*17790*/  VIADD R27, R3, 0x29 ;  /* 0x00000029031b7836 */ /* 0x000fe20000000000 */
[----:B------:R-:W-:Y:S02]  /*177a0*/  FSEL R195, R16, -INF , !P1 ;  /* 0xff80000010c37808 */ /* 0x000fe40004800000 */
[----:B------:R-:W-:-:S02]  /*177b0*/  FSEL R10, R10, -INF , !P2 ;  /* 0xff8000000a0a7808 */ /* 0x000fc40005000000 */
[C---:B------:R-:W-:Y:S02]  /*177c0*/  ISETP.GE.AND P3, PT, R23.reuse, R231, PT ;  /* 0x000000e71700720c */ /* 0x040fe40003f66270 */
[----:B------:R-:W-:Y:S02]  /*177d0*/  ISETP.GT.AND P1, PT, R2, R23, PT ;  /* 0x000000170200720c */ /* 0x000fe40003f24270 */
[----:B------:R-:W-:Y:S01]  /*177e0*/  ISETP.GE.AND P2, PT, R23, R230, PT ;  /* 0x000000e61700720c */ /* 0x000fe20003f46270 */
[----:B------:R-:W-:Y:S01]  /*177f0*/  VIADD R23, R3, 0x30 ;  /* 0x0000003003177836 */ /* 0x000fe20000000000 */
[----:B------:R-:W-:Y:S02]  /*17800*/  FSEL R30, R30, -INF , !P6 ;  /* 0xff8000001e1e7808 */ /* 0x000fe40007000000 */
[----:B------:R-:W-:Y:S02]  /*17810*/  FSEL R191, R10, -INF , !P4 ;  /* 0xff8000000abf7808 */ /* 0x000fe40006000000 */
[----:B------:R-:W-:-:S02]  /*17820*/  ISETP.GT.AND P4, PT, R232, R27, PT ;  /* 0x0000001be800720c */ /* 0x000fc40003f84270 */
[----:B------:R-:W-:Y:S02]  /*17830*/  FSEL R221, R30, -INF , !P3 ;  /* 0xff8000001edd7808 */ /* 0x000fe40005800000 */
[-C--:B------:R-:W-:Y:S02]  /*17840*/  ISETP.GT.AND P3, PT, R232, R23.reuse, PT ;  /* 0x00000017e800720c */ /* 0x080fe40003f64270 */
[----:B------:R-:W-:Y:S02]  /*17850*/  FSEL R18, R18, -INF , !P0 ;  /* 0xff80000012127808 */ /* 0x000fe40004000000 */
[----:B------:R-:W-:Y:S02]  /*17860*/  FSEL R4, R4, -INF , !P4 ;  /* 0xff80000004047808 */ /* 0x000fe40006000000 */
        /* <DEDUP_REMOVED lines=8> */
[-C--:B------:R-:W-:Y:S02]  /*178f0*/  ISETP.GE.AND P4, PT, R3, R231.reuse, PT ;  /* 0x000000e70300720c */ /* 0x080fe40003f86270 */
[----:B------:R-:W-:Y:S02]  /*17900*/  FSEL R27, R40, -INF , !P3 ;  /* 0xff800000281b7808 */ /* 0x000fe40005800000 */
[----:B------:R-:W-:Y:S01]  /*17910*/  FSEL R197, R29, -INF , !P1 ;  /* 0xff8000001dc57808 */ /* 0x000fe20004800000 */
[----:B------:R-:W-:Y:S01]  /*17920*/  VIADD R29, R3, 0x38 ;  /* 0x00000038031d7836 */ /* 0x000fe20000000000 */
        /* <DEDUP_REMOVED lines=8> */
[----:B------:R-:W-:Y:S02]  /*179b0*/  FMNMX3.FTZ R4, R27, R35, R39, !PT ;  /* 0x000000231b047276 */ /* 0x000fe40007810027 */
[----:B------:R-:W-:Y:S02]  /*179c0*/  FSEL R213, R38, -INF , !P1 ;  /* 0xff80000026d57808 */ /* 0x000fe40004800000 */
[----:B------:R-:W-:-:S02]  /*179d0*/  ISETP.GT.AND P1, PT, R232, R29, PT ;  /* 0x0000001de800720c */ /* 0x000fc40003f24270 */
[----:B------:R-:W-:Y:S02]  /*179e0*/  FSEL R32, R32, -INF , !P2 ;  /* 0xff80000020207808 */ /* 0x000fe40005000000 */
[----:B------:R-:W-:Y:S02]  /*179f0*/  FMNMX3.FTZ R4, R4, R37, R19, !PT ;  /* 0x0000002504047276 */ /* 0x000fe40007810013 */
[C---:B------:R-:W-:Y:S02]  /*17a00*/  ISETP.GT.AND P2, PT, R2.reuse, R3, PT ;  /* 0x000000030200720c */ /* 0x040fe40003f44270 */
[C---:B------:R-:W-:Y:S02]  /*17a10*/  ISETP.GE.AND P3, PT, R23.reuse, R231, PT ;  /* 0x000000e71700720c */ /* 0x040fe40003f66270 */
[----:B------:R-:W-:Y:S02]  /*17a20*/  ISETP.GT.AND P0, PT, R2, R23, PT ;  /* 0x000000170200720c */ /* 0x000fe40003f04270 */
[----:B------:R-:W-:-:S02]  /*17a30*/  ISETP.GE.AND P4, PT, R23, R230, PT ;  /* 0x000000e61700720c */ /* 0x000fc40003f86270 */
[----:B------:R-:W-:Y:S02]  /*17a40*/  FSEL R43, R43, -INF , !P1 ;  /* 0xff8000002b2b7808 */ /* 0x000fe40004800000 */
[----:B------:R-:W-:Y:S02]  /*17a50*/  FMNMX3.FTZ R4, R4, R7, R5, !PT ;  /* 0x0000000704047276 */ /* 0x000fe40007810005 */
[C---:B------:R-:W-:Y:S01]  /*17a60*/  ISETP.GE.AND P1, PT, R3.reuse, R230, PT ;  /* 0x000000e60300720c */ /* 0x040fe20003f26270 */
[----:B------:R-:W-:Y:S01]  /*17a70*/  VIADD R3, R3, 0x39 ;  /* 0x0000003903037836 */ /* 0x000fe20000000000 */
[----:B------:R-:W-:Y:S02]  /*17a80*/  FSEL R23, R41, -INF , !P2 ;  /* 0xff80000029177808 */ /* 0x000fe40005000000 */
[----:B------:R-:W-:Y:S02]  /*17a90*/  FMNMX3.FTZ R4, R4, R17, R223, !PT ;  /* 0x0000001104047276 */ /* 0x000fe400078100df */
[----:B------:R-:W-:-:S02]  /*17aa0*/  FSEL R23, R23, -INF , !P1 ;  /* 0xff80000017177808 */ /* 0x000fc40004800000 */
[----:B------:R-:W-:Y:S02]  /*17ab0*/  FSEL R211, R32, -INF , !P3 ;  /* 0xff80000020d37808 */ /* 0x000fe40005800000 */
[----:B------:R-:W-:Y:S02]  /*17ac0*/  ISETP.GE.AND P3, PT, R29, R231, PT ;  /* 0x000000e71d00720c */ /* 0x000fe40003f66270 */
[----:B------:R-:W-:Y:S02]  /*17ad0*/  ISETP.GT.AND P2, PT, R232, R3, PT ;  /* 0x00000003e800720c */ /* 0x000fe40003f44270 */
[----:B------:R-:W-:Y:S02]  /*17ae0*/  FMNMX3.FTZ R4, R4, R191, R221, !PT ;  /* 0x000000bf04047276 */ /* 0x000fe400078100dd */
[----:B------:R-:W-:Y:S02]  /*17af0*/  FMNMX3.FTZ R8, R23, R33, R25, !PT ;  /* 0x0000002117087276 */ /* 0x000fe40007810019 */
[----:B------:R-:W-:-:S02]  /*17b00*/  ISETP.GE.AND P1, PT, R3, R231, PT ;  /* 0x000000e70300720c */ /* 0x000fc40003f26270 */
[----:B------:R-:W-:Y:S02]  /*17b10*/  FSEL R42, R42, -INF , !P2 ;  /* 0xff8000002a2a7808 */ /* 0x000fe40005000000 */
[----:B------:R-:W-:Y:S02]  /*17b20*/  FSEL R209, R43, -INF , !P3 ;  /* 0xff8000002bd17808 */ /* 0x000fe40005800000 */
[----:B------:R-:W-:Y:S02]  /*17b30*/  FMNMX3.FTZ R4, R4, R193, R213, !PT ;  /* 0x000000c104047276 */ /* 0x000fe400078100d5 */
[----:B------:R-:W-:Y:S02]  /*17b40*/  FMNMX3.FTZ R8, R8, R21, R15, !PT ;  /* 0x0000001508087276 */ /* 0x000fe4000781000f */
[----:B------:R-:W-:Y:S02]  /*17b50*/  FSEL R207, R42, -INF , !P1 ;  /* 0xff8000002acf7808 */ /* 0x000fe40004800000 */
[----:B------:R-:W-:Y:S01]  /*17b60*/  FMNMX3.FTZ R4, R4, R211, R209, !PT ;  /* 0x000000d304047276 */ /* 0x000fe200078100d1 */
[----:B------:R-:W-:Y:S01]  /*17b70*/  LDSM.16.MT88.4 R40, [R215+0x12000] ;  /* 0x01200000d728783b */ /* 0x000fe20000004200 */
[----:B------:R-:W-:-:S02]  /*17b80*/  FMNMX3.FTZ R8, R8, R13, R11, !PT ;  /* 0x0000000d08087276 */ /* 0x000fc4000781000b */
[C---:B------:R-:W-:Y:S02]  /*17b90*/  ISETP.GT.AND P3, PT, R2.reuse, R29, PT ;  /* 0x0000001d0200720c */ /* 0x040fe40003f64270 */
[----:B------:R-:W-:Y:S02]  /*17ba0*/  ISETP.GT.AND P1, PT, R2, R3, PT ;  /* 0x000000030200720c */ /* 0x000fe40003f24270 */
[----:B------:R-:W-:Y:S02]  /*17bb0*/  FMNMX.FTZ R2, R207, R4, !PT ;  /* 0x00000004cf027209 */ /* 0x000fe40007810000 */
[----:B------:R-:W-:Y:S02]  /*17bc0*/  FMNMX3.FTZ R4, R8, R9, R195, !PT ;  /* 0x0000000908047276 */ /* 0x000fe400078100c3 */
[----:B------:R-:W-:Y:S02]  /*17bd0*/  ISETP.GE.AND P2, PT, R29, R230, PT ;  /* 0x000000e61d00720c */ /* 0x000fe40003f46270 */
[----:B------:R-:W-:-:S02]  /*17be0*/  FSEL R6, R6, -INF , !P0 ;  /* 0xff80000006067808 */ /* 0x000fc40004000000 */
[----:B------:R-:W-:Y:S02]  /*17bf0*/  FSEL R36, R36, -INF , !P3 ;  /* 0xff80000024247808 */ /* 0x000fe40005800000 */
[----:B------:R-:W-:Y:S02]  /*17c00*/  FSEL R217, R31, -INF , !P6 ;  /* 0xff8000001fd97808 */ /* 0x000fe40007000000 */
[----:B------:R-:W-:Y:S02]  /*17c10*/  FSEL R205, R45, -INF , !P5 ;  /* 0xff8000002dcd7808 */ /* 0x000fe40006800000 */
[----:B------:R-:W-:Y:S02]  /*17c20*/  FMNMX3.FTZ R4, R4, R219, R197, !PT ;  /* 0x000000db04047276 */ /* 0x000fe400078100c5 */
[----:B------:R-:W-:Y:S02]  /*17c30*/  ISETP.GE.AND P0, PT, R3, R230, PT ;  /* 0x000000e60300720c */ /* 0x000fe40003f06270 */
[----:B------:R-:W-:Y:S01]  /*17c40*/  FSEL R34, R34, -INF , !P1 ;  /* 0xff80000022227808 */ /* 0x000fe20004800000 */
[----:B------:R-:W1:Y:S01]  /*17c50*/  SHFL.BFLY PT, R3, R2, 0x2, 0x1f ;  /* 0x0c401f0002037f89 */ /* 0x000e6200000e0000 */
        /* <DEDUP_REMOVED lines=14> */
[----:B--2---:R-:W-:-:S05]  /*17d40*/  FMUL.FTZ R202, R164, UR16 ;  /* 0x00000010a4ca7c20 */ /* 0x004fca0008410000 */
[----:B------:R-:W-:-:S05]  /*17d50*/  FSEL R202, R202, RZ, P0 ;  /* 0x000000ffcaca7208 */ /* 0x000fca0000000000 */
[--C-:B------:R-:W-:Y:S01]  /*17d60*/  FFMA.FTZ R187, R27, UR16, -R202.reuse ;  /* 0x000000101bbb7c23 */ /* 0x100fe200080108ca */
[--C-:B------:R-:W-:Y:S01]  /*17d70*/  FFMA.FTZ R182, R35, UR16, -R202.reuse ;  /* 0x0000001023b67c23 */ /* 0x100fe200080108ca */
[--C-:B------:R-:W-:Y:S01]  /*17d80*/  FFMA.FTZ R183, R39, UR16, -R202.reuse ;  /* 0x0000001027b77c23 */ /* 0x100fe200080108ca */
[----:B---3--:R-:W-:Y:S01]  /*17d90*/  FMNMX.FTZ R3, R2, R3, !PT ;  /* 0x0000000302037209 */ /* 0x008fe20007810000 */
[--C-:B------:R-:W-:Y:S01]  /*17da0*/  FFMA.FTZ R178, R37, UR16, -R202.reuse ;  /* 0x0000001025b27c23 */ /* 0x100fe200080108ca */
[--C-:B------:R-:W-:Y:S01]  /*17db0*/  FFMA.FTZ R176, R7, UR16, -R202.reuse ;  /* 0x0000001007b07c23 */ /* 0x100fe200080108ca */
[--C-:B------:R-:W-:Y:S01]  /*17dc0*/  FFMA.FTZ R177, R5, UR16, -R202.reuse ;  /* 0x0000001005b17c23 */ /* 0x100fe200080108ca */
[C---:B------:R-:W-:Y:S01]  /*17dd0*/  FSETP.NEU.FTZ.AND P0, PT, R3.reuse, -INF , PT ;  /* 0xff8000000300780b */ /* 0x040fe20003f1d000 */
[----:B------:R-:W-:Y:S01]  /*17de0*/  FMUL.FTZ R198, R3, UR16 ;  /* 0x0000001003c67c20 */ /* 0x000fe20008410000 */
[----:B------:R-:W1:Y:S01]  /*17df0*/  LDSM.16.MT88.4 R4, [R186+0x16000] ;  /* 0x01600000ba04783b */ /* 0x000e620000004200 */
[----:B------:R-:W-:Y:S01]  /*17e00*/  MUFU.EX2 R187, R187 ;  /* 0x000000bb00bb7308 */ /* 0x000fe20000000800 */
[--C-:B------:R-:W-:Y:S01]  /*17e10*/  FFMA.FTZ R181, R19, UR16, -R202.reuse ;  /* 0x0000001013b57c23 */ /* 0x100fe200080108ca */
[--C-:B------:R-:W-:Y:S01]  /*17e20*/  FFMA.FTZ R2, R17, UR16, -R202.reuse ;  /* 0x0000001011027c23 */ /* 0x100fe200080108ca */
[----:B------:R-:W-:Y:S01]  /*17e30*/  FSEL R198, R198, RZ, P0 ;  /* 0x000000ffc6c67208 */ /* 0x000fe20000000000 */
[----:B------:R-:W-:Y:S01]  /*17e40*/  LDSM.16.MT88.4 R16, [R215+0x10800] ;  /* 0x01080000d710783b */ /* 0x000fe20000004200 */
        /* <DEDUP_REMOVED lines=8> */
[--C-:B------:R-:W-:Y:S01]  /*17ed0*/  FFMA.FTZ R165, R11, UR16, -R198.reuse ;  /* 0x000000100ba57c23 */ /* 0x100fe200080108c6 */
[--C-:B------:R-:W-:Y:S01]  /*17ee0*/  FFMA.FTZ R0, R9, UR16, -R198.reuse ;  /* 0x0000001009007c23 */ /* 0x100fe200080108c6 */
[--C-:B------:R-:W-:Y:S01]  /*17ef0*/  FFMA.FTZ R179, R15, UR16, -R198.reuse ;  /* 0x000000100fb37c23 */ /* 0x100fe200080108c6 */
[----:B------:R-:W3:Y:S01]  /*17f00*/  LDSM.16.MT88.4 R8, [R188+0x10800] ;  /* 0x01080000bc08783b */ /* 0x000ee20000004200 */
[----:B------:R-:W-:Y:S01]  /*17f10*/  FFMA.FTZ R166, R13, UR16, -R198 ;  /* 0x000000100da67c23 */ /* 0x000fe200080108c6 */
[----:B------:R-:W-:Y:S01]  /*17f20*/  FFMA.FTZ R193, R193, UR16, -R202 ;  /* 0x00000010c1c17c23 */ /* 0x000fe200080108ca */
[--C-:B------:R-:W-:Y:S01]  /*17f30*/  FFMA.FTZ R195, R195, UR16, -R198.reuse ;  /* 0x00000010c3c37c23 */ /* 0x100fe200080108c6 */
[----:B------:R-:W-:Y:S01]  /*17f40*/  MUFU.EX2 R183, R183 ;  /* 0x000000b700b77308 */ /* 0x000fe20000000800 */
[----:B------:R-:W4:Y:S01]  /*17f50*/  LDSM.16.MT88.4 R12, [R194+0x10800] ;  /* 0x01080000c20c783b */ /* 0x000f220000004200 */
        /* <DEDUP_REMOVED lines=17> */
[----:B------:R-:W-:-:S05]  /*18070*/  FADD.FTZ R182, R187, R182 ;  /* 0x000000b6bbb67221 */ /* 0x000fca0000010000 */
[----:B------:R-:W2:Y:S01]  /*18080*/  MUFU.EX2 R189, R189 ;  /* 0x000000bd00bd7308 */ /* 0x000ea20000000800 */
[----:B-1----:R-:W-:Y:S01]  /*18090*/  F2FP.BF16.F32.PACK_AB R130, R178, R183 ;  /* 0x000000b7b282723e */ /* 0x002fe200000010ff */
[----:B------:R-:W-:-:S04]  /*180a0*/  FADD.FTZ R183, R183, R182 ;  /* 0x000000b6b7b77221 */ /* 0x000fc80000010000 */
[----:B------:R-:W-:Y:S02]  /*180b0*/  FADD.FTZ R178, R178, R183 ;  /* 0x000000b7b2b27221 */ /* 0x000fe40000010000 */
        /* <DEDUP_REMOVED lines=305> */
.L_x_5794:
        /* <DEDUP_REMOVED lines=8> */
.L_x_5795:
[----:B------:R-:W1:Y:S01]  /*19450*/  S2R R165, SR_TID.X ;  /* 0x0000000000a57919 */ /* 0x000e620000002100 */
[----:B------:R-:W2:Y:S01]  /*19460*/  LDCU UR10, c[0x0][0x3c4] ;  /* 0x00007880ff0a77ac */ /* 0x000ea20008000800 */
[----:B------:R-:W-:Y:S01]  /*19470*/  MOV R2, 0x20 ;  /* 0x0000002000027802 */ /* 0x000fe20000000f00 */
        /* <DEDUP_REMOVED lines=15> */
[----:B------:R-:W-:Y:S02]  /*19570*/  IADD3.X R9, PT, PT, R7, UR10, RZ, P0, !PT ;  /* 0x0000000a07097c10 */ /* 0x000fe400087fe4ff */
[C---:B-1----:R-:W-:Y:S01]  /*19580*/  SHF.L.U32 R0, R165.reuse, 0x6, RZ ;  /* 0x00000006a5007819 */ /* 0x042fe200000006ff */
[----:B------:R-:W-:Y:S01]  /*19590*/  LDGSTS.E.BYPASS.LTC128B.128 [R241+0x12800], desc[UR4][R6.64+0x80] ;  /* 0x1280008006f17fae */ /* 0x000fe2000b981a04 */
[----:B------:R-:W-:Y:S02]  /*195a0*/  SHF.L.U32 R5, R165, 0x3, RZ ;  /* 0x00000003a5057819 */ /* 0x000fe400000006ff */
[----:B------:R-:W-:Y:S01]  /*195b0*/  LOP3.LUT R0, R0, 0x1c0, RZ, 0xc0, !PT ;  /* 0x000001c000007812 */ /* 0x000fe200078ec0ff */
[----:B------:R-:W-:Y:S01]  /*195c0*/  LDGSTS.E.BYPASS.LTC128B.128 [R241+0x14800], desc[UR4][R6.64+0x100] ;  /* 0x1480010006f17fae */ /* 0x000fe2000b981a04 */
[----:B------:R-:W-:Y:S02]  /*195d0*/  IADD3 R4, P0, PT, R8, UR11, RZ ;  /* 0x0000000b08047c10 */ /* 0x000fe4000ff1e0ff */
[----:B------:R-:W-:Y:S01]  /*195e0*/  LOP3.LUT R0, R0, 0x38, R5, 0xf8, !PT ;  /* 0x0000003800007812 */ /* 0x000fe200078ef805 */
[----:B------:R-:W-:Y:S01]  /*195f0*/  LDGSTS.E.BYPASS.LTC128B.128 [R241+0x16800], desc[UR4][R6.64+0x180] ;  /* 0x1680018006f17fae */ /* 0x000fe2000b981a04 */
[----:B------:R-:W-:-:S03]  /*19600*/  SHF.R.U32.HI R5, RZ, 0x1, R165 ;  /* 0x00000001ff057819 */ /* 0x000fc600000116a5 */
[----:B------:R-:W-:Y:S01]  /*19610*/  LDGSTS.E.BYPASS.LTC128B.128 [R241+0x11000], desc[UR4][R8.64] ;  /* 0x1100000008f17fae */ /* 0x000fe2000b981a04 */
[----:B------:R-:W-:Y:S02]  /*19620*/  LOP3.LUT R0, R0, 0x8, R5, 0x78, !PT ;  /* 0x0000000800007812 */ /* 0x000fe400078e7805 */
[----:B------:R-:W-:Y:S01]  /*19630*/  IADD3.X R5, PT, PT, R9, UR10, RZ, P0, !PT ;  /* 0x0000000a09057c10 */ /* 0x000fe200087fe4ff */
[----:B------:R-:W-:Y:S01]  /*19640*/  LDGSTS.E.BYPASS.LTC128B.128 [R241+0x13000], desc[UR4][R8.64+0x80] ;  /* 0x1300008008f17fae */ /* 0x000fe2000b981a04 */
[----:B------:R-:W-:-:S03]  /*19650*/  LOP3.LUT R0, R167, R0, RZ, 0xfc, !PT ;  /* 0x00000000a7007212 */ /* 0x000fc600078efcff */
[----:B------:R-:W-:Y:S01]  /*19660*/  LDGSTS.E.BYPASS.LTC128B.128 [R241+0x15000], desc[UR4][R8.64+0x100] ;  /* 0x1500010008f17fae */ /* 0x000fe2000b981a04 */
[----:B------:R-:W-:Y:S02]  /*19670*/  LEA R212, R0, UR6, 0x1 ;  /* 0x0000000600d47c11 */ /* 0x000fe4000f8e08ff */
[C---:B------:R-:W-:Y:S01]  /*19680*/  LOP3.LUT R0, R165.reuse, 0x2, RZ, 0xc0, !PT ;  /* 0x00000002a5007812 */ /* 0x040fe200078ec0ff */
[----:B------:R-:W-:Y:S03]  /*19690*/  LDGSTS.E.BYPASS.LTC128B.128 [R241+0x17000], desc[UR4][R8.64+0x180] ;  /* 0x1700018008f17fae */ /* 0x000fe6000b981a04 */
[----:B------:R-:W-:Y:S01]  /*196a0*/  ISETP.NE.AND P0, PT, R0, RZ, PT ;  /* 0x000000ff0000720c */ /* 0x000fe20003f05270 */
[----:B------:R-:W-:Y:S01]  /*196b0*/  LDGSTS.E.BYPASS.LTC128B.128 [R241+0x11800], desc[UR4][R4.64] ;  /* 0x1180000004f17fae */ /* 0x000fe2000b981a04 */
[----:B------:R-:W-:Y:S02]  /*196c0*/  LOP3.LUT R0, R165, 0x4, RZ, 0xc0, !PT ;  /* 0x00000004a5007812 */ /* 0x000fe400078ec0ff */
[----:B------:R-:W-:Y:S01]  /*196d0*/  SEL R173, R2, 0xffffffe0, !P0 ;  /* 0xffffffe002ad7807 */ /* 0x000fe20004000000 */
[----:B------:R-:W-:Y:S01]  /*196e0*/  LDGSTS.E.BYPASS.LTC128B.128 [R241+0x13800], desc[UR4][R4.64+0x80] ;  /* 0x1380008004f17fae */ /* 0x000fe2000b981a04 */
[----:B------:R-:W-:-:S02]  /*196f0*/  ISETP.NE.AND P0, PT, R0, RZ, PT ;  /* 0x000000ff0000720c */ /* 0x000fc40003f05270 */
[----:B------:R-:W-:Y:S01]  /*19700*/  IADD3 R211, PT, PT, R173, R212, RZ ;  /* 0x000000d4add37210 */ /* 0x000fe20007ffe0ff */
[----:B------:R-:W-:Y:S01]  /*19710*/  LDGSTS.E.BYPASS.LTC128B.128 [R241+0x15800], desc[UR4][R4.64+0x100] ;  /* 0x1580010004f17fae */ /* 0x000fe2000b981a04 */
[----:B------:R-:W-:Y:S02]  /*19720*/  IADD3 R167, PT, PT, R208, R173, RZ ;  /* 0x000000add0a77210 */ /* 0x000fe40007ffe0ff */
[----:B------:R-:W-:Y:S01]  /*19730*/  MOV R0, 0x40 ;  /* 0x0000004000007802 */ /* 0x000fe20000000f00 */
        /* <DEDUP_REMOVED lines=11> */
[----:B------:R-:W0:Y:S01]  /*197f0*/  LDGDEPBAR ;  /* 0x00000000000079af */ /* 0x000e220000000000 */
[----:B--2---:R-:W-:Y:S01]  /*19800*/  HMMA.16816.F32.BF16 R184, R180, R28, RZ ;  /* 0x0000001cb4b8723c */ /* 0x004fe200000418ff */
[----:B------:R-:W-:-:S04]  /*19810*/  SEL R29, R0, 0xffffffc0, !P0 ;  /* 0xffffffc0001d7807 */ /* 0x000fc80004000000 */
[----:B------:R-:W-:Y:S02]  /*19820*/  IADD3 R210, PT, PT, R29, R212, RZ ;  /* 0x000000d41dd27210 */ /* 0x000fe40007ffe0ff */
[----:B------:R-:W-:Y:S01]  /*19830*/  IADD3 R0, PT, PT, R208, R29, RZ ;  /* 0x0000001dd0007210 */ /* 0x000fe20007ffe0ff */
[C---:B---3--:R-:W-:Y:S01]  /*19840*/  HMMA.16816.F32.BF16 R24, R180.reuse, R20, RZ ;  /* 0x00000014b418723c */ /* 0x048fe200000418ff */
[C---:B------:R-:W-:Y:S02]  /*19850*/  IADD3 R209, PT, PT, R173.reuse, R210, RZ ;  /* 0x000000d2add17210 */ /* 0x040fe40007ffe0ff */
[----:B------:R-:W-:Y:S01]  /*19860*/  IADD3 R166, PT, PT, R173, R0, RZ ;  /* 0x00000000ada67210 */ /* 0x000fe20007ffe0ff */
[----:B------:R-:W-:Y:S04]  /*19870*/  LDSM.16.M88.4 R168, [R0+0x8000] ;  /* 0x0080000000a8783b */ /* 0x000fe80000000200 */
[C---:B----4-:R-:W-:Y:S01]  /*19880*/  HMMA.16816.F32.BF16 R16, R180.reuse, R12, RZ ;  /* 0x0000000cb410723c */ /* 0x050fe200000418ff */
[----:B------:R-:W-:Y:S04]  /*19890*/  LDSM.16.M88.4 R200, [R0+0x8800] ;  /* 0x0088000000c8783b */ /* 0x000fe80000000200 */
[----:B------:R-:W-:Y:S03]  /*198a0*/  LDSM.16.M88.4 R196, [R0+0x9000] ;  /* 0x0090000000c4783b */ /* 0x000fe60000000200 */
[C---:B-----5:R-:W-:Y:S01]  /*198b0*/  HMMA.16816.F32.BF16 R192, R180.reuse, R188, RZ ;  /* 0x000000bcb4c0723c */ /* 0x060fe200000418ff */
[----:B------:R-:W-:Y:S07]  /*198c0*/  LDSM.16.M88.4 R172, [R0+0x9800] ;  /* 0x0098000000ac783b */ /* 0x000fee0000000200 */
        /* <DEDUP_REMOVED lines=159> */
[----:B------:R-:W1:Y:S07]  /*1a2c0*/  LDSM.16.M88.4 R4, [R167+0xf000] ;  /* 0x00f00000a704783b */ /* 0x000e6e0000000200 */
[C---:B---3--:R-:W-:Y:S08]  /*1a2d0*/  HMMA.16816.F32.BF16 R204, R176.reuse, R28, R204 ;  /* 0x0000001cb0cc723c */ /* 0x048ff000000418cc */
[----:B------:R-:W-:Y:S08]  /*1a2e0*/  HMMA.16816.F32.BF16 R20, R176, R30, R20 ;  /* 0x0000001eb014723c */ /* 0x000ff00000041814 */
[C---:B-----5:R-:W-:Y:S01]  /*1a2f0*/  HMMA.16816.F32.BF16 R28, R168.reuse, R180, R16 ;  /* 0x000000b4a81c723c */ /* 0x060fe20000041810 */
[----:B------:R-:W3:Y:S07]  /*1a300*/  LDSM.16.M88.4 R16, [R166+0xe800] ;  /* 0x00e80000a610783b */ /* 0x000eee0000000200 */
[----:B------:R-:W-:Y:S01]  /*1a310*/  HMMA.16816.F32.BF16 R12, R168, R182, R12 ;  /* 0x000000b6a80c723c */ /* 0x000fe2000004180c */
[----:B------:R-:W5:Y:S07]  /*1a320*/  LDSM.16.M88.4 R180, [R167+0xf800] ;  /* 0x00f80000a7b4783b */ /* 0x000f6e0000000200 */
        /* <DEDUP_REMOVED lines=18> */
[----:B------:R4:W1:Y:S01]  /*1a450*/  LDSM.16.M88.4 R4, [R0+0xf800] ;  /* 0x00f800000004783b */ /* 0x0008620000000200 */
        /* <DEDUP_REMOVED lines=16> */
[----:B------:R-:W1:Y:S01]  /*1a560*/  MUFU.TANH R23, R23 ;  /* 0x0000001700177308 */ /* 0x000e620000002400 */
[----:B------:R-:W-:Y:S03]  /*1a570*/  HMMA.16816.F32.BF16 R196, R168, R182, R196 ;  /* 0x000000b6a8c4723c */ /* 0x000fe600000418c4 */
[----:B------:R-:W-:-:S04]  /*1a580*/  FMUL.FTZ R12, R12, UR9 ;  /* 0x000000090c0c7c20 */ /* 0x000fc80008410000 */
[----:B----4-:R4:W1:Y:S01]  /*1a590*/  MUFU.TANH R0, R12 ;  /* 0x0000000c00007308 */ /* 0x0108620000002400 */
[C---:B--2---:R-:W-:Y:S07]  /*1a5a0*/  HMMA.16816.F32.BF16 R200, R176.reuse, R32, R200 ;  /* 0x00000020b0c8723c */ /* 0x044fee00000418c8 */
[----:B------:R-:W2:Y:S01]  /*1a5b0*/  MUFU.TANH R24, R24 ;  /* 0x0000001800187308 */ /* 0x000ea20000002400 */
[C---:B------:R-:W-:Y:S07]  /*1a5c0*/  HMMA.16816.F32.BF16 R188, R176.reuse, R34, R188 ;  /* 0x00000022b0bc723c */ /* 0x040fee00000418bc */
[----:B------:R-:W2:Y:S01]  /*1a5d0*/  MUFU.TANH R25, R25 ;  /* 0x0000001900197308 */ /* 0x000ea20000002400 */
[----:B-1----:R-:W-:Y:S01]  /*1a5e0*/  HMMA.16816.F32.BF16 R184, R176, R4, R184 ;  /* 0x00000004b0b8723c */ /* 0x002fe200000418b8 */
        /* <DEDUP_REMOVED lines=50> */
[----:B------:R-:W-:Y:S01]  /*1a910*/  UIADD3 UR8, UPT, UPT, UR8, -0x40, URZ ;  /* 0xffffffc008087890 */ /* 0x000fe2000fffe0ff */
[----:B------:R-:W3:Y:S03]  /*1a920*/  LDCU.64 UR10, c[0x0][0x3b8] ;  /* 0x00007700ff0a77ac */ /* 0x000ee60008000a00 */
        /* <DEDUP_REMOVED lines=18> */
[----:B------:R-:W-:Y:S01]  /*1aa50*/  IMAD R35, R26, R16, R35 ;  /* 0x000000101a237224 */ /* 0x000fe200078e0223 */
[----:B------:R-:W-:Y:S02]  /*1aa60*/  LOP3.LUT R16, R30, UR8, RZ, 0x3c, !PT ;  /* 0x000000081e107c12 */ /* 0x000fe4000f8e3cff */
        /* <DEDUP_REMOVED lines=15> */
[----:B------:R-:W-:Y:S02]  /*1ab60*/  ISETP.NE.AND P1, PT, R30, RZ, PT ;  /* 0x000000ff1e00720c */ /* 0x000fe40003f25270 */
[----:B------:R-:W-:-:S03]  /*1ab70*/  IMAD.MOV.U32 R16, RZ, RZ, R18 ;  /* 0x000000ffff107224 */ /* 0x000fc600078e0012 */
[----:B------:R-:W-:Y:S01]  /*1ab80*/  @!P3 IADD3 R34, PT, PT, -R34, RZ, RZ ;  /* 0x000000ff2222b210 */ /* 0x000fe20007ffe1ff */
[----:B------:R-:W-:-:S03]  /*1ab90*/  @!P0 IMAD.MOV R16, RZ, RZ, -R16 ;  /* 0x000000ffff108224 */ /* 0x000fc600078e0a10 */
        /* <DEDUP_REMOVED lines=23> */
.L_x_5797:
        /* <DEDUP_REMOVED lines=8> */
.L_x_5798:
[----:B------:R-:W2:Y:S01]  /*1ad90*/  LDCU UR9, c[0x0][0x3bc] ;  /* 0x00007780ff0977ac */ /* 0x000ea20008000800 */
        /* <DEDUP_REMOVED lines=9> */
[----:B--2---:R-:W-:-:S06]  /*1ae30*/  USHF.L.U64.HI UR9, UR10, 0x5, UR9 ;  /* 0x000000050a097899 */ /* 0x004fcc0008010209 */
        /* <DEDUP_REMOVED lines=18> */
.L_x_5796:
[----:B------:R-:W-:Y:S01]  /*1af60*/  SHF.L.U32 R169, R165, 0x1, RZ ;  /* 0x00000001a5a97819 */ /* 0x000fe200000006ff */
[----:B------:R-:W-:Y:S01]  /*1af70*/  USHF.L.U32 UR4, UR22, 0x6, URZ ;  /* 0x0000000616047899 */ /* 0x000fe200080006ff */
[----:B---3--:R-:W-:Y:S01]  /*1af80*/  IADD3 R35, PT, PT, R232, 0x8, RZ ;  /* 0x00000008e8237810 */ /* 0x008fe20007ffe0ff */
        /* <DEDUP_REMOVED lines=8> */
[----:B------:R-:W-:Y:S02]  /*1b010*/  FSEL R30, R204, -INF , !P0 ;  /* 0xff800000cc1e7808 */ /* 0x000fe40004000000 */
[----:B------:R-:W-:-:S02]  /*1b020*/  ISETP.GE.AND P6, PT, R18, R231, PT ;  /* 0x000000e71200720c */ /* 0x000fc40003fc6270 */
[----:B------:R-:W-:Y:S02]  /*1b030*/  ISETP.GE.AND P1, PT, R18, R230, PT ;  /* 0x000000e61200720c */ /* 0x000fe40003f26270 */
[-C--:B------:R-:W-:Y:S02]  /*1b040*/  ISETP.GT.AND P3, PT, R232, R16.reuse, PT ;  /* 0x00000010e800720c */ /* 0x080fe40003f64270 */
        /* <DEDUP_REMOVED lines=33> */
[----:B------:R-:W-:-:S02]  /*1b260*/  FSEL R24, R24, -INF , !P1 ;  /* 0xff80000018187808 */ /* 0x000fc40004800000 */
[----:B-1----:R-:W-:Y:S02]  /*1b270*/  FSEL R28, R28, -INF , !P3 ;  /* 0xff8000001c1c7808 */ /* 0x002fe40005800000 */
[----:B------:R-:W-:Y:S02]  /*1b280*/  IADD3 R21, PT, PT, R169, -0x68, RZ ;  /* 0xffffff98a9157810 */ /* 0x000fe40007ffe0ff */
[----:B------:R-:W-:Y:S02]  /*1b290*/  FSEL R32, R22, -INF , !P4 ;  /* 0xff80000016207808 */ /* 0x000fe40006000000 */
[----:B------:R-:W-:Y:S02]  /*1b2a0*/  FSEL R22, R23, -INF , !P0 ;  /* 0xff80000017167808 */ /* 0x000fe40004000000 */
[----:B------:R-:W-:Y:S02]  /*1b2b0*/  FSEL R192, R24, -INF , !P6 ;  /* 0xff80000018c07808 */ /* 0x000fe40007000000 */
[----:B------:R-:W-:-:S02]  /*1b2c0*/  FSEL R196, R28, -INF , !P5 ;  /* 0xff8000001cc47808 */ /* 0x000fc40006800000 */
[----:B------:R-:W-:Y:S02]  /*1b2d0*/  FSEL R25, R25, -INF , !P2 ;  /* 0xff80000019197808 */ /* 0x000fe40005000000 */
[----:B------:R-:W-:Y:S02]  /*1b2e0*/  ISETP.GT.AND P0, PT, R35, R166, PT ;  /* 0x000000a62300720c */ /* 0x000fe40003f04270 */
[----:B------:R-:W-:Y:S02]  /*1b2f0*/  ISETP.GT.AND P3, PT, R232, R21, PT ;  /* 0x00000015e800720c */ /* 0x000fe40003f64270 */
        /* <DEDUP_REMOVED lines=576> */
.L_x_5793:
[----:B------:R-:W-:-:S12]  /*1d700*/  UIADD3 UR14, UPT, UPT, UR31, -0x1, URZ ;  /* 0xffffffff1f0e7890 */ /* 0x000fd8000fffe0ff */
.L_x_5799:
        /* <DEDUP_REMOVED lines=8> */
[----:B------:R-:W-:Y:S01]  /*1d790*/  IMAD.MOV.U32 R2, RZ, RZ, R3 ;  /* 0x000000ffff027224 */ /* 0x000fe200078e0003 */
[----:B------:R-:W-:Y:S01]  /*1d7a0*/  IADD3 R234, PT, PT, R215, 0x10000, RZ ;  /* 0x00010000d7ea7810 */ /* 0x000fe20007ffe0ff */
[----:B------:R-:W-:Y:S01]  /*1d7b0*/  IMAD.U32 R236, RZ, RZ, UR15 ;  /* 0x0000000fffec7e24 */ /* 0x000fe2000f8e00ff */
[----:B------:R-:W-:Y:S01]  /*1d7c0*/  UISETP.NE.AND.EX UP0, UPT, UR13, URZ, UPT, UP0 ;  /* 0x000000ff0d00728c */ /* 0x000fe2000bf05300 */
[----:B------:R-:W-:Y:S01]  /*1d7d0*/  IMAD.MOV.U32 R235, RZ, RZ, RZ ;  /* 0x000000ffffeb7224 */ /* 0x000fe200078e00ff */
[----:B------:R-:W-:Y:S01]  /*1d7e0*/  UMOV UR5, 0x400 ;  /* 0x0000040000057882 */ /* 0x000fe20000000000 */
[----:B------:R-:W-:Y:S01]  /*1d7f0*/  VIADD R233, R232, 0x8 ;  /* 0x00000008e8e97836 */ /* 0x000fe20000000000 */
[----:B------:R-:W-:-:S02]  /*1d800*/  UIADD3 UR14, UPT, UPT, UR14, 0x1, URZ ;  /* 0x000000010e0e7890 */ /* 0x000fc4000fffe0ff */
[----:B------:R-:W-:Y:S01]  /*1d810*/  PLOP3.LUT P3, PT, PT, PT, UP0, 0x80, 0x8 ;  /* 0x000000000008781c */ /* 0x000fe20003f6f008 */
[----:B------:R-:W4:Y:S01]  /*1d820*/  LDCU UR4, c[0x0][0x45c] ;  /* 0x00008b80ff0477ac */ /* 0x000f220008000800 */
[----:B------:R-:W2:Y:S01]  /*1d830*/  LDCU UR12, c[0x0][0x50c] ;  /* 0x0000a180ff0c77ac */ /* 0x000ea20008000800 */
[----:B------:R-:W2:Y:S01]  /*1d840*/  LDCU.64 UR16, c[0x0][0x358] ;  /* 0x00006b00ff1077ac */ /* 0x000ea20008000a00 */
[----:B------:R-:W2:Y:S01]  /*1d850*/  LDCU.64 UR8, c[0x0][0x3a0] ;  /* 0x00007400ff0877ac */ /* 0x000ea20008000a00 */
[----:B-1----:R-:W-:Y:S01]  /*1d860*/  IMAD.SHL.U32 R5, R5, 0x2, RZ ;  /* 0x0000000205057824 */ /* 0x002fe200078e00ff */
[----:B------:R-:W1:Y:S01]  /*1d870*/  LDCU.64 UR10, c[0x0][0x3a8] ;  /* 0x00007500ff0a77ac */ /* 0x000e620008000a00 */
[----:B---3--:R-:W-:Y:S01]  /*1d880*/  LOP3.LUT P0, RZ, R0, 0x2, RZ, 0xc0, !PT ;  /* 0x0000000200ff7812 */ /* 0x008fe2000780c0ff */
[----:B------:R-:W-:Y:S02]  /*1d890*/  UIADD3 UR15, UPT, UPT, UR15, 0x40, URZ ;  /* 0x000000400f0f7890 */ /* 0x000fe4000fffe0ff */
[----:B------:R-:W-:Y:S01]  /*1d8a0*/  LOP3.LUT R5, R5, 0x6, RZ, 0xc0, !PT ;  /* 0x0000000605057812 */ /* 0x000fe200078ec0ff */
[----:B--2---:R-:W-:Y:S01]  /*1d8b0*/  ULEA UR6, UR6, UR5, 0x18 ;  /* 0x0000000506067291 */ /* 0x004fe2000f8ec0ff */
[----:B------:R-:W-:-:S02]  /*1d8c0*/  SEL R4, R212, 0xffffffe0, !P0 ;  /* 0xffffffe0d4047807 */ /* 0x000fc40004000000 */
[----:B------:R-:W-:Y:S02]  /*1d8d0*/  LOP3.LUT R236, R236, 0x20, R5, 0xfe, !PT ;  /* 0x00000020ecec7812 */ /* 0x000fe400078efe05 */
[----:B------:R-:W-:Y:S02]  /*1d8e0*/  MOV R0, R164 ;  /* 0x000000a400007202 */ /* 0x000fe40000000f00 */
[----:B----4-:R-:W-:-:S07]  /*1d8f0*/  IADD3 R213, PT, PT, R215, R4, RZ ;  /* 0x00000004d7d57210 */ /* 0x010fce0007ffe0ff */
.L_x_5804:
[----:B------:R-:W-:Y:S01]  /*1d900*/  @!P3 IADD3 R9, P0, PT, RZ, -R235, RZ ;  /* 0x800000ebff09b210 */ /* 0x000fe20007f1e0ff */
[----:B------:R-:W2:Y:S01]  /*1d910*/  S2R R3, SR_TID.X ;  /* 0x0000000000037919 */ /* 0x000ea20000002100 */
[----:B------:R-:W3:Y:S01]  /*1d920*/  @!P3 LDC R8, c[0x0][0x3c0] ;  /* 0x0000f000ff08bb82 */ /* 0x000ee20000000800 */
[----:B------:R-:W-:Y:S07]  /*1d930*/  DEPBAR.LE SB0, 0x0 ;  /* 0x000080000000791a */ /* 0x000fee0000000000 */
[----:B------:R-:W4:Y:S08]  /*1d940*/  LDC R11, c[0x0][0x3c4] ;  /* 0x0000f100ff0b7b82 */ /* 0x000f300000000800 */
[----:B------:R-:W-:Y:S01]  /*1d950*/  BAR.SYNC.DEFER_BLOCKING 0x0 ;  /* 0x0000000000007b1d */ /* 0x000fe20000010000 */
[----:B------:R-:W-:Y:S01]  /*1d960*/  IMAD.MOV.U32 R10, RZ, RZ, R226 ;  /* 0x000000ffff0a7224 */ /* 0x000fe200078e00e2 */
[--C-:B--2---:R-:W-:Y:S01]  /*1d970*/  SHF.R.U32.HI R223, RZ, 0x1, R3.reuse ;  /* 0x00000001ffdf7819 */ /* 0x104fe20000011603 */
[----:B---3--:R-:W-:Y:S02]  /*1d980*/  @!P3 IMAD.SHL.U32 R12, R8, 0x40, RZ ;  /* 0x00000040080cb824 */ /* 0x008fe400078e00ff */
        /* <DEDUP_REMOVED lines=14> */
[----:B----4-:R-:W-:Y:S06]  /*1da70*/  @!P3 BRA `(.L_x_5801) ;  /* 0x0000000000f8b947 */ /* 0x010fec0003800000 */
        /* <DEDUP_REMOVED lines=41> */
[----:B------:R-:W2:Y:S01]  /*1dd10*/  LDC.64 R8, c[0x0][0x3c0] ;  /* 0x0000f000ff087b82 */ /* 0x000ea20000000a00 */
[C---:B------:R-:W-:Y:S01]  /*1dd20*/  LEA R18, P0, R15.reuse, R228, 0x2 ;  /* 0x000000e40f127211 */ /* 0x040fe200078010ff */
[----:B------:R-:W-:Y:S01]  /*1dd30*/  IMAD.IADD R14, R15, 0x1, -R17 ;  /* 0x000000010f0e7824 */ /* 0x000fe200078e0a11 */
[-C--:B------:R-:W-:Y:S02]  /*1dd40*/  LEA.HI.X.SX32 R21, R17, R229.reuse, 0x2, P1 ;  /* 0x000000e511157211 */ /* 0x080fe400008f16ff */
[----:B------:R-:W-:Y:S01]  /*1dd50*/  LEA.HI.X.SX32 R19, R15, R229, 0x2, P0 ;  /* 0x000000e50f137211 */ /* 0x000fe200000f16ff */
[----:B------:R-:W-:Y:S02]  /*1dd60*/  IMAD R7, R14, R7, -0x40 ;  /* 0xffffffc00e077424 */ /* 0x000fe400078e0207 */
[----:B------:R-:W3:Y:S03]  /*1dd70*/  LDG.E R13, desc[UR16][R20.64] ;  /* 0x00000010140d7981 */ /* 0x000ee6000c1e1900 */
[----:B------:R-:W-:Y:S01]  /*1dd80*/  SHF.R.S32.HI R15, RZ, 0x1f, R7 ;  /* 0x0000001fff0f7819 */ /* 0x000fe20000011407 */
[----:B------:R-:W3:Y:S04]  /*1dd90*/  LDG.E R12, desc[UR16][R18.64] ;  /* 0x00000010120c7981 */ /* 0x000ee8000c1e1900 */
[-C--:B--2---:R-:W-:Y:S02]  /*1dda0*/  IMAD R14, R15, R8.reuse, RZ ;  /* 0x000000080f0e7224 */ /* 0x084fe400078e02ff */
[C---:B------:R-:W-:Y:S04]  /*1ddb0*/  IMAD.WIDE.U32 R16, R7.reuse, R8, RZ ;  /* 0x0000000807107225 */ /* 0x040fe800078e00ff */
[----:B------:R-:W-:Y:S05]  /*1ddc0*/  IMAD R14, R7, R9, R14 ;  /* 0x00000009070e7224 */ /* 0x000fea00078e020e */
        /* <DEDUP_REMOVED lines=9> */
.L_x_5801:
[----:B------:R-:W-:Y:S01]  /*1de60*/  LEA R241, R241, UR6, 0x1 ;  /* 0x00000006f1f17c11 */ /* 0x000fe2000f8e08ff */
[----:B------:R-:W-:Y:S01]  /*1de70*/  UIADD3 UR14, UPT, UPT, UR14, -0x1, URZ ;  /* 0xffffffff0e0e7890 */ /* 0x000fe2000fffe0ff */
[----:B------:R-:W-:Y:S02]  /*1de80*/  LOP3.LUT R4, R214, 0x200, R5, 0xf8, !PT ;  /* 0x00000200d6047812 */ /* 0x000fe400078ef805 */
[----:B------:R-:W-:Y:S01]  /*1de90*/  LOP3.LUT R223, R6, 0x8, R223, 0x78, !PT ;  /* 0x0000000806df7812 */ /* 0x000fe200078e78df */
[----:B------:R-:W-:Y:S01]  /*1dea0*/  @!PT LDS RZ, [RZ] ;  /* 0x00000000fffff984 */ /* 0x000fe20000000800 */
[----:B------:R-:W-:Y:S01]  /*1deb0*/  @!PT LDS RZ, [RZ] ;  /* 0x00000000fffff984 */ /* 0x000fe20000000800 */
[----:B------:R-:W-:Y:S01]  /*1dec0*/  @!PT LDS RZ, [RZ] ;  /* 0x00000000fffff984 */ /* 0x000fe20000000800 */
[----:B------:R-:W-:Y:S01]  /*1ded0*/  LDGSTS.E.BYPASS.LTC128B.128 [R241+0x10000], desc[UR16][R226.64] ;  /* 0x10000000e2f17fae */ /* 0x000fe2000b981a10 */
[----:B------:R-:W-:Y:S01]  /*1dee0*/  SHF.L.U32 R7, R8, 0x5, RZ ;  /* 0x0000000508077819 */ /* 0x000fe200000006ff */
[----:B------:R-:W-:Y:S01]  /*1def0*/  UISETP.GT.AND UP0, UPT, UR14, UR7, UPT ;  /* 0x000000070e00728c */ /* 0x000fe2000bf04270 */
[----:B------:R-:W-:Y:S02]  /*1df00*/  LOP3.LUT R222, R5, 0x400, RZ, 0xc0, !PT ;  /* 0x0000040005de7812 */ /* 0x000fe400078ec0ff */
[----:B------:R-:W-:Y:S01]  /*1df10*/  LDGSTS.E.BYPASS.LTC128B.128 [R241+0x12000], desc[UR16][R226.64+0x80] ;  /* 0x12000080e2f17fae */ /* 0x000fe2000b981a10 */
[----:B------:R-:W-:Y:S02]  /*1df20*/  LOP3.LUT R5, R6, 0x8, R3, 0x78, !PT ;  /* 0x0000000806057812 */ /* 0x000fe400078e7803 */
[----:B------:R-:W-:Y:S02]  /*1df30*/  LOP3.LUT R223, R4, R223, RZ, 0xfc, !PT ;  /* 0x000000df04df7212 */ /* 0x000fe400078efcff */
[----:B------:R-:W-:Y:S01]  /*1df40*/  LDGSTS.E.BYPASS.LTC128B.128 [R241+0x14000], desc[UR16][R226.64+0x100] ;  /* 0x14000100e2f17fae */ /* 0x000fe2000b981a10 */
[----:B------:R-:W-:Y:S02]  /*1df50*/  SHF.L.U64.HI R11, R8, 0x5, R11 ;  /* 0x00000005080b7819 */ /* 0x000fe4000001020b */
[----:B------:R-:W-:Y:S02]  /*1df60*/  IADD3 R4, P0, PT, R7, R226, RZ ;  /* 0x000000e207047210 */ /* 0x000fe40007f1e0ff */
[----:B------:R-:W-:Y:S01]  /*1df70*/  LDGSTS.E.BYPASS.LTC128B.128 [R241+0x16000], desc[UR16][R226.64+0x180] ;  /* 0x16000180e2f17fae */ /* 0x000fe2000b981a10 */
[----:B------:R-:W-:Y:S02]  /*1df80*/  LEA R222, R5, R222, 0x1 ;  /* 0x000000de05de7211 */ /* 0x000fe400078e08ff */
[----:B------:R-:W-:Y:S02]  /*1df90*/  IADD3.X R5, PT, PT, R11, R227, RZ, P0, !PT ;  /* 0x000000e30b057210 */ /* 0x000fe400007fe4ff */
[----:B------:R-:W-:Y:S02]  /*1dfa0*/  IADD3 R12, P1, PT, R7, R4, RZ ;  /* 0x00000004070c7210 */ /* 0x000fe40007f3e0ff */
[----:B------:R-:W-:Y:S01]  /*1dfb0*/  LEA R223, R223, UR6, 0x1 ;  /* 0x00000006dfdf7c11 */ /* 0x000fe2000f8e08ff */
[----:B------:R-:W-:Y:S01]  /*1dfc0*/  LDGSTS.E.BYPASS.LTC128B.128 [R241+0x10800], desc[UR16][R4.64] ;  /* 0x1080000004f17fae */ /* 0x000fe2000b981a10 */
[----:B------:R-:W-:Y:S02]  /*1dfd0*/  IADD3.X R13, PT, PT, R11, R5, RZ, P1, !PT ;  /* 0x000000050b0d7210 */ /* 0x000fe40000ffe4ff */
[----:B------:R-:W-:Y:S02]  /*1dfe0*/  IADD3 R6, P0, PT, R7, R12, RZ ;  /* 0x0000000c07067210 */ /* 0x000fe40007f1e0ff */
[----:B------:R-:W-:Y:S01]  /*1dff0*/  LDGSTS.E.BYPASS.LTC128B.128 [R241+0x12800], desc[UR16][R4.64+0x80] ;  /* 0x1280008004f17fae */ /* 0x000fe2000b981a10 */
[----:B------:R-:W-:Y:S02]  /*1e000*/  IADD3 R217, PT, PT, R222, UR6, RZ ;  /* 0x00000006ded97c10 */ /* 0x000fe4000fffe0ff */
[----:B------:R-:W-:Y:S02]  /*1e010*/  IADD3.X R7, PT, PT, R11, R13, RZ, P0, !PT ;  /* 0x0000000d0b077210 */ /* 0x000fe400007fe4ff */
[----:B------:R-:W-:Y:S01]  /*1e020*/  LDGSTS.E.BYPASS.LTC128B.128 [R241+0x14800], desc[UR16][R4.64+0x100] ;  /* 0x1480010004f17fae */ /* 0x000fe2000b981a10 */
[C---:B------:R-:W-:Y:S02]  /*1e030*/  LOP3.LUT P0, RZ, R3.reuse, 0x2, RZ, 0xc0, !PT ;  /* 0x0000000203ff7812 */ /* 0x040fe4000780c0ff */
[----:B------:R-:W-:Y:S02]  /*1e040*/  LOP3.LUT P2, RZ, R3, 0x4, RZ, 0xc0, !PT ;  /* 0x0000000403ff7812 */ /* 0x000fe4000784c0ff */
[----:B------:R-:W-:Y:S01]  /*1e050*/  LDGSTS.E.BYPASS.LTC128B.128 [R241+0x16800], desc[UR16][R4.64+0x180] ;  /* 0x1680018004f17fae */ /* 0x000fe2000b981a10 */
[----:B------:R-:W-:Y:S02]  /*1e060*/  SEL R216, R212, 0xffffffe0, !P0 ;  /* 0xffffffe0d4d87807 */ /* 0x000fe40004000000 */
[----:B------:R-:W-:Y:S02]  /*1e070*/  MOV R3, 0x40 ;  /* 0x0000004000037802 */ /* 0x000fe40000000f00 */
[----:B------:R-:W-:Y:S01]  /*1e080*/  LDGSTS.E.BYPASS.LTC128B.128 [R241+0x11000], desc[UR16][R12.64] ;  /* 0x110000000cf17fae */ /* 0x000fe2000b981a10 */
[-C--:B------:R-:W-:Y:S02]  /*1e090*/  IADD3 R220, PT, PT, R223, R216.reuse, RZ ;  /* 0x000000d8dfdc7210 */ /* 0x080fe40007ffe0ff */
[----:B------:R-:W-:Y:S02]  /*1e0a0*/  IADD3 R219, PT, PT, R217, R216, RZ ;  /* 0x000000d8d9db7210 */ /* 0x000fe40007ffe0ff */
[----:B------:R-:W-:Y:S01]  /*1e0b0*/  LDGSTS.E.BYPASS.LTC128B.128 [R241+0x13000], desc[UR16][R12.64+0x80] ;  /* 0x130000800cf17fae */ /* 0x000fe2000b981a10 */
[----:B------:R-:W-:Y:S04]  /*1e0c0*/  SEL R184, R3, 0xffffffc0, !P2 ;  /* 0xffffffc003b87807 */ /* 0x000fe80005000000 */
[----:B------:R-:W-:Y:S01]  /*1e0d0*/  LDGSTS.E.BYPASS.LTC128B.128 [R241+0x15000], desc[UR16][R12.64+0x100] ;  /* 0x150001000cf17fae */ /* 0x000fe2000b981a10 */
[-C--:B------:R-:W-:Y:S02]  /*1e0e0*/  IADD3 R221, PT, PT, R223, R184.reuse, RZ ;  /* 0x000000b8dfdd7210 */ /* 0x080fe40007ffe0ff */
[----:B------:R-:W-:Y:S02]  /*1e0f0*/  IADD3 R217, PT, PT, R217, R184, RZ ;  /* 0x000000b8d9d97210 */ /* 0x000fe40007ffe0ff */
[----:B------:R-:W-:Y:S01]  /*1e100*/  LDGSTS.E.BYPASS.LTC128B.128 [R241+0x17000], desc[UR16][R12.64+0x180] ;  /* 0x170001800cf17fae */ /* 0x000fe2000b981a10 */
[C---:B------:R-:W-:Y:S02]  /*1e110*/  IADD3 R218, PT, PT, R216.reuse, R221, RZ ;  /* 0x000000ddd8da7210 */ /* 0x040fe40007ffe0ff */
[----:B------:R-:W-:Y:S02]  /*1e120*/  IADD3 R3, PT, PT, R216, R217, RZ ;  /* 0x000000d9d8037210 */ /* 0x000fe40007ffe0ff */
[----:B------:R-:W-:Y:S05]  /*1e130*/  LDGSTS.E.BYPASS.LTC128B.128 [R241+0x11800], desc[UR16][R6.64] ;  /* 0x1180000006f17fae */ /* 0x000fea000b981a10 */
[----:B------:R-:W-:Y:S05]  /*1e140*/  LDGSTS.E.BYPASS.LTC128B.128 [R241+0x13800], desc[UR16][R6.64+0x80] ;  /* 0x1380008006f17fae */ /* 0x000fea000b981a10 */
[----:B------:R-:W-:Y:S05]  /*1e150*/  LDGSTS.E.BYPASS.LTC128B.128 [R241+0x15800], desc[UR16][R6.64+0x100] ;  /* 0x1580010006f17fae */ /* 0x000fea000b981a10 */
[----:B------:R2:W-:Y:S05]  /*1e160*/  LDGSTS.E.BYPASS.LTC128B.128 [R241+0x17800], desc[UR16][R6.64+0x180] ;  /* 0x1780018006f17fae */ /* 0x0005ea000b981a10 */
[----:B------:R-:W-:Y:S05]  /*1e170*/  LDSM.16.M88.4 R32, [R223] ;  /* 0x00000000df20783b */ /* 0x000fea0000000200 */
[----:B------:R-:W2:Y:S05]  /*1e180*/  LDSM.16.M88.4 R8, [R222+UR6+0x8000] ;  /* 0x00800006de08783b */ /* 0x000eaa0008000200 */
[----:B------:R-:W3:Y:S05]  /*1e190*/  LDSM.16.M88.4 R16, [R222+UR6+0x8800] ;  /* 0x00880006de10783b */ /* 0x000eea0008000200 */
[----:B------:R-:W4:Y:S05]  /*1e1a0*/  LDSM.16.M88.4 R24, [R222+UR6+0x9000] ;  /* 0x00900006de18783b */ /* 0x000f2a0008000200 */
[----:B------:R-:W0:Y:S05]  /*1e1b0*/  LDGDEPBAR ;  /* 0x00000000000079af */ /* 0x000e2a0000000000 */
[----:B------:R-:W5:Y:S05]  /*1e1c0*/  LDSM.16.M88.4 R164, [R222+UR6+0x9800] ;  /* 0x00980006dea4783b */ /* 0x000f6a0008000200 */
[----:B------:R-:W-:Y:S05]  /*1e1d0*/  LDSM.16.M88.4 R168, [R220] ;  /* 0x00000000dca8783b */ /* 0x000fea0000000200 */
[----:B------:R-:W1:Y:S05]  /*1e1e0*/  LDSM.16.M88.4 R172, [R219+0x8000] ;  /* 0x00800000dbac783b */ /* 0x000e6a0000000200 */
[----:B------:R-:W1:Y:S05]  /*1e1f0*/  LDSM.16.M88.4 R176, [R219+0x8800] ;  /* 0x00880000dbb0783b */ /* 0x000e6a0000000200 */
[----:B------:R-:W-:Y:S01]  /*1e200*/  LDSM.16.M88.4 R180, [R219+0x9800] ;  /* 0x00980000dbb4783b */ /* 0x000fe20000000200 */
[C---:B--2---:R-:W-:Y:S04]  /*1e210*/  HMMA.16816.F32.BF16 R4, R32.reuse, R8, RZ ;  /* 0x000000082004723c */ /* 0x044fe800000418ff */
[----:B------:R-:W-:Y:S04]  /*1e220*/  LDSM.16.M88.4 R184, [R221] ;  /* 0x00000000ddb8783b */ /* 0x000fe80000000200 */
[C---:B------:R-:W-:Y:S01]  /*1e230*/  HMMA.16816.F32.BF16 R8, R32.reuse, R10, RZ ;  /* 0x0000000a2008723c */ /* 0x040fe200000418ff */
[----:B------:R-:W-:Y:S05]  /*1e240*/  LDSM.16.M88.4 R188, [R217+0x8000] ;  /* 0x00800000d9bc783b */ /* 0x000fea0000000200 */
[----:B------:R-:W-:Y:S02]  /*1e250*/  LDSM.16.M88.4 R192, [R217+0x9000] ;  /* 0x00900000d9c0783b */ /* 0x000fe40000000200 */
[C---:B---3--:R-:W-:Y:S03]  /*1e260*/  HMMA.16816.F32.BF16 R12, R32.reuse, R16, RZ ;  /* 0x00000010200c723c */ /* 0x048fe600000418ff */
        /* <DEDUP_REMOVED lines=15> */
[----:B------:R-:W3:Y:S07]  /*1e360*/  LDSM.16.M88.4 R176, [R218] ;  /* 0x00000000dab0783b */ /* 0x000eee0000000200 */
[C---:B--2---:R-:W-:Y:S08]  /*1e370*/  HMMA.16816.F32.BF16 R20, R168.reuse, R164, R20 ;  /* 0x000000a4a814723c */ /* 0x044ff00000041814 */
[C---:B------:R-:W-:Y:S01]  /*1e380*/  HMMA.16816.F32.BF16 R24, R168.reuse, R166, R24 ;  /* 0x000000a6a818723c */ /* 0x040fe20000041818 */
[----:B------:R-:W2:Y:S07]  /*1e390*/  LDSM.16.M88.4 R164, [R3+0x8800] ;  /* 0x0088000003a4783b */ /* 0x000eae0000000200 */
[C---:B------:R-:W-:Y:S08]  /*1e3a0*/  HMMA.16816.F32.BF16 R28, R168.reuse, R180, R28 ;  /* 0x000000b4a81c723c */ /* 0x040ff0000004181c */
[----:B------:R-:W-:Y:S01]  /*1e3b0*/  HMMA.16816.F32.BF16 R32, R168, R182, R32 ;  /* 0x000000b6a820723c */ /* 0x000fe20000041820 */
[----:B------:R-:W4:Y:S05]  /*1e3c0*/  LDSM.16.M88.4 R168, [R3+0x9000] ;  /* 0x0090000003a8783b */ /* 0x000f2a0000000200 */
[----:B------:R-:W-:Y:S02]  /*1e3d0*/  LDSM.16.M88.4 R180, [R223+0x2000] ;  /* 0x00200000dfb4783b */ /* 0x000fe40000000200 */
[C---:B------:R-:W-:Y:S08]  /*1e3e0*/  HMMA.16816.F32.BF16 R4, R184.reuse, R188, R4 ;  /* 0x000000bcb804723c */ /* 0x040ff00000041804 */
[C---:B------:R-:W-:Y:S01]  /*1e3f0*/  HMMA.16816.F32.BF16 R8, R184.reuse, R190, R8 ;  /* 0x000000beb808723c */ /* 0x040fe20000041808 */
[----:B------:R-:W-:Y:S07]  /*1e400*/  LDSM.16.M88.4 R188, [R222+UR6+0xa800] ;  /* 0x00a80006debc783b */ /* 0x000fee0008000200 */
[C---:B-1----:R-:W-:Y:S08]  /*1e410*/  HMMA.16816.F32.BF16 R12, R184.reuse, R172, R12 ;  /* 0x000000acb80c723c */ /* 0x042ff0000004180c */
[C---:B------:R-:W-:Y:S01]  /*1e420*/  HMMA.16816.F32.BF16 R16, R184.reuse, R174, R16 ;  /* 0x000000aeb810723c */ /* 0x040fe20000041810 */
[----:B------:R-:W1:Y:S07]  /*1e430*/  LDSM.16.M88.4 R172, [R3+0x9800] ;  /* 0x0098000003ac783b */ /* 0x000e6e0000000200 */
        /* <DEDUP_REMOVED lines=10> */
[C---:B--2---:R-:W-:Y:S08]  /*1e4e0*/  HMMA.16816.F32.BF16 R12, R176.reuse, R164, R12 ;  /* 0x000000a4b00c723c */ /* 0x044ff0000004180c */
[C---:B------:R-:W-:Y:S01]  /*1e4f0*/  HMMA.16816.F32.BF16 R16, R176.reuse, R166, R16 ;  /* 0x000000a6b010723c */ /* 0x040fe20000041810 */
[----:B------:R-:W2:Y:S07]  /*1e500*/  LDSM.16.M88.4 R164, [R222+UR6+0xb800] ;  /* 0x00b80006dea4783b */ /* 0x000eae0008000200 */
[C---:B----4-:R-:W-:Y:S08]  /*1e510*/  HMMA.16816.F32.BF16 R20, R176.reuse, R168, R20 ;  /* 0x000000a8b014723c */ /* 0x050ff00000041814 */
[C---:B------:R-:W-:Y:S01]  /*1e520*/  HMMA.16816.F32.BF16 R24, R176.reuse, R170, R24 ;  /* 0x000000aab018723c */ /* 0x040fe20000041818 */
[----:B------:R-:W3:Y:S07]  /*1e530*/  LDSM.16.M88.4 R168, [R219+0xa800] ;  /* 0x00a80000dba8783b */ /* 0x000eee0000000200 */
[C---:B-1----:R-:W-:Y:S08]  /*1e540*/  HMMA.16816.F32.BF16 R28, R176.reuse, R172, R28 ;  /* 0x000000acb01c723c */ /* 0x042ff0000004181c */
[----:B------:R-:W-:Y:S01]  /*1e550*/  HMMA.16816.F32.BF16 R32, R176, R174, R32 ;  /* 0x000000aeb020723c */ /* 0x000fe20000041820 */
[----:B------:R-:W1:Y:S05]  /*1e560*/  LDSM.16.M88.4 R172, [R219+0xb000] ;  /* 0x00b00000dbac783b */ /* 0x000e6a0000000200 */
        /* <DEDUP_REMOVED lines=12> */
[----:B------:R-:W2:Y:S05]  /*1e630*/  LDSM.16.M88.4 R164, [R217+0xa800] ;  /* 0x00a80000d9a4783b */ /* 0x000eaa0000000200 */
[----:B------:R-:W2:Y:S02]  /*1e640*/  LDSM.16.M88.4 R180, [R217+0xb000] ;  /* 0x00b00000d9b4783b */ /* 0x000ea40000000200 */
[C---:B------:R-:W-:Y:S08]  /*1e650*/  HMMA.16816.F32.BF16 R4, R196.reuse, R200, R4 ;  /* 0x000000c8c404723c */ /* 0x040ff00000041804 */
        /* <DEDUP_REMOVED lines=10> */
[----:B------:R-:W4:Y:S05]  /*1e700*/  LDSM.16.M88.4 R176, [R3+0xb800] ;  /* 0x00b8000003b0783b */ /* 0x000f2a0000000200 */
[----:B------:R-:W-:Y:S02]  /*1e710*/  LDSM.16.M88.4 R196, [R223+0x4000] ;  /* 0x00400000dfc4783b */ /* 0x000fe40000000200 */
[C---:B-----5:R-:W-:Y:S08]  /*1e720*/  HMMA.16816.F32.BF16 R4, R184.reuse, R204, R4 ;  /* 0x000000ccb804723c */ /* 0x060ff00000041804 */
[C---:B------:R-:W-:Y:S01]  /*1e730*/  HMMA.16816.F32.BF16 R8, R184.reuse, R206, R8 ;  /* 0x000000ceb808723c */ /* 0x040fe20000041808 */
[----:B------:R-:W5:Y:S07]  /*1e740*/  LDSM.16.M88.4 R204, [R222+UR6+0xc000] ;  /* 0x00c00006decc783b */ /* 0x000f6e0008000200 */
        /* <DEDUP_REMOVED lines=8> */
[----:B------:R-:W2:Y:S05]  /*1e7d0*/  LDSM.16.M88.4 R184, [R222+UR6+0xd800] ;  /* 0x00d80006deb8783b */ /* 0x000eaa0008000200 */
[----:B------:R-:W2:Y:S02]  /*1e7e0*/  LDSM.16.M88.4 R188, [R220+0x4000] ;  /* 0x00400000dcbc783b */ /* 0x000ea40000000200 */
[C---:B------:R-:W-:Y:S08]  /*1e7f0*/  HMMA.16816.F32.BF16 R4, R192.reuse, R200, R4 ;  /* 0x000000c8c004723c */ /* 0x040ff00000041804 */
[C---:B------:R-:W-:Y:S01]  /*1e800*/  HMMA.16816.F32.BF16 R8, R192.reuse, R202, R8 ;  /* 0x000000cac008723c */ /* 0x040fe20000041808 */
[----:B------:R-:W-:Y:S07]  /*1e810*/  LDSM.16.M88.4 R200, [R217+0xc000] ;  /* 0x00c00000d9c8783b */ /* 0x000fee0000000200 */
        /* <DEDUP_REMOVED lines=9> */
[----:B------:R-:W4:Y:S02]  /*1e8b0*/  LDSM.16.M88.4 R192, [R221+0x4000] ;  /* 0x00400000ddc0783b */ /* 0x000f240000000200 */
[C---:B-----5:R-:W-:Y:S08]  /*1e8c0*/  HMMA.16816.F32.BF16 R4, R196.reuse, R204, R4 ;  /* 0x000000ccc404723c */ /* 0x060ff00000041804 */
[C---:B------:R-:W-:Y:S01]  /*1e8d0*/  HMMA.16816.F32.BF16 R8, R196.reuse, R206, R8 ;  /* 0x000000cec408723c */ /* 0x040fe20000041808 */
[----:B------:R-:W-:Y:S07]  /*1e8e0*/  LDSM.16.M88.4 R204, [R3+0xc000] ;  /* 0x00c0000003cc783b */ /* 0x000fee0000000200 */
[C---:B--2---:R-:W-:Y:S08]  /*1e8f0*/  HMMA.16816.F32.BF16 R12, R196.reuse, R164, R12 ;  /* 0x000000a4c40c723c */ /* 0x044ff0000004180c */
[C---:B------:R-:W-:Y:S01]  /*1e900*/  HMMA.16816.F32.BF16 R16, R196.reuse, R166, R16 ;  /* 0x000000a6c410723c */ /* 0x040fe20000041810 */
[----:B------:R-:W2:Y:S07]  /*1e910*/  LDSM.16.M88.4 R164, [R217+0xc800] ;  /* 0x00c80000d9a4783b */ /* 0x000eae0000000200 */
        /* <DEDUP_REMOVED lines=20> */
[C---:B------:R-:W-:Y:S08]  /*1ea60*/  HMMA.16816.F32.BF16 R4, R192.reuse, R200, R4 ;  /* 0x000000c8c004723c */ /* 0x040ff00000041804 */
[C---:B------:R-:W-:Y:S01]  /*1ea70*/  HMMA.16816.F32.BF16 R8, R192.reuse, R202, R8 ;  /* 0x000000cac008723c */ /* 0x040fe20000041808 */
[----:B------:R-:W4:Y:S07]  /*1ea80*/  LDSM.16.M88.4 R200, [R222+UR6+0xe000] ;  /* 0x00e00006dec8783b */ /* 0x000f2e0008000200 */
[C---:B--2---:R-:W-:Y:S08]  /*1ea90*/  HMMA.16816.F32.BF16 R12, R192.reuse, R164, R12 ;  /* 0x000000a4c00c723c */ /* 0x044ff0000004180c */
[C---:B------:R-:W-:Y:S01]  /*1eaa0*/  HMMA.16816.F32.BF16 R16, R192.reuse, R166, R16 ;  /* 0x000000a6c010723c */ /* 0x040fe20000041810 */
[----:B------:R-:W2:Y:S07]  /*1eab0*/  LDSM.16.M88.4 R164, [R222+UR6+0xe800] ;  /* 0x00e80006dea4783b */ /* 0x000eae0008000200 */
        /* <DEDUP_REMOVED lines=37> */
[C---:B-1----:R-:W-:Y:S08]  /*1ed10*/  HMMA.16816.F32.BF16 R20, R192.reuse, R172, R20 ;  /* 0x000000acc014723c */ /* 0x042ff00000041814 */
[C---:B------:R-:W-:Y:S08]  /*1ed20*/  HMMA.16816.F32.BF16 R24, R192.reuse, R174, R24 ;  /* 0x000000aec018723c */ /* 0x040ff00000041818 */
[C---:B----4-:R-:W-:Y:S08]  /*1ed30*/  HMMA.16816.F32.BF16 R28, R192.reuse, R176, R28 ;  /* 0x000000b0c01c723c */ /* 0x050ff0000004181c */
[----:B------:R-:W-:Y:S08]  /*1ed40*/  HMMA.16816.F32.BF16 R32, R192, R178, R32 ;  /* 0x000000b2c020723c */ /* 0x000ff00000041820 */
[C---:B------:R-:W-:Y:S08]  /*1ed50*/  HMMA.16816.F32.BF16 R4, R196.reuse, R200, R4 ;  /* 0x000000c8c404723c */ /* 0x040ff00000041804 */
[C---:B------:R-:W-:Y:S08]  /*1ed60*/  HMMA.16816.F32.BF16 R8, R196.reuse, R202, R8 ;  /* 0x000000cac408723c */ /* 0x040ff00000041808 */
[C---:B--2---:R-:W-:Y:S08]  /*1ed70*/  HMMA.16816.F32.BF16 R12, R196.reuse, R164, R12 ;  /* 0x000000a4c40c723c */ /* 0x044ff0000004180c */
        /* <DEDUP_REMOVED lines=28> */
[----:B------:R-:W-:Y:S07]  /*1ef40*/  FMUL.FTZ R19, R19, UR12 ;  /* 0x0000000c13137c20 */ /* 0x000fee0008410000 */
        /* <DEDUP_REMOVED lines=13> */
[----:B------:R-:W-:Y:S07]  /*1f020*/  FMUL.FTZ R6, R23, UR12 ;  /* 0x0000000c17067c20 */ /* 0x000fee0008410000 */
[----:B------:R4:W1:Y:S01]  /*1f030*/  MUFU.TANH R206, R20 ;  /* 0x0000001400ce7308 */ /* 0x0008620000002400 */
[----:B-----5:R-:W-:Y:S01]  /*1f040*/  FMUL.FTZ R3, R21, UR12 ;  /* 0x0000000c15037c20 */ /* 0x020fe20008410000 */
[----:B------:R-:W-:Y:S08]  /*1f050*/  FMUL.FTZ R7, R24, UR12 ;  /* 0x0000000c18077c20 */ /* 0x000ff00008410000 */
[----:B------:R5:W1:Y:S10]  /*1f060*/  MUFU.TANH R207, R22 ;  /* 0x0000001600cf7308 */ /* 0x000a740000002400 */
[----:B------:R1:W1:Y:S01]  /*1f070*/  MUFU.TANH R12, R175 ;  /* 0x000000af000c7308 */ /* 0x0002620000002400 */
[C---:B---3--:R-:W-:Y:S03]  /*1f080*/  HMMA.16816.F32.BF16 R28, R188.reuse, R8, R28 ;  /* 0x00000008bc1c723c */ /* 0x048fe6000004181c */
[----:B------:R-:W-:Y:S01]  /*1f090*/  FMUL.FTZ R8, R25, UR12 ;  /* 0x0000000c19087c20 */ /* 0x000fe20008410000 */
[----:B------:R-:W-:Y:S01]  /*1f0a0*/  FMUL.FTZ R9, R26, UR12 ;  /* 0x0000000c1a097c20 */ /* 0x000fe20008410000 */
[----:B----4-:R-:W-:Y:S04]  /*1f0b0*/  FMUL.FTZ R20, R27, UR12 ;  /* 0x0000000c1b147c20 */ /* 0x010fe80008410000 */
[----:B------:R-:W3:Y:S01]  /*1f0c0*/  MUFU.TANH R13, R13 ;  /* 0x0000000d000d7308 */ /* 0x000ee20000002400 */
[----:B------:R-:W-:Y:S09]  /*1f0d0*/  HMMA.16816.F32.BF16 R32, R188, R10, R32 ;  /* 0x0000000abc20723c */ /* 0x000ff20000041820 */
[----:B------:R-:W4:Y:S01]  /*1f0e0*/  MUFU.TANH R14, R14 ;  /* 0x0000000e000e7308 */ /* 0x000f220000002400 */
[----:B------:R-:W-:Y:S01]  /*1f0f0*/  FMUL.FTZ R21, R28, UR12 ;  /* 0x0000000c1c157c20 */ /* 0x000fe20008410000 */
[----:B------:R-:W-:Y:S01]  /*1f100*/  FMUL.FTZ R10, R30, UR12 ;  /* 0x0000000c1e0a7c20 */ /* 0x000fe20008410000 */
[----:B------:R-:W-:Y:S01]  /*1f110*/  FMUL.FTZ R11, R31, UR12 ;  /* 0x0000000c1f0b7c20 */ /* 0x000fe20008410000 */
[----:B------:R-:W-:Y:S06]  /*1f120*/  FMUL.FTZ R29, R29, UR12 ;  /* 0x0000000c1d1d7c20 */ /* 0x000fec0008410000 */
[----:B------:R-:W1:Y:S01]  /*1f130*/  MUFU.TANH R15, R15 ;  /* 0x0000000f000f7308 */ /* 0x000e620000002400 */
[----:B------:R-:W-:Y:S01]  /*1f140*/  FMUL.FTZ R178, R32, UR12 ;  /* 0x0000000c20b27c20 */ /* 0x000fe20008410000 */
[----:B-----5:R-:W-:Y:S01]  /*1f150*/  FMUL.FTZ R22, R34, UR12 ;  /* 0x0000000c22167c20 */ /* 0x020fe20008410000 */
[----:B------:R-:W-:Y:S01]  /*1f160*/  FMUL.FTZ R28, R35, UR12 ;  /* 0x0000000c231c7c20 */ /* 0x000fe20008410000 */
[----:B------:R-:W-:Y:S06]  /*1f170*/  FMUL.FTZ R33, R33, UR12 ;  /* 0x0000000c21217c20 */ /* 0x000fec0008410000 */
        /* <DEDUP_REMOVED lines=15> */
[----:B------:R1:W1:Y:S10]  /*1f270*/  MUFU.TANH R177, R33 ;  /* 0x0000002100b17308 */ /* 0x0002740000002400 */
[----:B------:R-:W1:Y:S10]  /*1f280*/  MUFU.TANH R22, R22 ;  /* 0x0000001600167308 */ /* 0x000e740000002400 */
[----:B------:R-:W1:Y:S01]  /*1f290*/  MUFU.TANH R28, R28 ;  /* 0x0000001c001c7308 */ /* 0x000e620000002400 */
[----:B--234-:R-:W-:Y:S05]  /*1f2a0*/  BRA.U !UP0, `(.L_x_5802) ;  /* 0x0000000508a87547 */ /* 0x01cfea000b800000 */
[----:B-1----:R-:W1:Y:S08]  /*1f2b0*/  LDC.64 R4, c[0x0][0x4e0] ;  /* 0x00013800ff047b82 */ /* 0x002e700000000a00 */
        /* <DEDUP_REMOVED lines=49> */
[----:B------:R-:W1:Y:S03]  /*1f5d0*/  LDC.64 R4, c[0x0][0x3b8] ;  /* 0x0000ee00ff047b82 */ /* 0x000e660000000a00 */
        /* <DEDUP_REMOVED lines=13> */
[----:B------:R-:W2:Y:S03]  /*1f6b0*/  LDG.E R25, desc[UR16][R32.64] ;  /* 0x0000001020197981 */ /* 0x000ea6000c1e1900 */
[-C--:B-1----:R-:W-:Y:S01]  /*1f6c0*/  IMAD.WIDE.U32 R30, R27, R4.reuse, RZ ;  /* 0x000000041b1e7225 */ /* 0x082fe200078e00ff */
[----:B------:R-:W-:Y:S05]  /*1f6d0*/  SHF.R.S32.HI R29, RZ, 0x1f, R27 ;  /* 0x0000001fff1d7819 */ /* 0x000fea000001141b */
[----:B------:R-:W-:Y:S04]  /*1f6e0*/  IMAD R24, R29, R4, RZ ;  /* 0x000000041d187224 */ /* 0x000fe800078e02ff */
        /* <DEDUP_REMOVED lines=10> */
.L_x_5803:
        /* <DEDUP_REMOVED lines=28> */
.L_x_5802:
[----:B------:R-:W-:Y:S01]  /*1f950*/  IADD3 R31, PT, PT, R236, -0x1f, RZ ;  /* 0xffffffe1ec1f7810 */ /* 0x000fe20007ffe0ff */
[----:B------:R-:W-:Y:S01]  /*1f960*/  UISETP.GT.AND UP0, UPT, UR14, UR7, UPT ;  /* 0x000000070e00728c */ /* 0x000fe2000bf04270 */
[C---:B------:R-:W-:Y:S01]  /*1f970*/  ISETP.GT.AND P1, PT, R232.reuse, R236, PT ;  /* 0x000000ece800720c */ /* 0x040fe20003f24270 */
[----:B------:R-:W-:Y:S01]  /*1f980*/  UIADD3 UR15, UPT, UPT, UR15, -0x40, URZ ;  /* 0xffffffc00f0f7890 */ /* 0x000fe2000fffe0ff */
[----:B------:R-:W-:Y:S02]  /*1f990*/  ISETP.GT.AND P5, PT, R232, R31, PT ;  /* 0x0000001fe800720c */ /* 0x000fe40003fa4270 */
[C---:B-12---:R-:W-:Y:S02]  /*1f9a0*/  IADD3 R4, PT, PT, R236.reuse, -0x20, RZ ;  /* 0xffffffe0ec047810 */ /* 0x046fe40007ffe0ff */
[----:B------:R-:W-:Y:S02]  /*1f9b0*/  IADD3 R5, PT, PT, R236, -0x17, RZ ;  /* 0xffffffe9ec057810 */ /* 0x000fe40007ffe0ff */
[----:B------:R-:W-:Y:S02]  /*1f9c0*/  FSEL R206, R206, -INF , !P1 ;  /* 0xff800000cece7808 */ /* 0x000fe40004800000 */
[----:B------:R-:W-:Y:S02]  /*1f9d0*/  FSEL R169, R169, -INF , !P5 ;  /* 0xff800000a9a97808 */ /* 0x000fe40006800000 */
[----:B------:R-:W-:Y:S02]  /*1f9e0*/  ISETP.GT.AND P1, PT, R233, R4, PT ;  /* 0x00000004e900720c */ /* 0x000fe40003f24270 */
[----:B------:R-:W-:Y:S02]  /*1f9f0*/  ISETP.GT.AND P5, PT, R232, R5, PT ;  /* 0x00000005e800720c */ /* 0x000fe40003fa4270 */
[----:B------:R-:W-:Y:S02]  /*1fa00*/  IADD3 R26, PT, PT, R236, -0x10, RZ ;  /* 0xfffffff0ec1a7810 */ /* 0x000fe40007ffe0ff */
[----:B------:R-:W-:Y:S02]  /*1fa10*/  FSEL R170, R170, -INF , !P1 ;  /* 0xff800000aaaa7808 */ /* 0x000fe40004800000 */
[----:B------:R-:W-:Y:S02]  /*1fa20*/  FSEL R30, R165, -INF , !P5 ;  /* 0xff800000a51e7808 */ /* 0x000fe40006800000 */
[C---:B------:R-:W-:Y:S02]  /*1fa30*/  ISETP.GT.AND P1, PT, R232.reuse, R26, PT ;  /* 0x0000001ae800720c */ /* 0x040fe40003f24270 */
[C---:B------:R-:W-:Y:S02]  /*1fa40*/  ISETP.GT.AND P6, PT, R233.reuse, R236, PT ;  /* 0x000000ece900720c */ /* 0x040fe40003fc4270 */
[----:B------:R-:W-:Y:S02]  /*1fa50*/  ISETP.GT.AND P4, PT, R232, R4, PT ;  /* 0x00000004e800720c */ /* 0x000fe40003f84270 */
[----:B------:R-:W-:Y:S02]  /*1fa60*/  ISETP.GT.AND P5, PT, R233, R31, PT ;  /* 0x0000001fe900720c */ /* 0x000fe40003fa4270 */
[C---:B------:R-:W-:Y:S02]  /*1fa70*/  IADD3 R27, PT, PT, R236.reuse, -0x18, RZ ;  /* 0xffffffe8ec1b7810 */ /* 0x040fe40007ffe0ff */
[----:B------:R-:W-:Y:S02]  /*1fa80*/  IADD3 R25, PT, PT, R236, -0xf, RZ ;  /* 0xfffffff1ec197810 */ /* 0x000fe40007ffe0ff */
[----:B------:R-:W-:Y:S02]  /*1fa90*/  FSEL R168, R168, -INF , !P4 ;  /* 0xff800000a8a87808 */ /* 0x000fe40006000000 */
[----:B------:R-:W-:Y:S02]  /*1faa0*/  FSEL R194, R12, -INF , !P1 ;  /* 0xff8000000cc27808 */ /* 0x000fe40004800000 */
[----:B------:R-:W-:Y:S02]  /*1fab0*/  FSEL R207, R207, -INF , !P6 ;  /* 0xff800000cfcf7808 */ /* 0x000fe40007000000 */
[C---:B------:R-:W-:Y:S02]  /*1fac0*/  ISETP.GE.AND P6, PT, R4.reuse, R231, PT ;  /* 0x000000e70400720c */ /* 0x040fe40003fc6270 */
[----:B------:R-:W-:Y:S02]  /*1fad0*/  FSEL R171, R171, -INF , !P5 ;  /* 0xff800000abab7808 */ /* 0x000fe40006800000 */
[----:B------:R-:W-:Y:S02]  /*1fae0*/  ISETP.GT.AND P1, PT, R233, R27, PT ;  /* 0x0000001be900720c */ /* 0x000fe40003f24270 */
[----:B------:R-:W-:Y:S02]  /*1faf0*/  ISETP.GE.AND P4, PT, R4, R230, PT ;  /* 0x000000e60400720c */ /* 0x000fe40003f86270 */
[----:B------:R-:W-:Y:S02]  /*1fb00*/  ISETP.GT.AND P5, PT, R232, R25, PT ;  /* 0x00000019e800720c */ /* 0x000fe40003fa4270 */
        /* <DEDUP_REMOVED lines=8> */
[----:B------:R-:W-:Y:S02]  /*1fb90*/  ISETP.GT.AND P1, PT, R233, R26, PT ;  /* 0x0000001ae900720c */ /* 0x000fe40003f24270 */
[----:B------:R-:W-:Y:S02]  /*1fba0*/  IADD3 R23, PT, PT, R236, 0x1, RZ ;  /* 0x00000001ec177810 */ /* 0x000fe40007ffe0ff */
[-C--:B------:R-:W-:Y:S02]  /*1fbb0*/  ISETP.GT.AND P5, PT, R232, R24.reuse, PT ;  /* 0x00000018e800720c */ /* 0x080fe40003fa4270 */
[----:B------:R-:W-:Y:S02]  /*1fbc0*/  FSEL R197, R14, -INF , !P1 ;  /* 0xff8000000ec57808 */ /* 0x000fe40004800000 */
[----:B------:R-:W-:Y:S02]  /*1fbd0*/  FSEL R29, R17, -INF , !P5 ;  /* 0xff800000111d7808 */ /* 0x000fe40006800000 */
[----:B------:R-:W-:Y:S02]  /*1fbe0*/  ISETP.GT.AND P1, PT, R232, R23, PT ;  /* 0x00000017e800720c */ /* 0x000fe40003f24270 */
[----:B------:R-:W-:Y:S02]  /*1fbf0*/  ISETP.GT.AND P5, PT, R233, R25, PT ;  /* 0x00000019e900720c */ /* 0x000fe40003fa4270 */
[----:B------:R-:W-:Y:S02]  /*1fc00*/  FSEL R204, R3, -INF , !P1 ;  /* 0xff80000003cc7808 */ /* 0x000fe40004800000 */
[----:B------:R-:W-:Y:S02]  /*1fc10*/  ISETP.GT.AND P1, PT, R233, R24, PT ;  /* 0x00000018e900720c */ /* 0x000fe40003f24270 */
[----:B------:R-:W-:Y:S02]  /*1fc20*/  FSEL R195, R15, -INF , !P5 ;  /* 0xff8000000fc37808 */ /* 0x000fe40006800000 */
[C---:B------:R-:W-:Y:S02]  /*1fc30*/  IADD3 R16, PT, PT, R236.reuse, 0x9, RZ ;  /* 0x00000009ec107810 */ /* 0x040fe40007ffe0ff */
[----:B------:R-:W-:Y:S02]  /*1fc40*/  ISETP.GT.AND P5, PT, R233, R4, PT ;  /* 0x00000004e900720c */ /* 0x000fe40003fa4270 */
[----:B------:R-:W-:Y:S02]  /*1fc50*/  IADD3 R17, PT, PT, R236, 0x8, RZ ;  /* 0x00000008ec117810 */ /* 0x000fe40007ffe0ff */
[----:B------:R-:W-:Y:S02]  /*1fc60*/  FSEL R19, R19, -INF , !P1 ;  /* 0xff80000013137808 */ /* 0x000fe40004800000 */
[----:B------:R-:W-:Y:S02]  /*1fc70*/  FSEL R18, R18, -INF , !P5 ;  /* 0xff80000012127808 */ /* 0x000fe40006800000 */
[C---:B------:R-:W-:Y:S02]  /*1fc80*/  ISETP.GT.AND P1, PT, R232.reuse, R16, PT ;  /* 0x00000010e800720c */ /* 0x040fe40003f24270 */
[----:B------:R-:W-:Y:S02]  /*1fc90*/  ISETP.GT.AND P5, PT, R232, R17, PT ;  /* 0x00000011e800720c */ /* 0x000fe40003fa4270 */
[----:B------:R-:W-:Y:S02]  /*1fca0*/  IADD3 R15, PT, PT, R236, 0x10, RZ ;  /* 0x00000010ec0f7810 */ /* 0x000fe40007ffe0ff */
[----:B------:R-:W-:Y:S02]  /*1fcb0*/  FSEL R200, R8, -INF , !P1 ;  /* 0xff80000008c87808 */ /* 0x000fe40004800000 */
[----:B------:R-:W-:Y:S02]  /*1fcc0*/  FSEL R202, R7, -INF , !P5 ;  /* 0xff80000007ca7808 */ /* 0x000fe40006800000 */
[----:B------:R-:W-:Y:S02]  /*1fcd0*/  ISETP.GT.AND P1, PT, R232, R15, PT ;  /* 0x0000000fe800720c */ /* 0x000fe40003f24270 */
[----:B------:R-:W-:Y:S02]  /*1fce0*/  ISETP.GT.AND P5, PT, R233, R23, PT ;  /* 0x00000017e900720c */ /* 0x000fe40003fa4270 */
[----:B------:R-:W-:Y:S02]  /*1fcf0*/  FSEL R21, R21, -INF , !P1 ;  /* 0xff80000015157808 */ /* 0x000fe40004800000 */
[----:B------:R-:W-:Y:S02]  /*1fd00*/  ISETP.GT.AND P1, PT, R233, R17, PT ;  /* 0x00000011e900720c */ /* 0x000fe40003f24270 */
[----:B------:R-:W-:Y:S02]  /*1fd10*/  FSEL R205, R6, -INF , !P5 ;  /* 0xff80000006cd7808 */ /* 0x000fe40006800000 */
[----:B------:R-:W-:Y:S02]  /*1fd20*/  IADD3 R6, PT, PT, R236, 0x19, RZ ;  /* 0x00000019ec067810 */ /* 0x000fe40007ffe0ff */
[----:B------:R-:W-:Y:S02]  /*1fd30*/  FSEL R203, R9, -INF , !P1 ;  /* 0xff80000009cb7808 */ /* 0x000fe40004800000 */
[----:B------:R-:W-:Y:S02]  /*1fd40*/  ISETP.GT.AND P1, PT, R232, R6, PT ;  /* 0x00000006e800720c */ /* 0x000fe40003f24270 */
[C---:B------:R-:W-:Y:S02]  /*1fd50*/  IADD3 R13, PT, PT, R236.reuse, 0x11, RZ ;  /* 0x00000011ec0d7810 */ /* 0x040fe40007ffe0ff */
[----:B------:R-:W-:Y:S02]  /*1fd60*/  FSEL R177, R177, -INF , !P1 ;  /* 0xff800000b1b17808 */ /* 0x000fe40004800000 */
[C---:B------:R-:W-:Y:S02]  /*1fd70*/  ISETP.GT.AND P1, PT, R233.reuse, R15, PT ;  /* 0x0000000fe900720c */ /* 0x040fe40003f24270 */
[----:B------:R-:W-:Y:S02]  /*1fd80*/  IADD3 R3, PT, PT, R236, 0x18, RZ ;  /* 0x00000018ec037810 */ /* 0x000fe40007ffe0ff */
[----:B------:R-:W-:Y:S02]  /*1fd90*/  ISETP.GT.AND P5, PT, R232, R13, PT ;  /* 0x0000000de800720c */ /* 0x000fe40003fa4270 */
[----:B------:R-:W-:Y:S02]  /*1fda0*/  FSEL R191, R10, -INF , !P1 ;  /* 0xff8000000abf7808 */ /* 0x000fe40004800000 */
[C---:B------:R-:W-:Y:S02]  /*1fdb0*/  ISETP.GT.AND P1, PT, R233.reuse, R3, PT ;  /* 0x00000003e900720c */ /* 0x040fe40003f24270 */
[----:B------:R-:W-:Y:S02]  /*1fdc0*/  ISETP.GT.AND P0, PT, R232, R27, PT ;  /* 0x0000001be800720c */ /* 0x000fe40003f04270 */
[----:B------:R-:W-:Y:S02]  /*1fdd0*/  FSEL R188, R188, -INF , !P5 ;  /* 0xff800000bcbc7808 */ /* 0x000fe40006800000 */
[----:B------:R-:W-:Y:S02]  /*1fde0*/  ISETP.GT.AND P5, PT, R233, R16, PT ;  /* 0x00000010e900720c */ /* 0x000fe40003fa4270 */
[----:B------:R-:W-:Y:S02]  /*1fdf0*/  FSEL R22, R22, -INF , !P1 ;  /* 0xff80000016167808 */ /* 0x000fe40004800000 */
[----:B------:R-:W-:Y:S02]  /*1fe00*/  FSEL R14, R168, -INF , !P6 ;  /* 0xff800000a80e7808 */ /* 0x000fe40007000000 */
[----:B------:R-:W-:Y:S02]  /*1fe10*/  FSEL R164, R164, -INF , !P0 ;  /* 0xff800000a4a47808 */ /* 0x000fe40004000000 */
[-C--:B------:R-:W-:Y:S02]  /*1fe20*/  ISETP.GE.AND P1, PT, R27, R231.reuse, PT ;  /* 0x000000e71b00720c */ /* 0x080fe40003f26270 */
[C---:B------:R-:W-:Y:S02]  /*1fe30*/  ISETP.GE.AND P6, PT, R5.reuse, R231, PT ;  /* 0x000000e70500720c */ /* 0x040fe40003fc6270 */
[----:B------:R-:W-:Y:S02]  /*1fe40*/  FSEL R20, R20, -INF , !P5 ;  /* 0xff80000014147808 */ /* 0x000fe40006800000 */
[----:B------:R-:W-:Y:S02]  /*1fe50*/  ISETP.GT.AND P5, PT, R232, R3, PT ;  /* 0x00000003e800720c */ /* 0x000fe40003fa4270 */
[-C--:B------:R-:W-:Y:S02]  /*1fe60*/  ISETP.GE.AND P0, PT, R236, R231.reuse, PT ;  /* 0x000000e7ec00720c */ /* 0x080fe40003f06270 */
[----:B------:R-:W-:Y:S02]  /*1fe70*/  FSEL R8, R30, -INF , !P6 ;  /* 0xff8000001e087808 */ /* 0x000fe40007000000 */
[----:B------:R-:W-:Y:S02]  /*1fe80*/  FSEL R10, R164, -INF , !P1 ;  /* 0xff800000a40a7808 */ /* 0x000fe40004800000 */
[----:B------:R-:W-:Y:S02]  /*1fe90*/  ISETP.GE.AND P6, PT, R26, R231, PT ;  /* 0x000000e71a00720c */ /* 0x000fe40003fc6270 */
[-C--:B------:R-:W-:Y:S02]  /*1fea0*/  ISETP.GE.AND P1, PT, R5, R230.reuse, PT ;  /* 0x000000e60500720c */ /* 0x080fe40003f26270 */
[----:B------:R-:W-:Y:S02]  /*1feb0*/  FSEL R178, R178, -INF , !P5 ;  /* 0xff800000b2b27808 */ /* 0x000fe40006800000 */
[----:B------:R-:W-:Y:S02]  /*1fec0*/  FSEL R206, R206, -INF , !P0 ;  /* 0xff800000cece7808 */ /* 0x000fe40004000000 */
[----:B------:R-:W-:Y:S02]  /*1fed0*/  ISETP.GT.AND P5, PT, R233, R13, PT ;  /* 0x0000000de900720c */ /* 0x000fe40003fa4270 */
[-C--:B------:R-:W-:Y:S02]  /*1fee0*/  ISETP.GE.AND P0, PT, R236, R230.reuse, PT ;  /* 0x000000e6ec00720c */ /* 0x080fe40003f06270 */
[----:B------:R-:W-:Y:S02]  /*1fef0*/  FSEL R194, R194, -INF , !P6 ;  /* 0xff800000c2c27808 */ /* 0x000fe40007000000 */
[----:B------:R-:W-:Y:S02]  /*1ff00*/  FSEL R7, R173, -INF , !P1 ;  /* 0xff800000ad077808 */ /* 0x000fe40004800000 */
[-C--:B------:R-:W-:Y:S02]  /*1ff10*/  ISETP.GE.AND P6, PT, R25, R230.reuse, PT ;  /* 0x000000e61900720c */ /* 0x080fe40003fc6270 */
[----:B------:R-:W-:Y:S02]  /*1ff20*/  ISETP.GE.AND P1, PT, R4, R230, PT ;  /* 0x000000e60400720c */ /* 0x000fe40003f26270 */
[----:B------:R-:W-:Y:S02]  /*1ff30*/  FSEL R189, R11, -INF , !P5 ;  /* 0xff8000000bbd7808 */ /* 0x000fe40006800000 */
[----:B------:R-:W-:Y:S02]  /*1ff40*/  FSEL R207, R207, -INF , !P0 ;  /* 0xff800000cfcf7808 */ /* 0x000fe40004000000 */
[-C--:B------:R-:W-:Y:S02]  /*1ff50*/  ISETP.GE.AND P5, PT, R31, R231.reuse, PT ;  /* 0x000000e71f00720c */ /* 0x080fe40003fa6270 */
        /* <DEDUP_REMOVED lines=13> */
[CC--:B------:R-:W-:Y:S02]  /*20030*/  ISETP.GE.AND P6, PT, R15.reuse, R231.reuse, PT ;  /* 0x000000e70f00720c */ /* 0x0c0fe40003fc6270 */
[----:B------:R-:W-:Y:S02]  /*20040*/  ISETP.GE.AND P1, PT, R15, R230, PT ;  /* 0x000000e60f00720c */ /* 0x000fe40003f26270 */
[----:B------:R-:W-:Y:S02]  /*20050*/  FMNMX3.FTZ R15, R0, R14, R12, !PT ;  /* 0x0000000e000f7276 */ /* 0x000fe4000781000c */
[----:B------:R-:W-:Y:S02]  /*20060*/  FSEL R5, R171, -INF , !P0 ;  /* 0xff800000ab057808 */ /* 0x000fe40004000000 */
[----:B------:R-:W-:Y:S02]  /*20070*/  FSEL R9, R172, -INF , !P5 ;  /* 0xff800000ac097808 */ /* 0x000fe40006800000 */
[----:B------:R-:W-:Y:S02]  /*20080*/  ISETP.GE.AND P0, PT, R26, R230, PT ;  /* 0x000000e61a00720c */ /* 0x000fe40003f06270 */
[----:B------:R-:W-:Y:S02]  /*20090*/  FSEL R192, R192, -INF , !P4 ;  /* 0xff800000c0c07808 */ /* 0x000fe40006000000 */
        /* <DEDUP_REMOVED lines=11> */
[----:B------:R-:W-:Y:S02]  /*20150*/  FMNMX3.FTZ R4, R4, R9, R7, !PT ;  /* 0x0000000904047276 */ /* 0x000fe40007810007 */
[----:B------:R-:W-:Y:S02]  /*20160*/  FMNMX3.FTZ R15, R15, R174, R172, !PT ;  /* 0x000000ae0f0f7276 */ /* 0x000fe400078100ac */
[----:B------:R-:W-:Y:S02]  /*20170*/  FSEL R204, R204, -INF , !P5 ;  /* 0xff800000cccc7808 */ /* 0x000fe40006800000 */
[----:B------:R-:W-:Y:S02]  /*20180*/  FSEL R205, R205, -INF , !P0 ;  /* 0xff800000cdcd7808 */ /* 0x000fe40004000000 */
[----:B------:R-:W-:Y:S02]  /*20190*/  FSEL R173, R19, -INF , !P4 ;  /* 0xff80000013ad7808 */ /* 0x000fe40006000000 */
[----:B------:R-:W-:Y:S02]  /*201a0*/  FMNMX3.FTZ R4, R4, R197, R195, !PT ;  /* 0x000000c504047276 */ /* 0x000fe400078100c3 */
[----:B------:R-:W-:Y:S02]  /*201b0*/  ISETP.GE.AND P0, PT, R13, R231, PT ;  /* 0x000000e70d00720c */ /* 0x000fe40003f06270 */
[----:B------:R-:W-:Y:S02]  /*201c0*/  FSEL R190, R21, -INF , !P6 ;  /* 0xff80000015be7808 */ /* 0x000fe40007000000 */
[-C--:B------:R-:W-:Y:S02]  /*201d0*/  ISETP.GE.AND P4, PT, R16, R230.reuse, PT ;  /* 0x000000e61000720c */ /* 0x080fe40003f86270 */
[----:B------:R-:W-:Y:S02]  /*201e0*/  ISETP.GE.AND P6, PT, R13, R230, PT ;  /* 0x000000e60d00720c */ /* 0x000fe40003fc6270 */
[----:B------:R-:W-:Y:S02]  /*201f0*/  FMNMX3.FTZ R13, R15, R206, R204, !PT ;  /* 0x000000ce0f0d7276 */ /* 0x000fe400078100cc */
[----:B------:R-:W-:Y:S02]  /*20200*/  FMNMX3.FTZ R4, R4, R175, R173, !PT ;  /* 0x000000af04047276 */ /* 0x000fe400078100ad */
[----:B------:R-:W-:Y:S02]  /*20210*/  ISETP.GE.AND P5, PT, R17, R230, PT ;  /* 0x000000e61100720c */ /* 0x000fe40003fa6270 */
[----:B------:R-:W-:Y:S02]  /*20220*/  FSEL R188, R188, -INF , !P0 ;  /* 0xff800000bcbc7808 */ /* 0x000fe40004000000 */
[-C--:B------:R-:W-:Y:S02]  /*20230*/  ISETP.GE.AND P0, PT, R6, R231.reuse, PT ;  /* 0x000000e70600720c */ /* 0x080fe40003f06270 */
[----:B------:R-:W-:Y:S02]  /*20240*/  FSEL R201, R20, -INF , !P4 ;  /* 0xff80000014c97808 */ /* 0x000fe40006000000 */
        /* <DEDUP_REMOVED lines=9> */
[----:B------:R-:W-:Y:S02]  /*202e0*/  ISETP.GE.AND P5, PT, R6, R230, PT ;  /* 0x000000e60600720c */ /* 0x000fe40003fa6270 */
[----:B------:R-:W-:Y:S02]  /*202f0*/  FSEL R189, R189, -INF , !P6 ;  /* 0xff800000bdbd7808 */ /* 0x000fe40007000000 */
[----:B------:R-:W-:Y:S02]  /*20300*/  FMNMX3.FTZ R4, R4, R203, R201, !PT ;  /* 0x000000cb04047276 */ /* 0x000fe400078100c9 */
[----:B------:R-:W-:Y:S02]  /*20310*/  FMNMX3.FTZ R15, R3, R178, R177, !PT ;  /* 0x000000b2030f7276 */ /* 0x000fe400078100b1 */
[----:B------:R-:W-:Y:S02]  /*20320*/  FSEL R166, R22, -INF , !P0 ;  /* 0xff80000016a67808 */ /* 0x000fe40004000000 */
[----:B------:R-:W-:Y:S01]  /*20330*/  FSEL R165, R165, -INF , !P5 ;  /* 0xff800000a5a57808 */ /* 0x000fe20006800000 */
[----:B------:R-:W1:Y:S01]  /*20340*/  SHFL.BFLY PT, R16, R15, 0x2, 0x1f ;  /* 0x0c401f000f107f89 */ /* 0x000e6200000e0000 */
[----:B------:R-:W-:Y:S02]  /*20350*/  FMNMX3.FTZ R3, R4, R191, R189, !PT ;  /* 0x000000bf04037276 */ /* 0x000fe400078100bd */
[----:B------:R-:W-:Y:S05]  /*20360*/  IADD3 R167, PT, PT, R215, 0x10040, RZ ;  /* 0x00010040d7a77810 */ /* 0x000fea0007ffe0ff */
[----:B------:R-:W-:Y:S01]  /*20370*/  LDSM.16.MT88.4 R20, [R213+0x10000] ;  /* 0x01000000d514783b */ /* 0x000fe20000004200 */
[----:B------:R-:W-:Y:S02]  /*20380*/  FMNMX3.FTZ R6, R3, R166, R165, !PT ;  /* 0x000000a603067276 */ /* 0x000fe400078100a5 */
[----:B------:R-:W-:Y:S02]  /*20390*/  @P2 IADD3 R167, PT, PT, R234, -0x40, RZ ;  /* 0xffffffc0eaa72810 */ /* 0x000fe40007ffe0ff */
[----:B------:R-:W-:Y:S02]  /*203a0*/  IADD3 R236, PT, PT, R236, -0x40, RZ ;  /* 0xffffffc0ecec7810 */ /* 0x000fe40007ffe0ff */
[----:B------:R-:W-:Y:S01]  /*203b0*/  IADD3 R216, PT, PT, R216, R167, RZ ;  /* 0x000000a7d8d87210 */ /* 0x000fe20007ffe0ff */
[----:B------:R-:W2:Y:S08]  /*203c0*/  SHFL.BFLY PT, R3, R6, 0x2, 0x1f ;  /* 0x0c401f0006037f89 */ /* 0x000eb000000e0000 */
[----:B------:R-:W-:Y:S01]  /*203d0*/  LDSM.16.MT88.4 R28, [R167] ;  /* 0x00000000a71c783b */ /* 0x000fe20000004200 */
[----:B-1----:R-:W-:Y:S07]  /*203e0*/  FMNMX.FTZ R13, R15, R16, !PT ;  /* 0x000000100f0d7209 */ /* 0x002fee0007810000 */
[----:B------:R-:W1:Y:S01]  /*203f0*/  SHFL.BFLY PT, R164, R13, 0x1, 0x1f ;  /* 0x0c201f000da47f89 */ /* 0x000e6200000e0000 */
[----:B--2---:R-:W-:Y:S07]  /*20400*/  FMNMX.FTZ R4, R6, R3, !PT ;  /* 0x0000000306047209 */ /* 0x004fee0007810000 */
[----:B------:R-:W2:Y:S01]  /*20410*/  SHFL.BFLY PT, R3, R4, 0x1, 0x1f ;  /* 0x0c201f0004037f89 */ /* 0x000ea200000e0000 */
[----:B-1----:R-:W-:Y:S04]  /*20420*/  FMNMX.FTZ R164, R13, R164, !PT ;  /* 0x000000a40da47209 */ /* 0x002fe80007810000 */
[C---:B------:R-:W-:Y:S01]  /*20430*/  FSETP.NEU.FTZ.AND P1, PT, R164.reuse, -INF , PT ;  /* 0xff800000a400780b */ /* 0x040fe20003f3d000 */
[----:B------:R-:W-:Y:S05]  /*20440*/  FMUL.FTZ R179, R164, UR4 ;  /* 0x00000004a4b37c20 */ /* 0x000fea0008410000 */
[----:B------:R-:W-:Y:S02]  /*20450*/  FSEL R179, R179, RZ, P1 ;  /* 0x000000ffb3b37208 */ /* 0x000fe40000800000 */
[----:B--2---:R-:W-:Y:S03]  /*20460*/  FMNMX.FTZ R3, R4, R3, !PT ;  /* 0x0000000304037209 */ /* 0x004fe60007810000 */
[--C-:B------:R-:W-:Y:S01]  /*20470*/  FFMA.FTZ R187, R14, UR4, -R179.reuse ;  /* 0x000000040ebb7c23 */ /* 0x100fe200080108b3 */
[C---:B------:R-:W-:Y:S01]  /*20480*/  FSETP.NEU.FTZ.AND P0, PT, R3.reuse, -INF , PT ;  /* 0xff8000000300780b */ /* 0x040fe20003f1d000 */
[----:B------:R-:W-:Y:S01]  /*20490*/  FMUL.FTZ R176, R3, UR4 ;  /* 0x0000000403b07c20 */ /* 0x000fe20008410000 */
[--C-:B------:R-:W-:Y:S01]  /*204a0*/  FFMA.FTZ R186, R12, UR4, -R179.reuse ;  /* 0x000000040cba7c23 */ /* 0x100fe200080108b3 */
[--C-:B------:R-:W-:Y:S01]  /*204b0*/  FFMA.FTZ R182, R10, UR4, -R179.reuse ;  /* 0x000000040ab67c23 */ /* 0x100fe200080108b3 */
[----:B------:R-:W1:Y:S01]  /*204c0*/  LDSM.16.MT88.4 R12, [R215+0x10000] ;  /* 0x01000000d70c783b */ /* 0x000e620000004200 */
[--C-:B------:R-:W-:Y:S01]  /*204d0*/  FFMA.FTZ R181, R8, UR4, -R179.reuse ;  /* 0x0000000408b57c23 */ /* 0x100fe200080108b3 */
[----:B------:R-:W-:Y:S01]  /*204e0*/  FSEL R176, R176, RZ, P0 ;  /* 0x000000ffb0b07208 */ /* 0x000fe20000000000 */
[----:B------:R-:W-:Y:S01]  /*204f0*/  MUFU.EX2 R187, R187 ;  /* 0x000000bb00bb7308 */ /* 0x000fe20000000800 */
[--C-:B------:R-:W-:Y:S01]  /*20500*/  FFMA.FTZ R196, R174, UR4, -R179.reuse ;  /* 0x00000004aec47c23 */ /* 0x100fe200080108b3 */
[--C-:B------:R-:W-:Y:S01]  /*20510*/  FFMA.FTZ R193, R192, UR4, -R179.reuse ;  /* 0x00000004c0c17c23 */ /* 0x100fe200080108b3 */
[--C-:B------:R-:W-:Y:S01]  /*20520*/  FFMA.FTZ R209, R204, UR4, -R179.reuse ;  /* 0x00000004ccd17c23 */ /* 0x100fe200080108b3 */
[--C-:B------:R-:W-:Y:S01]  /*20530*/  FFMA.FTZ R184, R5, UR4, -R176.reuse ;  /* 0x0000000405b87c23 */ /* 0x100fe200080108b0 */
[----:B------:R-:W-:Y:S01]  /*20540*/  FSEL R5, R164, RZ, P1 ;  /* 0x000000ffa4057208 */ /* 0x000fe20000800000 */
[--C-:B------:R-:W-:Y:S01]  /*20550*/  FFMA.FTZ R185, R11, UR4, -R176.reuse ;  /* 0x000000040bb97c23 */ /* 0x100fe200080108b0 */
[--C-:B------:R-:W-:Y:S01]  /*20560*/  FFMA.FTZ R180, R9, UR4, -R176.reuse ;  /* 0x0000000409b47c23 */ /* 0x100fe200080108b0 */
[----:B------:R-:W-:Y:S02]  /*20570*/  FFMA.FTZ R183, R7, UR4, -R176 ;  /* 0x0000000407b77c23 */ /* 0x000fe400080108b0 */
[----:B------:R-:W2:Y:S01]  /*20580*/  MUFU.EX2 R186, R186 ;  /* 0x000000ba00ba7308 */ /* 0x000ea20000000800 */
[----:B------:R-:W-:Y:S01]  /*20590*/  FADD.FTZ R0, -R5, R0 ;  /* 0x0000000005007221 */ /* 0x000fe20000010100 */
[----:B------:R-:W-:Y:S01]  /*205a0*/  FSEL R5, R3, RZ, P0 ;  /* 0x000000ff03057208 */ /* 0x000fe20000000000 */
[--C-:B------:R-:W-:Y:S01]  /*205b0*/  FFMA.FTZ R198, R175, UR4, -R176.reuse ;  /* 0x00000004afc67c23 */ /* 0x100fe200080108b0 */
[--C-:B------:R-:W-:Y:S01]  /*205c0*/  FFMA.FTZ R199, R173, UR4, -R176.reuse ;  /* 0x00000004adc77c23 */ /* 0x100fe200080108b0 */
[----:B------:R-:W-:Y:S01]  /*205d0*/  FMUL.FTZ R6, R0, UR4 ;  /* 0x0000000400067c20 */ /* 0x000fe20008410000 */
[----:B------:R-:W-:Y:S01]  /*205e0*/  FFMA.FTZ R195, R195, UR4, -R176 ;  /* 0x00000004c3c37c23 */ /* 0x000fe200080108b0 */
[----:B------:R-:W-:Y:S03]  /*205f0*/  FADD.FTZ R0, -R5, R2 ;  /* 0x0000000205007221 */ /* 0x000fe60000010100 */
        /* <DEDUP_REMOVED lines=14> */
[--C-:B------:R-:W-:Y:S01]  /*206e0*/  FFMA.FTZ R190, R190, UR4, -R179.reuse ;  /* 0x00000004bebe7c23 */ /* 0x100fe200080108b3 */
[--C-:B------:R-:W-:Y:S03]  /*206f0*/  FFMA.FTZ R189, R189, UR4, -R176.reuse ;  /* 0x00000004bdbd7c23 */ /* 0x100fe600080108b0 */
[----:B------:R-:W-:Y:S01]  /*20700*/  MUFU.EX2 R182, R182 ;  /* 0x000000b600b67308 */ /* 0x000fe20000000800 */
[--C-:B------:R-:W-:Y:S09]  /*20710*/  FFMA.FTZ R166, R166, UR4, -R176.reuse ;  /* 0x00000004a6a67c23 */ /* 0x100ff200080108b0 */
        /* <DEDUP_REMOVED lines=402> */
.L_x_5800:
        /* <DEDUP_REMOVED lines=351> */
.L_x_5806:
[----:B------:R-:W-:Y:S05]  /*23630*/  BSYNC.RECONVERGENT B0 ;  /* 0x0000000000007941 */ /* 0x000fea0003800200 */
.L_x_5805:
        /* <DEDUP_REMOVED lines=36> */
.L_x_5808:
[----:B------:R-:W-:Y:S05]  /*23880*/  BSYNC.RECONVERGENT B0 ;  /* 0x0000000000007941 */ /* 0x000fea0003800200 */
.L_x_5807:
        /* <DEDUP_REMOVED lines=21> */
.L_x_5810:
[----:B------:R-:W-:Y:S05]  /*239e0*/  BSYNC.RECONVERGENT B0 ;  /* 0x0000000000007941 */ /* 0x000fea0003800200 */
.L_x_5809:
        /* <DEDUP_REMOVED lines=21> */
.L_x_5812:
[----:B------:R-:W-:Y:S05]  /*23b40*/  BSYNC.RECONVERGENT B0 ;  /* 0x0000000000007941 */ /* 0x000fea0003800200 */
.L_x_5811:
        /* <DEDUP_REMOVED lines=19> */
.L_x_5813:
        /* <DEDUP_REMOVED lines=16> */
.L_x_7497:


//--------------------- .text._ZN5flash24flash_fwd_splitkv_kernelI23Flash_fwd_kernel_traitsILi256ELi64ELi64ELi4ELb0ELb0EN7cutlass10bfloat16_tE19Flash_kernel_traitsILi256ELi64ELi64ELi4ES3_EELb0ELb1ELb1ELb0ELb0ELb0ELb0ELb1EEEvNS_16Flash_fwd_paramsE --------------------------
	.section	.text._ZN5flash24flash_fwd_splitkv_kernelI23Flash_fwd_kernel_traitsILi256ELi64ELi64ELi4ELb0ELb0EN7cutlass10bfloat16_tE19Flash_kernel_traitsILi256ELi64ELi64ELi4ES3_EELb0ELb1ELb1ELb0ELb0ELb0ELb0ELb1EEEvNS_16Flash_fwd_paramsE,"ax",@progbits
	.align	128
        .global         _ZN5flash24flash_fwd_splitkv_kernelI23Flash_fwd_kernel_traitsILi256ELi64ELi64ELi4ELb0ELb0EN7cutlass10bfloat16_tE19Flash_kernel_traitsILi256ELi64ELi64ELi4ES3_EELb0ELb1ELb1ELb0ELb0ELb0ELb0ELb1EEEvNS_16Flash_fwd_paramsE
        .type           _ZN5flash24flash_fwd_splitkv_kernelI23Flash_fwd_kernel_traitsILi256ELi64ELi64ELi4ELb0ELb0EN7cutlass10bfloat16_tE19Flash_kernel_traitsILi256ELi64ELi64ELi4ES3_EELb0ELb1ELb1ELb0ELb0ELb0ELb0ELb1EEEvNS_16Flash_fwd_paramsE,@function
        .size           _ZN5flash24flash_fwd_splitkv_kernelI23Flash_fwd_kernel_traitsILi256ELi64ELi64ELi4ELb0ELb0EN7cutlass10bfloat16_tE19Flash_kernel_traitsILi256ELi64ELi64ELi4ES3_EELb0ELb1ELb1ELb0ELb0ELb0ELb0ELb1EEEvNS_16Flash_fwd_paramsE,(.L_x_7498 - _ZN5flash24flash_fwd_splitkv_kernelI23Flash_fwd_kernel_traitsILi256ELi64ELi64ELi4ELb0ELb0EN7cutlass10bfloat16_tE19Flash_kernel_traitsILi256ELi64ELi64ELi4ES3_EELb0ELb1ELb1ELb0ELb0ELb0ELb0ELb1EEEvNS_16Flash_fwd_paramsE)
        .other          _ZN5flash24flash_fwd_splitkv_kernelI23Flash_fwd_kernel_traitsILi256ELi64ELi64ELi4ELb0ELb0EN7cutlass10bfloat16_tE19Flash_kernel_traitsILi256ELi64ELi64ELi4ES3_EELb0ELb1ELb1ELb0ELb0ELb0ELb0ELb1EEEvNS_16Flash_fwd_paramsE,@"STO_CUDA_ENTRY STV_DEFAULT"
_ZN5flash24flash_fwd_splitkv_kernelI23Flash_fwd_kernel_traitsILi256ELi64ELi64ELi4ELb0ELb0EN7cutlass10bfloat16_tE19Flash_kernel_traitsILi256ELi64ELi64ELi4ES3_EELb0ELb1ELb1ELb0ELb0ELb0ELb0ELb1EEEvNS_16Flash_fwd_paramsE:
.text._ZN5flash24flash_fwd_splitkv_kernelI23Flash_fwd_kernel_traitsILi256ELi64ELi64ELi4ELb0ELb0EN7cutlass10bfloat16_tE19Flash_kernel_traitsILi256ELi64ELi64ELi4ES3_EELb0ELb1ELb1ELb0ELb0ELb0ELb0ELb1EEEvNS_16Flash_fwd_paramsE:
        /* <DEDUP_REMOVED lines=37> */
[----:B------:R-:W-:Y:S01]  /*0250*/  IMAD.U32 R104, RZ, RZ, UR10 ;  /* 0x0000000aff687e24 */ /* 0x000fe2000f8e00ff */
[----:B------:R-:W4:Y:S01]  /*0260*/  S2UR UR28, SR_CTAID.X ;  /* 0x00000000001c79c3 */ /* 0x000f220000002500 */
[----:B------:R-:W-:Y:S01]  /*0270*/  IMAD.U32 R8, RZ, RZ, UR12 ;  /* 0x0000000cff087e24 */ /* 0x000fe2000f8e00ff */
[----:B------:R-:W-:Y:S01]  /*0280*/  UMOV UR21, 0xffffffff ;  /* 0xffffffff00157882 */ /* 0x000fe20000000000 */
[----:B------:R-:W-:Y:S01]  /*0290*/  IMAD.U32 R9, RZ, RZ, UR13 ;  /* 0x0000000dff097e24 */ /* 0x000fe2000f8e00ff */
[----:B------:R-:W5:Y:S01]  /*02a0*/  @P3 LDG.E R3, desc[UR4][R104.64] ;  /* 0x0000000468033981 */ /* 0x000f62000c1e1900 */
[----:B------:R-:W3:Y:S03]  /*02b0*/  @!UP0 LDCU UR22, c[0x0][0x434] ;  /* 0x00008680ff1687ac */ /* 0x000ee60008000800 */
[----:B------:R-:W5:Y:S01]  /*02c0*/  @P0 LDG.E R0, desc[UR4][R8.64] ;  /* 0x0000000408000981 */ /* 0x000f62000c1e1900 */
[----:B------:R-:W4:Y:S01]  /*02d0*/  @!UP3 LDCU UR10, c[0x0][0x43c] ;  /* 0x00008780ff0ab7ac */ /* 0x000f220008000800 */
[----:B-1----:R-:W-:-:S02]  /*02e0*/  IMAD.U32 R6, RZ, RZ, UR7 ;  /* 0x00000007ff067e24 */ /* 0x002fc4000f8e00ff */
[----:B------:R-:W-:Y:S01]  /*02f0*/  IMAD.U32 R7, RZ, RZ, UR6 ;  /* 0x00000006ff077e24 */ /* 0x000fe2000f8e00ff */
[----:B------:R-:W1:Y:S04]  /*0300*/  @!UP3 LDCU.64 UR6, c[0x0][0x488] ;  /* 0x00009100ff06b7ac */ /* 0x000e680008000a00 */
[----:B------:R-:W5:Y:S01]  /*0310*/  @!P2 LDG.E R4, desc[UR4][R6.64] ;  /* 0x000000040604a981 */ /* 0x000f62000c1e1900 */
[----:B----4-:R-:W-:Y:S01]  /*0320*/  USHF.L.U32 UR28, UR28, 0x6, URZ ;  /* 0x000000061c1c7899 */ /* 0x010fe200080006ff */
[----:B------:R-:W-:Y:S01]  /*0330*/  UMOV UR15, 0xffffffff ;  /* 0xffffffff000f7882 */ /* 0x000fe20000000000 */
[----:B-1----:R-:W-:-:S03]  /*0340*/  @!UP3 UISETP.NE.U32.AND UP2, UPT, UR6, URZ, UPT ;  /* 0x000000ff0600b28c */ /* 0x002fc6000bf45070 */
[----:B------:R-:W-:Y:S01]  /*0350*/  UMOV UR6, URZ ;  /* 0x000000ff00067c82 */ /* 0x000fe20008000000 */
[----:B------:R-:W-:-:S04]  /*0360*/  @!UP3 UISETP.NE.AND.EX UP2, UPT, UR7, URZ, UPT, UP2 ;  /* 0x000000ff0700b28c */ /* 0x000fc8000bf45320 */
[----:B------:R-:W-:Y:S01]  /*0370*/  @!UP3 USEL UR7, UR10, URZ, UP2 ;  /* 0x000000ff0a07b287 */ /* 0x000fe20009000000 */
        /* <DEDUP_REMOVED lines=19> */
.L_x_5814:
[----:B-1----:R-:W-:Y:S01]  /*04b0*/  UIADD3 UR25, UPT, UPT, UR25, -UR6, URZ ;  /* 0x8000000619197290 */ /* 0x002fe2000fffe0ff */
[----:B------:R-:W-:Y:S11]  /*04c0*/  @!P0 EXIT ;  /* 0x000000000000894d */ /* 0x000ff60003800000 */
[----:B------:R-:W1:Y:S01]  /*04d0*/  LDCU UR8, c[0x0][0x508] ;  /* 0x0000a100ff0877ac */ /* 0x000e620008000800 */
[----:B------:R-:W2:Y:S01]  /*04e0*/  S2UR UR26, SR_CTAID.Z ;  /* 0x00000000001a79c3 */ /* 0x000ea20000002700 */
[----:B------:R-:W3:Y:S01]  /*04f0*/  S2R R61, SR_TID.X ;  /* 0x00000000003d7919 */ /* 0x000ee20000002100 */
[----:B------:R-:W4:Y:S01]  /*0500*/  LDCU UR13, c[0x0][0x438] ;  /* 0x00008700ff0d77ac */ /* 0x000f220008000800 */
[----:B------:R-:W-:Y:S01]  /*0510*/  @!UP3 UIADD3 UR29, UPT, UPT, UR25, UR7, URZ ;  /* 0x00000007191db290 */ /* 0x000fe2000fffe0ff */
        /* <DEDUP_REMOVED lines=83> */
.L_x_5817:
[----:B------:R-:W-:Y:S05]  /*0a50*/  BSYNC.RECONVERGENT B0 ;  /* 0x0000000000007941 */ /* 0x000fea0003800200 */
.L_x_5816:
        /* <DEDUP_REMOVED lines=23> */
.L_x_5819:
[----:B------:R-:W-:Y:S05]  /*0bd0*/  BSYNC.RECONVERGENT B0 ;  /* 0x0000000000007941 */ /* 0x000fea0003800200 */
.L_x_5818:
        /* <DEDUP_REMOVED lines=22> */
.L_x_5821:
[----:B------:R-:W-:Y:S05]  /*0d40*/  BSYNC.RECONVERGENT B0 ;  /* 0x0000000000007941 */ /* 0x000fea0003800200 */
.L_x_5820:
        /* <DEDUP_REMOVED lines=21> */
.L_x_5823:
[----:B------:R-:W-:Y:S05]  /*0ea0*/  BSYNC.RECONVERGENT B0 ;  /* 0x0000000000007941 */ /* 0x000fea0003800200 */
.L_x_5822:
        /* <DEDUP_REMOVED lines=21> */
.L_x_5815:
        /* <DEDUP_REMOVED lines=13> */
.L_x_5824:
        /* <DEDUP_REMOVED lines=43> */
[----:B-1----:R-:W-:Y:S02]  /*1380*/  IABS R0, R5 ;  /* 0x0000000500007213 */ /* 0x002fe40000000000 */
[----:B------:R-:W-:Y:S01]  /*1390*/  IADD3 R2, PT, PT, -R2, RZ, RZ ;  /* 0x000000ff02027210 */ /* 0x000fe20007ffe1ff */
[----:B------:R-:W1:Y:S01]  /*13a0*/  S2R R3, SR_CTAID.Z ;  /* 0x0000000000037919 */ /* 0x000e620000002700 */
[----:B------:R-:W4:Y:S03]  /*13b0*/  I2F.RP R10, R0 ;  /* 0x00000000000a7306 */ /* 0x000f260000209400 */
[----:B------:R-:W-:-:S05]  /*13c0*/  IMAD R2, R7, R2, UR6 ;  /* 0x0000000607027e24 */ /* 0x000fca000f8e0202 */
[----:B----4-:R-:W4:Y:S01]  /*13d0*/  MUFU.RCP R8, R10 ;  /* 0x0000000a00087308 */ /* 0x010f220000001000 */
[----:B-1----:R-:W-:Y:S02]  /*13e0*/  IABS R3, R3 ;  /* 0x0000000300037213 */ /* 0x002fe40000000000 */
[----:B----4-:R-:W-:-:S05]  /*13f0*/  IADD3 R8, PT, PT, R8, 0xffffffe, RZ ;  /* 0x0ffffffe08087810 */ /* 0x010fca0007ffe0ff */
        /* <DEDUP_REMOVED lines=11> */
[----:B------:R-:W-:Y:S02]  /*14b0*/  @!P1 IADD3 R16, PT, PT, R16, 0x1, RZ ;  /* 0x0000000110109810 */ /* 0x000fe40007ffe0ff */
[----:B------:R-:W-:Y:S02]  /*14c0*/  ISETP.NE.AND P1, PT, R5, RZ, PT ;  /* 0x000000ff0500720c */ /* 0x000fe40003f25270 */
[----:B------:R-:W-:Y:S02]  /*14d0*/  ISETP.GE.U32.AND P2, PT, R3, R0, PT ;  /* 0x000000000300720c */ /* 0x000fe40003f46070 */
[----:B------:R-:W-:Y:S02]  /*14e0*/  LOP3.LUT R0, R5, UR26, RZ, 0x3c, !PT ;  /* 0x0000001a05007c12 */ /* 0x000fe4000f8e3cff */
[----:B------:R-:W-:Y:S02]  /*14f0*/  LOP3.LUT R5, RZ, R5, RZ, 0x33, !PT ;  /* 0x00000005ff057212 */ /* 0x000fe400078e33ff */
[----:B------:R-:W-:-:S02]  /*1500*/  ISETP.GE.AND P0, PT, R0, RZ, PT ;  /* 0x000000ff0000720c */ /* 0x000fc40003f06270 */
        /* <DEDUP_REMOVED lines=36> */
.L_x_5825:
        /* <DEDUP_REMOVED lines=16> */
.L_x_5827:
[----:B------:R-:W1:Y:S01]  /*1850*/  LDCU.64 UR30, c[0x0][0x3b8] ;  /* 0x00007700ff1e77ac */ /* 0x000e620008000a00 */
[----:B------:R-:W-:-:S04]  /*1860*/  UIADD3 UR11, UPT, UPT, UR6, UR15, URZ ;  /* 0x0000000f060b7290 */ /* 0x000fc8000fffe0ff */
[----:B-1----:R-:W-:Y:S02]  /*1870*/  UIMAD.WIDE.U32 UR8, UR11, UR30, URZ ;  /* 0x0000001e0b0872a5 */ /* 0x002fe4000f8e00ff */
[----:B------:R-:W-:-:S04]  /*1880*/  UIMAD UR11, UR11, UR31, URZ ;  /* 0x0000001f0b0b72a4 */ /* 0x000fc8000f8e02ff */
[----:B------:R-:W-:Y:S01]  /*1890*/  UIADD3 UR11, UPT, UPT, UR9, UR11, URZ ;  /* 0x0000000b090b7290 */ /* 0x000fe2000fffe0ff */
[----:B------:R-:W-:-:S11]  /*18a0*/  UMOV UR14, UR8 ;  /* 0x00000008000e7c82 */ /* 0x000fd60008000000 */
.L_x_5828:
        /* <DEDUP_REMOVED lines=14> */
.L_x_5829:
[----:B------:R-:W1:Y:S01]  /*1990*/  LDCU.64 UR34, c[0x0][0x3c0] ;  /* 0x00007800ff2277ac */ /* 0x000e620008000a00 */
[----:B------:R-:W-:-:S04]  /*19a0*/  UIADD3 UR6, UPT, UPT, UR6, UR15, URZ ;  /* 0x0000000f06067290 */ /* 0x000fc8000fffe0ff */
[----:B-1----:R-:W-:Y:S02]  /*19b0*/  UIMAD.WIDE.U32 UR8, UR6, UR34, URZ ;  /* 0x00000022060872a5 */ /* 0x002fe4000f8e00ff */
[----:B------:R-:W-:-:S04]  /*19c0*/  UIMAD UR6, UR6, UR35, URZ ;  /* 0x00000023060672a4 */ /* 0x000fc8000f8e02ff */
[----:B------:R-:W-:-:S12]  /*19d0*/  UIADD3 UR9, UPT, UPT, UR9, UR6, URZ ;  /* 0x0000000609097290 */ /* 0x000fd8000fffe0ff */
.L_x_5830:
        /* <DEDUP_REMOVED lines=21> */
[----:B-1----:R-:W-:Y:S01]  /*1b30*/  IADD3 R3, PT, PT, RZ, -R7, RZ ;  /* 0x80000007ff037210 */ /* 0x002fe20007ffe0ff */
[----:B------:R-:W-:-:S04]  /*1b40*/  IMAD.MOV.U32 R6, RZ, RZ, RZ ;  /* 0x000000ffff067224 */ /* 0x000fc800078e00ff */
[----:B------:R-:W-:-:S04]  /*1b50*/  IMAD R3, R3, R0, RZ ;  /* 0x0000000003037224 */ /* 0x000fc800078e02ff */
[----:B------:R-:W-:Y:S02]  /*1b60*/  IMAD.HI.U32 R3, R7, R3, R6 ;  /* 0x0000000307037227 */ /* 0x000fe400078e0006 */
[----:B------:R-:W1:Y:S04]  /*1b70*/  LDC.64 R6, c[0x0][0x3d8] ;  /* 0x0000f600ff067b82 */ /* 0x000e680000000a00 */
        /* <DEDUP_REMOVED lines=8> */
[----:B------:R-:W2:Y:S03]  /*1c00*/  LDC.64 R2, c[0x0][0x3d0] ;  /* 0x0000f400ff027b82 */ /* 0x000ea60000000a00 */
[----:B------:R-:W-:-:S07]  /*1c10*/  ISETP.GE.AND P0, PT, R0, RZ, PT ;  /* 0x000000ff0000720c */ /* 0x000fce0003f06270 */
[----:B------:R-:W-:Y:S01]  /*1c20*/  @P1 VIADD R16, R16, 0x1 ;  /* 0x0000000110101836 */ /* 0x000fe20000000000 */
[----:B------:R-:W-:Y:S02]  /*1c30*/  ISETP.NE.AND P1, PT, R5, RZ, PT ;  /* 0x000000ff0500720c */ /* 0x000fe40003f25270 */
[----:B------:R-:W-:Y:S02]  /*1c40*/  LOP3.LUT R5, RZ, R5, RZ, 0x33, !PT ;  /* 0x00000005ff057212 */ /* 0x000fe400078e33ff */
[----:B------:R-:W-:-:S05]  /*1c50*/  MOV R0, R16 ;  /* 0x0000001000007202 */ /* 0x000fca0000000f00 */
[----:B------:R-:W-:-:S05]  /*1c60*/  @!P0 IMAD.MOV R0, RZ, RZ, -R0 ;  /* 0x000000ffff008224 */ /* 0x000fca00078e0a00 */
[----:B------:R-:W-:-:S04]  /*1c70*/  SEL R9, R5, R0, !P1 ;  /* 0x0000000005097207 */ /* 0x000fc80004800000 */
[----:B------:R-:W-:Y:S01]  /*1c80*/  SHF.R.S32.HI R13, RZ, 0x1f, R9 ;  /* 0x0000001fff0d7819 */ /* 0x000fe20000011409 */
[----:B--2---:R-:W-:-:S04]  /*1c90*/  IMAD.WIDE.U32 R10, R9, R2, R10 ;  /* 0x00000002090a7225 */ /* 0x004fc800078e000a */
[C---:B-1----:R-:W-:Y:S01]  /*1ca0*/  IMAD R4, R13.reuse, R6, RZ ;  /* 0x000000060d047224 */ /* 0x042fe200078e02ff */
[----:B------:R-:W-:Y:S01]  /*1cb0*/  MOV R8, R10 ;  /* 0x0000000a00087202 */ /* 0x000fe20000000f00 */
[----:B------:R-:W-:Y:S02]  /*1cc0*/  IMAD R0, R13, R2, RZ ;  /* 0x000000020d007224 */ /* 0x000fe400078e02ff */
[----:B------:R-:W-:-:S04]  /*1cd0*/  IMAD.WIDE.U32 R12, R9, R6, R14 ;  /* 0x00000006090c7225 */ /* 0x000fc800078e000e */
[C---:B------:R-:W-:Y:S01]  /*1ce0*/  IMAD R7, R9.reuse, R7, R4 ;  /* 0x0000000709077224 */ /* 0x040fe200078e0204 */
[----:B------:R-:W-:Y:S01]  /*1cf0*/  MOV R4, R12 ;  /* 0x0000000c00047202 */ /* 0x000fe20000000f00 */
[----:B------:R-:W-:Y:S02]  /*1d00*/  IMAD R3, R9, R3, R0 ;  /* 0x0000000309037224 */ /* 0x000fe400078e0200 */
[----:B------:R-:W-:Y:S02]  /*1d10*/  IMAD.IADD R0, R13, 0x1, R7 ;  /* 0x000000010d007824 */ /* 0x000fe400078e0207 */
[----:B------:R-:W-:-:S07]  /*1d20*/  IMAD.IADD R3, R11, 0x1, R3 ;  /* 0x000000010b037824 */ /* 0x000fce00078e0203 */
.L_x_5826:
[----:B------:R-:W-:Y:S01]  /*1d30*/  UISETP.NE.AND UP0, UPT, UR21, -0x1, UPT ;  /* 0xffffffff1500788c */ /* 0x000fe2000bf05270 */
[----:B------:R-:W-:Y:S01]  /*1d40*/  IMAD.MOV.U32 R80, RZ, RZ, RZ ;  /* 0x000000ffff507224 */ /* 0x000fe200078e00ff */
[----:B------:R-:W1:Y:S01]  /*1d50*/  LDCU.64 UR14, c[0x0][0x3b0] ;  /* 0x00007600ff0e77ac */ /* 0x000e620008000a00 */
[C---:B------:R-:W-:Y:S01]  /*1d60*/  IMAD.SHL.U32 R72, R61.reuse, 0x8, RZ ;  /* 0x000000083d487824 */ /* 0x040fe200078e00ff */
[----:B------:R-:W2:Y:S01]  /*1d70*/  S2R R101, SR_CTAID.X ;  /* 0x0000000000657919 */ /* 0x000ea20000002500 */
[----:B------:R-:W3:Y:S01]  /*1d80*/  LDC R69, c[0x0][0x450] ;  /* 0x00011400ff457b82 */ /* 0x000ee20000000800 */
[----:B------:R-:W4:Y:S05]  /*1d90*/  LDCU.64 UR8, c[0x0][0x3c8] ;  /* 0x00007900ff0877ac */ /* 0x000f2a0008000a00 */
[----:B------:R-:W4:Y:S01]  /*1da0*/  @!UP0 LDCU.64 UR10, c[0x0][0x398] ;  /* 0x00007300ff0a87ac */ /* 0x000f220008000a00 */
[----:B------:R-:W-:Y:S01]  /*1db0*/  LOP3.LUT R12, R72, 0x38, RZ, 0xc0, !PT ;  /* 0x00000038480c7812 */ /* 0x000fe200078ec0ff */
[----:B------:R2:W5:Y:S01]  /*1dc0*/  @P3 LDG.E R80, desc[UR4][R104.64] ;  /* 0x0000000468503981 */ /* 0x000562000c1e1900 */
[----:B------:R-:W-:Y:S01]  /*1dd0*/  SHF.R.U32.HI R102, RZ, 0x3, R61 ;  /* 0x00000003ff667819 */ /* 0x000fe2000001163d */
[----:B------:R-:W-:Y:S01]  /*1de0*/  IMAD.SHL.U32 R66, R61, 0x4, RZ ;  /* 0x000000043d427824 */ /* 0x000fe200078e00ff */
[----:B------:R-:W-:Y:S01]  /*1df0*/  IADD3 R8, P3, PT, R12, R8, RZ ;  /* 0x000000080c087210 */ /* 0x000fe20007f7e0ff */
[----:B------:R-:W-:Y:S01]  /*1e00*/  USHF.L.U64.HI UR33, UR34, 0x4, UR35 ;  /* 0x0000000422217899 */ /* 0x000fe20008010223 */
[----:B------:R-:W-:Y:S01]  /*1e10*/  MOV R103, RZ ;  /* 0x000000ff00677202 */ /* 0x000fe20000000f00 */
[----:B------:R-:W-:Y:S01]  /*1e20*/  USHF.L.U32 UR32, UR30, 0x4, URZ ;  /* 0x000000041e207899 */ /* 0x000fe200080006ff */
[----:B------:R-:W-:Y:S01]  /*1e30*/  LOP3.LUT R66, R66, 0x1c, RZ, 0xc0, !PT ;  /* 0x0000001c42427812 */ /* 0x000fe200078ec0ff */
[----:B-1----:R-:W-:Y:S01]  /*1e40*/  @UP0 UIMAD.WIDE.U32 UR16, UR21, UR14, URZ ;  /* 0x0000000e151002a5 */ /* 0x002fe2000f8e00ff */
[----:B------:R-:W-:-:S02]  /*1e50*/  IMAD.X R9, RZ, RZ, R3, P3 ;  /* 0x000000ffff097224 */ /* 0x000fc400018e0603 */
[----:B----4-:R-:W-:Y:S02]  /*1e60*/  IMAD.U32 R2, RZ, RZ, UR8 ;  /* 0x00000008ff027e24 */ /* 0x010fe4000f8e00ff */
[C---:B------:R-:W-:Y:S01]  /*1e70*/  IMAD.WIDE.U32 R8, R102.reuse, UR30, R8 ;  /* 0x0000001e66087c25 */ /* 0x040fe2000f8e0008 */
[----:B------:R-:W-:Y:S01]  /*1e80*/  @!UP0 UIMAD.WIDE.U32 UR18, UR27, UR10, URZ ;  /* 0x0000000a1b1282a5 */ /* 0x000fe2000f8e00ff */
[----:B---3--:R-:W-:Y:S02]  /*1e90*/  LEA.HI R69, R69, R69, RZ, 0x1 ;  /* 0x0000004545457211 */ /* 0x008fe400078f08ff */
[----:B------:R-:W-:Y:S01]  /*1ea0*/  IMAD R77, R102, UR31, R9 ;  /* 0x0000001f664d7c24 */ /* 0x000fe2000f8e0209 */
[C---:B------:R-:W-:Y:S01]  /*1eb0*/  SHF.L.U32 R76, R8.reuse, 0x1, RZ ;  /* 0x00000001084c7819 */ /* 0x040fe200000006ff */
[----:B------:R-:W-:Y:S01]  /*1ec0*/  @!UP0 UIMAD UR11, UR27, UR11, UR19 ;  /* 0x0000000b1b0b82a4 */ /* 0x000fe2000f8e0213 */
[----:B------:R-:W-:Y:S01]  /*1ed0*/  SHF.R.S32.HI R69, RZ, 0x1, R69 ;  /* 0x00000001ff457819 */ /* 0x000fe20000011445 */
[----:B------:R-:W-:Y:S01]  /*1ee0*/  @UP0 UIMAD UR11, UR21, UR15, UR17 ;  /* 0x0000000f150b02a4 */ /* 0x000fe2000f8e0211 */
[----:B--2---:R-:W-:Y:S01]  /*1ef0*/  IMAD.WIDE.U32 R100, R101, 0x40, R102 ;  /* 0x0000004065647825 */ /* 0x004fe200078e0066 */
[----:B------:R-:W-:Y:S01]  /*1f00*/  @!UP0 UMOV UR6, UR18 ;  /* 0x0000001200068c82 */ /* 0x000fe20008000000 */
[----:B------:R-:W-:Y:S01]  /*1f10*/  @UP0 UMOV UR6, UR16 ;  /* 0x0000001000060c82 */ /* 0x000fe20008000000 */
[----:B------:R-:W-:Y:S01]  /*1f20*/  SHF.L.U64.HI R77, R8, 0x1, R77 ;  /* 0x00000001084d7819 */ /* 0x000fe2000001024d */
[----:B------:R-:W-:Y:S01]  /*1f30*/  IMAD R63, R101, UR14, RZ ;  /* 0x0000000e653f7c24 */ /* 0x000fe2000f8e02ff */
[----:B------:R-:W-:Y:S01]  /*1f40*/  IADD3 R10, P2, PT, R12, UR6, RZ ;  /* 0x000000060c0a7c10 */ /* 0x000fe2000ff5e0ff */
[----:B------:R-:W-:Y:S01]  /*1f50*/  USHF.R.S32.HI UR6, URZ, 0x1f, UR25 ;  /* 0x0000001fff067899 */ /* 0x000fe20008011419 */
[----:B------:R-:W-:Y:S01]  /*1f60*/  IMAD R67, R102, R69, R66 ;  /* 0x0000004566437224 */ /* 0x000fe200078e0242 */
[----:B------:R-:W-:Y:S01]  /*1f70*/  LOP3.LUT R9, R12, 0xc0, RZ, 0xfc, !PT ;  /* 0x000000c00c097812 */ /* 0x000fe200078efcff */
[----:B------:R-:W-:Y:S01]  /*1f80*/  IMAD R63, R100, UR15, R63 ;  /* 0x0000000f643f7c24 */ /* 0x000fe2000f8e023f */
[----:B------:R-:W-:Y:S01]  /*1f90*/  ULEA.HI UR6, UR6, UR25, URZ, 0x6 ;  /* 0x0000001906067291 */ /* 0x000fe2000f8f30ff */
[----:B------:R-:W-:Y:S01]  /*1fa0*/  IMAD.X R11, RZ, RZ, UR11, P2 ;  /* 0x0000000bff0b7e24 */ /* 0x000fe200090e06ff */
[----:B------:R-:W-:Y:S01]  /*1fb0*/  IADD3 R6, P2, PT, R12, R4, RZ ;  /* 0x000000040c067210 */ /* 0x000fe20007f5e0ff */
[----:B------:R-:W1:Y:S01]  /*1fc0*/  LDCU.64 UR10, c[0x0][0x388] ;  /* 0x00007100ff0a77ac */ /* 0x000e620008000a00 */
[----:B------:R-:W-:Y:S01]  /*1fd0*/  IADD3 R66, PT, PT, R66, R67, RZ ;  /* 0x0000004342427210 */ /* 0x000fe20007ffe0ff */
[----:B------:R-:W-:Y:S01]  /*1fe0*/  IMAD.WIDE.U32 R2, R2, UR26, R10 ;  /* 0x0000001a02027c25 */ /* 0x000fe2000f8e000a */
[C---:B------:R-:W-:Y:S01]  /*1ff0*/  LOP3.LUT R11, R12.reuse, 0x40, RZ, 0xfc, !PT ;  /* 0x000000400c0b7812 */ /* 0x040fe200078efcff */
[----:B------:R-:W-:Y:S01]  /*2000*/  USHF.R.S32.HI UR6, URZ, 0x6, UR6 ;  /* 0x00000006ff067899 */ /* 0x000fe20008011406 */
[----:B------:R-:W-:Y:S01]  /*2010*/  LOP3.LUT R10, R12, 0x80, RZ, 0xfc, !PT ;  /* 0x000000800c0a7812 */ /* 0x000fe200078efcff */
[----:B------:R-:W-:Y:S01]  /*2020*/  IMAD.X R7, RZ, RZ, R0, P2 ;  /* 0x000000ffff077224 */ /* 0x000fe200010e0600 */
[----:B------:R-:W-:Y:S01]  /*2030*/  SHF.R.S32.HI R65, RZ, 0x1f, R67 ;  /* 0x0000001fff417819 */ /* 0x000fe20000011443 */
[----:B------:R-:W-:Y:S01]  /*2040*/  IMAD.U32 R0, RZ, RZ, UR9 ;  /* 0x00000009ff007e24 */ /* 0x000fe2000f8e00ff */
[----:B------:R-:W2:Y:S01]  /*2050*/  LDCU.64 UR8, c[0x0][0x390] ;  /* 0x00007200ff0877ac */ /* 0x000ea20008000a00 */
[----:B------:R-:W-:Y:S01]  /*2060*/  IMAD.WIDE.U32 R6, R102, UR34, R6 ;  /* 0x0000002266067c25 */ /* 0x000fe2000f8e0006 */
[----:B------:R-:W-:Y:S01]  /*2070*/  SHF.R.S32.HI R64, RZ, 0x1f, R66 ;  /* 0x0000001fff407819 */ /* 0x000fe20000011442 */
[----:B------:R-:W-:-:S02]  /*2080*/  UISETP.LT.AND UP0, UPT, UR7, UR6, UPT ;  /* 0x000000060700728c */ /* 0x000fc4000bf01270 */
[----:B------:R-:W-:Y:S01]  /*2090*/  IMAD R73, R102, UR35, R7 ;  /* 0x0000002366497c24 */ /* 0x000fe2000f8e0207 */
[----:B------:R-:W-:Y:S01]  /*20a0*/  UIADD3 UR35, UPT, UPT, UR23, -0x1, URZ ;  /* 0xffffffff17237890 */ /* 0x000fe2000fffe0ff */
[----:B------:R-:W-:Y:S01]  /*20b0*/  IMAD.SHL.U32 R74, R6, 0x2, RZ ;  /* 0x00000002064a7824 */ /* 0x000fe200078e00ff */
[----:B------:R-:W-:Y:S01]  /*20c0*/  USEL UR6, UR7, UR6, !UP0 ;  /* 0x0000000607067287 */ /* 0x000fe2000c000000 */
[----:B------:R-:W-:Y:S01]  /*20d0*/  IMAD.SHL.U32 R7, R61, 0x40, RZ ;  /* 0x000000403d077824 */ /* 0x000fe200078e00ff */
[----:B-1----:R-:W-:Y:S01]  /*20e0*/  IADD3 R76, P3, PT, R76, UR10, RZ ;  /* 0x0000000a4c4c7c10 */ /* 0x002fe2000ff7e0ff */
[----:B------:R-:W-:Y:S01]  /*20f0*/  IMAD R3, R0, UR26, R3 ;  /* 0x0000001a00037c24 */ /* 0x000fe2000f8e0203 */
[----:B------:R-:W-:Y:S01]  /*2100*/  UISETP.GT.U32.AND UP0, UPT, UR23, UR6, UPT ;  /* 0x000000061700728c */ /* 0x000fe2000bf04070 */
[----:B------:R-:W-:Y:S01]  /*2110*/  SHF.L.U64.HI R73, R6, 0x1, R73 ;  /* 0x0000000106497819 */ /* 0x000fe20000010249 */
[----:B------:R-:W-:Y:S01]  /*2120*/  USHF.L.U64.HI UR31, UR30, 0x4, UR31 ;  /* 0x000000041e1f7899 */ /* 0x000fe2000801021f */
[----:B------:R-:W-:Y:S01]  /*2130*/  LOP3.LUT R7, R7, 0x1c0, RZ, 0xc0, !PT ;  /* 0x000001c007077812 */ /* 0x000fe200078ec0ff */
[----:B------:R-:W-:Y:S01]  /*2140*/  IMAD.WIDE.U32 R100, R100, UR14, R2 ;  /* 0x0000000e64647c25 */ /* 0x000fe2000f8e0002 */
[----:B------:R-:W-:Y:S01]  /*2150*/  IADD3.X R77, PT, PT, R77, UR11, RZ, P3, !PT ;  /* 0x0000000b4d4d7c10 */ /* 0x000fe20009ffe4ff */
[----:B------:R-:W-:Y:S01]  /*2160*/  USHF.L.U32 UR34, UR34, 0x4, URZ ;  /* 0x0000000422227899 */ /* 0x000fe200080006ff */
[----:B--2---:R-:W-:Y:S01]  /*2170*/  IADD3 R74, P2, PT, R74, UR8, RZ ;  /* 0x000000084a4a7c10 */ /* 0x004fe2000ff5e0ff */
[----:B------:R-:W-:Y:S01]  /*2180*/  IMAD.MOV.U32 R228, RZ, RZ, R76 ;  /* 0x000000ffffe47224 */ /* 0x000fe200078e004c */
[----:B------:R-:W-:Y:S01]  /*2190*/  SHF.R.U32.HI R3, RZ, 0x1, R61 ;  /* 0x00000001ff037819 */ /* 0x000fe2000001163d */
[----:B------:R-:W-:Y:S01]  /*21a0*/  IMAD.MOV.U32 R227, RZ, RZ, R77 ;  /* 0x000000ffffe37224 */ /* 0x000fe200078e004d */
[----:B------:R-:W-:Y:S01]  /*21b0*/  IADD3.X R73, PT, PT, R73, UR9, RZ, P2, !PT ;  /* 0x0000000949497c10 */ /* 0x000fe200097fe4ff */
[----:B------:R-:W-:Y:S01]  /*21c0*/  IMAD.MOV.U32 R230, RZ, RZ, R74 ;  /* 0x000000ffffe67224 */ /* 0x000fe200078e004a */
[----:B------:R-:W-:Y:S01]  /*21d0*/  LOP3.LUT R62, R7, 0x38, R72, 0xf8, !PT ;  /* 0x00000038073e7812 */ /* 0x000fe200078ef848 */
[----:B------:R-:W-:Y:S01]  /*21e0*/  IMAD.IADD R63, R101, 0x1, R63 ;  /* 0x00000001653f7824 */ /* 0x000fe200078e023f */
[----:B------:R-:W-:Y:S01]  /*21f0*/  MOV R231, R73 ;  /* 0x0000004900e77202 */ /* 0x000fe20000000f00 */
[----:B------:R-:W-:Y:S01]  /*2200*/  USHF.L.U32 UR30, UR35, 0x6, URZ ;  /* 0x00000006231e7899 */ /* 0x000fe200080006ff */
[----:B------:R-:W-:Y:S01]  /*2210*/  LOP3.LUT R60, R62, 0x8, R3, 0x78, !PT ;  /* 0x000000083e3c7812 */ /* 0x000fe200078e7803 */
[----:B------:R-:W-:Y:S10]  /*2220*/  BRA.U !UP0, `(.L_x_5831) ;  /* 0x000000a908287547 */ /* 0x000ff4000b800000 */
        /* <DEDUP_REMOVED lines=25> */
[----:B------:R-:W-:Y:S01]  /*23c0*/  SHF.R.S32.HI R88, RZ, 0x1f, R92 ;  /* 0x0000001fff587819 */ /* 0x000fe2000001145c */
[----:B------:R-:W-:Y:S01]  /*23d0*/  UIMAD UR36, UR23, -0x40, UR29 ;  /* 0xffffffc0172478a4 */ /* 0x000fe2000f8e021d */
[----:B-1----:R-:W-:Y:S01]  /*23e0*/  IMAD.WIDE.U32 R6, R2, UR27, R12 ;  /* 0x0000001b02067c25 */ /* 0x002fe2000f8e000c */
[----:B------:R-:W-:Y:S01]  /*23f0*/  IADD3 R2, P0, PT, R102, -UR25, RZ ;  /* 0x8000001966027c10 */ /* 0x000fe2000ff1e0ff */
[----:B------:R-:W1:Y:S01]  /*2400*/  LDCU UR37, c[0x0][0x440] ;  /* 0x00008800ff2577ac */ /* 0x000e620008000800 */
[----:B------:R-:W-:Y:S01]  /*2410*/  SHF.R.S32.HI R86, RZ, 0x1f, R94 ;  /* 0x0000001fff567819 */ /* 0x000fe2000001145e */
[----:B------:R-:W-:Y:S01]  /*2420*/  IMAD R7, R3, UR27, R7 ;  /* 0x0000001b03077c24 */ /* 0x000fe2000f8e0207 */
[----:B------:R-:W-:Y:S01]  /*2430*/  SHF.R.S32.HI R3, RZ, 0x1f, R16 ;  /* 0x0000001fff037819 */ /* 0x000fe20000011410 */
[----:B------:R-:W-:Y:S01]  /*2440*/  IMAD R19, R0, UR27, R19 ;  /* 0x0000001b00137c24 */ /* 0x000fe2000f8e0213 */
[----:B----4-:R-:W-:Y:S01]  /*2450*/  SHF.L.U32 R87, R90, 0x6, RZ ;  /* 0x000000065a577819 */ /* 0x010fe200000006ff */
[----:B---3--:R-:W-:Y:S01]  /*2460*/  IMAD.WIDE.U32 R6, R96, UR16, R6 ;  /* 0x0000001060067c25 */ /* 0x008fe2000f8e0006 */
[----:B------:R-:W-:-:S03]  /*2470*/  UISETP.NE.AND UP1, UPT, UR40, URZ, UPT ;  /* 0x000000ff2800728c */ /* 0x000fc6000bf25270 */
[----:B------:R-:W-:Y:S02]  /*2480*/  IMAD R7, R96, UR17, R7 ;  /* 0x0000001160077c24 */ /* 0x000fe4000f8e0207 */
[----:B------:R-:W-:Y:S02]  /*2490*/  IMAD R5, R3, UR12, RZ ;  /* 0x0000000c03057c24 */ /* 0x000fe4000f8e02ff */
        /* <DEDUP_REMOVED lines=10> */
[----:B------:R-:W-:Y:S01]  /*2540*/  UIMAD UR19, UR23, -0x40, UR25 ;  /* 0xffffffc0171378a4 */ /* 0x000fe2000f8e0219 */
        /* <DEDUP_REMOVED lines=9> */
[----:B------:R-:W-:Y:S02]  /*25e0*/  IMAD.MOV.U32 R6, RZ, RZ, R16 ;  /* 0x000000ffff067224 */ /* 0x000fe400078e0010 */
        /* <DEDUP_REMOVED lines=39> */
.L_x_5915:
        /* <DEDUP_REMOVED lines=10> */
[----:B------:R-:W2:Y:S01]  /*2900*/  @!P1 LDG.E.128 R4, desc[UR4][R78.64] ;  /* 0x000000044e049981 */ /* 0x000ea2000c1e1d00 */
[--C-:B------:R-:W-:Y:S05]  /*2910*/  @!P1 IMAD.MOV.U32 R75, RZ, RZ, R73.reuse ;  /* 0x000000ffff4b9224 */ /* 0x100fea00078e0049 */
[----:B--2---:R1:W-:Y:S01]  /*2920*/  @!P1 STG.E.128 desc[UR4][R74.64], R4 ;  /* 0x000000044a009986 */ /* 0x0043e2000c101d04 */
[----:B------:R-:W-:Y:S03]  /*2930*/  ISETP.GE.AND P1, PT, R10, UR37, PT ;  /* 0x000000250a007c0c */ /* 0x000fe6000bf26270 */
[----:B------:R-:W2:Y:S01]  /*2940*/  @!P0 LDG.E.128 R24, desc[UR4][R78.64+0x80] ;  /* 0x000080044e188981 */ /* 0x000ea2000c1e1d00 */
[--C-:B-1----:R-:W-:Y:S05]  /*2950*/  @!P0 IMAD.MOV.U32 R75, RZ, RZ, R73.reuse ;  /* 0x000000ffff4b8224 */ /* 0x102fea00078e0049 */
[----:B--2---:R1:W-:Y:S01]  /*2960*/  @!P0 STG.E.128 desc[UR4][R74.64+0x80], R24 ;  /* 0x000080184a008986 */ /* 0x0043e2000c101d04 */
[----:B------:R-:W-:Y:S03]  /*2970*/  ISETP.GE.AND P0, PT, R9, UR37, PT ;  /* 0x0000002509007c0c */ /* 0x000fe6000bf06270 */
[----:B------:R-:W2:Y:S01]  /*2980*/  @!P1 LDG.E.128 R20, desc[UR4][R78.64+0x100] ;  /* 0x000100044e149981 */ /* 0x000ea2000c1e1d00 */
[--C-:B-1----:R-:W-:Y:S05]  /*2990*/  @!P1 IMAD.MOV.U32 R75, RZ, RZ, R73.reuse ;  /* 0x000000ffff4b9224 */ /* 0x102fea00078e0049 */
[----:B--2---:R1:W-:Y:S04]  /*29a0*/  @!P1 STG.E.128 desc[UR4][R74.64+0x100], R20 ;  /* 0x000100144a009986 */ /* 0x0043e8000c101d04 */
[----:B------:R-:W2:Y:S01]  /*29b0*/  @!P0 LDG.E.128 R4, desc[UR4][R78.64+0x180] ;  /* 0x000180044e048981 */ /* 0x000ea2000c1e1d00 */
[----:B-1----:R-:W-:Y:S05]  /*29c0*/  @!P0 IMAD.MOV.U32 R75, RZ, RZ, R73 ;  /* 0x000000ffff4b8224 */ /* 0x002fea00078e0049 */
[----:B--2---:R2:W-:Y:S02]  /*29d0*/  @!P0 STG.E.128 desc[UR4][R74.64+0x180], R4 ;  /* 0x000180044a008986 */ /* 0x0045e4000c101d04 */
.L_x_5833:
[----:B-1-3--:R-:W-:Y:S05]  /*29e0*/  BSYNC.RECONVERGENT B0 ;  /* 0x0000000000007941 */ /* 0x00afea0003800200 */
.L_x_5832:
        /* <DEDUP_REMOVED lines=21> */
.L_x_5835:
[----:B------:R-:W-:Y:S05]  /*2b40*/  BSYNC.RECONVERGENT B0 ;  /* 0x0000000000007941 */ /* 0x000fea0003800200 */
.L_x_5834:
        /* <DEDUP_REMOVED lines=23> */
.L_x_5837:
[----:B------:R-:W-:Y:S05]  /*2cc0*/  BSYNC.RECONVERGENT B0 ;  /* 0x0000000000007941 */ /* 0x000fea0003800200 */
.L_x_5836:
        /* <DEDUP_REMOVED lines=26> */
.L_x_5839:
[----:B------:R-:W-:Y:S05]  /*2e70*/  BSYNC.RECONVERGENT B0 ;  /* 0x0000000000007941 */ /* 0x000fea0003800200 */
.L_x_5838:
        /* <DEDUP_REMOVED lines=20> */
.L_x_5843:
[----:B------:R-:W-:Y:S05]  /*2fc0*/  BSYNC.RECONVERGENT B0 ;  /* 0x0000000000007941 */ /* 0x000fea0003800200 */
.L_x_5842:
        /* <DEDUP_REMOVED lines=20> */
.L_x_5845:
[----:B------:R-:W-:Y:S05]  /*3110*/  BSYNC.RECONVERGENT B0 ;  /* 0x0000000000007941 */ /* 0x000fea0003800200 */
.L_x_5844:
        /* <DEDUP_REMOVED lines=20> */
.L_x_5847:
[----:B------:R-:W-:Y:S05]  /*3260*/  BSYNC.RECONVERGENT B0 ;  /* 0x0000000000007941 */ /* 0x000fea0003800200 */
.L_x_5846:
        /* <DEDUP_REMOVED lines=25> */
.L_x_5841:
        /* <DEDUP_REMOVED lines=56> */
.L_x_5853:
[----:B------:R-:W-:Y:S05]  /*3780*/  BSYNC.RECONVERGENT B0 ;  /* 0x0000000000007941 */ /* 0x000fea0003800200 */
.L_x_5852:
        /* <DEDUP_REMOVED lines=48> */
.L_x_5855:
[----:B------:R-:W-:Y:S05]  /*3a90*/  BSYNC.RECONVERGENT B0 ;  /* 0x0000000000007941 */ /* 0x000fea0003800200 */
.L_x_5854:
        /* <DEDUP_REMOVED lines=48> */
.L_x_5857:
[----:B------:R-:W-:Y:S05]  /*3da0*/  BSYNC.RECONVERGENT B0 ;  /* 0x0000000000007941 */ /* 0x000fea0003800200 */
.L_x_5856:
        /* <DEDUP_REMOVED lines=47> */
.L_x_5851:
[----:B------:R-:W-:Y:S05]  /*40a0*/  BSYNC.RECONVERGENT B1 ;  /* 0x0000000000017941 */ /* 0x000fea0003800200 */
.L_x_5850:
        /* <DEDUP_REMOVED lines=67> */
.L_x_5861:
[----:B------:R-:W-:Y:S05]  /*44e0*/  BSYNC.RECONVERGENT B0 ;  /* 0x0000000000007941 */ /* 0x000fea0003800200 */
.L_x_5860:
        /* <DEDUP_REMOVED lines=48> */
.L_x_5863:
[----:B------:R-:W-:Y:S05]  /*47f0*/  BSYNC.RECONVERGENT B0 ;  /* 0x0000000000007941 */ /* 0x000fea0003800200 */
.L_x_5862:
        /* <DEDUP_REMOVED lines=48> */
.L_x_5865:
[----:B------:R-:W-:Y:S05]  /*4b00*/  BSYNC.RECONVERGENT B0 ;  /* 0x0000000000007941 */ /* 0x000fea0003800200 */
.L_x_5864:
        /* <DEDUP_REMOVED lines=47> */
.L_x_5859:
[----:B------:R-:W-:Y:S05]  /*4e00*/  BSYNC.RECONVERGENT B1 ;  /* 0x0000000000017941 */ /* 0x000fea0003800200 */
.L_x_5858:
        /* <DEDUP_REMOVED lines=65> */
.L_x_5869:
[----:B------:R-:W-:Y:S05]  /*5220*/  BSYNC.RECONVERGENT B0 ;  /* 0x0000000000007941 */ /* 0x000fea0003800200 */
.L_x_5868:
        /* <DEDUP_REMOVED lines=48> */
.L_x_5871:
[----:B------:R-:W-:Y:S05]  /*5530*/  BSYNC.RECONVERGENT B0 ;  /* 0x0000000000007941 */ /* 0x000fea0003800200 */
.L_x_5870:
        /* <DEDUP_REMOVED lines=48> */
.L_x_5873:
[----:B------:R-:W-:Y:S05]  /*5840*/  BSYNC.RECONVERGENT B0 ;  /* 0x0000000000007941 */ /* 0x000fea0003800200 */
.L_x_5872:
        /* <DEDUP_REMOVED lines=47> */
.L_x_5867:
[----:B------:R-:W-:Y:S05]  /*5b40*/  BSYNC.RECONVERGENT B1 ;  /* 0x0000000000017941 */ /* 0x000fea0003800200 */
.L_x_5866:
        /* <DEDUP_REMOVED lines=67> */
.L_x_5877:
[----:B------:R-:W-:Y:S05]  /*5f80*/  BSYNC.RECONVERGENT B0 ;  /* 0x0000000000007941 */ /* 0x000fea0003800200 */
.L_x_5876:
        /* <DEDUP_REMOVED lines=48> */
.L_x_5879:
[----:B------:R-:W-:Y:S05]  /*6290*/  BSYNC.RECONVERGENT B0 ;  /* 0x0000000000007941 */ /* 0x000fea0003800200 */
.L_x_5878:
        /* <DEDUP_REMOVED lines=48> */
.L_x_5881:
[----:B------:R-:W-:Y:S05]  /*65a0*/  BSYNC.RECONVERGENT B0 ;  /* 0x0000000000007941 */ /* 0x000fea0003800200 */
.L_x_5880:
        /* <DEDUP_REMOVED lines=47> */
.L_x_5875:
[----:B------:R-:W-:Y:S05]  /*68a0*/  BSYNC.RECONVERGENT B1 ;  /* 0x0000000000017941 */ /* 0x000fea0003800200 */
.L_x_5874:
        /* <DEDUP_REMOVED lines=8> */
.L_x_5849:
        /* <DEDUP_REMOVED lines=95> */
.L_x_5885:
[----:B------:R-:W-:Y:S05]  /*6f20*/  BSYNC.RECONVERGENT B0 ;  /* 0x0000000000007941 */ /* 0x000fea0003800200 */
.L_x_5884:
        /* <DEDUP_REMOVED lines=89> */
.L_x_5887:
[----:B------:R-:W-:Y:S05]  /*74c0*/  BSYNC.RECONVERGENT B0 ;  /* 0x0000000000007941 */ /* 0x000fea0003800200 */
.L_x_5886:
        /* <DEDUP_REMOVED lines=89> */
.L_x_5889:
[----:B------:R-:W-:Y:S05]  /*7a60*/  BSYNC.RECONVERGENT B0 ;  /* 0x0000000000007941 */ /* 0x000fea0003800200 */
.L_x_5888:
        /* <DEDUP_REMOVED lines=88> */
.L_x_5883:
[----:B------:R-:W-:Y:S05]  /*7ff0*/  BSYNC.RECONVERGENT B1 ;  /* 0x0000000000017941 */ /* 0x000fea0003800200 */
.L_x_5882:
        /* <DEDUP_REMOVED lines=98> */
.L_x_5893:
[----:B------:R-:W-:Y:S05]  /*8620*/  BSYNC.RECONVERGENT B0 ;  /* 0x0000000000007941 */ /* 0x000fea0003800200 */
.L_x_5892:
        /* <DEDUP_REMOVED lines=88> */
.L_x_5895:
[----:B------:R-:W-:Y:S05]  /*8bb0*/  BSYNC.RECONVERGENT B0 ;  /* 0x0000000000007941 */ /* 0x000fea0003800200 */
.L_x_5894:
        /* <DEDUP_REMOVED lines=88> */
.L_x_5897:
[----:B------:R-:W-:Y:S05]  /*9140*/  BSYNC.RECONVERGENT B0 ;  /* 0x0000000000007941 */ /* 0x000fea0003800200 */
.L_x_5896:
        /* <DEDUP_REMOVED lines=86> */
.L_x_5891:
[----:B------:R-:W-:Y:S05]  /*96b0*/  BSYNC.RECONVERGENT B1 ;  /* 0x0000000000017941 */ /* 0x000fea0003800200 */
.L_x_5890:
        /* <DEDUP_REMOVED lines=99> */
.L_x_5901:
[----:B------:R-:W-:Y:S05]  /*9cf0*/  BSYNC.RECONVERGENT B0 ;  /* 0x0000000000007941 */ /* 0x000fea0003800200 */
.L_x_5900:
        /* <DEDUP_REMOVED lines=88> */
.L_x_5903:
[----:B------:R-:W-:Y:S05]  /*a280*/  BSYNC.RECONVERGENT B0 ;  /* 0x0000000000007941 */ /* 0x000fea0003800200 */
.L_x_5902:
        /* <DEDUP_REMOVED lines=87> */
.L_x_5905:
[----:B------:R-:W-:Y:S05]  /*a800*/  BSYNC.RECONVERGENT B0 ;  /* 0x0000000000007941 */ /* 0x000fea0003800200 */
.L_x_5904:
        /* <DEDUP_REMOVED lines=86> */
.L_x_5899:
[----:B------:R-:W-:Y:S05]  /*ad70*/  BSYNC.RECONVERGENT B1 ;  /* 0x0000000000017941 */ /* 0x000fea0003800200 */
.L_x_5898:
        /* <DEDUP_REMOVED lines=102> */
.L_x_5909:
[----:B------:R-:W-:Y:S05]  /*b3e0*/  BSYNC.RECONVERGENT B0 ;  /* 0x0000000000007941 */ /* 0x000fea0003800200 */
.L_x_5908:
        /* <DEDUP_REMOVED lines=87> */
.L_x_5911:
[----:B------:R-:W-:Y:S05]  /*b960*/  BSYNC.RECONVERGENT B0 ;  /* 0x0000000000007941 */ /* 0x000fea0003800200 */
.L_x_5910:
        /* <DEDUP_REMOVED lines=87> */
.L_x_5913:
[----:B------:R-:W-:Y:S05]  /*bee0*/  BSYNC.RECONVERGENT B0 ;  /* 0x0000000000007941 */ /* 0x000fea0003800200 */
.L_x_5912:
        /* <DEDUP_REMOVED lines=86> */
.L_x_5907:
[----:B------:R-:W-:Y:S05]  /*c450*/  BSYNC.RECONVERGENT B1 ;  /* 0x0000000000017941 */ /* 0x000fea0003800200 */
.L_x_5906:
[----:B------:R-:W5:Y:S08]  /*c460*/  LDC R3, c[0x0][0x450] ;  /* 0x00011400ff037b82 */ /* 0x000f700000000800 */
[----:B------:R-:W1:Y:S01]  /*c470*/  LDC R18, c[0x0][0x450] ;  /* 0x00011400ff127b82 */ /* 0x000e620000000800 */
[----:B-----5:R-:W-:Y:S05]  /*c480*/  IMAD.U32 R3, R3, -0x20, RZ ;  /* 0xffffffe003037824 */ /* 0x020fea00078e00ff */
[C---:B------:R-:W-:Y:S02]  /*c490*/  LEA R82, P1, R3.reuse, R82, 0x1 ;  /* 0x0000005203527211 */ /* 0x040fe400078208ff */
[C---:B------:R-:W-:Y:S02]  /*c4a0*/  LEA R80, P0, R3.reuse, R80, 0x1 ;  /* 0x0000005003507211 */ /* 0x040fe400078008ff */
[C---:B------:R-:W-:Y:S02]  /*c4b0*/  LEA.HI.X.SX32 R83, R3.reuse, R83, 0x1, P1 ;  /* 0x0000005303537211 */ /* 0x040fe400008f0eff */
[----:B-1----:R-:W-:Y:S09]  /*c4c0*/  LEA.HI.X.SX32 R81, R3, R81, 0x1, P0 ;  /* 0x0000005103517211 */ /* 0x002ff200000f0eff */
.L_x_5848:
[----:B------:R-:W-:Y:S05]  /*c4d0*/  BSYNC.RECONVERGENT B2 ;  /* 0x0000000000027941 */ /* 0x000fea0003800200 */
.L_x_5840:
        /* <DEDUP_REMOVED lines=89> */
.L_x_5914:
[----:B------:R-:W-:Y:S01]  /*ca70*/  UISETP.GT.AND UP0, UPT, UR18, UR6, UPT ;  /* 0x000000061200728c */ /* 0x000fe2000bf04270 */
[----:B------:R-:W-:Y:S02]  /*ca80*/  IADD3 R78, P1, PT, R78, R85, RZ ;  /* 0x000000554e4e7210 */ /* 0x000fe40007f3e0ff */
[----:B------:R-:W-:Y:S03]  /*ca90*/  IADD3 R14, P0, PT, R14, R89, RZ ;  /* 0x000000590e0e7210 */ /* 0x000fe60007f1e0ff */
[----:B------:R-:W-:Y:S02]  /*caa0*/  IMAD.X R79, R79, 0x1, R84, P1 ;  /* 0x000000014f4f7824 */ /* 0x000fe400008e0654 */
[----:B------:R-:W-:Y:S01]  /*cab0*/  IMAD.X R15, R15, 0x1, R87, P0 ;  /* 0x000000010f0f7824 */ /* 0x000fe200000e0657 */
[----:B------:R-:W-:Y:S07]  /*cac0*/  BRA.U UP0, `(.L_x_5915) ;  /* 0xffffff5d00647547 */ /* 0x000fee000b83ffff */
.L_x_5831:
        /* <DEDUP_REMOVED lines=57> */
.L_x_5919:
[----:B------:R-:W-:Y:S05]  /*ce60*/  BSYNC.RECONVERGENT B0 ;  /* 0x0000000000007941 */ /* 0x000fea0003800200 */
.L_x_5918:
        /* <DEDUP_REMOVED lines=29> */
.L_x_5921:
[----:B------:R-:W-:Y:S05]  /*d040*/  BSYNC.RECONVERGENT B0 ;  /* 0x0000000000007941 */ /* 0x000fea0003800200 */
.L_x_5920:
        /* <DEDUP_REMOVED lines=29> */
.L_x_5923:
[----:B------:R-:W-:Y:S05]  /*d220*/  BSYNC.RECONVERGENT B0 ;  /* 0x0000000000007941 */ /* 0x000fea0003800200 */
.L_x_5922:
        /* <DEDUP_REMOVED lines=30> */
.L_x_5917:
        /* <DEDUP_REMOVED lines=67> */
[----:B------:R-:W-:-:S02]  /*d840*/  FMUL.FTZ R14, R37, R4 ;  /* 0x00000004250e7220 */ /* 0x000fc40000410000 */
        /* <DEDUP_REMOVED lines=8> */
[----:B------:R-:W-:Y:S02]  /*d8d0*/  F2FP.BF16.F32.PACK_AB R17, R17, R20 ;  /* 0x000000141111723e */ /* 0x000fe400000010ff */
[----:B------:R-:W-:-:S02]  /*d8e0*/  F2FP.BF16.F32.PACK_AB R23, R32, R39 ;  /* 0x000000272017723e */ /* 0x000fc400000010ff */
[----:B------:R-:W-:Y:S02]  /*d8f0*/  F2FP.BF16.F32.PACK_AB R22, R22, R21 ;  /* 0x000000151616723e */ /* 0x000fe400000010ff */
[----:B------:R-:W-:Y:S02]  /*d900*/  F2FP.BF16.F32.PACK_AB R20, R37, R14 ;  /* 0x0000000e2514723e */ /* 0x000fe400000010ff */
[----:B------:R-:W-:Y:S02]  /*d910*/  MOV R21, R17 ;  /* 0x0000001100157202 */ /* 0x000fe40000000f00 */
.L_x_5931:
[----:B------:R-:W-:Y:S05]  /*d920*/  BSYNC.RECONVERGENT B0 ;  /* 0x0000000000007941 */ /* 0x000fea0003800200 */
.L_x_5930:
[----:B-----5:R-:W-:Y:S01]  /*d930*/  IMAD.MOV.U32 R6, RZ, RZ, R22 ;  /* 0x000000ffff067224 */ /* 0x020fe200078e0016 */
[----:B------:R-:W-:Y:S01]  /*d940*/  MOV R4, R20 ;  /* 0x0000001400047202 */ /* 0x000fe20000000f00 */
[----:B------:R-:W-:Y:S01]  /*d950*/  IMAD.MOV.U32 R7, RZ, RZ, R23 ;  /* 0x000000ffff077224 */ /* 0x000fe200078e0017 */
[----:B------:R-:W-:Y:S02]  /*d960*/  MOV R5, R21 ;  /* 0x0000001500057202 */ /* 0x000fe40000000f00 */
.L_x_5929:
[----:B------:R-:W-:Y:S05]  /*d970*/  BSYNC.RECONVERGENT B1 ;  /* 0x0000000000017941 */ /* 0x000fea0003800200 */
.L_x_5928:
        /* <DEDUP_REMOVED lines=48> */
.L_x_5935:
[----:B------:R-:W-:Y:S05]  /*dc80*/  BSYNC.RECONVERGENT B0 ;  /* 0x0000000000007941 */ /* 0x000fea0003800200 */
.L_x_5934:
[----:B-----5:R4:W-:Y:S02]  /*dc90*/  STS.128 [R245+0x2000], R20 ;  /* 0x00200014f5007388 */ /* 0x0209e40000000c00 */
.L_x_5933:
[----:B------:R-:W-:Y:S05]  /*dca0*/  BSYNC.RECONVERGENT B1 ;  /* 0x0000000000017941 */ /* 0x000fea0003800200 */
.L_x_5932:
        /* <DEDUP_REMOVED lines=47> */
.L_x_5939:
[----:B------:R-:W-:Y:S05]  /*dfa0*/  BSYNC.RECONVERGENT B0 ;  /* 0x0000000000007941 */ /* 0x000fea0003800200 */
.L_x_5938:
[----:B-----5:R1:W-:Y:S02]  /*dfb0*/  STS.128 [R245+0x4000], R20 ;  /* 0x00400014f5007388 */ /* 0x0203e40000000c00 */
.L_x_5937:
[----:B------:R-:W-:Y:S05]  /*dfc0*/  BSYNC.RECONVERGENT B1 ;  /* 0x0000000000017941 */ /* 0x000fea0003800200 */
.L_x_5936:
        /* <DEDUP_REMOVED lines=11> */
[----:B------:R-:W-:Y:S02]  /*e080*/  LOP3.LUT R8, R21, 0xffff0000, RZ, 0xc0, !PT ;  /* 0xffff000015087812 */ /* 0x000fe400078ec0ff */
[----:B------:R-:W-:Y:S02]  /*e090*/  LOP3.LUT R28, R23, 0xffff0000, RZ, 0xc0, !PT ;  /* 0xffff0000171c7812 */ /* 0x000fe400078ec0ff */
[----:B------:R-:W-:-:S02]  /*e0a0*/  SHF.L.U32 R17, R20, 0x10, RZ ;  /* 0x0000001014117819 */ /* 0x000fc400000006ff */
[----:B------:R-:W-:Y:S02]  /*e0b0*/  LOP3.LUT R36, R20, 0xffff0000, RZ, 0xc0, !PT ;  /* 0xffff000014247812 */ /* 0x000fe400078ec0ff */
[C---:B------:R-:W-:Y:S02]  /*e0c0*/  SHF.L.U32 R32, R22.reuse, 0x10, RZ ;  /* 0x0000001016207819 */ /* 0x040fe400000006ff */
[----:B------:R-:W-:Y:S02]  /*e0d0*/  LOP3.LUT R22, R22, 0xffff0000, RZ, 0xc0, !PT ;  /* 0xffff000016167812 */ /* 0x000fe400078ec0ff */
[C---:B--2---:R-:W-:Y:S01]  /*e0e0*/  LOP3.LUT R21, R4.reuse, 0xffff0000, RZ, 0xc0, !PT ;  /* 0xffff000004157812 */ /* 0x044fe200078ec0ff */
[----:B------:R-:W-:Y:S01]  /*e0f0*/  IMAD.U32 R4, R4, 0x10000, RZ ;  /* 0x0001000004047824 */ /* 0x000fe200078e00ff */
        /* <DEDUP_REMOVED lines=8> */
[----:B------:R-:W-:-:S02]  /*e180*/  IMAD.U32 R7, R7, 0x10000, RZ ;  /* 0x0001000007077824 */ /* 0x000fc400078e00ff */
[C---:B------:R-:W-:Y:S01]  /*e190*/  FFMA.FTZ R19, R14.reuse, R29, -R19 ;  /* 0x0000001d0e137223 */ /* 0x040fe20000010813 */
[----:B------:R-:W-:Y:S01]  /*e1a0*/  FFMA.FTZ R8, R14, R21, R8 ;  /* 0x000000150e087223 */ /* 0x000fe20000010008 */
[-C--:B------:R-:W-:Y:S01]  /*e1b0*/  FMUL.FTZ R21, R28, R23.reuse ;  /* 0x000000171c157220 */ /* 0x080fe20000410000 */
[----:B------:R-:W-:Y:S01]  /*e1c0*/  FFMA.FTZ R25, R30, R23, -R25 ;  /* 0x000000171e197223 */ /* 0x000fe20000010819 */
[C---:B------:R-:W-:Y:S01]  /*e1d0*/  FMUL.FTZ R14, R36.reuse, R4 ;  /* 0x00000004240e7220 */ /* 0x040fe20000410000 */
[----:B------:R-:W-:Y:S01]  /*e1e0*/  FMUL.FTZ R23, R36, R6 ;  /* 0x0000000624177220 */ /* 0x000fe20000410000 */
        /* <DEDUP_REMOVED lines=12> */
[----:B------:R-:W-:Y:S02]  /*e2b0*/  MOV R23, R25 ;  /* 0x0000001900177202 */ /* 0x000fe40000000f00 */
.L_x_5941:
[----:B------:R-:W-:Y:S05]  /*e2c0*/  BSYNC.RECONVERGENT B0 ;  /* 0x0000000000007941 */ /* 0x000fea0003800200 */
.L_x_5940:
[----:B-----5:R4:W-:Y:S02]  /*e2d0*/  STS.128 [R245+0x6000], R20 ;  /* 0x00600014f5007388 */ /* 0x0209e40000000c00 */
.L_x_5927:
[----:B------:R-:W-:Y:S05]  /*e2e0*/  BSYNC.RECONVERGENT B2 ;  /* 0x0000000000027941 */ /* 0x000fea0003800200 */
.L_x_5926:
        /* <DEDUP_REMOVED lines=46> */
[-C--:B------:R-:W-:Y:S01]  /*e5d0*/  FMUL.FTZ R29, R29, R26.reuse ;  /* 0x0000001a1d1d7220 */ /* 0x080fe20000410000 */
[C---:B------:R-:W-:Y:S01]  /*e5e0*/  FFMA.FTZ R20, R17.reuse, R27, -R20 ;  /* 0x0000001b11147223 */ /* 0x040fe20000010814 */
[C---:B------:R-:W-:Y:S01]  /*e5f0*/  FFMA.FTZ R33, R30.reuse, R26, -R33 ;  /* 0x0000001a1e217223 */ /* 0x040fe20000010821 */
[----:B------:R-:W-:Y:S01]  /*e600*/  FFMA.FTZ R17, R17, R23, R14 ;  /* 0x0000001711117223 */ /* 0x000fe2000001000e */
        /* <DEDUP_REMOVED lines=14> */
.L_x_5947:
[----:B------:R-:W-:Y:S05]  /*e6f0*/  BSYNC.RECONVERGENT B0 ;  /* 0x0000000000007941 */ /* 0x000fea0003800200 */
.L_x_5946:
[----:B-----5:R1:W-:Y:S02]  /*e700*/  STS.128 [R245+0x800], R20 ;  /* 0x00080014f5007388 */ /* 0x0203e40000000c00 */
.L_x_5945:
[----:B------:R-:W-:Y:S05]  /*e710*/  BSYNC.RECONVERGENT B1 ;  /* 0x0000000000017941 */ /* 0x000fea0003800200 */
.L_x_5944:
        /* <DEDUP_REMOVED lines=28> */
[----:B--2---:R-:W-:Y:S02]  /*e8e0*/  LOP3.LUT R27, R6, 0xffff0000, RZ, 0xc0, !PT ;  /* 0xffff0000061b7812 */ /* 0x004fe400078ec0ff */
[----:B------:R-:W-:Y:S02]  /*e8f0*/  LOP3.LUT R26, R7, 0xffff0000, RZ, 0xc0, !PT ;  /* 0xffff0000071a7812 */ /* 0x000fe400078ec0ff */
[----:B----4-:R-:W-:-:S02]  /*e900*/  LOP3.LUT R23, R4, 0xffff0000, RZ, 0xc0, !PT ;  /* 0xffff000004177812 */ /* 0x010fc400078ec0ff */
[----:B------:R-:W-:Y:S01]  /*e910*/  LOP3.LUT R21, R5, 0xffff0000, RZ, 0xc0, !PT ;  /* 0xffff000005157812 */ /* 0x000fe200078ec0ff */
[----:B------:R-:W-:Y:S01]  /*e920*/  IMAD.U32 R4, R4, 0x10000, RZ ;  /* 0x0001000004047824 */ /* 0x000fe200078e00ff */
[----:B------:R-:W-:Y:S01]  /*e930*/  SHF.L.U32 R6, R6, 0x10, RZ ;  /* 0x0000001006067819 */ /* 0x000fe200000006ff */
[C---:B------:R-:W-:Y:S01]  /*e940*/  FMUL.FTZ R20, R14.reuse, R23 ;  /* 0x000000170e147220 */ /* 0x040fe20000410000 */
[----:B------:R-:W-:Y:S01]  /*e950*/  FMUL.FTZ R14, R14, R27 ;  /* 0x0000001b0e0e7220 */ /* 0x000fe20000410000 */
[C---:B------:R-:W-:Y:S01]  /*e960*/  FMUL.FTZ R33, R29.reuse, R21 ;  /* 0x000000151d217220 */ /* 0x040fe20000410000 */
[-C--:B------:R-:W-:Y:S01]  /*e970*/  FMUL.FTZ R29, R29, R26.reuse ;  /* 0x0000001a1d1d7220 */ /* 0x080fe20000410000 */
[----:B------:R-:W-:Y:S01]  /*e980*/  IMAD.U32 R5, R5, 0x10000, RZ ;  /* 0x0001000005057824 */ /* 0x000fe200078e00ff */
[----:B------:R-:W-:Y:S01]  /*e990*/  SHF.L.U32 R7, R7, 0x10, RZ ;  /* 0x0000001007077819 */ /* 0x000fe200000006ff */
        /* <DEDUP_REMOVED lines=17> */
.L_x_5951:
[----:B------:R-:W-:Y:S05]  /*eab0*/  BSYNC.RECONVERGENT B0 ;  /* 0x0000000000007941 */ /* 0x000fea0003800200 */
.L_x_5950:
[----:B-----5:R4:W-:Y:S02]  /*eac0*/  STS.128 [R245+0x2800], R20 ;  /* 0x00280014f5007388 */ /* 0x0209e40000000c00 */
.L_x_5949:
[----:B------:R-:W-:Y:S05]  /*ead0*/  BSYNC.RECONVERGENT B1 ;  /* 0x0000000000017941 */ /* 0x000fea0003800200 */
.L_x_5948:
        /* <DEDUP_REMOVED lines=57> */
.L_x_5955:
[----:B------:R-:W-:Y:S05]  /*ee70*/  BSYNC.RECONVERGENT B0 ;  /* 0x0000000000007941 */ /* 0x000fea0003800200 */
.L_x_5954:
[----:B-----5:R4:W-:Y:S02]  /*ee80*/  STS.128 [R245+0x4800], R20 ;  /* 0x00480014f5007388 */ /* 0x0209e40000000c00 */
.L_x_5953:
[----:B------:R-:W-:Y:S05]  /*ee90*/  BSYNC.RECONVERGENT B1 ;  /* 0x0000000000017941 */ /* 0x000fea0003800200 */
.L_x_5952:
        /* <DEDUP_REMOVED lines=23> */
[----:B------:R-:W-:-:S02]  /*f010*/  LOP3.LUT R27, R20, 0xffff0000, RZ, 0xc0, !PT ;  /* 0xffff0000141b7812 */ /* 0x000fc400078ec0ff */
[----:B------:R-:W-:Y:S02]  /*f020*/  SHF.L.U32 R15, R20, 0x10, RZ ;  /* 0x00000010140f7819 */ /* 0x000fe400000006ff */
        /* <DEDUP_REMOVED lines=8> */
[----:B------:R-:W-:Y:S01]  /*f0b0*/  SHF.L.U32 R6, R6, 0x10, RZ ;  /* 0x0000001006067819 */ /* 0x000fe200000006ff */
[----:B------:R-:W-:Y:S01]  /*f0c0*/  FMUL.FTZ R22, R24, R19 ;  /* 0x0000001318167220 */ /* 0x000fe20000410000 */
[C---:B------:R-:W-:Y:S01]  /*f0d0*/  LOP3.LUT R20, R7.reuse, 0xffff0000, RZ, 0xc0, !PT ;  /* 0xffff000007147812 */ /* 0x040fe200078ec0ff */
[-C--:B------:R-:W-:Y:S01]  /*f0e0*/  FMUL.FTZ R8, R8, R23.reuse ;  /* 0x0000001708087220 */ /* 0x080fe20000410000 */
[----:B------:R-:W-:Y:S01]  /*f0f0*/  FFMA.FTZ R17, R14, R23, -R17 ;  /* 0x000000170e117223 */ /* 0x000fe20000010811 */
[----:B------:R-:W-:-:S02]  /*f100*/  SHF.L.U32 R7, R7, 0x10, RZ ;  /* 0x0000001007077819 */ /* 0x000fc400000006ff */
[----:B------:R-:W-:Y:S01]  /*f110*/  FFMA.FTZ R8, R14, R21, R8 ;  /* 0x000000150e087223 */ /* 0x000fe20000010008 */
[C---:B------:R-:W-:Y:S01]  /*f120*/  FMUL.FTZ R14, R27.reuse, R4 ;  /* 0x000000041b0e7220 */ /* 0x040fe20000410000 */
[----:B------:R-:W-:Y:S01]  /*f130*/  FMUL.FTZ R27, R27, R6 ;  /* 0x000000061b1b7220 */ /* 0x000fe20000410000 */
[-C--:B------:R-:W-:Y:S01]  /*f140*/  FMUL.FTZ R24, R24, R20.reuse ;  /* 0x0000001418187220 */ /* 0x080fe20000410000 */
[----:B------:R-:W-:Y:S01]  /*f150*/  FFMA.FTZ R22, R25, R20, -R22 ;  /* 0x0000001419167223 */ /* 0x000fe20000010816 */
[C---:B------:R-:W-:Y:S01]  /*f160*/  FMUL.FTZ R21, R29.reuse, R5 ;  /* 0x000000051d157220 */ /* 0x040fe20000410000 */
[----:B------:R-:W-:Y:S01]  /*f170*/  FMUL.FTZ R20, R29, R7 ;  /* 0x000000071d147220 */ /* 0x000fe20000410000 */
[C---:B------:R-:W-:Y:S01]  /*f180*/  FFMA.FTZ R14, R15.reuse, R6, -R14 ;  /* 0x000000060f0e7223 */ /* 0x040fe2000001080e */
[----:B------:R-:W-:Y:S01]  /*f190*/  FFMA.FTZ R27, R15, R4, R27 ;  /* 0x000000040f1b7223 */ /* 0x000fe2000001001b */
        /* <DEDUP_REMOVED lines=9> */
.L_x_5957:
[----:B------:R-:W-:Y:S05]  /*f230*/  BSYNC.RECONVERGENT B0 ;  /* 0x0000000000007941 */ /* 0x000fea0003800200 */
.L_x_5956:
[----:B-----5:R4:W-:Y:S02]  /*f240*/  STS.128 [R245+0x6800], R20 ;  /* 0x00680014f5007388 */ /* 0x0209e40000000c00 */
.L_x_5943:
[----:B------:R-:W-:Y:S05]  /*f250*/  BSYNC.RECONVERGENT B2 ;  /* 0x0000000000027941 */ /* 0x000fea0003800200 */
.L_x_5942:
        /* <DEDUP_REMOVED lines=28> */
[C---:B-----5:R-:W-:Y:S01]  /*f420*/  LOP3.LUT R14, R21.reuse, 0xffff0000, RZ, 0xc0, !PT ;  /* 0xffff0000150e7812 */ /* 0x060fe200078ec0ff */
[----:B------:R-:W-:Y:S01]  /*f430*/  IMAD.U32 R19, R21, 0x10000, RZ ;  /* 0x0001000015137824 */ /* 0x000fe200078e00ff */
[C---:B------:R-:W-:Y:S01]  /*f440*/  LOP3.LUT R30, R23.reuse, 0xffff0000, RZ, 0xc0, !PT ;  /* 0xffff0000171e7812 */ /* 0x040fe200078ec0ff */
[----:B------:R-:W-:Y:S01]  /*f450*/  IMAD.U32 R32, R23, 0x10000, RZ ;  /* 0x0001000017207824 */ /* 0x000fe200078e00ff */
[----:B------:R-:W-:Y:S02]  /*f460*/  SHF.L.U32 R31, R22, 0x10, RZ ;  /* 0x00000010161f7819 */ /* 0x000fe400000006ff */
[----:B------:R-:W-:-:S02]  /*f470*/  SHF.L.U32 R21, R20, 0x10, RZ ;  /* 0x0000001014157819 */ /* 0x000fc400000006ff */
[----:B------:R-:W-:Y:S02]  /*f480*/  LOP3.LUT R33, R20, 0xffff0000, RZ, 0xc0, !PT ;  /* 0xffff000014217812 */ /* 0x000fe400078ec0ff */
[----:B------:R-:W-:Y:S02]  /*f490*/  LOP3.LUT R22, R22, 0xffff0000, RZ, 0xc0, !PT ;  /* 0xffff000016167812 */ /* 0x000fe400078ec0ff */
[----:B----4-:R-:W-:Y:S02]  /*f4a0*/  LOP3.LUT R29, R6, 0xffff0000, RZ, 0xc0, !PT ;  /* 0xffff0000061d7812 */ /* 0x010fe400078ec0ff */
[----:B---3--:R-:W-:-:S03]  /*f4b0*/  LOP3.LUT R26, R4, 0xffff0000, RZ, 0xc0, !PT ;  /* 0xffff0000041a7812 */ /* 0x008fc600078ec0ff */
[----:B------:R-:W-:Y:S01]  /*f4c0*/  FMUL.FTZ R37, R14, R29 ;  /* 0x0000001d0e257220 */ /* 0x000fe20000410000 */
[----:B------:R-:W-:Y:S01]  /*f4d0*/  LOP3.LUT R23, R5, 0xffff0000, RZ, 0xc0, !PT ;  /* 0xffff000005177812 */ /* 0x000fe200078ec0ff */
[----:B------:R-:W-:Y:S01]  /*f4e0*/  IMAD.U32 R4, R4, 0x10000, RZ ;  /* 0x0001000004047824 */ /* 0x000fe200078e00ff */
[----:B------:R-:W-:Y:S01]  /*f4f0*/  LOP3.LUT R27, R7, 0xffff0000, RZ, 0xc0, !PT ;  /* 0xffff0000071b7812 */ /* 0x000fe200078ec0ff */
[-C--:B------:R-:W-:Y:S01]  /*f500*/  FMUL.FTZ R20, R14, R26.reuse ;  /* 0x0000001a0e147220 */ /* 0x080fe20000410000 */
[----:B------:R-:W-:Y:S01]  /*f510*/  SHF.L.U32 R6, R6, 0x10, RZ ;  /* 0x0000001006067819 */ /* 0x000fe200000006ff */
[----:B------:R-:W-:Y:S01]  /*f520*/  IMAD.U32 R5, R5, 0x10000, RZ ;  /* 0x0001000005057824 */ /* 0x000fe200078e00ff */
[----:B------:R-:W-:Y:S01]  /*f530*/  SHF.L.U32 R7, R7, 0x10, RZ ;  /* 0x0000001007077819 */ /* 0x000fe200000006ff */
[C---:B------:R-:W-:Y:S01]  /*f540*/  FFMA.FTZ R37, R19.reuse, R26, R37 ;  /* 0x0000001a13257223 */ /* 0x040fe20000010025 */
[----:B------:R-:W-:Y:S01]  /*f550*/  FMUL.FTZ R39, R30, R23 ;  /* 0x000000171e277220 */ /* 0x000fe20000410000 */
[----:B------:R-:W-:Y:S01]  /*f560*/  FFMA.FTZ R20, R19, R29, -R20 ;  /* 0x0000001d13147223 */ /* 0x000fe20000010814 */
        /* <DEDUP_REMOVED lines=15> */
.L_x_5963:
[----:B------:R-:W-:Y:S05]  /*f660*/  BSYNC.RECONVERGENT B0 ;  /* 0x0000000000007941 */ /* 0x000fea0003800200 */
.L_x_5962:
[----:B-----5:R4:W-:Y:S02]  /*f670*/  STS.128 [R245+0x1000], R20 ;  /* 0x00100014f5007388 */ /* 0x0209e40000000c00 */
.L_x_5961:
[----:B------:R-:W-:Y:S05]  /*f680*/  BSYNC.RECONVERGENT B1 ;  /* 0x0000000000017941 */ /* 0x000fea0003800200 */
.L_x_5960:
        /* <DEDUP_REMOVED lines=28> */
[----:B--2---:R-:W-:Y:S02]  /*f850*/  LOP3.LUT R29, R6, 0xffff0000, RZ, 0xc0, !PT ;  /* 0xffff0000061d7812 */ /* 0x004fe400078ec0ff */
        /* <DEDUP_REMOVED lines=27> */
.L_x_5967:
[----:B------:R-:W-:Y:S05]  /*fa10*/  BSYNC.RECONVERGENT B0 ;  /* 0x0000000000007941 */ /* 0x000fea0003800200 */
.L_x_5966:
[----:B-----5:R1:W-:Y:S02]  /*fa20*/  STS.128 [R245+0x3000], R20 ;  /* 0x00300014f5007388 */ /* 0x0203e40000000c00 */
.L_x_5965:
[----:B------:R-:W-:Y:S05]  /*fa30*/  BSYNC.RECONVERGENT B1 ;  /* 0x0000000000017941 */ /* 0x000fea0003800200 */
.L_x_5964:
        /* <DEDUP_REMOVED lines=29> */
[----:B----4-:R-:W-:-:S03]  /*fc10*/  LOP3.LUT R26, R4, 0xffff0000, RZ, 0xc0, !PT ;  /* 0xffff0000041a7812 */ /* 0x010fc600078ec0ff */
        /* <DEDUP_REMOVED lines=26> */
.L_x_5971:
[----:B------:R-:W-:Y:S05]  /*fdc0*/  BSYNC.RECONVERGENT B0 ;  /* 0x0000000000007941 */ /* 0x000fea0003800200 */
.L_x_5970:
[----:B-----5:R4:W-:Y:S02]  /*fdd0*/  STS.128 [R245+0x5000], R20 ;  /* 0x00500014f5007388 */ /* 0x0209e40000000c00 */
.L_x_5969:
[----:B------:R-:W-:Y:S05]  /*fde0*/  BSYNC.RECONVERGENT B1 ;  /* 0x0000000000017941 */ /* 0x000fea0003800200 */
.L_x_5968:
        /* <DEDUP_REMOVED lines=24> */
[----:B-1----:R-:W-:Y:S02]  /*ff70*/  LOP3.LUT R24, R23, 0xffff0000, RZ, 0xc0, !PT ;  /* 0xffff000017187812 */ /* 0x002fe400078ec0ff */
        /* <DEDUP_REMOVED lines=17> */
[C---:B------:R-:W-:Y:S01]  /*10090*/  FMUL.FTZ R14, R29.reuse, R4 ;  /* 0x000000041d0e7220 */ /* 0x040fe20000410000 */
[C---:B------:R-:W-:Y:S01]  /*100a0*/  FMUL.FTZ R24, R22.reuse, R5 ;  /* 0x0000000516187220 */ /* 0x040fe20000410000 */
[----:B------:R-:W-:Y:S01]  /*100b0*/  FMUL.FTZ R29, R29, R6 ;  /* 0x000000061d1d7220 */ /* 0x000fe20000410000 */
[-C--:B------:R-:W-:Y:S01]  /*100c0*/  FMUL.FTZ R22, R22, R7.reuse ;  /* 0x0000000716167220 */ /* 0x080fe20000410000 */
        /* <DEDUP_REMOVED lines=9> */
.L_x_5973:
[----:B------:R-:W-:Y:S05]  /*10160*/  BSYNC.RECONVERGENT B0 ;  /* 0x0000000000007941 */ /* 0x000fea0003800200 */
.L_x_5972:
[----:B-----5:R4:W-:Y:S02]  /*10170*/  STS.128 [R245+0x7000], R20 ;  /* 0x00700014f5007388 */ /* 0x0209e40000000c00 */
.L_x_5959:
[----:B------:R-:W-:Y:S05]  /*10180*/  BSYNC.RECONVERGENT B2 ;  /* 0x0000000000027941 */ /* 0x000fea0003800200 */
.L_x_5958:
        /* <DEDUP_REMOVED lines=28> */
[C---:B-----5:R-:W-:Y:S01]  /*10350*/  SHF.L.U32 R14, R20.reuse, 0x10, RZ ;  /* 0x00000010140e7819 */ /* 0x060fe200000006ff */
[----:B------:R-:W-:Y:S01]  /*10360*/  IMAD.U32 R8, R21, 0x10000, RZ ;  /* 0x0001000015087824 */ /* 0x000fe200078e00ff */
[----:B------:R-:W-:Y:S01]  /*10370*/  LOP3.LUT R27, R20, 0xffff0000, RZ, 0xc0, !PT ;  /* 0xffff0000141b7812 */ /* 0x000fe200078ec0ff */
[----:B------:R-:W-:Y:S01]  /*10380*/  IMAD.U32 R32, R23, 0x10000, RZ ;  /* 0x0001000017207824 */ /* 0x000fe200078e00ff */
        /* <DEDUP_REMOVED lines=15> */
[-C--:B------:R-:W-:Y:S01]  /*10480*/  FFMA.FTZ R29, R32, R21.reuse, -R29 ;  /* 0x00000015201d7223 */ /* 0x080fe2000001081d */
[----:B------:R-:W-:Y:S01]  /*10490*/  SHF.L.U32 R5, R5, 0x10, RZ ;  /* 0x0000001005057819 */ /* 0x000fe200000006ff */
[----:B------:R-:W-:Y:S01]  /*104a0*/  FFMA.FTZ R8, R8, R20, R7 ;  /* 0x0000001408087223 */ /* 0x000fe20000010007 */
[----:B------:R-:W-:Y:S01]  /*104b0*/  FMUL.FTZ R7, R30, R21 ;  /* 0x000000151e077220 */ /* 0x000fe20000410000 */
[----:B------:R-:W-:-:S02]  /*104c0*/  FMUL.FTZ R20, R22, R3 ;  /* 0x0000000316147220 */ /* 0x000fc40000410000 */
        /* <DEDUP_REMOVED lines=9> */
[----:B------:R-:W-:-:S02]  /*10560*/  F2FP.BF16.F32.PACK_AB R22, R3, R20 ;  /* 0x000000140316723e */ /* 0x000fc400000010ff */
[----:B------:R-:W-:Y:S02]  /*10570*/  F2FP.BF16.F32.PACK_AB R2, R2, R7 ;  /* 0x000000070202723e */ /* 0x000fe400000010ff */
[----:B------:R-:W-:-:S03]  /*10580*/  F2FP.BF16.F32.PACK_AB R23, R32, R29 ;  /* 0x0000001d2017723e */ /* 0x000fc600000010ff */
[----:B------:R-:W-:Y:S02]  /*10590*/  IMAD.MOV.U32 R20, RZ, RZ, R2 ;  /* 0x000000ffff147224 */ /* 0x000fe400078e0002 */
.L_x_5977:
[----:B------:R-:W-:Y:S05]  /*105a0*/  BSYNC.RECONVERGENT B0 ;  /* 0x0000000000007941 */ /* 0x000fea0003800200 */
.L_x_5976:
[----:B-----5:R4:W-:Y:S02]  /*105b0*/  STS.128 [R245+0x1800], R20 ;  /* 0x00180014f5007388 */ /* 0x0209e40000000c00 */
.L_x_5975:
[----:B------:R-:W-:Y:S05]  /*105c0*/  BSYNC.RECONVERGENT B1 ;  /* 0x0000000000017941 */ /* 0x000fea0003800200 */
.L_x_5974:
        /* <DEDUP_REMOVED lines=20> */
[C---:B-----5:R-:W-:Y:S02]  /*10710*/  SHF.L.U32 R14, R20.reuse, 0x10, RZ ;  /* 0x00000010140e7819 */ /* 0x060fe400000006ff */
[----:B------:R-:W-:Y:S02]  /*10720*/  LOP3.LUT R27, R20, 0xffff0000, RZ, 0xc0, !PT ;  /* 0xffff0000141b7812 */ /* 0x000fe400078ec0ff */
[C---:B------:R-:W-:Y:S01]  /*10730*/  LOP3.LUT R7, R21.reuse, 0xffff0000, RZ, 0xc0, !PT ;  /* 0xffff000015077812 */ /* 0x040fe200078ec0ff */
[----:B------:R-:W-:Y:S01]  /*10740*/  IMAD.U32 R8, R21, 0x10000, RZ ;  /* 0x0001000015087824 */ /* 0x000fe200078e00ff */
[C---:B------:R-:W-:Y:S01]  /*10750*/  LOP3.LUT R30, R23.reuse, 0xffff0000, RZ, 0xc0, !PT ;  /* 0xffff0000171e7812 */ /* 0x040fe200078ec0ff */
[----:B------:R-:W-:Y:S01]  /*10760*/  IMAD.U32 R32, R23, 0x10000, RZ ;  /* 0x0001000017207824 */ /* 0x000fe200078e00ff */
[----:B------:R-:W-:-:S02]  /*10770*/  SHF.L.U32 R23, R22, 0x10, RZ ;  /* 0x0000001016177819 */ /* 0x000fc400000006ff */
[----:B------:R-:W-:Y:S02]  /*10780*/  LOP3.LUT R22, R22, 0xffff0000, RZ, 0xc0, !PT ;  /* 0xffff000016167812 */ /* 0x000fe400078ec0ff */
[----:B--2---:R-:W-:Y:S02]  /*10790*/  LOP3.LUT R26, R4, 0xffff0000, RZ, 0xc0, !PT ;  /* 0xffff0000041a7812 */ /* 0x004fe400078ec0ff */
[----:B---3--:R-:W-:Y:S02]  /*107a0*/  LOP3.LUT R20, R2, 0xffff0000, RZ, 0xc0, !PT ;  /* 0xffff000002147812 */ /* 0x008fe400078ec0ff */
        /* <DEDUP_REMOVED lines=10> */
[C---:B------:R-:W-:Y:S01]  /*10850*/  FFMA.FTZ R29, R32.reuse, R21, -R29 ;  /* 0x00000015201d7223 */ /* 0x040fe2000001081d */
[----:B------:R-:W-:Y:S01]  /*10860*/  FFMA.FTZ R32, R32, R19, R7 ;  /* 0x0000001320207223 */ /* 0x000fe20000010007 */
[----:B------:R-:W-:Y:S01]  /*10870*/  IMAD.U32 R3, R3, 0x10000, RZ ;  /* 0x0001000003037824 */ /* 0x000fe200078e00ff */
[----:B------:R-:W-:Y:S01]  /*10880*/  SHF.L.U32 R5, R5, 0x10, RZ ;  /* 0x0000001005057819 */ /* 0x000fe200000006ff */
[C---:B------:R-:W-:Y:S01]  /*10890*/  FMUL.FTZ R7, R27.reuse, R2 ;  /* 0x000000021b077220 */ /* 0x040fe20000410000 */
[----:B------:R-:W-:Y:S01]  /*108a0*/  FMUL.FTZ R27, R27, R4 ;  /* 0x000000041b1b7220 */ /* 0x000fe20000410000 */
[----:B------:R-:W-:-:S02]  /*108b0*/  FMUL.FTZ R20, R22, R3 ;  /* 0x0000000316147220 */ /* 0x000fc40000410000 */
[-C--:B------:R-:W-:Y:S01]  /*108c0*/  FMUL.FTZ R22, R22, R5.reuse ;  /* 0x0000000516167220 */ /* 0x080fe20000410000 */
        /* <DEDUP_REMOVED lines=9> */
.L_x_5981:
[----:B------:R-:W-:Y:S05]  /*10960*/  BSYNC.RECONVERGENT B0 ;  /* 0x0000000000007941 */ /* 0x000fea0003800200 */
.L_x_5980:
[----:B-----5:R1:W-:Y:S02]  /*10970*/  STS.128 [R245+0x3800], R20 ;  /* 0x00380014f5007388 */ /* 0x0203e40000000c00 */
.L_x_5979:
[----:B------:R-:W-:Y:S05]  /*10980*/  BSYNC.RECONVERGENT B1 ;  /* 0x0000000000017941 */ /* 0x000fea0003800200 */
.L_x_5978:
        /* <DEDUP_REMOVED lines=29> */
[----:B----4-:R-:W-:Y:S02]  /*10b60*/  LOP3.LUT R20, R2, 0xffff0000, RZ, 0xc0, !PT ;  /* 0xffff000002147812 */ /* 0x010fe400078ec0ff */
        /* <DEDUP_REMOVED lines=27> */
.L_x_5985:
[----:B------:R-:W-:Y:S05]  /*10d20*/  BSYNC.RECONVERGENT B0 ;  /* 0x0000000000007941 */ /* 0x000fea0003800200 */
.L_x_5984:
[----:B-----5:R4:W-:Y:S02]  /*10d30*/  STS.128 [R245+0x5800], R20 ;  /* 0x00580014f5007388 */ /* 0x0209e40000000c00 */
.L_x_5983:
[----:B------:R-:W-:Y:S05]  /*10d40*/  BSYNC.RECONVERGENT B1 ;  /* 0x0000000000017941 */ /* 0x000fea0003800200 */
.L_x_5982:
        /* <DEDUP_REMOVED lines=24> */
[----:B------:R-:W-:Y:S02]  /*10ed0*/  SHF.L.U32 R16, R22, 0x10, RZ ;  /* 0x0000001016107819 */ /* 0x000fe400000006ff */
[----:B------:R-:W-:Y:S02]  /*10ee0*/  LOP3.LUT R20, R20, 0xffff0000, RZ, 0xc0, !PT ;  /* 0xffff000014147812 */ /* 0x000fe400078ec0ff */
        /* <DEDUP_REMOVED lines=17> */
[C---:B------:R-:W-:Y:S01]  /*11000*/  FMUL.FTZ R19, R22.reuse, R3 ;  /* 0x0000000316137220 */ /* 0x040fe20000410000 */
        /* <DEDUP_REMOVED lines=9> */
[----:B------:R-:W-:Y:S01]  /*110a0*/  F2FP.BF16.F32.PACK_AB R20, R21, R6 ;  /* 0x000000061514723e */ /* 0x000fe200000010ff */
[----:B------:R-:W-:Y:S01]  /*110b0*/  IMAD.MOV.U32 R21, RZ, RZ, R0 ;  /* 0x000000ffff157224 */ /* 0x000fe200078e0000 */
[----:B------:R-:W-:Y:S02]  /*110c0*/  F2FP.BF16.F32.PACK_AB R22, R22, R19 ;  /* 0x000000131616723e */ /* 0x000fe400000010ff */
.L_x_5987:
[----:B------:R-:W-:Y:S05]  /*110d0*/  BSYNC.RECONVERGENT B0 ;  /* 0x0000000000007941 */ /* 0x000fea0003800200 */
.L_x_5986:
[----:B-----5:R4:W-:Y:S01]  /*110e0*/  STS.128 [R245+0x7800], R20 ;  /* 0x00780014f5007388 */ /* 0x0209e20000000c00 */
[----:B------:R-:W-:Y:S05]  /*110f0*/  BRA `(.L_x_5924) ;  /* 0x0000005c00087947 */ /* 0x000fea0003800000 */
.L_x_5925:
        /* <DEDUP_REMOVED lines=97> */
.L_x_5992:
[----:B------:R-:W-:Y:S05]  /*11710*/  BSYNC.RECONVERGENT B0 ;  /* 0x0000000000007941 */ /* 0x000fea0003800200 */
.L_x_5991:
[----:B------:R-:W-:Y:S05]  /*11720*/  BSYNC.RECONVERGENT B1 ;  /* 0x0000000000017941 */ /* 0x000fea0003800200 */
.L_x_5990:
        /* <DEDUP_REMOVED lines=88> */
.L_x_5996:
[----:B------:R-:W-:Y:S05]  /*11cb0*/  BSYNC.RECONVERGENT B0 ;  /* 0x0000000000007941 */ /* 0x000fea0003800200 */
.L_x_5995:
[----:B-----5:R4:W-:Y:S02]  /*11cc0*/  STS.128 [R245+0x2000], R24 ;  /* 0x00200018f5007388 */ /* 0x0209e40000000c00 */
.L_x_5994:
[----:B------:R-:W-:Y:S05]  /*11cd0*/  BSYNC.RECONVERGENT B1 ;  /* 0x0000000000017941 */ /* 0x000fea0003800200 */
.L_x_5993:
        /* <DEDUP_REMOVED lines=87> */
.L_x_6000:
[----:B------:R-:W-:Y:S05]  /*12250*/  BSYNC.RECONVERGENT B0 ;  /* 0x0000000000007941 */ /* 0x000fea0003800200 */
.L_x_5999:
[----:B-----5:R1:W-:Y:S02]  /*12260*/  STS.128 [R245+0x4000], R24 ;  /* 0x00400018f5007388 */ /* 0x0203e40000000c00 */
.L_x_5998:
[----:B------:R-:W-:Y:S05]  /*12270*/  BSYNC.RECONVERGENT B1 ;  /* 0x0000000000017941 */ /* 0x000fea0003800200 */
.L_x_5997:
        /* <DEDUP_REMOVED lines=85> */
.L_x_6002:
[----:B------:R-:W-:Y:S05]  /*127d0*/  BSYNC.RECONVERGENT B0 ;  /* 0x0000000000007941 */ /* 0x000fea0003800200 */
.L_x_6001:
[----:B-----5:R4:W-:Y:S02]  /*127e0*/  STS.128 [R245+0x6000], R24 ;  /* 0x00600018f5007388 */ /* 0x0209e40000000c00 */
.L_x_5989:
[----:B------:R-:W-:Y:S05]  /*127f0*/  BSYNC.RECONVERGENT B2 ;  /* 0x0000000000027941 */ /* 0x000fea0003800200 */
.L_x_5988:
        /* <DEDUP_REMOVED lines=94> */
.L_x_6008:
[----:B------:R-:W-:Y:S05]  /*12de0*/  BSYNC.RECONVERGENT B0 ;  /* 0x0000000000007941 */ /* 0x000fea0003800200 */
.L_x_6007:
[----:B-----5:R1:W-:Y:S02]  /*12df0*/  STS.128 [R245+0x800], R24 ;  /* 0x00080018f5007388 */ /* 0x0203e40000000c00 */
.L_x_6006:
[----:B------:R-:W-:Y:S05]  /*12e00*/  BSYNC.RECONVERGENT B1 ;  /* 0x0000000000017941 */ /* 0x000fea0003800200 */
.L_x_6005:
        /* <DEDUP_REMOVED lines=87> */
.L_x_6012:
[----:B------:R-:W-:Y:S05]  /*13380*/  BSYNC.RECONVERGENT B0 ;  /* 0x0000000000007941 */ /* 0x000fea0003800200 */
.L_x_6011:
[----:B-----5:R4:W-:Y:S02]  /*13390*/  STS.128 [R245+0x2800], R24 ;  /* 0x00280018f5007388 */ /* 0x0209e40000000c00 */
.L_x_6010:
[----:B------:R-:W-:Y:S05]  /*133a0*/  BSYNC.RECONVERGENT B1 ;  /* 0x0000000000017941 */ /* 0x000fea0003800200 */
.L_x_6009:
        /* <DEDUP_REMOVED lines=87> */
.L_x_6016:
[----:B------:R-:W-:Y:S05]  /*13920*/  BSYNC.RECONVERGENT B0 ;  /* 0x0000000000007941 */ /* 0x000fea0003800200 */
.L_x_6015:
[----:B-----5:R4:W-:Y:S02]  /*13930*/  STS.128 [R245+0x4800], R24 ;  /* 0x00480018f5007388 */ /* 0x0209e40000000c00 */
.L_x_6014:
[----:B------:R-:W-:Y:S05]  /*13940*/  BSYNC.RECONVERGENT B1 ;  /* 0x0000000000017941 */ /* 0x000fea0003800200 */
.L_x_6013:
        /* <DEDUP_REMOVED lines=87> */
.L_x_6018:
[----:B------:R-:W-:Y:S05]  /*13ec0*/  BSYNC.RECONVERGENT B0 ;  /* 0x0000000000007941 */ /* 0x000fea0003800200 */
.L_x_6017:
[----:B-----5:R1:W-:Y:S02]  /*13ed0*/  STS.128 [R245+0x6800], R4 ;  /* 0x00680004f5007388 */ /* 0x0203e40000000c00 */
.L_x_6004:
[----:B------:R-:W-:Y:S05]  /*13ee0*/  BSYNC.RECONVERGENT B2 ;  /* 0x0000000000027941 */ /* 0x000fea0003800200 */
.L_x_6003:
        /* <DEDUP_REMOVED lines=96> */
.L_x_6024:
[----:B------:R-:W-:Y:S05]  /*144f0*/  BSYNC.RECONVERGENT B0 ;  /* 0x0000000000007941 */ /* 0x000fea0003800200 */
.L_x_6023:
[----:B-----5:R4:W-:Y:S02]  /*14500*/  STS.128 [R245+0x1000], R24 ;  /* 0x00100018f5007388 */ /* 0x0209e40000000c00 */
.L_x_6022:
[----:B------:R-:W-:Y:S05]  /*14510*/  BSYNC.RECONVERGENT B1 ;  /* 0x0000000000017941 */ /* 0x000fea0003800200 */
.L_x_6021:
        /* <DEDUP_REMOVED lines=88> */
.L_x_6028:
[----:B------:R-:W-:Y:S05]  /*14aa0*/  BSYNC.RECONVERGENT B0 ;  /* 0x0000000000007941 */ /* 0x000fea0003800200 */
.L_x_6027:
[----:B-----5:R4:W-:Y:S02]  /*14ab0*/  STS.128 [R245+0x3000], R24 ;  /* 0x00300018f5007388 */ /* 0x0209e40000000c00 */
.L_x_6026:
[----:B------:R-:W-:Y:S05]  /*14ac0*/  BSYNC.RECONVERGENT B1 ;  /* 0x0000000000017941 */ /* 0x000fea0003800200 */
.L_x_6025:
        /* <DEDUP_REMOVED lines=88> */
.L_x_6032:
[----:B------:R-:W-:Y:S05]  /*15050*/  BSYNC.RECONVERGENT B0 ;  /* 0x0000000000007941 */ /* 0x000fea0003800200 */
.L_x_6031:
[----:B-----5:R4:W-:Y:S02]  /*15060*/  STS.128 [R245+0x5000], R24 ;  /* 0x00500018f5007388 */ /* 0x0209e40000000c00 */
.L_x_6030:
[----:B------:R-:W-:Y:S05]  /*15070*/  BSYNC.RECONVERGENT B1 ;  /* 0x0000000000017941 */ /* 0x000fea0003800200 */
.L_x_6029:
        /* <DEDUP_REMOVED lines=87> */
.L_x_6034:
[----:B------:R-:W-:Y:S05]  /*155f0*/  BSYNC.RECONVERGENT B0 ;  /* 0x0000000000007941 */ /* 0x000fea0003800200 */
.L_x_6033:
[----:B-----5:R1:W-:Y:S02]  /*15600*/  STS.128 [R245+0x7000], R4 ;  /* 0x00700004f5007388 */ /* 0x0203e40000000c00 */
.L_x_6020:
[----:B------:R-:W-:Y:S05]  /*15610*/  BSYNC.RECONVERGENT B2 ;  /* 0x0000000000027941 */ /* 0x000fea0003800200 */
.L_x_6019:
        /* <DEDUP_REMOVED lines=95> */
.L_x_6038:
[----:B------:R-:W-:Y:S05]  /*15c10*/  BSYNC.RECONVERGENT B0 ;  /* 0x0000000000007941 */ /* 0x000fea0003800200 */
.L_x_6037:
[----:B-----5:R4:W-:Y:S02]  /*15c20*/  STS.128 [R245+0x1800], R24 ;  /* 0x00180018f5007388 */ /* 0x0209e40000000c00 */
.L_x_6036:
[----:B------:R-:W-:Y:S05]  /*15c30*/  BSYNC.RECONVERGENT B1 ;  /* 0x0000000000017941 */ /* 0x000fea0003800200 */
.L_x_6035:
        /* <DEDUP_REMOVED lines=87> */
.L_x_6042:
[----:B------:R-:W-:Y:S05]  /*161b0*/  BSYNC.RECONVERGENT B0 ;  /* 0x0000000000007941 */ /* 0x000fea0003800200 */
.L_x_6041:
[----:B-----5:R1:W-:Y:S02]  /*161c0*/  STS.128 [R245+0x3800], R24 ;  /* 0x00380018f5007388 */ /* 0x0203e40000000c00 */
.L_x_6040:
[----:B------:R-:W-:Y:S05]  /*161d0*/  BSYNC.RECONVERGENT B1 ;  /* 0x0000000000017941 */ /* 0x000fea0003800200 */
.L_x_6039:
        /* <DEDUP_REMOVED lines=87> */
.L_x_6046:
[----:B------:R-:W-:Y:S05]  /*16750*/  BSYNC.RECONVERGENT B0 ;  /* 0x0000000000007941 */ /* 0x000fea0003800200 */
.L_x_6045:
[----:B-----5:R4:W-:Y:S02]  /*16760*/  STS.128 [R245+0x5800], R24 ;  /* 0x00580018f5007388 */ /* 0x0209e40000000c00 */
.L_x_6044:
[----:B------:R-:W-:Y:S05]  /*16770*/  BSYNC.RECONVERGENT B1 ;  /* 0x0000000000017941 */ /* 0x000fea0003800200 */
.L_x_6043:
        /* <DEDUP_REMOVED lines=88> */
.L_x_6048:
[----:B------:R-:W-:Y:S05]  /*16d00*/  BSYNC.RECONVERGENT B0 ;  /* 0x0000000000007941 */ /* 0x000fea0003800200 */
.L_x_6047:
[----:B-----5:R1:W-:Y:S02]  /*16d10*/  STS.128 [R245+0x7800], R4 ;  /* 0x00780004f5007388 */ /* 0x0203e40000000c00 */
.L_x_5924:
[----:B------:R-:W-:Y:S05]  /*16d20*/  BSYNC.RECONVERGENT B3 ;  /* 0x0000000000037941 */ /* 0x000fea0003800200 */
.L_x_5916:
        /* <DEDUP_REMOVED lines=11> */
[--C-:B------:R-:W-:Y:S02]  /*16de0*/  @!P4 IMAD.MOV.U32 R226, RZ, RZ, R228.reuse ;  /* 0x000000ffffe2c224 */ /* 0x100fe400078e00e4 */
[----:B------:R-:W-:Y:S01]  /*16df0*/  @!P3 IMAD.MOV.U32 R2, RZ, RZ, R228 ;  /* 0x000000ffff02b224 */ /* 0x000fe200078e00e4 */
        /* <DEDUP_REMOVED lines=17> */
[----:B--2---:R-:W-:-:S05]  /*16f10*/  @!P1 MOV R226, R228 ;  /* 0x000000e400e29202 */ /* 0x004fca0000000f00 */
[----:B------:R-:W-:Y:S01]  /*16f20*/  @!PT LDS RZ, [RZ] ;  /* 0x00000000fffff984 */ /* 0x000fe20000000800 */
[----:B------:R-:W-:Y:S01]  /*16f30*/  @!PT LDS RZ, [RZ] ;  /* 0x00000000fffff984 */ /* 0x000fe20000000800 */
[----:B------:R-:W-:Y:S01]  /*16f40*/  @!PT LDS RZ, [RZ] ;  /* 0x00000000fffff984 */ /* 0x000fe20000000800 */
[----:B------:R1:W-:Y:S04]  /*16f50*/  @!P1 LDGSTS.E.BYPASS.LTC128B.128 [R245+0xe000], desc[UR4][R226.64+0x180] ;  /* 0x0e000180e2f59fae */ /* 0x0003e8000b981a04 */
[----:B------:R1:W-:Y:S02]  /*16f60*/  @P1 STS.128 [R245+0xe000], RZ ;  /* 0x00e000fff5001388 */ /* 0x0003e40000000c00 */
.L_x_6050:
[----:B------:R-:W-:Y:S05]  /*16f70*/  BSYNC.RECONVERGENT B0 ;  /* 0x0000000000007941 */ /* 0x000fea0003800200 */
.L_x_6049:
        /* <DEDUP_REMOVED lines=31> */
.L_x_6052:
[----:B------:R-:W-:Y:S05]  /*17170*/  BSYNC.RECONVERGENT B0 ;  /* 0x0000000000007941 */ /* 0x000fea0003800200 */
.L_x_6051:
        /* <DEDUP_REMOVED lines=31> */
.L_x_6054:
[----:B------:R-:W-:Y:S05]  /*17370*/  BSYNC.RECONVERGENT B0 ;  /* 0x0000000000007941 */ /* 0x000fea0003800200 */
.L_x_6053:
[----:B------:R-:W-:Y:S04]  /*17380*/  BSSY.RECONVERGENT B0, `(.L_x_6055) ;  /* 0x0000020000007945 */ /* 0x000fe80003800200 */
[----:B------:R-:W-:Y:S05]  /*17390*/  @P5 BRA `(.L_x_6056) ;  /* 0x0000000000785947 */ /* 0x000fea0003800000 */
[----:B-1----:R-:W2:Y:S01]  /*173a0*/  LDC.64 R2, c[0x0][0x3b8] ;  /* 0x0000ee00ff027b82 */ /* 0x002ea20000000a00 */
[----:B------:R-:W1:Y:S01]  /*173b0*/  LDCU UR8, c[0x0][0x440] ;  /* 0x00008800ff0877ac */ /* 0x000e620008000800 */
[----:B------:R-:W-:Y:S01]  /*173c0*/  IMAD.MOV.U32 R226, RZ, RZ, R228 ;  /* 0x000000ffffe27224 */ /* 0x000fe200078e00e4 */
        /* <DEDUP_REMOVED lines=27> */
.L_x_6056:
[----:B------:R-:W-:Y:S05]  /*17580*/  BSYNC.RECONVERGENT B0 ;  /* 0x0000000000007941 */ /* 0x000fea0003800200 */
.L_x_6055:
[----:B------:R-:W2:Y:S01]  /*17590*/  LDCU.64 UR10, c[0x0][0x540] ;  /* 0x0000a800ff0a77ac */ /* 0x000ea20008000a00 */
[----:B------:R-:W0:Y:S01]  /*175a0*/  LDGDEPBAR ;  /* 0x00000000000079af */ /* 0x000e220000000000 */
[----:B------:R-:W3:Y:S01]  /*175b0*/  LDCU.64 UR8, c[0x0][0x538] ;  /* 0x0000a700ff0877ac */ /* 0x000ee20008000a00 */
[----:B------:R-:W-:Y:S01]  /*175c0*/  UMOV UR16, UR26 ;  /* 0x0000001a00107c82 */ /* 0x000fe20008000000 */
[----:B------:R-:W-:Y:S02]  /*175d0*/  UMOV UR17, URZ ;  /* 0x000000ff00117c82 */ /* 0x000fe40008000000 */
[----:B--2---:R-:W-:-:S04]  /*175e0*/  UIMAD.WIDE.U32 UR16, UR27, UR10, UR16 ;  /* 0x0000000a1b1072a5 */ /* 0x004fc8000f8e0010 */
[----:B------:R-:W-:Y:S02]  /*175f0*/  UIMAD UR11, UR27, UR11, UR17 ;  /* 0x0000000b1b0b72a4 */ /* 0x000fe4000f8e0211 */
[----:B---3--:R-:W-:Y:S01]  /*17600*/  ULEA UR8, UP0, UR16, UR8, 0x2 ;  /* 0x0000000810087291 */ /* 0x008fe2000f8010ff */
[C---:B------:R-:W-:Y:S01]  /*17610*/  SHF.L.U32 R213, R61.reuse, 0x5, RZ ;  /* 0x000000053dd57819 */ /* 0x040fe200000006ff */
[----:B------:R-:W-:Y:S01]  /*17620*/  IMAD.SHL.U32 R14, R61, 0x40, RZ ;  /* 0x000000403d0e7824 */ /* 0x000fe200078e00ff */
[----:B------:R-:W-:-:S04]  /*17630*/  DEPBAR.LE SB0, 0x0 ;  /* 0x000080000000791a */ /* 0x000fc80000000000 */
[----:B------:R-:W-:Y:S01]  /*17640*/  ULEA.HI.X UR9, UR16, UR9, UR11, 0x2, UP0 ;  /* 0x0000000910097291 */ /* 0x000fe200080f140b */
[----:B-1----:R-:W-:-:S03]  /*17650*/  IMAD.U32 R2, RZ, RZ, UR8 ;  /* 0x00000008ff027e24 */ /* 0x002fc6000f8e00ff */
[----:B------:R-:W1:Y:S02]  /*17660*/  LDCU UR8, c[0x0][0x458] ;  /* 0x00008b00ff0877ac */ /* 0x000e640008000800 */
[----:B------:R-:W-:-:S06]  /*17670*/  IMAD.U32 R3, RZ, RZ, UR9 ;  /* 0x00000009ff037e24 */ /* 0x000fcc000f8e00ff */
[----:B------:R-:W2:Y:S01]  /*17680*/  LDG.E R3, desc[UR4][R2.64] ;  /* 0x0000000402037981 */ /* 0x000ea2000c1e1900 */
[----:B------:R-:W-:Y:S01]  /*17690*/  LOP3.LUT R213, R213, 0x7c00, RZ, 0xc0, !PT ;  /* 0x00007c00d5d57812 */ /* 0x000fe200078ec0ff */
[----:B------:R-:W-:Y:S03]  /*176a0*/  BSSY.RECONVERGENT B0, `(.L_x_6057) ;  /* 0x0000029000007945 */ /* 0x000fe60003800200 */
[----:B------:R-:W-:Y:S01]  /*176b0*/  LOP3.LUT R167, R213, 0x200, R14, 0xf8, !PT ;  /* 0x00000200d5a77812 */ /* 0x000fe200078ef80e */
        /* <DEDUP_REMOVED lines=35> */
.L_x_6058:
[----:B------:R1:W-:Y:S04]  /*178f0*/  STS.128 [R245+0x10000], RZ ;  /* 0x010000fff5007388 */ /* 0x0003e80000000c00 */
[----:B------:R1:W-:Y:S04]  /*17900*/  STS.128 [R245+0x12000], RZ ;  /* 0x012000fff5007388 */ /* 0x0003e80000000c00 */
[----:B------:R1:W-:Y:S04]  /*17910*/  STS.128 [R245+0x14000], RZ ;  /* 0x014000fff5007388 */ /* 0x0003e80000000c00 */
[----:B------:R1:W-:Y:S02]  /*17920*/  STS.128 [R245+0x16000], RZ ;  /* 0x016000fff5007388 */ /* 0x0003e40000000c00 */
.L_x_6059:
[----:B------:R-:W-:Y:S05]  /*17930*/  BSYNC.RECONVERGENT B0 ;  /* 0x0000000000007941 */ /* 0x000fea0003800200 */
.L_x_6057:
        /* <DEDUP_REMOVED lines=14> */
[----:B------:R-:W1:Y:S01]  /*17a20*/  LDCU UR8, c[0x0][0x440] ;  /* 0x00008800ff0877ac */ /* 0x000e620008000800 */
[----:B--2---:R-:W-:Y:S02]  /*17a30*/  IMAD.U32 R3, RZ, RZ, UR34 ;  /* 0x00000022ff037e24 */ /* 0x004fe4000f8e00ff */
[----:B------:R-:W-:-:S03]  /*17a40*/  IMAD.U32 R0, RZ, RZ, UR33 ;  /* 0x00000021ff007e24 */ /* 0x000fc6000f8e00ff */
[----:B------:R-:W-:-:S04]  /*17a50*/  LEA R2, P4, R3, R230, 0x1 ;  /* 0x000000e603027211 */ /* 0x000fc800078808ff */
[----:B------:R-:W-:Y:S02]  /*17a60*/  LEA.HI.X R3, R3, R231, R0, 0x1, P4 ;  /* 0x000000e703037211 */ /* 0x000fe400020f0c00 */
        /* <DEDUP_REMOVED lines=24> */
.L_x_6061:
[----:B------:R-:W-:Y:S05]  /*17bf0*/  BSYNC.RECONVERGENT B0 ;  /* 0x0000000000007941 */ /* 0x000fea0003800200 */
.L_x_6060:
[----:B------:R1:W-:Y:S01]  /*17c00*/  @P6 STS.128 [R245+0x11000], RZ ;  /* 0x011000fff5006388 */ /* 0x0003e20000000c00 */
[----:B------:R-:W-:Y:S03]  /*17c10*/  BSSY.RECONVERGENT B0, `(.L_x_6062) ;  /* 0x0000021000007945 */ /* 0x000fe60003800200 */
[----:B------:R1:W-:Y:S04]  /*17c20*/  @P6 STS.128 [R245+0x13000], RZ ;  /* 0x013000fff5006388 */ /* 0x0003e80000000c00 */
[----:B------:R1:W-:Y:S04]  /*17c30*/  @P6 STS.128 [R245+0x15000], RZ ;  /* 0x015000fff5006388 */ /* 0x0003e80000000c00 */
[----:B------:R1:W-:Y:S01]  /*17c40*/  @P6 STS.128 [R245+0x17000], RZ ;  /* 0x017000fff5006388 */ /* 0x0003e20000000c00 */
[----:B------:R-:W-:Y:S05]  /*17c50*/  @P6 BRA `(.L_x_6063) ;  /* 0x0000000000706947 */ /* 0x000fea0003800000 */
[----:B-12---:R-:W4:Y:S01]  /*17c60*/  LDC.64 R2, c[0x0][0x3c0] ;  /* 0x0000f000ff027b82 */ /* 0x006f220000000a00 */
[----:B------:R-:W1:Y:S02]  /*17c70*/  LDCU UR8, c[0x0][0x440] ;  /* 0x00008800ff0877ac */ /* 0x000e640008000800 */
[----:B-1----:R-:W-:Y:S02]  /*17c80*/  ISETP.GE.AND P3, PT, R12, UR8, PT ;  /* 0x000000080c007c0c */ /* 0x002fe4000bf66270 */
        /* <DEDUP_REMOVED lines=25> */
.L_x_6063:
[----:B------:R-:W-:Y:S05]  /*17e20*/  BSYNC.RECONVERGENT B0 ;  /* 0x0000000000007941 */ /* 0x000fea0003800200 */
.L_x_6062:
        /* <DEDUP_REMOVED lines=10> */
[----:B------:R-:W-:Y:S01]  /*17ed0*/  ISETP.GE.AND P1, PT, R10, UR8, PT ;  /* 0x000000080a007c0c */ /* 0x000fe2000bf26270 */
[----:B----4-:R-:W-:Y:S01]  /*17ee0*/  IMAD.WIDE.U32 R4, R2, 0x60, R230 ;  /* 0x0000006002047825 */ /* 0x010fe200078e00e6 */
        /* <DEDUP_REMOVED lines=23> */
.L_x_6065:
[----:B------:R-:W-:Y:S05]  /*18060*/  BSYNC.RECONVERGENT B0 ;  /* 0x0000000000007941 */ /* 0x000fea0003800200 */
.L_x_6064:
[----:B------:R-:W-:Y:S01]  /*18070*/  LDSM.16.M88.4 R64, [R94] ;  /* 0x000000005e40783b */ /* 0x000fe20000000200 */
[----:B------:R-:W-:Y:S01]  /*18080*/  IMAD.MOV.U32 R15, RZ, RZ, 0x20 ;  /* 0x00000020ff0f7424 */ /* 0x000fe200078e00ff */
[----:B------:R-:W-:Y:S01]  /*18090*/  LOP3.LUT P0, RZ, R61, 0x2, RZ, 0xc0, !PT ;  /* 0x000000023dff7812 */ /* 0x000fe2000780c0ff */
[----:B------:R-:W-:Y:S01]  /*180a0*/  VIADD R221, R93, UR6 ;  /* 0x000000065ddd7c36 */ /* 0x000fe20008000000 */
[----:B----4-:R-:W4:Y:S01]  /*180b0*/  LDSM.16.M88.4 R32, [R93+UR6+0x8000] ;  /* 0x008000065d20783b */ /* 0x010f220008000200 */
[----:B-12---:R-:W-:Y:S01]  /*180c0*/  LOP3.LUT R2, R61, 0x4, RZ, 0xc0, !PT ;  /* 0x000000043d027812 */ /* 0x006fe200078ec0ff */
[----:B------:R-:W-:Y:S01]  /*180d0*/  IMAD.MOV.U32 R8, RZ, RZ, 0x40 ;  /* 0x00000040ff087424 */ /* 0x000fe200078e00ff */
[----:B------:R-:W-:Y:S01]  /*180e0*/  SEL R15, R15, 0xffffffe0, !P0 ;  /* 0xffffffe00f0f7807 */ /* 0x000fe20004000000 */
[----:B------:R-:W1:Y:S01]  /*180f0*/  LDSM.16.M88.4 R24, [R93+UR6+0x8800] ;  /* 0x008800065d18783b */ /* 0x000e620008000200 */
[----:B------:R-:W-:Y:S01]  /*18100*/  ISETP.NE.AND P0, PT, R2, RZ, PT ;  /* 0x000000ff0200720c */ /* 0x000fe20003f05270 */
[----:B------:R-:W2:Y:S01]  /*18110*/  LDCU UR8, c[0x0][0x508] ;  /* 0x0000a100ff0877ac */ /* 0x000ea20008000800 */
[----:B------:R-:W-:Y:S01]  /*18120*/  SHF.R.U32.HI R212, RZ, 0x1, R61 ;  /* 0x00000001ffd47819 */ /* 0x000fe2000001163d */
[----:B------:R-:W3:Y:S01]  /*18130*/  LDSM.16.M88.4 R72, [R93+UR6+0x9000] ;  /* 0x009000065d48783b */ /* 0x000ee20008000200 */
[--C-:B------:R-:W-:Y:S01]  /*18140*/  IMAD.IADD R63, R94, 0x1, R15.reuse ;  /* 0x000000015e3f7824 */ /* 0x100fe200078e020f */
[----:B------:R-:W-:Y:S01]  /*18150*/  SEL R8, R8, 0xffffffc0, !P0 ;  /* 0xffffffc008087807 */ /* 0x000fe20004000000 */
[C---:B------:R-:W-:Y:S01]  /*18160*/  IMAD.IADD R0, R221.reuse, 0x1, R15 ;  /* 0x00000001dd007824 */ /* 0x040fe200078e020f */
[----:B------:R-:W3:Y:S01]  /*18170*/  LDSM.16.M88.4 R20, [R93+UR6+0x9800] ;  /* 0x009800065d14783b */ /* 0x000ee20008000200 */
[----:B------:R-:W-:Y:S01]  /*18180*/  IMAD.U32 R234, RZ, RZ, UR29 ;  /* 0x0000001dffea7e24 */ /* 0x000fe2000f8e00ff */
[----:B------:R-:W-:Y:S01]  /*18190*/  UISETP.GT.AND UP0, UPT, UR35, UR7, UPT ;  /* 0x000000072300728c */ /* 0x000fe2000bf04270 */
[--C-:B------:R-:W-:Y:S01]  /*181a0*/  IMAD.IADD R92, R94, 0x1, R8.reuse ;  /* 0x000000015e5c7824 */ /* 0x100fe200078e0208 */
[----:B------:R-:W-:Y:S01]  /*181b0*/  LDSM.16.M88.4 R48, [R63] ;  /* 0x000000003f30783b */ /* 0x000fe20000000200 */
[----:B------:R-:W-:-:S02]  /*181c0*/  IMAD.IADD R62, R221, 0x1, R8 ;  /* 0x00000001dd3e7824 */ /* 0x000fc400078e0208 */
[C---:B------:R-:W-:Y:S01]  /*181d0*/  IMAD.IADD R2, R15.reuse, 0x1, R92 ;  /* 0x000000010f027824 */ /* 0x040fe200078e025c */
[----:B------:R-:W3:Y:S01]  /*181e0*/  LDSM.16.M88.4 R4, [R0+0x8000] ;  /* 0x008000000004783b */ /* 0x000ee20000000200 */
[----:B------:R-:W-:-:S03]  /*181f0*/  IMAD.IADD R3, R15, 0x1, R62 ;  /* 0x000000010f037824 */ /* 0x000fc600078e023e */
[----:B------:R-:W3:Y:S01]  /*18200*/  LDSM.16.M88.4 R16, [R0+0x8800] ;  /* 0x008800000010783b */ /* 0x000ee20000000200 */
[----:B--2---:R-:W-:-:S03]  /*18210*/  UIADD3 UR8, UPT, UPT, UR29, UR8, -UR22 ;  /* 0x000000081d087290 */ /* 0x004fc6000fffe816 */
[----:B------:R-:W2:Y:S04]  /*18220*/  LDSM.16.M88.4 R84, [R0+0x9800] ;  /* 0x009800000054783b */ /* 0x000ea80000000200 */
[----:B------:R-:W-:Y:S04]  /*18230*/  LDSM.16.M88.4 R56, [R62+0x8000] ;  /* 0x008000003e38783b */ /* 0x000fe80000000200 */
[----:B------:R-:W-:Y:S01]  /*18240*/  LDSM.16.M88.4 R44, [R62+0x8800] ;  /* 0x008800003e2c783b */ /* 0x000fe20000000200 */
[C---:B----4-:R-:W-:Y:S03]  /*18250*/  HMMA.16816.F32.BF16 R36, R64.reuse, R32, RZ ;  /* 0x000000204024723c */ /* 0x050fe600000418ff */
[----:B-----5:R-:W-:Y:S04]  /*18260*/  LDSM.16.M88.4 R80, [R62+0x9800] ;  /* 0x009800003e50783b */ /* 0x020fe80000000200 */
[----:B------:R-:W-:Y:S01]  /*18270*/  LDSM.16.M88.4 R40, [R2] ;  /* 0x000000000228783b */ /* 0x000fe20000000200 */
[C---:B-1----:R-:W-:Y:S03]  /*18280*/  HMMA.16816.F32.BF16 R28, R64.reuse, R24, RZ ;  /* 0x00000018401c723c */ /* 0x042fe600000418ff */
[----:B------:R-:W-:Y:S04]  /*18290*/  LDSM.16.M88.4 R52, [R3+0x8000] ;  /* 0x008000000334783b */ /* 0x000fe80000000200 */
[----:B------:R-:W-:Y:S01]  /*182a0*/  LDSM.16.M88.4 R88, [R92+0x2000] ;  /* 0x002000005c58783b */ /* 0x000fe20000000200 */
[C---:B---3--:R-:W-:Y:S03]  /*182b0*/  HMMA.16816.F32.BF16 R76, R64.reuse, R72, RZ ;  /* 0x00000048404c723c */ /* 0x048fe600000418ff */
[----:B------:R-:W0:Y:S05]  /*182c0*/  LDGDEPBAR ;  /* 0x00000000000079af */ /* 0x000e2a0000000000 */
[C---:B------:R-:W-:Y:S08]  /*182d0*/  HMMA.16816.F32.BF16 R32, R64.reuse, R34, RZ ;  /* 0x000000224020723c */ /* 0x040ff000000418ff */
[C---:B------:R-:W-:Y:S08]  /*182e0*/  HMMA.16816.F32.BF16 R24, R64.reuse, R26, RZ ;  /* 0x0000001a4018723c */ /* 0x040ff000000418ff */
[C---:B------:R-:W-:Y:S08]  /*182f0*/  HMMA.16816.F32.BF16 R72, R64.reuse, R74, RZ ;  /* 0x0000004a4048723c */ /* 0x040ff000000418ff */
[C---:B------:R-:W-:Y:S08]  /*18300*/  HMMA.16816.F32.BF16 R68, R64.reuse, R20, RZ ;  /* 0x000000144044723c */ /* 0x040ff000000418ff */
[----:B------:R-:W-:Y:S01]  /*18310*/  HMMA.16816.F32.BF16 R64, R64, R22, RZ ;  /* 0x000000164040723c */ /* 0x000fe200000418ff */
[----:B------:R-:W1:Y:S07]  /*18320*/  LDSM.16.M88.4 R20, [R0+0x9000] ;  /* 0x009000000014783b */ /* 0x000e6e0000000200 */
[C---:B------:R-:W-:Y:S08]  /*18330*/  HMMA.16816.F32.BF16 R36, R48.reuse, R4, R36 ;  /* 0x000000043024723c */ /* 0x040ff00000041824 */
[C---:B------:R-:W-:Y:S01]  /*18340*/  HMMA.16816.F32.BF16 R32, R48.reuse, R6, R32 ;  /* 0x000000063020723c */ /* 0x040fe20000041820 */
[----:B------:R-:W3:Y:S07]  /*18350*/  LDSM.16.M88.4 R4, [R92] ;  /* 0x000000005c04783b */ /* 0x000eee0000000200 */
[C---:B------:R-:W-:Y:S08]  /*18360*/  HMMA.16816.F32.BF16 R28, R48.reuse, R16, R28 ;  /* 0x00000010301c723c */ /* 0x040ff0000004181c */
[C---:B------:R-:W-:Y:S01]  /*18370*/  HMMA.16816.F32.BF16 R24, R48.reuse, R18, R24 ;  /* 0x000000123018723c */ /* 0x040fe20000041818 */
[----:B------:R-:W4:Y:S07]  /*18380*/  LDSM.16.M88.4 R16, [R62+0x9000] ;  /* 0x009000003e10783b */ /* 0x000f2e0000000200 */
[C---:B--2---:R-:W-:Y:S08]  /*18390*/  HMMA.16816.F32.BF16 R68, R48.reuse, R84, R68 ;  /* 0x000000543044723c */ /* 0x044ff00000041844 */
[C---:B-1----:R-:W-:Y:S08]  /*183a0*/  HMMA.16816.F32.BF16 R76, R48.reuse, R20, R76 ;  /* 0x00000014304c723c */ /* 0x042ff0000004184c */
[C---:B------:R-:W-:Y:S01]  /*183b0*/  HMMA.16816.F32.BF16 R72, R48.reuse, R22, R72 ;  /* 0x000000163048723c */ /* 0x040fe20000041848 */
[----:B------:R-:W1:Y:S07]  /*183c0*/  LDSM.16.M88.4 R20, [R3+0x8800] ;  /* 0x008800000314783b */ /* 0x000e6e0000000200 */
[----:B------:R-:W-:Y:S01]  /*183d0*/  HMMA.16816.F32.BF16 R64, R48, R86, R64 ;  /* 0x000000563040723c */ /* 0x000fe20000041840 */
[----:B------:R-:W2:Y:S04]  /*183e0*/  LDSM.16.M88.4 R48, [R3+0x9000] ;  /* 0x009000000330783b */ /* 0x000ea80000000200 */
[----:B------:R-:W-:Y:S03]  /*183f0*/  LDSM.16.M88.4 R84, [R93+UR6+0xb000] ;  /* 0x00b000065d54783b */ /* 0x000fe60008000200 */
[C---:B---3--:R-:W-:Y:S08]  /*18400*/  HMMA.16816.F32.BF16 R36, R4.reuse, R56, R36 ;  /* 0x000000380424723c */ /* 0x048ff00000041824 */
[C---:B------:R-:W-:Y:S01]  /*18410*/  HMMA.16816.F32.BF16 R32, R4.reuse, R58, R32 ;  /* 0x0000003a0420723c */ /* 0x040fe20000041820 */
[----:B------:R-:W-:Y:S07]  /*18420*/  LDSM.16.M88.4 R56, [R94+0x2000] ;  /* 0x002000005e38783b */ /* 0x000fee0000000200 */
[C---:B------:R-:W-:Y:S08]  /*18430*/  HMMA.16816.F32.BF16 R28, R4.reuse, R44, R28 ;  /* 0x0000002c041c723c */ /* 0x040ff0000004181c */
[C---:B------:R-:W-:Y:S01]  /*18440*/  HMMA.16816.F32.BF16 R24, R4.reuse, R46, R24 ;  /* 0x0000002e0418723c */ /* 0x040fe20000041818 */
[----:B------:R-:W3:Y:S07]  /*18450*/  LDSM.16.M88.4 R44, [R3+0x9800] ;  /* 0x00980000032c783b */ /* 0x000eee0000000200 */
[C---:B----4-:R-:W-:Y:S08]  /*18460*/  HMMA.16816.F32.BF16 R76, R4.reuse, R16, R76 ;  /* 0x00000010044c723c */ /* 0x050ff0000004184c */
[C---:B------:R-:W-:Y:S01]  /*18470*/  HMMA.16816.F32.BF16 R72, R4.reuse, R18, R72 ;  /* 0x000000120448723c */ /* 0x040fe20000041848 */
[----:B------:R-:W4:Y:S07]  /*18480*/  LDSM.16.M88.4 R16, [R93+UR6+0xa000] ;  /* 0x00a000065d10783b */ /* 0x000f2e0008000200 */
[C---:B------:R-:W-:Y:S08]  /*18490*/  HMMA.16816.F32.BF16 R68, R4.reuse, R80, R68 ;  /* 0x000000500444723c */ /* 0x040ff00000041844 */
[----:B------:R-:W-:Y:S01]  /*184a0*/  HMMA.16816.F32.BF16 R64, R4, R82, R64 ;  /* 0x000000520440723c */ /* 0x000fe20000041840 */
[----:B------:R-:W4:Y:S04]  /*184b0*/  LDSM.16.M88.4 R4, [R93+UR6+0xa800] ;  /* 0x00a800065d04783b */ /* 0x000f280008000200 */
[----:B------:R-:W4:Y:S03]  /*184c0*/  LDSM.16.M88.4 R80, [R93+UR6+0xb800] ;  /* 0x00b800065d50783b */ /* 0x000f260008000200 */
[C---:B------:R-:W-:Y:S08]  /*184d0*/  HMMA.16816.F32.BF16 R36, R40.reuse, R52, R36 ;  /* 0x000000342824723c */ /* 0x040ff00000041824 */
[C---:B------:R-:W-:Y:S01]  /*184e0*/  HMMA.16816.F32.BF16 R32, R40.reuse, R54, R32 ;  /* 0x000000362820723c */ /* 0x040fe20000041820 */
[----:B------:R-:W-:Y:S07]  /*184f0*/  LDSM.16.M88.4 R52, [R0+0xa000] ;  /* 0x00a000000034783b */ /* 0x000fee0000000200 */
[C---:B-1----:R-:W-:Y:S08]  /*18500*/  HMMA.16816.F32.BF16 R28, R40.reuse, R20, R28 ;  /* 0x00000014281c723c */ /* 0x042ff0000004181c */
[C---:B------:R-:W-:Y:S01]  /*18510*/  HMMA.16816.F32.BF16 R24, R40.reuse, R22, R24 ;  /* 0x000000162818723c */ /* 0x040fe20000041818 */
[----:B------:R-:W1:Y:S07]  /*18520*/  LDSM.16.M88.4 R20, [R63+0x2000] ;  /* 0x002000003f14783b */ /* 0x000e6e0000000200 */
[C---:B--2---:R-:W-:Y:S08]  /*18530*/  HMMA.16816.F32.BF16 R76, R40.reuse, R48, R76 ;  /* 0x00000030284c723c */ /* 0x044ff0000004184c */
[C---:B------:R-:W-:Y:S01]  /*18540*/  HMMA.16816.F32.BF16 R72, R40.reuse, R50, R72 ;  /* 0x000000322848723c */ /* 0x040fe20000041848 */
[----:B------:R-:W2:Y:S07]  /*18550*/  LDSM.16.M88.4 R48, [R0+0xa800] ;  /* 0x00a800000030783b */ /* 0x000eae0000000200 */
        /* <DEDUP_REMOVED lines=28> */
[----:B------:R-:W-:Y:S04]  /*18720*/  LDSM.16.M88.4 R20, [R94+0x4000] ;  /* 0x004000005e14783b */ /* 0x000fe80000000200 */
        /* <DEDUP_REMOVED lines=13> */
[C---:B-1----:R-:W-:Y:S08]  /*18800*/  HMMA.16816.F32.BF16 R36, R56.reuse, R52, R36 ;  /* 0x000000343824723c */ /* 0x042ff00000041824 */
[C---:B------:R-:W-:Y:S01]  /*18810*/  HMMA.16816.F32.BF16 R32, R56.reuse, R54, R32 ;  /* 0x000000363820723c */ /* 0x040fe20000041820 */
[----:B------:R-:W1:Y:S07]  /*18820*/  LDSM.16.M88.4 R52, [R93+UR6+0xd000] ;  /* 0x00d000065d34783b */ /* 0x000e6e0008000200 */
[C---:B--2---:R-:W-:Y:S08]  /*18830*/  HMMA.16816.F32.BF16 R28, R56.reuse, R48, R28 ;  /* 0x00000030381c723c */ /* 0x044ff0000004181c */
[C---:B------:R-:W-:Y:S01]  /*18840*/  HMMA.16816.F32.BF16 R24, R56.reuse, R50, R24 ;  /* 0x000000323818723c */ /* 0x040fe20000041818 */
[----:B------:R-:W-:Y:S07]  /*18850*/  LDSM.16.M88.4 R48, [R0+0xd800] ;  /* 0x00d800000030783b */ /* 0x000fee0000000200 */
[C---:B---3--:R-:W-:Y:S08]  /*18860*/  HMMA.16816.F32.BF16 R76, R56.reuse, R44, R76 ;  /* 0x0000002c384c723c */ /* 0x048ff0000004184c */
[----:B------:R-:W-:Y:S01]  /*18870*/  HMMA.16816.F32.BF16 R72, R56, R46, R72 ;  /* 0x0000002e3848723c */ /* 0x000fe20000041848 */
[----:B------:R-:W-:Y:S07]  /*18880*/  LDSM.16.M88.4 R44, [R63+0x4000] ;  /* 0x004000003f2c783b */ /* 0x000fee0000000200 */
[C---:B----4-:R-:W-:Y:S08]  /*18890*/  HMMA.16816.F32.BF16 R36, R20.reuse, R16, R36 ;  /* 0x000000101424723c */ /* 0x050ff00000041824 */
[----:B------:R-:W-:Y:S01]  /*188a0*/  HMMA.16816.F32.BF16 R32, R20, R18, R32 ;  /* 0x000000121420723c */ /* 0x000fe20000041820 */
[----:B------:R-:W2:Y:S07]  /*188b0*/  LDSM.16.M88.4 R16, [R0+0xc800] ;  /* 0x00c800000010783b */ /* 0x000eae0000000200 */
[C---:B------:R-:W-:Y:S08]  /*188c0*/  HMMA.16816.F32.BF16 R68, R56.reuse, R40, R68 ;  /* 0x000000283844723c */ /* 0x040ff00000041844 */
[----:B------:R-:W-:Y:S01]  /*188d0*/  HMMA.16816.F32.BF16 R64, R56, R42, R64 ;  /* 0x0000002a3840723c */ /* 0x000fe20000041840 */
[----:B------:R-:W3:Y:S04]  /*188e0*/  LDSM.16.M88.4 R40, [R0+0xc000] ;  /* 0x00c000000028783b */ /* 0x000ee80000000200 */
[----:B------:R-:W-:Y:S03]  /*188f0*/  LDSM.16.M88.4 R56, [R92+0x4000] ;  /* 0x004000005c38783b */ /* 0x000fe60000000200 */
[C---:B------:R-:W-:Y:S08]  /*18900*/  HMMA.16816.F32.BF16 R28, R20.reuse, R4, R28 ;  /* 0x00000004141c723c */ /* 0x040ff0000004181c */
        /* <DEDUP_REMOVED lines=27> */
[----:B------:R-:W1:Y:S07]  /*18ac0*/  LDSM.16.M88.4 R20, [R3+0xd800] ;  /* 0x00d800000314783b */ /* 0x000e6e0000000200 */
        /* <DEDUP_REMOVED lines=9> */
[----:B------:R-:W4:Y:S07]  /*18b60*/  LDSM.16.M88.4 R40, [R93+UR6+0xf800] ;  /* 0x00f800065d28783b */ /* 0x000f2e0008000200 */
        /* <DEDUP_REMOVED lines=9> */
[----:B------:R1:W4:Y:S03]  /*18c00*/  LDSM.16.M88.4 R44, [R0+0xe000] ;  /* 0x00e00000002c783b */ /* 0x0003260000000200 */
[C---:B------:R-:W-:Y:S08]  /*18c10*/  HMMA.16816.F32.BF16 R36, R84.reuse, R80, R36 ;  /* 0x000000505424723c */ /* 0x040ff00000041824 */
[C---:B------:R-:W-:Y:S01]  /*18c20*/  HMMA.16816.F32.BF16 R32, R84.reuse, R82, R32 ;  /* 0x000000525420723c */ /* 0x040fe20000041820 */
[----:B------:R-:W-:Y:S07]  /*18c30*/  LDSM.16.M88.4 R80, [R62+0xe000] ;  /* 0x00e000003e50783b */ /* 0x000fee0000000200 */
[----:B--2---:R-:W-:Y:S01]  /*18c40*/  HMMA.16816.F32.BF16 R28, R84, R16, R28 ;  /* 0x00000010541c723c */ /* 0x004fe2000004181c */
[----:B-1----:R-:W-:Y:S01]  /*18c50*/  SHF.R.U32.HI R0, RZ, 0x2, R61 ;  /* 0x00000002ff007819 */ /* 0x002fe2000001163d */
[----:B------:R-:W-:-:S06]  /*18c60*/  IMAD.SHL.U32 R61, R61, 0x2, RZ ;  /* 0x000000023d3d7824 */ /* 0x000fcc00078e00ff */
[C---:B------:R-:W-:Y:S01]  /*18c70*/  HMMA.16816.F32.BF16 R24, R84.reuse, R18, R24 ;  /* 0x000000125418723c */ /* 0x040fe20000041818 */
[----:B------:R-:W1:Y:S07]  /*18c80*/  LDSM.16.M88.4 R16, [R92+0x6000] ;  /* 0x006000005c10783b */ /* 0x000e6e0000000200 */
[C---:B---3--:R-:W-:Y:S08]  /*18c90*/  HMMA.16816.F32.BF16 R76, R84.reuse, R4, R76 ;  /* 0x00000004544c723c */ /* 0x048ff0000004184c */
[C---:B------:R-:W-:Y:S01]  /*18ca0*/  HMMA.16816.F32.BF16 R72, R84.reuse, R6, R72 ;  /* 0x000000065448723c */ /* 0x040fe20000041848 */
[----:B------:R2:W-:Y:S07]  /*18cb0*/  LDSM.16.M88.4 R4, [R2+0x6000] ;  /* 0x006000000204783b */ /* 0x0005ee0000000200 */
[C---:B----4-:R-:W-:Y:S08]  /*18cc0*/  HMMA.16816.F32.BF16 R68, R84.reuse, R40, R68 ;  /* 0x000000285444723c */ /* 0x050ff00000041844 */
[----:B------:R-:W-:Y:S01]  /*18cd0*/  HMMA.16816.F32.BF16 R64, R84, R42, R64 ;  /* 0x0000002a5440723c */ /* 0x000fe20000041840 */
[----:B------:R-:W3:Y:S07]  /*18ce0*/  LDSM.16.M88.4 R40, [R3+0xe000] ;  /* 0x00e000000328783b */ /* 0x000eee0000000200 */
[C---:B------:R-:W-:Y:S08]  /*18cf0*/  HMMA.16816.F32.BF16 R36, R20.reuse, R44, R36 ;  /* 0x0000002c1424723c */ /* 0x040ff00000041824 */
[C---:B------:R-:W-:Y:S08]  /*18d00*/  HMMA.16816.F32.BF16 R32, R20.reuse, R46, R32 ;  /* 0x0000002e1420723c */ /* 0x040ff00000041820 */
[----:B------:R-:W-:Y:S01]  /*18d10*/  HMMA.16816.F32.BF16 R28, R20, R48, R28 ;  /* 0x00000030141c723c */ /* 0x000fe2000004181c */
[----:B------:R-:W-:-:S05]  /*18d20*/  LOP3.LUT R48, R61, 0x6, RZ, 0xc0, !PT ;  /* 0x000000063d307812 */ /* 0x000fca00078ec0ff */
[----:B------:R-:W-:Y:S02]  /*18d30*/  VIADD R48, R48, UR30 ;  /* 0x0000001e30307c36 */ /* 0x000fe40008000000 */
[----:B-1----:R-:W-:Y:S02]  /*18d40*/  HMMA.16816.F32.BF16 R36, R16, R80, R36 ;  /* 0x000000501024723c */ /* 0x002fe40000041824 */
[----:B------:R-:W-:-:S06]  /*18d50*/  VIADD R44, R48, 0x1 ;  /* 0x00000001302c7836 */ /* 0x000fcc0000000000 */
[C---:B------:R-:W-:Y:S08]  /*18d60*/  HMMA.16816.F32.BF16 R24, R20.reuse, R50, R24 ;  /* 0x000000321418723c */ /* 0x040ff00000041818 */
[C---:B------:R-:W-:Y:S08]  /*18d70*/  HMMA.16816.F32.BF16 R76, R20.reuse, R52, R76 ;  /* 0x00000034144c723c */ /* 0x040ff0000004184c */
[----:B------:R-:W-:Y:S01]  /*18d80*/  HMMA.16816.F32.BF16 R72, R20, R54, R72 ;  /* 0x000000361448723c */ /* 0x000fe20000041848 */
[----:B------:R-:W-:-:S04]  /*18d90*/  VIADD R54, R48, 0x38 ;  /* 0x0000003830367836 */ /* 0x000fc80000000000 */
[----:B------:R-:W-:-:S03]  /*18da0*/  VIADD R50, R54, UR22 ;  /* 0x0000001636327c36 */ /* 0x000fc60008000000 */
[C---:B------:R-:W-:Y:S08]  /*18db0*/  HMMA.16816.F32.BF16 R68, R20.reuse, R56, R68 ;  /* 0x000000381444723c */ /* 0x040ff00000041844 */
[----:B------:R-:W-:Y:S01]  /*18dc0*/  HMMA.16816.F32.BF16 R64, R20, R58, R64 ;  /* 0x0000003a1440723c */ /* 0x000fe20000041840 */
[----:B------:R-:W-:Y:S01]  /*18dd0*/  LOP3.LUT R21, R0, 0x7, RZ, 0xc0, !PT ;  /* 0x0000000700157812 */ /* 0x000fe200078ec0ff */
[----:B------:R-:W-:Y:S01]  /*18de0*/  VIADD R20, R48, UR22 ;  /* 0x0000001630147c36 */ /* 0x000fe20008000000 */
[----:B------:R-:W-:-:S04]  /*18df0*/  LOP3.LUT R0, R212, 0x1f0, RZ, 0xc0, !PT ;  /* 0x000001f0d4007812 */ /* 0x000fc800078ec0ff */
[----:B--2---:R-:W-:Y:S01]  /*18e00*/  IADD3 R2, PT, PT, R21, UR28, R0 ;  /* 0x0000001c15027c10 */ /* 0x004fe2000fffe000 */
[----:B---3--:R-:W-:Y:S04]  /*18e10*/  HMMA.16816.F32.BF16 R36, R4, R40, R36 ;  /* 0x000000280424723c */ /* 0x008fe80000041824 */
[C---:B------:R-:W-:Y:S02]  /*18e20*/  VIADD R21, R2.reuse, UR8 ;  /* 0x0000000802157c36 */ /* 0x040fe40008000000 */
[----:B------:R-:W-:Y:S02]  /*18e30*/  VIADD R2, R2, UR29 ;  /* 0x0000001d02027c36 */ /* 0x000fe40008000000 */
[----:B------:R-:W-:Y:S01]  /*18e40*/  HMMA.16816.F32.BF16 R32, R16, R82, R32 ;  /* 0x000000521020723c */ /* 0x000fe20000041820 */
[C-C-:B------:R-:W-:Y:S01]  /*18e50*/  VIADDMNMX R236, R21.reuse, 0x1, R234.reuse, PT ;  /* 0x0000000115ec7846 */ /* 0x140fe200038001ea */
[C---:B------:R-:W-:Y:S01]  /*18e60*/  VIADD R165, R2.reuse, 0x8 ;  /* 0x0000000802a57836 */ /* 0x040fe20000000000 */
[----:B------:R-:W-:Y:S01]  /*18e70*/  VIADDMNMX R234, R21, 0x9, R234, PT ;  /* 0x0000000915ea7846 */ /* 0x000fe200038001ea */
[C---:B------:R-:W-:Y:S01]  /*18e80*/  IMAD.IADD R45, R2.reuse, 0x1, -R20 ;  /* 0x00000001022d7824 */ /* 0x040fe200078e0a14 */
[C---:B------:R-:W-:Y:S01]  /*18e90*/  IADD3 R40, PT, PT, R2.reuse, 0x37, -R50 ;  /* 0x0000003702287810 */ /* 0x040fe20007ffe832 */
[C---:B------:R-:W-:Y:S01]  /*18ea0*/  IMAD.IADD R41, R165.reuse, 0x1, -R20 ;  /* 0x00000001a5297824 */ /* 0x040fe200078e0a14 */
[C---:B------:R-:W-:Y:S01]  /*18eb0*/  IADD3 R46, PT, PT, R165.reuse, 0x37, -R50 ;  /* 0x00000037a52e7810 */ /* 0x040fe20007ffe832 */
[----:B------:R-:W1:Y:S01]  /*18ec0*/  LDSM.16.M88.4 R20, [R62+0xe800] ;  /* 0x00e800003e14783b */ /* 0x000e620000000200 */
[----:B------:R-:W-:Y:S01]  /*18ed0*/  IABS R45, R45 ;  /* 0x0000002d002d7213 */ /* 0x000fe20000000000 */
[----:B------:R-:W-:Y:S01]  /*18ee0*/  VIADD R237, R2, -UR24 ;  /* 0x8000001802ed7c36 */ /* 0x000fe20008000000 */
[----:B------:R-:W-:Y:S01]  /*18ef0*/  IABS R41, R41 ;  /* 0x0000002900297213 */ /* 0x000fe20000000000 */
[----:B------:R-:W-:Y:S01]  /*18f00*/  VIADD R235, R165, -UR24 ;  /* 0x80000018a5eb7c36 */ /* 0x000fe20008000000 */
[----:B------:R-:W-:-:S02]  /*18f10*/  IABS R40, R40 ;  /* 0x0000002800287213 */ /* 0x000fc40000000000 */
[----:B------:R-:W-:Y:S02]  /*18f20*/  I2FP.F32.S32 R45, R45 ;  /* 0x0000002d002d7245 */ /* 0x000fe40000201400 */
[----:B------:R-:W-:Y:S02]  /*18f30*/  I2FP.F32.S32 R41, R41 ;  /* 0x0000002900297245 */ /* 0x000fe40000201400 */
[----:B------:R-:W-:Y:S01]  /*18f40*/  I2FP.F32.S32 R40, R40 ;  /* 0x0000002800287245 */ /* 0x000fe20000201400 */
[----:B------:R-:W-:Y:S01]  /*18f50*/  FFMA.FTZ R36, R45, -UR14, R36 ;  /* 0x8000000e2d247c23 */ /* 0x000fe20008010024 */
[----:B------:R-:W-:Y:S01]  /*18f60*/  HMMA.16816.F32.BF16 R32, R4, R42, R32 ;  /* 0x0000002a0420723c */ /* 0x000fe20000041820 */
[----:B------:R-:W-:Y:S01]  /*18f70*/  FFMA.FTZ R45, R41, -UR14, R38 ;  /* 0x8000000e292d7c23 */ /* 0x000fe20008010026 */
[----:B------:R-:W-:Y:S01]  /*18f80*/  ISETP.GT.AND P0, PT, R237, R48, PT ;  /* 0x00000030ed00720c */ /* 0x000fe20003f04270 */
[----:B------:R-:W-:Y:S01]  /*18f90*/  FFMA.FTZ R38, R40, -UR14, R37 ;  /* 0x8000000e28267c23 */ /* 0x000fe20008010025 */
[----:B------:R-:W-:Y:S01]  /*18fa0*/  IABS R46, R46 ;  /* 0x0000002e002e7213 */ /* 0x000fe20000000000 */
[----:B------:R-:W2:Y:S01]  /*18fb0*/  LDSM.16.M88.4 R40, [R3+0xe800] ;  /* 0x00e800000328783b */ /* 0x000ea20000000200 */
[----:B------:R-:W-:-:S02]  /*18fc0*/  FSEL R52, R36, -INF , !P0 ;  /* 0xff80000024347808 */ /* 0x000fc40004000000 */
[----:B------:R-:W-:Y:S01]  /*18fd0*/  IADD3 R37, PT, PT, R2, 0x30, -R50 ;  /* 0x0000003002257810 */ /* 0x000fe20007ffe832 */
[----:B------:R-:W-:Y:S01]  /*18fe0*/  IMAD.MOV.U32 R36, RZ, RZ, R46 ;  /* 0x000000ffff247224 */ /* 0x000fe200078e002e */
[----:B------:R-:W-:Y:S02]  /*18ff0*/  ISETP.GT.AND P5, PT, R237, R44, PT ;  /* 0x0000002ced00720c */ /* 0x000fe40003fa4270 */
[----:B------:R-:W-:Y:S02]  /*19000*/  IABS R37, R37 ;  /* 0x0000002500257213 */ /* 0x000fe40000000000 */
[----:B------:R-:W-:Y:S02]  /*19010*/  I2FP.F32.S32 R36, R36 ;  /* 0x0000002400247245 */ /* 0x000fe40000201400 */
[----:B------:R-:W-:Y:S02]  /*19020*/  I2FP.F32.S32 R37, R37 ;  /* 0x0000002500257245 */ /* 0x000fe40000201400 */
[----:B------:R-:W-:Y:S01]  /*19030*/  ISETP.GT.AND P1, PT, R235, R44, PT ;  /* 0x0000002ceb00720c */ /* 0x000fe20003f24270 */
[----:B------:R-:W-:Y:S01]  /*19040*/  FFMA.FTZ R39, R36, -UR14, R39 ;  /* 0x8000000e24277c23 */ /* 0x000fe20008010027 */
[C---:B------:R-:W-:Y:S01]  /*19050*/  ISETP.GE.AND P2, PT, R44.reuse, R236, PT ;  /* 0x000000ec2c00720c */ /* 0x040fe20003f46270 */
[----:B------:R-:W-:Y:S01]  /*19060*/  FFMA.FTZ R36, R37, -UR14, R32 ;  /* 0x8000000e25247c23 */ /* 0x000fe20008010020 */
[----:B------:R-:W-:Y:S01]  /*19070*/  ISETP.GE.AND P6, PT, R44, R234, PT ;  /* 0x000000ea2c00720c */ /* 0x000fe20003fc6270 */
[----:B------:R-:W-:Y:S01]  /*19080*/  VIADD R44, R48, 0x8 ;  /* 0x00000008302c7836 */ /* 0x000fe20000000000 */
[----:B------:R-:W-:Y:S01]  /*19090*/  FSEL R38, R38, -INF , !P5 ;  /* 0xff80000026267808 */ /* 0x000fe20006800000 */
[----:B------:R-:W-:Y:S01]  /*190a0*/  VIADD R37, R48, 0x9 ;  /* 0x0000000930257836 */ /* 0x000fe20000000000 */
[----:B------:R-:W-:Y:S01]  /*190b0*/  FSEL R39, R39, -INF , !P1 ;  /* 0xff80000027277808 */ /* 0x000fe20004800000 */
[----:B-1----:R-:W-:Y:S01]  /*190c0*/  HMMA.16816.F32.BF16 R28, R16, R20, R28 ;  /* 0x00000014101c723c */ /* 0x002fe2000004181c */
[----:B------:R-:W-:-:S02]  /*190d0*/  IADD3 R21, PT, PT, R2, 0x2f, -R50 ;  /* 0x0000002f02157810 */ /* 0x000fc40007ffe832 */
[----:B------:R-:W-:Y:S02]  /*190e0*/  IADD3 R20, PT, PT, R165, 0x30, -R50 ;  /* 0x00000030a5147810 */ /* 0x000fe40007ffe832 */
[----:B------:R-:W-:Y:S02]  /*190f0*/  IABS R21, R21 ;  /* 0x0000001500157213 */ /* 0x000fe40000000000 */
[----:B------:R-:W-:Y:S01]  /*19100*/  IABS R20, R20 ;  /* 0x0000001400147213 */ /* 0x000fe20000000000 */
[----:B------:R-:W-:Y:S01]  /*19110*/  HMMA.16816.F32.BF16 R24, R16, R22, R24 ;  /* 0x000000161018723c */ /* 0x000fe20000041818 */
[----:B------:R-:W-:Y:S01]  /*19120*/  FSEL R32, R38, -INF , !P2 ;  /* 0xff80000026207808 */ /* 0x000fe20005000000 */
[----:B------:R-:W-:Y:S01]  /*19130*/  IMAD.MOV.U32 R38, RZ, RZ, R21 ;  /* 0x000000ffff267224 */ /* 0x000fe200078e0015 */
[----:B------:R-:W-:Y:S02]  /*19140*/  ISETP.GT.AND P3, PT, R237, R44, PT ;  /* 0x0000002ced00720c */ /* 0x000fe40003f64270 */
[----:B------:R-:W-:-:S02]  /*19150*/  I2FP.F32.S32 R21, R20 ;  /* 0x0000001400157245 */ /* 0x000fc40000201400 */
[----:B------:R-:W-:Y:S02]  /*19160*/  FSEL R51, R39, -INF , !P6 ;  /* 0xff80000027337808 */ /* 0x000fe40007000000 */
[----:B------:R-:W-:Y:S02]  /*19170*/  FSEL R36, R36, -INF , !P3 ;  /* 0xff80000024247808 */ /* 0x000fe40005800000 */
[----:B------:R-:W-:Y:S01]  /*19180*/  ISETP.GE.AND P4, PT, R48, R236, PT ;  /* 0x000000ec3000720c */ /* 0x000fe20003f86270 */
[----:B--2---:R-:W-:Y:S01]  /*19190*/  HMMA.16816.F32.BF16 R28, R4, R40, R28 ;  /* 0x00000028041c723c */ /* 0x004fe2000004181c */
[-C--:B------:R-:W-:Y:S02]  /*191a0*/  ISETP.GT.AND P2, PT, R237, R37.reuse, PT ;  /* 0x00000025ed00720c */ /* 0x080fe40003f44270 */
[----:B------:R-:W-:Y:S02]  /*191b0*/  ISETP.GT.AND P1, PT, R235, R37, PT ;  /* 0x00000025eb00720c */ /* 0x000fe40003f24270 */
[----:B------:R-:W-:-:S02]  /*191c0*/  I2FP.F32.S32 R20, R38 ;  /* 0x0000002600147245 */ /* 0x000fc40000201400 */
[C---:B------:R-:W-:Y:S01]  /*191d0*/  ISETP.GE.AND P6, PT, R37.reuse, R236, PT ;  /* 0x000000ec2500720c */ /* 0x040fe20003fc6270 */
[----:B------:R-:W-:Y:S01]  /*191e0*/  HMMA.16816.F32.BF16 R40, R4, R42, R24 ;  /* 0x0000002a0428723c */ /* 0x000fe20000041818 */
[----:B------:R-:W-:Y:S01]  /*191f0*/  ISETP.GE.AND P3, PT, R37, R234, PT ;  /* 0x000000ea2500720c */ /* 0x000fe20003f66270 */
[----:B------:R-:W-:Y:S01]  /*19200*/  FFMA.FTZ R37, R21, -UR14, R34 ;  /* 0x8000000e15257c23 */ /* 0x000fe20008010022 */
[----:B------:R-:W-:Y:S01]  /*19210*/  ISETP.GT.AND P0, PT, R235, R48, PT ;  /* 0x00000030eb00720c */ /* 0x000fe20003f04270 */
[----:B------:R-:W-:Y:S01]  /*19220*/  FFMA.FTZ R56, R20, -UR14, R33 ;  /* 0x8000000e14387c23 */ /* 0x000fe20008010021 */
[----:B------:R-:W-:Y:S01]  /*19230*/  IADD3 R34, PT, PT, R165, 0x2f, -R50 ;  /* 0x0000002fa5227810 */ /* 0x000fe20007ffe832 */
[----:B------:R-:W-:Y:S01]  /*19240*/  VIADD R21, R48, 0x10 ;  /* 0x0000001030157836 */ /* 0x000fe20000000000 */
[----:B------:R-:W-:Y:S01]  /*19250*/  FSEL R52, R52, -INF , !P4 ;  /* 0xff80000034347808 */ /* 0x000fe20006000000 */
[----:B------:R-:W-:Y:S01]  /*19260*/  LDSM.16.M88.4 R24, [R3+0xf000] ;  /* 0x00f000000318783b */ /* 0x000fe20000000200 */
[----:B------:R-:W-:-:S02]  /*19270*/  ISETP.GE.AND P4, PT, R48, R234, PT ;  /* 0x000000ea3000720c */ /* 0x000fc40003f86270 */
[----:B------:R-:W-:Y:S02]  /*19280*/  FSEL R45, R45, -INF , !P0 ;  /* 0xff8000002d2d7808 */ /* 0x000fe40004000000 */
[----:B------:R-:W-:Y:S02]  /*19290*/  ISETP.GT.AND P0, PT, R235, R44, PT ;  /* 0x0000002ceb00720c */ /* 0x000fe40003f04270 */
[----:B------:R-:W-:Y:S02]  /*192a0*/  IABS R20, R34 ;  /* 0x0000002200147213 */ /* 0x000fe40000000000 */
[----:B------:R-:W-:Y:S02]  /*192b0*/  FSEL R49, R45, -INF , !P4 ;  /* 0xff8000002d317808 */ /* 0x000fe40006000000 */
[C---:B------:R-:W-:Y:S02]  /*192c0*/  ISETP.GE.AND P4, PT, R44.reuse, R236, PT ;  /* 0x000000ec2c00720c */ /* 0x040fe40003f86270 */
[----:B------:R-:W-:-:S02]  /*192d0*/  ISETP.GE.AND P5, PT, R44, R234, PT ;  /* 0x000000ea2c00720c */ /* 0x000fc40003fa6270 */
[----:B------:R-:W-:Y:S02]  /*192e0*/  FSEL R37, R37, -INF , !P0 ;  /* 0xff80000025257808 */ /* 0x000fe40004000000 */
[----:B------:R-:W-:Y:S02]  /*192f0*/  I2FP.F32.S32 R20, R20 ;  /* 0x0000001400147245 */ /* 0x000fe40000201400 */
[----:B------:R-:W-:Y:S02]  /*19300*/  FSEL R34, R36, -INF , !P4 ;  /* 0xff80000024227808 */ /* 0x000fe40006000000 */
[----:B------:R-:W-:Y:S01]  /*19310*/  FSEL R53, R37, -INF , !P5 ;  /* 0xff80000025357808 */ /* 0x000fe20006800000 */
[----:B------:R-:W-:Y:S01]  /*19320*/  FFMA.FTZ R35, R20, -UR14, R35 ;  /* 0x8000000e14237c23 */ /* 0x000fe20008010023 */
[----:B------:R-:W-:Y:S02]  /*19330*/  FSEL R56, R56, -INF , !P2 ;  /* 0xff80000038387808 */ /* 0x000fe40005000000 */
[----:B------:R-:W-:-:S02]  /*19340*/  ISETP.GT.AND P4, PT, R237, R21, PT ;  /* 0x00000015ed00720c */ /* 0x000fc40003f84270 */
[----:B------:R-:W-:Y:S02]  /*19350*/  ISETP.GT.AND P0, PT, R235, R21, PT ;  /* 0x00000015eb00720c */ /* 0x000fe40003f04270 */
[C---:B------:R-:W-:Y:S02]  /*19360*/  ISETP.GE.AND P5, PT, R21.reuse, R236, PT ;  /* 0x000000ec1500720c */ /* 0x040fe40003fa6270 */
[----:B------:R-:W-:Y:S02]  /*19370*/  ISETP.GE.AND P2, PT, R21, R234, PT ;  /* 0x000000ea1500720c */ /* 0x000fe40003f46270 */
[----:B------:R-:W1:Y:S01]  /*19380*/  LDSM.16.M88.4 R20, [R62+0xf000] ;  /* 0x00f000003e14783b */ /* 0x000e620000000200 */
[--C-:B------:R-:W-:Y:S02]  /*19390*/  IADD3 R33, PT, PT, R2, 0x28, -R50.reuse ;  /* 0x0000002802217810 */ /* 0x100fe40007ffe832 */
[----:B------:R-:W-:Y:S02]  /*193a0*/  IADD3 R37, PT, PT, R165, 0x28, -R50 ;  /* 0x00000028a5257810 */ /* 0x000fe40007ffe832 */
[----:B------:R-:W-:-:S02]  /*193b0*/  IABS R33, R33 ;  /* 0x0000002100217213 */ /* 0x000fc40000000000 */
[----:B------:R-:W-:Y:S02]  /*193c0*/  IADD3 R38, PT, PT, R2, 0x27, -R50 ;  /* 0x0000002702267810 */ /* 0x000fe40007ffe832 */
[----:B------:R-:W-:Y:S02]  /*193d0*/  I2FP.F32.S32 R33, R33 ;  /* 0x0000002100217245 */ /* 0x000fe40000201400 */
[----:B------:R-:W-:Y:S02]  /*193e0*/  FSEL R35, R35, -INF , !P1 ;  /* 0xff80000023237808 */ /* 0x000fe40004800000 */
[----:B------:R-:W-:Y:S01]  /*193f0*/  FSEL R56, R56, -INF , !P6 ;  /* 0xff80000038387808 */ /* 0x000fe20007000000 */
[----:B------:R-:W-:Y:S01]  /*19400*/  FFMA.FTZ R36, R33, -UR14, R28 ;  /* 0x8000000e21247c23 */ /* 0x000fe2000801001c */
[----:B------:R-:W-:Y:S01]  /*19410*/  IABS R33, R37 ;  /* 0x0000002500217213 */ /* 0x000fe20000000000 */
[----:B------:R-:W-:Y:S01]  /*19420*/  VIADD R28, R48, 0x11 ;  /* 0x00000011301c7836 */ /* 0x000fe20000000000 */
[----:B------:R-:W-:-:S02]  /*19430*/  IABS R37, R38 ;  /* 0x0000002600257213 */ /* 0x000fc40000000000 */
[----:B------:R-:W-:Y:S02]  /*19440*/  I2FP.F32.S32 R33, R33 ;  /* 0x0000002100217245 */ /* 0x000fe40000201400 */
[----:B------:R-:W-:Y:S02]  /*19450*/  FSEL R35, R35, -INF , !P3 ;  /* 0xff80000023237808 */ /* 0x000fe40005800000 */
[----:B------:R-:W-:Y:S01]  /*19460*/  FSEL R36, R36, -INF , !P4 ;  /* 0xff80000024247808 */ /* 0x000fe20006000000 */
[----:B------:R-:W-:Y:S01]  /*19470*/  FFMA.FTZ R30, R33, -UR14, R30 ;  /* 0x8000000e211e7c23 */ /* 0x000fe2000801001e */
[-C--:B------:R-:W-:Y:S02]  /*19480*/  ISETP.GT.AND P6, PT, R237, R28.reuse, PT ;  /* 0x0000001ced00720c */ /* 0x080fe40003fc4270 */
[----:B------:R-:W-:Y:S02]  /*19490*/  ISETP.GT.AND P1, PT, R235, R28, PT ;  /* 0x0000001ceb00720c */ /* 0x000fe40003f24270 */
[----:B------:R-:W-:-:S02]  /*194a0*/  ISETP.GE.AND P3, PT, R28, R236, PT ;  /* 0x000000ec1c00720c */ /* 0x000fc40003f66270 */
[----:B------:R-:W-:Y:S02]  /*194b0*/  ISETP.GE.AND P4, PT, R28, R234, PT ;  /* 0x000000ea1c00720c */ /* 0x000fe40003f86270 */
[----:B------:R-:W-:Y:S02]  /*194c0*/  I2FP.F32.S32 R28, R37 ;  /* 0x00000025001c7245 */ /* 0x000fe40000201400 */
[--C-:B------:R-:W-:Y:S02]  /*194d0*/  IADD3 R33, PT, PT, R165, 0x27, -R50.reuse ;  /* 0x00000027a5217810 */ /* 0x100fe40007ffe832 */
[----:B------:R-:W-:Y:S01]  /*194e0*/  IADD3 R37, PT, PT, R2, 0x20, -R50 ;  /* 0x0000002002257810 */ /* 0x000fe20007ffe832 */
[----:B------:R-:W-:Y:S01]  /*194f0*/  FFMA.FTZ R44, R28, -UR14, R29 ;  /* 0x8000000e1c2c7c23 */ /* 0x000fe2000801001d */
[----:B------:R-:W-:Y:S01]  /*19500*/  FSEL R28, R36, -INF , !P5 ;  /* 0xff800000241c7808 */ /* 0x000fe20006800000 */
[----:B------:R-:W-:Y:S01]  /*19510*/  VIADD R29, R48, 0x18 ;  /* 0x00000018301d7836 */ /* 0x000fe20000000000 */
[----:B------:R-:W-:-:S02]  /*19520*/  IABS R33, R33 ;  /* 0x0000002100217213 */ /* 0x000fc40000000000 */
[----:B------:R-:W-:Y:S02]  /*19530*/  IABS R36, R37 ;  /* 0x0000002500247213 */ /* 0x000fe40000000000 */
[----:B------:R-:W-:Y:S02]  /*19540*/  FSEL R37, R30, -INF , !P0 ;  /* 0xff8000001e257808 */ /* 0x000fe40004000000 */
        /* <DEDUP_REMOVED lines=9> */
[----:B-1----:R-:W-:Y:S01]  /*195e0*/  HMMA.16816.F32.BF16 R36, R16, R20, R76 ;  /* 0x000000141024723c */ /* 0x002fe2000004184c */
[--C-:B------:R-:W-:Y:S02]  /*195f0*/  IADD3 R21, PT, PT, R2, 0x1f, -R50.reuse ;  /* 0x0000001f02157810 */ /* 0x100fe40007ffe832 */
[----:B------:R-:W-:Y:S01]  /*19600*/  IADD3 R20, PT, PT, R165, 0x20, -R50 ;  /* 0x00000020a5147810 */ /* 0x000fe20007ffe832 */
[----:B------:R-:W-:Y:S01]  /*19610*/  FFMA.FTZ R31, R29, -UR14, R40 ;  /* 0x8000000e1d1f7c23 */ /* 0x000fe20008010028 */
[----:B------:R-:W-:Y:S01]  /*19620*/  IABS R21, R21 ;  /* 0x0000001500157213 */ /* 0x000fe20000000000 */
[----:B------:R-:W-:Y:S01]  /*19630*/  VIADD R40, R48, 0x19 ;  /* 0x0000001930287836 */ /* 0x000fe20000000000 */
[----:B------:R-:W-:-:S02]  /*19640*/  IABS R29, R20 ;  /* 0x00000014001d7213 */ /* 0x000fc40000000000 */
[----:B------:R-:W-:Y:S02]  /*19650*/  FSEL R45, R30, -INF , !P1 ;  /* 0xff8000001e2d7808 */ /* 0x000fe40004800000 */
[----:B------:R-:W-:Y:S01]  /*19660*/  FSEL R20, R44, -INF , !P3 ;  /* 0xff8000002c147808 */ /* 0x000fe20005800000 */
[----:B------:R-:W-:Y:S01]  /*19670*/  IMAD.MOV.U32 R44, RZ, RZ, R21 ;  /* 0x000000ffff2c7224 */ /* 0x000fe200078e0015 */
[----:B------:R-:W-:Y:S02]  /*19680*/  I2FP.F32.S32 R21, R29 ;  /* 0x0000001d00157245 */ /* 0x000fe40000201400 */
[----:B------:R-:W-:Y:S02]  /*19690*/  FSEL R29, R45, -INF , !P4 ;  /* 0xff8000002d1d7808 */ /* 0x000fe40006000000 */
[----:B------:R-:W-:Y:S01]  /*196a0*/  FSEL R31, R31, -INF , !P5 ;  /* 0xff8000001f1f7808 */ /* 0x000fe20006800000 */
[----:B------:R-:W-:Y:S01]  /*196b0*/  FFMA.FTZ R21, R21, -UR14, R42 ;  /* 0x8000000e15157c23 */ /* 0x000fe2000801002a */
[-C--:B------:R-:W-:Y:S01]  /*196c0*/  ISETP.GT.AND P3, PT, R237, R40.reuse, PT ;  /* 0x00000028ed00720c */ /* 0x080fe20003f64270 */
[----:B------:R-:W-:Y:S01]  /*196d0*/  HMMA.16816.F32.BF16 R36, R4, R24, R36 ;  /* 0x000000180424723c */ /* 0x000fe20000041824 */
[----:B------:R-:W-:Y:S01]  /*196e0*/  ISETP.GT.AND P1, PT, R235, R40, PT ;  /* 0x00000028eb00720c */ /* 0x000fe20003f24270 */
[----:B------:R-:W-:Y:S01]  /*196f0*/  VIADD R25, R48, 0x20 ;  /* 0x0000002030197836 */ /* 0x000fe20000000000 */
[----:B------:R-:W-:-:S02]  /*19700*/  ISETP.GE.AND P4, PT, R40, R236, PT ;  /* 0x000000ec2800720c */ /* 0x000fc40003f86270 */
[----:B------:R-:W-:Y:S02]  /*19710*/  ISETP.GE.AND P5, PT, R40, R234, PT ;  /* 0x000000ea2800720c */ /* 0x000fe40003fa6270 */
[--C-:B------:R-:W-:Y:S02]  /*19720*/  IADD3 R40, PT, PT, R165, 0x1f, -R50.reuse ;  /* 0x0000001fa5287810 */ /* 0x100fe40007ffe832 */
[----:B------:R-:W-:Y:S02]  /*19730*/  I2FP.F32.S32 R30, R44 ;  /* 0x0000002c001e7245 */ /* 0x000fe40000201400 */
[----:B------:R-:W-:Y:S01]  /*19740*/  IABS R40, R40 ;  /* 0x0000002800287213 */ /* 0x000fe20000000000 */
[----:B------:R-:W-:Y:S01]  /*19750*/  HMMA.16816.F32.BF16 R44, R16, R22, R72 ;  /* 0x00000016102c723c */ /* 0x000fe20000041848 */
[----:B------:R-:W-:Y:S01]  /*19760*/  FSEL R21, R21, -INF , !P0 ;  /* 0xff80000015157808 */ /* 0x000fe20004000000 */
[----:B------:R-:W-:Y:S01]  /*19770*/  FFMA.FTZ R24, R30, -UR14, R41 ;  /* 0x8000000e1e187c23 */ /* 0x000fe20008010029 */
[----:B------:R-:W-:-:S02]  /*19780*/  IADD3 R41, PT, PT, R2, 0x18, -R50 ;  /* 0x0000001802297810 */ /* 0x000fc40007ffe832 */
[----:B------:R-:W-:Y:S02]  /*19790*/  I2FP.F32.S32 R40, R40 ;  /* 0x0000002800287245 */ /* 0x000fe40000201400 */
[----:B------:R-:W-:Y:S02]  /*197a0*/  FSEL R30, R31, -INF , !P2 ;  /* 0xff8000001f1e7808 */ /* 0x000fe40005000000 */
[----:B------:R-:W-:Y:S01]  /*197b0*/  IABS R31, R41 ;  /* 0x00000029001f7213 */ /* 0x000fe20000000000 */
[----:B------:R-:W-:Y:S01]  /*197c0*/  FFMA.FTZ R23, R40, -UR14, R43 ;  /* 0x8000000e28177c23 */ /* 0x000fe2000801002b */
[----:B------:R-:W-:Y:S01]  /*197d0*/  FSEL R21, R21, -INF , !P6 ;  /* 0xff80000015157808 */ /* 0x000fe20007000000 */
[----:B------:R-:W1:Y:S01]  /*197e0*/  LDSM.16.M88.4 R40, [R62+0xf800] ;  /* 0x00f800003e28783b */ /* 0x000e620000000200 */
[----:B------:R-:W-:Y:S02]  /*197f0*/  FSEL R24, R24, -INF , !P3 ;  /* 0xff80000018187808 */ /* 0x000fe40005800000 */
[----:B------:R-:W-:-:S02]  /*19800*/  ISETP.GT.AND P2, PT, R237, R25, PT ;  /* 0x00000019ed00720c */ /* 0x000fc40003f44270 */
[----:B------:R-:W-:Y:S02]  /*19810*/  ISETP.GT.AND P0, PT, R235, R25, PT ;  /* 0x00000019eb00720c */ /* 0x000fe40003f04270 */
[C---:B------:R-:W-:Y:S01]  /*19820*/  ISETP.GE.AND P6, PT, R25.reuse, R236, PT ;  /* 0x000000ec1900720c */ /* 0x040fe20003fc6270 */
[----:B------:R-:W-:Y:S01]  /*19830*/  HMMA.16816.F32.BF16 R44, R4, R26, R44 ;  /* 0x0000001a042c723c */ /* 0x000fe2000004182c */
[----:B------:R-:W-:Y:S02]  /*19840*/  ISETP.GE.AND P3, PT, R25, R234, PT ;  /* 0x000000ea1900720c */ /* 0x000fe40003f66270 */
[----:B------:R-:W-:Y:S02]  /*19850*/  I2FP.F32.S32 R25, R31 ;  /* 0x0000001f00197245 */ /* 0x000fe40000201400 */
[----:B------:R-:W-:Y:S02]  /*19860*/  IADD3 R55, PT, PT, R2, 0x17, -R50 ;  /* 0x0000001702377810 */ /* 0x000fe40007ffe832 */
[----:B------:R-:W-:Y:S01]  /*19870*/  FSEL R22, R24, -INF , !P4 ;  /* 0xff80000018167808 */ /* 0x000fe20006000000 */
[----:B------:R-:W-:Y:S01]  /*19880*/  FFMA.FTZ R36, R25, -UR14, R36 ;  /* 0x8000000e19247c23 */ /* 0x000fe20008010024 */
[----:B------:R-:W-:Y:S01]  /*19890*/  VIADD R25, R48, 0x21 ;  /* 0x0000002130197836 */ /* 0x000fe20000000000 */
[----:B------:R-:W-:-:S02]  /*198a0*/  IABS R24, R55 ;  /* 0x0000003700187213 */ /* 0x000fc40000000000 */
[----:B------:R-:W-:Y:S02]  /*198b0*/  FSEL R23, R23, -INF , !P1 ;  /* 0xff80000017177808 */ /* 0x000fe40004800000 */
[----:B------:R-:W-:Y:S02]  /*198c0*/  FSEL R200, R36, -INF , !P2 ;  /* 0xff80000024c87808 */ /* 0x000fe40005000000 */
[----:B------:R-:W-:Y:S02]  /*198d0*/  FSEL R23, R23, -INF , !P5 ;  /* 0xff80000017177808 */ /* 0x000fe40006800000 */
[-C--:B------:R-:W-:Y:S02]  /*198e0*/  ISETP.GT.AND P4, PT, R237, R25.reuse, PT ;  /* 0x00000019ed00720c */ /* 0x080fe40003f84270 */
[----:B------:R-:W-:Y:S02]  /*198f0*/  ISETP.GT.AND P1, PT, R235, R25, PT ;  /* 0x00000019eb00720c */ /* 0x000fe40003f24270 */
[----:B------:R-:W-:-:S02]  /*19900*/  ISETP.GE.AND P5, PT, R25, R236, PT ;  /* 0x000000ec1900720c */ /* 0x000fc40003fa6270 */
[----:B------:R-:W-:Y:S02]  /*19910*/  ISETP.GE.AND P2, PT, R25, R234, PT ;  /* 0x000000ea1900720c */ /* 0x000fe40003f46270 */
[----:B------:R-:W-:Y:S02]  /*19920*/  I2FP.F32.S32 R36, R24 ;  /* 0x0000001800247245 */ /* 0x000fe40000201400 */
[----:B------:R2:W3:Y:S01]  /*19930*/  LDSM.16.M88.4 R24, [R3+0xf800] ;  /* 0x00f800000318783b */ /* 0x0004e20000000200 */
[----:B------:R-:W-:Y:S01]  /*19940*/  IADD3 R31, PT, PT, R165, 0x18, -R50 ;  /* 0x00000018a51f7810 */ /* 0x000fe20007ffe832 */
[----:B------:R-:W-:-:S04]  /*19950*/  DEPBAR.LE SB0, 0x0 ;  /* 0x000080000000791a */ /* 0x000fc80000000000 */
[C---:B-1----:R-:W-:Y:S01]  /*19960*/  HMMA.16816.F32.BF16 R68, R16.reuse, R40, R68 ;  /* 0x000000281044723c */ /* 0x042fe20000041844 */
[----:B------:R-:W-:Y:S01]  /*19970*/  FFMA.FTZ R37, R36, -UR14, R37 ;  /* 0x8000000e24257c23 */ /* 0x000fe20008010025 */
[--C-:B------:R-:W-:Y:S02]  /*19980*/  IADD3 R57, PT, PT, R2, 0x10, -R50.reuse ;  /* 0x0000001002397810 */ /* 0x100fe40007ffe832 */
[----:B------:R-:W-:Y:S02]  /*19990*/  IABS R31, R31 ;  /* 0x0000001f001f7213 */ /* 0x000fe40000000000 */
[----:B------:R-:W-:Y:S02]  /*199a0*/  FSEL R194, R37, -INF , !P4 ;  /* 0xff80000025c27808 */ /* 0x000fe40006000000 */
[----:B------:R-:W-:Y:S01]  /*199b0*/  I2FP.F32.S32 R31, R31 ;  /* 0x0000001f001f7245 */ /* 0x000fe20000201400 */
[----:B------:R-:W-:Y:S01]  /*199c0*/  HMMA.16816.F32.BF16 R64, R16, R42, R64 ;  /* 0x0000002a1040723c */ /* 0x000fe20000041840 */
[C-C-:B------:R-:W-:Y:S01]  /*199d0*/  IADD3 R37, PT, PT, R165.reuse, 0x10, -R50.reuse ;  /* 0x00000010a5257810 */ /* 0x140fe20007ffe832 */
[C---:B------:R-:W-:Y:S01]  /*199e0*/  VIADD R16, R48.reuse, 0x31 ;  /* 0x0000003130107836 */ /* 0x040fe20000000000 */
[----:B------:R-:W-:Y:S01]  /*199f0*/  IADD3 R55, PT, PT, R165, 0x17, -R50 ;  /* 0x00000017a5377810 */ /* 0x000fe20007ffe832 */
[----:B------:R-:W-:Y:S01]  /*19a00*/  FFMA.FTZ R38, R31, -UR14, R38 ;  /* 0x8000000e1f267c23 */ /* 0x000fe20008010026 */
[----:B------:R-:W-:Y:S01]  /*19a10*/  IABS R37, R37 ;  /* 0x0000002500257213 */ /* 0x000fe20000000000 */
[----:B------:R-:W-:Y:S01]  /*19a20*/  VIADD R31, R48, 0x28 ;  /* 0x00000028301f7836 */ /* 0x000fe20000000000 */
[----:B------:R-:W-:-:S02]  /*19a30*/  IABS R36, R55 ;  /* 0x0000003700247213 */ /* 0x000fc40000000000 */
[----:B--2---:R-:W-:Y:S02]  /*19a40*/  IABS R3, R57 ;  /* 0x0000003900037213 */ /* 0x004fe40000000000 */
[----:B------:R-:W-:Y:S02]  /*19a50*/  FSEL R38, R38, -INF , !P0 ;  /* 0xff80000026267808 */ /* 0x000fe40004000000 */
[----:B------:R-:W-:Y:S02]  /*19a60*/  I2FP.F32.S32 R3, R3 ;  /* 0x0000000300037245 */ /* 0x000fe40000201400 */
[----:B------:R-:W-:Y:S02]  /*19a70*/  I2FP.F32.S32 R36, R36 ;  /* 0x0000002400247245 */ /* 0x000fe40000201400 */
[----:B------:R-:W-:Y:S01]  /*19a80*/  FSEL R217, R38, -INF , !P3 ;  /* 0xff80000026d97808 */ /* 0x000fe20005800000 */
[----:B------:R-:W-:Y:S01]  /*19a90*/  FFMA.FTZ R44, R3, -UR14, R44 ;  /* 0x8000000e032c7c23 */ /* 0x000fe2000801002c */
[----:B------:R-:W-:Y:S01]  /*19aa0*/  I2FP.F32.S32 R3, R37 ;  /* 0x0000002500037245 */ /* 0x000fe20000201400 */
[----:B------:R-:W-:Y:S01]  /*19ab0*/  FFMA.FTZ R36, R36, -UR14, R39 ;  /* 0x8000000e24247c23 */ /* 0x000fe20008010027 */
[----:B------:R-:W-:-:S02]  /*19ac0*/  ISETP.GT.AND P0, PT, R235, R31, PT ;  /* 0x0000001feb00720c */ /* 0x000fc40003f04270 */
[----:B------:R-:W-:Y:S01]  /*19ad0*/  IADD3 R38, PT, PT, R2, 0xf, -R50 ;  /* 0x0000000f02267810 */ /* 0x000fe20007ffe832 */
[----:B------:R-:W-:Y:S01]  /*19ae0*/  FFMA.FTZ R3, R3, -UR14, R46 ;  /* 0x8000000e03037c23 */ /* 0x000fe2000801002e */
[C---:B---3--:R-:W-:Y:S01]  /*19af0*/  HMMA.16816.F32.BF16 R68, R4.reuse, R24, R68 ;  /* 0x000000180444723c */ /* 0x048fe20000041844 */
[--C-:B------:R-:W-:Y:S01]  /*19b00*/  IADD3 R37, PT, PT, R165, 0x8, -R50.reuse ;  /* 0x00000008a5257810 */ /* 0x100fe20007ffe832 */
[----:B------:R-:W-:Y:S01]  /*19b10*/  VIADD R25, R48, 0x30 ;  /* 0x0000003030197836 */ /* 0x000fe20000000000 */
[----:B------:R-:W-:Y:S02]  /*19b20*/  IABS R38, R38 ;  /* 0x0000002600267213 */ /* 0x000fe40000000000 */
[----:B------:R-:W-:Y:S02]  /*19b30*/  FSEL R215, R3, -INF , !P0 ;  /* 0xff80000003d77808 */ /* 0x000fe40004000000 */
[----:B------:R-:W-:Y:S01]  /*19b40*/  IABS R3, R37 ;  /* 0x0000002500037213 */ /* 0x000fe20000000000 */
[----:B------:R-:W-:Y:S01]  /*19b50*/  HMMA.16816.F32.BF16 R64, R4, R26, R64 ;  /* 0x0000001a0440723c */ /* 0x000fe20000041840 */
[----:B------:R-:W-:Y:S01]  /*19b60*/  FSEL R200, R200, -INF , !P6 ;  /* 0xff800000c8c87808 */ /* 0x000fe20007000000 */
[----:B------:R-:W-:Y:S01]  /*19b70*/  IMAD.IADD R6, R2, 0x1, -R50 ;  /* 0x0000000102067824 */ /* 0x000fe200078e0a32 */
[----:B------:R-:W-:-:S02]  /*19b80*/  FSEL R201, R36, -INF , !P1 ;  /* 0xff80000024c97808 */ /* 0x000fc40004800000 */
[----:B------:R-:W-:Y:S02]  /*19b90*/  ISETP.GT.AND P6, PT, R237, R31, PT ;  /* 0x0000001fed00720c */ /* 0x000fe40003fc4270 */
[C---:B------:R-:W-:Y:S02]  /*19ba0*/  ISETP.GE.AND P3, PT, R31.reuse, R236, PT ;  /* 0x000000ec1f00720c */ /* 0x040fe40003f66270 */
[----:B------:R-:W-:Y:S01]  /*19bb0*/  ISETP.GE.AND P4, PT, R31, R234, PT ;  /* 0x000000ea1f00720c */ /* 0x000fe20003f86270 */
[C---:B------:R-:W-:Y:S01]  /*19bc0*/  VIADD R31, R48.reuse, 0x29 ;  /* 0x00000029301f7836 */ /* 0x040fe20000000000 */
[----:B------:R-:W-:Y:S01]  /*19bd0*/  I2FP.F32.S32 R36, R38 ;  /* 0x0000002600247245 */ /* 0x000fe20000201400 */
[----:B------:R-:W-:Y:S01]  /*19be0*/  VIADD R48, R48, 0x39 ;  /* 0x0000003930307836 */ /* 0x000fe20000000000 */
[----:B------:R-:W-:Y:S02]  /*19bf0*/  I2FP.F32.S32 R3, R3 ;  /* 0x0000000300037245 */ /* 0x000fe40000201400 */
[----:B------:R-:W-:Y:S01]  /*19c00*/  FSEL R194, R194, -INF , !P5 ;  /* 0xff800000c2c27808 */ /* 0x000fe20006800000 */
[----:B------:R-:W-:Y:S01]  /*19c10*/  FFMA.FTZ R36, R36, -UR14, R45 ;  /* 0x8000000e24247c23 */ /* 0x000fe2000801002d */
[----:B------:R-:W-:Y:S01]  /*19c20*/  ISETP.GT.AND P5, PT, R237, R31, PT ;  /* 0x0000001fed00720c */ /* 0x000fe20003fa4270 */
[----:B------:R-:W-:Y:S01]  /*19c30*/  FFMA.FTZ R3, R3, -UR14, R70 ;  /* 0x8000000e03037c23 */ /* 0x000fe20008010046 */
[----:B------:R-:W-:-:S02]  /*19c40*/  FSEL R201, R201, -INF , !P2 ;  /* 0xff800000c9c97808 */ /* 0x000fc40005000000 */
[----:B------:R-:W-:Y:S02]  /*19c50*/  FSEL R198, R44, -INF , !P6 ;  /* 0xff8000002cc67808 */ /* 0x000fe40007000000 */
[----:B------:R-:W-:Y:S02]  /*19c60*/  ISETP.GT.AND P1, PT, R235, R31, PT ;  /* 0x0000001feb00720c */ /* 0x000fe40003f24270 */
[C---:B------:R-:W-:Y:S02]  /*19c70*/  ISETP.GE.AND P2, PT, R31.reuse, R236, PT ;  /* 0x000000ec1f00720c */ /* 0x040fe40003f46270 */
[----:B------:R-:W-:Y:S02]  /*19c80*/  ISETP.GE.AND P6, PT, R31, R234, PT ;  /* 0x000000ea1f00720c */ /* 0x000fe40003fc6270 */
[----:B------:R-:W-:Y:S02]  /*19c90*/  IADD3 R24, PT, PT, R165, 0xf, -R50 ;  /* 0x0000000fa5187810 */ /* 0x000fe40007ffe832 */
[----:B------:R-:W-:-:S02]  /*19ca0*/  ISETP.GT.AND P0, PT, R235, R25, PT ;  /* 0x00000019eb00720c */ /* 0x000fc40003f04270 */
[----:B------:R-:W-:Y:S02]  /*19cb0*/  IADD3 R31, PT, PT, R2, 0x8, -R50 ;  /* 0x00000008021f7810 */ /* 0x000fe40007ffe832 */
[----:B------:R-:W-:Y:S02]  /*19cc0*/  FSEL R196, R36, -INF , !P5 ;  /* 0xff80000024c47808 */ /* 0x000fe40006800000 */
[----:B------:R-:W-:Y:S02]  /*19cd0*/  IABS R24, R24 ;  /* 0x0000001800187213 */ /* 0x000fe40000000000 */
[----:B------:R-:W-:Y:S02]  /*19ce0*/  ISETP.GE.AND P5, PT, R25, R234, PT ;  /* 0x000000ea1900720c */ /* 0x000fe40003fa6270 */
[----:B------:R-:W-:Y:S02]  /*19cf0*/  FSEL R3, R3, -INF , !P0 ;  /* 0xff80000003037808 */ /* 0x000fe40004000000 */
[----:B------:R-:W-:-:S02]  /*19d00*/  IABS R31, R31 ;  /* 0x0000001f001f7213 */ /* 0x000fc40000000000 */
[--C-:B------:R-:W-:Y:S02]  /*19d10*/  IADD3 R4, PT, PT, R165, 0x7, -R50.reuse ;  /* 0x00000007a5047810 */ /* 0x100fe40007ffe832 */
[----:B------:R-:W-:Y:S02]  /*19d20*/  FSEL R198, R198, -INF , !P3 ;  /* 0xff800000c6c67808 */ /* 0x000fe40005800000 */
[----:B------:R-:W-:Y:S02]  /*19d30*/  FSEL R215, R215, -INF , !P4 ;  /* 0xff800000d7d77808 */ /* 0x000fe40006000000 */
[----:B------:R-:W-:Y:S02]  /*19d40*/  I2FP.F32.S32 R24, R24 ;  /* 0x0000001800187245 */ /* 0x000fe40000201400 */
[----:B------:R-:W-:Y:S01]  /*19d50*/  FSEL R209, R3, -INF , !P5 ;  /* 0xff80000003d17808 */ /* 0x000fe20006800000 */
[----:B------:R-:W-:Y:S01]  /*19d60*/  IMAD.IADD R3, R165, 0x1, -R50 ;  /* 0x00000001a5037824 */ /* 0x000fe200078e0a32 */
[----:B------:R-:W-:Y:S01]  /*19d70*/  ISETP.GT.AND P3, PT, R237, R25, PT ;  /* 0x00000019ed00720c */ /* 0x000fe20003f64270 */
[----:B------:R-:W-:Y:S01]  /*19d80*/  FFMA.FTZ R24, R24, -UR14, R47 ;  /* 0x8000000e18187c23 */ /* 0x000fe2000801002f */
[----:B------:R-:W-:-:S02]  /*19d90*/  ISETP.GE.AND P4, PT, R25, R236, PT ;  /* 0x000000ec1900720c */ /* 0x000fc40003f86270 */
[----:B------:R-:W-:Y:S02]  /*19da0*/  I2FP.F32.S32 R31, R31 ;  /* 0x0000001f001f7245 */ /* 0x000fe40000201400 */
[----:B------:R-:W-:Y:S02]  /*19db0*/  IABS R4, R4 ;  /* 0x0000000400047213 */ /* 0x000fe40000000000 */
[C---:B------:R-:W-:Y:S01]  /*19dc0*/  IADD3 R25, PT, PT, R2.reuse, 0x7, -R50 ;  /* 0x0000000702197810 */ /* 0x040fe20007ffe832 */
[----:B------:R-:W-:Y:S01]  /*19dd0*/  FFMA.FTZ R31, R31, -UR14, R68 ;  /* 0x8000000e1f1f7c23 */ /* 0x000fe20008010044 */
[--C-:B------:R-:W-:Y:S02]  /*19de0*/  IADD3 R5, PT, PT, R2, -0x1, -R50.reuse ;  /* 0xffffffff02057810 */ /* 0x100fe40007ffe832 */
[----:B------:R-:W-:Y:S02]  /*19df0*/  IABS R6, R6 ;  /* 0x0000000600067213 */ /* 0x000fe40000000000 */
[----:B------:R-:W-:-:S02]  /*19e00*/  IADD3 R50, PT, PT, R165, -0x1, -R50 ;  /* 0xffffffffa5327810 */ /* 0x000fc40007ffe832 */
[----:B------:R-:W-:Y:S02]  /*19e10*/  I2FP.F32.S32 R4, R4 ;  /* 0x0000000400047245 */ /* 0x000fe40000201400 */
[----:B------:R-:W-:Y:S02]  /*19e20*/  IABS R25, R25 ;  /* 0x0000001900197213 */ /* 0x000fe40000000000 */
[----:B------:R-:W-:Y:S01]  /*19e30*/  IABS R3, R3 ;  /* 0x0000000300037213 */ /* 0x000fe20000000000 */
[----:B------:R-:W-:Y:S01]  /*19e40*/  FFMA.FTZ R4, R4, -UR14, R71 ;  /* 0x8000000e04047c23 */ /* 0x000fe20008010047 */
[----:B------:R-:W-:Y:S02]  /*19e50*/  IABS R5, R5 ;  /* 0x0000000500057213 */ /* 0x000fe40000000000 */
[----:B------:R-:W-:Y:S02]  /*19e60*/  I2FP.F32.S32 R7, R6 ;  /* 0x0000000600077245 */ /* 0x000fe40000201400 */
[----:B------:R-:W-:-:S02]  /*19e70*/  IABS R50, R50 ;  /* 0x0000003200327213 */ /* 0x000fc40000000000 */
[----:B------:R-:W-:Y:S01]  /*19e80*/  FSEL R24, R24, -INF , !P1 ;  /* 0xff80000018187808 */ /* 0x000fe20004800000 */
[----:B------:R-:W-:Y:S01]  /*19e90*/  FFMA.FTZ R7, R7, -UR14, R64 ;  /* 0x8000000e07077c23 */ /* 0x000fe20008010040 */
[----:B------:R-:W-:Y:S02]  /*19ea0*/  I2FP.F32.S32 R18, R25 ;  /* 0x0000001900127245 */ /* 0x000fe40000201400 */
[----:B------:R-:W-:Y:S02]  /*19eb0*/  I2FP.F32.S32 R3, R3 ;  /* 0x0000000300037245 */ /* 0x000fe40000201400 */
[----:B------:R-:W-:Y:S01]  /*19ec0*/  I2FP.F32.S32 R6, R5 ;  /* 0x0000000500067245 */ /* 0x000fe20000201400 */
[----:B------:R-:W-:Y:S01]  /*19ed0*/  FFMA.FTZ R18, R18, -UR14, R69 ;  /* 0x8000000e12127c23 */ /* 0x000fe20008010045 */
[----:B------:R-:W-:Y:S01]  /*19ee0*/  ISETP.GT.AND P1, PT, R235, R16, PT ;  /* 0x00000010eb00720c */ /* 0x000fe20003f24270 */
[----:B------:R-:W-:Y:S01]  /*19ef0*/  FFMA.FTZ R3, R3, -UR14, R66 ;  /* 0x8000000e03037c23 */ /* 0x000fe20008010042 */
[----:B------:R-:W-:Y:S01]  /*19f00*/  FSEL R31, R31, -INF , !P3 ;  /* 0xff8000001f1f7808 */ /* 0x000fe20005800000 */
[----:B------:R-:W-:Y:S01]  /*19f10*/  FFMA.FTZ R6, R6, -UR14, R65 ;  /* 0x8000000e06067c23 */ /* 0x000fe20008010041 */
[----:B------:R-:W-:-:S02]  /*19f20*/  I2FP.F32.S32 R50, R50 ;  /* 0x0000003200327245 */ /* 0x000fc40000201400 */
[----:B------:R-:W-:Y:S02]  /*19f30*/  ISETP.GT.AND P0, PT, R237, R54, PT ;  /* 0x00000036ed00720c */ /* 0x000fe40003f04270 */
[----:B------:R-:W-:Y:S01]  /*19f40*/  FSEL R196, R196, -INF , !P2 ;  /* 0xff800000c4c47808 */ /* 0x000fe20005000000 */
[----:B------:R-:W-:Y:S01]  /*19f50*/  FFMA.FTZ R67, R50, -UR14, R67 ;  /* 0x8000000e32437c23 */ /* 0x000fe20008010043 */
[----:B------:R-:W-:Y:S02]  /*19f60*/  FSEL R210, R31, -INF , !P4 ;  /* 0xff8000001fd27808 */ /* 0x000fe40006000000 */
[----:B------:R-:W-:Y:S01]  /*19f70*/  FSEL R4, R4, -INF , !P1 ;  /* 0xff80000004047808 */ /* 0x000fe20004800000 */
[----:B------:R-:W-:Y:S01]  /*19f80*/  BAR.SYNC.DEFER_BLOCKING 0x0 ;  /* 0x0000000000007b1d */ /* 0x000fe20000010000 */
[----:B------:R-:W-:Y:S02]  /*19f90*/  ISETP.GT.AND P2, PT, R237, R16, PT ;  /* 0x00000010ed00720c */ /* 0x000fe40003f44270 */
[----:B------:R-:W-:-:S02]  /*19fa0*/  ISETP.GT.AND P4, PT, R235, R54, PT ;  /* 0x00000036eb00720c */ /* 0x000fc40003f84270 */
[-C--:B------:R-:W-:Y:S02]  /*19fb0*/  ISETP.GT.AND P1, PT, R237, R48.reuse, PT ;  /* 0x00000030ed00720c */ /* 0x080fe40003f24270 */
[----:B------:R-:W-:Y:S02]  /*19fc0*/  FSEL R7, R7, -INF , !P0 ;  /* 0xff80000007077808 */ /* 0x000fe40004000000 */
[----:B------:R-:W-:Y:S02]  /*19fd0*/  ISETP.GT.AND P0, PT, R235, R48, PT ;  /* 0x00000030eb00720c */ /* 0x000fe40003f04270 */
[----:B------:R-:W-:Y:S02]  /*19fe0*/  FSEL R207, R24, -INF , !P6 ;  /* 0xff80000018cf7808 */ /* 0x000fe40007000000 */
[----:B------:R-:W-:Y:S02]  /*19ff0*/  FSEL R208, R18, -INF , !P2 ;  /* 0xff80000012d07808 */ /* 0x000fe40005000000 */
[----:B------:R-:W-:-:S02]  /*1a000*/  FSEL R3, R3, -INF , !P4 ;  /* 0xff80000003037808 */ /* 0x000fc40006000000 */
[----:B------:R-:W-:Y:S02]  /*1a010*/  FSEL R6, R6, -INF , !P1 ;  /* 0xff80000006067808 */ /* 0x000fe40004800000 */
[C---:B------:R-:W-:Y:S02]  /*1a020*/  ISETP.GE.AND P6, PT, R16.reuse, R236, PT ;  /* 0x000000ec1000720c */ /* 0x040fe40003fc6270 */
[----:B------:R-:W-:Y:S02]  /*1a030*/  ISETP.GE.AND P3, PT, R16, R234, PT ;  /* 0x000000ea1000720c */ /* 0x000fe40003f66270 */
[C---:B------:R-:W-:Y:S02]  /*1a040*/  ISETP.GE.AND P5, PT, R54.reuse, R236, PT ;  /* 0x000000ec3600720c */ /* 0x040fe40003fa6270 */
[----:B------:R-:W-:Y:S02]  /*1a050*/  ISETP.GE.AND P2, PT, R54, R234, PT ;  /* 0x000000ea3600720c */ /* 0x000fe40003f46270 */
[----:B------:R-:W-:-:S02]  /*1a060*/  ISETP.GE.AND P4, PT, R48, R236, PT ;  /* 0x000000ec3000720c */ /* 0x000fc40003f86270 */
[----:B------:R-:W-:Y:S02]  /*1a070*/  ISETP.GE.AND P1, PT, R48, R234, PT ;  /* 0x000000ea3000720c */ /* 0x000fe40003f26270 */
[----:B------:R-:W-:Y:S02]  /*1a080*/  FSEL R199, R67, -INF , !P0 ;  /* 0xff80000043c77808 */ /* 0x000fe40004000000 */
[----:B------:R-:W-:Y:S02]  /*1a090*/  FSEL R208, R208, -INF , !P6 ;  /* 0xff800000d0d07808 */ /* 0x000fe40007000000 */
[----:B------:R-:W-:Y:S02]  /*1a0a0*/  FSEL R205, R4, -INF , !P3 ;  /* 0xff80000004cd7808 */ /* 0x000fe40005800000 */
[----:B------:R-:W-:Y:S02]  /*1a0b0*/  FSEL R206, R7, -INF , !P5 ;  /* 0xff80000007ce7808 */ /* 0x000fe40006800000 */
[----:B------:R-:W-:-:S02]  /*1a0c0*/  FSEL R203, R3, -INF , !P2 ;  /* 0xff80000003cb7808 */ /* 0x000fc40005000000 */
        /* <DEDUP_REMOVED lines=15> */
.L_x_6067:
        /* <DEDUP_REMOVED lines=62> */
.L_x_6068:
        /* <DEDUP_REMOVED lines=15> */
[----:B------:R-:W-:-:S03]  /*1a690*/  IADD3 R4, P0, PT, R10, UR11, RZ ;  /* 0x0000000b0a047c10 */ /* 0x000fc6000ff1e0ff */
[----:B------:R-:W-:Y:S01]  /*1a6a0*/  @!P2 IMAD.MOV.U32 R229, RZ, RZ, R227 ;  /* 0x000000ffffe5a224 */ /* 0x000fe200078e00e3 */
        /* <DEDUP_REMOVED lines=84> */
.L_x_6066:
[----:B------:R-:W-:Y:S01]  /*1abf0*/  FMNMX3.FTZ R3, R52, R32, R34, !PT ;  /* 0x0000002034037276 */ /* 0x000fe20007810022 */
[----:B------:R-:W1:Y:S01]  /*1ac00*/  LDCU UR4, c[0x0][0x45c] ;  /* 0x00008b80ff0477ac */ /* 0x000e620008000800 */
[----:B--2---:R-:W-:Y:S02]  /*1ac10*/  FMNMX3.FTZ R4, R49, R51, R53, !PT ;  /* 0x0000003331047276 */ /* 0x004fe40007810035 */
[----:B------:R-:W-:Y:S01]  /*1ac20*/  FMNMX3.FTZ R3, R3, R56, R28, !PT ;  /* 0x0000003803037276 */ /* 0x000fe2000781001c */
[----:B------:R-:W-:Y:S01]  /*1ac30*/  UISETP.GT.AND UP0, UPT, UR35, UR7, UPT ;  /* 0x000000072300728c */ /* 0x000fe2000bf04270 */
        /* <DEDUP_REMOVED lines=54> */
[----:B------:R-:W-:Y:S01]  /*1afa0*/  MUFU.EX2 R189, R189 ;  /* 0x000000bd00bd7308 */ /* 0x000fe20000000800 */
[--C-:B------:R-:W-:Y:S01]  /*1afb0*/  FFMA.FTZ R183, R28, UR4, -R211.reuse ;  /* 0x000000041cb77c23 */ /* 0x100fe200080108d3 */
[--C-:B------:R-:W-:Y:S01]  /*1afc0*/  FFMA.FTZ R180, R20, UR4, -R211.reuse ;  /* 0x0000000414b47c23 */ /* 0x100fe200080108d3 */
[----:B------:R-:W2:Y:S01]  /*1afd0*/  LDSM.16.MT88.4 R56, [R192+0x12000] ;  /* 0x01200000c038783b */ /* 0x000ea20000004200 */
[--C-:B------:R-:W-:Y:S01]  /*1afe0*/  FFMA.FTZ R179, R30, UR4, -R211.reuse ;  /* 0x000000041eb37c23 */ /* 0x100fe200080108d3 */
[--C-:B------:R-:W-:Y:S01]  /*1aff0*/  FFMA.FTZ R176, R22, UR4, -R211.reuse ;  /* 0x0000000416b07c23 */ /* 0x100fe200080108d3 */
[--C-:B------:R-:W-:Y:S01]  /*1b000*/  FFMA.FTZ R181, R33, UR4, -R202.reuse ;  /* 0x0000000421b57c23 */ /* 0x100fe200080108ca */
[----:B------:R-:W3:Y:S01]  /*1b010*/  LDSM.16.MT88.4 R4, [R190+0x16000] ;  /* 0x01600000be04783b */ /* 0x000ee20000004200 */
[----:B------:R-:W4:Y:S01]  /*1b020*/  MUFU.EX2 R186, R186 ;  /* 0x000000ba00ba7308 */ /* 0x000f220000000800 */
[--C-:B------:R-:W-:Y:S01]  /*1b030*/  FFMA.FTZ R178, R29, UR4, -R202.reuse ;  /* 0x000000041db27c23 */ /* 0x100fe200080108ca */
[--C-:B------:R-:W-:Y:S01]  /*1b040*/  FFMA.FTZ R177, R21, UR4, -R202.reuse ;  /* 0x0000000415b17c23 */ /* 0x100fe200080108ca */
[----:B------:R-:W5:Y:S01]  /*1b050*/  LDSM.16.MT88.4 R8, [R192+0x10800] ;  /* 0x01080000c008783b */ /* 0x000f620000004200 */
        /* <DEDUP_REMOVED lines=13> */
[----:B----4-:R-:W-:Y:S01]  /*1b130*/  F2FP.BF16.F32.PACK_AB R128, R186, R189 ;  /* 0x000000bdba80723e */ /* 0x010fe200000010ff */
[--C-:B------:R-:W-:Y:S01]  /*1b140*/  FFMA.FTZ R207, R207, UR4, -R202.reuse ;  /* 0x00000004cfcf7c23 */ /* 0x100fe200080108ca */
[----:B------:R-:W-:Y:S01]  /*1b150*/  LDSM.16.MT88.4 R172, [R190+0x10800] ;  /* 0x01080000beac783b */ /* 0x000fe20000004200 */
[--C-:B------:R-:W-:Y:S01]  /*1b160*/  FFMA.FTZ R243, R204, UR4, -R211.reuse ;  /* 0x00000004ccf37c23 */ /* 0x100fe200080108d3 */
[--C-:B------:R-:W-:Y:S01]  /*1b170*/  FFMA.FTZ R204, R209, UR4, -R202.reuse ;  /* 0x00000004d1cc7c23 */ /* 0x100fe200080108ca */
[--C-:B------:R-:W-:Y:S01]  /*1b180*/  FFMA.FTZ R205, R205, UR4, -R202.reuse ;  /* 0x00000004cdcd7c23 */ /* 0x100fe200080108ca */
[----:B------:R-:W-:Y:S01]  /*1b190*/  LDSM.16.MT88.4 R168, [R218+0x12800] ;  /* 0x01280000daa8783b */ /* 0x000fe20000004200 */
[----:B------:R-:W-:Y:S01]  /*1b1a0*/  MUFU.EX2 R188, R188 ;  /* 0x000000bc00bc7308 */ /* 0x000fe20000000800 */
[--C-:B------:R-:W-:Y:S01]  /*1b1b0*/  FFMA.FTZ R203, R203, UR4, -R202.reuse ;  /* 0x00000004cbcb7c23 */ /* 0x100fe200080108ca */
[--C-:B------:R-:W-:Y:S01]  /*1b1c0*/  FFMA.FTZ R210, R210, UR4, -R211.reuse ;  /* 0x00000004d2d27c23 */ /* 0x100fe200080108d3 */
[----:B------:R-:W-:Y:S01]  /*1b1d0*/  LDSM.16.MT88.4 R32, [R192+0x12800] ;  /* 0x01280000c020783b */ /* 0x000fe20000004200 */
[--C-:B------:R-:W-:Y:S01]  /*1b1e0*/  FFMA.FTZ R215, R208, UR4, -R211.reuse ;  /* 0x00000004d0d77c23 */ /* 0x100fe200080108d3 */
[----:B------:R-:W-:Y:S01]  /*1b1f0*/  FFMA.FTZ R206, R206, UR4, -R211 ;  /* 0x00000004cece7c23 */ /* 0x000fe200080108d3 */
[----:B------:R-:W-:Y:S01]  /*1b200*/  FFMA.FTZ R202, R199, UR4, -R202 ;  /* 0x00000004c7ca7c23 */ /* 0x000fe200080108ca */
[----:B------:R-:W-:Y:S01]  /*1b210*/  LDSM.16.MT88.4 R28, [R190+0x12800] ;  /* 0x01280000be1c783b */ /* 0x000fe20000004200 */
[----:B------:R-:W4:Y:S01]  /*1b220*/  MUFU.EX2 R191, R191 ;  /* 0x000000bf00bf7308 */ /* 0x000f220000000800 */
[----:B-1----:R-:W-:Y:S01]  /*1b230*/  F2FP.BF16.F32.PACK_AB R130, R182, R185 ;  /* 0x000000b9b682723e */ /* 0x002fe200000010ff */
[----:B------:R-:W-:Y:S01]  /*1b240*/  FADD.FTZ R186, R189, R186 ;  /* 0x000000babdba7221 */ /* 0x000fe20000010000 */
[----:B------:R-:W-:Y:S03]  /*1b250*/  LDSM.16.MT88.4 R24, [R197+0x14800] ;  /* 0x01480000c518783b */ /* 0x000fe60000004200 */
[----:B------:R-:W-:-:S02]  /*1b260*/  FADD.FTZ R185, R185, R186 ;  /* 0x000000bab9b97221 */ /* 0x000fc40000010000 */
[----:B------:R-:W-:Y:S02]  /*1b270*/  MUFU.EX2 R187, R187 ;  /* 0x000000bb00bb7308 */ /* 0x000fe40000000800 */
[----:B------:R-:W-:-:S06]  /*1b280*/  FADD.FTZ R182, R182, R185 ;  /* 0x000000b9b6b67221 */ /* 0x000fcc0000010000 */
        /* <DEDUP_REMOVED lines=121> */
[----:B--2---:R-:W-:Y:S01]  /*1ba20*/  F2FP.BF16.F32.PACK_AB R5, R201, R198 ;  /* 0x000000c6c905723e */ /* 0x004fe200000010ff */
        /* <DEDUP_REMOVED lines=116> */
[----:B------:R-:W-:Y:S01]  /*1c170*/  UISETP.NE.AND.EX UP0, UPT, UR13, URZ, UPT, UP0 ;  /* 0x000000ff0d00728c */ /* 0x000fe2000bf05300 */
[----:B------:R-:W1:Y:S01]  /*1c180*/  LDCU.64 UR10, c[0x0][0x358] ;  /* 0x00006b00ff0a77ac */ /* 0x000e620008000a00 */
[----:B------:R-:W-:Y:S02]  /*1c190*/  UIADD3 UR35, UPT, UPT, UR23, -0x2, URZ ;  /* 0xfffffffe17237890 */ /* 0x000fe4000fffe0ff */
[----:B------:R-:W-:Y:S01]  /*1c1a0*/  USHF.L.U32 UR15, UR15, 0x6, URZ ;  /* 0x000000060f0f7899 */ /* 0x000fe200080006ff */
[----:B------:R-:W-:Y:S06]  /*1c1b0*/  BAR.SYNC.DEFER_BLOCKING 0x0 ;  /* 0x0000000000007b1d */ /* 0x000fec0000010000 */
[----:B------:R-:W-:Y:S05]  /*1c1c0*/  BRA.U !UP0, `(.L_x_6070) ;  /* 0x0000000108f87547 */ /* 0x000fea000b800000 */
[----:B------:R-:W2:Y:S01]  /*1c1d0*/  LDC R5, c[0x0][0x4f0] ;  /* 0x00013c00ff057b82 */ /* 0x000ea20000000800 */
[----:B------:R-:W-:Y:S01]  /*1c1e0*/  USHF.L.U32 UR4, UR35, 0x6, URZ ;  /* 0x0000000623047899 */ /* 0x000fe200080006ff */
[----:B------:R-:W-:Y:S01]  /*1c1f0*/  IABS R8, UR15 ;  /* 0x0000000f00087c13 */ /* 0x000fe20008000000 */
[----:B------:R-:W3:Y:S04]  /*1c200*/  LDCU.64 UR8, c[0x0][0x3c0] ;  /* 0x00007800ff0877ac */ /* 0x000ee80008000a00 */
[----:B------:R-:W-:-:S04]  /*1c210*/  MOV R6, UR4 ;  /* 0x0000000400067c02 */ /* 0x000fc80008000f00 */
        /* <DEDUP_REMOVED lines=27> */
[----:B------:R-:W2:Y:S01]  /*1c3d0*/  LDCU.64 UR4, c[0x0][0x3a8] ;  /* 0x00007500ff0477ac */ /* 0x000ea20008000a00 */
        /* <DEDUP_REMOVED lines=11> */
[----:B-1----:R-:W4:Y:S04]  /*1c490*/  LDG.E R9, desc[UR10][R12.64] ;  /* 0x0000000a0c097981 */ /* 0x002f28000c1e1900 */
        /* <DEDUP_REMOVED lines=15> */
[----:B------:R-:W-:Y:S01]  /*1c590*/  LEA.HI.X R231, R8, R231, R5, 0x1, P0 ;  /* 0x000000e708e77211 */ /* 0x000fe200000f0c05 */
[----:B------:R-:W-:Y:S06]  /*1c5a0*/  BRA `(.L_x_6071) ;  /* 0x0000000000207947 */ /* 0x000fec0003800000 */
.L_x_6070:
        /* <DEDUP_REMOVED lines=8> */
.L_x_6071:
[----:B------:R-:W2:Y:S01]  /*1c630*/  S2R R214, SR_TID.X ;  /* 0x0000000000d67919 */ /* 0x000ea20000002100 */
[----:B------:R-:W3:Y:S01]  /*1c640*/  LDCU UR5, c[0x0][0x440] ;  /* 0x00008800ff0577ac */ /* 0x000ee20008000800 */
[----:B------:R-:W-:Y:S01]  /*1c650*/  IMAD.MOV.U32 R166, RZ, RZ, 0x20 ;  /* 0x00000020ffa67424 */ /* 0x000fe200078e00ff */
[----:B------:R-:W4:Y:S01]  /*1c660*/  LDCU UR4, c[0x0][0x3c4] ;  /* 0x00007880ff0477ac */ /* 0x000f220008000800 */
[----:B------:R-:W-:Y:S02]  /*1c670*/  USHF.L.U32 UR9, UR8, 0x5, URZ ;  /* 0x0000000508097899 */ /* 0x000fe400080006ff */
[----:B------:R-:W-:-:S04]  /*1c680*/  UISETP.GT.AND UP1, UPT, UR35, UR7, UPT ;  /* 0x000000072300728c */ /* 0x000fc8000bf24270 */
[----:B------:R-:W-:Y:S01]  /*1c690*/  IADD3 R10, P0, PT, R230, UR9, RZ ;  /* 0x00000009e60a7c10 */ /* 0x000fe2000ff1e0ff */
[----:B----4-:R-:W-:-:S06]  /*1c6a0*/  USHF.L.U64.HI UR4, UR8, 0x5, UR4 ;  /* 0x0000000508047899 */ /* 0x010fcc0008010204 */
[----:B------:R-:W-:Y:S02]  /*1c6b0*/  IADD3.X R11, PT, PT, R231, UR4, RZ, P0, !PT ;  /* 0x00000004e70b7c10 */ /* 0x000fe400087fe4ff */
[----:B------:R-:W-:Y:S01]  /*1c6c0*/  IADD3 R8, P0, PT, R10, UR9, RZ ;  /* 0x000000090a087c10 */ /* 0x000fe2000ff1e0ff */
[C---:B--2---:R-:W-:Y:S02]  /*1c6d0*/  IMAD.SHL.U32 R7, R214.reuse, 0x8, RZ ;  /* 0x00000008d6077824 */ /* 0x044fe400078e00ff */
[----:B------:R-:W-:Y:S01]  /*1c6e0*/  IMAD.SHL.U32 R4, R214, 0x40, RZ ;  /* 0x00000040d6047824 */ /* 0x000fe200078e00ff */
[----:B------:R-:W-:Y:S02]  /*1c6f0*/  IADD3.X R9, PT, PT, R11, UR4, RZ, P0, !PT ;  /* 0x000000040b097c10 */ /* 0x000fe400087fe4ff */
[----:B------:R-:W-:Y:S02]  /*1c700*/  LOP3.LUT R6, R7, 0x38, RZ, 0xc0, !PT ;  /* 0x0000003807067812 */ /* 0x000fe400078ec0ff */
[----:B------:R-:W-:-:S02]  /*1c710*/  LOP3.LUT R4, R4, 0x1c0, RZ, 0xc0, !PT ;  /* 0x000001c004047812 */ /* 0x000fc400078ec0ff */
[----:B------:R-:W-:Y:S02]  /*1c720*/  LOP3.LUT R5, R6, 0x40, RZ, 0xfc, !PT ;  /* 0x0000004006057812 */ /* 0x000fe400078efcff */
[----:B------:R-:W-:Y:S02]  /*1c730*/  LOP3.LUT R4, R4, 0x38, R7, 0xf8, !PT ;  /* 0x0000003804047812 */ /* 0x000fe400078ef807 */
[C---:B---3--:R-:W-:Y:S02]  /*1c740*/  ISETP.GE.AND P5, PT, R6.reuse, UR5, PT ;  /* 0x0000000506007c0c */ /* 0x048fe4000bfa6270 */
        /* <DEDUP_REMOVED lines=9> */
[----:B-1----:R-:W-:Y:S01]  /*1c7e0*/  @!P5 LDGSTS.E.BYPASS.LTC128B.128 [R245+0x10000], desc[UR10][R230.64] ;  /* 0x10000000e6f5dfae */ /* 0x002fe2000b981a0a */
[----:B------:R-:W-:Y:S02]  /*1c7f0*/  IADD3 R6, P0, PT, R8, UR9, RZ ;  /* 0x0000000908067c10 */ /* 0x000fe4000ff1e0ff */
[----:B------:R-:W-:Y:S01]  /*1c800*/  LOP3.LUT R4, R4, 0x8, R5, 0x78, !PT ;  /* 0x0000000804047812 */ /* 0x000fe200078e7805 */
[----:B------:R-:W-:Y:S01]  /*1c810*/  @P5 STS.128 [R245+0x10000], RZ ;  /* 0x010000fff5005388 */ /* 0x000fe20000000c00 */
[----:B------:R-:W-:Y:S01]  /*1c820*/  IADD3.X R7, PT, PT, R9, UR4, RZ, P0, !PT ;  /* 0x0000000409077c10 */ /* 0x000fe200087fe4ff */
[----:B------:R-:W-:Y:S01]  /*1c830*/  USHF.L.U32 UR4, UR23, 0x6, URZ ;  /* 0x0000000617047899 */ /* 0x000fe200080006ff */
[----:B------:R-:W-:Y:S01]  /*1c840*/  LOP3.LUT R4, R167, R4, RZ, 0xfc, !PT ;  /* 0x00000004a7047212 */ /* 0x000fe200078efcff */
[----:B------:R-:W-:Y:S01]  /*1c850*/  @!PT LDS RZ, [RZ] ;  /* 0x00000000fffff984 */ /* 0x000fe20000000800 */
[----:B------:R-:W-:Y:S01]  /*1c860*/  @!PT LDS RZ, [RZ] ;  /* 0x00000000fffff984 */ /* 0x000fe20000000800 */
[----:B------:R-:W-:Y:S01]  /*1c870*/  @!PT LDS RZ, [RZ] ;  /* 0x00000000fffff984 */ /* 0x000fe20000000800 */
[----:B------:R-:W-:Y:S01]  /*1c880*/  @!P4 LDGSTS.E.BYPASS.LTC128B.128 [R245+0x12000], desc[UR10][R230.64+0x80] ;  /* 0x12000080e6f5cfae */ /* 0x000fe2000b981a0a */
[----:B------:R-:W-:-:S02]  /*1c890*/  IMAD.MOV.U32 R167, RZ, RZ, 0x40 ;  /* 0x00000040ffa77424 */ /* 0x000fc400078e00ff */
[----:B------:R-:W-:Y:S01]  /*1c8a0*/  LEA R222, R4, UR6, 0x1 ;  /* 0x0000000604de7c11 */ /* 0x000fe2000f8e08ff */
[----:B------:R-:W-:Y:S01]  /*1c8b0*/  @P4 STS.128 [R245+0x12000], RZ ;  /* 0x012000fff5004388 */ /* 0x000fe20000000c00 */
[----:B------:R-:W-:-:S03]  /*1c8c0*/  LOP3.LUT R4, R214, 0x2, RZ, 0xc0, !PT ;  /* 0x00000002d6047812 */ /* 0x000fc600078ec0ff */
[----:B------:R-:W-:Y:S01]  /*1c8d0*/  @!PT LDS RZ, [RZ] ;  /* 0x00000000fffff984 */ /* 0x000fe20000000800 */
[----:B------:R-:W-:Y:S01]  /*1c8e0*/  @!PT LDS RZ, [RZ] ;  /* 0x00000000fffff984 */ /* 0x000fe20000000800 */
[----:B------:R-:W-:Y:S01]  /*1c8f0*/  @!PT LDS RZ, [RZ] ;  /* 0x00000000fffff984 */ /* 0x000fe20000000800 */
[----:B------:R-:W-:Y:S01]  /*1c900*/  @!P3 LDGSTS.E.BYPASS.LTC128B.128 [R245+0x14000], desc[UR10][R230.64+0x100] ;  /* 0x14000100e6f5bfae */ /* 0x000fe2000b981a0a */
[----:B------:R-:W-:-:S03]  /*1c910*/  ISETP.NE.AND P0, PT, R4, RZ, PT ;  /* 0x000000ff0400720c */ /* 0x000fc60003f05270 */
[----:B------:R-:W-:Y:S01]  /*1c920*/  @P3 STS.128 [R245+0x14000], RZ ;  /* 0x014000fff5003388 */ /* 0x000fe20000000c00 */
[----:B------:R-:W-:-:S03]  /*1c930*/  SEL R176, R166, 0xffffffe0, !P0 ;  /* 0xffffffe0a6b07807 */ /* 0x000fc60004000000 */
[----:B------:R-:W-:Y:S01]  /*1c940*/  @!PT LDS RZ, [RZ] ;  /* 0x00000000fffff984 */ /* 0x000fe20000000800 */
[----:B------:R-:W-:Y:S01]  /*1c950*/  @!PT LDS RZ, [RZ] ;  /* 0x00000000fffff984 */ /* 0x000fe20000000800 */
[----:B------:R-:W-:Y:S01]  /*1c960*/  @!PT LDS RZ, [RZ] ;  /* 0x00000000fffff984 */ /* 0x000fe20000000800 */
[----:B------:R-:W-:Y:S02]  /*1c970*/  @!P2 LDGSTS.E.BYPASS.LTC128B.128 [R245+0x16000], desc[UR10][R230.64+0x180] ;  /* 0x16000180e6f5afae */ /* 0x000fe4000b981a0a */
[----:B------:R-:W-:Y:S02]  /*1c980*/  IMAD.IADD R220, R176, 0x1, R222 ;  /* 0x00000001b0dc7824 */ /* 0x000fe400078e02de */
        /* <DEDUP_REMOVED lines=63> */
[----:B------:R-:W-:-:S03]  /*1cd80*/  SEL R167, R167, 0xffffffc0, !P0 ;  /* 0xffffffc0a7a77807 */ /* 0x000fc60004000000 */
[----:B------:R-:W-:Y:S04]  /*1cd90*/  @P2 STS.128 [R245+0x17800], RZ ;  /* 0x017800fff5002388 */ /* 0x000fe80000000c00 */
[----:B------:R-:W-:Y:S01]  /*1cda0*/  LDSM.16.M88.4 R184, [R222] ;  /* 0x00000000deb8783b */ /* 0x000fe20000000200 */
[----:B------:R-:W-:Y:S02]  /*1cdb0*/  IMAD.IADD R217, R167, 0x1, R222 ;  /* 0x00000001a7d97824 */ /* 0x000fe400078e02de */
[----:B------:R-:W-:Y:S01]  /*1cdc0*/  IMAD.IADD R167, R221, 0x1, R167 ;  /* 0x00000001dda77824 */ /* 0x000fe200078e02a7 */
[----:B------:R-:W2:Y:S01]  /*1cdd0*/  LDSM.16.M88.4 R24, [R221+0x8000] ;  /* 0x00800000dd18783b */ /* 0x000ea20000000200 */
[C---:B------:R-:W-:Y:S02]  /*1cde0*/  IMAD.IADD R216, R176.reuse, 0x1, R217 ;  /* 0x00000001b0d87824 */ /* 0x040fe400078e02d9 */
[----:B------:R-:W-:Y:S01]  /*1cdf0*/  IMAD.IADD R215, R176, 0x1, R167 ;  /* 0x00000001b0d77824 */ /* 0x000fe200078e02a7 */
        /* <DEDUP_REMOVED lines=14> */
[----:B------:R-:W3:Y:S01]  /*1cee0*/  LDSM.16.M88.4 R176, [R167+0x9800] ;  /* 0x00980000a7b0783b */ /* 0x000ee20000000200 */
[C---:B----4-:R-:W-:Y:S03]  /*1cef0*/  HMMA.16816.F32.BF16 R196, R184.reuse, R192, RZ ;  /* 0x000000c0b8c4723c */ /* 0x050fe600000418ff */
[----:B------:R-:W0:Y:S05]  /*1cf00*/  LDGDEPBAR ;  /* 0x00000000000079af */ /* 0x000e2a0000000000 */
[C---:B------:R-:W-:Y:S08]  /*1cf10*/  HMMA.16816.F32.BF16 R24, R184.reuse, R26, RZ ;  /* 0x0000001ab818723c */ /* 0x040ff000000418ff */
[C---:B------:R-:W-:Y:S08]  /*1cf20*/  HMMA.16816.F32.BF16 R16, R184.reuse, R18, RZ ;  /* 0x00000012b810723c */ /* 0x040ff000000418ff */
[C---:B------:R-:W-:Y:S08]  /*1cf30*/  HMMA.16816.F32.BF16 R192, R184.reuse, R194, RZ ;  /* 0x000000c2b8c0723c */ /* 0x040ff000000418ff */
[C---:B-----5:R-:W-:Y:S08]  /*1cf40*/  HMMA.16816.F32.BF16 R188, R184.reuse, R168, RZ ;  /* 0x000000a8b8bc723c */ /* 0x060ff000000418ff */
[----:B------:R-:W-:Y:S01]  /*1cf50*/  HMMA.16816.F32.BF16 R184, R184, R170, RZ ;  /* 0x000000aab8b8723c */ /* 0x000fe200000418ff */
[----:B------:R-:W-:Y:S07]  /*1cf60*/  LDSM.16.M88.4 R168, [R215+0x8000] ;  /* 0x00800000d7a8783b */ /* 0x000fee0000000200 */
[C---:B-1----:R-:W-:Y:S08]  /*1cf70*/  HMMA.16816.F32.BF16 R28, R4.reuse, R32, R28 ;  /* 0x00000020041c723c */ /* 0x042ff0000004181c */
[C---:B------:R-:W-:Y:S01]  /*1cf80*/  HMMA.16816.F32.BF16 R24, R4.reuse, R34, R24 ;  /* 0x000000220418723c */ /* 0x040fe20000041818 */
[----:B------:R-:W1:Y:S07]  /*1cf90*/  LDSM.16.M88.4 R32, [R216] ;  /* 0x00000000d820783b */ /* 0x000e6e0000000200 */
        /* <DEDUP_REMOVED lines=21> */
[----:B------:R-:W-:Y:S04]  /*1d0f0*/  LDSM.16.M88.4 R176, [R222+0x2000] ;  /* 0x00200000deb0783b */ /* 0x000fe80000000200 */
[----:B------:R-:W2:Y:S03]  /*1d100*/  LDSM.16.M88.4 R8, [R221+0xa000] ;  /* 0x00a00000dd08783b */ /* 0x000ea60000000200 */
[C---:B-1----:R-:W-:Y:S08]  /*1d110*/  HMMA.16816.F32.BF16 R28, R32.reuse, R168, R28 ;  /* 0x000000a8201c723c */ /* 0x042ff0000004181c */
[C---:B------:R-:W-:Y:S01]  /*1d120*/  HMMA.16816.F32.BF16 R24, R32.reuse, R170, R24 ;  /* 0x000000aa2018723c */ /* 0x040fe20000041818 */
[----:B------:R-:W-:Y:S07]  /*1d130*/  LDSM.16.M88.4 R168, [R221+0xa800] ;  /* 0x00a80000dda8783b */ /* 0x000fee0000000200 */
[C---:B----4-:R-:W-:Y:S08]  /*1d140*/  HMMA.16816.F32.BF16 R20, R32.reuse, R12, R20 ;  /* 0x0000000c2014723c */ /* 0x050ff00000041814 */
[C---:B------:R-:W-:Y:S01]  /*1d150*/  HMMA.16816.F32.BF16 R16, R32.reuse, R14, R16 ;  /* 0x0000000e2010723c */ /* 0x040fe20000041810 */
[----:B------:R-:W-:Y:S07]  /*1d160*/  LDSM.16.M88.4 R12, [R219+0xa000] ;  /* 0x00a00000db0c783b */ /* 0x000fee0000000200 */
[C---:B-----5:R-:W-:Y:S08]  /*1d170*/  HMMA.16816.F32.BF16 R196, R32.reuse, R4, R196 ;  /* 0x0000000420c4723c */ /* 0x060ff000000418c4 */
[----:B------:R-:W-:Y:S01]  /*1d180*/  HMMA.16816.F32.BF16 R192, R32, R6, R192 ;  /* 0x0000000620c0723c */ /* 0x000fe200000418c0 */
[----:B------:R-:W1:Y:S07]  /*1d190*/  LDSM.16.M88.4 R4, [R220+0x2000] ;  /* 0x00200000dc04783b */ /* 0x000e6e0000000200 */
[C---:B--2---:R-:W-:Y:S08]  /*1d1a0*/  HMMA.16816.F32.BF16 R28, R176.reuse, R8, R28 ;  /* 0x00000008b01c723c */ /* 0x044ff0000004181c */
[----:B------:R-:W-:Y:S01]  /*1d1b0*/  HMMA.16816.F32.BF16 R24, R176, R10, R24 ;  /* 0x0000000ab018723c */ /* 0x000fe20000041818 */
[----:B------:R-:W2:Y:S07]  /*1d1c0*/  LDSM.16.M88.4 R8, [R219+0xb000] ;  /* 0x00b00000db08783b */ /* 0x000eae0000000200 */
[C---:B------:R-:W-:Y:S08]  /*1d1d0*/  HMMA.16816.F32.BF16 R188, R32.reuse, R172, R188 ;  /* 0x000000ac20bc723c */ /* 0x040ff000000418bc */
[----:B------:R-:W-:Y:S01]  /*1d1e0*/  HMMA.16816.F32.BF16 R184, R32, R174, R184 ;  /* 0x000000ae20b8723c */ /* 0x000fe200000418b8 */
[----:B------:R-:W3:Y:S04]  /*1d1f0*/  LDSM.16.M88.4 R172, [R219+0xa800] ;  /* 0x00a80000dbac783b */ /* 0x000ee80000000200 */
[----:B------:R-:W4:Y:S03]  /*1d200*/  LDSM.16.M88.4 R32, [R219+0xb800] ;  /* 0x00b80000db20783b */ /* 0x000f260000000200 */
[C---:B------:R-:W-:Y:S08]  /*1d210*/  HMMA.16816.F32.BF16 R196, R176.reuse, R204, R196 ;  /* 0x000000ccb0c4723c */ /* 0x040ff000000418c4 */
[----:B------:R-:W-:Y:S01]  /*1d220*/  HMMA.16816.F32.BF16 R192, R176, R206, R192 ;  /* 0x000000ceb0c0723c */ /* 0x000fe200000418c0 */
[----:B------:R-:W-:Y:S07]  /*1d230*/  LDSM.16.M88.4 R204, [R167+0xb800] ;  /* 0x00b80000a7cc783b */ /* 0x000fee0000000200 */
[C---:B-1----:R-:W-:Y:S08]  /*1d240*/  HMMA.16816.F32.BF16 R28, R4.reuse, R12, R28 ;  /* 0x0000000c041c723c */ /* 0x042ff0000004181c */
[----:B------:R-:W-:Y:S01]  /*1d250*/  HMMA.16816.F32.BF16 R24, R4, R14, R24 ;  /* 0x0000000e0418723c */ /* 0x000fe20000041818 */
[----:B------:R-:W1:Y:S07]  /*1d260*/  LDSM.16.M88.4 R12, [R167+0xa800] ;  /* 0x00a80000a70c783b */ /* 0x000e6e0000000200 */
[C---:B------:R-:W-:Y:S08]  /*1d270*/  HMMA.16816.F32.BF16 R20, R176.reuse, R168, R20 ;  /* 0x000000a8b014723c */ /* 0x040ff00000041814 */
[C---:B------:R-:W-:Y:S01]  /*1d280*/  HMMA.16816.F32.BF16 R16, R176.reuse, R170, R16 ;  /* 0x000000aab010723c */ /* 0x040fe20000041810 */
[----:B------:R-:W5:Y:S07]  /*1d290*/  LDSM.16.M88.4 R168, [R167+0xa000] ;  /* 0x00a00000a7a8783b */ /* 0x000f6e0000000200 */
        /* <DEDUP_REMOVED lines=10> */
[C---:B----4-:R-:W-:Y:S08]  /*1d340*/  HMMA.16816.F32.BF16 R188, R4.reuse, R32, R188 ;  /* 0x0000002004bc723c */ /* 0x050ff000000418bc */
[----:B------:R-:W-:Y:S01]  /*1d350*/  HMMA.16816.F32.BF16 R184, R4, R34, R184 ;  /* 0x0000002204b8723c */ /* 0x000fe200000418b8 */
[----:B------:R-:W3:Y:S04]  /*1d360*/  LDSM.16.M88.4 R32, [R216+0x2000] ;  /* 0x00200000d820783b */ /* 0x000ee80000000200 */
[----:B------:R-:W4:Y:S03]  /*1d370*/  LDSM.16.M88.4 R4, [R215+0xa800] ;  /* 0x00a80000d704783b */ /* 0x000f260000000200 */
[C---:B-1----:R-:W-:Y:S08]  /*1d380*/  HMMA.16816.F32.BF16 R20, R200.reuse, R12, R20 ;  /* 0x0000000cc814723c */ /* 0x042ff00000041814 */
[C---:B------:R-:W-:Y:S01]  /*1d390*/  HMMA.16816.F32.BF16 R16, R200.reuse, R14, R16 ;  /* 0x0000000ec810723c */ /* 0x040fe20000041810 */
[----:B------:R-:W1:Y:S07]  /*1d3a0*/  LDSM.16.M88.4 R12, [R221+0xc000] ;  /* 0x00c00000dd0c783b */ /* 0x000e6e0000000200 */
[C---:B-----5:R-:W-:Y:S08]  /*1d3b0*/  HMMA.16816.F32.BF16 R28, R200.reuse, R168, R28 ;  /* 0x000000a8c81c723c */ /* 0x060ff0000004181c */
[C---:B------:R-:W-:Y:S01]  /*1d3c0*/  HMMA.16816.F32.BF16 R24, R200.reuse, R170, R24 ;  /* 0x000000aac818723c */ /* 0x040fe20000041818 */
[----:B------:R-:W5:Y:S07]  /*1d3d0*/  LDSM.16.M88.4 R168, [R215+0xb800] ;  /* 0x00b80000d7a8783b */ /* 0x000f6e0000000200 */
[C---:B--2---:R-:W-:Y:S08]  /*1d3e0*/  HMMA.16816.F32.BF16 R196, R200.reuse, R8, R196 ;  /* 0x00000008c8c4723c */ /* 0x044ff000000418c4 */
[----:B------:R-:W-:Y:S01]  /*1d3f0*/  HMMA.16816.F32.BF16 R192, R200, R10, R192 ;  /* 0x0000000ac8c0723c */ /* 0x000fe200000418c0 */
[----:B------:R-:W2:Y:S07]  /*1d400*/  LDSM.16.M88.4 R8, [R221+0xc800] ;  /* 0x00c80000dd08783b */ /* 0x000eae0000000200 */
        /* <DEDUP_REMOVED lines=12> */
[----:B------:R-:W1:Y:S07]  /*1d4d0*/  LDSM.16.M88.4 R12, [R220+0x4000] ;  /* 0x00400000dc0c783b */ /* 0x000e6e0000000200 */
[C---:B------:R-:W-:Y:S08]  /*1d4e0*/  HMMA.16816.F32.BF16 R196, R32.reuse, R172, R196 ;  /* 0x000000ac20c4723c */ /* 0x040ff000000418c4 */
[C---:B------:R-:W-:Y:S01]  /*1d4f0*/  HMMA.16816.F32.BF16 R192, R32.reuse, R174, R192 ;  /* 0x000000ae20c0723c */ /* 0x040fe200000418c0 */
[----:B------:R-:W1:Y:S07]  /*1d500*/  LDSM.16.M88.4 R172, [R219+0xc800] ;  /* 0x00c80000dbac783b */ /* 0x000e6e0000000200 */
[C---:B-----5:R-:W-:Y:S08]  /*1d510*/  HMMA.16816.F32.BF16 R188, R32.reuse, R168, R188 ;  /* 0x000000a820bc723c */ /* 0x060ff000000418bc */
        /* <DEDUP_REMOVED lines=33> */
[C---:B------:R-:W-:Y:S08]  /*1d730*/  HMMA.16816.F32.BF16 R192, R208.reuse, R206, R192 ;  /* 0x000000ced0c0723c */ /* 0x040ff000000418c0 */
[C---:B----4-:R-:W-:Y:S08]  /*1d740*/  HMMA.16816.F32.BF16 R188, R208.reuse, R200, R188 ;  /* 0x000000c8d0bc723c */ /* 0x050ff000000418bc */
        /* <DEDUP_REMOVED lines=26> */
[----:B------:R-:W4:Y:S07]  /*1d8f0*/  LDSM.16.M88.4 R12, [R167+0xf800] ;  /* 0x00f80000a70c783b */ /* 0x000f2e0000000200 */
[C---:B--2---:R-:W-:Y:S08]  /*1d900*/  HMMA.16816.F32.BF16 R28, R32.reuse, R8, R28 ;  /* 0x00000008201c723c */ /* 0x044ff0000004181c */
[C---:B------:R-:W-:Y:S01]  /*1d910*/  HMMA.16816.F32.BF16 R24, R32.reuse, R10, R24 ;  /* 0x0000000a2018723c */ /* 0x040fe20000041818 */
[----:B------:R-:W-:Y:S07]  /*1d920*/  LDSM.16.M88.4 R8, [R215+0xe000] ;  /* 0x00e00000d708783b */ /* 0x000fee0000000200 */
[C---:B------:R-:W-:Y:S01]  /*1d930*/  HMMA.16816.F32.BF16 R200, R32.reuse, R168, R20 ;  /* 0x000000a820c8723c */ /* 0x040fe20000041814 */
[----:B------:R-:W2:Y:S07]  /*1d940*/  LDSM.16.M88.4 R20, [R216+0x6000] ;  /* 0x00600000d814783b */ /* 0x000eae0000000200 */
[----:B---3--:R-:W-:Y:S01]  /*1d950*/  HMMA.16816.F32.BF16 R204, R32, R6, R184 ;  /* 0x0000000620cc723c */ /* 0x008fe200000418b8 */
[----:B------:R-:W3:Y:S07]  /*1d960*/  LDSM.16.M88.4 R184, [R215+0xf800] ;  /* 0x00f80000d7b8783b */ /* 0x000eee0000000200 */
[----:B-1----:R-:W-:Y:S08]  /*1d970*/  HMMA.16816.F32.BF16 R28, R180, R176, R28 ;  /* 0x000000b0b41c723c */ /* 0x002ff0000004181c */
[----:B------:R-:W-:Y:S01]  /*1d980*/  HMMA.16816.F32.BF16 R188, R32, R4, R188 ;  /* 0x0000000420bc723c */ /* 0x000fe200000418bc */
[----:B------:R-:W1:Y:S07]  /*1d990*/  LDSM.16.M88.4 R4, [R167+0xe800] ;  /* 0x00e80000a704783b */ /* 0x000e6e0000000200 */
[----:B----4-:R-:W-:Y:S01]  /*1d9a0*/  HMMA.16816.F32.BF16 R204, R180, R14, R204 ;  /* 0x0000000eb4cc723c */ /* 0x010fe200000418cc */
[----:B------:R-:W-:-:S05]  /*1d9b0*/  IMAD.SHL.U32 R14, R214, 0x2, RZ ;  /* 0x00000002d60e7824 */ /* 0x000fca00078e00ff */
[----:B------:R-:W-:Y:S02]  /*1d9c0*/  LOP3.LUT R14, R14, 0x6, RZ, 0xc0, !PT ;  /* 0x000000060e0e7812 */ /* 0x000fe400078ec0ff */
[----:B------:R-:W-:Y:S02]  /*1d9d0*/  HMMA.16816.F32.BF16 R192, R32, R174, R192 ;  /* 0x000000ae20c0723c */ /* 0x000fe400000418c0 */
[----:B------:R-:W-:-:S05]  /*1d9e0*/  LOP3.LUT R14, R14, UR4, RZ, 0xfc, !PT ;  /* 0x000000040e0e7c12 */ /* 0x000fca000f8efcff */
[----:B------:R-:W-:Y:S01]  /*1d9f0*/  VIADD R175, R14, UR22 ;  /* 0x000000160eaf7c36 */ /* 0x000fe20008000000 */
[----:B--2---:R-:W-:Y:S04]  /*1da00*/  HMMA.16816.F32.BF16 R28, R20, R8, R28 ;  /* 0x00000008141c723c */ /* 0x004fe8000004181c */
[C-C-:B------:R-:W-:Y:S02]  /*1da10*/  IADD3 R15, PT, PT, R2.reuse, 0x7f, -R175.reuse ;  /* 0x0000007f020f7810 */ /* 0x140fe40007ffe8af */
[C-C-:B------:R-:W-:Y:S02]  /*1da20*/  IADD3 R8, PT, PT, R2.reuse, 0x78, -R175.reuse ;  /* 0x0000007802087810 */ /* 0x140fe40007ffe8af */
[----:B------:R-:W-:Y:S01]  /*1da30*/  HMMA.16816.F32.BF16 R16, R32, R170, R16 ;  /* 0x000000aa2010723c */ /* 0x000fe20000041810 */
[----:B------:R-:W-:-:S02]  /*1da40*/  IADD3 R222, PT, PT, R2, 0x77, -R175 ;  /* 0x0000007702de7810 */ /* 0x000fc40007ffe8af */
[C-C-:B------:R-:W-:Y:S02]  /*1da50*/  IADD3 R220, PT, PT, R2.reuse, 0x70, -R175.reuse ;  /* 0x0000007002dc7810 */ /* 0x140fe40007ffe8af */
[C-C-:B------:R-:W-:Y:S02]  /*1da60*/  IADD3 R216, PT, PT, R2.reuse, 0x6f, -R175.reuse ;  /* 0x0000006f02d87810 */ /* 0x140fe40007ffe8af */
[C-C-:B------:R-:W-:Y:S01]  /*1da70*/  IADD3 R211, PT, PT, R2.reuse, 0x68, -R175.reuse ;  /* 0x0000006802d37810 */ /* 0x140fe20007ffe8af */
[----:B------:R-:W-:Y:S01]  /*1da80*/  HMMA.16816.F32.BF16 R196, R32, R172, R196 ;  /* 0x000000ac20c4723c */ /* 0x000fe200000418c4 */
[C-C-:B------:R-:W-:Y:S02]  /*1da90*/  IADD3 R35, PT, PT, R2.reuse, 0x80, -R175.reuse ;  /* 0x0000008002237810 */ /* 0x140fe40007ffe8af */
[----:B------:R-:W-:Y:S02]  /*1daa0*/  IADD3 R33, PT, PT, R2, 0x48, -R175 ;  /* 0x0000004802217810 */ /* 0x000fe40007ffe8af */
[----:B------:R-:W-:-:S02]  /*1dab0*/  IABS R35, R35 ;  /* 0x0000002300237213 */ /* 0x000fc40000000000 */
[C-C-:B------:R-:W-:Y:S01]  /*1dac0*/  IADD3 R34, PT, PT, R165.reuse, 0x80, -R175.reuse ;  /* 0x00000080a5227810 */ /* 0x140fe20007ffe8af */
[----:B---3--:R-:W-:Y:S01]  /*1dad0*/  HMMA.16816.F32.BF16 R204, R20, R186, R204 ;  /* 0x000000ba14cc723c */ /* 0x008fe200000418cc */
[----:B------:R-:W-:Y:S02]  /*1dae0*/  I2FP.F32.S32 R35, R35 ;  /* 0x0000002300237245 */ /* 0x000fe40000201400 */
[----:B------:R-:W-:Y:S02]  /*1daf0*/  IABS R33, R33 ;  /* 0x0000002100217213 */ /* 0x000fe40000000000 */
[----:B------:R-:W-:Y:S01]  /*1db00*/  IADD3 R32, PT, PT, R165, 0x48, -R175 ;  /* 0x00000048a5207810 */ /* 0x000fe20007ffe8af */
[----:B------:R-:W-:Y:S01]  /*1db10*/  FFMA.FTZ R28, R35, -UR14, R28 ;  /* 0x8000000e231c7c23 */ /* 0x000fe2000801001c */
[----:B------:R-:W-:Y:S01]  /*1db20*/  VIADD R35, R14, 0xffffff80 ;  /* 0xffffff800e237836 */ /* 0x000fe20000000000 */
[----:B------:R-:W-:Y:S01]  /*1db30*/  IABS R34, R34 ;  /* 0x0000002200227213 */ /* 0x000fe20000000000 */
[----:B------:R-:W-:Y:S01]  /*1db40*/  HMMA.16816.F32.BF16 R24, R180, R178, R24 ;  /* 0x000000b2b418723c */ /* 0x000fe20000041818 */
[----:B------:R-:W-:-:S02]  /*1db50*/  I2FP.F32.S32 R173, R33 ;  /* 0x0000002100ad7245 */ /* 0x000fc40000201400 */
[----:B------:R-:W-:Y:S02]  /*1db60*/  ISETP.GT.AND P1, PT, R237, R35, PT ;  /* 0x00000023ed00720c */ /* 0x000fe40003f24270 */
[----:B------:R-:W-:Y:S02]  /*1db70*/  I2FP.F32.S32 R33, R34 ;  /* 0x0000002200217245 */ /* 0x000fe40000201400 */
[----:B------:R-:W-:Y:S01]  /*1db80*/  IABS R32, R32 ;  /* 0x0000002000207213 */ /* 0x000fe20000000000 */
[----:B-1----:R-:W-:Y:S01]  /*1db90*/  HMMA.16816.F32.BF16 R200, R180, R4, R200 ;  /* 0x00000004b4c8723c */ /* 0x002fe200000418c8 */
[C-C-:B------:R-:W-:Y:S01]  /*1dba0*/  IADD3 R209, PT, PT, R2.reuse, 0x67, -R175.reuse ;  /* 0x0000006702d17810 */ /* 0x140fe20007ffe8af */
[----:B------:R-:W-:Y:S01]  /*1dbb0*/  FFMA.FTZ R30, R33, -UR14, R30 ;  /* 0x8000000e211e7c23 */ /* 0x000fe2000801001e */
[C-C-:B------:R-:W-:Y:S01]  /*1dbc0*/  IADD3 R208, PT, PT, R2.reuse, 0x60, -R175.reuse ;  /* 0x0000006002d07810 */ /* 0x140fe20007ffe8af */
[----:B------:R-:W-:Y:S01]  /*1dbd0*/  FFMA.FTZ R173, R173, -UR14, R204 ;  /* 0x8000000eadad7c23 */ /* 0x000fe200080100cc */
[----:B------:R-:W-:-:S02]  /*1dbe0*/  IADD3 R186, PT, PT, R2, 0x5f, -R175 ;  /* 0x0000005f02ba7810 */ /* 0x000fc40007ffe8af */
[C-C-:B------:R-:W-:Y:S01]  /*1dbf0*/  IADD3 R168, PT, PT, R2.reuse, 0x58, -R175.reuse ;  /* 0x0000005802a87810 */ /* 0x140fe20007ffe8af */
[----:B------:R-:W-:Y:S01]  /*1dc00*/  HMMA.16816.F32.BF16 R16, R180, R6, R16 ;  /* 0x00000006b410723c */ /* 0x000fe20000041810 */
[--C-:B------:R-:W-:Y:S01]  /*1dc10*/  IADD3 R177, PT, PT, R2, 0x57, -R175.reuse ;  /* 0x0000005702b17810 */ /* 0x100fe20007ffe8af */
[----:B------:R-:W-:Y:S01]  /*1dc20*/  VIADD R6, R14, 0xffffff88 ;  /* 0xffffff880e067836 */ /* 0x000fe20000000000 */
[C-C-:B------:R-:W-:Y:S02]  /*1dc30*/  IADD3 R170, PT, PT, R2.reuse, 0x50, -R175.reuse ;  /* 0x0000005002aa7810 */ /* 0x140fe40007ffe8af */
[C-C-:B------:R-:W-:Y:S02]  /*1dc40*/  IADD3 R169, PT, PT, R2.reuse, 0x4f, -R175.reuse ;  /* 0x0000004f02a97810 */ /* 0x140fe40007ffe8af */
[--C-:B------:R-:W-:Y:S01]  /*1dc50*/  IADD3 R174, PT, PT, R2, 0x47, -R175.reuse ;  /* 0x0000004702ae7810 */ /* 0x100fe20007ffe8af */
[----:B------:R-:W-:Y:S01]  /*1dc60*/  HMMA.16816.F32.BF16 R24, R20, R10, R24 ;  /* 0x0000000a1418723c */ /* 0x000fe20000041818 */
[----:B------:R-:W-:-:S02]  /*1dc70*/  IADD3 R9, PT, PT, R165, 0x7f, -R175 ;  /* 0x0000007fa5097810 */ /* 0x000fc40007ffe8af */
[C-C-:B------:R-:W-:Y:S02]  /*1dc80*/  IADD3 R223, PT, PT, R165.reuse, 0x78, -R175.reuse ;  /* 0x00000078a5df7810 */ /* 0x140fe40007ffe8af */
[C-C-:B------:R-:W-:Y:S02]  /*1dc90*/  IADD3 R221, PT, PT, R165.reuse, 0x77, -R175.reuse ;  /* 0x00000077a5dd7810 */ /* 0x140fe40007ffe8af */
[C-C-:B------:R-:W-:Y:S01]  /*1dca0*/  IADD3 R219, PT, PT, R165.reuse, 0x70, -R175.reuse ;  /* 0x00000070a5db7810 */ /* 0x140fe20007ffe8af */
[----:B------:R-:W-:Y:S01]  /*1dcb0*/  HMMA.16816.F32.BF16 R188, R180, R12, R188 ;  /* 0x0000000cb4bc723c */ /* 0x000fe200000418bc */
[C-C-:B------:R-:W-:Y:S02]  /*1dcc0*/  IADD3 R214, PT, PT, R165.reuse, 0x6f, -R175.reuse ;  /* 0x0000006fa5d67810 */ /* 0x140fe40007ffe8af */
[C-C-:B------:R-:W-:Y:S02]  /*1dcd0*/  IADD3 R217, PT, PT, R165.reuse, 0x68, -R175.reuse ;  /* 0x00000068a5d97810 */ /* 0x140fe40007ffe8af */
[----:B------:R-:W-:-:S02]  /*1dce0*/  IADD3 R210, PT, PT, R165, 0x67, -R175 ;  /* 0x00000067a5d27810 */ /* 0x000fc40007ffe8af */
[C-C-:B------:R-:W-:Y:S02]  /*1dcf0*/  IADD3 R187, PT, PT, R165.reuse, 0x60, -R175.reuse ;  /* 0x00000060a5bb7810 */ /* 0x140fe40007ffe8af */
[C-C-:B------:R-:W-:Y:S02]  /*1dd00*/  IADD3 R179, PT, PT, R165.reuse, 0x5f, -R175.reuse ;  /* 0x0000005fa5b37810 */ /* 0x140fe40007ffe8af */
[C-C-:B------:R-:W-:Y:S02]  /*1dd10*/  IADD3 R178, PT, PT, R165.reuse, 0x58, -R175.reuse ;  /* 0x00000058a5b27810 */ /* 0x140fe40007ffe8af */
[C-C-:B------:R-:W-:Y:S02]  /*1dd20*/  IADD3 R171, PT, PT, R165.reuse, 0x57, -R175.reuse ;  /* 0x00000057a5ab7810 */ /* 0x140fe40007ffe8af */
[C-C-:B------:R-:W-:Y:S02]  /*1dd30*/  IADD3 R176, PT, PT, R165.reuse, 0x50, -R175.reuse ;  /* 0x00000050a5b07810 */ /* 0x140fe40007ffe8af */
[----:B------:R-:W-:-:S02]  /*1dd40*/  IADD3 R2, PT, PT, R165, 0x4f, -R175 ;  /* 0x0000004fa5027810 */ /* 0x000fc40007ffe8af */
[----:B------:R-:W-:Y:S01]  /*1dd50*/  IADD3 R175, PT, PT, R165, 0x47, -R175 ;  /* 0x00000047a5af7810 */ /* 0x000fe20007ffe8af */
[----:B------:R-:W-:Y:S01]  /*1dd60*/  VIADD R165, R14, 0xffffffb8 ;  /* 0xffffffb80ea57836 */ /* 0x000fe20000000000 */
[C---:B------:R-:W-:Y:S01]  /*1dd70*/  ISETP.GE.AND P6, PT, R35.reuse, R236, PT ;  /* 0x000000ec2300720c */ /* 0x040fe20003fc6270 */
[----:B------:R-:W-:Y:S01]  /*1dd80*/  HMMA.16816.F32.BF16 R188, R20, R184, R188 ;  /* 0x000000b814bc723c */ /* 0x000fe200000418bc */
[----:B------:R-:W-:Y:S02]  /*1dd90*/  FSEL R28, R28, -INF , !P1 ;  /* 0xff8000001c1c7808 */ /* 0x000fe40004800000 */
[----:B------:R-:W-:Y:S02]  /*1dda0*/  ISETP.GE.AND P0, PT, R35, R234, PT ;  /* 0x000000ea2300720c */ /* 0x000fe40003f06270 */
[----:B------:R-:W-:Y:S02]  /*1ddb0*/  ISETP.GT.AND P1, PT, R235, R35, PT ;  /* 0x00000023eb00720c */ /* 0x000fe40003f24270 */
[----:B------:R-:W-:-:S02]  /*1ddc0*/  I2FP.F32.S32 R5, R32 ;  /* 0x0000002000057245 */ /* 0x000fc40000201400 */
[----:B------:R-:W1:Y:S01]  /*1ddd0*/  LDSM.16.M88.4 R32, [R215+0xe800] ;  /* 0x00e80000d720783b */ /* 0x000e620000000200 */
[----:B------:R-:W-:Y:S02]  /*1dde0*/  FSEL R28, R28, -INF , !P6 ;  /* 0xff8000001c1c7808 */ /* 0x000fe40007000000 */
[----:B------:R-:W-:Y:S01]  /*1ddf0*/  ISETP.GT.AND P6, PT, R237, R165, PT ;  /* 0x000000a5ed00720c */ /* 0x000fe20003fc4270 */
[----:B------:R-:W-:Y:S01]  /*1de00*/  FFMA.FTZ R5, R5, -UR14, R206 ;  /* 0x8000000e05057c23 */ /* 0x000fe200080100ce */
[----:B------:R-:W-:Y:S02]  /*1de10*/  IABS R15, R15 ;  /* 0x0000000f000f7213 */ /* 0x000fe40000000000 */
[----:B------:R-:W-:Y:S02]  /*1de20*/  FSEL R30, R30, -INF , !P1 ;  /* 0xff8000001e1e7808 */ /* 0x000fe40004800000 */
[----:B------:R-:W-:Y:S01]  /*1de30*/  FSEL R173, R173, -INF , !P6 ;  /* 0xff800000adad7808 */ /* 0x000fe20007000000 */
[----:B------:R-:W-:Y:S01]  /*1de40*/  IMAD.MOV.U32 R4, RZ, RZ, R15 ;  /* 0x000000ffff047224 */ /* 0x000fe200078e000f */
[----:B------:R-:W-:-:S02]  /*1de50*/  ISETP.GT.AND P6, PT, R235, R165, PT ;  /* 0x000000a5eb00720c */ /* 0x000fc40003fc4270 */
[----:B------:R-:W-:Y:S01]  /*1de60*/  FSEL R15, R30, -INF , !P0 ;  /* 0xff8000001e0f7808 */ /* 0x000fe20004000000 */
[----:B------:R-:W-:Y:S01]  /*1de70*/  VIADD R30, R14, 0xffffff81 ;  /* 0xffffff810e1e7836 */ /* 0x000fe20000000000 */
[----:B------:R-:W-:Y:S02]  /*1de80*/  ISETP.GE.AND P0, PT, R165, R234, PT ;  /* 0x000000eaa500720c */ /* 0x000fe40003f06270 */
[----:B------:R-:W-:Y:S02]  /*1de90*/  IABS R8, R8 ;  /* 0x0000000800087213 */ /* 0x000fe40000000000 */
[----:B------:R-:W-:Y:S02]  /*1dea0*/  FSEL R5, R5, -INF , !P6 ;  /* 0xff80000005057808 */ /* 0x000fe40007000000 */
[----:B------:R-:W-:Y:S02]  /*1deb0*/  IABS R204, R9 ;  /* 0x0000000900cc7213 */ /* 0x000fe40000000000 */
[----:B------:R-:W-:-:S02]  /*1dec0*/  FSEL R172, R5, -INF , !P0 ;  /* 0xff80000005ac7808 */ /* 0x000fc40004000000 */
[----:B------:R-:W-:Y:S02]  /*1ded0*/  I2FP.F32.S32 R5, R8 ;  /* 0x0000000800057245 */ /* 0x000fe40000201400 */
[----:B------:R-:W2:Y:S01]  /*1dee0*/  LDSM.16.M88.4 R8, [R167+0xf000] ;  /* 0x00f00000a708783b */ /* 0x000ea20000000200 */
[----:B------:R-:W-:Y:S02]  /*1def0*/  I2FP.F32.S32 R4, R4 ;  /* 0x0000000400047245 */ /* 0x000fe40000201400 */
[----:B------:R-:W-:Y:S01]  /*1df00*/  ISETP.GE.AND P1, PT, R165, R236, PT ;  /* 0x000000eca500720c */ /* 0x000fe20003f26270 */
[----:B------:R-:W-:Y:S01]  /*1df10*/  FFMA.FTZ R5, R5, -UR14, R24 ;  /* 0x8000000e05057c23 */ /* 0x000fe20008010018 */
[----:B------:R-:W-:Y:S01]  /*1df20*/  I2FP.F32.S32 R204, R204 ;  /* 0x000000cc00cc7245 */ /* 0x000fe20000201400 */
[----:B------:R-:W-:Y:S01]  /*1df30*/  FFMA.FTZ R4, R4, -UR14, R29 ;  /* 0x8000000e04047c23 */ /* 0x000fe2000801001d */
[----:B------:R-:W-:Y:S02]  /*1df40*/  FSEL R173, R173, -INF , !P1 ;  /* 0xff800000adad7808 */ /* 0x000fe40004800000 */
[----:B------:R-:W-:Y:S01]  /*1df50*/  ISETP.GT.AND P1, PT, R237, R30, PT ;  /* 0x0000001eed00720c */ /* 0x000fe20003f24270 */
[----:B------:R-:W-:Y:S01]  /*1df60*/  FFMA.FTZ R31, R204, -UR14, R31 ;  /* 0x8000000ecc1f7c23 */ /* 0x000fe2000801001f */
[----:B------:R-:W-:-:S02]  /*1df70*/  ISETP.GE.AND P6, PT, R30, R236, PT ;  /* 0x000000ec1e00720c */ /* 0x000fc40003fc6270 */
[----:B------:R-:W-:Y:S01]  /*1df80*/  FSEL R4, R4, -INF , !P1 ;  /* 0xff80000004047808 */ /* 0x000fe20004800000 */
[C---:B-1----:R-:W-:Y:S01]  /*1df90*/  HMMA.16816.F32.BF16 R200, R20.reuse, R32, R200 ;  /* 0x0000002014c8723c */ /* 0x042fe200000418c8 */
[----:B------:R-:W-:Y:S02]  /*1dfa0*/  ISETP.GT.AND P1, PT, R235, R30, PT ;  /* 0x0000001eeb00720c */ /* 0x000fe40003f24270 */
[----:B------:R-:W-:Y:S02]  /*1dfb0*/  FSEL R24, R4, -INF , !P6 ;  /* 0xff80000004187808 */ /* 0x000fe40007000000 */
[----:B------:R-:W-:Y:S02]  /*1dfc0*/  ISETP.GE.AND P0, PT, R30, R234, PT ;  /* 0x000000ea1e00720c */ /* 0x000fe40003f06270 */
[----:B------:R-:W-:Y:S01]  /*1dfd0*/  ISETP.GT.AND P6, PT, R237, R6, PT ;  /* 0x00000006ed00720c */ /* 0x000fe20003fc4270 */
[----:B------:R-:W-:Y:S01]  /*1dfe0*/  HMMA.16816.F32.BF16 R16, R20, R34, R16 ;  /* 0x000000221410723c */ /* 0x000fe20000041810 */
[----:B------:R-:W-:-:S02]  /*1dff0*/  IABS R223, R223 ;  /* 0x000000df00df7213 */ /* 0x000fc40000000000 */
[----:B------:R-:W-:Y:S01]  /*1e000*/  FSEL R29, R31, -INF , !P1 ;  /* 0xff8000001f1d7808 */ /* 0x000fe20004800000 */
[----:B------:R-:W-:Y:S01]  /*1e010*/  VIADD R31, R14, 0xffffff90 ;  /* 0xffffff900e1f7836 */ /* 0x000fe20000000000 */
[----:B------:R-:W-:Y:S02]  /*1e020*/  IABS R222, R222 ;  /* 0x000000de00de7213 */ /* 0x000fe40000000000 */
[----:B------:R-:W-:Y:S02]  /*1e030*/  FSEL R29, R29, -INF , !P0 ;  /* 0xff8000001d1d7808 */ /* 0x000fe40004000000 */
[----:B------:R-:W-:Y:S02]  /*1e040*/  I2FP.F32.S32 R7, R223 ;  /* 0x000000df00077245 */ /* 0x000fe40000201400 */
[----:B------:R-:W-:Y:S02]  /*1e050*/  FSEL R5, R5, -INF , !P6 ;  /* 0xff80000005057808 */ /* 0x000fe40007000000 */
[C---:B------:R-:W-:Y:S01]  /*1e060*/  ISETP.GE.AND P1, PT, R6.reuse, R236, PT ;  /* 0x000000ec0600720c */ /* 0x040fe20003f26270 */
[----:B------:R-:W-:Y:S01]  /*1e070*/  FFMA.FTZ R7, R7, -UR14, R26 ;  /* 0x8000000e07077c23 */ /* 0x000fe2000801001a */
[----:B------:R-:W-:-:S02]  /*1e080*/  ISETP.GE.AND P0, PT, R6, R234, PT ;  /* 0x000000ea0600720c */ /* 0x000fc40003f06270 */
[----:B------:R-:W-:Y:S01]  /*1e090*/  I2FP.F32.S32 R4, R222 ;  /* 0x000000de00047245 */ /* 0x000fe20000201400 */
[C---:B--2---:R-:W-:Y:S01]  /*1e0a0*/  HMMA.16816.F32.BF16 R196, R180.reuse, R8, R196 ;  /* 0x00000008b4c4723c */ /* 0x044fe200000418c4 */
[----:B------:R-:W-:Y:S01]  /*1e0b0*/  ISETP.GT.AND P6, PT, R235, R6, PT ;  /* 0x00000006eb00720c */ /* 0x000fe20003fc4270 */
[----:B------:R-:W-:Y:S01]  /*1e0c0*/  VIADD R6, R14, 0xffffff89 ;  /* 0xffffff890e067836 */ /* 0x000fe20000000000 */
[----:B------:R-:W-:Y:S01]  /*1e0d0*/  FSEL R26, R5, -INF , !P1 ;  /* 0xff800000051a7808 */ /* 0x000fe20004800000 */
[----:B------:R-:W-:Y:S01]  /*1e0e0*/  FFMA.FTZ R4, R4, -UR14, R25 ;  /* 0x8000000e04047c23 */ /* 0x000fe20008010019 */
[----:B------:R-:W-:Y:S02]  /*1e0f0*/  IABS R220, R220 ;  /* 0x000000dc00dc7213 */ /* 0x000fe40000000000 */
[----:B------:R-:W-:Y:S01]  /*1e100*/  ISETP.GT.AND P1, PT, R237, R6, PT ;  /* 0x00000006ed00720c */ /* 0x000fe20003f24270 */
[----:B------:R-:W-:Y:S01]  /*1e110*/  HMMA.16816.F32.BF16 R192, R180, R10, R192 ;  /* 0x0000000ab4c0723c */ /* 0x000fe200000418c0 */
[----:B------:R-:W-:Y:S01]  /*1e120*/  FSEL R7, R7, -INF , !P6 ;  /* 0xff80000007077808 */ /* 0x000fe20007000000 */
[----:B------:R-:W-:Y:S01]  /*1e130*/  VIADD R10, R14, 0xffffff98 ;  /* 0xffffff980e0a7836 */ /* 0x000fe20000000000 */
[----:B------:R-:W-:-:S02]  /*1e140*/  I2FP.F32.S32 R5, R220 ;  /* 0x000000dc00057245 */ /* 0x000fc40000201400 */
[----:B------:R-:W-:Y:S02]  /*1e150*/  FSEL R4, R4, -INF , !P1 ;  /* 0xff80000004047808 */ /* 0x000fe40004800000 */
[C---:B------:R-:W-:Y:S01]  /*1e160*/  ISETP.GE.AND P6, PT, R6.reuse, R236, PT ;  /* 0x000000ec0600720c */ /* 0x040fe20003fc6270 */
[----:B------:R-:W-:Y:S01]  /*1e170*/  FFMA.FTZ R200, R5, -UR14, R200 ;  /* 0x8000000e05c87c23 */ /* 0x000fe200080100c8 */
[----:B------:R-:W-:Y:S02]  /*1e180*/  IABS R221, R221 ;  /* 0x000000dd00dd7213 */ /* 0x000fe40000000000 */
[----:B------:R-:W-:Y:S02]  /*1e190*/  FSEL R25, R7, -INF , !P0 ;  /* 0xff80000007197808 */ /* 0x000fe40004000000 */
[----:B------:R-:W-:Y:S02]  /*1e1a0*/  ISETP.GE.AND P0, PT, R6, R234, PT ;  /* 0x000000ea0600720c */ /* 0x000fe40003f06270 */
[----:B------:R-:W-:-:S02]  /*1e1b0*/  ISETP.GT.AND P1, PT, R235, R6, PT ;  /* 0x00000006eb00720c */ /* 0x000fc40003f24270 */
[----:B------:R-:W-:Y:S02]  /*1e1c0*/  FSEL R8, R4, -INF , !P6 ;  /* 0xff80000004087808 */ /* 0x000fe40007000000 */
[----:B------:R-:W1:Y:S01]  /*1e1d0*/  LDSM.16.M88.4 R4, [R215+0xf000] ;  /* 0x00f00000d704783b */ /* 0x000e620000000200 */
[----:B------:R-:W-:Y:S01]  /*1e1e0*/  I2FP.F32.S32 R30, R221 ;  /* 0x000000dd001e7245 */ /* 0x000fe20000201400 */
[----:B------:R-:W-:-:S04]  /*1e1f0*/  DEPBAR.LE SB0, 0x0 ;  /* 0x000080000000791a */ /* 0x000fc80000000000 */
[----:B------:R-:W-:Y:S01]  /*1e200*/  FFMA.FTZ R27, R30, -UR14, R27 ;  /* 0x8000000e1e1b7c23 */ /* 0x000fe2000801001b */
[----:B------:R-:W-:Y:S02]  /*1e210*/  IABS R219, R219 ;  /* 0x000000db00db7213 */ /* 0x000fe40000000000 */
[----:B------:R-:W-:Y:S02]  /*1e220*/  ISETP.GT.AND P6, PT, R237, R31, PT ;  /* 0x0000001fed00720c */ /* 0x000fe40003fc4270 */
[----:B------:R-:W-:Y:S01]  /*1e230*/  FSEL R9, R27, -INF , !P1 ;  /* 0xff8000001b097808 */ /* 0x000fe20004800000 */
[----:B------:R-:W-:Y:S01]  /*1e240*/  IMAD.MOV.U32 R27, RZ, RZ, R219 ;  /* 0x000000ffff1b7224 */ /* 0x000fe200078e00db */
[----:B------:R-:W-:Y:S02]  /*1e250*/  IABS R216, R216 ;  /* 0x000000d800d87213 */ /* 0x000fe40000000000 */
[----:B------:R-:W-:Y:S02]  /*1e260*/  FSEL R9, R9, -INF , !P0 ;  /* 0xff80000009097808 */ /* 0x000fe40004000000 */
[----:B------:R-:W-:-:S02]  /*1e270*/  I2FP.F32.S32 R27, R27 ;  /* 0x0000001b001b7245 */ /* 0x000fc40000201400 */
[----:B------:R-:W-:Y:S02]  /*1e280*/  FSEL R200, R200, -INF , !P6 ;  /* 0xff800000c8c87808 */ /* 0x000fe40007000000 */
[----:B------:R-:W-:Y:S01]  /*1e290*/  ISETP.GE.AND P1, PT, R31, R236, PT ;  /* 0x000000ec1f00720c */ /* 0x000fe20003f26270 */
[----:B------:R-:W-:Y:S01]  /*1e2a0*/  FFMA.FTZ R27, R27, -UR14, R202 ;  /* 0x8000000e1b1b7c23 */ /* 0x000fe200080100ca */
[----:B------:R-:W-:Y:S02]  /*1e2b0*/  ISETP.GE.AND P0, PT, R31, R234, PT ;  /* 0x000000ea1f00720c */ /* 0x000fe40003f06270 */
[----:B------:R-:W-:Y:S02]  /*1e2c0*/  I2FP.F32.S32 R30, R216 ;  /* 0x000000d8001e7245 */ /* 0x000fe40000201400 */
[----:B------:R-:W-:Y:S01]  /*1e2d0*/  ISETP.GT.AND P6, PT, R235, R31, PT ;  /* 0x0000001feb00720c */ /* 0x000fe20003fc4270 */
[----:B------:R-:W-:Y:S01]  /*1e2e0*/  VIADD R31, R14, 0xffffff91 ;  /* 0xffffff910e1f7836 */ /* 0x000fe20000000000 */
[----:B------:R-:W-:Y:S01]  /*1e2f0*/  IABS R211, R211 ;  /* 0x000000d300d37213 */ /* 0x000fe20000000000 */
[----:B------:R-:W-:Y:S01]  /*1e300*/  FFMA.FTZ R30, R30, -UR14, R201 ;  /* 0x8000000e1e1e7c23 */ /* 0x000fe200080100c9 */
[----:B------:R-:W-:-:S02]  /*1e310*/  FSEL R216, R200, -INF , !P1 ;  /* 0xff800000c8d87808 */ /* 0x000fc40004800000 */
[----:B------:R-:W-:Y:S01]  /*1e320*/  FSEL R32, R27, -INF , !P6 ;  /* 0xff8000001b207808 */ /* 0x000fe20007000000 */
[----:B------:R-:W-:Y:S01]  /*1e330*/  IMAD.MOV.U32 R27, RZ, RZ, R211 ;  /* 0x000000ffff1b7224 */ /* 0x000fe200078e00d3 */
[----:B------:R-:W-:Y:S02]  /*1e340*/  ISETP.GT.AND P1, PT, R237, R31, PT ;  /* 0x0000001fed00720c */ /* 0x000fe40003f24270 */
[----:B------:R-:W-:Y:S02]  /*1e350*/  IABS R214, R214 ;  /* 0x000000d600d67213 */ /* 0x000fe40000000000 */
[----:B------:R-:W-:Y:S01]  /*1e360*/  FSEL R211, R32, -INF , !P0 ;  /* 0xff80000020d37808 */ /* 0x000fe20004000000 */
[----:B-1----:R-:W-:Y:S01]  /*1e370*/  HMMA.16816.F32.BF16 R196, R20, R4, R196 ;  /* 0x0000000414c4723c */ /* 0x002fe200000418c4 */
[----:B------:R-:W-:Y:S01]  /*1e380*/  ISETP.GE.AND P6, PT, R31, R236, PT ;  /* 0x000000ec1f00720c */ /* 0x000fe20003fc6270 */
[----:B------:R-:W-:Y:S01]  /*1e390*/  VIADD R4, R14, 0xffffff99 ;  /* 0xffffff990e047836 */ /* 0x000fe20000000000 */
[----:B------:R-:W-:-:S02]  /*1e3a0*/  I2FP.F32.S32 R32, R214 ;  /* 0x000000d600207245 */ /* 0x000fc40000201400 */
[----:B------:R-:W-:Y:S02]  /*1e3b0*/  FSEL R30, R30, -INF , !P1 ;  /* 0xff8000001e1e7808 */ /* 0x000fe40004800000 */
[----:B------:R-:W-:Y:S01]  /*1e3c0*/  IABS R209, R209 ;  /* 0x000000d100d17213 */ /* 0x000fe20000000000 */
[----:B------:R-:W-:Y:S01]  /*1e3d0*/  FFMA.FTZ R32, R32, -UR14, R203 ;  /* 0x8000000e20207c23 */ /* 0x000fe200080100cb */
[----:B------:R-:W-:Y:S01]  /*1e3e0*/  I2FP.F32.S32 R27, R27 ;  /* 0x0000001b001b7245 */ /* 0x000fe20000201400 */
[----:B------:R-:W-:Y:S01]  /*1e3f0*/  HMMA.16816.F32.BF16 R192, R20, R6, R192 ;  /* 0x0000000614c0723c */ /* 0x000fe200000418c0 */
[----:B------:R-:W-:Y:S01]  /*1e400*/  IABS R217, R217 ;  /* 0x000000d900d97213 */ /* 0x000fe20000000000 */
[----:B------:R-:W-:Y:S01]  /*1e410*/  VIADD R6, R14, 0xffffffa8 ;  /* 0xffffffa80e067836 */ /* 0x000fe20000000000 */
[----:B------:R-:W-:Y:S01]  /*1e420*/  FSEL R214, R30, -INF , !P6 ;  /* 0xff8000001ed67808 */ /* 0x000fe20007000000 */
[----:B------:R-:W-:Y:S01]  /*1e430*/  IMAD.MOV.U32 R30, RZ, RZ, R209 ;  /* 0x000000ffff1e7224 */ /* 0x000fe200078e00d1 */
[----:B------:R-:W-:Y:S01]  /*1e440*/  ISETP.GT.AND P1, PT, R235, R31, PT ;  /* 0x0000001feb00720c */ /* 0x000fe20003f24270 */
[----:B------:R-:W-:Y:S01]  /*1e450*/  FFMA.FTZ R16, R27, -UR14, R16 ;  /* 0x8000000e1b107c23 */ /* 0x000fe20008010010 */
[----:B------:R-:W-:-:S02]  /*1e460*/  I2FP.F32.S32 R11, R217 ;  /* 0x000000d9000b7245 */ /* 0x000fc40000201400 */
[----:B------:R-:W-:Y:S02]  /*1e470*/  ISETP.GT.AND P6, PT, R237, R10, PT ;  /* 0x0000000aed00720c */ /* 0x000fe40003fc4270 */
[----:B------:R-:W-:Y:S01]  /*1e480*/  FSEL R32, R32, -INF , !P1 ;  /* 0xff80000020207808 */ /* 0x000fe20004800000 */
[----:B------:R-:W-:Y:S01]  /*1e490*/  FFMA.FTZ R11, R11, -UR14, R18 ;  /* 0x8000000e0b0b7c23 */ /* 0x000fe20008010012 */
[----:B------:R-:W-:Y:S02]  /*1e4a0*/  I2FP.F32.S32 R30, R30 ;  /* 0x0000001e001e7245 */ /* 0x000fe40000201400 */
[----:B------:R-:W-:Y:S02]  /*1e4b0*/  ISETP.GE.AND P0, PT, R31, R234, PT ;  /* 0x000000ea1f00720c */ /* 0x000fe40003f06270 */
[----:B------:R-:W-:Y:S01]  /*1e4c0*/  ISETP.GE.AND P1, PT, R10, R236, PT ;  /* 0x000000ec0a00720c */ /* 0x000fe20003f26270 */
[----:B------:R-:W-:Y:S01]  /*1e4d0*/  FFMA.FTZ R17, R30, -UR14, R17 ;  /* 0x8000000e1e117c23 */ /* 0x000fe20008010011 */
[----:B------:R-:W-:-:S02]  /*1e4e0*/  FSEL R16, R16, -INF , !P6 ;  /* 0xff80000010107808 */ /* 0x000fc40007000000 */
[----:B------:R-:W-:Y:S02]  /*1e4f0*/  ISETP.GT.AND P6, PT, R235, R10, PT ;  /* 0x0000000aeb00720c */ /* 0x000fe40003fc4270 */
[----:B------:R-:W-:Y:S02]  /*1e500*/  IABS R210, R210 ;  /* 0x000000d200d27213 */ /* 0x000fe40000000000 */
[----:B------:R-:W-:Y:S02]  /*1e510*/  FSEL R209, R32, -INF , !P0 ;  /* 0xff80000020d17808 */ /* 0x000fe40004000000 */
[----:B------:R-:W-:Y:S02]  /*1e520*/  FSEL R200, R16, -INF , !P1 ;  /* 0xff80000010c87808 */ /* 0x000fe40004800000 */
[----:B------:R-:W-:Y:S02]  /*1e530*/  ISETP.GE.AND P0, PT, R10, R234, PT ;  /* 0x000000ea0a00720c */ /* 0x000fe40003f06270 */
[----:B------:R-:W-:-:S02]  /*1e540*/  ISETP.GT.AND P1, PT, R237, R4, PT ;  /* 0x00000004ed00720c */ /* 0x000fc40003f24270 */
[----:B------:R-:W-:Y:S02]  /*1e550*/  FSEL R11, R11, -INF , !P6 ;  /* 0xff8000000b0b7808 */ /* 0x000fe40007000000 */
[----:B------:R-:W-:Y:S02]  /*1e560*/  IABS R208, R208 ;  /* 0x000000d000d07213 */ /* 0x000fe40000000000 */
[----:B------:R-:W-:Y:S02]  /*1e570*/  I2FP.F32.S32 R10, R210 ;  /* 0x000000d2000a7245 */ /* 0x000fe40000201400 */
[----:B------:R-:W-:Y:S02]  /*1e580*/  FSEL R167, R11, -INF , !P0 ;  /* 0xff8000000ba77808 */ /* 0x000fe40004000000 */
[----:B------:R-:W-:Y:S01]  /*1e590*/  FSEL R17, R17, -INF , !P1 ;  /* 0xff80000011117808 */ /* 0x000fe20004800000 */
[----:B------:R-:W-:Y:S01]  /*1e5a0*/  FFMA.FTZ R10, R10, -UR14, R19 ;  /* 0x8000000e0a0a7c23 */ /* 0x000fe20008010013 */
[----:B------:R-:W-:-:S02]  /*1e5b0*/  ISETP.GE.AND P6, PT, R4, R236, PT ;  /* 0x000000ec0400720c */ /* 0x000fc40003fc6270 */
[----:B------:R-:W-:Y:S02]  /*1e5c0*/  ISETP.GE.AND P0, PT, R4, R234, PT ;  /* 0x000000ea0400720c */ /* 0x000fe40003f06270 */
[----:B------:R-:W-:Y:S02]  /*1e5d0*/  I2FP.F32.S32 R5, R208 ;  /* 0x000000d000057245 */ /* 0x000fe40000201400 */
[----:B------:R-:W-:Y:S01]  /*1e5e0*/  ISETP.GT.AND P1, PT, R235, R4, PT ;  /* 0x00000004eb00720c */ /* 0x000fe20003f24270 */
[----:B------:R-:W-:Y:S01]  /*1e5f0*/  VIADD R4, R14, 0xffffffa0 ;  /* 0xffffffa00e047836 */ /* 0x000fe20000000000 */
[----:B------:R-:W-:Y:S01]  /*1e600*/  FSEL R210, R17, -INF , !P6 ;  /* 0xff80000011d27808 */ /* 0x000fe20007000000 */
[----:B------:R-:W-:Y:S01]  /*1e610*/  FFMA.FTZ R5, R5, -UR14, R196 ;  /* 0x8000000e05057c23 */ /* 0x000fe200080100c4 */
[----:B------:R-:W-:Y:S02]  /*1e620*/  IABS R187, R187 ;  /* 0x000000bb00bb7213 */ /* 0x000fe40000000000 */
[----:B------:R-:W-:-:S02]  /*1e630*/  ISETP.GT.AND P6, PT, R237, R4, PT ;  /* 0x00000004ed00720c */ /* 0x000fc40003fc4270 */
[----:B------:R-:W-:Y:S02]  /*1e640*/  FSEL R10, R10, -INF , !P1 ;  /* 0xff8000000a0a7808 */ /* 0x000fe40004800000 */
[----:B------:R-:W-:Y:S02]  /*1e650*/  IABS R186, R186 ;  /* 0x000000ba00ba7213 */ /* 0x000fe40000000000 */
[----:B------:R-:W-:Y:S02]  /*1e660*/  FSEL R165, R10, -INF , !P0 ;  /* 0xff8000000aa57808 */ /* 0x000fe40004000000 */
[----:B------:R-:W-:Y:S02]  /*1e670*/  I2FP.F32.S32 R11, R187 ;  /* 0x000000bb000b7245 */ /* 0x000fe40000201400 */
[----:B------:R-:W-:Y:S02]  /*1e680*/  FSEL R5, R5, -INF , !P6 ;  /* 0xff80000005057808 */ /* 0x000fe40007000000 */
[C---:B------:R-:W-:Y:S01]  /*1e690*/  ISETP.GE.AND P1, PT, R4.reuse, R236, PT ;  /* 0x000000ec0400720c */ /* 0x040fe20003f26270 */
[----:B------:R-:W-:Y:S01]  /*1e6a0*/  FFMA.FTZ R11, R11, -UR14, R198 ;  /* 0x8000000e0b0b7c23 */ /* 0x000fe200080100c6 */
[----:B------:R-:W-:-:S02]  /*1e6b0*/  ISETP.GE.AND P0, PT, R4, R234, PT ;  /* 0x000000ea0400720c */ /* 0x000fc40003f06270 */
[----:B------:R-:W-:Y:S02]  /*1e6c0*/  I2FP.F32.S32 R10, R186 ;  /* 0x000000ba000a7245 */ /* 0x000fe40000201400 */
[----:B------:R-:W-:Y:S01]  /*1e6d0*/  ISETP.GT.AND P6, PT, R235, R4, PT ;  /* 0x00000004eb00720c */ /* 0x000fe20003fc4270 */
[----:B------:R-:W-:Y:S01]  /*1e6e0*/  VIADD R4, R14, 0xffffffa1 ;  /* 0xffffffa10e047836 */ /* 0x000fe20000000000 */
[----:B------:R-:W-:Y:S01]  /*1e6f0*/  IABS R179, R179 ;  /* 0x000000b300b37213 */ /* 0x000fe20000000000 */
[----:B------:R-:W-:Y:S01]  /*1e700*/  FFMA.FTZ R10, R10, -UR14, R197 ;  /* 0x8000000e0a0a7c23 */ /* 0x000fe200080100c5 */
[----:B------:R-:W-:Y:S02]  /*1e710*/  IABS R168, R168 ;  /* 0x000000a800a87213 */ /* 0x000fe40000000000 */
[----:B------:R-:W-:Y:S02]  /*1e720*/  FSEL R206, R5, -INF , !P1 ;  /* 0xff80000005ce7808 */ /* 0x000fe40004800000 */
[----:B------:R-:W-:-:S02]  /*1e730*/  I2FP.F32.S32 R12, R179 ;  /* 0x000000b3000c7245 */ /* 0x000fc40000201400 */
[----:B------:R-:W-:Y:S02]  /*1e740*/  ISETP.GT.AND P1, PT, R237, R4, PT ;  /* 0x00000004ed00720c */ /* 0x000fe40003f24270 */
[----:B------:R-:W-:Y:S01]  /*1e750*/  I2FP.F32.S32 R5, R168 ;  /* 0x000000a800057245 */ /* 0x000fe20000201400 */
[----:B------:R-:W-:Y:S01]  /*1e760*/  FFMA.FTZ R12, R12, -UR14, R199 ;  /* 0x8000000e0c0c7c23 */ /* 0x000fe200080100c7 */
[----:B------:R-:W-:Y:S02]  /*1e770*/  FSEL R11, R11, -INF , !P6 ;  /* 0xff8000000b0b7808 */ /* 0x000fe40007000000 */
[----:B------:R-:W-:Y:S01]  /*1e780*/  ISETP.GE.AND P6, PT, R4, R236, PT ;  /* 0x000000ec0400720c */ /* 0x000fe20003fc6270 */
[----:B------:R-:W-:Y:S01]  /*1e790*/  FFMA.FTZ R192, R5, -UR14, R192 ;  /* 0x8000000e05c07c23 */ /* 0x000fe200080100c0 */
[----:B------:R-:W-:Y:S02]  /*1e7a0*/  FSEL R10, R10, -INF , !P1 ;  /* 0xff8000000a0a7808 */ /* 0x000fe40004800000 */
[----:B------:R-:W-:-:S02]  /*1e7b0*/  IABS R178, R178 ;  /* 0x000000b200b27213 */ /* 0x000fc40000000000 */
[----:B------:R-:W-:Y:S02]  /*1e7c0*/  ISETP.GT.AND P1, PT, R235, R4, PT ;  /* 0x00000004eb00720c */ /* 0x000fe40003f24270 */
[----:B------:R-:W-:Y:S02]  /*1e7d0*/  FSEL R203, R11, -INF , !P0 ;  /* 0xff8000000bcb7808 */ /* 0x000fe40004000000 */
[----:B------:R-:W-:Y:S02]  /*1e7e0*/  FSEL R168, R10, -INF , !P6 ;  /* 0xff8000000aa87808 */ /* 0x000fe40007000000 */
[----:B------:R-:W-:Y:S02]  /*1e7f0*/  I2FP.F32.S32 R5, R178 ;  /* 0x000000b200057245 */ /* 0x000fe40000201400 */
[----:B------:R-:W-:Y:S02]  /*1e800*/  ISETP.GE.AND P0, PT, R4, R234, PT ;  /* 0x000000ea0400720c */ /* 0x000fe40003f06270 */
[----:B------:R-:W-:Y:S01]  /*1e810*/  ISETP.GT.AND P6, PT, R237, R6, PT ;  /* 0x00000006ed00720c */ /* 0x000fe20003fc4270 */
[----:B------:R-:W-:Y:S01]  /*1e820*/  FFMA.FTZ R5, R5, -UR14, R194 ;  /* 0x8000000e05057c23 */ /* 0x000fe200080100c2 */
[----:B------:R-:W-:-:S02]  /*1e830*/  FSEL R12, R12, -INF , !P1 ;  /* 0xff8000000c0c7808 */ /* 0x000fc40004800000 */
[----:B------:R-:W-:Y:S02]  /*1e840*/  IABS R177, R177 ;  /* 0x000000b100b17213 */ /* 0x000fe40000000000 */
[----:B------:R-:W-:Y:S02]  /*1e850*/  IABS R171, R171 ;  /* 0x000000ab00ab7213 */ /* 0x000fe40000000000 */
[----:B------:R-:W-:Y:S02]  /*1e860*/  FSEL R201, R12, -INF , !P0 ;  /* 0xff8000000cc97808 */ /* 0x000fe40004000000 */
[----:B------:R-:W-:Y:S01]  /*1e870*/  FSEL R208, R192, -INF , !P6 ;  /* 0xff800000c0d07808 */ /* 0x000fe20007000000 */
[----:B------:R-:W-:Y:S01]  /*1e880*/  IMAD.MOV.U32 R7, RZ, RZ, R171 ;  /* 0x000000ffff077224 */ /* 0x000fe200078e00ab */
[C---:B------:R-:W-:Y:S02]  /*1e890*/  ISETP.GE.AND P1, PT, R6.reuse, R236, PT ;  /* 0x000000ec0600720c */ /* 0x040fe40003f26270 */
[----:B------:R-:W-:-:S02]  /*1e8a0*/  ISETP.GE.AND P0, PT, R6, R234, PT ;  /* 0x000000ea0600720c */ /* 0x000fc40003f06270 */
[----:B------:R-:W-:Y:S02]  /*1e8b0*/  I2FP.F32.S32 R4, R177 ;  /* 0x000000b100047245 */ /* 0x000fe40000201400 */
[----:B------:R-:W-:Y:S01]  /*1e8c0*/  ISETP.GT.AND P6, PT, R235, R6, PT ;  /* 0x00000006eb00720c */ /* 0x000fe20003fc4270 */
[----:B------:R-:W-:Y:S01]  /*1e8d0*/  VIADD R6, R14, 0xffffffa9 ;  /* 0xffffffa90e067836 */ /* 0x000fe20000000000 */
[----:B------:R-:W-:Y:S01]  /*1e8e0*/  FSEL R208, R208, -INF , !P1 ;  /* 0xff800000d0d07808 */ /* 0x000fe20004800000 */
[----:B------:R-:W-:Y:S01]  /*1e8f0*/  FFMA.FTZ R4, R4, -UR14, R193 ;  /* 0x8000000e04047c23 */ /* 0x000fe200080100c1 */
[----:B------:R-:W-:Y:S02]  /*1e900*/  FSEL R5, R5, -INF , !P6 ;  /* 0xff80000005057808 */ /* 0x000fe40007000000 */
[----:B------:R-:W-:Y:S02]  /*1e910*/  IABS R170, R170 ;  /* 0x000000aa00aa7213 */ /* 0x000fe40000000000 */
[----:B------:R-:W-:-:S02]  /*1e920*/  ISETP.GT.AND P1, PT, R237, R6, PT ;  /* 0x00000006ed00720c */ /* 0x000fc40003f24270 */
        /* <DEDUP_REMOVED lines=8> */
[----:B------:R-:W-:Y:S01]  /*1e9b0*/  IABS R169, R169 ;  /* 0x000000a900a97213 */ /* 0x000fe20000000000 */
[----:B------:R-:W-:Y:S01]  /*1e9c0*/  BAR.SYNC.DEFER_BLOCKING 0x0 ;  /* 0x0000000000007b1d */ /* 0x000fe20000010000 */
[----:B------:R-:W-:-:S02]  /*1e9d0*/  ISETP.GT.AND P1, PT, R235, R6, PT ;  /* 0x00000006eb00720c */ /* 0x000fc40003f24270 */
[----:B------:R-:W-:Y:S01]  /*1e9e0*/  ISETP.GE.AND P0, PT, R6, R234, PT ;  /* 0x000000ea0600720c */ /* 0x000fe20003f06270 */
[----:B------:R-:W-:Y:S01]  /*1e9f0*/  IMAD.MOV.U32 R6, RZ, RZ, R169 ;  /* 0x000000ffff067224 */ /* 0x000fe200078e00a9 */
[----:B------:R-:W-:Y:S02]  /*1ea00*/  FSEL R170, R170, -INF , !P6 ;  /* 0xff800000aaaa7808 */ /* 0x000fe40007000000 */
[----:B------:R-:W-:Y:S02]  /*1ea10*/  IABS R176, R176 ;  /* 0x000000b000b07213 */ /* 0x000fe40000000000 */
[----:B------:R-:W-:Y:S02]  /*1ea20*/  ISETP.GT.AND P6, PT, R237, R4, PT ;  /* 0x00000004ed00720c */ /* 0x000fe40003fc4270 */
[----:B------:R-:W-:Y:S02]  /*1ea30*/  FSEL R10, R10, -INF , !P1 ;  /* 0xff8000000a0a7808 */ /* 0x000fe40004800000 */
[----:B------:R-:W-:-:S02]  /*1ea40*/  I2FP.F32.S32 R7, R176 ;  /* 0x000000b000077245 */ /* 0x000fc40000201400 */
[----:B------:R-:W-:Y:S02]  /*1ea50*/  FSEL R169, R10, -INF , !P0 ;  /* 0xff8000000aa97808 */ /* 0x000fe40004000000 */
[----:B------:R-:W-:Y:S01]  /*1ea60*/  FSEL R5, R5, -INF , !P6 ;  /* 0xff80000005057808 */ /* 0x000fe20007000000 */
[----:B------:R-:W-:Y:S01]  /*1ea70*/  FFMA.FTZ R7, R7, -UR14, R190 ;  /* 0x8000000e07077c23 */ /* 0x000fe200080100be */
[C---:B------:R-:W-:Y:S02]  /*1ea80*/  ISETP.GE.AND P1, PT, R4.reuse, R236, PT ;  /* 0x000000ec0400720c */ /* 0x040fe40003f26270 */
[----:B------:R-:W-:Y:S02]  /*1ea90*/  ISETP.GE.AND P0, PT, R4, R234, PT ;  /* 0x000000ea0400720c */ /* 0x000fe40003f06270 */
[----:B------:R-:W-:Y:S02]  /*1eaa0*/  I2FP.F32.S32 R6, R6 ;  /* 0x0000000600067245 */ /* 0x000fe40000201400 */
[----:B------:R-:W-:Y:S01]  /*1eab0*/  ISETP.GT.AND P6, PT, R235, R4, PT ;  /* 0x00000004eb00720c */ /* 0x000fe20003fc4270 */
[----:B------:R-:W-:Y:S01]  /*1eac0*/  VIADD R4, R14, 0xffffffb1 ;  /* 0xffffffb10e047836 */ /* 0x000fe20000000000 */
[----:B------:R-:W-:Y:S01]  /*1ead0*/  IABS R2, R2 ;  /* 0x0000000200027213 */ /* 0x000fe20000000000 */
[----:B------:R-:W-:Y:S01]  /*1eae0*/  FFMA.FTZ R6, R6, -UR14, R189 ;  /* 0x8000000e06067c23 */ /* 0x000fe200080100bd */
[----:B------:R-:W-:Y:S01]  /*1eaf0*/  FSEL R202, R5, -INF , !P1 ;  /* 0xff80000005ca7808 */ /* 0x000fe20004800000 */
[----:B------:R-:W-:Y:S01]  /*1eb00*/  VIADD R14, R14, 0xffffffb9 ;  /* 0xffffffb90e0e7836 */ /* 0x000fe20000000000 */
[----:B------:R-:W-:-:S02]  /*1eb10*/  I2FP.F32.S32 R2, R2 ;  /* 0x0000000200027245 */ /* 0x000fc40000201400 */
[----:B------:R-:W-:Y:S02]  /*1eb20*/  ISETP.GT.AND P1, PT, R237, R4, PT ;  /* 0x00000004ed00720c */ /* 0x000fe40003f24270 */
[----:B------:R-:W-:Y:S01]  /*1eb30*/  FSEL R7, R7, -INF , !P6 ;  /* 0xff80000007077808 */ /* 0x000fe20007000000 */
[----:B------:R-:W-:Y:S01]  /*1eb40*/  FFMA.FTZ R2, R2, -UR14, R191 ;  /* 0x8000000e02027c23 */ /* 0x000fe200080100bf */
[----:B------:R-:W-:Y:S02]  /*1eb50*/  IABS R174, R174 ;  /* 0x000000ae00ae7213 */ /* 0x000fe40000000000 */
[----:B------:R-:W-:Y:S02]  /*1eb60*/  IABS R175, R175 ;  /* 0x000000af00af7213 */ /* 0x000fe40000000000 */
[----:B------:R-:W-:Y:S02]  /*1eb70*/  FSEL R6, R6, -INF , !P1 ;  /* 0xff80000006067808 */ /* 0x000fe40004800000 */
[----:B------:R-:W-:-:S02]  /*1eb80*/  ISETP.GT.AND P1, PT, R235, R4, PT ;  /* 0x00000004eb00720c */ /* 0x000fc40003f24270 */
[----:B------:R-:W-:Y:S02]  /*1eb90*/  FSEL R179, R7, -INF , !P0 ;  /* 0xff80000007b37808 */ /* 0x000fe40004000000 */
[C---:B------:R-:W-:Y:S02]  /*1eba0*/  ISETP.GE.AND P6, PT, R4.reuse, R236, PT ;  /* 0x000000ec0400720c */ /* 0x040fe40003fc6270 */
[----:B------:R-:W-:Y:S02]  /*1ebb0*/  ISETP.GE.AND P0, PT, R4, R234, PT ;  /* 0x000000ea0400720c */ /* 0x000fe40003f06270 */
[----:B------:R-:W-:Y:S02]  /*1ebc0*/  I2FP.F32.S32 R174, R174 ;  /* 0x000000ae00ae7245 */ /* 0x000fe40000201400 */
[----:B------:R-:W-:Y:S02]  /*1ebd0*/  I2FP.F32.S32 R4, R175 ;  /* 0x000000af00047245 */ /* 0x000fe40000201400 */
[----:B------:R-:W-:Y:S01]  /*1ebe0*/  FSEL R2, R2, -INF , !P1 ;  /* 0xff80000002027808 */ /* 0x000fe20004800000 */
[----:B------:R-:W-:Y:S01]  /*1ebf0*/  FFMA.FTZ R205, R174, -UR14, R205 ;  /* 0x8000000eaecd7c23 */ /* 0x000fe200080100cd */
[----:B------:R-:W-:Y:S01]  /*1ec00*/  ISETP.GT.AND P1, PT, R237, R14, PT ;  /* 0x0000000eed00720c */ /* 0x000fe20003f24270 */
[----:B------:R-:W-:Y:S01]  /*1ec10*/  FFMA.FTZ R4, R4, -UR14, R207 ;  /* 0x8000000e04047c23 */ /* 0x000fe200080100cf */
[----:B------:R-:W-:-:S02]  /*1ec20*/  FSEL R177, R2, -INF , !P0 ;  /* 0xff80000002b17808 */ /* 0x000fc40004000000 */
[----:B------:R-:W-:Y:S02]  /*1ec30*/  ISETP.GT.AND P0, PT, R235, R14, PT ;  /* 0x0000000eeb00720c */ /* 0x000fe40003f04270 */
[----:B------:R-:W-:Y:S02]  /*1ec40*/  FSEL R204, R6, -INF , !P6 ;  /* 0xff80000006cc7808 */ /* 0x000fe40007000000 */
[----:B------:R-:W-:Y:S02]  /*1ec50*/  FSEL R178, R205, -INF , !P1 ;  /* 0xff800000cdb27808 */ /* 0x000fe40004800000 */
[C---:B------:R-:W-:Y:S02]  /*1ec60*/  ISETP.GE.AND P6, PT, R14.reuse, R236, PT ;  /* 0x000000ec0e00720c */ /* 0x040fe40003fc6270 */
[----:B------:R-:W-:Y:S02]  /*1ec70*/  ISETP.GE.AND P1, PT, R14, R234, PT ;  /* 0x000000ea0e00720c */ /* 0x000fe40003f26270 */
[----:B------:R-:W-:-:S02]  /*1ec80*/  FSEL R4, R4, -INF , !P0 ;  /* 0xff80000004047808 */ /* 0x000fc40004000000 */
[----:B------:R-:W-:Y:S02]  /*1ec90*/  FSEL R178, R178, -INF , !P6 ;  /* 0xff800000b2b27808 */ /* 0x000fe40007000000 */
[----:B------:R-:W-:Y:S01]  /*1eca0*/  FSEL R175, R4, -INF , !P1 ;  /* 0xff80000004af7808 */ /* 0x000fe20004800000 */
[----:B------:R-:W-:Y:S06]  /*1ecb0*/  BRA.U !UP1, `(.L_x_6072) ;  /* 0x0000000909a07547 */ /* 0x000fec000b800000 */
        /* <DEDUP_REMOVED lines=22> */
[C---:B------:R-:W-:Y:S01]  /*1ee20*/  IMAD R2, R7.reuse, R2, R5 ;  /* 0x0000000207027224 */ /* 0x040fe200078e0205 */
[----:B------:R-:W-:Y:S01]  /*1ee30*/  LOP3.LUT R5, R10, UR15, RZ, 0x3c, !PT ;  /* 0x0000000f0a057c12 */ /* 0x000fe2000f8e3cff */
[----:B------:R-:W-:-:S03]  /*1ee40*/  IMAD R12, R7, R12, R11 ;  /* 0x0000000c070c7224 */ /* 0x000fc600078e020b */
        /* <DEDUP_REMOVED lines=8> */
[----:B------:R-:W1:Y:S01]  /*1eed0*/  LDCU.64 UR4, c[0x0][0x3a0] ;  /* 0x00007400ff0477ac */ /* 0x000e620008000a00 */
[----:B------:R-:W-:-:S02]  /*1eee0*/  @!P1 IADD3 R6, PT, PT, R6, 0x1, RZ ;  /* 0x0000000106069810 */ /* 0x000fc40007ffe0ff */
[----:B------:R-:W-:-:S05]  /*1eef0*/  ISETP.GE.AND P1, PT, R2, RZ, PT ;  /* 0x000000ff0200720c */ /* 0x000fca0003f26270 */
[----:B------:R-:W-:Y:S01]  /*1ef00*/  @P6 VIADD R4, R4, 0x1 ;  /* 0x0000000104046836 */ /* 0x000fe20000000000 */
[----:B------:R-:W-:Y:S01]  /*1ef10*/  ISETP.GE.AND P6, PT, R5, RZ, PT ;  /* 0x000000ff0500720c */ /* 0x000fe20003fc6270 */
[----:B------:R-:W-:Y:S01]  /*1ef20*/  @P0 VIADD R6, R6, 0x1 ;  /* 0x0000000106060836 */ /* 0x000fe20000000000 */
[----:B------:R-:W-:Y:S02]  /*1ef30*/  ISETP.NE.AND P0, PT, R10, RZ, PT ;  /* 0x000000ff0a00720c */ /* 0x000fe40003f05270 */
[----:B------:R-:W-:Y:S02]  /*1ef40*/  MOV R2, R4 ;  /* 0x0000000400027202 */ /* 0x000fe40000000f00 */
[----:B------:R-:W-:Y:S02]  /*1ef50*/  LOP3.LUT R5, RZ, R10, RZ, 0x33, !PT ;  /* 0x0000000aff057212 */ /* 0x000fe400078e33ff */
        /* <DEDUP_REMOVED lines=24> */
.L_x_6073:
        /* <DEDUP_REMOVED lines=8> */
.L_x_6074:
[----:B------:R-:W1:Y:S01]  /*1f160*/  LDCU UR5, c[0x0][0x3bc] ;  /* 0x00007780ff0577ac */ /* 0x000e620008000800 */
[----:B------:R-:W-:Y:S02]  /*1f170*/  @!P5 IMAD.MOV.U32 R226, RZ, RZ, R228 ;  /* 0x000000ffffe2d224 */ /* 0x000fe400078e00e4 */
[----:B------:R-:W-:Y:S01]  /*1f180*/  @!P3 IMAD.MOV.U32 R229, RZ, RZ, R227 ;  /* 0x000000ffffe5b224 */ /* 0x000fe200078e00e3 */
[----:B------:R-:W-:Y:S02]  /*1f190*/  USHF.L.U32 UR4, UR8, 0x5, URZ ;  /* 0x0000000508047899 */ /* 0x000fe400080006ff */
[----:B------:R-:W-:Y:S01]  /*1f1a0*/  @!PT LDS RZ, [RZ] ;  /* 0x00000000fffff984 */ /* 0x000fe20000000800 */
[----:B------:R-:W-:Y:S01]  /*1f1b0*/  @!PT LDS RZ, [RZ] ;  /* 0x00000000fffff984 */ /* 0x000fe20000000800 */
[----:B------:R-:W-:Y:S01]  /*1f1c0*/  @!PT LDS RZ, [RZ] ;  /* 0x00000000fffff984 */ /* 0x000fe20000000800 */
[----:B------:R2:W-:Y:S04]  /*1f1d0*/  @!P5 LDGSTS.E.BYPASS.LTC128B.128 [R245+0x8000], desc[UR10][R226.64] ;  /* 0x08000000e2f5dfae */ /* 0x0005e8000b981a0a */
[----:B------:R-:W-:Y:S01]  /*1f1e0*/  IADD3 R10, P0, PT, R228, UR4, RZ ;  /* 0x00000004e40a7c10 */ /* 0x000fe2000ff1e0ff */
[----:B------:R3:W-:Y:S01]  /*1f1f0*/  @P5 STS.128 [R245+0x8000], RZ ;  /* 0x008000fff5005388 */ /* 0x0007e20000000c00 */
[----:B-1----:R-:W-:-:S06]  /*1f200*/  USHF.L.U64.HI UR5, UR8, 0x5, UR5 ;  /* 0x0000000508057899 */ /* 0x002fcc0008010205 */
[----:B------:R-:W-:Y:S02]  /*1f210*/  IADD3.X R11, PT, PT, R227, UR5, RZ, P0, !PT ;  /* 0x00000005e30b7c10 */ /* 0x000fe400087fe4ff */
[----:B------:R-:W-:-:S04]  /*1f220*/  IADD3 R6, P0, PT, R10, UR4, RZ ;  /* 0x000000040a067c10 */ /* 0x000fc8000ff1e0ff */
[----:B------:R-:W-:Y:S02]  /*1f230*/  IADD3.X R7, PT, PT, R11, UR5, RZ, P0, !PT ;  /* 0x000000050b077c10 */ /* 0x000fe400087fe4ff */
[----:B------:R-:W-:Y:S01]  /*1f240*/  IADD3 R4, P0, PT, R6, UR4, RZ ;  /* 0x0000000406047c10 */ /* 0x000fe2000ff1e0ff */
[----:B--2---:R-:W-:-:S03]  /*1f250*/  @!P4 IMAD.MOV.U32 R226, RZ, RZ, R228 ;  /* 0x000000ffffe2c224 */ /* 0x004fc600078e00e4 */
[----:B------:R-:W-:Y:S02]  /*1f260*/  IADD3.X R5, PT, PT, R7, UR5, RZ, P0, !PT ;  /* 0x0000000507057c10 */ /* 0x000fe400087fe4ff */
        /* <DEDUP_REMOVED lines=77> */
.L_x_6072:
[----:B---3--:R-:W-:Y:S01]  /*1f740*/  FMNMX3.FTZ R5, R164, R28, R24, !PT ;  /* 0x0000001ca4057276 */ /* 0x008fe20007810018 */
        /* <DEDUP_REMOVED lines=17> */
[C---:B------:R-:W-:Y:S01]  /*1f860*/  IADD3 R16, PT, PT, R218.reuse, 0x10000, RZ ;  /* 0x00010000da107810 */ /* 0x040fe20007ffe0ff */
[----:B------:R-:W2:Y:S01]  /*1f870*/  SHFL.BFLY PT, R7, R2, 0x2, 0x1f ;  /* 0x0c401f0002077f89 */ /* 0x000ea200000e0000 */
[----:B------:R-:W-:-:S03]  /*1f880*/  IADD3 R197, PT, PT, R218, 0x10040, RZ ;  /* 0x00010040dac57810 */ /* 0x000fc60007ffe0ff */
[----:B------:R-:W3:Y:S01]  /*1f890*/  SHFL.BFLY PT, R5, R4, 0x2, 0x1f ;  /* 0x0c401f0004057f89 */ /* 0x000ee200000e0000 */
[----:B--2---:R-:W-:Y:S02]  /*1f8a0*/  FMNMX.FTZ R7, R2, R7, !PT ;  /* 0x0000000702077209 */ /* 0x004fe40007810000 */
[----:B---3--:R-:W-:-:S03]  /*1f8b0*/  FMNMX.FTZ R5, R4, R5, !PT ;  /* 0x0000000504057209 */ /* 0x008fc60007810000 */
[----:B------:R-:W2:Y:S04]  /*1f8c0*/  SHFL.BFLY PT, R180, R7, 0x1, 0x1f ;  /* 0x0c201f0007b47f89 */ /* 0x000ea800000e0000 */
[----:B------:R-:W3:Y:S01]  /*1f8d0*/  SHFL.BFLY PT, R2, R5, 0x1, 0x1f ;  /* 0x0c201f0005027f89 */ /* 0x000ee200000e0000 */
[----:B------:R-:W4:Y:S01]  /*1f8e0*/  S2R R4, SR_TID.X ;  /* 0x0000000000047919 */ /* 0x000f220000002100 */
[----:B--2---:R-:W-:Y:S02]  /*1f8f0*/  FMNMX.FTZ R180, R7, R180, !PT ;  /* 0x000000b407b47209 */ /* 0x004fe40007810000 */
[----:B---3--:R-:W-:-:S03]  /*1f900*/  FMNMX.FTZ R2, R5, R2, !PT ;  /* 0x0000000205027209 */ /* 0x008fc60007810000 */
[C---:B-1----:R-:W-:Y:S01]  /*1f910*/  FMUL.FTZ R199, R180.reuse, UR4 ;  /* 0x00000004b4c77c20 */ /* 0x042fe20008410000 */
[----:B------:R-:W-:Y:S02]  /*1f920*/  FSETP.NEU.FTZ.AND P1, PT, R180, -INF , PT ;  /* 0xff800000b400780b */ /* 0x000fe40003f3d000 */
[C---:B------:R-:W-:Y:S01]  /*1f930*/  FSETP.NEU.FTZ.AND P0, PT, R2.reuse, -INF , PT ;  /* 0xff8000000200780b */ /* 0x040fe20003f1d000 */
[----:B------:R-:W-:Y:S01]  /*1f940*/  FMUL.FTZ R176, R2, UR4 ;  /* 0x0000000402b07c20 */ /* 0x000fe20008410000 */
[----:B------:R-:W-:Y:S02]  /*1f950*/  FSEL R187, R180, RZ, P1 ;  /* 0x000000ffb4bb7208 */ /* 0x000fe40000800000 */
[----:B------:R-:W-:Y:S02]  /*1f960*/  FSEL R6, R2, RZ, P0 ;  /* 0x000000ff02067208 */ /* 0x000fe40000000000 */
[----:B------:R-:W-:Y:S01]  /*1f970*/  FSEL R199, R199, RZ, P1 ;  /* 0x000000ffc7c77208 */ /* 0x000fe20000800000 */
[----:B------:R-:W-:Y:S01]  /*1f980*/  FADD.FTZ R187, R164, -R187 ;  /* 0x800000bba4bb7221 */ /* 0x000fe20000010000 */
[----:B----4-:R-:W-:Y:S01]  /*1f990*/  R2P PR, R4, 0x6 ;  /* 0x0000000604007804 */ /* 0x010fe20000000000 */
[----:B------:R-:W-:Y:S01]  /*1f9a0*/  FADD.FTZ R3, R3, -R6 ;  /* 0x8000000603037221 */ /* 0x000fe20000010000 */
[----:B------:R-:W-:Y:S01]  /*1f9b0*/  FSEL R176, R176, RZ, P0 ;  /* 0x000000ffb0b07208 */ /* 0x000fe20000000000 */
[----:B------:R-:W-:Y:S01]  /*1f9c0*/  FMUL.FTZ R187, R187, UR4 ;  /* 0x00000004bbbb7c20 */ /* 0x000fe20008410000 */
[--C-:B------:R-:W-:Y:S01]  /*1f9d0*/  FFMA.FTZ R190, R28, UR4, -R199.reuse ;  /* 0x000000041cbe7c23 */ /* 0x100fe200080108c7 */
[----:B------:R-:W-:Y:S01]  /*1f9e0*/  FMUL.FTZ R3, R3, UR4 ;  /* 0x0000000403037c20 */ /* 0x000fe20008410000 */
[--C-:B------:R-:W-:Y:S01]  /*1f9f0*/  FFMA.FTZ R185, R24, UR4, -R199.reuse ;  /* 0x0000000418b97c23 */ /* 0x100fe200080108c7 */
[--C-:B------:R-:W-:Y:S01]  /*1fa00*/  FFMA.FTZ R182, R29, UR4, -R176.reuse ;  /* 0x000000041db67c23 */ /* 0x100fe200080108b0 */
[--C-:B------:R-:W-:Y:S01]  /*1fa10*/  FFMA.FTZ R186, R26, UR4, -R199.reuse ;  /* 0x000000041aba7c23 */ /* 0x100fe200080108c7 */
[----:B------:R-:W1:Y:S01]  /*1fa20*/  MUFU.EX2 R187, R187 ;  /* 0x000000bb00bb7308 */ /* 0x000e620000000800 */
[--C-:B------:R-:W-:Y:S01]  /*1fa30*/  FFMA.FTZ R183, R8, UR4, -R199.reuse ;  /* 0x0000000408b77c23 */ /* 0x100fe200080108c7 */
[--C-:B------:R-:W-:Y:S01]  /*1fa40*/  FFMA.FTZ R184, R15, UR4, -R176.reuse ;  /* 0x000000040fb87c23 */ /* 0x100fe200080108b0 */
[--C-:B------:R-:W-:Y:S01]  /*1fa50*/  FFMA.FTZ R181, R25, UR4, -R176.reuse ;  /* 0x0000000419b57c23 */ /* 0x100fe200080108b0 */
[----:B------:R-:W-:Y:S01]  /*1fa60*/  @P2 IADD3 R197, PT, PT, R16, -0x40, RZ ;  /* 0xffffffc010c52810 */ /* 0x000fe20007ffe0ff */
[--C-:B------:R-:W-:Y:S01]  /*1fa70*/  FFMA.FTZ R188, R9, UR4, -R176.reuse ;  /* 0x0000000409bc7c23 */ /* 0x100fe200080108b0 */
[----:B------:R-:W-:Y:S01]  /*1fa80*/  SEL R166, R166, 0xffffffe0, !P1 ;  /* 0xffffffe0a6a67807 */ /* 0x000fe20004800000 */
[----:B------:R-:W-:Y:S01]  /*1fa90*/  LDSM.16.MT88.4 R12, [R218+0x10000] ;  /* 0x01000000da0c783b */ /* 0x000fe20000004200 */
[----:B------:R-:W2:Y:S01]  /*1faa0*/  MUFU.EX2 R3, R3 ;  /* 0x0000000300037308 */ /* 0x000ea20000000800 */
[--C-:B------:R-:W-:Y:S01]  /*1fab0*/  FFMA.FTZ R196, R200, UR4, -R199.reuse ;  /* 0x00000004c8c47c23 */ /* 0x100fe200080108c7 */
[----:B------:R-:W-:Y:S01]  /*1fac0*/  IADD3 R174, PT, PT, R218, R166, RZ ;  /* 0x000000a6daae7210 */ /* 0x000fe20007ffe0ff */
[----:B------:R-:W3:Y:S01]  /*1fad0*/  LDSM.16.MT88.4 R28, [R197] ;  /* 0x00000000c51c783b */ /* 0x000ee20000004200 */
[----:B------:R-:W-:Y:S01]  /*1fae0*/  IADD3 R194, PT, PT, R166, R197, RZ ;  /* 0x000000c5a6c27210 */ /* 0x000fe20007ffe0ff */
[--C-:B------:R-:W-:Y:S01]  /*1faf0*/  FFMA.FTZ R193, R216, UR4, -R199.reuse ;  /* 0x00000004d8c17c23 */ /* 0x100fe200080108c7 */
[--C-:B------:R-:W-:Y:S01]  /*1fb00*/  FFMA.FTZ R192, R214, UR4, -R199.reuse ;  /* 0x00000004d6c07c23 */ /* 0x100fe200080108c7 */
        /* <DEDUP_REMOVED lines=10> */
[-C--:B--2---:R-:W-:Y:S01]  /*1fbb0*/  FMUL.FTZ R34, R142, R3.reuse ;  /* 0x000000038e227220 */ /* 0x084fe20000410000 */
[-C--:B------:R-:W-:Y:S01]  /*1fbc0*/  FMUL.FTZ R35, R143, R3.reuse ;  /* 0x000000038f237220 */ /* 0x080fe20000410000 */
[-C--:B------:R-:W-:Y:S01]  /*1fbd0*/  FMUL.FTZ R26, R146, R3.reuse ;  /* 0x00000003921a7220 */ /* 0x080fe20000410000 */
[----:B------:R-:W2:Y:S01]  /*1fbe0*/  LDSM.16.MT88.4 R140, [R218+0x12000] ;  /* 0x01200000da8c783b */ /* 0x000ea20000004200 */
[-C--:B------:R-:W-:Y:S01]  /*1fbf0*/  FMUL.FTZ R27, R147, R3.reuse ;  /* 0x00000003931b7220 */ /* 0x080fe20000410000 */
[-C--:B------:R-:W-:Y:S01]  /*1fc00*/  FMUL.FTZ R38, R38, R3.reuse ;  /* 0x0000000326267220 */ /* 0x080fe20000410000 */
[----:B------:R-:W-:Y:S01]  /*1fc10*/  FMUL.FTZ R39, R39, R3 ;  /* 0x0000000327277220 */ /* 0x000fe20000410000 */
[----:B------:R-:W-:Y:S01]  /*1fc20*/  MUFU.EX2 R186, R186 ;  /* 0x000000ba00ba7308 */ /* 0x000fe20000000800 */
[----:B------:R-:W-:Y:S01]  /*1fc30*/  FMUL.FTZ R41, R41, R187 ;  /* 0x000000bb29297220 */ /* 0x000fe20000410000 */
[-C--:B------:R-:W-:Y:S01]  /*1fc40*/  FMUL.FTZ R42, R42, R3.reuse ;  /* 0x000000032a2a7220 */ /* 0x080fe20000410000 */
[----:B------:R-:W-:Y:S01]  /*1fc50*/  FMUL.FTZ R43, R43, R3 ;  /* 0x000000032b2b7220 */ /* 0x000fe20000410000 */
[----:B------:R-:W4:Y:S01]  /*1fc60*/  LDSM.16.MT88.4 R144, [R197+0x2000] ;  /* 0x00200000c590783b */ /* 0x000f220000004200 */
[-C--:B------:R-:W-:Y:S01]  /*1fc70*/  FMUL.FTZ R44, R44, R187.reuse ;  /* 0x000000bb2c2c7220 */ /* 0x080fe20000410000 */
[----:B------:R-:W-:Y:S01]  /*1fc80*/  FMUL.FTZ R45, R45, R187 ;  /* 0x000000bb2d2d7220 */ /* 0x000fe20000410000 */
[-C--:B------:R-:W-:Y:S01]  /*1fc90*/  FMUL.FTZ R46, R46, R3.reuse ;  /* 0x000000032e2e7220 */ /* 0x080fe20000410000 */
[----:B------:R-:W5:Y:S01]  /*1fca0*/  MUFU.EX2 R183, R183 ;  /* 0x000000b700b77308 */ /* 0x000f620000000800 */
[----:B-1----:R-:W-:Y:S01]  /*1fcb0*/  F2FP.BF16.F32.PACK_AB R4, R185, R190 ;  /* 0x000000beb904723e */ /* 0x002fe200000010ff */
[----:B------:R-:W-:Y:S01]  /*1fcc0*/  FMUL.FTZ R47, R47, R3 ;  /* 0x000000032f2f7220 */ /* 0x000fe20000410000 */
[-C--:B------:R-:W-:Y:S01]  /*1fcd0*/  FMUL.FTZ R48, R48, R187.reuse ;  /* 0x000000bb30307220 */ /* 0x080fe20000410000 */
[----:B------:R-:W-:Y:S01]  /*1fce0*/  FMUL.FTZ R49, R49, R187 ;  /* 0x000000bb31317220 */ /* 0x000fe20000410000 */
[-C--:B------:R-:W-:Y:S01]  /*1fcf0*/  FMUL.FTZ R50, R50, R3.reuse ;  /* 0x0000000332327220 */ /* 0x080fe20000410000 */
[----:B------:R-:W-:Y:S01]  /*1fd00*/  FMUL.FTZ R51, R51, R3 ;  /* 0x0000000333337220 */ /* 0x000fe20000410000 */
[-C--:B------:R-:W-:Y:S01]  /*1fd10*/  FMUL.FTZ R52, R52, R187.reuse ;  /* 0x000000bb34347220 */ /* 0x080fe20000410000 */
[----:B------:R-:W-:Y:S01]  /*1fd20*/  MUFU.EX2 R184, R184 ;  /* 0x000000b800b87308 */ /* 0x000fe20000000800 */
[----:B------:R-:W-:Y:S01]  /*1fd30*/  FMUL.FTZ R53, R53, R187 ;  /* 0x000000bb35357220 */ /* 0x000fe20000410000 */
[-C--:B------:R-:W-:Y:S01]  /*1fd40*/  FMUL.FTZ R54, R54, R3.reuse ;  /* 0x0000000336367220 */ /* 0x080fe20000410000 */
[----:B------:R-:W-:Y:S01]  /*1fd50*/  FMUL.FTZ R55, R55, R3 ;  /* 0x0000000337377220 */ /* 0x000fe20000410000 */
[-C--:B------:R-:W-:Y:S01]  /*1fd60*/  FMUL.FTZ R56, R56, R187.reuse ;  /* 0x000000bb38387220 */ /* 0x080fe20000410000 */
[----:B------:R-:W-:Y:S01]  /*1fd70*/  FMUL.FTZ R57, R57, R187 ;  /* 0x000000bb39397220 */ /* 0x000fe20000410000 */
[-C--:B------:R-:W-:Y:S01]  /*1fd80*/  FMUL.FTZ R58, R58, R3.reuse ;  /* 0x000000033a3a7220 */ /* 0x080fe20000410000 */
[----:B------:R-:W-:Y:S01]  /*1fd90*/  FMUL.FTZ R59, R59, R3 ;  /* 0x000000033b3b7220 */ /* 0x000fe20000410000 */
[----:B------:R-:W1:Y:S01]  /*1fda0*/  MUFU.EX2 R182, R182 ;  /* 0x000000b600b67308 */ /* 0x000e620000000800 */
[----:B-----5:R-:W-:Y:S01]  /*1fdb0*/  F2FP.BF16.F32.PACK_AB R6, R183, R186 ;  /* 0x000000bab706723e */ /* 0x020fe200000010ff */
[-C--:B------:R-:W-:Y:S01]  /*1fdc0*/  FMUL.FTZ R60, R60, R187.reuse ;  /* 0x000000bb3c3c7220 */ /* 0x080fe20000410000 */
[----:B------:R-:W-:Y:S01]  /*1fdd0*/  FMUL.FTZ R61, R61, R187 ;  /* 0x000000bb3d3d7220 */ /* 0x000fe20000410000 */
[-C--:B------:R-:W-:Y:S01]  /*1fde0*/  FMUL.FTZ R62, R62, R3.reuse ;  /* 0x000000033e3e7220 */ /* 0x080fe20000410000 */
[----:B------:R-:W-:Y:S01]  /*1fdf0*/  FMUL.FTZ R63, R63, R3 ;  /* 0x000000033f3f7220 */ /* 0x000fe20000410000 */
[-C--:B------:R-:W-:Y:S01]  /*1fe00*/  FMUL.FTZ R64, R64, R187.reuse ;  /* 0x000000bb40407220 */ /* 0x080fe20000410000 */
[----:B------:R-:W-:Y:S01]  /*1fe10*/  FMUL.FTZ R65, R65, R187 ;  /* 0x000000bb41417220 */ /* 0x000fe20000410000 */
[----:B------:R-:W-:Y:S01]  /*1fe20*/  MUFU.EX2 R181, R181 ;  /* 0x000000b500b57308 */ /* 0x000fe20000000800 */
[-C--:B------:R-:W-:Y:S01]  /*1fe30*/  FMUL.FTZ R66, R66, R3.reuse ;  /* 0x0000000342427220 */ /* 0x080fe20000410000 */
[----:B------:R-:W-:Y:S01]  /*1fe40*/  FMUL.FTZ R67, R67, R3 ;  /* 0x0000000343437220 */ /* 0x000fe20000410000 */
[-C--:B------:R-:W-:Y:S01]  /*1fe50*/  FMUL.FTZ R68, R68, R187.reuse ;  /* 0x000000bb44447220 */ /* 0x080fe20000410000 */
[----:B------:R-:W-:Y:S01]  /*1fe60*/  FMUL.FTZ R69, R69, R187 ;  /* 0x000000bb45457220 */ /* 0x000fe20000410000 */
        /* <DEDUP_REMOVED lines=11> */
[----:B------:R-:W-:Y:S01]  /*1ff20*/  FMUL.FTZ R19, R155, R3 ;  /* 0x000000039b137220 */ /* 0x000fe20000410000 */
[-C--:B------:R-:W-:Y:S01]  /*1ff30*/  FMUL.FTZ R76, R76, R187.reuse ;  /* 0x000000bb4c4c7220 */ /* 0x080fe20000410000 */
[----:B------:R-:W1:Y:S01]  /*1ff40*/  LDSM.16.MT88.4 R152, [R194] ;  /* 0x00000000c298783b */ /* 0x000e620000004200 */
[----:B------:R-:W-:Y:S01]  /*1ff50*/  FMUL.FTZ R77, R77, R187 ;  /* 0x000000bb4d4d7220 */ /* 0x000fe20000410000 */
[-C--:B------:R-:W-:Y:S01]  /*1ff60*/  FMUL.FTZ R78, R78, R3.reuse ;  /* 0x000000034e4e7220 */ /* 0x080fe20000410000 */
[----:B------:R-:W-:Y:S01]  /*1ff70*/  FMUL.FTZ R79, R79, R3 ;  /* 0x000000034f4f7220 */ /* 0x000fe20000410000 */
[-C--:B------:R-:W-:Y:S01]  /*1ff80*/  FMUL.FTZ R80, R80, R187.reuse ;  /* 0x000000bb50507220 */ /* 0x080fe20000410000 */
[----:B------:R-:W-:Y:S01]  /*1ff90*/  FMUL.FTZ R81, R81, R187 ;  /* 0x000000bb51517220 */ /* 0x000fe20000410000 */
[----:B------:R-:W-:Y:S01]  /*1ffa0*/  FMUL.FTZ R82, R82, R3 ;  /* 0x0000000352527220 */ /* 0x000fe20000410000 */
[----:B-----5:R-:W-:Y:S01]  /*1ffb0*/  F2FP.BF16.F32.PACK_AB R7, R188, R181 ;  /* 0x000000b5bc07723e */ /* 0x020fe200000010ff */
[----:B------:R-:W-:Y:S01]  /*1ffc0*/  FMUL.FTZ R83, R83, R3 ;  /* 0x0000000353537220 */ /* 0x000fe20000410000 */
[-C--:B------:R-:W-:Y:S01]  /*1ffd0*/  FMUL.FTZ R84, R84, R187.reuse ;  /* 0x000000bb54547220 */ /* 0x080fe20000410000 */
[----:B------:R-:W-:Y:S01]  /*1ffe0*/  FMUL.FTZ R85, R85, R187 ;  /* 0x000000bb55557220 */ /* 0x000fe20000410000 */
[-C--:B------:R-:W-:Y:S01]  /*1fff0*/  FMUL.FTZ R86, R86, R3.reuse ;  /* 0x0000000356567220 */ /* 0x080fe20000410000 */
[----:B------:R-:W-:Y:S01]  /*20000*/  FMUL.FTZ R87, R87, R3 ;  /* 0x0000000357577220 */ /* 0x000fe20000410000 */
[-C--:B------:R-:W-:Y:S01]  /*20010*/  FMUL.FTZ R88, R88, R187.reuse ;  /* 0x000000bb58587220 */ /* 0x080fe20000410000 */
[C---:B---3--:R-:W-:Y:S01]  /*20020*/  HMMA.16816.F32.BF16 R24, R4.reuse, R28, R24 ;  /* 0x0000001c0418723c */ /* 0x048fe20000041818 */
[----:B------:R-:W-:Y:S01]  /*20030*/  FMUL.FTZ R89, R89, R187 ;  /* 0x000000bb59597220 */ /* 0x000fe20000410000 */
[-C--:B------:R-:W-:Y:S01]  /*20040*/  FMUL.FTZ R90, R90, R3.reuse ;  /* 0x000000035a5a7220 */ /* 0x080fe20000410000 */
[----:B------:R-:W-:Y:S01]  /*20050*/  FMUL.FTZ R91, R91, R3 ;  /* 0x000000035b5b7220 */ /* 0x000fe20000410000 */
[-C--:B------:R-:W-:Y:S01]  /*20060*/  FMUL.FTZ R132, R132, R187.reuse ;  /* 0x000000bb84847220 */ /* 0x080fe20000410000 */
[----:B------:R-:W-:Y:S01]  /*20070*/  FMUL.FTZ R133, R133, R187 ;  /* 0x000000bb85857220 */ /* 0x000fe20000410000 */
[-C--:B------:R-:W-:Y:S01]  /*20080*/  FMUL.FTZ R134, R134, R3.reuse ;  /* 0x0000000386867220 */ /* 0x080fe20000410000 */
[----:B------:R-:W-:Y:S01]  /*20090*/  FMUL.FTZ R135, R135, R3 ;  /* 0x0000000387877220 */ /* 0x000fe20000410000 */
[C---:B------:R-:W-:Y:S01]  /*200a0*/  HMMA.16816.F32.BF16 R28, R4.reuse, R30, R32 ;  /* 0x0000001e041c723c */ /* 0x040fe20000041820 */
[-C--:B------:R-:W-:Y:S01]  /*200b0*/  FMUL.FTZ R32, R136, R187.reuse ;  /* 0x000000bb88207220 */ /* 0x080fe20000410000 */
[----:B------:R-:W-:Y:S01]  /*200c0*/  FMUL.FTZ R33, R137, R187 ;  /* 0x000000bb89217220 */ /* 0x000fe20000410000 */
[-C--:B------:R-:W-:Y:S01]  /*200d0*/  FMUL.FTZ R34, R138, R3.reuse ;  /* 0x000000038a227220 */ /* 0x080fe20000410000 */
[----:B------:R-:W-:Y:S01]  /*200e0*/  FMUL.FTZ R35, R139, R3 ;  /* 0x000000038b237220 */ /* 0x000fe20000410000 */
[-C--:B------:R-:W-:Y:S01]  /*200f0*/  FMUL.FTZ R92, R92, R187.reuse ;  /* 0x000000bb5c5c7220 */ /* 0x080fe20000410000 */
[----:B------:R-:W3:Y:S01]  /*20100*/  LDSM.16.MT88.4 R136, [R174+0x12000] ;  /* 0x01200000ae88783b */ /* 0x000ee20000004200 */
[----:B------:R-:W-:Y:S01]  /*20110*/  FMUL.FTZ R93, R93, R187 ;  /* 0x000000bb5d5d7220 */ /* 0x000fe20000410000 */
[C---:B--2---:R-:W-:Y:S01]  /*20120*/  HMMA.16816.F32.BF16 R36, R4.reuse, R140, R36 ;  /* 0x0000008c0424723c */ /* 0x044fe20000041824 */
[-C--:B------:R-:W-:Y:S01]  /*20130*/  FMUL.FTZ R94, R94, R3.reuse ;  /* 0x000000035e5e7220 */ /* 0x080fe20000410000 */
[----:B------:R-:W-:Y:S01]  /*20140*/  FMUL.FTZ R95, R95, R3 ;  /* 0x000000035f5f7220 */ /* 0x000fe20000410000 */
[-C--:B------:R-:W-:Y:S01]  /*20150*/  FMUL.FTZ R96, R96, R187.reuse ;  /* 0x000000bb60607220 */ /* 0x080fe20000410000 */
[----:B------:R-:W-:Y:S01]  /*20160*/  FMUL.FTZ R97, R97, R187 ;  /* 0x000000bb61617220 */ /* 0x000fe20000410000 */
[-C--:B------:R-:W-:Y:S01]  /*20170*/  FMUL.FTZ R98, R98, R3.reuse ;  /* 0x0000000362627220 */ /* 0x080fe20000410000 */
[----:B------:R-:W-:Y:S01]  /*20180*/  FMUL.FTZ R99, R99, R3 ;  /* 0x0000000363637220 */ /* 0x000fe20000410000 */
[-C--:B------:R-:W-:Y:S01]  /*20190*/  FMUL.FTZ R148, R148, R187.reuse ;  /* 0x000000bb94947220 */ /* 0x080fe20000410000 */
[C---:B------:R-:W-:Y:S01]  /*201a0*/  HMMA.16816.F32.BF16 R40, R4.reuse, R142, R40 ;  /* 0x0000008e0428723c */ /* 0x040fe20000041828 */
[----:B------:R-:W2:Y:S01]  /*201b0*/  LDSM.16.MT88.4 R140, [R194+0x2000] ;  /* 0x00200000c28c783b */ /* 0x000ea20000004200 */
[----:B------:R-:W-:Y:S01]  /*201c0*/  FMUL.FTZ R149, R149, R187 ;  /* 0x000000bb95957220 */ /* 0x000fe20000410000 */
[-C--:B------:R-:W-:Y:S01]  /*201d0*/  FMUL.FTZ R150, R150, R3.reuse ;  /* 0x0000000396967220 */ /* 0x080fe20000410000 */
[----:B------:R-:W-:Y:S01]  /*201e0*/  FMUL.FTZ R151, R151, R3 ;  /* 0x0000000397977220 */ /* 0x000fe20000410000 */
[-C--:B------:R-:W-:Y:S01]  /*201f0*/  FMUL.FTZ R100, R100, R187.reuse ;  /* 0x000000bb64647220 */ /* 0x080fe20000410000 */
[----:B------:R-:W-:Y:S01]  /*20200*/  FMUL.FTZ R101, R101, R187 ;  /* 0x000000bb65657220 */ /* 0x000fe20000410000 */
[-C--:B------:R-:W-:Y:S01]  /*20210*/  FMUL.FTZ R102, R102, R3.reuse ;  /* 0x0000000366667220 */ /* 0x080fe20000410000 */
[C---:B----4-:R-:W-:Y:S01]  /*20220*/  HMMA.16816.F32.BF16 R52, R4.reuse, R144, R52 ;  /* 0x000000900434723c */ /* 0x050fe20000041834 */
        /* <DEDUP_REMOVED lines=8> */
[----:B------:R-:W4:Y:S01]  /*202b0*/  LDSM.16.MT88.4 R144, [R174+0x14000] ;  /* 0x01400000ae90783b */ /* 0x000f220000004200 */
[-C--:B------:R-:W-:Y:S01]  /*202c0*/  FMUL.FTZ R110, R110, R3.reuse ;  /* 0x000000036e6e7220 */ /* 0x080fe20000410000 */
[----:B------:R-:W-:Y:S01]  /*202d0*/  FMUL.FTZ R111, R111, R3 ;  /* 0x000000036f6f7220 */ /* 0x000fe20000410000 */
[-C--:B------:R-:W-:Y:S01]  /*202e0*/  FMUL.FTZ R112, R112, R187.reuse ;  /* 0x000000bb70707220 */ /* 0x080fe20000410000 */
[----:B------:R-:W-:Y:S01]  /*202f0*/  FMUL.FTZ R113, R113, R187 ;  /* 0x000000bb71717220 */ /* 0x000fe20000410000 */
[-C--:B------:R-:W-:Y:S01]  /*20300*/  FMUL.FTZ R114, R114, R3.reuse ;  /* 0x0000000372727220 */ /* 0x080fe20000410000 */
[----:B------:R-:W-:Y:S01]  /*20310*/  FMUL.FTZ R115, R115, R3 ;  /* 0x0000000373737220 */ /* 0x000fe20000410000 */
[C---:B-1----:R-:W-:Y:S01]  /*20320*/  HMMA.16816.F32.BF16 R32, R4.reuse, R152, R32 ;  /* 0x000000980420723c */ /* 0x042fe20000041820 */
[--C-:B------:R-:W-:Y:S01]  /*20330*/  FFMA.FTZ R191, R210, UR4, -R199.reuse ;  /* 0x00000004d2bf7c23 */ /* 0x100fe200080108c7 */
[--C-:B------:R-:W-:Y:S01]  /*20340*/  FFMA.FTZ R195, R211, UR4, -R176.reuse ;  /* 0x00000004d3c37c23 */ /* 0x100fe200080108b0 */
[--C-:B------:R-:W-:Y:S01]  /*20350*/  FFMA.FTZ R198, R209, UR4, -R176.reuse ;  /* 0x00000004d1c67c23 */ /* 0x100fe200080108b0 */
[--C-:B------:R-:W-:Y:S01]  /*20360*/  FFMA.FTZ R189, R167, UR4, -R176.reuse ;  /* 0x00000004a7bd7c23 */ /* 0x100fe200080108b0 */
[--C-:B------:R-:W-:Y:S01]  /*20370*/  FFMA.FTZ R200, R165, UR4, -R176.reuse ;  /* 0x00000004a5c87c23 */ /* 0x100fe200080108b0 */
[-C--:B------:R-:W-:Y:S01]  /*20380*/  FMUL.FTZ R8, R160, R187.reuse ;  /* 0x000000bba0087220 */ /* 0x080fe20000410000 */
[----:B------:R-:W-:Y:S01]  /*20390*/  FMUL.FTZ R9, R161, R187 ;  /* 0x000000bba1097220 */ /* 0x000fe20000410000 */
[C---:B---3--:R-:W-:Y:S01]  /*203a0*/  HMMA.16816.F32.BF16 R44, R4.reuse, R136, R44 ;  /* 0x00000088042c723c */ /* 0x048fe2000004182c */
[-C--:B------:R-:W-:Y:S01]  /*203b0*/  FMUL.FTZ R10, R162, R3.reuse ;  /* 0x00000003a20a7220 */ /* 0x080fe20000410000 */
[----:B------:R-:W-:Y:S01]  /*203c0*/  FMUL.FTZ R11, R163, R3 ;  /* 0x00000003a30b7220 */ /* 0x000fe20000410000 */
[-C--:B------:R-:W-:Y:S01]  /*203d0*/  FMUL.FTZ R156, R156, R187.reuse ;  /* 0x000000bb9c9c7220 */ /* 0x080fe20000410000 */
[----:B------:R-:W-:Y:S01]  /*203e0*/  FMUL.FTZ R157, R157, R187 ;  /* 0x000000bb9d9d7220 */ /* 0x000fe20000410000 */
[-C--:B------:R-:W-:Y:S01]  /*203f0*/  FMUL.FTZ R158, R158, R3.reuse ;  /* 0x000000039e9e7220 */ /* 0x080fe20000410000 */
[----:B------:R-:W-:Y:S01]  /*20400*/  FMUL.FTZ R159, R159, R3 ;  /* 0x000000039f9f7220 */ /* 0x000fe20000410000 */
[----:B------:R-:W-:Y:S01]  /*20410*/  MUFU.EX2 R193, R193 ;  /* 0x000000c100c17308 */ /* 0x000fe20000000800 */
[C---:B------:R-:W-:Y:S01]  /*20420*/  HMMA.16816.F32.BF16 R48, R4.reuse, R138, R48 ;  /* 0x0000008a0430723c */ /* 0x040fe20000041830 */
[----:B------:R-:W1:Y:S01]  /*20430*/  LDSM.16.MT88.4 R136, [R218+0x14000] ;  /* 0x01400000da88783b */ /* 0x000e620000004200 */
[-C--:B------:R-:W-:Y:S01]  /*20440*/  FMUL.FTZ R116, R116, R187.reuse ;  /* 0x000000bb74747220 */ /* 0x080fe20000410000 */
[----:B------:R-:W-:Y:S01]  /*20450*/  FMUL.FTZ R117, R117, R187 ;  /* 0x000000bb75757220 */ /* 0x000fe20000410000 */
[-C--:B------:R-:W-:Y:S01]  /*20460*/  FMUL.FTZ R118, R118, R3.reuse ;  /* 0x0000000376767220 */ /* 0x080fe20000410000 */
[----:B------:R-:W-:Y:S01]  /*20470*/  FMUL.FTZ R119, R119, R3 ;  /* 0x0000000377777220 */ /* 0x000fe20000410000 */
[-C--:B------:R-:W-:Y:S01]  /*20480*/  FMUL.FTZ R120, R120, R187.reuse ;  /* 0x000000bb78787220 */ /* 0x080fe20000410000 */
[----:B------:R-:W3:Y:S01]  /*20490*/  MUFU.EX2 R192, R192 ;  /* 0x000000c000c07308 */ /* 0x000ee20000000800 */
[C---:B--2---:R-:W-:Y:S01]  /*204a0*/  HMMA.16816.F32.BF16 R60, R4.reuse, R140, R60 ;  /* 0x0000008c043c723c */ /* 0x044fe2000004183c */
[----:B------:R-:W-:Y:S01]  /*204b0*/  FMUL.FTZ R121, R121, R187 ;  /* 0x000000bb79797220 */ /* 0x000fe20000410000 */
[-C--:B------:R-:W-:Y:S01]  /*204c0*/  FMUL.FTZ R122, R122, R3.reuse ;  /* 0x000000037a7a7220 */ /* 0x080fe20000410000 */
[----:B------:R-:W-:Y:S01]  /*204d0*/  FMUL.FTZ R123, R123, R3 ;  /* 0x000000037b7b7220 */ /* 0x000fe20000410000 */
[-C--:B------:R-:W-:Y:S01]  /*204e0*/  FMUL.FTZ R124, R124, R187.reuse ;  /* 0x000000bb7c7c7220 */ /* 0x080fe20000410000 */
[----:B------:R-:W-:Y:S01]  /*204f0*/  FMUL.FTZ R125, R125, R187 ;  /* 0x000000bb7d7d7220 */ /* 0x000fe20000410000 */
[-C--:B------:R-:W-:Y:S01]  /*20500*/  FMUL.FTZ R126, R126, R3.reuse ;  /* 0x000000037e7e7220 */ /* 0x080fe20000410000 */
[----:B------:R-:W-:Y:S01]  /*20510*/  MUFU.EX2 R196, R196 ;  /* 0x000000c400c47308 */ /* 0x000fe20000000800 */
[C---:B------:R-:W-:Y:S01]  /*20520*/  HMMA.16816.F32.BF16 R64, R4.reuse, R142, R64 ;  /* 0x0000008e0440723c */ /* 0x040fe20000041840 */
[----:B------:R-:W2:Y:S01]  /*20530*/  LDSM.16.MT88.4 R140, [R197+0x4000] ;  /* 0x00400000c58c783b */ /* 0x000ea20000004200 */
[----:B------:R-:W-:Y:S01]  /*20540*/  FMUL.FTZ R127, R127, R3 ;  /* 0x000000037f7f7220 */ /* 0x000fe20000410000 */
[-C--:B------:R-:W-:Y:S01]  /*20550*/  FMUL.FTZ R128, R128, R187.reuse ;  /* 0x000000bb80807220 */ /* 0x080fe20000410000 */
[----:B------:R-:W-:Y:S01]  /*20560*/  FMUL.FTZ R129, R129, R187 ;  /* 0x000000bb81817220 */ /* 0x000fe20000410000 */
[-C--:B------:R-:W-:Y:S01]  /*20570*/  FMUL.FTZ R130, R130, R3.reuse ;  /* 0x0000000382827220 */ /* 0x080fe20000410000 */
[----:B------:R-:W-:Y:S01]  /*20580*/  FMUL.FTZ R131, R131, R3 ;  /* 0x0000000383837220 */ /* 0x000fe20000410000 */
[----:B------:R-:W-:Y:S01]  /*20590*/  MUFU.EX2 R191, R191 ;  /* 0x000000bf00bf7308 */ /* 0x000fe20000000800 */
[C---:B----4-:R-:W-:Y:S01]  /*205a0*/  HMMA.16816.F32.BF16 R76, R4.reuse, R144, R76 ;  /* 0x00000090044c723c */ /* 0x050fe2000004184c */
[----:B------:R-:W-:Y:S01]  /*205b0*/  LDSM.16.MT88.4 R164, [R218+0x12800] ;  /* 0x01280000daa4783b */ /* 0x000fe20000004200 */
[--C-:B------:R-:W-:Y:S01]  /*205c0*/  FFMA.FTZ R205, R206, UR4, -R199.reuse ;  /* 0x00000004cecd7c23 */ /* 0x100fe200080108c7 */
[--C-:B------:R-:W-:Y:S01]  /*205d0*/  FFMA.FTZ R207, R208, UR4, -R199.reuse ;  /* 0x00000004d0cf7c23 */ /* 0x100fe200080108c7 */
[--C-:B------:R-:W-:Y:S01]  /*205e0*/  FFMA.FTZ R210, R201, UR4, -R176.reuse ;  /* 0x00000004c9d27c23 */ /* 0x100fe200080108b0 */
[----:B------:R-:W-:Y:S01]  /*205f0*/  LDSM.16.MT88.4 R160, [R197+0x2800] ;  /* 0x00280000c5a0783b */ /* 0x000fe20000004200 */
[--C-:B------:R-:W-:Y:S01]  /*20600*/  FFMA.FTZ R206, R168, UR4, -R199.reuse ;  /* 0x00000004a8ce7c23 */ /* 0x100fe200080108c7 */
[----:B------:R-:W-:Y:S01]  /*20610*/  MUFU.EX2 R195, R195 ;  /* 0x000000c300c37308 */ /* 0x000fe20000000800 */
[C---:B------:R-:W-:Y:S01]  /*20620*/  HMMA.16816.F32.BF16 R80, R4.reuse, R146, R80 ;  /* 0x000000920450723c */ /* 0x040fe20000041850 */
[----:B------:R-:W4:Y:S01]  /*20630*/  LDSM.16.MT88.4 R144, [R218+0x16000] ;  /* 0x01600000da90783b */ /* 0x000f220000004200 */
[--C-:B------:R-:W-:Y:S01]  /*20640*/  FFMA.FTZ R208, R170, UR4, -R199.reuse ;  /* 0x00000004aad07c23 */ /* 0x100fe200080108c7 */
[--C-:B------:R-:W-:Y:S01]  /*20650*/  FFMA.FTZ R203, R203, UR4, -R176.reuse ;  /* 0x00000004cbcb7c23 */ /* 0x100fe200080108b0 */
[--C-:B------:R-:W-:Y:S01]  /*20660*/  FFMA.FTZ R201, R171, UR4, -R176.reuse ;  /* 0x00000004abc97c23 */ /* 0x100fe200080108b0 */
[--C-:B------:R-:W-:Y:S01]  /*20670*/  FFMA.FTZ R214, R169, UR4, -R176.reuse ;  /* 0x00000004a9d67c23 */ /* 0x100fe200080108b0 */
[--C-:B------:R-:W-:Y:S01]  /*20680*/  FFMA.FTZ R209, R204, UR4, -R199.reuse ;  /* 0x00000004ccd17c23 */ /* 0x100fe200080108c7 */
[----:B------:R-:W5:Y:S01]  /*20690*/  MUFU.EX2 R198, R198 ;  /* 0x000000c600c67308 */ /* 0x000f620000000800 */
[C---:B------:R-:W-:Y:S01]  /*206a0*/  HMMA.16816.F32.BF16 R132, R4.reuse, R154, R132 ;  /* 0x0000009a0484723c */ /* 0x040fe20000041884 */
[----:B------:R-:W-:Y:S01]  /*206b0*/  LDSM.16.MT88.4 R152, [R194+0x6000] ;  /* 0x00600000c298783b */ /* 0x000fe20000004200 */
[--C-:B------:R-:W-:Y:S01]  /*206c0*/  FFMA.FTZ R202, R202, UR4, -R199.reuse ;  /* 0x00000004caca7c23 */ /* 0x100fe200080108c7 */
[--C-:B------:R-:W-:Y:S01]  /*206d0*/  FFMA.FTZ R204, R173, UR4, -R199.reuse ;  /* 0x00000004adcc7c23 */ /* 0x100fe200080108c7 */
[----:B------:R-:W-:Y:S01]  /*206e0*/  FFMA.FTZ R199, R178, UR4, -R199 ;  /* 0x00000004b2c77c23 */ /* 0x000fe200080108c7 */
[----:B------:R-:W-:Y:S01]  /*206f0*/  LDSM.16.MT88.4 R168, [R194+0x1000] ;  /* 0x00100000c2a8783b */ /* 0x000fe20000004200 */
        /* <DEDUP_REMOVED lines=9> */
[----:B------:R-:W1:Y:S01]  /*20790*/  MUFU.EX2 R200, R200 ;  /* 0x000000c800c87308 */ /* 0x000e620000000800 */
[C---:B------:R-:W-:Y:S01]  /*207a0*/  HMMA.16816.F32.BF16 R72, R4.reuse, R138, R72 ;  /* 0x0000008a0448723c */ /* 0x040fe20000041848 */
[----:B------:R-:W-:Y:S01]  /*207b0*/  FADD.FTZ R185, R185, R190 ;  /* 0x000000beb9b97221 */ /* 0x000fe20000010000 */
[----:B------:R-:W3:Y:S01]  /*207c0*/  LDSM.16.MT88.4 R136, [R194+0x4000] ;  /* 0x00400000c288783b */ /* 0x000ee20000004200 */
[----:B------:R-:W-:Y:S01]  /*207d0*/  FADD.FTZ R182, R182, R3 ;  /* 0x00000003b6b67221 */ /* 0x000fe20000010000 */
[----:B------:R-:W-:Y:S01]  /*207e0*/  PLOP3.LUT P0, PT, PT, PT, UP1, 0x80, 0x8 ;  /* 0x000000000008781c */ /* 0x000fe20003f0f018 */
[----:B------:R-:W-:Y:S01]  /*207f0*/  FADD.FTZ R186, R186, R185 ;  /* 0x000000b9baba7221 */ /* 0x000fe20000010000 */
[----:B------:R-:W-:Y:S01]  /*20800*/  MOV R3, R2 ;  /* 0x0000000200037202 */ /* 0x000fe20000000f00 */
[----:B------:R-:W-:Y:S01]  /*20810*/  MUFU.EX2 R205, R205 ;  /* 0x000000cd00cd7308 */ /* 0x000fe20000000800 */
[----:B--2---:R-:W-:Y:S01]  /*20820*/  HMMA.16816.F32.BF16 R84, R4, R140, R84 ;  /* 0x0000008c0454723c */ /* 0x004fe20000041854 */
[----:B------:R-:W-:Y:S01]  /*20830*/  FADD.FTZ R181, R181, R182 ;  /* 0x000000b6b5b57221 */ /* 0x000fe20000010000 */
[----:B------:R-:W-:-:S03]  /*20840*/  FADD.FTZ R186, R183, R186 ;  /* 0x000000bab7ba7221 */ /* 0x000fc60000010000 */
[----:B------:R-:W-:Y:S02]  /*20850*/  FADD.FTZ R188, R188, R181 ;  /* 0x000000b5bcbc7221 */ /* 0x000fe40000010000 */
[----:B------:R-:W2:Y:S01]  /*20860*/  MUFU.EX2 R206, R206 ;  /* 0x000000ce00ce7308 */ /* 0x000ea20000000800 */
[----:B------:R-:W-:Y:S01]  /*20870*/  HMMA.16816.F32.BF16 R88, R4, R142, R88 ;  /* 0x0000008e0458723c */ /* 0x000fe20000041858 */
[----:B------:R-:W5:Y:S01]  /*20880*/  LDSM.16.MT88.4 R140, [R174+0x16000] ;  /* 0x01600000ae8c783b */ /* 0x000f620000004200 */
[----:B------:R-:W-:-:S05]  /*20890*/  @P0 MOV R3, R2 ;  /* 0x0000000200030202 */ /* 0x000fca0000000f00 */
[----:B------:R-:W-:Y:S01]  /*208a0*/  MUFU.EX2 R207, R207 ;  /* 0x000000cf00cf7308 */ /* 0x000fe20000000800 */
[C---:B------:R-:W-:Y:S07]  /*208b0*/  HMMA.16816.F32.BF16 R16, R4.reuse, R20, R16 ;  /* 0x000000140410723c */ /* 0x040fee0000041810 */
[----:B------:R-:W-:Y:S01]  /*208c0*/  MUFU.EX2 R208, R208 ;  /* 0x000000d000d07308 */ /* 0x000fe20000000800 */
[C---:B------:R-:W-:Y:S01]  /*208d0*/  HMMA.16816.F32.BF16 R20, R4.reuse, R22, R148 ;  /* 0x000000160414723c */ /* 0x040fe20000041894 */
[----:B------:R-:W-:Y:S06]  /*208e0*/  LDSM.16.MT88.4 R148, [R174+0x10800] ;  /* 0x01080000ae94783b */ /* 0x000fec0000004200 */
[----:B------:R-:W-:Y:S01]  /*208f0*/  MUFU.EX2 R203, R203 ;  /* 0x000000cb00cb7308 */ /* 0x000fe20000000800 */
[C---:B----4-:R-:W-:Y:S07]  /*20900*/  HMMA.16816.F32.BF16 R100, R4.reuse, R144, R100 ;  /* 0x000000900464723c */ /* 0x050fee0000041864 */
[----:B------:R-:W4:Y:S01]  /*20910*/  MUFU.EX2 R210, R210 ;  /* 0x000000d200d27308 */ /* 0x000f220000000800 */
[C---:B---3--:R-:W-:Y:S07]  /*20920*/  HMMA.16816.F32.BF16 R92, R4.reuse, R136, R92 ;  /* 0x00000088045c723c */ /* 0x048fee000004185c */
[----:B------:R-:W-:Y:S01]  /*20930*/  MUFU.EX2 R201, R201 ;  /* 0x000000c900c97308 */ /* 0x000fe20000000800 */
[C---:B------:R-:W-:Y:S01]  /*20940*/  HMMA.16816.F32.BF16 R96, R4.reuse, R138, R96 ;  /* 0x0000008a0460723c */ /* 0x040fe20000041860 */
[----:B------:R-:W3:Y:S06]  /*20950*/  LDSM.16.MT88.4 R136, [R197+0x6000] ;  /* 0x00600000c588783b */ /* 0x000eec0000004200 */
[----:B------:R-:W4:Y:S01]  /*20960*/  MUFU.EX2 R214, R214 ;  /* 0x000000d600d67308 */ /* 0x000f220000000800 */
[C---:B------:R-:W-:Y:S01]  /*20970*/  HMMA.16816.F32.BF16 R104, R4.reuse, R146, R104 ;  /* 0x000000920468723c */ /* 0x040fe20000041868 */
[----:B------:R-:W2:Y:S06]  /*20980*/  LDSM.16.MT88.4 R144, [R218+0x10800] ;  /* 0x01080000da90783b */ /* 0x000eac0000004200 */
[----:B------:R-:W-:Y:S01]  /*20990*/  MUFU.EX2 R202, R202 ;  /* 0x000000ca00ca7308 */ /* 0x000fe20000000800 */
[C---:B-----5:R-:W-:Y:S07]  /*209a0*/  HMMA.16816.F32.BF16 R108, R4.reuse, R140, R108 ;  /* 0x0000008c046c723c */ /* 0x060fee000004186c */
[----:B------:R-:W5:Y:S01]  /*209b0*/  MUFU.EX2 R209, R209 ;  /* 0x000000d100d17308 */ /* 0x000f620000000800 */
[C---:B------:R-:W-:Y:S01]  /*209c0*/  HMMA.16816.F32.BF16 R112, R4.reuse, R142, R112 ;  /* 0x0000008e0470723c */ /* 0x040fe20000041870 */
[----:B------:R-:W4:Y:S06]  /*209d0*/  LDSM.16.MT88.4 R140, [R197+0x800] ;  /* 0x00080000c58c783b */ /* 0x000f2c0000004200 */
[----:B------:R-:W-:Y:S01]  /*209e0*/  MUFU.EX2 R204, R204 ;  /* 0x000000cc00cc7308 */ /* 0x000fe20000000800 */
[C---:B------:R-:W-:Y:S07]  /*209f0*/  HMMA.16816.F32.BF16 R8, R4.reuse, R12, R8 ;  /* 0x0000000c0408723c */ /* 0x040fee0000041808 */
[----:B------:R-:W-:Y:S01]  /*20a00*/  MUFU.EX2 R199, R199 ;  /* 0x000000c700c77308 */ /* 0x000fe20000000800 */
[C---:B------:R-:W-:Y:S01]  /*20a10*/  HMMA.16816.F32.BF16 R12, R4.reuse, R14, R156 ;  /* 0x0000000e040c723c */ /* 0x040fe2000004189c */
[----:B------:R-:W-:Y:S06]  /*20a20*/  LDSM.16.MT88.4 R156, [R194+0x2800] ;  /* 0x00280000c29c783b */ /* 0x000fec0000004200 */
[----:B------:R-:W-:Y:S01]  /*20a30*/  MUFU.EX2 R211, R211 ;  /* 0x000000d300d37308 */ /* 0x000fe20000000800 */
[C---:B---3--:R-:W-:Y:S07]  /*20a40*/  HMMA.16816.F32.BF16 R116, R4.reuse, R136, R116 ;  /* 0x000000880474723c */ /* 0x048fee0000041874 */
[----:B------:R-:W3:Y:S01]  /*20a50*/  MUFU.EX2 R216, R216 ;  /* 0x000000d800d87308 */ /* 0x000ee20000000800 */
[C---:B------:R-:W-:Y:S01]  /*20a60*/  HMMA.16816.F32.BF16 R120, R4.reuse, R138, R120 ;  /* 0x0000008a0478723c */ /* 0x040fe20000041878 */
[----:B------:R-:W5:Y:S06]  /*20a70*/  LDSM.16.MT88.4 R136, [R194+0x800] ;  /* 0x00080000c288783b */ /* 0x000f6c0000004200 */
[----:B------:R-:W-:Y:S01]  /*20a80*/  MUFU.EX2 R215, R215 ;  /* 0x000000d700d77308 */ /* 0x000fe20000000800 */
[C---:B------:R-:W-:Y:S07]  /*20a90*/  HMMA.16816.F32.BF16 R124, R4.reuse, R152, R124 ;  /* 0x00000098047c723c */ /* 0x040fee000004187c */
[----:B------:R-:W3:Y:S01]  /*20aa0*/  MUFU.EX2 R220, R220 ;  /* 0x000000dc00dc7308 */ /* 0x000ee20000000800 */
[----:B------:R-:W-:Y:S01]  /*20ab0*/  HMMA.16816.F32.BF16 R4, R4, R154, R128 ;  /* 0x0000009a0404723c */ /* 0x000fe20000041880 */
[----:B------:R-:W-:Y:S01]  /*20ac0*/  F2FP.BF16.F32.PACK_AB R128, R192, R193 ;  /* 0x000000c1c080723e */ /* 0x000fe200000010ff */
[----:B------:R-:W-:Y:S01]  /*20ad0*/  LDSM.16.MT88.4 R152, [R218+0x14800] ;  /* 0x01480000da98783b */ /* 0x000fe20000004200 */
[----:B------:R-:W-:Y:S01]  /*20ae0*/  F2FP.BF16.F32.PACK_AB R129, R198, R195 ;  /* 0x000000c3c681723e */ /* 0x000fe200000010ff */
[----:B------:R-:W-:Y:S01]  /*20af0*/  FADD.FTZ R193, R193, R186 ;  /* 0x000000bac1c17221 */ /* 0x000fe20000010000 */
[----:B------:R-:W-:Y:S01]  /*20b00*/  F2FP.BF16.F32.PACK_AB R130, R191, R196 ;  /* 0x000000c4bf82723e */ /* 0x000fe200000010ff */
[----:B------:R-:W-:Y:S01]  /*20b10*/  FADD.FTZ R195, R195, R188 ;  /* 0x000000bcc3c37221 */ /* 0x000fe20000010000 */
[----:B-1----:R-:W-:Y:S01]  /*20b20*/  F2FP.BF16.F32.PACK_AB R131, R200, R189 ;  /* 0x000000bdc883723e */ /* 0x002fe200000010ff */
[----:B------:R-:W-:-:S02]  /*20b30*/  FADD.FTZ R193, R192, R193 ;  /* 0x000000c1c0c17221 */ /* 0x000fc40000010000 */
[----:B------:R-:W-:Y:S02]  /*20b40*/  FADD.FTZ R198, R198, R195 ;  /* 0x000000c3c6c67221 */ /* 0x000fe40000010000 */
[----:B------:R-:W-:Y:S02]  /*20b50*/  FADD.FTZ R196, R196, R193 ;  /* 0x000000c1c4c47221 */ /* 0x000fe40000010000 */
[----:B--2---:R-:W-:Y:S01]  /*20b60*/  HMMA.16816.F32.BF16 R8, R128, R144, R8 ;  /* 0x000000908008723c */ /* 0x004fe20000041808 */
[----:B------:R-:W-:Y:S01]  /*20b70*/  FADD.FTZ R189, R189, R198 ;  /* 0x000000c6bdbd7221 */ /* 0x000fe20000010000 */
[----:B------:R-:W-:-:S03]  /*20b80*/  FADD.FTZ R196, R191, R196 ;  /* 0x000000c4bfc47221 */ /* 0x000fc60000010000 */
[----:B------:R-:W-:-:S03]  /*20b90*/  FADD.FTZ R200, R200, R189 ;  /* 0x000000bdc8c87221 */ /* 0x000fc60000010000 */
[C---:B------:R-:W-:Y:S01]  /*20ba0*/  HMMA.16816.F32.BF16 R12, R128.reuse, R146, R12 ;  /* 0x00000092800c723c */ /* 0x040fe2000004180c */
[----:B------:R-:W1:Y:S07]  /*20bb0*/  LDSM.16.MT88.4 R144, [R174+0x12800] ;  /* 0x01280000ae90783b */ /* 0x000e6e0000004200 */
[C---:B------:R-:W-:Y:S08]  /*20bc0*/  HMMA.16816.F32.BF16 R16, R128.reuse, R148, R16 ;  /* 0x000000948010723c */ /* 0x040ff00000041810 */
        /* <DEDUP_REMOVED lines=158> */
.L_x_6069:
[----:B------:R-:W-:-:S12]  /*215b0*/  UIADD3 UR19, UPT, UPT, UR35, -0x1, URZ ;  /* 0xffffffff23137890 */ /* 0x000fd8000fffe0ff */
.L_x_6075:
[----:B------:R-:W-:-:S09]  /*215c0*/  UISETP.GE.AND UP0, UPT, UR19, UR7, UPT ;  /* 0x000000071300728c */ /* 0x000fd2000bf06270 */
[----:B------:R-:W-:Y:S05]  /*215d0*/  BRA.U !UP0, `(.L_x_6076) ;  /* 0x0000005508047547 */ /* 0x000fea000b800000 */
[----:B------:R-:W1:Y:S01]  /*215e0*/  S2R R239, SR_TID.X ;  /* 0x0000000000ef7919 */ /* 0x000e620000002100 */
[----:B------:R-:W-:Y:S01]  /*215f0*/  USHF.L.U32 UR27, UR19, 0x6, URZ ;  /* 0x00000006131b7899 */ /* 0x000fe200080006ff */
[----:B------:R-:W2:Y:S01]  /*21600*/  S2UR UR6, SR_CgaCtaId ;  /* 0x00000000000679c3 */ /* 0x000ea20000008800 */
[----:B------:R-:W3:Y:S01]  /*21610*/  LDCU.64 UR4, c[0x0][0x4e0] ;  /* 0x00009c00ff0477ac */ /* 0x000ee20008000a00 */
[----:B------:R-:W4:Y:S01]  /*21620*/  S2R R4, SR_TID.X ;  /* 0x0000000000047919 */ /* 0x000f220000002100 */
[----:B------:R-:W-:Y:S01]  /*21630*/  IMAD.MOV.U32 R217, RZ, RZ, 0x20 ;  /* 0x00000020ffd97424 */ /* 0x000fe200078e00ff */
[----:B------:R-:W-:Y:S01]  /*21640*/  UISETP.NE.U32.AND UP1, UPT, UR12, URZ, UPT ;  /* 0x000000ff0c00728c */ /* 0x000fe2000bf25070 */
[----:B------:R-:W5:Y:S01]  /*21650*/  S2R R2, SR_TID.X ;  /* 0x0000000000027919 */ /* 0x000f620000002100 */
[----:B------:R-:W-:Y:S01]  /*21660*/  VIADD R238, R218, 0x10000 ;  /* 0x00010000daee7836 */ /* 0x000fe20000000000 */
[----:B------:R-:W-:Y:S01]  /*21670*/  UMOV UR23, 0x400 ;  /* 0x0000040000177882 */ /* 0x000fe20000000000 */
[----:B------:R-:W-:-:S02]  /*21680*/  UISETP.NE.AND.EX UP1, UPT, UR13, URZ, UPT, UP1 ;  /* 0x000000ff0d00728c */ /* 0x000fc4000bf25310 */
[----:B------:R-:W-:Y:S01]  /*21690*/  UIADD3 UR19, UPT, UPT, UR19, 0x1, URZ ;  /* 0x0000000113137890 */ /* 0x000fe2000fffe0ff */
[----:B------:R-:W1:Y:S01]  /*216a0*/  LDCU UR18, c[0x0][0x440] ;  /* 0x00008800ff1277ac */ /* 0x000e620008000800 */
[----:B------:R-:W1:Y:S01]  /*216b0*/  LDCU UR15, c[0x0][0x3c4] ;  /* 0x00007880ff0f77ac */ /* 0x000e620008000800 */
[----:B---3--:R-:W-:Y:S01]  /*216c0*/  UISETP.NE.U32.AND UP0, UPT, UR4, URZ, UPT ;  /* 0x000000ff0400728c */ /* 0x008fe2000bf05070 */
[----:B------:R-:W3:Y:S03]  /*216d0*/  LDCU UR4, c[0x0][0x45c] ;  /* 0x00008b80ff0477ac */ /* 0x000ee60008000800 */
[----:B------:R-:W-:Y:S01]  /*216e0*/  UISETP.NE.AND.EX UP0, UPT, UR5, URZ, UPT, UP0 ;  /* 0x000000ff0500728c */ /* 0x000fe2000bf05300 */
[----:B------:R-:W2:Y:S01]  /*216f0*/  LDCU UR5, c[0x0][0x3bc] ;  /* 0x00007780ff0577ac */ /* 0x000ea20008000800 */
[----:B-1----:R-:W-:Y:S01]  /*21700*/  SHF.R.U32.HI R5, RZ, 0x2, R239 ;  /* 0x00000002ff057819 */ /* 0x002fe200000116ef */
[----:B------:R-:W-:Y:S01]  /*21710*/  IMAD.SHL.U32 R239, R239, 0x2, RZ ;  /* 0x00000002efef7824 */ /* 0x000fe200078e00ff */
[----:B------:R-:W1:Y:S02]  /*21720*/  LDCU.64 UR24, c[0x0][0x358] ;  /* 0x00006b00ff1877ac */ /* 0x000e640008000a00 */
[----:B------:R-:W-:-:S02]  /*21730*/  LOP3.LUT R5, R5, 0x7, RZ, 0xc0, !PT ;  /* 0x0000000705057812 */ /* 0x000fc400078ec0ff */
[----:B------:R-:W-:Y:S01]  /*21740*/  LOP3.LUT R239, R239, 0x6, RZ, 0xc0, !PT ;  /* 0x00000006efef7812 */ /* 0x000fe200078ec0ff */
[----:B------:R-:W1:Y:S01]  /*21750*/  LDCU.64 UR8, c[0x0][0x3b8] ;  /* 0x00007700ff0877ac */ /* 0x000e620008000a00 */
[----:B------:R-:W-:Y:S01]  /*21760*/  IADD3 R240, PT, PT, R5, UR20, R0 ;  /* 0x0000001405f07c10 */ /* 0x000fe2000fffe000 */
[----:B------:R-:W-:Y:S01]  /*21770*/  IMAD.U32 R0, RZ, RZ, UR27 ;  /* 0x0000001bff007e24 */ /* 0x000fe2000f8e00ff */
[----:B------:R-:W-:Y:S01]  /*21780*/  LOP3.LUT R5, R239, UR27, RZ, 0xfc, !PT ;  /* 0x0000001bef057c12 */ /* 0x000fe2000f8efcff */
[----:B------:R-:W1:Y:S01]  /*21790*/  LDCU.64 UR10, c[0x0][0x3c0] ;  /* 0x00007800ff0a77ac */ /* 0x000e620008000a00 */
[----:B----4-:R-:W-:Y:S02]  /*217a0*/  LOP3.LUT P1, RZ, R4, 0x2, RZ, 0xc0, !PT ;  /* 0x0000000204ff7812 */ /* 0x010fe4000782c0ff */
[----:B------:R-:W-:Y:S01]  /*217b0*/  IADD3 R240, PT, PT, R240, -UR22, -R5 ;  /* 0x80000016f0f07c10 */ /* 0x000fe2000fffe805 */
[----:B------:R-:W-:Y:S01]  /*217c0*/  IMAD.MOV.U32 R5, RZ, RZ, 0x20 ;  /* 0x00000020ff057424 */ /* 0x000fe200078e00ff */
[----:B-----5:R-:W-:Y:S01]  /*217d0*/  LOP3.LUT P0, RZ, R2, 0x2, RZ, 0xc0, !PT ;  /* 0x0000000202ff7812 */ /* 0x020fe2000780c0ff */
[----:B------:R-:W-:Y:S01]  /*217e0*/  IMAD.MOV.U32 R2, RZ, RZ, R3 ;  /* 0x000000ffff027224 */ /* 0x000fe200078e0003 */
[----:B------:R-:W-:Y:S01]  /*217f0*/  SEL R3, R217, 0xffffffe0, !P1 ;  /* 0xffffffe0d9037807 */ /* 0x000fe20004800000 */
[----:B------:R-:W-:Y:S01]  /*21800*/  VIADD R240, R240, 0x8 ;  /* 0x00000008f0f07836 */ /* 0x000fe20000000000 */
[----:B------:R-:W-:Y:S01]  /*21810*/  SEL R5, R5, 0xffffffe0, !P0 ;  /* 0xffffffe005057807 */ /* 0x000fe20004000000 */
[----:B------:R-:W4:Y:S01]  /*21820*/  LDCU.64 UR12, c[0x0][0x3a0] ;  /* 0x00007400ff0c77ac */ /* 0x000f220008000a00 */
[----:B------:R-:W-:Y:S01]  /*21830*/  LOP3.LUT R239, R0, 0x20, R239, 0xfe, !PT ;  /* 0x0000002000ef7812 */ /* 0x000fe200078efeef */
[----:B------:R-:W-:-:S02]  /*21840*/  IMAD.MOV.U32 R0, RZ, RZ, R164 ;  /* 0x000000ffff007224 */ /* 0x000fc400078e00a4 */
[C-C-:B------:R-:W-:Y:S01]  /*21850*/  IMAD.IADD R215, R218.reuse, 0x1, R5.reuse ;  /* 0x00000001dad77824 */ /* 0x140fe200078e0205 */
[----:B------:R-:W1:Y:S01]  /*21860*/  LDCU.64 UR16, c[0x0][0x3a8] ;  /* 0x00007500ff1077ac */ /* 0x000e620008000a00 */
[C---:B------:R-:W-:Y:S02]  /*21870*/  IMAD.IADD R214, R218.reuse, 0x1, R5 ;  /* 0x00000001dad67824 */ /* 0x040fe400078e0205 */
[----:B------:R-:W-:Y:S01]  /*21880*/  IMAD.IADD R216, R218, 0x1, R3 ;  /* 0x00000001dad87824 */ /* 0x000fe200078e0203 */
[----:B------:R-:W-:Y:S02]  /*21890*/  UIADD3 UR27, UPT, UPT, UR27, 0x40, URZ ;  /* 0x000000401b1b7890 */ /* 0x000fe4000fffe0ff */
[----:B--23--:R-:W-:-:S12]  /*218a0*/  ULEA UR6, UR6, UR23, 0x18 ;  /* 0x0000001706067291 */ /* 0x00cfd8000f8ec0ff */
.L_x_6080:
        /* <DEDUP_REMOVED lines=11> */
[----:B------:R-:W-:Y:S02]  /*21960*/  LOP3.LUT R10, R5, 0x1f8, RZ, 0xc0, !PT ;  /* 0x000001f8050a7812 */ /* 0x000fe400078ec0ff */
[----:B------:R-:W-:Y:S02]  /*21970*/  LOP3.LUT R4, R6, 0x1c0, RZ, 0xc0, !PT ;  /* 0x000001c006047812 */ /* 0x000fe400078ec0ff */
[----:B------:R-:W-:Y:S02]  /*21980*/  LOP3.LUT R10, R10, 0x38, R3, 0x78, !PT ;  /* 0x000000380a0a7812 */ /* 0x000fe400078e7803 */
[----:B------:R-:W-:Y:S01]  /*21990*/  LOP3.LUT R213, R213, 0x7c00, RZ, 0xc0, !PT ;  /* 0x00007c00d5d57812 */ /* 0x000fe200078ec0ff */
[----:B------:R-:W-:Y:S01]  /*219a0*/  @!UP1 UMOV UR26, URZ ;  /* 0x000000ff001a9c82 */ /* 0x000fe20008000000 */
[----:B------:R-:W-:Y:S01]  /*219b0*/  LOP3.LUT R7, R5, 0x38, RZ, 0xc0, !PT ;  /* 0x0000003805077812 */ /* 0x000fe200078ec0ff */
[----:B------:R-:W-:Y:S01]  /*219c0*/  @!UP1 UIADD3 UR26, UP2, UPT, URZ, -UR26, URZ ;  /* 0x8000001aff1a9290 */ /* 0x000fe2000ff5e0ff */
[--C-:B------:R-:W-:Y:S02]  /*219d0*/  LOP3.LUT R4, R4, 0x38, R5.reuse, 0xf8, !PT ;  /* 0x0000003804047812 */ /* 0x100fe400078ef805 */
[----:B------:R-:W-:Y:S01]  /*219e0*/  LOP3.LUT R245, R10, 0x1e00, R5, 0xf8, !PT ;  /* 0x00001e000af57812 */ /* 0x000fe200078ef805 */
[----:B------:R-:W-:Y:S01]  /*219f0*/  @!UP1 UIADD3.X UR20, UPT, UPT, URZ, ~UR20, URZ, UP2, !UPT ;  /* 0x80000014ff149290 */ /* 0x000fe200097fe4ff */
[----:B------:R-:W-:Y:S02]  /*21a00*/  LOP3.LUT R5, R212, 0x8, RZ, 0xc0, !PT ;  /* 0x00000008d4057812 */ /* 0x000fe400078ec0ff */
[----:B------:R-:W-:Y:S01]  /*21a10*/  LOP3.LUT R226, R213, 0x200, R6, 0xf8, !PT ;  /* 0x00000200d5e27812 */ /* 0x000fe200078ef806 */
[----:B------:R-:W-:Y:S01]  /*21a20*/  @!UP1 USHF.R.S64 UR26, UR26, 0x1f, UR20 ;  /* 0x0000001f1a1a9899 */ /* 0x000fe20008001014 */
[C---:B------:R-:W-:Y:S02]  /*21a30*/  LOP3.LUT R8, R7.reuse, 0x40, RZ, 0xfc, !PT ;  /* 0x0000004007087812 */ /* 0x040fe400078efcff */
[----:B------:R-:W-:Y:S01]  /*21a40*/  LOP3.LUT R226, R226, R4, R5, 0xf6, !PT ;  /* 0x00000004e2e27212 */ /* 0x000fe200078ef605 */
[----:B------:R-:W-:Y:S01]  /*21a50*/  IMAD.MOV.U32 R5, RZ, RZ, R230 ;  /* 0x000000ffff057224 */ /* 0x000fe200078e00e6 */
[----:B------:R-:W-:Y:S01]  /*21a60*/  LOP3.LUT R225, R6, 0x400, RZ, 0xc0, !PT ;  /* 0x0000040006e17812 */ /* 0x000fe200078ec0ff */
[----:B------:R-:W-:Y:S01]  /*21a70*/  IMAD.U32 R6, RZ, RZ, UR20 ;  /* 0x00000014ff067e24 */ /* 0x000fe2000f8e00ff */
[----:B------:R-:W-:Y:S02]  /*21a80*/  LOP3.LUT R4, R4, 0x8, R3, 0x78, !PT ;  /* 0x0000000804047812 */ /* 0x000fe400078e7803 */
[----:B------:R-:W-:Y:S02]  /*21a90*/  ISETP.GE.AND P4, PT, R8, UR18, PT ;  /* 0x0000001208007c0c */ /* 0x000fe4000bf86270 */
[C---:B------:R-:W-:Y:S01]  /*21aa0*/  LOP3.LUT R8, R7.reuse, 0x80, RZ, 0xfc, !PT ;  /* 0x0000008007087812 */ /* 0x040fe200078efcff */
[----:B------:R-:W-:Y:S01]  /*21ab0*/  IMAD R225, R4, 0x2, R225 ;  /* 0x0000000204e17824 */ /* 0x000fe200078e02e1 */
[C---:B------:R-:W-:Y:S01]  /*21ac0*/  ISETP.GE.AND P5, PT, R7.reuse, UR18, PT ;  /* 0x0000001207007c0c */ /* 0x040fe2000bfa6270 */
[----:B------:R-:W-:Y:S01]  /*21ad0*/  IMAD.MOV.U32 R4, RZ, RZ, R231 ;  /* 0x000000ffff047224 */ /* 0x000fe200078e00e7 */
[----:B------:R-:W-:Y:S02]  /*21ae0*/  LOP3.LUT R7, R7, 0xc0, RZ, 0xfc, !PT ;  /* 0x000000c007077812 */ /* 0x000fe400078efcff */
[----:B------:R-:W-:Y:S02]  /*21af0*/  @!P2 IADD3 R230, P2, PT, R230, UR26, RZ ;  /* 0x0000001ae6e6ac10 */ /* 0x000fe4000ff5e0ff */
[----:B------:R-:W-:Y:S02]  /*21b00*/  ISETP.GE.AND P3, PT, R8, UR18, PT ;  /* 0x0000001208007c0c */ /* 0x000fe4000bf66270 */
[----:B------:R-:W-:Y:S02]  /*21b10*/  ISETP.GE.AND P1, PT, R7, UR18, PT ;  /* 0x0000001207007c0c */ /* 0x000fe4000bf26270 */
[----:B------:R-:W-:Y:S02]  /*21b20*/  @!P0 LEA.HI.X.SX32 R231, R6, R231, 0x1, P2 ;  /* 0x000000e706e78211 */ /* 0x000fe400010f0eff */
[----:B------:R-:W-:Y:S01]  /*21b30*/  LEA R245, R245, UR6, 0x1 ;  /* 0x00000006f5f57c11 */ /* 0x000fe2000f8e08ff */
[----:B------:R-:W-:Y:S08]  /*21b40*/  BRA.U !UP1, `(.L_x_6077) ;  /* 0x0000000109f87547 */ /* 0x000ff0000b800000 */
[----:B------:R-:W2:Y:S01]  /*21b50*/  LDC R8, c[0x0][0x4f0] ;  /* 0x00013c00ff087b82 */ /* 0x000ea20000000800 */
[----:B------:R-:W-:Y:S01]  /*21b60*/  UIADD3 UR20, UPT, UPT, UR27, -0x40, URZ ;  /* 0xffffffc01b147890 */ /* 0x000fe2000fffe0ff */
[----:B-1----:R-:W-:Y:S05]  /*21b70*/  UMOV UR23, UR10 ;  /* 0x0000000a00177c82 */ /* 0x002fea0008000000 */
        /* <DEDUP_REMOVED lines=25> */
[C---:B------:R-:W-:Y:S02]  /*21d10*/  LOP3.LUT R9, R8.reuse, UR27, RZ, 0x3c, !PT ;  /* 0x0000001b08097c12 */ /* 0x040fe4000f8e3cff */
        /* <DEDUP_REMOVED lines=33> */
.L_x_6077:
[----:B------:R-:W-:Y:S01]  /*21f30*/  @!PT LDS RZ, [RZ] ;  /* 0x00000000fffff984 */ /* 0x000fe20000000800 */
[----:B------:R-:W-:Y:S01]  /*21f40*/  @!PT LDS RZ, [RZ] ;  /* 0x00000000fffff984 */ /* 0x000fe20000000800 */
[----:B------:R-:W-:Y:S01]  /*21f50*/  @!PT LDS RZ, [RZ] ;  /* 0x00000000fffff984 */ /* 0x000fe20000000800 */
[----:B-1----:R-:W-:Y:S01]  /*21f60*/  @!P5 LDGSTS.E.BYPASS.LTC128B.128 [R245+0x10000], desc[UR24][R230.64] ;  /* 0x10000000e6f5dfae */ /* 0x002fe2000b981a18 */
[----:B------:R-:W-:Y:S01]  /*21f70*/  USHF.L.U32 UR20, UR23, 0x5, URZ ;  /* 0x0000000517147899 */ /* 0x000fe200080006ff */
[----:B------:R-:W-:Y:S01]  /*21f80*/  LEA R226, R226, UR6, 0x1 ;  /* 0x00000006e2e27c11 */ /* 0x000fe2000f8e08ff */
[----:B------:R-:W-:Y:S01]  /*21f90*/  USHF.L.U64.HI UR23, UR23, 0x5, UR15 ;  /* 0x0000000517177899 */ /* 0x000fe2000801020f */
[----:B------:R-:W-:Y:S01]  /*21fa0*/  @P5 STS.128 [R245+0x10000], RZ ;  /* 0x010000fff5005388 */ /* 0x000fe20000000c00 */
[----:B------:R-:W-:Y:S01]  /*21fb0*/  VIADD R220, R225, UR6 ;  /* 0x00000006e1dc7c36 */ /* 0x000fe20008000000 */
[----:B------:R-:W-:Y:S01]  /*21fc0*/  LOP3.LUT P2, RZ, R3, 0x4, RZ, 0xc0, !PT ;  /* 0x0000000403ff7812 */ /* 0x000fe2000784c0ff */
[----:B------:R-:W-:Y:S01]  /*21fd0*/  UIADD3 UR19, UPT, UPT, UR19, -0x1, URZ ;  /* 0xffffffff13137890 */ /* 0x000fe2000fffe0ff */
[----:B------:R-:W-:Y:S01]  /*21fe0*/  @!PT LDS RZ, [RZ] ;  /* 0x00000000fffff984 */ /* 0x000fe20000000800 */
[----:B------:R-:W-:Y:S01]  /*21ff0*/  @!PT LDS RZ, [RZ] ;  /* 0x00000000fffff984 */ /* 0x000fe20000000800 */
[----:B------:R-:W-:Y:S01]  /*22000*/  @!PT LDS RZ, [RZ] ;  /* 0x00000000fffff984 */ /* 0x000fe20000000800 */
[----:B------:R-:W-:Y:S01]  /*22010*/  @!P4 LDGSTS.E.BYPASS.LTC128B.128 [R245+0x12000], desc[UR24][R230.64+0x80] ;  /* 0x12000080e6f5cfae */ /* 0x000fe2000b981a18 */
[----:B------:R-:W-:Y:S02]  /*22020*/  IADD3 R8, P0, PT, R230, UR20, RZ ;  /* 0x00000014e6087c10 */ /* 0x000fe4000ff1e0ff */
[----:B------:R-:W-:Y:S01]  /*22030*/  UISETP.GT.AND UP2, UPT, UR19, UR7, UPT ;  /* 0x000000071300728c */ /* 0x000fe2000bf44270 */
[----:B------:R-:W-:Y:S01]  /*22040*/  @P4 STS.128 [R245+0x12000], RZ ;  /* 0x012000fff5004388 */ /* 0x000fe20000000c00 */
[----:B------:R-:W-:Y:S02]  /*22050*/  IADD3.X R9, PT, PT, R231, UR23, RZ, P0, !PT ;  /* 0x00000017e7097c10 */ /* 0x000fe400087fe4ff */
[----:B------:R-:W-:Y:S01]  /*22060*/  IADD3 R6, P0, PT, R8, UR20, RZ ;  /* 0x0000001408067c10 */ /* 0x000fe2000ff1e0ff */
[----:B------:R-:W-:Y:S01]  /*22070*/  @!PT LDS RZ, [RZ] ;  /* 0x00000000fffff984 */ /* 0x000fe20000000800 */
[----:B------:R-:W-:Y:S01]  /*22080*/  @!PT LDS RZ, [RZ] ;  /* 0x00000000fffff984 */ /* 0x000fe20000000800 */
[----:B------:R-:W-:Y:S01]  /*22090*/  @!PT LDS RZ, [RZ] ;  /* 0x00000000fffff984 */ /* 0x000fe20000000800 */
[----:B------:R-:W-:Y:S03]  /*220a0*/  @!P3 LDGSTS.E.BYPASS.LTC128B.128 [R245+0x14000], desc[UR24][R230.64+0x100] ;  /* 0x14000100e6f5bfae */ /* 0x000fe6000b981a18 */
        /* <DEDUP_REMOVED lines=9> */
[----:B------:R-:W-:Y:S01]  /*22140*/  @P1 STS.128 [R245+0x16000], RZ ;  /* 0x016000fff5001388 */ /* 0x000fe20000000c00 */
[----:B------:R-:W-:Y:S02]  /*22150*/  IMAD.MOV.U32 R3, RZ, RZ, 0x40 ;  /* 0x00000040ff037424 */ /* 0x000fe400078e00ff */
[----:B------:R-:W-:Y:S01]  /*22160*/  SEL R219, R217, 0xffffffe0, !P0 ;  /* 0xffffffe0d9db7807 */ /* 0x000fe20004000000 */
[----:B------:R-:W-:Y:S01]  /*22170*/  @!PT LDS RZ, [RZ] ;  /* 0x00000000fffff984 */ /* 0x000fe20000000800 */
[----:B------:R-:W-:Y:S01]  /*22180*/  @!PT LDS RZ, [RZ] ;  /* 0x00000000fffff984 */ /* 0x000fe20000000800 */
[----:B------:R-:W-:Y:S01]  /*22190*/  @!PT LDS RZ, [RZ] ;  /* 0x00000000fffff984 */ /* 0x000fe20000000800 */
[----:B------:R-:W-:Y:S02]  /*221a0*/  @!P5 LDGSTS.E.BYPASS.LTC128B.128 [R245+0x10800], desc[UR24][R8.64] ;  /* 0x1080000008f5dfae */ /* 0x000fe4000b981a18 */
[----:B------:R-:W-:Y:S02]  /*221b0*/  SEL R3, R3, 0xffffffc0, !P2 ;  /* 0xffffffc003037807 */ /* 0x000fe40005000000 */
[----:B------:R-:W-:Y:S01]  /*221c0*/  @P5 STS.128 [R245+0x10800], RZ ;  /* 0x010800fff5005388 */ /* 0x000fe20000000c00 */
[--C-:B------:R-:W-:Y:S02]  /*221d0*/  IMAD.IADD R224, R226, 0x1, R219.reuse ;  /* 0x00000001e2e07824 */ /* 0x100fe400078e02db */
[----:B------:R-:W-:Y:S01]  /*221e0*/  IMAD.IADD R223, R220, 0x1, R219 ;  /* 0x00000001dcdf7824 */ /* 0x000fe200078e02db */
[----:B------:R-:W-:Y:S01]  /*221f0*/  @!PT LDS RZ, [RZ] ;  /* 0x00000000fffff984 */ /* 0x000fe20000000800 */
[----:B------:R-:W-:Y:S01]  /*22200*/  @!PT LDS RZ, [RZ] ;  /* 0x00000000fffff984 */ /* 0x000fe20000000800 */
[----:B------:R-:W-:Y:S01]  /*22210*/  @!PT LDS RZ, [RZ] ;  /* 0x00000000fffff984 */ /* 0x000fe20000000800 */
[----:B------:R-:W-:Y:S01]  /*22220*/  @!P4 LDGSTS.E.BYPASS.LTC128B.128 [R245+0x12800], desc[UR24][R8.64+0x80] ;  /* 0x1280008008f5cfae */ /* 0x000fe2000b981a18 */
[--C-:B------:R-:W-:Y:S02]  /*22230*/  IMAD.IADD R222, R226, 0x1, R3.reuse ;  /* 0x00000001e2de7824 */ /* 0x100fe400078e0203 */
        /* <DEDUP_REMOVED lines=344> */
.L_x_6079:
        /* <DEDUP_REMOVED lines=93> */
.L_x_6078:
[C---:B------:R-:W-:Y:S01]  /*23d90*/  IADD3 R3, PT, PT, R240.reuse, -0x8, RZ ;  /* 0xfffffff8f0037810 */ /* 0x040fe20007ffe0ff */
[----:B------:R-:W-:Y:S01]  /*23da0*/  VIADD R171, R239, 0xffffffe9 ;  /* 0xffffffe9efab7836 */ /* 0x000fe20000000000 */
[----:B--2---:R-:W-:Y:S01]  /*23db0*/  IABS R165, R240 ;  /* 0x000000f000a57213 */ /* 0x004fe20000000000 */
[----:B------:R-:W-:Y:S01]  /*23dc0*/  UISETP.GT.AND UP2, UPT, UR19, UR7, UPT ;  /* 0x000000071300728c */ /* 0x000fe2000bf44270 */
[----:B------:R-:W-:Y:S01]  /*23dd0*/  IABS R3, R3 ;  /* 0x0000000300037213 */ /* 0x000fe20000000000 */
[----:B------:R-:W-:Y:S01]  /*23de0*/  UIADD3 UR27, UPT, UPT, UR27, -0x40, URZ ;  /* 0xffffffc01b1b7890 */ /* 0x000fe2000fffe0ff */
[----:B------:R-:W-:Y:S02]  /*23df0*/  I2FP.F32.S32 R165, R165 ;  /* 0x000000a500a57245 */ /* 0x000fe40000201400 */
[----:B------:R-:W-:Y:S02]  /*23e00*/  I2FP.F32.S32 R3, R3 ;  /* 0x0000000300037245 */ /* 0x000fe40000201400 */
[C---:B------:R-:W-:Y:S01]  /*23e10*/  IADD3 R166, PT, PT, R240.reuse, -0x9, RZ ;  /* 0xfffffff7f0a67810 */ /* 0x040fe20007ffe0ff */
[----:B------:R-:W-:Y:S01]  /*23e20*/  FFMA.FTZ R6, R165, -UR14, R6 ;  /* 0x8000000ea5067c23 */ /* 0x000fe20008010006 */
[----:B------:R-:W-:Y:S01]  /*23e30*/  IADD3 R164, PT, PT, R239, -0x20, RZ ;  /* 0xffffffe0efa47810 */ /* 0x000fe20007ffe0ff */
[----:B------:R-:W-:Y:S01]  /*23e40*/  FFMA.FTZ R4, R3, -UR14, R4 ;  /* 0x8000000e03047c23 */ /* 0x000fe20008010004 */
[----:B------:R-:W-:Y:S01]  /*23e50*/  IABS R166, R166 ;  /* 0x000000a600a67213 */ /* 0x000fe20000000000 */
[----:B------:R-:W-:Y:S01]  /*23e60*/  VIADD R165, R239, 0xffffffe1 ;  /* 0xffffffe1efa57836 */ /* 0x000fe20000000000 */
[-C--:B------:R-:W-:Y:S01]  /*23e70*/  ISETP.GT.AND P5, PT, R235, R164.reuse, PT ;  /* 0x000000a4eb00720c */ /* 0x080fe20003fa4270 */
[----:B------:R-:W-:Y:S01]  /*23e80*/  FFMA.FTZ R10, R3, -UR14, R10 ;  /* 0x8000000e030a7c23 */ /* 0x000fe2000801000a */
[----:B------:R-:W-:Y:S02]  /*23e90*/  ISETP.GT.AND P3, PT, R237, R164, PT ;  /* 0x000000a4ed00720c */ /* 0x000fe40003f64270 */
[----:B------:R-:W-:Y:S02]  /*23ea0*/  IADD3 R167, PT, PT, R240, -0x11, RZ ;  /* 0xffffffeff0a77810 */ /* 0x000fe40007ffe0ff */
        /* <DEDUP_REMOVED lines=15> */
[----:B------:R-:W-:Y:S01]  /*23fa0*/  VIADD R167, R240, 0xffffffd7 ;  /* 0xffffffd7f0a77836 */ /* 0x000fe20000000000 */
        /* <DEDUP_REMOVED lines=12> */
[----:B------:R-:W-:Y:S01]  /*24070*/  FFMA.FTZ R19, R6, -UR14, R19 ;  /* 0x8000000e06137c23 */ /* 0x000fe20008010013 */
[----:B------:R-:W-:Y:S01]  /*24080*/  IADD3 R168, PT, PT, R240, -0x1, RZ ;  /* 0xfffffffff0a87810 */ /* 0x000fe20007ffe0ff */
        /* <DEDUP_REMOVED lines=21> */
[----:B------:R-:W-:Y:S02]  /*241e0*/  IADD3 R169, PT, PT, R239, -0x10, RZ ;  /* 0xfffffff0efa97810 */ /* 0x000fe40007ffe0ff */
[----:B------:R-:W-:Y:S01]  /*241f0*/  IABS R167, R167 ;  /* 0x000000a700a77213 */ /* 0x000fe20000000000 */
[C---:B------:R-:W-:Y:S01]  /*24200*/  FFMA.FTZ R22, R165.reuse, -UR14, R22 ;  /* 0x8000000ea5167c23 */ /* 0x040fe20008010016 */
[C---:B------:R-:W-:Y:S01]  /*24210*/  IADD3 R166, PT, PT, R240.reuse, -0x41, RZ ;  /* 0xffffffbff0a67810 */ /* 0x040fe20007ffe0ff */
        /* <DEDUP_REMOVED lines=45> */
[C---:B------:R-:W-:Y:S02]  /*244f0*/  IADD3 R6, PT, PT, R240.reuse, -0x31, RZ ;  /* 0xffffffcff0067810 */ /* 0x040fe40007ffe0ff */
        /* <DEDUP_REMOVED lines=591> */
.L_x_6076:
[----:B------:R-:W1:Y:S01]  /*269f0*/  SHFL.BFLY PT, R2, R241, 0x2, 0x1f ;  /* 0x0c401f00f1027f89 */ /* 0x000e6200000e0000 */
[----:B------:R-:W-:Y:S01]  /*26a00*/  UISETP.NE.AND UP1, UPT, UR21, -0x1, UPT ;  /* 0xffffffff1500788c */ /* 0x000fe2000bf25270 */
[----:B------:R-:W2:Y:S01]  /*26a10*/  S2UR UR11, SR_CTAID.Y ;  /* 0x00000000000b79c3 */ /* 0x000ea20000002600 */
[----:B------:R-:W3:Y:S01]  /*26a20*/  LDCU.U8 UR9, c[0x0][0x548] ;  /* 0x0000a900ff0977ac */ /* 0x000ee20008000000 */
[----:B------:R-:W4:Y:S01]  /*26a30*/  SHFL.BFLY PT, R10, R243, 0x2, 0x1f ;  /* 0x0c401f00f30a7f89 */ /* 0x000f2200000e0000 */
[----:B------:R-:W-:Y:S01]  /*26a40*/  LOP3.LUT R212, R212, 0x30, RZ, 0xc0, !PT ;  /* 0x00000030d4d47812 */ /* 0x000fe200078ec0ff */
[----:B------:R-:W-:Y:S01]  /*26a50*/  BSSY.RECONVERGENT B0, `(.L_x_6081) ;  /* 0x0000157000007945 */ /* 0x000fe20003800200 */
        /* <DEDUP_REMOVED lines=12> */
[C---:B-----5:R-:W-:Y:S02]  /*26b20*/  SHF.L.U32 R7, R0.reuse, 0x4, RZ ;  /* 0x0000000400077819 */ /* 0x060fe400000006ff */
[----:B------:R-:W-:Y:S02]  /*26b30*/  SHF.L.U32 R2, R0, 0x1, RZ ;  /* 0x0000000100027819 */ /* 0x000fe400000006ff */
[----:B------:R-:W-:Y:S02]  /*26b40*/  LOP3.LUT R7, R7, 0x1c0, RZ, 0xc0, !PT ;  /* 0x000001c007077812 */ /* 0x000fe400078ec0ff */
[--C-:B------:R-:W-:Y:S02]  /*26b50*/  LOP3.LUT R213, R213, 0x6, R2.reuse, 0xf8, !PT ;  /* 0x00000006d5d57812 */ /* 0x100fe400078ef802 */
[----:B------:R-:W-:-:S02]  /*26b60*/  LOP3.LUT R2, R7, 0x38, R2, 0xf8, !PT ;  /* 0x0000003807027812 */ /* 0x000fc400078ef802 */
[C---:B------:R-:W-:Y:S02]  /*26b70*/  LOP3.LUT P1, RZ, R0.reuse, 0x10, RZ, 0xc0, !PT ;  /* 0x0000001000ff7812 */ /* 0x040fe4000782c0ff */
[----:B------:R-:W-:Y:S01]  /*26b80*/  LOP3.LUT R2, R213, R2, RZ, 0xfc, !PT ;  /* 0x00000002d5027212 */ /* 0x000fe200078efcff */
[----:B-1----:R-:W-:Y:S01]  /*26b90*/  FADD.FTZ R4, R9, R4 ;  /* 0x0000000409047221 */ /* 0x002fe20000010000 */
[C---:B------:R-:W-:Y:S02]  /*26ba0*/  LOP3.LUT P2, RZ, R0.reuse, 0x8, RZ, 0xc0, !PT ;  /* 0x0000000800ff7812 */ /* 0x040fe4000784c0ff */
[----:B------:R-:W-:Y:S01]  /*26bb0*/  LOP3.LUT P0, RZ, R0, 0x4, RZ, 0xc0, !PT ;  /* 0x0000000400ff7812 */ /* 0x000fe2000780c0ff */
[----:B---3--:R-:W-:Y:S01]  /*26bc0*/  FADD.FTZ R5, R10, R5 ;  /* 0x000000050a057221 */ /* 0x008fe20000010000 */
[----:B------:R-:W1:Y:S01]  /*26bd0*/  MUFU.RCP R6, R4 ;  /* 0x0000000400067308 */ /* 0x000e620000001000 */
[----:B------:R-:W-:Y:S02]  /*26be0*/  FSETP.NE.FTZ.AND P3, PT, R4, RZ, PT ;  /* 0x000000ff0400720b */ /* 0x000fe40003f75000 */
[----:B------:R-:W-:Y:S01]  /*26bf0*/  LEA R9, R2, UR6, 0x1 ;  /* 0x0000000602097c11 */ /* 0x000fe2000f8e08ff */
[----:B------:R-:W3:Y:S01]  /*26c00*/  @!UP1 LDCU.64 UR6, c[0x0][0x400] ;  /* 0x00008000ff0697ac */ /* 0x000ee20008000a00 */
[----:B------:R-:W-:-:S02]  /*26c10*/  FSETP.NE.FTZ.AND P4, PT, R5, RZ, PT ;  /* 0x000000ff0500720b */ /* 0x000fc40003f95000 */
[C---:B------:R-:W-:Y:S01]  /*26c20*/  IADD3 R15, PT, PT, R9.reuse, 0x40, RZ ;  /* 0x00000040090f7810 */ /* 0x040fe20007ffe0ff */
[----:B------:R-:W5:Y:S01]  /*26c30*/  MUFU.RCP R8, R5 ;  /* 0x0000000500087308 */ /* 0x000f620000001000 */
[----:B------:R-:W-:Y:S02]  /*26c40*/  @P1 IADD3 R15, PT, PT, R9, -0x40, RZ ;  /* 0xffffffc0090f1810 */ /* 0x000fe40007ffe0ff */
[----:B------:R-:W-:Y:S02]  /*26c50*/  SHF.R.U32.HI R7, RZ, 0x2, R0 ;  /* 0x00000002ff077819 */ /* 0x000fe40000011600 */
[----:B------:R-:W-:Y:S01]  /*26c60*/  MOV R10, 0x7f800000 ;  /* 0x7f800000000a7802 */ /* 0x000fe20000000f00 */
[----:B------:R-:W4:Y:S01]  /*26c70*/  @P3 LDC R2, c[0x0][0x458] ;  /* 0x00011600ff023b82 */ /* 0x000f220000000800 */
[----:B------:R-:W-:Y:S01]  /*26c80*/  LOP3.LUT R7, R212, 0x7, R7, 0xf8, !PT ;  /* 0x00000007d4077812 */ /* 0x000fe200078ef807 */
[----:B------:R-:W2:Y:S01]  /*26c90*/  @P3 MUFU.LG2 R4, R4 ;  /* 0x0000000400043308 */ /* 0x000ea20000000c00 */
[----:B-1----:R-:W-:-:S02]  /*26ca0*/  FSEL R6, R6, 1, P3 ;  /* 0x3f80000006067808 */ /* 0x002fc40001800000 */
[----:B------:R-:W-:-:S03]  /*26cb0*/  SHF.L.U32 R28, R0, 0x3, RZ ;  /* 0x00000003001c7819 */ /* 0x000fc600000006ff */
[C---:B------:R-:W-:Y:S01]  /*26cc0*/  FMUL.FTZ R162, R6.reuse, R162 ;  /* 0x000000a206a27220 */ /* 0x040fe20000410000 */
[C---:B------:R-:W-:Y:S01]  /*26cd0*/  FMUL.FTZ R163, R6.reuse, R163 ;  /* 0x000000a306a37220 */ /* 0x040fe20000410000 */
[----:B------:R-:W-:Y:S01]  /*26ce0*/  FMUL.FTZ R158, R6, R158 ;  /* 0x0000009e069e7220 */ /* 0x000fe20000410000 */
[----:B-----5:R-:W-:Y:S01]  /*26cf0*/  FSEL R8, R8, 1, P4 ;  /* 0x3f80000008087808 */ /* 0x020fe20002000000 */
        /* <DEDUP_REMOVED lines=127> */
[----:B---3--:R-:W-:Y:S01]  /*274f0*/  @!UP1 UIMAD.WIDE.U32 UR16, UR11, UR6, URZ ;  /* 0x000000060b1092a5 */ /* 0x008fe2000f8e00ff */
[----:B------:R-:W-:Y:S01]  /*27500*/  SEL R6, R6, 0xffffffe0, !P2 ;  /* 0xffffffe006067807 */ /* 0x000fe20005000000 */
[----:B------:R-:W1:Y:S01]  /*27510*/  S2UR UR6, SR_CTAID.X ;  /* 0x00000000000679c3 */ /* 0x000e620000002500 */
[----:B------:R-:W-:Y:S01]  /*27520*/  SEL R8, R8, 0xfffffff0, !P0 ;  /* 0xfffffff008087807 */ /* 0x000fe20004000000 */
[----:B------:R-:W-:Y:S01]  /*27530*/  @!UP1 UIMAD UR8, UR11, UR7, UR17 ;  /* 0x000000070b0892a4 */ /* 0x000fe2000f8e0211 */
[----:B------:R-:W-:Y:S01]  /*27540*/  IADD3 R13, PT, PT, R9, R6, RZ ;  /* 0x00000006090d7210 */ /* 0x000fe20007ffe0ff */
[----:B------:R-:W-:Y:S01]  /*27550*/  @UP1 UIMAD UR8, UR21, UR5, UR15 ;  /* 0x00000005150812a4 */ /* 0x000fe2000f8e020f */
[----:B------:R-:W-:Y:S01]  /*27560*/  F2FP.BF16.F32.PACK_AB R160, R161, R160 ;  /* 0x000000a0a1a0723e */ /* 0x000fe200000010ff */
[----:B------:R-:W3:Y:S01]  /*27570*/  LDCU UR5, c[0x0][0x434] ;  /* 0x00008680ff0577ac */ /* 0x000ee20008000800 */
[----:B------:R-:W-:Y:S01]  /*27580*/  F2FP.BF16.F32.PACK_AB R162, R163, R162 ;  /* 0x000000a2a3a2723e */ /* 0x000fe200000010ff */
[----:B------:R-:W5:Y:S01]  /*27590*/  S2UR UR7, SR_CTAID.Z ;  /* 0x00000000000779c3 */ /* 0x000f620000002700 */
[----:B------:R-:W-:Y:S01]  /*275a0*/  F2FP.BF16.F32.PACK_AB R156, R157, R156 ;  /* 0x0000009c9d9c723e */ /* 0x000fe200000010ff */
[----:B------:R-:W-:Y:S01]  /*275b0*/  STS [R9], R160 ;  /* 0x000000a009007388 */ /* 0x000fe20000000800 */
[----:B------:R-:W-:Y:S01]  /*275c0*/  F2FP.BF16.F32.PACK_AB R158, R159, R158 ;  /* 0x0000009e9f9e723e */ /* 0x000fe200000010ff */
[----:B------:R-:W4:Y:S01]  /*275d0*/  @P4 MUFU.LG2 R5, R5 ;  /* 0x0000000500054308 */ /* 0x000f220000000c00 */
[----:B------:R-:W-:Y:S01]  /*275e0*/  IADD3 R11, PT, PT, R9, R8, RZ ;  /* 0x00000008090b7210 */ /* 0x000fe20007ffe0ff */
[----:B------:R-:W-:Y:S01]  /*275f0*/  STS [R9+0x400], R162 ;  /* 0x000400a209007388 */ /* 0x000fe20000000800 */
[----:B------:R-:W-:Y:S01]  /*27600*/  F2FP.BF16.F32.PACK_AB R152, R153, R152 ;  /* 0x000000989998723e */ /* 0x000fe200000010ff */
[----:B------:R-:W-:Y:S01]  /*27610*/  @!UP1 UMOV UR10, UR16 ;  /* 0x00000010000a9c82 */ /* 0x000fe20008000000 */
[----:B------:R-:W-:Y:S01]  /*27620*/  F2FP.BF16.F32.PACK_AB R154, R155, R154 ;  /* 0x0000009a9b9a723e */ /* 0x000fe200000010ff */
[----:B------:R-:W-:Y:S01]  /*27630*/  STS [R11], R156 ;  /* 0x0000009c0b007388 */ /* 0x000fe20000000800 */
[----:B------:R-:W-:Y:S01]  /*27640*/  F2FP.BF16.F32.PACK_AB R148, R149, R148 ;  /* 0x000000949594723e */ /* 0x000fe200000010ff */
[----:B--2---:R-:W-:Y:S01]  /*27650*/  @P3 FMUL.FTZ R4, R4, 0.69314718246459960938 ;  /* 0x3f31721804043820 */ /* 0x004fe20000410000 */
[----:B------:R-:W-:Y:S01]  /*27660*/  F2FP.BF16.F32.PACK_AB R150, R151, R150 ;  /* 0x000000969796723e */ /* 0x000fe200000010ff */
[----:B------:R-:W-:Y:S01]  /*27670*/  STS [R11+0x400], R158 ;  /* 0x0004009e0b007388 */ /* 0x000fe20000000800 */
[----:B------:R-:W-:Y:S01]  /*27680*/  IADD3 R17, PT, PT, R8, R13, RZ ;  /* 0x0000000d08117210 */ /* 0x000fe20007ffe0ff */
[----:B---3--:R-:W-:Y:S01]  /*27690*/  @!UP0 UIMAD UR21, UR11, UR5, URZ ;  /* 0x000000050b1582a4 */ /* 0x008fe2000f8e02ff */
[-C--:B------:R-:W-:Y:S01]  /*276a0*/  IADD3 R19, PT, PT, R6, R15.reuse, RZ ;  /* 0x0000000f06137210 */ /* 0x080fe20007ffe0ff */
[----:B------:R-:W-:Y:S01]  /*276b0*/  STS [R13], R152 ;  /* 0x000000980d007388 */ /* 0x000fe20000000800 */
[----:B------:R-:W-:Y:S01]  /*276c0*/  F2FP.BF16.F32.PACK_AB R144, R145, R144 ;  /* 0x000000909190723e */ /* 0x000fe200000010ff */
[----:B-1----:R-:W-:Y:S01]  /*276d0*/  USHF.L.U32 UR6, UR6, 0x6, URZ ;  /* 0x0000000606067899 */ /* 0x002fe200080006ff */
[----:B------:R-:W-:Y:S01]  /*276e0*/  F2FP.BF16.F32.PACK_AB R146, R147, R146 ;  /* 0x000000929392723e */ /* 0x000fe200000010ff */
[----:B------:R-:W-:Y:S01]  /*276f0*/  STS [R13+0x400], R154 ;  /* 0x0004009a0d007388 */ /* 0x000fe20000000800 */
[----:B------:R-:W-:Y:S01]  /*27700*/  F2FP.BF16.F32.PACK_AB R140, R141, R140 ;  /* 0x0000008c8d8c723e */ /* 0x000fe200000010ff */
[----:B-----5:R-:W-:Y:S01]  /*27710*/  @!UP2 UIMAD UR9, UR11, UR9, UR7 ;  /* 0x000000090b09a2a4 */ /* 0x020fe2000f8e0207 */
[----:B------:R-:W-:Y:S01]  /*27720*/  F2FP.BF16.F32.PACK_AB R142, R143, R142 ;  /* 0x0000008e8f8e723e */ /* 0x000fe200000010ff */
[----:B------:R-:W-:Y:S01]  /*27730*/  STS [R17], R148 ;  /* 0x0000009411007388 */ /* 0x000fe20000000800 */
[C---:B------:R-:W-:Y:S01]  /*27740*/  IADD3 R21, PT, PT, R8.reuse, R15, RZ ;  /* 0x0000000f08157210 */ /* 0x040fe20007ffe0ff */
[----:B----4-:R-:W-:Y:S01]  /*27750*/  @P4 FMUL.FTZ R5, R5, 0.69314718246459960938 ;  /* 0x3f31721805054820 */ /* 0x010fe20000410000 */
[----:B------:R-:W-:Y:S01]  /*27760*/  F2FP.BF16.F32.PACK_AB R136, R137, R136 ;  /* 0x000000888988723e */ /* 0x000fe200000010ff */
[----:B------:R-:W-:Y:S01]  /*27770*/  STS [R17+0x400], R150 ;  /* 0x0004009611007388 */ /* 0x000fe20000000800 */
[----:B------:R-:W-:Y:S01]  /*27780*/  F2FP.BF16.F32.PACK_AB R138, R139, R138 ;  /* 0x0000008a8b8a723e */ /* 0x000fe200000010ff */
[----:B------:R-:W-:Y:S01]  /*27790*/  @!UP2 UIMAD UR9, UR9, UR5, URZ ;  /* 0x000000050909a2a4 */ /* 0x000fe2000f8e02ff */
[----:B------:R-:W-:Y:S01]  /*277a0*/  F2FP.BF16.F32.PACK_AB R132, R133, R132 ;  /* 0x000000848584723e */ /* 0x000fe200000010ff */
[----:B------:R-:W-:Y:S01]  /*277b0*/  STS [R15], R144 ;  /* 0x000000900f007388 */ /* 0x000fe20000000800 */
[----:B------:R-:W-:Y:S01]  /*277c0*/  F2FP.BF16.F32.PACK_AB R134, R135, R134 ;  /* 0x000000868786723e */ /* 0x000fe200000010ff */
[----:B------:R-:W-:Y:S01]  /*277d0*/  @UP1 UMOV UR10, UR14 ;  /* 0x0000000e000a1c82 */ /* 0x000fe20008000000 */
[----:B------:R-:W-:Y:S01]  /*277e0*/  IADD3 R23, PT, PT, R8, R19, RZ ;  /* 0x0000001308177210 */ /* 0x000fe20007ffe0ff */
[----:B------:R-:W-:Y:S01]  /*277f0*/  STS [R15+0x400], R146 ;  /* 0x000400920f007388 */ /* 0x000fe20000000800 */
[----:B------:R-:W-:Y:S01]  /*27800*/  F2FP.BF16.F32.PACK_AB R36, R37, R36 ;  /* 0x000000242524723e */ /* 0x000fe200000010ff */
[----:B------:R-:W-:Y:S01]  /*27810*/  @UP2 UIMAD UR9, UR7, UR4, UR21 ;  /* 0x00000004070922a4 */ /* 0x000fe2000f8e0215 */
[----:B------:R-:W-:Y:S01]  /*27820*/  F2FP.BF16.F32.PACK_AB R38, R39, R38 ;  /* 0x000000262726723e */ /* 0x000fe200000010ff */
[----:B------:R-:W-:Y:S01]  /*27830*/  STS [R21], R140 ;  /* 0x0000008c15007388 */ /* 0x000fe20000000800 */
[----:B------:R-:W-:-:S02]  /*27840*/  F2FP.BF16.F32.PACK_AB R40, R41, R40 ;  /* 0x000000282928723e */ /* 0x000fc400000010ff */
[----:B------:R-:W-:Y:S01]  /*27850*/  F2FP.BF16.F32.PACK_AB R42, R43, R42 ;  /* 0x0000002a2b2a723e */ /* 0x000fe200000010ff */
[----:B------:R-:W-:Y:S01]  /*27860*/  STS [R21+0x400], R142 ;  /* 0x0004008e15007388 */ /* 0x000fe20000000800 */
[----:B------:R-:W-:Y:S02]  /*27870*/  F2FP.BF16.F32.PACK_AB R44, R45, R44 ;  /* 0x0000002c2d2c723e */ /* 0x000fe400000010ff */
[----:B------:R-:W-:Y:S01]  /*27880*/  F2FP.BF16.F32.PACK_AB R46, R47, R46 ;  /* 0x0000002e2f2e723e */ /* 0x000fe200000010ff */
[----:B------:R-:W-:Y:S01]  /*27890*/  STS [R19], R136 ;  /* 0x0000008813007388 */ /* 0x000fe20000000800 */
[----:B------:R-:W-:Y:S02]  /*278a0*/  F2FP.BF16.F32.PACK_AB R48, R49, R48 ;  /* 0x000000303130723e */ /* 0x000fe400000010ff */
[----:B------:R-:W-:Y:S01]  /*278b0*/  F2FP.BF16.F32.PACK_AB R50, R51, R50 ;  /* 0x000000323332723e */ /* 0x000fe200000010ff */
[----:B------:R-:W-:Y:S01]  /*278c0*/  STS [R19+0x400], R138 ;  /* 0x0004008a13007388 */ /* 0x000fe20000000800 */
[----:B------:R-:W-:-:S02]  /*278d0*/  F2FP.BF16.F32.PACK_AB R52, R53, R52 ;  /* 0x000000343534723e */ /* 0x000fc400000010ff */
[----:B------:R-:W-:Y:S01]  /*278e0*/  F2FP.BF16.F32.PACK_AB R54, R55, R54 ;  /* 0x000000363736723e */ /* 0x000fe200000010ff */
[----:B------:R-:W-:Y:S01]  /*278f0*/  STS [R23], R132 ;  /* 0x0000008417007388 */ /* 0x000fe20000000800 */
        /* <DEDUP_REMOVED lines=39> */
[----:B------:R-:W-:Y:S02]  /*27b70*/  LOP3.LUT P0, RZ, R0, 0x3, RZ, 0xc0, !PT ;  /* 0x0000000300ff7812 */ /* 0x000fe4000780c0ff */
        /* <DEDUP_REMOVED lines=18> */
[----:B------:R-:W-:Y:S01]  /*27ca0*/  MOV R6, 0x7f800000 ;  /* 0x7f80000000067802 */ /* 0x000fe20000000f00 */
[----:B------:R-:W-:Y:S01]  /*27cb0*/  STS [R11+0x4000], R72 ;  /* 0x004000480b007388 */ /* 0x000fe20000000800 */
[----:B------:R-:W-:-:S03]  /*27cc0*/  @P3 FFMA.FTZ R6, R3, R2, R4 ;  /* 0x0000000203063223 */ /* 0x000fc60000010004 */
        /* <DEDUP_REMOVED lines=17> */
[----:B------:R3:W-:Y:S04]  /*27de0*/  STS [R13+0x6000], R108 ;  /* 0x0060006c0d007388 */ /* 0x0007e80000000800 */
[----:B------:R3:W-:Y:S04]  /*27df0*/  STS [R13+0x6400], R110 ;  /* 0x0064006e0d007388 */ /* 0x0007e80000000800 */
[----:B------:R3:W-:Y:S04]  /*27e00*/  STS [R17+0x6000], R112 ;  /* 0x0060007011007388 */ /* 0x0007e80000000800 */
[----:B------:R3:W-:Y:S01]  /*27e10*/  STS [R17+0x6400], R114 ;  /* 0x0064007211007388 */ /* 0x0007e20000000800 */
[----:B-1----:R-:W1:Y:S03]  /*27e20*/  LDC.64 R8, c[0x0][0x408] ;  /* 0x00010200ff087b82 */ /* 0x002e660000000a00 */
[----:B------:R3:W-:Y:S04]  /*27e30*/  STS [R15+0x6000], R116 ;  /* 0x006000740f007388 */ /* 0x0007e80000000800 */
[----:B------:R3:W-:Y:S01]  /*27e40*/  STS [R15+0x6400], R118 ;  /* 0x006400760f007388 */ /* 0x0007e20000000800 */
[----:B--2---:R-:W2:Y:S03]  /*27e50*/  @P4 LDC R11, c[0x0][0x458] ;  /* 0x00011600ff0b4b82 */ /* 0x004ea60000000800 */
[----:B------:R3:W-:Y:S04]  /*27e60*/  STS [R21+0x6000], R120 ;  /* 0x0060007815007388 */ /* 0x0007e80000000800 */
[----:B------:R3:W-:Y:S04]  /*27e70*/  STS [R21+0x6400], R122 ;  /* 0x0064007a15007388 */ /* 0x0007e80000000800 */
[----:B------:R3:W-:Y:S04]  /*27e80*/  STS [R19+0x6000], R124 ;  /* 0x0060007c13007388 */ /* 0x0007e80000000800 */
[----:B------:R3:W-:Y:S04]  /*27e90*/  STS [R19+0x6400], R126 ;  /* 0x0064007e13007388 */ /* 0x0007e80000000800 */
[----:B------:R3:W-:Y:S04]  /*27ea0*/  STS [R23+0x6000], R128 ;  /* 0x0060008017007388 */ /* 0x0007e80000000800 */
[----:B------:R3:W-:Y:S01]  /*27eb0*/  STS [R23+0x6400], R130 ;  /* 0x0064008217007388 */ /* 0x0007e20000000800 */
[----:B--2---:R-:W-:Y:S01]  /*27ec0*/  @P4 FFMA.FTZ R10, R164, R11, R5 ;  /* 0x0000000ba40a4223 */ /* 0x004fe20000010005 */
[----:B------:R-:W-:Y:S06]  /*27ed0*/  BAR.SYNC.DEFER_BLOCKING 0x0 ;  /* 0x0000000000007b1d */ /* 0x000fec0000010000 */
[----:B-1-3--:R-:W-:Y:S05]  /*27ee0*/  @P0 BRA `(.L_x_6082) ;  /* 0x0000000000340947 */ /* 0x00afea0003800000 */
        /* <DEDUP_REMOVED lines=13> */
.L_x_6082:
[----:B------:R-:W-:Y:S05]  /*27fc0*/  BSYNC.RECONVERGENT B0 ;  /* 0x0000000000007941 */ /* 0x000fea0003800200 */
.L_x_6081:
[----:B------:R-:W2:Y:S01]  /*27fd0*/  LDCU.64 UR4, c[0x0][0x410] ;  /* 0x00008200ff0477ac */ /* 0x000ea20008000a00 */
[----:B------:R-:W-:Y:S01]  /*27fe0*/  LOP3.LUT R28, R28, 0x38, RZ, 0xc0, !PT ;  /* 0x000000381c1c7812 */ /* 0x000fe200078ec0ff */
[----:B------:R-:W-:Y:S01]  /*27ff0*/  IMAD.MOV.U32 R29, RZ, RZ, RZ ;  /* 0x000000ffff1d7224 */ /* 0x000fe200078e00ff */
[----:B-1----:R1:W3:Y:S01]  /*28000*/  LDS.128 R4, [R245+0x1800] ;  /* 0x00180000f5047984 */ /* 0x0022e20000000c00 */
[----:B------:R-:W-:Y:S01]  /*28010*/  SHF.R.U32.HI R0, RZ, 0x3, R0 ;  /* 0x00000003ff007819 */ /* 0x000fe20000011600 */
[----:B------:R-:W-:Y:S01]  /*28020*/  BSSY.RECONVERGENT B0, `(.L_x_6083) ;  /* 0x0000028000007945 */ /* 0x000fe20003800200 */
[----:B------:R-:W-:Y:S01]  /*28030*/  IMAD.WIDE.U32 R12, R8, UR6, R28 ;  /* 0x00000006080c7c25 */ /* 0x000fe2000f8e001c */
[----:B------:R1:W4:Y:S03]  /*28040*/  LDS.128 R24, [R245] ;  /* 0x00000000f5187984 */ /* 0x0003260000000c00 */
        /* <DEDUP_REMOVED lines=14> */
[----:B------:R2:W1:Y:S01]  /*28130*/  LDS.128 R12, [R245+0x6000] ;  /* 0x00600000f50c7984 */ /* 0x0004620000000c00 */
        /* <DEDUP_REMOVED lines=18> */
[----:B----4-:R3:W-:Y:S04]  /*28260*/  @!P3 STG.E.128 desc[UR12][R34.64], R24 ;  /* 0x000000182200b986 */ /* 0x0107e8000c101d0c */
[----:B-1----:R3:W-:Y:S04]  /*28270*/  @!P2 STG.E.128 desc[UR12][R34.64+0x80], R20 ;  /* 0x000080142200a986 */ /* 0x0027e8000c101d0c */
[----:B------:R3:W-:Y:S04]  /*28280*/  @!P1 STG.E.128 desc[UR12][R34.64+0x100], R16 ;  /* 0x0001001022009986 */ /* 0x0007e8000c101d0c */
[----:B------:R3:W-:Y:S02]  /*28290*/  @!P0 STG.E.128 desc[UR12][R34.64+0x180], R12 ;  /* 0x0001800c22008986 */ /* 0x0007e4000c101d0c */
.L_x_6084:
[----:B------:R-:W-:Y:S05]  /*282a0*/  BSYNC.RECONVERGENT B0 ;  /* 0x0000000000007941 */ /* 0x000fea0003800200 */
.L_x_6083:
[----:B---34-:R3:W4:Y:S01]  /*282b0*/  LDS.128 R24, [R245+0x800] ;  /* 0x00080000f5187984 */ /* 0x0187220000000c00 */
[----:B------:R-:W-:Y:S03]  /*282c0*/  BSSY.RECONVERGENT B0, `(.L_x_6085) ;  /* 0x0000019000007945 */ /* 0x000fe60003800200 */
[----:B-1----:R3:W1:Y:S04]  /*282d0*/  LDS.128 R20, [R245+0x2800] ;  /* 0x00280000f5147984 */ /* 0x0026680000000c00 */
        /* <DEDUP_REMOVED lines=19> */
[----:B----4-:R2:W-:Y:S04]  /*28410*/  @!P3 STG.E.128 desc[UR12][R38.64], R24 ;  /* 0x000000182600b986 */ /* 0x0105e8000c101d0c */
[----:B-1----:R2:W-:Y:S04]  /*28420*/  @!P2 STG.E.128 desc[UR12][R38.64+0x80], R20 ;  /* 0x000080142600a986 */ /* 0x0025e8000c101d0c */
[----:B------:R2:W-:Y:S04]  /*28430*/  @!P1 STG.E.128 desc[UR12][R38.64+0x100], R16 ;  /* 0x0001001026009986 */ /* 0x0005e8000c101d0c */
[----:B------:R2:W-:Y:S02]  /*28440*/  @!P0 STG.E.128 desc[UR12][R38.64+0x180], R12 ;  /* 0x0001800c26008986 */ /* 0x0005e4000c101d0c */
.L_x_6086:
[----:B------:R-:W-:Y:S05]  /*28450*/  BSYNC.RECONVERGENT B0 ;  /* 0x0000000000007941 */ /* 0x000fea0003800200 */
.L_x_6085:
[----:B--2-4-:R2:W4:Y:S01]  /*28460*/  LDS.128 R24, [R245+0x1000] ;  /* 0x00100000f5187984 */ /* 0x0145220000000c00 */
        /* <DEDUP_REMOVED lines=21> */
[----:B----4-:R3:W-:Y:S04]  /*285c0*/  @!P3 STG.E.128 desc[UR12][R38.64], R24 ;  /* 0x000000182600b986 */ /* 0x0107e8000c101d0c */
[----:B-1----:R3:W-:Y:S04]  /*285d0*/  @!P2 STG.E.128 desc[UR12][R38.64+0x80], R20 ;  /* 0x000080142600a986 */ /* 0x0027e8000c101d0c */
[----:B------:R3:W-:Y:S04]  /*285e0*/  @!P1 STG.E.128 desc[UR12][R38.64+0x100], R16 ;  /* 0x0001001026009986 */ /* 0x0007e8000c101d0c */
[----:B------:R3:W-:Y:S02]  /*285f0*/  @!P0 STG.E.128 desc[UR12][R38.64+0x180], R12 ;  /* 0x0001800c26008986 */ /* 0x0007e4000c101d0c */
.L_x_6088:
[----:B------:R-:W-:Y:S05]  /*28600*/  BSYNC.RECONVERGENT B0 ;  /* 0x0000000000007941 */ /* 0x000fea0003800200 */
.L_x_6087:
[----:B-1-3--:R1:W3:Y:S04]  /*28610*/  LDS.128 R16, [R245+0x3800] ;  /* 0x00380000f5107984 */ /* 0x00a2e80000000c00 */
[----:B------:R1:W1:Y:S01]  /*28620*/  LDS.128 R12, [R245+0x5800] ;  /* 0x00580000f50c7984 */ /* 0x0002620000000c00 */
[----:B------:R-:W-:Y:S05]  /*28630*/  @P5 EXIT ;  /* 0x000000000000594d */ /* 0x000fea0003800000 */
[----:B------:R-:W-:Y:S01]  /*28640*/  IADD3 R11, P0, PT, R0, 0x30, RZ ;  /* 0x00000030000b7810 */ /* 0x000fe20007f1e0ff */
[----:B------:R-:W5:Y:S01]  /*28650*/  LDCU.64 UR4, c[0x0][0x3f0] ;  /* 0x00007e00ff0477ac */ /* 0x000f620008000a00 */
[----:B------:R1:W1:Y:S01]  /*28660*/  LDS.128 R20, [R245+0x7800] ;  /* 0x00780000f5147984 */ /* 0x0002620000000c00 */
[----:B----4-:R-:W-:Y:S01]  /*28670*/  IMAD.MOV.U32 R24, RZ, RZ, R30 ;  /* 0x000000ffff187224 */ /* 0x010fe200078e001e */
        /* <DEDUP_REMOVED lines=19> */
.L_x_6089:
        /* <DEDUP_REMOVED lines=13> */
.L_x_7498:


//--------------------- .text._ZN5flash24flash_fwd_splitkv_kernelI23Flash_fwd_kernel_traitsILi256ELi64ELi64ELi4ELb0ELb0EN7cutlass10bfloat16_tE19Flash_kernel_traitsILi256ELi64ELi64ELi4ES3_EELb0ELb1ELb1ELb0ELb0ELb1ELb0ELb1EEEvNS_16Flash_fwd_paramsE --------------------------
	.section	.text._ZN5flash24flash_fwd_splitkv_kernelI23Flash_fwd_kernel_traitsILi256ELi64ELi64ELi4ELb0ELb0EN7cutlass10bfloat16_tE19Flash_kernel_traitsILi256ELi64ELi64ELi4ES3_EELb0ELb1ELb1ELb0ELb0ELb1ELb0ELb1EEEvNS_16Flash_fwd_paramsE,"ax",@progbits
	.align	128
        .global         _ZN5flash24flash_fwd_splitkv_kernelI23Flash_fwd_kernel_traitsILi256ELi64ELi64ELi4ELb0ELb0EN7cutlass10bfloat16_tE19Flash_kernel_traitsILi256ELi64ELi64ELi4ES3_EELb0ELb1ELb1ELb0ELb0ELb1ELb0ELb1EEEvNS_16Flash_fwd_paramsE
        .type           _ZN5flash24flash_fwd_splitkv_kernelI23Flash_fwd_kernel_traitsILi256ELi64ELi64ELi4ELb0ELb0EN7cutlass10bfloat16_tE19Flash_kernel_traitsILi256ELi64ELi64ELi4ES3_EELb0ELb1ELb1ELb0ELb0ELb1ELb0ELb1EEEvNS_16Flash_fwd_paramsE,@function
        .size           _ZN5flash24flash_fwd_splitkv_kernelI23Flash_fwd_kernel_traitsILi256ELi64ELi64ELi4ELb0ELb0EN7cutlass10bfloat16_tE19Flash_kernel_traitsILi256ELi64ELi64ELi4ES3_EELb0ELb1ELb1ELb0ELb0ELb1ELb0ELb1EEEvNS_16Flash_fwd_paramsE,(.L_x_7499 - _ZN5flash24flash_fwd_splitkv_kernelI23Flash_fwd_kernel_traitsILi256ELi64ELi64ELi4ELb0ELb0EN7cutlass10bfloat16_tE19Flash_kernel_traitsILi256ELi64ELi64ELi4ES3_EELb0ELb1ELb1ELb0ELb0ELb1ELb0ELb1EEEvNS_16Flash_fwd_paramsE)
        .other          _ZN5flash24flash_fwd_splitkv_kernelI23Flash_fwd_kernel_traitsILi256ELi64ELi64ELi4ELb0ELb0EN7cutlass10bfloat16_tE19Flash_kernel_traitsILi256ELi64ELi64ELi4ES3_EELb0ELb1ELb1ELb0ELb0ELb1ELb0ELb1EEEvNS_16Flash_fwd_paramsE,@"STO_CUDA_ENTRY STV_DEFAULT"
_ZN5flash24flash_fwd_splitkv_kernelI23Flash_fwd_kernel_traitsILi256ELi64ELi64ELi4ELb0ELb0EN7cutlass10bfloat16_tE19Flash_kernel_traitsILi256ELi64ELi64ELi4ES3_EELb0ELb1ELb1ELb0ELb0ELb1ELb0ELb1EEEvNS_16Flash_fwd_paramsE:
.text._ZN5flash24flash_fwd_splitkv_kernelI23Flash_fwd_kernel_traitsILi256ELi64ELi64ELi4ELb0ELb0EN7cutlass10bfloat16_tE19Flash_kernel_traitsILi256ELi64ELi64ELi4ES3_EELb0ELb1ELb1ELb0ELb0ELb1ELb0ELb1EEEvNS_16Flash_fwd_paramsE:
        /* <DEDUP_REMOVED lines=75> */
.L_x_6090:
        /* <DEDUP_REMOVED lines=90> */
.L_x_6093:
[----:B------:R-:W-:Y:S05]  /*0a50*/  BSYNC.RECONVERGENT B0 ;  /* 0x0000000000007941 */ /* 0x000fea0003800200 */
.L_x_6092:
        /* <DEDUP_REMOVED lines=23> */
.L_x_6095:
[----:B------:R-:W-:Y:S05]  /*0bd0*/  BSYNC.RECONVERGENT B0 ;  /* 0x0000000000007941 */ /* 0x000fea0003800200 */
.L_x_6094:
        /* <DEDUP_REMOVED lines=22> */
.L_x_6097:
[----:B------:R-:W-:Y:S05]  /*0d40*/  BSYNC.RECONVERGENT B0 ;  /* 0x0000000000007941 */ /* 0x000fea0003800200 */
.L_x_6096:
        /* <DEDUP_REMOVED lines=21> */
.L_x_6099:
[----:B------:R-:W-:Y:S05]  /*0ea0*/  BSYNC.RECONVERGENT B0 ;  /* 0x0000000000007941 */ /* 0x000fea0003800200 */
.L_x_6098:
        /* <DEDUP_REMOVED lines=21> */
.L_x_6091:
        /* <DEDUP_REMOVED lines=13> */
.L_x_6100:
        /* <DEDUP_REMOVED lines=104> */
.L_x_6101:
        /* <DEDUP_REMOVED lines=16> */
.L_x_6103:
[----:B------:R-:W1:Y:S01]  /*1850*/  LDCU.64 UR30, c[0x0][0x3b8] ;  /* 0x00007700ff1e77ac */ /* 0x000e620008000a00 */
[----:B------:R-:W-:-:S04]  /*1860*/  UIADD3 UR11, UPT, UPT, UR6, UR15, URZ ;  /* 0x0000000f060b7290 */ /* 0x000fc8000fffe0ff */
[----:B-1----:R-:W-:Y:S02]  /*1870*/  UIMAD.WIDE.U32 UR8, UR11, UR30, URZ ;  /* 0x0000001e0b0872a5 */ /* 0x002fe4000f8e00ff */
[----:B------:R-:W-:-:S04]  /*1880*/  UIMAD UR11, UR11, UR31, URZ ;  /* 0x0000001f0b0b72a4 */ /* 0x000fc8000f8e02ff */
[----:B------:R-:W-:Y:S01]  /*1890*/  UIADD3 UR11, UPT, UPT, UR9, UR11, URZ ;  /* 0x0000000b090b7290 */ /* 0x000fe2000fffe0ff */
[----:B------:R-:W-:-:S11]  /*18a0*/  UMOV UR14, UR8 ;  /* 0x00000008000e7c82 */ /* 0x000fd60008000000 */
.L_x_6104:
        /* <DEDUP_REMOVED lines=14> */
.L_x_6105:
[----:B------:R-:W1:Y:S01]  /*1990*/  LDCU.64 UR34, c[0x0][0x3c0] ;  /* 0x00007800ff2277ac */ /* 0x000e620008000a00 */
[----:B------:R-:W-:-:S04]  /*19a0*/  UIADD3 UR6, UPT, UPT, UR6, UR15, URZ ;  /* 0x0000000f06067290 */ /* 0x000fc8000fffe0ff */
[----:B-1----:R-:W-:Y:S02]  /*19b0*/  UIMAD.WIDE.U32 UR8, UR6, UR34, URZ ;  /* 0x00000022060872a5 */ /* 0x002fe4000f8e00ff */
[----:B------:R-:W-:-:S04]  /*19c0*/  UIMAD UR6, UR6, UR35, URZ ;  /* 0x00000023060672a4 */ /* 0x000fc8000f8e02ff */
[----:B------:R-:W-:-:S12]  /*19d0*/  UIADD3 UR9, UPT, UPT, UR9, UR6, URZ ;  /* 0x0000000609097290 */ /* 0x000fd8000fffe0ff */
.L_x_6106:
        /* <DEDUP_REMOVED lines=53> */
.L_x_6102:
        /* <DEDUP_REMOVED lines=179> */
.L_x_6191:
        /* <DEDUP_REMOVED lines=24> */
.L_x_6109:
[----:B-1-3--:R-:W-:Y:S05]  /*29e0*/  BSYNC.RECONVERGENT B0 ;  /* 0x0000000000007941 */ /* 0x00afea0003800200 */
.L_x_6108:
        /* <DEDUP_REMOVED lines=21> */
.L_x_6111:
[----:B------:R-:W-:Y:S05]  /*2b40*/  BSYNC.RECONVERGENT B0 ;  /* 0x0000000000007941 */ /* 0x000fea0003800200 */
.L_x_6110:
        /* <DEDUP_REMOVED lines=23> */
.L_x_6113:
[----:B------:R-:W-:Y:S05]  /*2cc0*/  BSYNC.RECONVERGENT B0 ;  /* 0x0000000000007941 */ /* 0x000fea0003800200 */
.L_x_6112:
        /* <DEDUP_REMOVED lines=26> */
.L_x_6115:
[----:B------:R-:W-:Y:S05]  /*2e70*/  BSYNC.RECONVERGENT B0 ;  /* 0x0000000000007941 */ /* 0x000fea0003800200 */
.L_x_6114:
        /* <DEDUP_REMOVED lines=20> */
.L_x_6119:
[----:B------:R-:W-:Y:S05]  /*2fc0*/  BSYNC.RECONVERGENT B0 ;  /* 0x0000000000007941 */ /* 0x000fea0003800200 */
.L_x_6118:
        /* <DEDUP_REMOVED lines=20> */
.L_x_6121:
[----:B------:R-:W-:Y:S05]  /*3110*/  BSYNC.RECONVERGENT B0 ;  /* 0x0000000000007941 */ /* 0x000fea0003800200 */
.L_x_6120:
        /* <DEDUP_REMOVED lines=20> */
.L_x_6123:
[----:B------:R-:W-:Y:S05]  /*3260*/  BSYNC.RECONVERGENT B0 ;  /* 0x0000000000007941 */ /* 0x000fea0003800200 */
.L_x_6122:
        /* <DEDUP_REMOVED lines=25> */
.L_x_6117:
        /* <DEDUP_REMOVED lines=56> */
.L_x_6129:
[----:B------:R-:W-:Y:S05]  /*3780*/  BSYNC.RECONVERGENT B0 ;  /* 0x0000000000007941 */ /* 0x000fea0003800200 */
.L_x_6128:
        /* <DEDUP_REMOVED lines=48> */
.L_x_6131:
[----:B------:R-:W-:Y:S05]  /*3a90*/  BSYNC.RECONVERGENT B0 ;  /* 0x0000000000007941 */ /* 0x000fea0003800200 */
.L_x_6130:
        /* <DEDUP_REMOVED lines=48> */
.L_x_6133:
[----:B------:R-:W-:Y:S05]  /*3da0*/  BSYNC.RECONVERGENT B0 ;  /* 0x0000000000007941 */ /* 0x000fea0003800200 */
.L_x_6132:
        /* <DEDUP_REMOVED lines=47> */
.L_x_6127:
[----:B------:R-:W-:Y:S05]  /*40a0*/  BSYNC.RECONVERGENT B1 ;  /* 0x0000000000017941 */ /* 0x000fea0003800200 */
.L_x_6126:
        /* <DEDUP_REMOVED lines=67> */
.L_x_6137:
[----:B------:R-:W-:Y:S05]  /*44e0*/  BSYNC.RECONVERGENT B0 ;  /* 0x0000000000007941 */ /* 0x000fea0003800200 */
.L_x_6136:
        /* <DEDUP_REMOVED lines=48> */
.L_x_6139:
[----:B------:R-:W-:Y:S05]  /*47f0*/  BSYNC.RECONVERGENT B0 ;  /* 0x0000000000007941 */ /* 0x000fea0003800200 */
.L_x_6138:
        /* <DEDUP_REMOVED lines=48> */
.L_x_6141:
[----:B------:R-:W-:Y:S05]  /*4b00*/  BSYNC.RECONVERGENT B0 ;  /* 0x0000000000007941 */ /* 0x000fea0003800200 */
.L_x_6140:
        /* <DEDUP_REMOVED lines=47> */
.L_x_6135:
[----:B------:R-:W-:Y:S05]  /*4e00*/  BSYNC.RECONVERGENT B1 ;  /* 0x0000000000017941 */ /* 0x000fea0003800200 */
.L_x_6134:
        /* <DEDUP_REMOVED lines=65> */
.L_x_6145:
[----:B------:R-:W-:Y:S05]  /*5220*/  BSYNC.RECONVERGENT B0 ;  /* 0x0000000000007941 */ /* 0x000fea0003800200 */
.L_x_6144:
        /* <DEDUP_REMOVED lines=48> */
.L_x_6147:
[----:B------:R-:W-:Y:S05]  /*5530*/  BSYNC.RECONVERGENT B0 ;  /* 0x0000000000007941 */ /* 0x000fea0003800200 */
.L_x_6146:
        /* <DEDUP_REMOVED lines=48> */
.L_x_6149:
[----:B------:R-:W-:Y:S05]  /*5840*/  BSYNC.RECONVERGENT B0 ;  /* 0x0000000000007941 */ /* 0x000fea0003800200 */
.L_x_6148:
        /* <DEDUP_REMOVED lines=47> */
.L_x_6143:
[----:B------:R-:W-:Y:S05]  /*5b40*/  BSYNC.RECONVERGENT B1 ;  /* 0x0000000000017941 */ /* 0x000fea0003800200 */
.L_x_6142:
        /* <DEDUP_REMOVED lines=67> */
.L_x_6153:
[----:B------:R-:W-:Y:S05]  /*5f80*/  BSYNC.RECONVERGENT B0 ;  /* 0x0000000000007941 */ /* 0x000fea0003800200 */
.L_x_6152:
        /* <DEDUP_REMOVED lines=48> */
.L_x_6155:
[----:B------:R-:W-:Y:S05]  /*6290*/  BSYNC.RECONVERGENT B0 ;  /* 0x0000000000007941 */ /* 0x000fea0003800200 */
.L_x_6154:
        /* <DEDUP_REMOVED lines=48> */
.L_x_6157:
[----:B------:R-:W-:Y:S05]  /*65a0*/  BSYNC.RECONVERGENT B0 ;  /* 0x0000000000007941 */ /* 0x000fea0003800200 */
.L_x_6156:
        /* <DEDUP_REMOVED lines=47> */
.L_x_6151:
[----:B------:R-:W-:Y:S05]  /*68a0*/  BSYNC.RECONVERGENT B1 ;  /* 0x0000000000017941 */ /* 0x000fea0003800200 */
.L_x_6150:
        /* <DEDUP_REMOVED lines=8> */
.L_x_6125:
        /* <DEDUP_REMOVED lines=95> */
.L_x_6161:
[----:B------:R-:W-:Y:S05]  /*6f20*/  BSYNC.RECONVERGENT B0 ;  /* 0x0000000000007941 */ /* 0x000fea0003800200 */
.L_x_6160:
        /* <DEDUP_REMOVED lines=89> */
.L_x_6163:
[----:B------:R-:W-:Y:S05]  /*74c0*/  BSYNC.RECONVERGENT B0 ;  /* 0x0000000000007941 */ /* 0x000fea0003800200 */
.L_x_6162:
        /* <DEDUP_REMOVED lines=89> */
.L_x_6165:
[----:B------:R-:W-:Y:S05]  /*7a60*/  BSYNC.RECONVERGENT B0 ;  /* 0x0000000000007941 */ /* 0x000fea0003800200 */
.L_x_6164:
        /* <DEDUP_REMOVED lines=88> */
.L_x_6159:
[----:B------:R-:W-:Y:S05]  /*7ff0*/  BSYNC.RECONVERGENT B1 ;  /* 0x0000000000017941 */ /* 0x000fea0003800200 */
.L_x_6158:
        /* <DEDUP_REMOVED lines=98> */
.L_x_6169:
[----:B------:R-:W-:Y:S05]  /*8620*/  BSYNC.RECONVERGENT B0 ;  /* 0x0000000000007941 */ /* 0x000fea0003800200 */
.L_x_6168:
        /* <DEDUP_REMOVED lines=88> */
.L_x_6171:
[----:B------:R-:W-:Y:S05]  /*8bb0*/  BSYNC.RECONVERGENT B0 ;  /* 0x0000000000007941 */ /* 0x000fea0003800200 */
.L_x_6170:
        /* <DEDUP_REMOVED lines=88> */
.L_x_6173:
[----:B------:R-:W-:Y:S05]  /*9140*/  BSYNC.RECONVERGENT B0 ;  /* 0x0000000000007941 */ /* 0x000fea0003800200 */
.L_x_6172:
        /* <DEDUP_REMOVED lines=86> */
.L_x_6167:
[----:B------:R-:W-:Y:S05]  /*96b0*/  BSYNC.RECONVERGENT B1 ;  /* 0x0000000000017941 */ /* 0x000fea0003800200 */
.L_x_6166:
        /* <DEDUP_REMOVED lines=99> */
.L_x_6177:
[----:B------:R-:W-:Y:S05]  /*9cf0*/  BSYNC.RECONVERGENT B0 ;  /* 0x0000000000007941 */ /* 0x000fea0003800200 */
.L_x_6176:
        /* <DEDUP_REMOVED lines=88> */
.L_x_6179:
[----:B------:R-:W-:Y:S05]  /*a280*/  BSYNC.RECONVERGENT B0 ;  /* 0x0000000000007941 */ /* 0x000fea0003800200 */
.L_x_6178:
        /* <DEDUP_REMOVED lines=87> */
.L_x_6181:
[----:B------:R-:W-:Y:S05]  /*a800*/  BSYNC.RECONVERGENT B0 ;  /* 0x0000000000007941 */ /* 0x000fea0003800200 */
.L_x_6180:
        /* <DEDUP_REMOVED lines=86> */
.L_x_6175:
[----:B------:R-:W-:Y:S05]  /*ad70*/  BSYNC.RECONVERGENT B1 ;  /* 0x0000000000017941 */ /* 0x000fea0003800200 */
.L_x_6174:
        /* <DEDUP_REMOVED lines=102> */
.L_x_6185:
[----:B------:R-:W-:Y:S05]  /*b3e0*/  BSYNC.RECONVERGENT B0 ;  /* 0x0000000000007941 */ /* 0x000fea0003800200 */
.L_x_6184:
        /* <DEDUP_REMOVED lines=87> */
.L_x_6187:
[----:B------:R-:W-:Y:S05]  /*b960*/  BSYNC.RECONVERGENT B0 ;  /* 0x0000000000007941 */ /* 0x000fea0003800200 */
.L_x_6186:
        /* <DEDUP_REMOVED lines=87> */
.L_x_6189:
[----:B------:R-:W-:Y:S05]  /*bee0*/  BSYNC.RECONVERGENT B0 ;  /* 0x0000000000007941 */ /* 0x000fea0003800200 */
.L_x_6188:
        /* <DEDUP_REMOVED lines=86> */
.L_x_6183:
[----:B------:R-:W-:Y:S05]  /*c450*/  BSYNC.RECONVERGENT B1 ;  /* 0x0000000000017941 */ /* 0x000fea0003800200 */
.L_x_6182:
[----:B------:R-:W5:Y:S08]  /*c460*/  LDC R3, c[0x0][0x450] ;  /* 0x00011400ff037b82 */ /* 0x000f700000000800 */
[----:B------:R-:W1:Y:S01]  /*c470*/  LDC R18, c[0x0][0x450] ;  /* 0x00011400ff127b82 */ /* 0x000e620000000800 */
[----:B-----5:R-:W-:Y:S05]  /*c480*/  IMAD.U32 R3, R3, -0x20, RZ ;  /* 0xffffffe003037824 */ /* 0x020fea00078e00ff */
[C---:B------:R-:W-:Y:S02]  /*c490*/  LEA R82, P1, R3.reuse, R82, 0x1 ;  /* 0x0000005203527211 */ /* 0x040fe400078208ff */
[C---:B------:R-:W-:Y:S02]  /*c4a0*/  LEA R80, P0, R3.reuse, R80, 0x1 ;  /* 0x0000005003507211 */ /* 0x040fe400078008ff */
[C---:B------:R-:W-:Y:S02]  /*c4b0*/  LEA.HI.X.SX32 R83, R3.reuse, R83, 0x1, P1 ;  /* 0x0000005303537211 */ /* 0x040fe400008f0eff */
[----:B-1----:R-:W-:Y:S09]  /*c4c0*/  LEA.HI.X.SX32 R81, R3, R81, 0x1, P0 ;  /* 0x0000005103517211 */ /* 0x002ff200000f0eff */
.L_x_6124:
[----:B------:R-:W-:Y:S05]  /*c4d0*/  BSYNC.RECONVERGENT B2 ;  /* 0x0000000000027941 */ /* 0x000fea0003800200 */
.L_x_6116:
        /* <DEDUP_REMOVED lines=89> */
.L_x_6190:
[----:B------:R-:W-:Y:S01]  /*ca70*/  UISETP.GT.AND UP0, UPT, UR18, UR6, UPT ;  /* 0x000000061200728c */ /* 0x000fe2000bf04270 */
[----:B------:R-:W-:Y:S02]  /*ca80*/  IADD3 R78, P1, PT, R78, R85, RZ ;  /* 0x000000554e4e7210 */ /* 0x000fe40007f3e0ff */
[----:B------:R-:W-:Y:S03]  /*ca90*/  IADD3 R14, P0, PT, R14, R89, RZ ;  /* 0x000000590e0e7210 */ /* 0x000fe60007f1e0ff */
[----:B------:R-:W-:Y:S02]  /*caa0*/  IMAD.X R79, R79, 0x1, R84, P1 ;  /* 0x000000014f4f7824 */ /* 0x000fe400008e0654 */
[----:B------:R-:W-:Y:S01]  /*cab0*/  IMAD.X R15, R15, 0x1, R87, P0 ;  /* 0x000000010f0f7824 */ /* 0x000fe200000e0657 */
[----:B------:R-:W-:Y:S07]  /*cac0*/  BRA.U UP0, `(.L_x_6191) ;  /* 0xffffff5d00647547 */ /* 0x000fee000b83ffff */
.L_x_6107:
        /* <DEDUP_REMOVED lines=57> */
.L_x_6195:
[----:B------:R-:W-:Y:S05]  /*ce60*/  BSYNC.RECONVERGENT B0 ;  /* 0x0000000000007941 */ /* 0x000fea0003800200 */
.L_x_6194:
        /* <DEDUP_REMOVED lines=29> */
.L_x_6197:
[----:B------:R-:W-:Y:S05]  /*d040*/  BSYNC.RECONVERGENT B0 ;  /* 0x0000000000007941 */ /* 0x000fea0003800200 */
.L_x_6196:
        /* <DEDUP_REMOVED lines=29> */
.L_x_6199:
[----:B------:R-:W-:Y:S05]  /*d220*/  BSYNC.RECONVERGENT B0 ;  /* 0x0000000000007941 */ /* 0x000fea0003800200 */
.L_x_6198:
        /* <DEDUP_REMOVED lines=30> */
.L_x_6193:
        /* <DEDUP_REMOVED lines=81> */
.L_x_6207:
[----:B------:R-:W-:Y:S05]  /*d920*/  BSYNC.RECONVERGENT B0 ;  /* 0x0000000000007941 */ /* 0x000fea0003800200 */
.L_x_6206:
[----:B-----5:R-:W-:Y:S01]  /*d930*/  IMAD.MOV.U32 R6, RZ, RZ, R22 ;  /* 0x000000ffff067224 */ /* 0x020fe200078e0016 */
[----:B------:R-:W-:Y:S01]  /*d940*/  MOV R4, R20 ;  /* 0x0000001400047202 */ /* 0x000fe20000000f00 */
[----:B------:R-:W-:Y:S01]  /*d950*/  IMAD.MOV.U32 R7, RZ, RZ, R23 ;  /* 0x000000ffff077224 */ /* 0x000fe200078e0017 */
[----:B------:R-:W-:Y:S02]  /*d960*/  MOV R5, R21 ;  /* 0x0000001500057202 */ /* 0x000fe40000000f00 */
.L_x_6205:
[----:B------:R-:W-:Y:S05]  /*d970*/  BSYNC.RECONVERGENT B1 ;  /* 0x0000000000017941 */ /* 0x000fea0003800200 */
.L_x_6204:
        /* <DEDUP_REMOVED lines=48> */
.L_x_6211:
[----:B------:R-:W-:Y:S05]  /*dc80*/  BSYNC.RECONVERGENT B0 ;  /* 0x0000000000007941 */ /* 0x000fea0003800200 */
.L_x_6210:
[----:B-----5:R4:W-:Y:S02]  /*dc90*/  STS.128 [R245+0x2000], R20 ;  /* 0x00200014f5007388 */ /* 0x0209e40000000c00 */
.L_x_6209:
[----:B------:R-:W-:Y:S05]  /*dca0*/  BSYNC.RECONVERGENT B1 ;  /* 0x0000000000017941 */ /* 0x000fea0003800200 */
.L_x_6208:
        /* <DEDUP_REMOVED lines=47> */
.L_x_6215:
[----:B------:R-:W-:Y:S05]  /*dfa0*/  BSYNC.RECONVERGENT B0 ;  /* 0x0000000000007941 */ /* 0x000fea0003800200 */
.L_x_6214:
[----:B-----5:R1:W-:Y:S02]  /*dfb0*/  STS.128 [R245+0x4000], R20 ;  /* 0x00400014f5007388 */ /* 0x0203e40000000c00 */
.L_x_6213:
[----:B------:R-:W-:Y:S05]  /*dfc0*/  BSYNC.RECONVERGENT B1 ;  /* 0x0000000000017941 */ /* 0x000fea0003800200 */
.L_x_6212:
        /* <DEDUP_REMOVED lines=47> */
.L_x_6217:
[----:B------:R-:W-:Y:S05]  /*e2c0*/  BSYNC.RECONVERGENT B0 ;  /* 0x0000000000007941 */ /* 0x000fea0003800200 */
.L_x_6216:
[----:B-----5:R4:W-:Y:S02]  /*e2d0*/  STS.128 [R245+0x6000], R20 ;  /* 0x00600014f5007388 */ /* 0x0209e40000000c00 */
.L_x_6203:
[----:B------:R-:W-:Y:S05]  /*e2e0*/  BSYNC.RECONVERGENT B2 ;  /* 0x0000000000027941 */ /* 0x000fea0003800200 */
.L_x_6202:
        /* <DEDUP_REMOVED lines=64> */
.L_x_6223:
[----:B------:R-:W-:Y:S05]  /*e6f0*/  BSYNC.RECONVERGENT B0 ;  /* 0x0000000000007941 */ /* 0x000fea0003800200 */
.L_x_6222:
[----:B-----5:R1:W-:Y:S02]  /*e700*/  STS.128 [R245+0x800], R20 ;  /* 0x00080014f5007388 */ /* 0x0203e40000000c00 */
.L_x_6221:
[----:B------:R-:W-:Y:S05]  /*e710*/  BSYNC.RECONVERGENT B1 ;  /* 0x0000000000017941 */ /* 0x000fea0003800200 */
.L_x_6220:
        /* <DEDUP_REMOVED lines=57> */
.L_x_6227:
[----:B------:R-:W-:Y:S05]  /*eab0*/  BSYNC.RECONVERGENT B0 ;  /* 0x0000000000007941 */ /* 0x000fea0003800200 */
.L_x_6226:
[----:B-----5:R4:W-:Y:S02]  /*eac0*/  STS.128 [R245+0x2800], R20 ;  /* 0x00280014f5007388 */ /* 0x0209e40000000c00 */
.L_x_6225:
[----:B------:R-:W-:Y:S05]  /*ead0*/  BSYNC.RECONVERGENT B1 ;  /* 0x0000000000017941 */ /* 0x000fea0003800200 */
.L_x_6224:
        /* <DEDUP_REMOVED lines=57> */
.L_x_6231:
[----:B------:R-:W-:Y:S05]  /*ee70*/  BSYNC.RECONVERGENT B0 ;  /* 0x0000000000007941 */ /* 0x000fea0003800200 */
.L_x_6230:
[----:B-----5:R4:W-:Y:S02]  /*ee80*/  STS.128 [R245+0x4800], R20 ;  /* 0x00480014f5007388 */ /* 0x0209e40000000c00 */
.L_x_6229:
[----:B------:R-:W-:Y:S05]  /*ee90*/  BSYNC.RECONVERGENT B1 ;  /* 0x0000000000017941 */ /* 0x000fea0003800200 */
.L_x_6228:
        /* <DEDUP_REMOVED lines=57> */
.L_x_6233:
[----:B------:R-:W-:Y:S05]  /*f230*/  BSYNC.RECONVERGENT B0 ;  /* 0x0000000000007941 */ /* 0x000fea0003800200 */
.L_x_6232:
[----:B-----5:R4:W-:Y:S02]  /*f240*/  STS.128 [R245+0x6800], R20 ;  /* 0x00680014f5007388 */ /* 0x0209e40000000c00 */
.L_x_6219:
[----:B------:R-:W-:Y:S05]  /*f250*/  BSYNC.RECONVERGENT B2 ;  /* 0x0000000000027941 */ /* 0x000fea0003800200 */
.L_x_6218:
        /* <DEDUP_REMOVED lines=64> */
.L_x_6239:
[----:B------:R-:W-:Y:S05]  /*f660*/  BSYNC.RECONVERGENT B0 ;  /* 0x0000000000007941 */ /* 0x000fea0003800200 */
.L_x_6238:
[----:B-----5:R4:W-:Y:S02]  /*f670*/  STS.128 [R245+0x1000], R20 ;  /* 0x00100014f5007388 */ /* 0x0209e40000000c00 */
.L_x_6237:
[----:B------:R-:W-:Y:S05]  /*f680*/  BSYNC.RECONVERGENT B1 ;  /* 0x0000000000017941 */ /* 0x000fea0003800200 */
.L_x_6236:
        /* <DEDUP_REMOVED lines=56> */
.L_x_6243:
[----:B------:R-:W-:Y:S05]  /*fa10*/  BSYNC.RECONVERGENT B0 ;  /* 0x0000000000007941 */ /* 0x000fea0003800200 */
.L_x_6242:
[----:B-----5:R1:W-:Y:S02]  /*fa20*/  STS.128 [R245+0x3000], R20 ;  /* 0x00300014f5007388 */ /* 0x0203e40000000c00 */
.L_x_6241:
[----:B------:R-:W-:Y:S05]  /*fa30*/  BSYNC.RECONVERGENT B1 ;  /* 0x0000000000017941 */ /* 0x000fea0003800200 */
.L_x_6240:
        /* <DEDUP_REMOVED lines=56> */
.L_x_6247:
[----:B------:R-:W-:Y:S05]  /*fdc0*/  BSYNC.RECONVERGENT B0 ;  /* 0x0000000000007941 */ /* 0x000fea0003800200 */
.L_x_6246:
[----:B-----5:R4:W-:Y:S02]  /*fdd0*/  STS.128 [R245+0x5000], R20 ;  /* 0x00500014f5007388 */ /* 0x0209e40000000c00 */
.L_x_6245:
[----:B------:R-:W-:Y:S05]  /*fde0*/  BSYNC.RECONVERGENT B1 ;  /* 0x0000000000017941 */ /* 0x000fea0003800200 */
.L_x_6244:
        /* <DEDUP_REMOVED lines=55> */
.L_x_6249:
[----:B------:R-:W-:Y:S05]  /*10160*/  BSYNC.RECONVERGENT B0 ;  /* 0x0000000000007941 */ /* 0x000fea0003800200 */
.L_x_6248:
[----:B-----5:R4:W-:Y:S02]  /*10170*/  STS.128 [R245+0x7000], R20 ;  /* 0x00700014f5007388 */ /* 0x0209e40000000c00 */
.L_x_6235:
[----:B------:R-:W-:Y:S05]  /*10180*/  BSYNC.RECONVERGENT B2 ;  /* 0x0000000000027941 */ /* 0x000fea0003800200 */
.L_x_6234:
        /* <DEDUP_REMOVED lines=65> */
.L_x_6253:
[----:B------:R-:W-:Y:S05]  /*105a0*/  BSYNC.RECONVERGENT B0 ;  /* 0x0000000000007941 */ /* 0x000fea0003800200 */
.L_x_6252:
[----:B-----5:R4:W-:Y:S02]  /*105b0*/  STS.128 [R245+0x1800], R20 ;  /* 0x00180014f5007388 */ /* 0x0209e40000000c00 */
.L_x_6251:
[----:B------:R-:W-:Y:S05]  /*105c0*/  BSYNC.RECONVERGENT B1 ;  /* 0x0000000000017941 */ /* 0x000fea0003800200 */
.L_x_6250:
        /* <DEDUP_REMOVED lines=57> */
.L_x_6257:
[----:B------:R-:W-:Y:S05]  /*10960*/  BSYNC.RECONVERGENT B0 ;  /* 0x0000000000007941 */ /* 0x000fea0003800200 */
.L_x_6256:
[----:B-----5:R1:W-:Y:S02]  /*10970*/  STS.128 [R245+0x3800], R20 ;  /* 0x00380014f5007388 */ /* 0x0203e40000000c00 */
.L_x_6255:
[----:B------:R-:W-:Y:S05]  /*10980*/  BSYNC.RECONVERGENT B1 ;  /* 0x0000000000017941 */ /* 0x000fea0003800200 */
.L_x_6254:
        /* <DEDUP_REMOVED lines=57> */
.L_x_6261:
[----:B------:R-:W-:Y:S05]  /*10d20*/  BSYNC.RECONVERGENT B0 ;  /* 0x0000000000007941 */ /* 0x000fea0003800200 */
.L_x_6260:
[----:B-----5:R4:W-:Y:S02]  /*10d30*/  STS.128 [R245+0x5800], R20 ;  /* 0x00580014f5007388 */ /* 0x0209e40000000c00 */
.L_x_6259:
[----:B------:R-:W-:Y:S05]  /*10d40*/  BSYNC.RECONVERGENT B1 ;  /* 0x0000000000017941 */ /* 0x000fea0003800200 */
.L_x_6258:
        /* <DEDUP_REMOVED lines=56> */
.L_x_6263:
[----:B------:R-:W-:Y:S05]  /*110d0*/  BSYNC.RECONVERGENT B0 ;  /* 0x0000000000007941 */ /* 0x000fea0003800200 */
.L_x_6262:
[----:B-----5:R4:W-:Y:S01]  /*110e0*/  STS.128 [R245+0x7800], R20 ;  /* 0x00780014f5007388 */ /* 0x0209e20000000c00 */
[----:B------:R-:W-:Y:S05]  /*110f0*/  BRA `(.L_x_6200) ;  /* 0x0000005c00087947 */ /* 0x000fea0003800000 */
.L_x_6201:
        /* <DEDUP_REMOVED lines=97> */
.L_x_6268:
[----:B------:R-:W-:Y:S05]  /*11710*/  BSYNC.RECONVERGENT B0 ;  /* 0x0000000000007941 */ /* 0x000fea0003800200 */
.L_x_6267:
[----:B------:R-:W-:Y:S05]  /*11720*/  BSYNC.RECONVERGENT B1 ;  /* 0x0000000000017941 */ /* 0x000fea0003800200 */
.L_x_6266:
        /* <DEDUP_REMOVED lines=88> */
.L_x_6272:
[----:B------:R-:W-:Y:S05]  /*11cb0*/  BSYNC.RECONVERGENT B0 ;  /* 0x0000000000007941 */ /* 0x000fea0003800200 */
.L_x_6271:
[----:B-----5:R4:W-:Y:S02]  /*11cc0*/  STS.128 [R245+0x2000], R24 ;  /* 0x00200018f5007388 */ /* 0x0209e40000000c00 */
.L_x_6270:
[----:B------:R-:W-:Y:S05]  /*11cd0*/  BSYNC.RECONVERGENT B1 ;  /* 0x0000000000017941 */ /* 0x000fea0003800200 */
.L_x_6269:
        /* <DEDUP_REMOVED lines=87> */
.L_x_6276:
[----:B------:R-:W-:Y:S05]  /*12250*/  BSYNC.RECONVERGENT B0 ;  /* 0x0000000000007941 */ /* 0x000fea0003800200 */
.L_x_6275:
[----:B-----5:R1:W-:Y:S02]  /*12260*/  STS.128 [R245+0x4000], R24 ;  /* 0x00400018f5007388 */ /* 0x0203e40000000c00 */
.L_x_6274:
[----:B------:R-:W-:Y:S05]  /*12270*/  BSYNC.RECONVERGENT B1 ;  /* 0x0000000000017941 */ /* 0x000fea0003800200 */
.L_x_6273:
        /* <DEDUP_REMOVED lines=85> */
.L_x_6278:
[----:B------:R-:W-:Y:S05]  /*127d0*/  BSYNC.RECONVERGENT B0 ;  /* 0x0000000000007941 */ /* 0x000fea0003800200 */
.L_x_6277:
[----:B-----5:R4:W-:Y:S02]  /*127e0*/  STS.128 [R245+0x6000], R24 ;  /* 0x00600018f5007388 */ /* 0x0209e40000000c00 */
.L_x_6265:
[----:B------:R-:W-:Y:S05]  /*127f0*/  BSYNC.RECONVERGENT B2 ;  /* 0x0000000000027941 */ /* 0x000fea0003800200 */
.L_x_6264:
        /* <DEDUP_REMOVED lines=94> */
.L_x_6284:
[----:B------:R-:W-:Y:S05]  /*12de0*/  BSYNC.RECONVERGENT B0 ;  /* 0x0000000000007941 */ /* 0x000fea0003800200 */
.L_x_6283:
[----:B-----5:R1:W-:Y:S02]  /*12df0*/  STS.128 [R245+0x800], R24 ;  /* 0x00080018f5007388 */ /* 0x0203e40000000c00 */
.L_x_6282:
[----:B------:R-:W-:Y:S05]  /*12e00*/  BSYNC.RECONVERGENT B1 ;  /* 0x0000000000017941 */ /* 0x000fea0003800200 */
.L_x_6281:
        /* <DEDUP_REMOVED lines=87> */
.L_x_6288:
[----:B------:R-:W-:Y:S05]  /*13380*/  BSYNC.RECONVERGENT B0 ;  /* 0x0000000000007941 */ /* 0x000fea0003800200 */
.L_x_6287:
[----:B-----5:R4:W-:Y:S02]  /*13390*/  STS.128 [R245+0x2800], R24 ;  /* 0x00280018f5007388 */ /* 0x0209e40000000c00 */
.L_x_6286:
[----:B------:R-:W-:Y:S05]  /*133a0*/  BSYNC.RECONVERGENT B1 ;  /* 0x0000000000017941 */ /* 0x000fea0003800200 */
.L_x_6285:
        /* <DEDUP_REMOVED lines=87> */
.L_x_6292:
[----:B------:R-:W-:Y:S05]  /*13920*/  BSYNC.RECONVERGENT B0 ;  /* 0x0000000000007941 */ /* 0x000fea0003800200 */
.L_x_6291:
[----:B-----5:R4:W-:Y:S02]  /*13930*/  STS.128 [R245+0x4800], R24 ;  /* 0x00480018f5007388 */ /* 0x0209e40000000c00 */
.L_x_6290:
[----:B------:R-:W-:Y:S05]  /*13940*/  BSYNC.RECONVERGENT B1 ;  /* 0x0000000000017941 */ /* 0x000fea0003800200 */
.L_x_6289:
        /* <DEDUP_REMOVED lines=87> */
.L_x_6294:
[----:B------:R-:W-:Y:S05]  /*13ec0*/  BSYNC.RECONVERGENT B0 ;  /* 0x0000000000007941 */ /* 0x000fea0003800200 */
.L_x_6293:
[----:B-----5:R1:W-:Y:S02]  /*13ed0*/  STS.128 [R245+0x6800], R4 ;  /* 0x00680004f5007388 */ /* 0x0203e40000000c00 */
.L_x_6280:
[----:B------:R-:W-:Y:S05]  /*13ee0*/  BSYNC.RECONVERGENT B2 ;  /* 0x0000000000027941 */ /* 0x000fea0003800200 */
.L_x_6279:
        /* <DEDUP_REMOVED lines=96> */
.L_x_6300:
[----:B------:R-:W-:Y:S05]  /*144f0*/  BSYNC.RECONVERGENT B0 ;  /* 0x0000000000007941 */ /* 0x000fea0003800200 */
.L_x_6299:
[----:B-----5:R4:W-:Y:S02]  /*14500*/  STS.128 [R245+0x1000], R24 ;  /* 0x00100018f5007388 */ /* 0x0209e40000000c00 */
.L_x_6298:
[----:B------:R-:W-:Y:S05]  /*14510*/  BSYNC.RECONVERGENT B1 ;  /* 0x0000000000017941 */ /* 0x000fea0003800200 */
.L_x_6297:
        /* <DEDUP_REMOVED lines=88> */
.L_x_6304:
[----:B------:R-:W-:Y:S05]  /*14aa0*/  BSYNC.RECONVERGENT B0 ;  /* 0x0000000000007941 */ /* 0x000fea0003800200 */
.L_x_6303:
[----:B-----5:R4:W-:Y:S02]  /*14ab0*/  STS.128 [R245+0x3000], R24 ;  /* 0x00300018f5007388 */ /* 0x0209e40000000c00 */
.L_x_6302:
[----:B------:R-:W-:Y:S05]  /*14ac0*/  BSYNC.RECONVERGENT B1 ;  /* 0x0000000000017941 */ /* 0x000fea0003800200 */
.L_x_6301:
        /* <DEDUP_REMOVED lines=88> */
.L_x_6308:
[----:B------:R-:W-:Y:S05]  /*15050*/  BSYNC.RECONVERGENT B0 ;  /* 0x0000000000007941 */ /* 0x000fea0003800200 */
.L_x_6307:
[----:B-----5:R4:W-:Y:S02]  /*15060*/  STS.128 [R245+0x5000], R24 ;  /* 0x00500018f5007388 */ /* 0x0209e40000000c00 */
.L_x_6306:
[----:B------:R-:W-:Y:S05]  /*15070*/  BSYNC.RECONVERGENT B1 ;  /* 0x0000000000017941 */ /* 0x000fea0003800200 */
.L_x_6305:
        /* <DEDUP_REMOVED lines=87> */
.L_x_6310:
[----:B------:R-:W-:Y:S05]  /*155f0*/  BSYNC.RECONVERGENT B0 ;  /* 0x0000000000007941 */ /* 0x000fea0003800200 */
.L_x_6309:
[----:B-----5:R1:W-:Y:S02]  /*15600*/  STS.128 [R245+0x7000], R4 ;  /* 0x00700004f5007388 */ /* 0x0203e40000000c00 */
.L_x_6296:
[----:B------:R-:W-:Y:S05]  /*15610*/  BSYNC.RECONVERGENT B2 ;  /* 0x0000000000027941 */ /* 0x000fea0003800200 */
.L_x_6295:
        /* <DEDUP_REMOVED lines=95> */
.L_x_6314:
[----:B------:R-:W-:Y:S05]  /*15c10*/  BSYNC.RECONVERGENT B0 ;  /* 0x0000000000007941 */ /* 0x000fea0003800200 */
.L_x_6313:
[----:B-----5:R4:W-:Y:S02]  /*15c20*/  STS.128 [R245+0x1800], R24 ;  /* 0x00180018f5007388 */ /* 0x0209e40000000c00 */
.L_x_6312:
[----:B------:R-:W-:Y:S05]  /*15c30*/  BSYNC.RECONVERGENT B1 ;  /* 0x0000000000017941 */ /* 0x000fea0003800200 */
.L_x_6311:
        /* <DEDUP_REMOVED lines=87> */
.L_x_6318:
[----:B------:R-:W-:Y:S05]  /*161b0*/  BSYNC.RECONVERGENT B0 ;  /* 0x0000000000007941 */ /* 0x000fea0003800200 */
.L_x_6317:
[----:B-----5:R1:W-:Y:S02]  /*161c0*/  STS.128 [R245+0x3800], R24 ;  /* 0x00380018f5007388 */ /* 0x0203e40000000c00 */
.L_x_6316:
[----:B------:R-:W-:Y:S05]  /*161d0*/  BSYNC.RECONVERGENT B1 ;  /* 0x0000000000017941 */ /* 0x000fea0003800200 */
.L_x_6315:
        /* <DEDUP_REMOVED lines=87> */
.L_x_6322:
[----:B------:R-:W-:Y:S05]  /*16750*/  BSYNC.RECONVERGENT B0 ;  /* 0x0000000000007941 */ /* 0x000fea0003800200 */
.L_x_6321:
[----:B-----5:R4:W-:Y:S02]  /*16760*/  STS.128 [R245+0x5800], R24 ;  /* 0x00580018f5007388 */ /* 0x0209e40000000c00 */
.L_x_6320:
[----:B------:R-:W-:Y:S05]  /*16770*/  BSYNC.RECONVERGENT B1 ;  /* 0x0000000000017941 */ /* 0x000fea0003800200 */
.L_x_6319:
        /* <DEDUP_REMOVED lines=88> */
.L_x_6324:
[----:B------:R-:W-:Y:S05]  /*16d00*/  BSYNC.RECONVERGENT B0 ;  /* 0x0000000000007941 */ /* 0x000fea0003800200 */
.L_x_6323:
[----:B-----5:R1:W-:Y:S02]  /*16d10*/  STS.128 [R245+0x7800], R4 ;  /* 0x00780004f5007388 */ /* 0x0203e40000000c00 */
.L_x_6200:
[----:B------:R-:W-:Y:S05]  /*16d20*/  BSYNC.RECONVERGENT B3 ;  /* 0x0000000000037941 */ /* 0x000fea0003800200 */
.L_x_6192:
        /* <DEDUP_REMOVED lines=36> */
.L_x_6326:
[----:B------:R-:W-:Y:S05]  /*16f70*/  BSYNC.RECONVERGENT B0 ;  /* 0x0000000000007941 */ /* 0x000fea0003800200 */
.L_x_6325:
        /* <DEDUP_REMOVED lines=31> */
.L_x_6328:
[----:B------:R-:W-:Y:S05]  /*17170*/  BSYNC.RECONVERGENT B0 ;  /* 0x0000000000007941 */ /* 0x000fea0003800200 */
.L_x_6327:
        /* <DEDUP_REMOVED lines=31> */
.L_x_6330:
[----:B------:R-:W-:Y:S05]  /*17370*/  BSYNC.RECONVERGENT B0 ;  /* 0x0000000000007941 */ /* 0x000fea0003800200 */
.L_x_6329:
        /* <DEDUP_REMOVED lines=32> */
.L_x_6332:
[----:B------:R-:W-:Y:S05]  /*17580*/  BSYNC.RECONVERGENT B0 ;  /* 0x0000000000007941 */ /* 0x000fea0003800200 */
.L_x_6331:
        /* <DEDUP_REMOVED lines=54> */
.L_x_6334:
[----:B------:R1:W-:Y:S04]  /*178f0*/  STS.128 [R245+0x10000], RZ ;  /* 0x010000fff5007388 */ /* 0x0003e80000000c00 */
[----:B------:R1:W-:Y:S04]  /*17900*/  STS.128 [R245+0x12000], RZ ;  /* 0x012000fff5007388 */ /* 0x0003e80000000c00 */
[----:B------:R1:W-:Y:S04]  /*17910*/  STS.128 [R245+0x14000], RZ ;  /* 0x014000fff5007388 */ /* 0x0003e80000000c00 */
[----:B------:R1:W-:Y:S02]  /*17920*/  STS.128 [R245+0x16000], RZ ;  /* 0x016000fff5007388 */ /* 0x0003e40000000c00 */
.L_x_6335:
[----:B------:R-:W-:Y:S05]  /*17930*/  BSYNC.RECONVERGENT B0 ;  /* 0x0000000000007941 */ /* 0x000fea0003800200 */
.L_x_6333:
[----:B------:R-:W-:Y:S01]  /*17940*/  ISETP.GE.AND P0, PT, R28, UR15, PT ;  /* 0x0000000f1c007c0c */ /* 0x000fe2000bf06270 */
[----:B------:R-:W-:Y:S01]  /*17950*/  IMAD.IADD R97, R60, 0x1, R177 ;  /* 0x000000013c617824 */ /* 0x000fe200078e02b1 */
[----:B--2---:R-:W-:Y:S01]  /*17960*/  LOP3.LUT R3, R62, 0x8, R61, 0x78, !PT ;  /* 0x000000083e037812 */ /* 0x004fe200078e783d */
        /* <DEDUP_REMOVED lines=12> */
[----:B------:R-:W-:Y:S02]  /*17a30*/  IMAD.U32 R3, RZ, RZ, UR34 ;  /* 0x00000022ff037e24 */ /* 0x000fe4000f8e00ff */
        /* <DEDUP_REMOVED lines=27> */
.L_x_6337:
[----:B------:R-:W-:Y:S05]  /*17bf0*/  BSYNC.RECONVERGENT B0 ;  /* 0x0000000000007941 */ /* 0x000fea0003800200 */
.L_x_6336:
[----:B------:R1:W-:Y:S01]  /*17c00*/  @P6 STS.128 [R245+0x11000], RZ ;  /* 0x011000fff5006388 */ /* 0x0003e20000000c00 */
[----:B------:R-:W-:Y:S03]  /*17c10*/  BSSY.RECONVERGENT B0, `(.L_x_6338) ;  /* 0x0000021000007945 */ /* 0x000fe60003800200 */
[----:B------:R1:W-:Y:S04]  /*17c20*/  @P6 STS.128 [R245+0x13000], RZ ;  /* 0x013000fff5006388 */ /* 0x0003e80000000c00 */
[----:B------:R1:W-:Y:S04]  /*17c30*/  @P6 STS.128 [R245+0x15000], RZ ;  /* 0x015000fff5006388 */ /* 0x0003e80000000c00 */
[----:B------:R1:W-:Y:S01]  /*17c40*/  @P6 STS.128 [R245+0x17000], RZ ;  /* 0x017000fff5006388 */ /* 0x0003e20000000c00 */
[----:B------:R-:W-:Y:S05]  /*17c50*/  @P6 BRA `(.L_x_6339) ;  /* 0x0000000000706947 */ /* 0x000fea0003800000 */
[----:B---3--:R-:W4:Y:S01]  /*17c60*/  LDC.64 R2, c[0x0][0x3c0] ;  /* 0x0000f000ff027b82 */ /* 0x008f220000000a00 */
[----:B------:R-:W3:Y:S02]  /*17c70*/  LDCU UR8, c[0x0][0x440] ;  /* 0x00008800ff0877ac */ /* 0x000ee40008000800 */
[----:B---3--:R-:W-:Y:S02]  /*17c80*/  ISETP.GE.AND P3, PT, R12, UR8, PT ;  /* 0x000000080c007c0c */ /* 0x008fe4000bf66270 */
        /* <DEDUP_REMOVED lines=25> */
.L_x_6339:
[----:B------:R-:W-:Y:S05]  /*17e20*/  BSYNC.RECONVERGENT B0 ;  /* 0x0000000000007941 */ /* 0x000fea0003800200 */
.L_x_6338:
        /* <DEDUP_REMOVED lines=35> */
.L_x_6341:
[----:B------:R-:W-:Y:S05]  /*18060*/  BSYNC.RECONVERGENT B0 ;  /* 0x0000000000007941 */ /* 0x000fea0003800200 */
.L_x_6340:
[----:B------:R-:W-:Y:S01]  /*18070*/  LDSM.16.M88.4 R84, [R97] ;  /* 0x000000006154783b */ /* 0x000fe20000000200 */
[----:B------:R-:W-:Y:S01]  /*18080*/  IMAD.MOV.U32 R8, RZ, RZ, 0x20 ;  /* 0x00000020ff087424 */ /* 0x000fe200078e00ff */
[C---:B------:R-:W-:Y:S01]  /*18090*/  LOP3.LUT P0, RZ, R61.reuse, 0x2, RZ, 0xc0, !PT ;  /* 0x000000023dff7812 */ /* 0x040fe2000780c0ff */
[----:B------:R-:W-:Y:S01]  /*180a0*/  VIADD R221, R96, UR6 ;  /* 0x0000000660dd7c36 */ /* 0x000fe20008000000 */
[----:B------:R-:W2:Y:S01]  /*180b0*/  LDSM.16.M88.4 R52, [R96+UR6+0x8000] ;  /* 0x008000066034783b */ /* 0x000ea20008000200 */
[----:B---3--:R-:W-:Y:S01]  /*180c0*/  LOP3.LUT R2, R61, 0x4, RZ, 0xc0, !PT ;  /* 0x000000043d027812 */ /* 0x008fe200078ec0ff */
[----:B------:R-:W-:Y:S01]  /*180d0*/  IMAD.MOV.U32 R167, RZ, RZ, 0x40 ;  /* 0x00000040ffa77424 */ /* 0x000fe200078e00ff */
[----:B------:R-:W-:Y:S01]  /*180e0*/  SEL R8, R8, 0xffffffe0, !P0 ;  /* 0xffffffe008087807 */ /* 0x000fe20004000000 */
[----:B------:R-:W3:Y:S01]  /*180f0*/  LDSM.16.M88.4 R44, [R96+UR6+0x8800] ;  /* 0x00880006602c783b */ /* 0x000ee20008000200 */
[----:B------:R-:W-:Y:S01]  /*18100*/  ISETP.NE.AND P0, PT, R2, RZ, PT ;  /* 0x000000ff0200720c */ /* 0x000fe20003f05270 */
[----:B------:R-:W1:Y:S01]  /*18110*/  LDCU.64 UR8, c[0x0][0x508] ;  /* 0x0000a100ff0877ac */ /* 0x000e620008000a00 */
[----:B------:R-:W-:Y:S01]  /*18120*/  SHF.R.U32.HI R212, RZ, 0x1, R61 ;  /* 0x00000001ffd47819 */ /* 0x000fe2000001163d */
[--C-:B------:R-:W-:Y:S01]  /*18130*/  IMAD.IADD R62, R97, 0x1, R8.reuse ;  /* 0x00000001613e7824 */ /* 0x100fe200078e0208 */
[----:B----4-:R-:W4:Y:S01]  /*18140*/  LDSM.16.M88.4 R36, [R96+UR6+0x9000] ;  /* 0x009000066024783b */ /* 0x010f220008000200 */
[----:B------:R-:W-:Y:S01]  /*18150*/  IMAD.IADD R0, R221, 0x1, R8 ;  /* 0x00000001dd007824 */ /* 0x000fe200078e0208 */
[----:B------:R-:W-:Y:S01]  /*18160*/  SEL R167, R167, 0xffffffc0, !P0 ;  /* 0xffffffc0a7a77807 */ /* 0x000fe20004000000 */
[----:B------:R-:W-:Y:S01]  /*18170*/  IMAD.U32 R234, RZ, RZ, UR29 ;  /* 0x0000001dffea7e24 */ /* 0x000fe2000f8e00ff */
[----:B------:R-:W-:Y:S01]  /*18180*/  LDSM.16.M88.4 R64, [R62] ;  /* 0x000000003e40783b */ /* 0x000fe20000000200 */
[----:B------:R-:W-:-:S02]  /*18190*/  UISETP.GT.AND UP0, UPT, UR35, UR7, UPT ;  /* 0x000000072300728c */ /* 0x000fc4000bf04270 */
[--C-:B------:R-:W-:Y:S01]  /*181a0*/  IMAD.IADD R63, R97, 0x1, R167.reuse ;  /* 0x00000001613f7824 */ /* 0x100fe200078e02a7 */
[----:B------:R-:W4:Y:S01]  /*181b0*/  LDSM.16.M88.4 R20, [R0+0x8000] ;  /* 0x008000000014783b */ /* 0x000f220000000200 */
[----:B------:R-:W-:Y:S02]  /*181c0*/  IMAD.IADD R15, R221, 0x1, R167 ;  /* 0x00000001dd0f7824 */ /* 0x000fe400078e02a7 */
[C---:B------:R-:W-:Y:S01]  /*181d0*/  IMAD.IADD R2, R8.reuse, 0x1, R63 ;  /* 0x0000000108027824 */ /* 0x040fe200078e023f */
[----:B------:R-:W4:Y:S01]  /*181e0*/  LDSM.16.M88.4 R24, [R96+UR6+0x9800] ;  /* 0x009800066018783b */ /* 0x000f220008000200 */
[----:B------:R-:W-:Y:S01]  /*181f0*/  IMAD.IADD R3, R8, 0x1, R15 ;  /* 0x0000000108037824 */ /* 0x000fe200078e020f */
[----:B-1----:R-:W-:Y:S02]  /*18200*/  UIADD3 UR8, UPT, UPT, UR29, UR8, -UR22 ;  /* 0x000000081d087290 */ /* 0x002fe4000fffe816 */
[----:B------:R-:W1:Y:S04]  /*18210*/  LDSM.16.M88.4 R16, [R0+0x8800] ;  /* 0x008800000010783b */ /* 0x000e680000000200 */
[----:B------:R-:W1:Y:S04]  /*18220*/  LDSM.16.M88.4 R4, [R0+0x9000] ;  /* 0x009000000004783b */ /* 0x000e680000000200 */
[----:B------:R-:W-:Y:S04]  /*18230*/  LDSM.16.M88.4 R68, [R63] ;  /* 0x000000003f44783b */ /* 0x000fe80000000200 */
[----:B------:R-:W1:Y:S01]  /*18240*/  LDSM.16.M88.4 R28, [R15+0x8000] ;  /* 0x008000000f1c783b */ /* 0x000e620000000200 */
[C---:B--2---:R-:W-:Y:S03]  /*18250*/  HMMA.16816.F32.BF16 R56, R84.reuse, R52, RZ ;  /* 0x000000345438723c */ /* 0x044fe600000418ff */
[----:B-----5:R-:W2:Y:S04]  /*18260*/  LDSM.16.M88.4 R80, [R0+0x9800] ;  /* 0x009800000050783b */ /* 0x020ea80000000200 */
[----:B------:R-:W-:Y:S01]  /*18270*/  LDSM.16.M88.4 R76, [R15+0x9000] ;  /* 0x009000000f4c783b */ /* 0x000fe20000000200 */
[C---:B------:R-:W-:Y:S03]  /*18280*/  HMMA.16816.F32.BF16 R52, R84.reuse, R54, RZ ;  /* 0x000000365434723c */ /* 0x040fe600000418ff */
[----:B------:R-:W-:Y:S04]  /*18290*/  LDSM.16.M88.4 R72, [R15+0x9800] ;  /* 0x009800000f48783b */ /* 0x000fe80000000200 */
[----:B------:R-:W-:Y:S01]  /*182a0*/  LDSM.16.M88.4 R88, [R97+0x2000] ;  /* 0x002000006158783b */ /* 0x000fe20000000200 */
[C---:B---3--:R-:W-:Y:S03]  /*182b0*/  HMMA.16816.F32.BF16 R48, R84.reuse, R44, RZ ;  /* 0x0000002c5430723c */ /* 0x048fe600000418ff */
[----:B------:R-:W-:Y:S04]  /*182c0*/  LDSM.16.M88.4 R92, [R96+UR6+0xb800] ;  /* 0x00b80006605c783b */ /* 0x000fe80008000200 */
[----:B------:R-:W0:Y:S01]  /*182d0*/  LDGDEPBAR ;  /* 0x00000000000079af */ /* 0x000e220000000000 */
[C---:B------:R-:W-:Y:S08]  /*182e0*/  HMMA.16816.F32.BF16 R44, R84.reuse, R46, RZ ;  /* 0x0000002e542c723c */ /* 0x040ff000000418ff */
[C---:B----4-:R-:W-:Y:S08]  /*182f0*/  HMMA.16816.F32.BF16 R40, R84.reuse, R36, RZ ;  /* 0x000000245428723c */ /* 0x050ff000000418ff */
[----:B------:R-:W-:Y:S08]  /*18300*/  HMMA.16816.F32.BF16 R36, R84, R38, RZ ;  /* 0x000000265424723c */ /* 0x000ff000000418ff */
[C---:B------:R-:W-:Y:S08]  /*18310*/  HMMA.16816.F32.BF16 R56, R64.reuse, R20, R56 ;  /* 0x000000144038723c */ /* 0x040ff00000041838 */
[----:B------:R-:W-:Y:S01]  /*18320*/  HMMA.16816.F32.BF16 R52, R64, R22, R52 ;  /* 0x000000164034723c */ /* 0x000fe20000041834 */
[----:B------:R-:W3:Y:S07]  /*18330*/  LDSM.16.M88.4 R20, [R15+0x8800] ;  /* 0x008800000f14783b */ /* 0x000eee0000000200 */
[C---:B------:R-:W-:Y:S08]  /*18340*/  HMMA.16816.F32.BF16 R32, R84.reuse, R24, RZ ;  /* 0x000000185420723c */ /* 0x040ff000000418ff */
[----:B------:R-:W-:Y:S01]  /*18350*/  HMMA.16816.F32.BF16 R84, R84, R26, RZ ;  /* 0x0000001a5454723c */ /* 0x000fe200000418ff */
[----:B------:R-:W-:Y:S07]  /*18360*/  LDSM.16.M88.4 R24, [R2] ;  /* 0x000000000218783b */ /* 0x000fee0000000200 */
[C---:B-1----:R-:W-:Y:S08]  /*18370*/  HMMA.16816.F32.BF16 R48, R64.reuse, R16, R48 ;  /* 0x000000104030723c */ /* 0x042ff00000041830 */
[C---:B------:R-:W-:Y:S01]  /*18380*/  HMMA.16816.F32.BF16 R44, R64.reuse, R18, R44 ;  /* 0x00000012402c723c */ /* 0x040fe2000004182c */
[----:B------:R-:W1:Y:S07]  /*18390*/  LDSM.16.M88.4 R16, [R3+0x8000] ;  /* 0x008000000310783b */ /* 0x000e6e0000000200 */
[C---:B------:R-:W-:Y:S08]  /*183a0*/  HMMA.16816.F32.BF16 R40, R64.reuse, R4, R40 ;  /* 0x000000044028723c */ /* 0x040ff00000041828 */
[----:B------:R-:W-:Y:S01]  /*183b0*/  HMMA.16816.F32.BF16 R36, R64, R6, R36 ;  /* 0x000000064024723c */ /* 0x000fe20000041824 */
[----:B------:R-:W4:Y:S07]  /*183c0*/  LDSM.16.M88.4 R4, [R3+0x8800] ;  /* 0x008800000304783b */ /* 0x000f2e0000000200 */
[C---:B------:R-:W-:Y:S08]  /*183d0*/  HMMA.16816.F32.BF16 R56, R68.reuse, R28, R56 ;  /* 0x0000001c4438723c */ /* 0x040ff00000041838 */
[----:B------:R-:W-:Y:S01]  /*183e0*/  HMMA.16816.F32.BF16 R52, R68, R30, R52 ;  /* 0x0000001e4434723c */ /* 0x000fe20000041834 */
[----:B------:R-:W-:Y:S07]  /*183f0*/  LDSM.16.M88.4 R28, [R3+0x9800] ;  /* 0x00980000031c783b */ /* 0x000fee0000000200 */
[C---:B--2---:R-:W-:Y:S08]  /*18400*/  HMMA.16816.F32.BF16 R32, R64.reuse, R80, R32 ;  /* 0x000000504020723c */ /* 0x044ff00000041820 */
[----:B------:R-:W-:Y:S01]  /*18410*/  HMMA.16816.F32.BF16 R84, R64, R82, R84 ;  /* 0x000000524054723c */ /* 0x000fe20000041854 */
[----:B------:R-:W2:Y:S04]  /*18420*/  LDSM.16.M88.4 R64, [R3+0x9000] ;  /* 0x009000000340783b */ /* 0x000ea80000000200 */
[----:B------:R-:W-:Y:S03]  /*18430*/  LDSM.16.M88.4 R80, [R62+0x2000] ;  /* 0x002000003e50783b */ /* 0x000fe60000000200 */
[C---:B---3--:R-:W-:Y:S08]  /*18440*/  HMMA.16816.F32.BF16 R48, R68.reuse, R20, R48 ;  /* 0x000000144430723c */ /* 0x048ff00000041830 */
[----:B------:R-:W-:Y:S01]  /*18450*/  HMMA.16816.F32.BF16 R44, R68, R22, R44 ;  /* 0x00000016442c723c */ /* 0x000fe2000004182c */
[----:B------:R-:W-:Y:S07]  /*18460*/  LDSM.16.M88.4 R20, [R96+UR6+0xa000] ;  /* 0x00a000066014783b */ /* 0x000fee0008000200 */
[C---:B-1----:R-:W-:Y:S08]  /*18470*/  HMMA.16816.F32.BF16 R56, R24.reuse, R16, R56 ;  /* 0x000000101838723c */ /* 0x042ff00000041838 */
[C---:B------:R-:W-:Y:S01]  /*18480*/  HMMA.16816.F32.BF16 R52, R24.reuse, R18, R52 ;  /* 0x000000121834723c */ /* 0x040fe20000041834 */
[----:B------:R-:W1:Y:S07]  /*18490*/  LDSM.16.M88.4 R16, [R96+UR6+0xa800] ;  /* 0x00a800066010783b */ /* 0x000e6e0008000200 */
[C---:B----4-:R-:W-:Y:S08]  /*184a0*/  HMMA.16816.F32.BF16 R48, R24.reuse, R4, R48 ;  /* 0x000000041830723c */ /* 0x050ff00000041830 */
[----:B------:R-:W-:Y:S01]  /*184b0*/  HMMA.16816.F32.BF16 R44, R24, R6, R44 ;  /* 0x00000006182c723c */ /* 0x000fe2000004182c */
[----:B------:R-:W3:Y:S07]  /*184c0*/  LDSM.16.M88.4 R4, [R96+UR6+0xb000] ;  /* 0x00b000066004783b */ /* 0x000eee0008000200 */
        /* <DEDUP_REMOVED lines=28> */
[C---:B------:R-:W-:Y:S08]  /*18690*/  HMMA.16816.F32.BF16 R40, R80.reuse, R68, R40 ;  /* 0x000000445028723c */ /* 0x040ff00000041828 */
[C---:B------:R-:W-:Y:S01]  /*186a0*/  HMMA.16816.F32.BF16 R72, R80.reuse, R70, R36 ;  /* 0x000000465048723c */ /* 0x040fe20000041824 */
[----:B------:R-:W-:Y:S04]  /*186b0*/  LDSM.16.M88.4 R68, [R2+0x2000] ;  /* 0x002000000244783b */ /* 0x000fe80000000200 */
[----:B------:R-:W4:Y:S03]  /*186c0*/  LDSM.16.M88.4 R36, [R3+0xa000] ;  /* 0x00a000000324783b */ /* 0x000f260000000200 */
[C---:B------:R-:W-:Y:S08]  /*186d0*/  HMMA.16816.F32.BF16 R56, R80.reuse, R76, R56 ;  /* 0x0000004c5038723c */ /* 0x040ff00000041838 */
[C---:B------:R-:W-:Y:S08]  /*186e0*/  HMMA.16816.F32.BF16 R52, R80.reuse, R78, R52 ;  /* 0x0000004e5034723c */ /* 0x040ff00000041834 */
[C---:B--2---:R-:W-:Y:S01]  /*186f0*/  HMMA.16816.F32.BF16 R76, R80.reuse, R64, R32 ;  /* 0x00000040504c723c */ /* 0x044fe20000041820 */
[----:B------:R-:W2:Y:S07]  /*18700*/  LDSM.16.M88.4 R32, [R3+0xa800] ;  /* 0x00a800000320783b */ /* 0x000eae0000000200 */
[----:B------:R-:W-:Y:S01]  /*18710*/  HMMA.16816.F32.BF16 R84, R80, R66, R84 ;  /* 0x000000425054723c */ /* 0x000fe20000041854 */
[----:B------:R-:W-:Y:S07]  /*18720*/  LDSM.16.M88.4 R64, [R96+UR6+0xc800] ;  /* 0x00c800066040783b */ /* 0x000fee0008000200 */
        /* <DEDUP_REMOVED lines=9> */
[C---:B------:R-:W-:Y:S08]  /*187c0*/  HMMA.16816.F32.BF16 R76, R28.reuse, R4, R76 ;  /* 0x000000041c4c723c */ /* 0x040ff0000004184c */
[----:B------:R-:W-:Y:S01]  /*187d0*/  HMMA.16816.F32.BF16 R84, R28, R6, R84 ;  /* 0x000000061c54723c */ /* 0x000fe20000041854 */
[----:B------:R-:W3:Y:S04]  /*187e0*/  LDSM.16.M88.4 R4, [R96+UR6+0xc000] ;  /* 0x00c000066004783b */ /* 0x000ee80008000200 */
[----:B------:R-:W-:Y:S03]  /*187f0*/  LDSM.16.M88.4 R28, [R96+UR6+0xd800] ;  /* 0x00d80006601c783b */ /* 0x000fe60008000200 */
[C---:B----4-:R-:W-:Y:S08]  /*18800*/  HMMA.16816.F32.BF16 R56, R68.reuse, R36, R56 ;  /* 0x000000244438723c */ /* 0x050ff00000041838 */
[C---:B------:R-:W-:Y:S01]  /*18810*/  HMMA.16816.F32.BF16 R52, R68.reuse, R38, R52 ;  /* 0x000000264434723c */ /* 0x040fe20000041834 */
[----:B------:R-:W4:Y:S07]  /*18820*/  LDSM.16.M88.4 R36, [R96+UR6+0xd000] ;  /* 0x00d000066024783b */ /* 0x000f2e0008000200 */
[C---:B--2---:R-:W-:Y:S08]  /*18830*/  HMMA.16816.F32.BF16 R48, R68.reuse, R32, R48 ;  /* 0x000000204430723c */ /* 0x044ff00000041830 */
[C---:B------:R-:W-:Y:S01]  /*18840*/  HMMA.16816.F32.BF16 R80, R68.reuse, R34, R44 ;  /* 0x000000224450723c */ /* 0x040fe2000004182c */
[----:B------:R-:W-:Y:S04]  /*18850*/  LDSM.16.M88.4 R44, [R62+0x4000] ;  /* 0x004000003e2c783b */ /* 0x000fe80000000200 */
[----:B------:R-:W2:Y:S03]  /*18860*/  LDSM.16.M88.4 R32, [R0+0xc000] ;  /* 0x00c000000020783b */ /* 0x000ea60000000200 */
[C---:B-1----:R-:W-:Y:S08]  /*18870*/  HMMA.16816.F32.BF16 R40, R68.reuse, R16, R40 ;  /* 0x000000104428723c */ /* 0x042ff00000041828 */
[C---:B------:R-:W-:Y:S01]  /*18880*/  HMMA.16816.F32.BF16 R72, R68.reuse, R18, R72 ;  /* 0x000000124448723c */ /* 0x040fe20000041848 */
[----:B------:R-:W1:Y:S07]  /*18890*/  LDSM.16.M88.4 R16, [R0+0xc800] ;  /* 0x00c800000010783b */ /* 0x000e6e0000000200 */
[C---:B---3--:R-:W-:Y:S08]  /*188a0*/  HMMA.16816.F32.BF16 R76, R68.reuse, R20, R76 ;  /* 0x00000014444c723c */ /* 0x048ff0000004184c */
[----:B------:R-:W-:Y:S01]  /*188b0*/  HMMA.16816.F32.BF16 R84, R68, R22, R84 ;  /* 0x000000164454723c */ /* 0x000fe20000041854 */
[----:B------:R-:W3:Y:S04]  /*188c0*/  LDSM.16.M88.4 R20, [R0+0xd000] ;  /* 0x00d000000014783b */ /* 0x000ee80000000200 */
[----:B------:R-:W-:Y:S03]  /*188d0*/  LDSM.16.M88.4 R68, [R0+0xf000] ;  /* 0x00f000000044783b */ /* 0x000fe60000000200 */
[C---:B------:R-:W-:Y:S08]  /*188e0*/  HMMA.16816.F32.BF16 R56, R24.reuse, R4, R56 ;  /* 0x000000041838723c */ /* 0x040ff00000041838 */
[C---:B------:R-:W-:Y:S01]  /*188f0*/  HMMA.16816.F32.BF16 R52, R24.reuse, R6, R52 ;  /* 0x000000061834723c */ /* 0x040fe20000041834 */
[----:B------:R-:W3:Y:S07]  /*18900*/  LDSM.16.M88.4 R4, [R0+0xd800] ;  /* 0x00d800000004783b */ /* 0x000eee0000000200 */
        /* <DEDUP_REMOVED lines=28> */
[----:B------:R-:W2:Y:S07]  /*18ad0*/  LDSM.16.M88.4 R32, [R96+UR6+0xe000] ;  /* 0x00e000066020783b */ /* 0x000eae0008000200 */
[C---:B-1----:R-:W-:Y:S08]  /*18ae0*/  HMMA.16816.F32.BF16 R40, R28.reuse, R16, R40 ;  /* 0x000000101c28723c */ /* 0x042ff00000041828 */
[C---:B------:R-:W-:Y:S01]  /*18af0*/  HMMA.16816.F32.BF16 R72, R28.reuse, R18, R72 ;  /* 0x000000121c48723c */ /* 0x040fe20000041848 */
[----:B------:R-:W1:Y:S07]  /*18b00*/  LDSM.16.M88.4 R16, [R3+0xd800] ;  /* 0x00d800000310783b */ /* 0x000e6e0000000200 */
[C---:B---3--:R-:W-:Y:S08]  /*18b10*/  HMMA.16816.F32.BF16 R76, R28.reuse, R20, R76 ;  /* 0x000000141c4c723c */ /* 0x048ff0000004184c */
[----:B------:R-:W-:Y:S01]  /*18b20*/  HMMA.16816.F32.BF16 R84, R28, R22, R84 ;  /* 0x000000161c54723c */ /* 0x000fe20000041854 */
[----:B------:R-:W-:Y:S04]  /*18b30*/  LDSM.16.M88.4 R20, [R62+0x6000] ;  /* 0x006000003e14783b */ /* 0x000fe80000000200 */
[----:B------:R-:W-:Y:S03]  /*18b40*/  LDSM.16.M88.4 R28, [R0+0xe000] ;  /* 0x00e00000001c783b */ /* 0x000fe60000000200 */
[C---:B------:R-:W-:Y:S08]  /*18b50*/  HMMA.16816.F32.BF16 R56, R36.reuse, R4, R56 ;  /* 0x000000042438723c */ /* 0x040ff00000041838 */
[C---:B------:R-:W-:Y:S01]  /*18b60*/  HMMA.16816.F32.BF16 R52, R36.reuse, R6, R52 ;  /* 0x000000062434723c */ /* 0x040fe20000041834 */
[----:B------:R-:W3:Y:S07]  /*18b70*/  LDSM.16.M88.4 R4, [R96+UR6+0xe800] ;  /* 0x00e800066004783b */ /* 0x000eee0008000200 */
[C---:B------:R-:W-:Y:S08]  /*18b80*/  HMMA.16816.F32.BF16 R48, R36.reuse, R44, R48 ;  /* 0x0000002c2430723c */ /* 0x040ff00000041830 */
[C---:B------:R-:W-:Y:S01]  /*18b90*/  HMMA.16816.F32.BF16 R80, R36.reuse, R46, R80 ;  /* 0x0000002e2450723c */ /* 0x040fe20000041850 */
[----:B------:R-:W-:Y:S07]  /*18ba0*/  LDSM.16.M88.4 R44, [R15+0xe000] ;  /* 0x00e000000f2c783b */ /* 0x000fee0000000200 */
[C---:B----4-:R-:W-:Y:S08]  /*18bb0*/  HMMA.16816.F32.BF16 R40, R36.reuse, R24, R40 ;  /* 0x000000182428723c */ /* 0x050ff00000041828 */
[----:B------:R-:W-:Y:S01]  /*18bc0*/  HMMA.16816.F32.BF16 R72, R36, R26, R72 ;  /* 0x0000001a2448723c */ /* 0x000fe20000041848 */
[----:B------:R-:W-:Y:S07]  /*18bd0*/  LDSM.16.M88.4 R24, [R63+0x6000] ;  /* 0x006000003f18783b */ /* 0x000fee0000000200 */
[----:B--2---:R-:W-:Y:S08]  /*18be0*/  HMMA.16816.F32.BF16 R56, R64, R32, R56 ;  /* 0x000000204038723c */ /* 0x004ff00000041838 */
[C---:B-1----:R-:W-:Y:S08]  /*18bf0*/  HMMA.16816.F32.BF16 R76, R36.reuse, R16, R76 ;  /* 0x00000010244c723c */ /* 0x042ff0000004184c */
[----:B------:R-:W-:Y:S01]  /*18c00*/  HMMA.16816.F32.BF16 R84, R36, R18, R84 ;  /* 0x000000122454723c */ /* 0x000fe20000041854 */
[----:B------:R-:W1:Y:S04]  /*18c10*/  LDSM.16.M88.4 R16, [R96+UR6+0xf000] ;  /* 0x00f000066010783b */ /* 0x000e680008000200 */
[----:B------:R-:W2:Y:S03]  /*18c20*/  LDSM.16.M88.4 R36, [R96+UR6+0xf800] ;  /* 0x00f800066024783b */ /* 0x000ea60008000200 */
[C---:B---3--:R-:W-:Y:S08]  /*18c30*/  HMMA.16816.F32.BF16 R48, R64.reuse, R4, R48 ;  /* 0x000000044030723c */ /* 0x048ff00000041830 */
[----:B------:R-:W-:Y:S01]  /*18c40*/  HMMA.16816.F32.BF16 R80, R64, R6, R80 ;  /* 0x000000064050723c */ /* 0x000fe20000041850 */
[----:B------:R-:W-:Y:S07]  /*18c50*/  LDSM.16.M88.4 R4, [R2+0x6000] ;  /* 0x006000000204783b */ /* 0x000fee0000000200 */
[----:B------:R-:W-:Y:S01]  /*18c60*/  HMMA.16816.F32.BF16 R88, R20, R28, R56 ;  /* 0x0000001c1458723c */ /* 0x000fe20000041838 */
[----:B------:R-:W3:Y:S01]  /*18c70*/  LDSM.16.M88.4 R56, [R3+0xe000] ;  /* 0x00e000000338783b */ /* 0x000ee20000000200 */
[----:B------:R-:W-:-:S05]  /*18c80*/  IMAD.SHL.U32 R29, R61, 0x2, RZ ;  /* 0x000000023d1d7824 */ /* 0x000fca00078e00ff */
[----:B------:R-:W-:Y:S01]  /*18c90*/  LOP3.LUT R29, R29, 0x6, RZ, 0xc0, !PT ;  /* 0x000000061d1d7812 */ /* 0x000fe200078ec0ff */
[----:B------:R-:W-:Y:S01]  /*18ca0*/  HMMA.16816.F32.BF16 R52, R64, R34, R52 ;  /* 0x000000224034723c */ /* 0x000fe20000041834 */
[----:B------:R4:W3:Y:S03]  /*18cb0*/  LDSM.16.M88.4 R32, [R0+0xe800] ;  /* 0x00e800000020783b */ /* 0x0008e60000000200 */
[----:B------:R-:W-:-:S04]  /*18cc0*/  VIADD R29, R29, UR30 ;  /* 0x0000001e1d1d7c36 */ /* 0x000fc80008000000 */
[----:B-1----:R-:W-:Y:S01]  /*18cd0*/  HMMA.16816.F32.BF16 R40, R64, R16, R40 ;  /* 0x000000104028723c */ /* 0x002fe20000041828 */
[----:B------:R-:W-:-:S04]  /*18ce0*/  SHF.R.U32.HI R17, RZ, 0x2, R61 ;  /* 0x00000002ff117819 */ /* 0x000fc8000001163d */
[----:B------:R-:W-:-:S03]  /*18cf0*/  LOP3.LUT R17, R17, 0x7, RZ, 0xc0, !PT ;  /* 0x0000000711117812 */ /* 0x000fc600078ec0ff */
[----:B------:R-:W-:Y:S01]  /*18d00*/  HMMA.16816.F32.BF16 R88, R24, R44, R88 ;  /* 0x0000002c1858723c */ /* 0x000fe20000041858 */
[----:B----4-:R-:W-:-:S07]  /*18d10*/  LOP3.LUT R0, R212, 0x1f0, RZ, 0xc0, !PT ;  /* 0x000001f0d4007812 */ /* 0x010fce00078ec0ff */
[----:B------:R-:W-:Y:S01]  /*18d20*/  HMMA.16816.F32.BF16 R52, R20, R30, R52 ;  /* 0x0000001e1434723c */ /* 0x000fe20000041834 */
[----:B------:R-:W-:Y:S01]  /*18d30*/  VIADD R31, R29, 0x38 ;  /* 0x000000381d1f7836 */ /* 0x000fe20000000000 */
[----:B------:R-:W-:-:S06]  /*18d40*/  IADD3 R2, PT, PT, R17, UR28, R0 ;  /* 0x0000001c11027c10 */ /* 0x000fcc000fffe000 */
[C---:B------:R-:W-:Y:S01]  /*18d50*/  HMMA.16816.F32.BF16 R72, R64.reuse, R18, R72 ;  /* 0x000000124048723c */ /* 0x040fe20000041848 */
[----:B------:R-:W1:Y:S07]  /*18d60*/  LDSM.16.M88.4 R16, [R15+0xe800] ;  /* 0x00e800000f10783b */ /* 0x000e6e0000000200 */
[----:B--2---:R-:W-:Y:S01]  /*18d70*/  HMMA.16816.F32.BF16 R76, R64, R36, R76 ;  /* 0x00000024404c723c */ /* 0x004fe2000004184c */
[----:B------:R-:W-:-:S07]  /*18d80*/  VIADD R36, R29, UR22 ;  /* 0x000000161d247c36 */ /* 0x000fce0008000000 */
[----:B------:R-:W-:Y:S08]  /*18d90*/  HMMA.16816.F32.BF16 R84, R64, R38, R84 ;  /* 0x000000264054723c */ /* 0x000ff00000041854 */
[----:B---3--:R-:W-:Y:S01]  /*18da0*/  HMMA.16816.F32.BF16 R88, R4, R56, R88 ;  /* 0x000000380458723c */ /* 0x008fe20000041858 */
[----:B------:R-:W-:-:S07]  /*18db0*/  VIADD R56, R31, UR22 ;  /* 0x000000161f387c36 */ /* 0x000fce0008000000 */
[----:B------:R-:W-:Y:S08]  /*18dc0*/  HMMA.16816.F32.BF16 R52, R24, R46, R52 ;  /* 0x0000002e1834723c */ /* 0x000ff00000041834 */
[----:B------:R-:W-:Y:S01]  /*18dd0*/  HMMA.16816.F32.BF16 R48, R20, R32, R48 ;  /* 0x000000201430723c */ /* 0x000fe20000041830 */
[----:B------:R-:W-:Y:S02]  /*18de0*/  VIADD R32, R29, 0x1 ;  /* 0x000000011d207836 */ /* 0x000fe40000000000 */
[----:B------:R-:W-:Y:S01]  /*18df0*/  FMUL.FTZ R30, R90, UR9 ;  /* 0x000000095a1e7c20 */ /* 0x000fe20008410000 */
[----:B------:R-:W-:-:S04]  /*18e00*/  FMUL.FTZ R28, R88, UR9 ;  /* 0x00000009581c7c20 */ /* 0x000fc80008410000 */
[----:B------:R-:W-:Y:S01]  /*18e10*/  HMMA.16816.F32.BF16 R80, R20, R34, R80 ;  /* 0x000000221450723c */ /* 0x000fe20000041850 */
[----:B------:R-:W2:Y:S01]  /*18e20*/  MUFU.TANH R30, R30 ;  /* 0x0000001e001e7308 */ /* 0x000ea20000002400 */
[----:B------:R-:W-:-:S06]  /*18e30*/  FMUL.FTZ R34, R89, UR9 ;  /* 0x0000000959227c20 */ /* 0x000fcc0008410000 */
[C---:B------:R-:W-:Y:S01]  /*18e40*/  HMMA.16816.F32.BF16 R40, R20.reuse, R68, R40 ;  /* 0x000000441428723c */ /* 0x040fe20000041828 */
[----:B------:R-:W3:Y:S07]  /*18e50*/  MUFU.TANH R34, R34 ;  /* 0x0000002200227308 */ /* 0x000eee0000002400 */
[C---:B------:R-:W-:Y:S01]  /*18e60*/  HMMA.16816.F32.BF16 R72, R20.reuse, R70, R72 ;  /* 0x000000461448723c */ /* 0x040fe20000041848 */
[----:B------:R-:W4:Y:S07]  /*18e70*/  MUFU.TANH R28, R28 ;  /* 0x0000001c001c7308 */ /* 0x000f2e0000002400 */
[C---:B------:R-:W-:Y:S08]  /*18e80*/  HMMA.16816.F32.BF16 R76, R20.reuse, R92, R76 ;  /* 0x0000005c144c723c */ /* 0x040ff0000004184c */
[----:B------:R-:W-:Y:S01]  /*18e90*/  HMMA.16816.F32.BF16 R84, R20, R94, R84 ;  /* 0x0000005e1454723c */ /* 0x000fe20000041854 */
[----:B------:R-:W-:-:S02]  /*18ea0*/  VIADD R21, R2, UR8 ;  /* 0x0000000802157c36 */ /* 0x000fc40008000000 */
[----:B------:R-:W-:-:S03]  /*18eb0*/  VIADD R2, R2, UR29 ;  /* 0x0000001d02027c36 */ /* 0x000fc60008000000 */
[C-C-:B------:R-:W-:Y:S01]  /*18ec0*/  VIADDMNMX R236, R21.reuse, 0x1, R234.reuse, PT ;  /* 0x0000000115ec7846 */ /* 0x140fe200038001ea */
[C---:B------:R-:W-:Y:S01]  /*18ed0*/  VIADD R165, R2.reuse, 0x8 ;  /* 0x0000000802a57836 */ /* 0x040fe20000000000 */
[----:B------:R-:W-:Y:S01]  /*18ee0*/  VIADDMNMX R234, R21, 0x9, R234, PT ;  /* 0x0000000915ea7846 */ /* 0x000fe200038001ea */
[C-C-:B------:R-:W-:Y:S01]  /*18ef0*/  IMAD.IADD R35, R2.reuse, 0x1, -R36.reuse ;  /* 0x0000000102237824 */ /* 0x140fe200078e0a24 */
[----:B------:R-:W4:Y:S01]  /*18f00*/  LDSM.16.M88.4 R20, [R3+0xe800] ;  /* 0x00e800000314783b */ /* 0x000f220000000200 */
[C---:B------:R-:W-:Y:S01]  /*18f10*/  IMAD.IADD R36, R165.reuse, 0x1, -R36 ;  /* 0x00000001a5247824 */ /* 0x040fe200078e0a24 */
[----:B------:R-:W-:Y:S01]  /*18f20*/  HMMA.16816.F32.BF16 R52, R4, R58, R52 ;  /* 0x0000003a0434723c */ /* 0x000fe20000041834 */
[----:B------:R-:W-:Y:S01]  /*18f30*/  VIADD R237, R2, -UR24 ;  /* 0x8000001802ed7c36 */ /* 0x000fe20008000000 */
[----:B------:R-:W-:Y:S01]  /*18f40*/  ISETP.GE.AND P2, PT, R32, R236, PT ;  /* 0x000000ec2000720c */ /* 0x000fe20003f46270 */
[----:B------:R-:W-:Y:S01]  /*18f50*/  VIADD R235, R165, -UR24 ;  /* 0x80000018a5eb7c36 */ /* 0x000fe20008000000 */
[----:B------:R-:W-:-:S02]  /*18f60*/  IABS R36, R36 ;  /* 0x0000002400247213 */ /* 0x000fc40000000000 */
[-C--:B------:R-:W-:Y:S02]  /*18f70*/  ISETP.GT.AND P5, PT, R237, R32.reuse, PT ;  /* 0x00000020ed00720c */ /* 0x080fe40003fa4270 */
[----:B------:R-:W-:Y:S01]  /*18f80*/  ISETP.GT.AND P1, PT, R235, R32, PT ;  /* 0x00000020eb00720c */ /* 0x000fe20003f24270 */
[----:B-1----:R-:W-:Y:S01]  /*18f90*/  HMMA.16816.F32.BF16 R48, R24, R16, R48 ;  /* 0x000000101830723c */ /* 0x002fe20000041830 */
[----:B------:R-:W-:Y:S01]  /*18fa0*/  ISETP.GE.AND P6, PT, R32, R234, PT ;  /* 0x000000ea2000720c */ /* 0x000fe20003fc6270 */
[----:B------:R-:W-:Y:S02]  /*18fb0*/  IMAD.MOV.U32 R32, RZ, RZ, R36 ;  /* 0x000000ffff207224 */ /* 0x000fe400078e0024 */
[----:B------:R-:W-:Y:S01]  /*18fc0*/  FMUL.FTZ R16, R91, UR9 ;  /* 0x000000095b107c20 */ /* 0x000fe20008410000 */
[----:B------:R-:W-:Y:S02]  /*18fd0*/  IADD3 R33, PT, PT, R2, 0x37, -R56 ;  /* 0x0000003702217810 */ /* 0x000fe40007ffe838 */
[----:B------:R-:W-:-:S02]  /*18fe0*/  ISETP.GT.AND P0, PT, R235, R29, PT ;  /* 0x0000001deb00720c */ /* 0x000fc40003f04270 */
[----:B------:R-:W-:Y:S01]  /*18ff0*/  I2FP.F32.S32 R17, R32 ;  /* 0x0000002000117245 */ /* 0x000fe20000201400 */
[----:B------:R-:W1:Y:S01]  /*19000*/  MUFU.TANH R16, R16 ;  /* 0x0000001000107308 */ /* 0x000e620000002400 */
[----:B------:R-:W-:Y:S01]  /*19010*/  IABS R33, R33 ;  /* 0x0000002100217213 */ /* 0x000fe20000000000 */
[----:B------:R-:W-:Y:S01]  /*19020*/  FMUL.FTZ R54, R54, UR9 ;  /* 0x0000000936367c20 */ /* 0x000fe20008410000 */
[----:B------:R-:W-:Y:S01]  /*19030*/  IABS R35, R35 ;  /* 0x0000002300237213 */ /* 0x000fe20000000000 */
[----:B--2---:R-:W-:Y:S01]  /*19040*/  FFMA.FTZ R17, R17, -UR14, R30 ;  /* 0x8000000e11117c23 */ /* 0x004fe2000801001e */
[----:B------:R-:W-:Y:S01]  /*19050*/  I2FP.F32.S32 R33, R33 ;  /* 0x0000002100217245 */ /* 0x000fe20000201400 */
[----:B------:R-:W-:Y:S01]  /*19060*/  VIADD R32, R29, 0x8 ;  /* 0x000000081d207836 */ /* 0x000fe20000000000 */
[----:B------:R-:W-:Y:S01]  /*19070*/  IADD3 R30, PT, PT, R165, 0x37, -R56 ;  /* 0x00000037a51e7810 */ /* 0x000fe20007ffe838 */
[----:B------:R-:W-:Y:S01]  /*19080*/  HMMA.16816.F32.BF16 R80, R24, R18, R80 ;  /* 0x000000121850723c */ /* 0x000fe20000041850 */
[----:B------:R-:W-:Y:S01]  /*19090*/  I2FP.F32.S32 R35, R35 ;  /* 0x0000002300237245 */ /* 0x000fe20000201400 */
[----:B---3--:R-:W-:Y:S01]  /*190a0*/  FFMA.FTZ R34, R33, -UR14, R34 ;  /* 0x8000000e21227c23 */ /* 0x008fe20008010022 */
[----:B------:R-:W-:Y:S01]  /*190b0*/  IABS R30, R30 ;  /* 0x0000001e001e7213 */ /* 0x000fe20000000000 */
[----:B------:R-:W-:Y:S01]  /*190c0*/  FMUL.FTZ R33, R52, UR9 ;  /* 0x0000000934217c20 */ /* 0x000fe20008410000 */
[----:B------:R-:W-:Y:S01]  /*190d0*/  FSEL R52, R17, -INF , !P0 ;  /* 0xff80000011347808 */ /* 0x000fe20004000000 */
[----:B----4-:R-:W-:Y:S01]  /*190e0*/  FFMA.FTZ R28, R35, -UR14, R28 ;  /* 0x8000000e231c7c23 */ /* 0x010fe2000801001c */
[----:B------:R-:W-:-:S02]  /*190f0*/  I2FP.F32.S32 R17, R30 ;  /* 0x0000001e00117245 */ /* 0x000fc40000201400 */
[C-C-:B------:R-:W-:Y:S01]  /*19100*/  IADD3 R30, PT, PT, R2.reuse, 0x2f, -R56.reuse ;  /* 0x0000002f021e7810 */ /* 0x140fe20007ffe838 */
[----:B------:R-:W-:Y:S01]  /*19110*/  MUFU.TANH R33, R33 ;  /* 0x0000002100217308 */ /* 0x000fe20000002400 */
[----:B------:R-:W-:Y:S01]  /*19120*/  IADD3 R35, PT, PT, R2, 0x30, -R56 ;  /* 0x0000003002237810 */ /* 0x000fe20007ffe838 */
[----:B-1----:R-:W-:Y:S01]  /*19130*/  FFMA.FTZ R17, R17, -UR14, R16 ;  /* 0x8000000e11117c23 */ /* 0x002fe20008010010 */
[----:B------:R-:W-:Y:S01]  /*19140*/  FMUL.FTZ R16, R53, UR9 ;  /* 0x0000000935107c20 */ /* 0x000fe20008410000 */
[----:B------:R-:W-:Y:S01]  /*19150*/  HMMA.16816.F32.BF16 R48, R4, R20, R48 ;  /* 0x000000140430723c */ /* 0x000fe20000041830 */
[----:B------:R-:W-:Y:S02]  /*19160*/  IABS R30, R30 ;  /* 0x0000001e001e7213 */ /* 0x000fe40000000000 */
[----:B------:R-:W-:Y:S01]  /*19170*/  ISETP.GT.AND P4, PT, R237, R29, PT ;  /* 0x0000001ded00720c */ /* 0x000fe20003f84270 */
[----:B------:R1:W2:Y:S01]  /*19180*/  MUFU.TANH R20, R54 ;  /* 0x0000003600147308 */ /* 0x0002a20000002400 */
[----:B------:R-:W-:-:S02]  /*19190*/  IABS R35, R35 ;  /* 0x0000002300237213 */ /* 0x000fc40000000000 */
[----:B------:R-:W-:Y:S01]  /*191a0*/  IADD3 R21, PT, PT, R165, 0x30, -R56 ;  /* 0x00000030a5157810 */ /* 0x000fe20007ffe838 */
[----:B------:R-:W-:Y:S01]  /*191b0*/  HMMA.16816.F32.BF16 R80, R4, R22, R80 ;  /* 0x000000160450723c */ /* 0x000fe20000041850 */
[----:B------:R-:W-:Y:S01]  /*191c0*/  FSEL R58, R28, -INF , !P4 ;  /* 0xff8000001c3a7808 */ /* 0x000fe20006000000 */
[----:B------:R-:W-:Y:S01]  /*191d0*/  IMAD.MOV.U32 R28, RZ, RZ, R35 ;  /* 0x000000ffff1c7224 */ /* 0x000fe200078e0023 */
[----:B------:R-:W-:Y:S01]  /*191e0*/  IABS R21, R21 ;  /* 0x0000001500157213 */ /* 0x000fe20000000000 */
[----:B------:R-:W3:Y:S01]  /*191f0*/  MUFU.TANH R16, R16 ;  /* 0x0000001000107308 */ /* 0x000ee20000002400 */
[----:B------:R-:W-:Y:S02]  /*19200*/  ISETP.GE.AND P4, PT, R29, R236, PT ;  /* 0x000000ec1d00720c */ /* 0x000fe40003f86270 */
[----:B------:R-:W-:Y:S02]  /*19210*/  I2FP.F32.S32 R21, R21 ;  /* 0x0000001500157245 */ /* 0x000fe40000201400 */
[----:B------:R-:W-:-:S02]  /*19220*/  I2FP.F32.S32 R28, R28 ;  /* 0x0000001c001c7245 */ /* 0x000fc40000201400 */
[----:B------:R-:W-:Y:S01]  /*19230*/  FSEL R58, R58, -INF , !P4 ;  /* 0xff8000003a3a7808 */ /* 0x000fe20006000000 */
[----:B------:R-:W-:Y:S01]  /*19240*/  FMUL.FTZ R92, R48, UR9 ;  /* 0x00000009305c7c20 */ /* 0x000fe20008410000 */
[----:B-1----:R-:W-:Y:S01]  /*19250*/  FSEL R54, R17, -INF , !P1 ;  /* 0xff80000011367808 */ /* 0x002fe20004800000 */
[----:B------:R-:W-:Y:S01]  /*19260*/  IMAD.MOV.U32 R17, RZ, RZ, R30 ;  /* 0x000000ffff117224 */ /* 0x000fe200078e001e */
[----:B------:R-:W-:Y:S01]  /*19270*/  ISETP.GE.AND P4, PT, R29, R234, PT ;  /* 0x000000ea1d00720c */ /* 0x000fe20003f86270 */
[----:B--2---:R-:W-:Y:S01]  /*19280*/  FFMA.FTZ R21, R21, -UR14, R20 ;  /* 0x8000000e15157c23 */ /* 0x004fe20008010014 */
[----:B------:R-:W-:Y:S01]  /*19290*/  FFMA.FTZ R33, R28, -UR14, R33 ;  /* 0x8000000e1c217c23 */ /* 0x000fe20008010021 */
[----:B------:R-:W-:Y:S01]  /*192a0*/  FSEL R64, R34, -INF , !P5 ;  /* 0xff80000022407808 */ /* 0x000fe20006800000 */
[C---:B------:R-:W-:Y:S01]  /*192b0*/  VIADD R28, R29.reuse, 0x9 ;  /* 0x000000091d1c7836 */ /* 0x040fe20000000000 */
[----:B------:R-:W-:Y:S01]  /*192c0*/  I2FP.F32.S32 R17, R17 ;  /* 0x0000001100117245 */ /* 0x000fe20000201400 */
[----:B------:R-:W1:Y:S01]  /*192d0*/  MUFU.TANH R92, R92 ;  /* 0x0000005c005c7308 */ /* 0x000e620000002400 */
[----:B------:R-:W-:Y:S01]  /*192e0*/  FSEL R52, R52, -INF , !P4 ;  /* 0xff80000034347808 */ /* 0x000fe20006000000 */
[----:B------:R-:W-:Y:S01]  /*192f0*/  VIADD R30, R29, 0x10 ;  /* 0x000000101d1e7836 */ /* 0x000fe20000000000 */
[-C--:B------:R-:W-:Y:S01]  /*19300*/  ISETP.GT.AND P3, PT, R237, R32.reuse, PT ;  /* 0x00000020ed00720c */ /* 0x080fe20003f64270 */
[----:B---3--:R-:W-:Y:S01]  /*19310*/  FFMA.FTZ R20, R17, -UR14, R16 ;  /* 0x8000000e11147c23 */ /* 0x008fe20008010010 */
[----:B------:R-:W-:Y:S01]  /*19320*/  ISETP.GT.AND P0, PT, R235, R32, PT ;  /* 0x00000020eb00720c */ /* 0x000fe20003f04270 */
[----:B------:R-:W2:Y:S01]  /*19330*/  LDSM.16.M88.4 R16, [R15+0xf000] ;  /* 0x00f000000f10783b */ /* 0x000ea20000000200 */
[C---:B------:R-:W-:Y:S01]  /*19340*/  ISETP.GE.AND P4, PT, R32.reuse, R236, PT ;  /* 0x000000ec2000720c */ /* 0x040fe20003f86270 */
[----:B------:R-:W-:Y:S01]  /*19350*/  FMUL.FTZ R22, R49, UR9 ;  /* 0x0000000931167c20 */ /* 0x000fe20008410000 */
[----:B------:R-:W-:Y:S01]  /*19360*/  ISETP.GE.AND P5, PT, R32, R234, PT ;  /* 0x000000ea2000720c */ /* 0x000fe20003fa6270 */
[----:B------:R-:W-:Y:S01]  /*19370*/  FMUL.FTZ R51, R51, UR9 ;  /* 0x0000000933337c20 */ /* 0x000fe20008410000 */
[----:B------:R-:W-:Y:S01]  /*19380*/  IADD3 R32, PT, PT, R2, 0x28, -R56 ;  /* 0x0000002802207810 */ /* 0x000fe20007ffe838 */
[----:B------:R-:W-:Y:S01]  /*19390*/  FMUL.FTZ R82, R82, UR9 ;  /* 0x0000000952527c20 */ /* 0x000fe20008410000 */
[----:B------:R-:W-:Y:S01]  /*193a0*/  FSEL R64, R64, -INF , !P2 ;  /* 0xff80000040407808 */ /* 0x000fe20005000000 */
[----:B------:R-:W-:Y:S01]  /*193b0*/  MUFU.TANH R22, R22 ;  /* 0x0000001600167308 */ /* 0x000fe20000002400 */
[----:B------:R-:W-:-:S02]  /*193c0*/  ISETP.GT.AND P2, PT, R237, R28, PT ;  /* 0x0000001ced00720c */ /* 0x000fc40003f44270 */
[----:B------:R-:W-:Y:S02]  /*193d0*/  FSEL R66, R33, -INF , !P3 ;  /* 0xff80000021427808 */ /* 0x000fe40005800000 */
[----:B------:R-:W-:Y:S02]  /*193e0*/  FSEL R48, R21, -INF , !P0 ;  /* 0xff80000015307808 */ /* 0x000fe40004000000 */
[----:B------:R-:W-:Y:S01]  /*193f0*/  IADD3 R33, PT, PT, R165, 0x2f, -R56 ;  /* 0x0000002fa5217810 */ /* 0x000fe20007ffe838 */
[----:B------:R-:W-:Y:S01]  /*19400*/  MUFU.TANH R51, R51 ;  /* 0x0000003300337308 */ /* 0x000fe20000002400 */
[----:B------:R-:W-:Y:S02]  /*19410*/  IABS R32, R32 ;  /* 0x0000002000207213 */ /* 0x000fe40000000000 */
[----:B------:R-:W-:Y:S02]  /*19420*/  FSEL R66, R66, -INF , !P4 ;  /* 0xff80000042427808 */ /* 0x000fe40006000000 */
[----:B------:R-:W-:-:S02]  /*19430*/  FSEL R48, R48, -INF , !P5 ;  /* 0xff80000030307808 */ /* 0x000fc40006800000 */
[----:B------:R-:W-:Y:S01]  /*19440*/  FSEL R20, R20, -INF , !P2 ;  /* 0xff80000014147808 */ /* 0x000fe20005000000 */
[----:B------:R-:W-:Y:S01]  /*19450*/  MUFU.TANH R82, R82 ;  /* 0x0000005200527308 */ /* 0x000fe20000002400 */
[-C--:B------:R-:W-:Y:S02]  /*19460*/  ISETP.GT.AND P4, PT, R237, R30.reuse, PT ;  /* 0x0000001eed00720c */ /* 0x080fe40003f84270 */
[----:B------:R-:W-:Y:S02]  /*19470*/  IABS R33, R33 ;  /* 0x0000002100217213 */ /* 0x000fe40000000000 */
[----:B------:R-:W-:Y:S02]  /*19480*/  ISETP.GT.AND P0, PT, R235, R30, PT ;  /* 0x0000001eeb00720c */ /* 0x000fe40003f04270 */
[C---:B------:R-:W-:Y:S01]  /*19490*/  ISETP.GE.AND P5, PT, R30.reuse, R236, PT ;  /* 0x000000ec1e00720c */ /* 0x040fe20003fa6270 */
[----:B------:R-:W-:Y:S01]  /*194a0*/  IMAD.MOV.U32 R21, RZ, RZ, R33 ;  /* 0x000000ffff157224 */ /* 0x000fe200078e0021 */
[----:B------:R-:W-:Y:S01]  /*194b0*/  ISETP.GE.AND P2, PT, R30, R234, PT ;  /* 0x000000ea1e00720c */ /* 0x000fe20003f46270 */
[----:B------:R-:W-:Y:S01]  /*194c0*/  IMAD.MOV.U32 R30, RZ, RZ, R32 ;  /* 0x000000ffff1e7224 */ /* 0x000fe200078e0020 */
[----:B------:R-:W-:-:S02]  /*194d0*/  FSEL R54, R54, -INF , !P6 ;  /* 0xff80000036367808 */ /* 0x000fc40007000000 */
[----:B------:R-:W-:Y:S02]  /*194e0*/  ISETP.GT.AND P1, PT, R235, R28, PT ;  /* 0x0000001ceb00720c */ /* 0x000fe40003f24270 */
[----:B------:R-:W-:Y:S01]  /*194f0*/  I2FP.F32.S32 R33, R30 ;  /* 0x0000001e00217245 */ /* 0x000fe20000201400 */
[C---:B--2---:R-:W-:Y:S01]  /*19500*/  HMMA.16816.F32.BF16 R36, R24.reuse, R16, R40 ;  /* 0x000000101824723c */ /* 0x044fe20000041828 */
[----:B------:R-:W-:Y:S01]  /*19510*/  ISETP.GE.AND P6, PT, R28, R236, PT ;  /* 0x000000ec1c00720c */ /* 0x000fe20003fc6270 */
[----:B------:R-:W-:Y:S01]  /*19520*/  FMUL.FTZ R16, R80, UR9 ;  /* 0x0000000950107c20 */ /* 0x000fe20008410000 */
[----:B------:R-:W-:Y:S01]  /*19530*/  ISETP.GE.AND P3, PT, R28, R234, PT ;  /* 0x000000ea1c00720c */ /* 0x000fe20003f66270 */
[----:B------:R-:W-:Y:S01]  /*19540*/  FMUL.FTZ R28, R55, UR9 ;  /* 0x00000009371c7c20 */ /* 0x000fe20008410000 */
[----:B-1----:R-:W-:Y:S01]  /*19550*/  FFMA.FTZ R92, R33, -UR14, R92 ;  /* 0x8000000e215c7c23 */ /* 0x002fe2000801005c */
[----:B------:R-:W-:Y:S01]  /*19560*/  I2FP.F32.S32 R23, R21 ;  /* 0x0000001500177245 */ /* 0x000fe20000201400 */
[----:B------:R-:W1:Y:S01]  /*19570*/  LDSM.16.M88.4 R32, [R3+0xf000] ;  /* 0x00f000000320783b */ /* 0x000e620000000200 */
[----:B------:R-:W-:Y:S01]  /*19580*/  FMUL.FTZ R21, R50, UR9 ;  /* 0x0000000932157c20 */ /* 0x000fe20008410000 */
[--C-:B------:R-:W-:Y:S01]  /*19590*/  IADD3 R30, PT, PT, R165, 0x28, -R56.reuse ;  /* 0x00000028a51e7810 */ /* 0x100fe20007ffe838 */
[----:B------:R-:W2:Y:S01]  /*195a0*/  MUFU.TANH R28, R28 ;  /* 0x0000001c001c7308 */ /* 0x000ea20000002400 */
[----:B------:R-:W-:Y:S01]  /*195b0*/  FSEL R50, R20, -INF , !P6 ;  /* 0xff80000014327808 */ /* 0x000fe20007000000 */
[----:B------:R-:W-:Y:S01]  /*195c0*/  HMMA.16816.F32.BF16 R44, R24, R18, R72 ;  /* 0x00000012182c723c */ /* 0x000fe20000041848 */
[----:B------:R-:W-:Y:S01]  /*195d0*/  IABS R30, R30 ;  /* 0x0000001e001e7213 */ /* 0x000fe20000000000 */
[----:B------:R-:W3:Y:S01]  /*195e0*/  LDSM.16.M88.4 R40, [R15+0xf800] ;  /* 0x00f800000f28783b */ /* 0x000ee20000000200 */
[----:B------:R-:W-:Y:S01]  /*195f0*/  IADD3 R17, PT, PT, R2, 0x20, -R56 ;  /* 0x0000002002117810 */ /* 0x000fe20007ffe838 */
[----:B------:R-:W-:Y:S01]  /*19600*/  FMUL.FTZ R19, R83, UR9 ;  /* 0x0000000953137c20 */ /* 0x000fe20008410000 */
[----:B------:R-:W-:Y:S01]  /*19610*/  FSEL R92, R92, -INF , !P4 ;  /* 0xff8000005c5c7808 */ /* 0x000fe20006000000 */
[----:B------:R-:W4:Y:S01]  /*19620*/  MUFU.TANH R21, R21 ;  /* 0x0000001500157308 */ /* 0x000f220000002400 */
[----:B------:R-:W-:Y:S01]  /*19630*/  IMAD.MOV.U32 R20, RZ, RZ, R30 ;  /* 0x000000ffff147224 */ /* 0x000fe200078e001e */
[----:B------:R-:W-:-:S02]  /*19640*/  IABS R17, R17 ;  /* 0x0000001100117213 */ /* 0x000fc40000000000 */
[----:B------:R-:W-:Y:S02]  /*19650*/  FSEL R92, R92, -INF , !P5 ;  /* 0xff8000005c5c7808 */ /* 0x000fe40006800000 */
[----:B------:R-:W-:Y:S02]  /*19660*/  I2FP.F32.S32 R20, R20 ;  /* 0x0000001400147245 */ /* 0x000fe40000201400 */
[----:B------:R-:W1:Y:S01]  /*19670*/  MUFU.TANH R16, R16 ;  /* 0x0000001000107308 */ /* 0x000e620000002400 */
[----:B--2---:R-:W-:Y:S01]  /*19680*/  FFMA.FTZ R62, R23, -UR14, R28 ;  /* 0x8000000e173e7c23 */ /* 0x004fe2000801001c */
[----:B------:R-:W-:Y:S01]  /*19690*/  IADD3 R23, PT, PT, R2, 0x27, -R56 ;  /* 0x0000002702177810 */ /* 0x000fe20007ffe838 */
[----:B------:R-:W-:Y:S01]  /*196a0*/  VIADD R28, R29, 0x11 ;  /* 0x000000111d1c7836 */ /* 0x000fe20000000000 */
[----:B------:R-:W-:Y:S02]  /*196b0*/  I2FP.F32.S32 R17, R17 ;  /* 0x0000001100117245 */ /* 0x000fe40000201400 */
[----:B------:R-:W-:-:S02]  /*196c0*/  IABS R23, R23 ;  /* 0x0000001700177213 */ /* 0x000fc40000000000 */
[----:B------:R-:W-:Y:S01]  /*196d0*/  FSEL R62, R62, -INF , !P1 ;  /* 0xff8000003e3e7808 */ /* 0x000fe20004800000 */
[----:B----4-:R-:W-:Y:S01]  /*196e0*/  FFMA.FTZ R20, R20, -UR14, R21 ;  /* 0x8000000e14147c23 */ /* 0x010fe20008010015 */
[----:B------:R-:W-:Y:S01]  /*196f0*/  I2FP.F32.S32 R23, R23 ;  /* 0x0000001700177245 */ /* 0x000fe20000201400 */
[----:B------:R-:W-:Y:S01]  /*19700*/  VIADD R21, R29, 0x18 ;  /* 0x000000181d157836 */ /* 0x000fe20000000000 */
[----:B------:R-:W-:Y:S01]  /*19710*/  FSEL R62, R62, -INF , !P3 ;  /* 0xff8000003e3e7808 */ /* 0x000fe20005800000 */
[----:B------:R-:W-:Y:S01]  /*19720*/  MUFU.TANH R19, R19 ;  /* 0x0000001300137308 */ /* 0x000fe20000002400 */
[-C--:B------:R-:W-:Y:S01]  /*19730*/  ISETP.GT.AND P6, PT, R237, R28.reuse, PT ;  /* 0x0000001ced00720c */ /* 0x080fe20003fc4270 */
[----:B------:R-:W-:Y:S01]  /*19740*/  FFMA.FTZ R22, R23, -UR14, R22 ;  /* 0x8000000e17167c23 */ /* 0x000fe20008010016 */
[----:B------:R-:W-:Y:S02]  /*19750*/  IADD3 R23, PT, PT, R165, 0x27, -R56 ;  /* 0x00000027a5177810 */ /* 0x000fe40007ffe838 */
[----:B------:R-:W-:-:S02]  /*19760*/  ISETP.GT.AND P1, PT, R235, R28, PT ;  /* 0x0000001ceb00720c */ /* 0x000fc40003f24270 */
[----:B------:R-:W-:Y:S01]  /*19770*/  IABS R23, R23 ;  /* 0x0000001700177213 */ /* 0x000fe20000000000 */
[C---:B-1----:R-:W-:Y:S01]  /*19780*/  HMMA.16816.F32.BF16 R36, R4.reuse, R32, R36 ;  /* 0x000000200424723c */ /* 0x042fe20000041824 */
[----:B------:R-:W-:Y:S01]  /*19790*/  FFMA.FTZ R32, R17, -UR14, R16 ;  /* 0x8000000e11207c23 */ /* 0x000fe20008010010 */
[C---:B------:R-:W-:Y:S01]  /*197a0*/  ISETP.GE.AND P3, PT, R28.reuse, R236, PT ;  /* 0x000000ec1c00720c */ /* 0x040fe20003f66270 */
[----:B------:R-:W-:Y:S01]  /*197b0*/  FMUL.FTZ R17, R81, UR9 ;  /* 0x0000000951117c20 */ /* 0x000fe20008410000 */
[----:B------:R-:W-:Y:S02]  /*197c0*/  ISETP.GE.AND P4, PT, R28, R234, PT ;  /* 0x000000ea1c00720c */ /* 0x000fe40003f86270 */
[----:B------:R-:W-:Y:S02]  /*197d0*/  FSEL R28, R20, -INF , !P0 ;  /* 0xff800000141c7808 */ /* 0x000fe40004000000 */
[----:B------:R-:W-:Y:S01]  /*197e0*/  I2FP.F32.S32 R20, R23 ;  /* 0x0000001700147245 */ /* 0x000fe20000201400 */
[----:B------:R-:W1:Y:S01]  /*197f0*/  MUFU.TANH R17, R17 ;  /* 0x0000001100117308 */ /* 0x000e620000002400 */
[----:B------:R-:W-:Y:S01]  /*19800*/  IADD3 R23, PT, PT, R2, 0x1f, -R56 ;  /* 0x0000001f02177810 */ /* 0x000fe20007ffe838 */
[----:B------:R-:W-:Y:S01]  /*19810*/  HMMA.16816.F32.BF16 R44, R4, R34, R44 ;  /* 0x00000022042c723c */ /* 0x000fe2000004182c */
[----:B------:R-:W-:Y:S01]  /*19820*/  FSEL R28, R28, -INF , !P2 ;  /* 0xff8000001c1c7808 */ /* 0x000fe20005000000 */
[----:B------:R-:W-:Y:S01]  /*19830*/  FFMA.FTZ R20, R20, -UR14, R51 ;  /* 0x8000000e14147c23 */ /* 0x000fe20008010033 */
[----:B------:R-:W-:Y:S01]  /*19840*/  FSEL R30, R22, -INF , !P6 ;  /* 0xff800000161e7808 */ /* 0x000fe20007000000 */
[----:B------:R-:W-:Y:S01]  /*19850*/  VIADD R22, R29, 0x19 ;  /* 0x000000191d167836 */ /* 0x000fe20000000000 */
[----:B------:R-:W-:-:S02]  /*19860*/  ISETP.GT.AND P5, PT, R237, R21, PT ;  /* 0x00000015ed00720c */ /* 0x000fc40003fa4270 */
[----:B------:R-:W-:Y:S01]  /*19870*/  ISETP.GT.AND P0, PT, R235, R21, PT ;  /* 0x00000015eb00720c */ /* 0x000fe20003f04270 */
[----:B------:R-:W-:Y:S01]  /*19880*/  FMUL.FTZ R33, R37, UR9 ;  /* 0x0000000925217c20 */ /* 0x000fe20008410000 */
[C---:B------:R-:W-:Y:S01]  /*19890*/  ISETP.GE.AND P2, PT, R21.reuse, R236, PT ;  /* 0x000000ec1500720c */ /* 0x040fe20003f46270 */
[C---:B---3--:R-:W-:Y:S01]  /*198a0*/  HMMA.16816.F32.BF16 R76, R24.reuse, R40, R76 ;  /* 0x00000028184c723c */ /* 0x048fe2000004184c */
[----:B------:R-:W-:Y:S02]  /*198b0*/  ISETP.GE.AND P6, PT, R21, R234, PT ;  /* 0x000000ea1500720c */ /* 0x000fe40003fc6270 */
[----:B------:R-:W-:Y:S02]  /*198c0*/  IADD3 R21, PT, PT, R165, 0x20, -R56 ;  /* 0x00000020a5157810 */ /* 0x000fe40007ffe838 */
[----:B------:R-:W-:Y:S02]  /*198d0*/  IABS R23, R23 ;  /* 0x0000001700177213 */ /* 0x000fe40000000000 */
[----:B------:R-:W-:Y:S01]  /*198e0*/  IABS R21, R21 ;  /* 0x0000001500157213 */ /* 0x000fe20000000000 */
[----:B------:R-:W-:Y:S01]  /*198f0*/  HMMA.16816.F32.BF16 R84, R24, R42, R84 ;  /* 0x0000002a1854723c */ /* 0x000fe20000041854 */
[----:B------:R-:W-:Y:S01]  /*19900*/  FSEL R16, R20, -INF , !P1 ;  /* 0xff80000014107808 */ /* 0x000fe20004800000 */
[----:B------:R-:W-:Y:S01]  /*19910*/  IMAD.MOV.U32 R20, RZ, RZ, R23 ;  /* 0x000000ffff147224 */ /* 0x000fe200078e0017 */
[----:B------:R-:W-:Y:S01]  /*19920*/  I2FP.F32.S32 R21, R21 ;  /* 0x0000001500157245 */ /* 0x000fe20000201400 */
[----:B------:R-:W-:Y:S01]  /*19930*/  FMUL.FTZ R46, R46, UR9 ;  /* 0x000000092e2e7c20 */ /* 0x000fe20008410000 */
[----:B------:R-:W-:Y:S01]  /*19940*/  FSEL R30, R30, -INF , !P3 ;  /* 0xff8000001e1e7808 */ /* 0x000fe20005800000 */
[----:B------:R-:W-:Y:S01]  /*19950*/  FMUL.FTZ R47, R47, UR9 ;  /* 0x000000092f2f7c20 */ /* 0x000fe20008410000 */
[----:B------:R-:W-:Y:S01]  /*19960*/  I2FP.F32.S32 R20, R20 ;  /* 0x0000001400147245 */ /* 0x000fe20000201400 */
[----:B------:R-:W-:Y:S01]  /*19970*/  FFMA.FTZ R82, R21, -UR14, R82 ;  /* 0x8000000e15527c23 */ /* 0x000fe20008010052 */
[----:B------:R-:W-:Y:S01]  /*19980*/  FSEL R16, R16, -INF , !P4 ;  /* 0xff80000010107808 */ /* 0x000fe20006000000 */
[----:B------:R-:W-:Y:S01]  /*19990*/  VIADD R21, R29, 0x20 ;  /* 0x000000201d157836 */ /* 0x000fe20000000000 */
[----:B------:R-:W-:Y:S01]  /*199a0*/  FSEL R32, R32, -INF , !P5 ;  /* 0xff80000020207808 */ /* 0x000fe20006800000 */
[----:B-1----:R-:W-:Y:S01]  /*199b0*/  FFMA.FTZ R18, R20, -UR14, R17 ;  /* 0x8000000e14127c23 */ /* 0x002fe20008010011 */
[--C-:B------:R-:W-:Y:S01]  /*199c0*/  IADD3 R17, PT, PT, R165, 0x1f, -R56.reuse ;  /* 0x0000001fa5117810 */ /* 0x100fe20007ffe838 */
[----:B------:R-:W-:Y:S01]  /*199d0*/  FMUL.FTZ R20, R36, UR9 ;  /* 0x0000000924147c20 */ /* 0x000fe20008410000 */
[----:B------:R-:W-:Y:S01]  /*199e0*/  IADD3 R23, PT, PT, R2, 0x18, -R56 ;  /* 0x0000001802177810 */ /* 0x000fe20007ffe838 */
[----:B------:R-:W-:Y:S01]  /*199f0*/  MUFU.TANH R46, R46 ;  /* 0x0000002e002e7308 */ /* 0x000fe20000002400 */
[----:B------:R-:W-:-:S02]  /*19a00*/  ISETP.GT.AND P3, PT, R237, R22, PT ;  /* 0x00000016ed00720c */ /* 0x000fc40003f64270 */
[----:B------:R-:W-:Y:S02]  /*19a10*/  ISETP.GT.AND P1, PT, R235, R22, PT ;  /* 0x00000016eb00720c */ /* 0x000fe40003f24270 */
[C---:B------:R-:W-:Y:S02]  /*19a20*/  ISETP.GE.AND P4, PT, R22.reuse, R236, PT ;  /* 0x000000ec1600720c */ /* 0x040fe40003f86270 */
[----:B------:R-:W-:Y:S01]  /*19a30*/  ISETP.GE.AND P5, PT, R22, R234, PT ;  /* 0x000000ea1600720c */ /* 0x000fe20003fa6270 */
[----:B------:R-:W1:Y:S01]  /*19a40*/  MUFU.TANH R20, R20 ;  /* 0x0000001400147308 */ /* 0x000e620000002400 */
[----:B------:R-:W-:Y:S02]  /*19a50*/  FSEL R22, R82, -INF , !P0 ;  /* 0xff80000052167808 */ /* 0x000fe40004000000 */
[----:B------:R-:W-:Y:S02]  /*19a60*/  IABS R17, R17 ;  /* 0x0000001100117213 */ /* 0x000fe40000000000 */
[----:B------:R-:W-:-:S02]  /*19a70*/  IABS R15, R23 ;  /* 0x00000017000f7213 */ /* 0x000fc40000000000 */
[----:B------:R-:W-:Y:S01]  /*19a80*/  FSEL R32, R32, -INF , !P2 ;  /* 0xff80000020207808 */ /* 0x000fe20005000000 */
[----:B------:R-:W-:Y:S01]  /*19a90*/  MUFU.TANH R47, R47 ;  /* 0x0000002f002f7308 */ /* 0x000fe20000002400 */
[----:B------:R-:W-:Y:S02]  /*19aa0*/  FSEL R22, R22, -INF , !P6 ;  /* 0xff80000016167808 */ /* 0x000fe40007000000 */
[----:B------:R-:W-:Y:S02]  /*19ab0*/  FSEL R18, R18, -INF , !P3 ;  /* 0xff80000012127808 */ /* 0x000fe40005800000 */
[-C--:B------:R-:W-:Y:S02]  /*19ac0*/  ISETP.GT.AND P2, PT, R237, R21.reuse, PT ;  /* 0x00000015ed00720c */ /* 0x080fe40003f44270 */
[----:B------:R-:W-:Y:S02]  /*19ad0*/  ISETP.GT.AND P0, PT, R235, R21, PT ;  /* 0x00000015eb00720c */ /* 0x000fe40003f04270 */
[----:B------:R-:W-:-:S02]  /*19ae0*/  ISETP.GE.AND P6, PT, R21, R236, PT ;  /* 0x000000ec1500720c */ /* 0x000fc40003fc6270 */
[----:B------:R-:W-:Y:S02]  /*19af0*/  ISETP.GE.AND P3, PT, R21, R234, PT ;  /* 0x000000ea1500720c */ /* 0x000fe40003f66270 */
[----:B------:R-:W-:Y:S01]  /*19b00*/  I2FP.F32.S32 R34, R17 ;  /* 0x0000001100227245 */ /* 0x000fe20000201400 */
[----:B------:R-:W-:Y:S01]  /*19b10*/  FMUL.FTZ R17, R38, UR9 ;  /* 0x0000000926117c20 */ /* 0x000fe20008410000 */
[----:B------:R-:W-:Y:S01]  /*19b20*/  I2FP.F32.S32 R21, R15 ;  /* 0x0000000f00157245 */ /* 0x000fe20000201400 */
[----:B------:R-:W-:Y:S01]  /*19b30*/  FMUL.FTZ R15, R39, UR9 ;  /* 0x00000009270f7c20 */ /* 0x000fe20008410000 */
[--C-:B------:R-:W-:Y:S01]  /*19b40*/  IADD3 R40, PT, PT, R2, 0x10, -R56.reuse ;  /* 0x0000001002287810 */ /* 0x100fe20007ffe838 */
[----:B------:R2:W3:Y:S01]  /*19b50*/  LDSM.16.M88.4 R36, [R3+0xf800] ;  /* 0x00f800000324783b */ /* 0x0004e20000000200 */
[----:B------:R-:W-:Y:S01]  /*19b60*/  FFMA.FTZ R23, R34, -UR14, R19 ;  /* 0x8000000e22177c23 */ /* 0x000fe20008010013 */
[----:B------:R-:W4:Y:S01]  /*19b70*/  MUFU.TANH R17, R17 ;  /* 0x0000001100117308 */ /* 0x000f220000002400 */
[----:B------:R-:W-:Y:S01]  /*19b80*/  IADD3 R34, PT, PT, R2, 0x17, -R56 ;  /* 0x0000001702227810 */ /* 0x000fe20007ffe838 */
[----:B-1----:R-:W-:Y:S01]  /*19b90*/  FFMA.FTZ R192, R21, -UR14, R20 ;  /* 0x8000000e15c07c23 */ /* 0x002fe20008010014 */
[----:B------:R-:W-:Y:S01]  /*19ba0*/  IADD3 R20, PT, PT, R165, 0x18, -R56 ;  /* 0x00000018a5147810 */ /* 0x000fe20007ffe838 */
[----:B------:R-:W-:Y:S01]  /*19bb0*/  VIADD R21, R29, 0x21 ;  /* 0x000000211d157836 */ /* 0x000fe20000000000 */
[----:B------:R-:W-:Y:S01]  /*19bc0*/  IABS R34, R34 ;  /* 0x0000002200227213 */ /* 0x000fe20000000000 */
[----:B------:R-:W-:-:S04]  /*19bd0*/  DEPBAR.LE SB0, 0x0 ;  /* 0x000080000000791a */ /* 0x000fc80000000000 */
[----:B------:R-:W-:Y:S01]  /*19be0*/  IABS R20, R20 ;  /* 0x0000001400147213 */ /* 0x000fe20000000000 */
[----:B------:R-:W-:Y:S01]  /*19bf0*/  IMAD.MOV.U32 R68, RZ, RZ, R34 ;  /* 0x000000ffff447224 */ /* 0x000fe200078e0022 */
[----:B------:R-:W-:Y:S01]  /*19c00*/  FSEL R23, R23, -INF , !P1 ;  /* 0xff80000017177808 */ /* 0x000fe20004800000 */
[----:B------:R-:W-:Y:S01]  /*19c10*/  MUFU.TANH R15, R15 ;  /* 0x0000000f000f7308 */ /* 0x000fe20000002400 */
[----:B------:R-:W-:Y:S02]  /*19c20*/  IABS R40, R40 ;  /* 0x0000002800287213 */ /* 0x000fe40000000000 */
[----:B------:R-:W-:Y:S02]  /*19c30*/  I2FP.F32.S32 R34, R20 ;  /* 0x0000001400227245 */ /* 0x000fe40000201400 */
[----:B------:R-:W-:Y:S02]  /*19c40*/  FSEL R18, R18, -INF , !P4 ;  /* 0xff80000012127808 */ /* 0x000fe40006000000 */
[----:B------:R-:W-:Y:S01]  /*19c50*/  FSEL R20, R23, -INF , !P5 ;  /* 0xff80000017147808 */ /* 0x000fe20006800000 */
[----:B--2---:R-:W-:Y:S01]  /*19c60*/  FMUL.FTZ R3, R44, UR9 ;  /* 0x000000092c037c20 */ /* 0x004fe20008410000 */
[----:B------:R-:W-:Y:S01]  /*19c70*/  FSEL R192, R192, -INF , !P2 ;  /* 0xff800000c0c07808 */ /* 0x000fe20005000000 */
[----:B------:R-:W1:Y:S01]  /*19c80*/  MUFU.TANH R19, R33 ;  /* 0x0000002100137308 */ /* 0x000e620000002400 */
[----:B------:R-:W-:Y:S01]  /*19c90*/  I2FP.F32.S32 R40, R40 ;  /* 0x0000002800287245 */ /* 0x000fe20000201400 */
[----:B----4-:R-:W-:Y:S01]  /*19ca0*/  FFMA.FTZ R34, R34, -UR14, R17 ;  /* 0x8000000e22227c23 */ /* 0x010fe20008010011 */
[-C--:B------:R-:W-:Y:S01]  /*19cb0*/  ISETP.GT.AND P4, PT, R237, R21.reuse, PT ;  /* 0x00000015ed00720c */ /* 0x080fe20003f84270 */
[----:B------:R-:W-:Y:S01]  /*19cc0*/  VIADD R17, R29, 0x28 ;  /* 0x000000281d117836 */ /* 0x000fe20000000000 */
[----:B------:R-:W-:-:S02]  /*19cd0*/  ISETP.GT.AND P1, PT, R235, R21, PT ;  /* 0x00000015eb00720c */ /* 0x000fc40003f24270 */
[C---:B------:R-:W-:Y:S01]  /*19ce0*/  ISETP.GE.AND P5, PT, R21.reuse, R236, PT ;  /* 0x000000ec1500720c */ /* 0x040fe20003fa6270 */
[----:B------:R-:W2:Y:S01]  /*19cf0*/  MUFU.TANH R3, R3 ;  /* 0x0000000300037308 */ /* 0x000ea20000002400 */
[----:B------:R-:W-:Y:S01]  /*19d00*/  BAR.SYNC.DEFER_BLOCKING 0x0 ;  /* 0x0000000000007b1d */ /* 0x000fe20000010000 */
[----:B------:R-:W-:Y:S02]  /*19d10*/  ISETP.GE.AND P2, PT, R21, R234, PT ;  /* 0x000000ea1500720c */ /* 0x000fe40003f46270 */
[----:B------:R-:W-:Y:S02]  /*19d20*/  IADD3 R21, PT, PT, R165, 0x17, -R56 ;  /* 0x00000017a5157810 */ /* 0x000fe40007ffe838 */
[----:B------:R-:W-:Y:S01]  /*19d30*/  FSEL R198, R34, -INF , !P0 ;  /* 0xff80000022c67808 */ /* 0x000fe20004000000 */
[----:B---3--:R-:W-:Y:S01]  /*19d40*/  HMMA.16816.F32.BF16 R76, R4, R36, R76 ;  /* 0x00000024044c723c */ /* 0x008fe2000004184c */
[----:B------:R-:W-:Y:S02]  /*19d50*/  IABS R21, R21 ;  /* 0x0000001500157213 */ /* 0x000fe40000000000 */
[----:B------:R-:W-:-:S02]  /*19d60*/  I2FP.F32.S32 R68, R68 ;  /* 0x0000004400447245 */ /* 0x000fc40000201400 */
[----:B------:R-:W-:Y:S02]  /*19d70*/  I2FP.F32.S32 R34, R21 ;  /* 0x0000001500227245 */ /* 0x000fe40000201400 */
[----:B------:R-:W-:Y:S01]  /*19d80*/  FSEL R192, R192, -INF , !P6 ;  /* 0xff800000c0c07808 */ /* 0x000fe20007000000 */
[----:B-1----:R-:W-:Y:S01]  /*19d90*/  FFMA.FTZ R19, R68, -UR14, R19 ;  /* 0x8000000e44137c23 */ /* 0x002fe20008010013 */
[----:B------:R-:W-:Y:S01]  /*19da0*/  FSEL R198, R198, -INF , !P3 ;  /* 0xff800000c6c67808 */ /* 0x000fe20005800000 */
[----:B--2---:R-:W-:Y:S01]  /*19db0*/  FFMA.FTZ R40, R40, -UR14, R3 ;  /* 0x8000000e28287c23 */ /* 0x004fe20008010003 */
[----:B------:R-:W-:Y:S01]  /*19dc0*/  FMUL.FTZ R3, R45, UR9 ;  /* 0x000000092d037c20 */ /* 0x000fe20008410000 */
[----:B------:R-:W-:Y:S01]  /*19dd0*/  FFMA.FTZ R15, R34, -UR14, R15 ;  /* 0x8000000e220f7c23 */ /* 0x000fe2000801000f */
[C-C-:B------:R-:W-:Y:S01]  /*19de0*/  IADD3 R34, PT, PT, R2.reuse, 0xf, -R56.reuse ;  /* 0x0000000f02227810 */ /* 0x140fe20007ffe838 */
[----:B------:R-:W-:Y:S01]  /*19df0*/  HMMA.16816.F32.BF16 R84, R4, R38, R84 ;  /* 0x000000260454723c */ /* 0x000fe20000041854 */
[----:B------:R-:W-:Y:S01]  /*19e00*/  FSEL R224, R19, -INF , !P4 ;  /* 0xff80000013e07808 */ /* 0x000fe20006000000 */
[--C-:B------:R-:W-:Y:S01]  /*19e10*/  IMAD.IADD R7, R2, 0x1, -R56.reuse ;  /* 0x0000000102077824 */ /* 0x100fe200078e0a38 */
[----:B------:R-:W1:Y:S01]  /*19e20*/  MUFU.TANH R3, R3 ;  /* 0x0000000300037308 */ /* 0x000e620000002400 */
[----:B------:R-:W-:Y:S01]  /*19e30*/  IABS R34, R34 ;  /* 0x0000002200227213 */ /* 0x000fe20000000000 */
[----:B------:R-:W-:Y:S01]  /*19e40*/  FMUL.FTZ R21, R78, UR9 ;  /* 0x000000094e157c20 */ /* 0x000fe20008410000 */
[----:B------:R-:W-:Y:S01]  /*19e50*/  IADD3 R19, PT, PT, R165, 0x10, -R56 ;  /* 0x00000010a5137810 */ /* 0x000fe20007ffe838 */
[----:B------:R-:W-:Y:S01]  /*19e60*/  FMUL.FTZ R77, R77, UR9 ;  /* 0x000000094d4d7c20 */ /* 0x000fe20008410000 */
[----:B------:R-:W-:Y:S01]  /*19e70*/  I2FP.F32.S32 R34, R34 ;  /* 0x0000002200227245 */ /* 0x000fe20000201400 */
[----:B------:R-:W-:Y:S01]  /*19e80*/  FMUL.FTZ R79, R79, UR9 ;  /* 0x000000094f4f7c20 */ /* 0x000fe20008410000 */
[----:B------:R-:W-:Y:S01]  /*19e90*/  IABS R19, R19 ;  /* 0x0000001300137213 */ /* 0x000fe20000000000 */
[----:B------:R-:W-:Y:S01]  /*19ea0*/  MUFU.TANH R21, R21 ;  /* 0x0000001500157308 */ /* 0x000fe20000002400 */
[----:B------:R-:W-:-:S02]  /*19eb0*/  FSEL R220, R15, -INF , !P1 ;  /* 0xff8000000fdc7808 */ /* 0x000fc40004800000 */
[----:B------:R-:W-:Y:S02]  /*19ec0*/  I2FP.F32.S32 R15, R19 ;  /* 0x00000013000f7245 */ /* 0x000fe40000201400 */
[-C--:B------:R-:W-:Y:S02]  /*19ed0*/  ISETP.GT.AND P6, PT, R237, R17.reuse, PT ;  /* 0x00000011ed00720c */ /* 0x080fe40003fc4270 */
[----:B------:R-:W-:Y:S01]  /*19ee0*/  ISETP.GT.AND P0, PT, R235, R17, PT ;  /* 0x00000011eb00720c */ /* 0x000fe20003f04270 */
[----:B------:R-:W-:Y:S01]  /*19ef0*/  FFMA.FTZ R46, R15, -UR14, R46 ;  /* 0x8000000e0f2e7c23 */ /* 0x000fe2000801002e */
[----:B-1----:R-:W-:Y:S01]  /*19f00*/  FFMA.FTZ R34, R34, -UR14, R3 ;  /* 0x8000000e22227c23 */ /* 0x002fe20008010003 */
[----:B------:R-:W-:Y:S01]  /*19f10*/  FMUL.FTZ R3, R76, UR9 ;  /* 0x000000094c037c20 */ /* 0x000fe20008410000 */
[----:B------:R-:W-:Y:S01]  /*19f20*/  ISETP.GE.AND P3, PT, R17, R236, PT ;  /* 0x000000ec1100720c */ /* 0x000fe20003f66270 */
[----:B------:R-:W-:Y:S01]  /*19f30*/  VIADD R15, R29, 0x30 ;  /* 0x000000301d0f7836 */ /* 0x000fe20000000000 */
[----:B------:R-:W-:Y:S01]  /*19f40*/  ISETP.GE.AND P4, PT, R17, R234, PT ;  /* 0x000000ea1100720c */ /* 0x000fe20003f86270 */
[----:B------:R-:W-:Y:S01]  /*19f50*/  VIADD R17, R29, 0x29 ;  /* 0x000000291d117836 */ /* 0x000fe20000000000 */
[----:B------:R-:W-:Y:S01]  /*19f60*/  IADD3 R19, PT, PT, R2, 0x8, -R56 ;  /* 0x0000000802137810 */ /* 0x000fe20007ffe838 */
[----:B------:R-:W1:Y:S01]  /*19f70*/  MUFU.TANH R3, R3 ;  /* 0x0000000300037308 */ /* 0x000e620000002400 */
[----:B------:R-:W-:Y:S01]  /*19f80*/  FSEL R224, R224, -INF , !P5 ;  /* 0xff800000e0e07808 */ /* 0x000fe20006800000 */
[----:B------:R-:W-:Y:S01]  /*19f90*/  FMUL.FTZ R84, R84, UR9 ;  /* 0x0000000954547c20 */ /* 0x000fe20008410000 */
[----:B------:R-:W-:Y:S01]  /*19fa0*/  ISETP.GT.AND P5, PT, R237, R17, PT ;  /* 0x00000011ed00720c */ /* 0x000fe20003fa4270 */
[----:B------:R-:W-:Y:S01]  /*19fb0*/  FMUL.FTZ R85, R85, UR9 ;  /* 0x0000000955557c20 */ /* 0x000fe20008410000 */
[----:B------:R-:W-:Y:S01]  /*19fc0*/  FSEL R194, R40, -INF , !P6 ;  /* 0xff80000028c27808 */ /* 0x000fe20007000000 */
[----:B------:R-:W-:Y:S01]  /*19fd0*/  FMUL.FTZ R87, R87, UR9 ;  /* 0x0000000957577c20 */ /* 0x000fe20008410000 */
[----:B------:R-:W-:Y:S01]  /*19fe0*/  FSEL R46, R46, -INF , !P0 ;  /* 0xff8000002e2e7808 */ /* 0x000fe20004000000 */
[----:B------:R-:W2:Y:S01]  /*19ff0*/  MUFU.TANH R77, R77 ;  /* 0x0000004d004d7308 */ /* 0x000ea20000002400 */
[----:B------:R-:W-:-:S02]  /*1a000*/  IABS R19, R19 ;  /* 0x0000001300137213 */ /* 0x000fc40000000000 */
[----:B------:R-:W-:Y:S02]  /*1a010*/  FSEL R194, R194, -INF , !P3 ;  /* 0xff800000c2c27808 */ /* 0x000fe40005800000 */
[----:B------:R-:W-:Y:S02]  /*1a020*/  FSEL R202, R46, -INF , !P4 ;  /* 0xff8000002eca7808 */ /* 0x000fe40006000000 */
[----:B------:R-:W-:Y:S01]  /*1a030*/  FSEL R222, R34, -INF , !P5 ;  /* 0xff80000022de7808 */ /* 0x000fe20006800000 */
[----:B------:R-:W3:Y:S01]  /*1a040*/  MUFU.TANH R79, R79 ;  /* 0x0000004f004f7308 */ /* 0x000ee20000002400 */
[-C--:B------:R-:W-:Y:S02]  /*1a050*/  ISETP.GT.AND P3, PT, R237, R15.reuse, PT ;  /* 0x0000000fed00720c */ /* 0x080fe40003f64270 */
[----:B------:R-:W-:Y:S02]  /*1a060*/  ISETP.GT.AND P0, PT, R235, R15, PT ;  /* 0x0000000feb00720c */ /* 0x000fe40003f04270 */
[----:B------:R-:W-:-:S02]  /*1a070*/  ISETP.GE.AND P4, PT, R15, R236, PT ;  /* 0x000000ec0f00720c */ /* 0x000fc40003f86270 */
[----:B------:R-:W-:Y:S01]  /*1a080*/  ISETP.GE.AND P5, PT, R15, R234, PT ;  /* 0x000000ea0f00720c */ /* 0x000fe20003fa6270 */
[----:B------:R-:W-:Y:S01]  /*1a090*/  MUFU.TANH R85, R85 ;  /* 0x0000005500557308 */ /* 0x000fe20000002400 */
[----:B------:R-:W-:Y:S02]  /*1a0a0*/  FSEL R220, R220, -INF , !P2 ;  /* 0xff800000dcdc7808 */ /* 0x000fe40005000000 */
[--C-:B------:R-:W-:Y:S02]  /*1a0b0*/  IADD3 R15, PT, PT, R165, 0xf, -R56.reuse ;  /* 0x0000000fa50f7810 */ /* 0x100fe40007ffe838 */
[----:B------:R-:W-:Y:S02]  /*1a0c0*/  I2FP.F32.S32 R6, R19 ;  /* 0x0000001300067245 */ /* 0x000fe40000201400 */
[----:B------:R-:W-:Y:S01]  /*1a0d0*/  ISETP.GT.AND P1, PT, R235, R17, PT ;  /* 0x00000011eb00720c */ /* 0x000fe20003f24270 */
[----:B------:R-:W-:Y:S01]  /*1a0e0*/  MUFU.TANH R87, R87 ;  /* 0x0000005700577308 */ /* 0x000fe20000002400 */
[C---:B------:R-:W-:Y:S01]  /*1a0f0*/  ISETP.GE.AND P2, PT, R17.reuse, R236, PT ;  /* 0x000000ec1100720c */ /* 0x040fe20003f46270 */
[----:B-1----:R-:W-:Y:S01]  /*1a100*/  FFMA.FTZ R3, R6, -UR14, R3 ;  /* 0x8000000e06037c23 */ /* 0x002fe20008010003 */
[----:B------:R-:W-:Y:S01]  /*1a110*/  ISETP.GE.AND P6, PT, R17, R234, PT ;  /* 0x000000ea1100720c */ /* 0x000fe20003fc6270 */
[----:B------:R-:W-:Y:S01]  /*1a120*/  VIADD R6, R29, 0x31 ;  /* 0x000000311d067836 */ /* 0x000fe20000000000 */
[----:B------:R-:W-:Y:S01]  /*1a130*/  IADD3 R17, PT, PT, R165, 0x8, -R56 ;  /* 0x00000008a5117810 */ /* 0x000fe20007ffe838 */
[----:B------:R-:W-:Y:S01]  /*1a140*/  VIADD R29, R29, 0x39 ;  /* 0x000000391d1d7836 */ /* 0x000fe20000000000 */
[----:B------:R-:W-:-:S02]  /*1a150*/  IABS R15, R15 ;  /* 0x0000000f000f7213 */ /* 0x000fc40000000000 */
[----:B------:R-:W-:Y:S02]  /*1a160*/  IABS R17, R17 ;  /* 0x0000001100117213 */ /* 0x000fe40000000000 */
[----:B------:R-:W-:Y:S01]  /*1a170*/  I2FP.F32.S32 R4, R15 ;  /* 0x0000000f00047245 */ /* 0x000fe20000201400 */
[----:B------:R-:W-:Y:S01]  /*1a180*/  FMUL.FTZ R15, R86, UR9 ;  /* 0x00000009560f7c20 */ /* 0x000fe20008410000 */
[----:B------:R-:W-:Y:S02]  /*1a190*/  IADD3 R5, PT, PT, R2, 0x7, -R56 ;  /* 0x0000000702057810 */ /* 0x000fe40007ffe838 */
[----:B------:R-:W-:Y:S01]  /*1a1a0*/  I2FP.F32.S32 R24, R17 ;  /* 0x0000001100187245 */ /* 0x000fe20000201400 */
[----:B------:R-:W-:Y:S01]  /*1a1b0*/  FFMA.FTZ R4, R4, -UR14, R47 ;  /* 0x8000000e04047c23 */ /* 0x000fe2000801002f */
[----:B------:R-:W-:Y:S01]  /*1a1c0*/  FSEL R3, R3, -INF , !P3 ;  /* 0xff80000003037808 */ /* 0x000fe20005800000 */
[----:B------:R-:W-:Y:S01]  /*1a1d0*/  MUFU.TANH R15, R15 ;  /* 0x0000000f000f7308 */ /* 0x000fe20000002400 */
[----:B------:R-:W-:Y:S01]  /*1a1e0*/  IABS R5, R5 ;  /* 0x0000000500057213 */ /* 0x000fe20000000000 */
[----:B------:R-:W-:Y:S01]  /*1a1f0*/  FFMA.FTZ R21, R24, -UR14, R21 ;  /* 0x8000000e18157c23 */ /* 0x000fe20008010015 */
[----:B------:R-:W-:-:S02]  /*1a200*/  FSEL R214, R3, -INF , !P4 ;  /* 0xff80000003d67808 */ /* 0x000fc40006000000 */
[----:B------:R-:W-:Y:S02]  /*1a210*/  I2FP.F32.S32 R24, R5 ;  /* 0x0000000500187245 */ /* 0x000fe40000201400 */
[----:B------:R-:W-:Y:S01]  /*1a220*/  FSEL R4, R4, -INF , !P1 ;  /* 0xff80000004047808 */ /* 0x000fe20004800000 */
[----:B------:R-:W1:Y:S01]  /*1a230*/  MUFU.TANH R3, R84 ;  /* 0x0000005400037308 */ /* 0x000e620000002400 */
[--C-:B------:R-:W-:Y:S01]  /*1a240*/  IADD3 R5, PT, PT, R165, 0x7, -R56.reuse ;  /* 0x00000007a5057810 */ /* 0x100fe20007ffe838 */
[----:B--2---:R-:W-:Y:S01]  /*1a250*/  FFMA.FTZ R24, R24, -UR14, R77 ;  /* 0x8000000e18187c23 */ /* 0x004fe2000801004d */
[----:B------:R-:W-:Y:S02]  /*1a260*/  FSEL R222, R222, -INF , !P2 ;  /* 0xff800000dede7808 */ /* 0x000fe40005000000 */
[-C--:B------:R-:W-:Y:S02]  /*1a270*/  ISETP.GT.AND P2, PT, R237, R6.reuse, PT ;  /* 0x00000006ed00720c */ /* 0x080fe40003f44270 */
[----:B------:R-:W-:Y:S01]  /*1a280*/  FSEL R216, R4, -INF , !P6 ;  /* 0xff80000004d87808 */ /* 0x000fe20007000000 */
[----:B------:R-:W-:Y:S01]  /*1a290*/  IMAD.IADD R4, R165, 0x1, -R56 ;  /* 0x00000001a5047824 */ /* 0x000fe200078e0a38 */
[----:B------:R-:W-:-:S02]  /*1a2a0*/  ISETP.GT.AND P1, PT, R235, R6, PT ;  /* 0x00000006eb00720c */ /* 0x000fc40003f24270 */
[C---:B------:R-:W-:Y:S02]  /*1a2b0*/  ISETP.GE.AND P6, PT, R6.reuse, R236, PT ;  /* 0x000000ec0600720c */ /* 0x040fe40003fc6270 */
[----:B------:R-:W-:Y:S02]  /*1a2c0*/  ISETP.GE.AND P3, PT, R6, R234, PT ;  /* 0x000000ea0600720c */ /* 0x000fe40003f66270 */
[----:B------:R-:W-:Y:S02]  /*1a2d0*/  IABS R5, R5 ;  /* 0x0000000500057213 */ /* 0x000fe40000000000 */
[--C-:B------:R-:W-:Y:S02]  /*1a2e0*/  IADD3 R6, PT, PT, R2, -0x1, -R56.reuse ;  /* 0xffffffff02067810 */ /* 0x100fe40007ffe838 */
[----:B------:R-:W-:Y:S02]  /*1a2f0*/  IABS R7, R7 ;  /* 0x0000000700077213 */ /* 0x000fe40000000000 */
[----:B------:R-:W-:-:S02]  /*1a300*/  IADD3 R56, PT, PT, R165, -0x1, -R56 ;  /* 0xffffffffa5387810 */ /* 0x000fc40007ffe838 */
[----:B------:R-:W-:Y:S02]  /*1a310*/  FSEL R210, R24, -INF , !P2 ;  /* 0xff80000018d27808 */ /* 0x000fe40005000000 */
[----:B------:R-:W-:Y:S02]  /*1a320*/  I2FP.F32.S32 R24, R5 ;  /* 0x0000000500187245 */ /* 0x000fe40000201400 */
[----:B------:R-:W-:Y:S02]  /*1a330*/  IABS R4, R4 ;  /* 0x0000000400047213 */ /* 0x000fe40000000000 */
[----:B------:R-:W-:Y:S01]  /*1a340*/  IABS R6, R6 ;  /* 0x0000000600067213 */ /* 0x000fe20000000000 */
[----:B---3--:R-:W-:Y:S01]  /*1a350*/  FFMA.FTZ R24, R24, -UR14, R79 ;  /* 0x8000000e18187c23 */ /* 0x008fe2000801004f */
[----:B------:R-:W-:Y:S02]  /*1a360*/  I2FP.F32.S32 R26, R7 ;  /* 0x00000007001a7245 */ /* 0x000fe40000201400 */
[----:B------:R-:W-:-:S02]  /*1a370*/  IABS R56, R56 ;  /* 0x0000003800387213 */ /* 0x000fc40000000000 */
[----:B------:R-:W-:Y:S01]  /*1a380*/  I2FP.F32.S32 R4, R4 ;  /* 0x0000000400047245 */ /* 0x000fe20000201400 */
[----:B-1----:R-:W-:Y:S01]  /*1a390*/  FFMA.FTZ R3, R26, -UR14, R3 ;  /* 0x8000000e1a037c23 */ /* 0x002fe20008010003 */
[----:B------:R-:W-:Y:S02]  /*1a3a0*/  I2FP.F32.S32 R6, R6 ;  /* 0x0000000600067245 */ /* 0x000fe40000201400 */
[----:B------:R-:W-:Y:S01]  /*1a3b0*/  FSEL R21, R21, -INF , !P0 ;  /* 0xff80000015157808 */ /* 0x000fe20004000000 */
[----:B------:R-:W-:Y:S01]  /*1a3c0*/  FFMA.FTZ R4, R4, -UR14, R15 ;  /* 0x8000000e04047c23 */ /* 0x000fe2000801000f */
[----:B------:R-:W-:Y:S01]  /*1a3d0*/  I2FP.F32.S32 R56, R56 ;  /* 0x0000003800387245 */ /* 0x000fe20000201400 */
[----:B------:R-:W-:Y:S01]  /*1a3e0*/  FFMA.FTZ R6, R6, -UR14, R85 ;  /* 0x8000000e06067c23 */ /* 0x000fe20008010055 */
[-C--:B------:R-:W-:Y:S02]  /*1a3f0*/  ISETP.GT.AND P0, PT, R237, R31.reuse, PT ;  /* 0x0000001fed00720c */ /* 0x080fe40003f04270 */
        /* <DEDUP_REMOVED lines=33> */
.L_x_6343:
        /* <DEDUP_REMOVED lines=62> */
.L_x_6344:
        /* <DEDUP_REMOVED lines=101> */
.L_x_6342:
        /* <DEDUP_REMOVED lines=26> */
[----:B------:R-:W-:Y:S01]  /*1b1e0*/  LDSM.16.MT88.4 R148, [R196+0x10000] ;  /* 0x01000000c494783b */ /* 0x000fe20000004200 */
[----:B------:R-:W-:-:S03]  /*1b1f0*/  IADD3 R190, PT, PT, R8, R197, RZ ;  /* 0x000000c508be7210 */ /* 0x000fc60007ffe0ff */
        /* <DEDUP_REMOVED lines=25> */
[----:B------:R-:W-:Y:S01]  /*1b390*/  FFMA.FTZ R187, R50, UR4, -R209 ;  /* 0x0000000432bb7c23 */ /* 0x000fe200080108d1 */
[----:B------:R-:W-:Y:S01]  /*1b3a0*/  LDSM.16.MT88.4 R56, [R197+0x12000] ;  /* 0x01200000c538783b */ /* 0x000fe20000004200 */
[--C-:B------:R-:W-:Y:S01]  /*1b3b0*/  FFMA.FTZ R193, R52, UR4, -R203.reuse ;  /* 0x0000000434c17c23 */ /* 0x100fe200080108cb */
[--C-:B------:R-:W-:Y:S01]  /*1b3c0*/  FFMA.FTZ R188, R54, UR4, -R203.reuse ;  /* 0x0000000436bc7c23 */ /* 0x100fe200080108cb */
[--C-:B------:R-:W-:Y:S01]  /*1b3d0*/  FFMA.FTZ R189, R48, UR4, -R203.reuse ;  /* 0x0000000430bd7c23 */ /* 0x100fe200080108cb */
[----:B------:R-:W-:Y:S01]  /*1b3e0*/  FFMA.FTZ R184, R62, UR4, -R203 ;  /* 0x000000043eb87c23 */ /* 0x000fe200080108cb */
[----:B------:R-:W1:Y:S01]  /*1b3f0*/  LDSM.16.MT88.4 R48, [R196+0x12000] ;  /* 0x01200000c430783b */ /* 0x000e620000004200 */
[----:B------:R-:W-:Y:S01]  /*1b400*/  MUFU.EX2 R191, R191 ;  /* 0x000000bf00bf7308 */ /* 0x000fe20000000800 */
[--C-:B------:R-:W-:Y:S01]  /*1b410*/  FFMA.FTZ R185, R92, UR4, -R209.reuse ;  /* 0x000000045cb97c23 */ /* 0x100fe200080108d1 */
[--C-:B------:R-:W-:Y:S01]  /*1b420*/  FFMA.FTZ R180, R30, UR4, -R209.reuse ;  /* 0x000000041eb47c23 */ /* 0x100fe200080108d1 */
[----:B------:R-:W2:Y:S01]  /*1b430*/  LDSM.16.MT88.4 R64, [R190+0x12000] ;  /* 0x01200000be40783b */ /* 0x000ea20000004200 */
[--C-:B------:R-:W-:Y:S01]  /*1b440*/  FFMA.FTZ R181, R32, UR4, -R209.reuse ;  /* 0x0000000420b57c23 */ /* 0x100fe200080108d1 */
[----:B------:R-:W-:Y:S01]  /*1b450*/  FFMA.FTZ R176, R18, UR4, -R209 ;  /* 0x0000000412b07c23 */ /* 0x000fe200080108d1 */
[--C-:B------:R-:W-:Y:S01]  /*1b460*/  FFMA.FTZ R183, R28, UR4, -R203.reuse ;  /* 0x000000041cb77c23 */ /* 0x100fe200080108cb */
[----:B------:R-:W3:Y:S01]  /*1b470*/  LDSM.16.MT88.4 R4, [R190+0x16000] ;  /* 0x01600000be04783b */ /* 0x000ee20000004200 */
[----:B------:R-:W4:Y:S01]  /*1b480*/  MUFU.EX2 R186, R186 ;  /* 0x000000ba00ba7308 */ /* 0x000f220000000800 */
[--C-:B------:R-:W-:Y:S01]  /*1b490*/  FFMA.FTZ R178, R16, UR4, -R203.reuse ;  /* 0x0000000410b27c23 */ /* 0x100fe200080108cb */
[--C-:B------:R-:W-:Y:S01]  /*1b4a0*/  FFMA.FTZ R179, R22, UR4, -R203.reuse ;  /* 0x0000000416b37c23 */ /* 0x100fe200080108cb */
[----:B------:R-:W5:Y:S01]  /*1b4b0*/  LDSM.16.MT88.4 R8, [R196+0x10800] ;  /* 0x01080000c408783b */ /* 0x000f620000004200 */
[----:B------:R-:W-:Y:S01]  /*1b4c0*/  FFMA.FTZ R166, R20, UR4, -R203 ;  /* 0x0000000414a67c23 */ /* 0x000fe200080108cb */
[--C-:B------:R-:W-:Y:S01]  /*1b4d0*/  FFMA.FTZ R192, R192, UR4, -R209.reuse ;  /* 0x00000004c0c07c23 */ /* 0x100fe200080108d1 */
[--C-:B------:R-:W-:Y:S01]  /*1b4e0*/  FFMA.FTZ R195, R224, UR4, -R209.reuse ;  /* 0x00000004e0c37c23 */ /* 0x100fe200080108d1 */
[----:B------:R-:W5:Y:S01]  /*1b4f0*/  LDSM.16.MT88.4 R16, [R196+0x12800] ;  /* 0x01280000c410783b */ /* 0x000f620000004200 */
[----:B------:R-:W-:Y:S01]  /*1b500*/  MUFU.EX2 R182, R182 ;  /* 0x000000b600b67308 */ /* 0x000fe20000000800 */
[----:B------:R-:W-:Y:S01]  /*1b510*/  FFMA.FTZ R194, R194, UR4, -R209 ;  /* 0x00000004c2c27c23 */ /* 0x000fe200080108d1 */
[--C-:B------:R-:W-:Y:S01]  /*1b520*/  FFMA.FTZ R198, R198, UR4, -R203.reuse ;  /* 0x00000004c6c67c23 */ /* 0x100fe200080108cb */
[----:B------:R-:W5:Y:S01]  /*1b530*/  LDSM.16.MT88.4 R20, [R196+0x14800] ;  /* 0x01480000c414783b */ /* 0x000f620000004200 */
[--C-:B------:R-:W-:Y:S01]  /*1b540*/  FFMA.FTZ R199, R220, UR4, -R203.reuse ;  /* 0x00000004dcc77c23 */ /* 0x100fe200080108cb */
[--C-:B------:R-:W-:Y:S01]  /*1b550*/  FFMA.FTZ R202, R202, UR4, -R203.reuse ;  /* 0x00000004caca7c23 */ /* 0x100fe200080108cb */
[----:B------:R-:W-:Y:S01]  /*1b560*/  FFMA.FTZ R205, R216, UR4, -R203 ;  /* 0x00000004d8cd7c23 */ /* 0x000fe200080108cb */
[----:B------:R-:W5:Y:S01]  /*1b570*/  LDSM.16.MT88.4 R12, [R197+0x10800] ;  /* 0x01080000c50c783b */ /* 0x000f620000004200 */
[----:B------:R-:W1:Y:S01]  /*1b580*/  MUFU.EX2 R187, R187 ;  /* 0x000000bb00bb7308 */ /* 0x000e620000000800 */
[----:B----4-:R-:W-:Y:S01]  /*1b590*/  F2FP.BF16.F32.PACK_AB R128, R186, R191 ;  /* 0x000000bfba80723e */ /* 0x010fe200000010ff */
[--C-:B------:R-:W-:Y:S01]  /*1b5a0*/  FFMA.FTZ R243, R207, UR4, -R209.reuse ;  /* 0x00000004cff37c23 */ /* 0x100fe200080108d1 */
[----:B------:R-:W-:Y:S01]  /*1b5b0*/  LDSM.16.MT88.4 R172, [R196+0x16800] ;  /* 0x01680000c4ac783b */ /* 0x000fe20000004200 */
[--C-:B------:R-:W-:Y:S01]  /*1b5c0*/  FFMA.FTZ R210, R210, UR4, -R209.reuse ;  /* 0x00000004d2d27c23 */ /* 0x100fe200080108d1 */
[----:B------:R-:W-:Y:S01]  /*1b5d0*/  FFMA.FTZ R208, R208, UR4, -R209 ;  /* 0x00000004d0d07c23 */ /* 0x000fe200080108d1 */
[--C-:B------:R-:W-:Y:S01]  /*1b5e0*/  FFMA.FTZ R206, R206, UR4, -R203.reuse ;  /* 0x00000004cece7c23 */ /* 0x100fe200080108cb */
[----:B------:R-:W-:Y:S01]  /*1b5f0*/  LDSM.16.MT88.4 R168, [R218+0x10800] ;  /* 0x01080000daa8783b */ /* 0x000fe20000004200 */
[----:B------:R-:W-:Y:S01]  /*1b600*/  MUFU.EX2 R193, R193 ;  /* 0x000000c100c17308 */ /* 0x000fe20000000800 */
[--C-:B------:R-:W-:Y:S01]  /*1b610*/  FFMA.FTZ R207, R204, UR4, -R203.reuse ;  /* 0x00000004cccf7c23 */ /* 0x100fe200080108cb */
[--C-:B------:R-:W-:Y:S01]  /*1b620*/  FFMA.FTZ R201, R201, UR4, -R203.reuse ;  /* 0x00000004c9c97c23 */ /* 0x100fe200080108cb */
[----:B------:R-:W-:Y:S01]  /*1b630*/  LDSM.16.MT88.4 R32, [R190+0x10800] ;  /* 0x01080000be20783b */ /* 0x000fe20000004200 */
[----:B------:R-:W-:Y:S01]  /*1b640*/  FFMA.FTZ R200, R200, UR4, -R203 ;  /* 0x00000004c8c87c23 */ /* 0x000fe200080108cb */
[----:B------:R-:W-:Y:S01]  /*1b650*/  IADD3 R203, PT, PT, R167, R218, RZ ;  /* 0x000000daa7cb7210 */ /* 0x000fe20007ffe0ff */
[----:B------:R-:W-:Y:S01]  /*1b660*/  FADD.FTZ R191, R191, R186 ;  /* 0x000000babfbf7221 */ /* 0x000fe20000010000 */
[----:B------:R-:W-:Y:S01]  /*1b670*/  LDSM.16.MT88.4 R28, [R197+0x12800] ;  /* 0x01280000c51c783b */ /* 0x000fe20000004200 */
[----:B------:R-:W4:Y:S01]  /*1b680*/  MUFU.EX2 R188, R188 ;  /* 0x000000bc00bc7308 */ /* 0x000f220000000800 */
[----:B-1----:R-:W-:-:S02]  /*1b690*/  F2FP.BF16.F32.PACK_AB R130, R187, R182 ;  /* 0x000000b6bb82723e */ /* 0x002fc400000010ff */
[----:B------:R-:W-:Y:S05]  /*1b6a0*/  LDSM.16.MT88.4 R24, [R190+0x12800] ;  /* 0x01280000be18783b */ /* 0x000fea0000004200 */
        /* <DEDUP_REMOVED lines=60> */
[----:B----4-:R-:W-:-:S02]  /*1ba70*/  F2FP.BF16.F32.PACK_AB R4, R180, R185 ;  /* 0x000000b9b404723e */ /* 0x010fc400000010ff */
[----:B-1----:R-:W-:Y:S01]  /*1ba80*/  F2FP.BF16.F32.PACK_AB R5, R178, R183 ;  /* 0x000000b7b205723e */ /* 0x002fe200000010ff */
[----:B------:R-:W-:-:S04]  /*1ba90*/  FADD.FTZ R183, R183, R184 ;  /* 0x000000b8b7b77221 */ /* 0x000fc80000010000 */
[----:B------:R-:W-:Y:S01]  /*1baa0*/  HMMA.16816.F32.BF16 R128, R128, R6, RZ ;  /* 0x000000068080723c */ /* 0x000fe200000418ff */
[----:B------:R-:W-:Y:S01]  /*1bab0*/  F2FP.BF16.F32.PACK_AB R6, R176, R181 ;  /* 0x000000b5b006723e */ /* 0x000fe200000010ff */
[----:B------:R-:W-:Y:S01]  /*1bac0*/  FADD.FTZ R178, R178, R183 ;  /* 0x000000b7b2b27221 */ /* 0x000fe20000010000 */
[----:B-----5:R-:W-:-:S07]  /*1bad0*/  F2FP.BF16.F32.PACK_AB R7, R166, R179 ;  /* 0x000000b3a607723e */ /* 0x020fce00000010ff */
        /* <DEDUP_REMOVED lines=17> */
[----:B------:R2:W5:Y:S07]  /*1bbf0*/  LDSM.16.MT88.4 R16, [R197+0x16800] ;  /* 0x01680000c510783b */ /* 0x00056e0000004200 */
[C---:B---3--:R-:W-:Y:S08]  /*1bc00*/  HMMA.16816.F32.BF16 R84, R4.reuse, R20, R84 ;  /* 0x000000140454723c */ /* 0x048ff00000041854 */
[C---:B------:R-:W-:Y:S01]  /*1bc10*/  HMMA.16816.F32.BF16 R88, R4.reuse, R22, R88 ;  /* 0x000000160458723c */ /* 0x040fe20000041858 */
[----:B------:R-:W3:Y:S07]  /*1bc20*/  LDSM.16.MT88.4 R20, [R190+0x16800] ;  /* 0x01680000be14783b */ /* 0x000eee0000004200 */
[----:B----4-:R-:W-:Y:S01]  /*1bc30*/  HMMA.16816.F32.BF16 R92, R4, R12, R92 ;  /* 0x0000000c045c723c */ /* 0x010fe2000004185c */
[----:B--2---:R-:W-:-:S06]  /*1bc40*/  FFMA.FTZ R197, R222, UR4, -R209 ;  /* 0x00000004dec57c23 */ /* 0x004fcc00080108d1 */
[----:B------:R-:W2:Y:S01]  /*1bc50*/  MUFU.EX2 R197, R197 ;  /* 0x000000c500c57308 */ /* 0x000ea20000000800 */
        /* <DEDUP_REMOVED lines=26> */
[----:B------:R3:W5:Y:S01]  /*1be00*/  LDSM.16.MT88.4 R20, [R211+0x13000] ;  /* 0x01300000d314783b */ /* 0x0007620000004200 */
[----:B------:R-:W-:-:S02]  /*1be10*/  F2FP.BF16.F32.PACK_AB R5, R199, R198 ;  /* 0x000000c6c705723e */ /* 0x000fc400000010ff */
[----:B--2---:R-:W-:Y:S02]  /*1be20*/  F2FP.BF16.F32.PACK_AB R6, R197, R194 ;  /* 0x000000c2c506723e */ /* 0x004fe400000010ff */
[----:B------:R-:W-:-:S07]  /*1be30*/  F2FP.BF16.F32.PACK_AB R7, R205, R202 ;  /* 0x000000cacd07723e */ /* 0x000fce00000010ff */
[C---:B----4-:R-:W-:Y:S08]  /*1be40*/  HMMA.16816.F32.BF16 R152, R4.reuse, R12, R152 ;  /* 0x0000000c0498723c */ /* 0x050ff00000041898 */
[----:B------:R-:W-:Y:S01]  /*1be50*/  HMMA.16816.F32.BF16 R148, R4, R14, R148 ;  /* 0x0000000e0494723c */ /* 0x000fe20000041894 */
[----:B------:R-:W2:Y:S01]  /*1be60*/  LDSM.16.MT88.4 R12, [R218+0x11000] ;  /* 0x01100000da0c783b */ /* 0x000ea20000004200 */
[----:B---3--:R-:W-:-:S06]  /*1be70*/  FFMA.FTZ R211, R214, UR4, -R209 ;  /* 0x00000004d6d37c23 */ /* 0x008fcc00080108d1 */
[C---:B-1----:R-:W-:Y:S01]  /*1be80*/  HMMA.16816.F32.BF16 R44, R4.reuse, R8, R44 ;  /* 0x00000008042c723c */ /* 0x042fe2000004182c */
[----:B------:R-:W1:Y:S07]  /*1be90*/  MUFU.EX2 R211, R211 ;  /* 0x000000d300d37308 */ /* 0x000e6e0000000800 */
[C---:B------:R-:W-:Y:S01]  /*1bea0*/  HMMA.16816.F32.BF16 R48, R4.reuse, R10, R48 ;  /* 0x0000000a0430723c */ /* 0x040fe20000041830 */
[----:B------:R-:W3:Y:S07]  /*1beb0*/  LDSM.16.MT88.4 R8, [R218+0x13000] ;  /* 0x01300000da08783b */ /* 0x000eee0000004200 */
[C---:B-----5:R-:W-:Y:S08]  /*1bec0*/  HMMA.16816.F32.BF16 R76, R4.reuse, R16, R76 ;  /* 0x00000010044c723c */ /* 0x060ff0000004184c */
        /* <DEDUP_REMOVED lines=38> */
[C---:B----4-:R-:W-:Y:S08]  /*1c130*/  HMMA.16816.F32.BF16 R124, R4.reuse, R16, R124 ;  /* 0x00000010047c723c */ /* 0x050ff0000004187c */
[----:B------:R-:W-:Y:S01]  /*1c140*/  HMMA.16816.F32.BF16 R128, R4, R18, R128 ;  /* 0x000000120480723c */ /* 0x000fe20000041880 */
[----:B-1----:R-:W-:Y:S01]  /*1c150*/  F2FP.BF16.F32.PACK_AB R4, R210, R211 ;  /* 0x000000d3d204723e */ /* 0x002fe200000010ff */
[----:B------:R-:W1:Y:S01]  /*1c160*/  LDSM.16.MT88.4 R16, [R196+0x17800] ;  /* 0x01780000c410783b */ /* 0x000e620000004200 */
[----:B------:R-:W-:-:S02]  /*1c170*/  F2FP.BF16.F32.PACK_AB R5, R207, R206 ;  /* 0x000000cecf05723e */ /* 0x000fc400000010ff */
[----:B------:R-:W-:Y:S02]  /*1c180*/  F2FP.BF16.F32.PACK_AB R6, R243, R208 ;  /* 0x000000d0f306723e */ /* 0x000fe400000010ff */
[----:B------:R-:W-:-:S07]  /*1c190*/  F2FP.BF16.F32.PACK_AB R7, R200, R201 ;  /* 0x000000c9c807723e */ /* 0x000fce00000010ff */
        /* <DEDUP_REMOVED lines=31> */
[----:B---3--:R-:W-:Y:S01]  /*1c390*/  HMMA.16816.F32.BF16 R100, R4, R8, R100 ;  /* 0x000000080464723c */ /* 0x008fe20000041864 */
        /* <DEDUP_REMOVED lines=29> */
[C---:B-1----:R-:W-:Y:S08]  /*1c570*/  HMMA.16816.F32.BF16 R124, R4.reuse, R16, R124 ;  /* 0x00000010047c723c */ /* 0x042ff0000004187c */
        /* <DEDUP_REMOVED lines=74> */
.L_x_6346:
        /* <DEDUP_REMOVED lines=8> */
.L_x_6347:
        /* <DEDUP_REMOVED lines=45> */
[----:B------:R-:W-:Y:S01]  /*1cd70*/  ISETP.NE.AND P0, PT, R4, RZ, PT ;  /* 0x000000ff0400720c */ /* 0x000fe20003f05270 */
[----:B------:R-:W-:Y:S02]  /*1cd80*/  IMAD.IADD R219, R167, 0x1, R222 ;  /* 0x00000001a7db7824 */ /* 0x000fe400078e02de */
        /* <DEDUP_REMOVED lines=73> */
[----:B------:R-:W-:Y:S04]  /*1d220*/  LDSM.16.M88.4 R180, [R220] ;  /* 0x00000000dcb4783b */ /* 0x000fe80000000200 */
[----:B-1----:R-:W1:Y:S04]  /*1d230*/  LDSM.16.M88.4 R8, [R217+0x8000] ;  /* 0x00800000d908783b */ /* 0x002e680000000200 */
[----:B------:R-:W5:Y:S04]  /*1d240*/  LDSM.16.M88.4 R24, [R221+0x8800] ;  /* 0x00880000dd18783b */ /* 0x000f680000000200 */
[----:B------:R-:W5:Y:S04]  /*1d250*/  LDSM.16.M88.4 R196, [R221+0x9000] ;  /* 0x00900000ddc4783b */ /* 0x000f680000000200 */
[----:B------:R-:W5:Y:S04]  /*1d260*/  LDSM.16.M88.4 R172, [R217+0x8800] ;  /* 0x00880000d9ac783b */ /* 0x000f680000000200 */
[----:B--2---:R-:W2:Y:S04]  /*1d270*/  LDSM.16.M88.4 R4, [R217+0x9000] ;  /* 0x00900000d904783b */ /* 0x004ea80000000200 */
[----:B------:R-:W2:Y:S04]  /*1d280*/  LDSM.16.M88.4 R184, [R217+0x9800] ;  /* 0x00980000d9b8783b */ /* 0x000ea80000000200 */
[----:B------:R-:W-:Y:S01]  /*1d290*/  LDSM.16.M88.4 R188, [R219] ;  /* 0x00000000dbbc783b */ /* 0x000fe20000000200 */
[C---:B---3--:R-:W-:Y:S03]  /*1d2a0*/  HMMA.16816.F32.BF16 R168, R16.reuse, R32, RZ ;  /* 0x0000002010a8723c */ /* 0x048fe600000418ff */
[----:B------:R-:W-:Y:S04]  /*1d2b0*/  LDSM.16.M88.4 R208, [R221+0xa800] ;  /* 0x00a80000ddd0783b */ /* 0x000fe80000000200 */
[----:B------:R-:W0:Y:S01]  /*1d2c0*/  LDGDEPBAR ;  /* 0x00000000000079af */ /* 0x000e220000000000 */
[C---:B------:R-:W-:Y:S08]  /*1d2d0*/  HMMA.16816.F32.BF16 R32, R16.reuse, R34, RZ ;  /* 0x000000221020723c */ /* 0x040ff000000418ff */
[----:B----4-:R-:W-:Y:S01]  /*1d2e0*/  HMMA.16816.F32.BF16 R192, R16, R12, RZ ;  /* 0x0000000c10c0723c */ /* 0x010fe200000418ff */
[----:B------:R-:W-:-:S04]  /*1d2f0*/  LOP3.LUT R12, R214, 0x4, RZ, 0xc0, !PT ;  /* 0x00000004d60c7812 */ /* 0x000fc800078ec0ff */
[----:B------:R-:W-:-:S03]  /*1d300*/  ISETP.NE.AND P0, PT, R12, RZ, PT ;  /* 0x000000ff0c00720c */ /* 0x000fc60003f05270 */
[----:B-1----:R-:W-:Y:S01]  /*1d310*/  HMMA.16816.F32.BF16 R168, R180, R8, R168 ;  /* 0x00000008b4a8723c */ /* 0x002fe200000418a8 */
[----:B------:R-:W-:-:S05]  /*1d320*/  IMAD.MOV.U32 R8, RZ, RZ, 0x40 ;  /* 0x00000040ff087424 */ /* 0x000fca00078e00ff */
[----:B------:R-:W-:Y:S02]  /*1d330*/  SEL R8, R8, 0xffffffc0, !P0 ;  /* 0xffffffc008087807 */ /* 0x000fe40004000000 */
[----:B-----5:R-:W-:Y:S03]  /*1d340*/  HMMA.16816.F32.BF16 R28, R16, R24, RZ ;  /* 0x00000018101c723c */ /* 0x020fe600000418ff */
[----:B------:R-:W-:-:S04]  /*1d350*/  IMAD.IADD R167, R221, 0x1, R8 ;  /* 0x00000001dda77824 */ /* 0x000fc800078e0208 */
[----:B------:R-:W-:Y:S01]  /*1d360*/  IMAD.IADD R215, R176, 0x1, R167 ;  /* 0x00000001b0d77824 */ /* 0x000fe200078e02a7 */
[C---:B------:R-:W-:Y:S01]  /*1d370*/  HMMA.16816.F32.BF16 R20, R16.reuse, R196, RZ ;  /* 0x000000c41014723c */ /* 0x040fe200000418ff */
[----:B------:R-:W-:Y:S04]  /*1d380*/  LDSM.16.M88.4 R204, [R167+0x9000] ;  /* 0x00900000a7cc783b */ /* 0x000fe80000000200 */
[----:B------:R-:W-:Y:S03]  /*1d390*/  LDSM.16.M88.4 R200, [R167+0x9800] ;  /* 0x00980000a7c8783b */ /* 0x000fe60000000200 */
[C---:B------:R-:W-:Y:S01]  /*1d3a0*/  HMMA.16816.F32.BF16 R24, R16.reuse, R26, RZ ;  /* 0x0000001a1018723c */ /* 0x040fe200000418ff */
[----:B------:R-:W-:Y:S07]  /*1d3b0*/  LDSM.16.M88.4 R176, [R216] ;  /* 0x00000000d8b0783b */ /* 0x000fee0000000200 */
[C---:B------:R-:W-:Y:S08]  /*1d3c0*/  HMMA.16816.F32.BF16 R196, R16.reuse, R198, RZ ;  /* 0x000000c610c4723c */ /* 0x040ff000000418ff */
[----:B------:R-:W-:Y:S01]  /*1d3d0*/  HMMA.16816.F32.BF16 R16, R16, R14, RZ ;  /* 0x0000000e1010723c */ /* 0x000fe200000418ff */
[----:B------:R-:W1:Y:S07]  /*1d3e0*/  LDSM.16.M88.4 R12, [R167+0x8000] ;  /* 0x00800000a70c783b */ /* 0x000e6e0000000200 */
[C---:B------:R-:W-:Y:S01]  /*1d3f0*/  HMMA.16816.F32.BF16 R32, R180.reuse, R10, R32 ;  /* 0x0000000ab420723c */ /* 0x040fe20000041820 */
[----:B------:R-:W3:Y:S07]  /*1d400*/  LDSM.16.M88.4 R8, [R167+0x8800] ;  /* 0x00880000a708783b */ /* 0x000eee0000000200 */
[C---:B------:R-:W-:Y:S08]  /*1d410*/  HMMA.16816.F32.BF16 R28, R180.reuse, R172, R28 ;  /* 0x000000acb41c723c */ /* 0x040ff0000004181c */
        /* <DEDUP_REMOVED lines=8> */
[----:B------:R-:W5:Y:S03]  /*1d4a0*/  LDSM.16.M88.4 R180, [R215+0x9800] ;  /* 0x00980000d7b4783b */ /* 0x000f660000000200 */
        /* <DEDUP_REMOVED lines=11> */
[----:B------:R-:W3:Y:S04]  /*1d560*/  LDSM.16.M88.4 R200, [R221+0xb800] ;  /* 0x00b80000ddc8783b */ /* 0x000ee80000000200 */
[----:B------:R-:W-:Y:S03]  /*1d570*/  LDSM.16.M88.4 R188, [R217+0xb000] ;  /* 0x00b00000d9bc783b */ /* 0x000fe60000000200 */
[C---:B----4-:R-:W-:Y:S08]  /*1d580*/  HMMA.16816.F32.BF16 R168, R176.reuse, R172, R168 ;  /* 0x000000acb0a8723c */ /* 0x050ff000000418a8 */
[C---:B------:R-:W-:Y:S01]  /*1d590*/  HMMA.16816.F32.BF16 R32, R176.reuse, R174, R32 ;  /* 0x000000aeb020723c */ /* 0x040fe20000041820 */
[----:B------:R-:W-:Y:S07]  /*1d5a0*/  LDSM.16.M88.4 R172, [R220+0x2000] ;  /* 0x00200000dcac783b */ /* 0x000fee0000000200 */
[C---:B--2---:R-:W-:Y:S08]  /*1d5b0*/  HMMA.16816.F32.BF16 R28, R176.reuse, R4, R28 ;  /* 0x00000004b01c723c */ /* 0x044ff0000004181c */
[C---:B------:R-:W-:Y:S01]  /*1d5c0*/  HMMA.16816.F32.BF16 R24, R176.reuse, R6, R24 ;  /* 0x00000006b018723c */ /* 0x040fe20000041818 */
[----:B------:R-:W2:Y:S07]  /*1d5d0*/  LDSM.16.M88.4 R4, [R217+0xa000] ;  /* 0x00a00000d904783b */ /* 0x000eae0000000200 */
[C---:B-----5:R-:W-:Y:S08]  /*1d5e0*/  HMMA.16816.F32.BF16 R20, R176.reuse, R184, R20 ;  /* 0x000000b8b014723c */ /* 0x060ff00000041814 */
[C---:B------:R-:W-:Y:S01]  /*1d5f0*/  HMMA.16816.F32.BF16 R196, R176.reuse, R186, R196 ;  /* 0x000000bab0c4723c */ /* 0x040fe200000418c4 */
[----:B------:R-:W4:Y:S07]  /*1d600*/  LDSM.16.M88.4 R184, [R217+0xa800] ;  /* 0x00a80000d9b8783b */ /* 0x000f2e0000000200 */
        /* <DEDUP_REMOVED lines=42> */
[----:B------:R-:W4:Y:S03]  /*1d8b0*/  LDSM.16.M88.4 R184, [R221+0xc800] ;  /* 0x00c80000ddb8783b */ /* 0x000f260000000200 */
[C---:B-----5:R-:W-:Y:S08]  /*1d8c0*/  HMMA.16816.F32.BF16 R168, R200.reuse, R172, R168 ;  /* 0x000000acc8a8723c */ /* 0x060ff000000418a8 */
[C---:B------:R-:W-:Y:S01]  /*1d8d0*/  HMMA.16816.F32.BF16 R32, R200.reuse, R174, R32 ;  /* 0x000000aec820723c */ /* 0x040fe20000041820 */
[----:B------:R-:W-:Y:S07]  /*1d8e0*/  LDSM.16.M88.4 R172, [R220+0x4000] ;  /* 0x00400000dcac783b */ /* 0x000fee0000000200 */
[C---:B-1----:R-:W-:Y:S08]  /*1d8f0*/  HMMA.16816.F32.BF16 R28, R200.reuse, R8, R28 ;  /* 0x00000008c81c723c */ /* 0x042ff0000004181c */
[C---:B------:R-:W-:Y:S01]  /*1d900*/  HMMA.16816.F32.BF16 R24, R200.reuse, R10, R24 ;  /* 0x0000000ac818723c */ /* 0x040fe20000041818 */
[----:B------:R-:W1:Y:S07]  /*1d910*/  LDSM.16.M88.4 R8, [R217+0xc000] ;  /* 0x00c00000d908783b */ /* 0x000e6e0000000200 */
[C---:B---3--:R-:W-:Y:S08]  /*1d920*/  HMMA.16816.F32.BF16 R20, R200.reuse, R12, R20 ;  /* 0x0000000cc814723c */ /* 0x048ff00000041814 */
[----:B------:R-:W-:Y:S01]  /*1d930*/  HMMA.16816.F32.BF16 R196, R200, R14, R196 ;  /* 0x0000000ec8c4723c */ /* 0x000fe200000418c4 */
[----:B------:R-:W3:Y:S07]  /*1d940*/  LDSM.16.M88.4 R12, [R217+0xc800] ;  /* 0x00c80000d90c783b */ /* 0x000eee0000000200 */
[C---:B--2---:R-:W-:Y:S08]  /*1d950*/  HMMA.16816.F32.BF16 R168, R180.reuse, R4, R168 ;  /* 0x00000004b4a8723c */ /* 0x044ff000000418a8 */
[C---:B------:R-:W-:Y:S01]  /*1d960*/  HMMA.16816.F32.BF16 R32, R180.reuse, R6, R32 ;  /* 0x00000006b420723c */ /* 0x040fe20000041820 */
[----:B------:R-:W2:Y:S07]  /*1d970*/  LDSM.16.M88.4 R4, [R217+0xd000] ;  /* 0x00d00000d904783b */ /* 0x000eae0000000200 */
[C---:B----4-:R-:W-:Y:S08]  /*1d980*/  HMMA.16816.F32.BF16 R20, R180.reuse, R176, R20 ;  /* 0x000000b0b414723c */ /* 0x050ff00000041814 */
[----:B------:R-:W-:Y:S01]  /*1d990*/  HMMA.16816.F32.BF16 R196, R180, R178, R196 ;  /* 0x000000b2b4c4723c */ /* 0x000fe200000418c4 */
[----:B------:R-:W4:Y:S07]  /*1d9a0*/  LDSM.16.M88.4 R176, [R217+0xd800] ;  /* 0x00d80000d9b0783b */ /* 0x000f2e0000000200 */
[C---:B------:R-:W-:Y:S08]  /*1d9b0*/  HMMA.16816.F32.BF16 R192, R200.reuse, R204, R192 ;  /* 0x000000ccc8c0723c */ /* 0x040ff000000418c0 */
[----:B------:R-:W-:Y:S01]  /*1d9c0*/  HMMA.16816.F32.BF16 R16, R200, R206, R16 ;  /* 0x000000cec810723c */ /* 0x000fe20000041810 */
[----:B------:R-:W-:Y:S04]  /*1d9d0*/  LDSM.16.M88.4 R204, [R167+0xc000] ;  /* 0x00c00000a7cc783b */ /* 0x000fe80000000200 */
[----:B------:R-:W-:Y:S03]  /*1d9e0*/  LDSM.16.M88.4 R200, [R167+0xc800] ;  /* 0x00c80000a7c8783b */ /* 0x000fe60000000200 */
[C---:B------:R-:W-:Y:S08]  /*1d9f0*/  HMMA.16816.F32.BF16 R28, R180.reuse, R184, R28 ;  /* 0x000000b8b41c723c */ /* 0x040ff0000004181c */
[----:B------:R-:W-:Y:S01]  /*1da00*/  HMMA.16816.F32.BF16 R24, R180, R186, R24 ;  /* 0x000000bab418723c */ /* 0x000fe20000041818 */
[----:B------:R-:W5:Y:S07]  /*1da10*/  LDSM.16.M88.4 R184, [R219+0x4000] ;  /* 0x00400000dbb8783b */ /* 0x000f6e0000000200 */
[C---:B-1----:R-:W-:Y:S08]  /*1da20*/  HMMA.16816.F32.BF16 R168, R172.reuse, R8, R168 ;  /* 0x00000008aca8723c */ /* 0x042ff000000418a8 */
[----:B------:R-:W-:Y:S01]  /*1da30*/  HMMA.16816.F32.BF16 R32, R172, R10, R32 ;  /* 0x0000000aac20723c */ /* 0x000fe20000041820 */
[----:B------:R-:W1:Y:S07]  /*1da40*/  LDSM.16.M88.4 R8, [R167+0xd000] ;  /* 0x00d00000a708783b */ /* 0x000e6e0000000200 */
[C---:B------:R-:W-:Y:S08]  /*1da50*/  HMMA.16816.F32.BF16 R192, R180.reuse, R188, R192 ;  /* 0x000000bcb4c0723c */ /* 0x040ff000000418c0 */
[----:B------:R-:W-:Y:S01]  /*1da60*/  HMMA.16816.F32.BF16 R16, R180, R190, R16 ;  /* 0x000000beb410723c */ /* 0x000fe20000041810 */
[----:B------:R-:W1:Y:S04]  /*1da70*/  LDSM.16.M88.4 R188, [R167+0xd800] ;  /* 0x00d80000a7bc783b */ /* 0x000e680000000200 */
[----:B------:R-:W-:Y:S03]  /*1da80*/  LDSM.16.M88.4 R180, [R215+0xc800] ;  /* 0x00c80000d7b4783b */ /* 0x000fe60000000200 */
        /* <DEDUP_REMOVED lines=43> */
[C---:B------:R-:W-:Y:S08]  /*1dd40*/  HMMA.16816.F32.BF16 R20, R200.reuse, R208, R20 ;  /* 0x000000d0c814723c */ /* 0x040ff00000041814 */
[C---:B------:R-:W-:Y:S08]  /*1dd50*/  HMMA.16816.F32.BF16 R196, R200.reuse, R210, R196 ;  /* 0x000000d2c8c4723c */ /* 0x040ff000000418c4 */
[----:B------:R-:W-:Y:S08]  /*1dd60*/  HMMA.16816.F32.BF16 R192, R200, R204, R192 ;  /* 0x000000ccc8c0723c */ /* 0x000ff000000418c0 */
[C---:B------:R-:W-:Y:S08]  /*1dd70*/  HMMA.16816.F32.BF16 R168, R188.reuse, R184, R168 ;  /* 0x000000b8bca8723c */ /* 0x040ff000000418a8 */
[C---:B------:R-:W-:Y:S01]  /*1dd80*/  HMMA.16816.F32.BF16 R200, R188.reuse, R186, R32 ;  /* 0x000000babcc8723c */ /* 0x040fe20000041820 */
[----:B------:R-:W-:Y:S04]  /*1dd90*/  LDSM.16.M88.4 R184, [R216+0x6000] ;  /* 0x00600000d8b8783b */ /* 0x000fe80000000200 */
[----:B------:R-:W4:Y:S03]  /*1dda0*/  LDSM.16.M88.4 R32, [R215+0xe000] ;  /* 0x00e00000d720783b */ /* 0x000f260000000200 */
[----:B---3--:R-:W-:Y:S01]  /*1ddb0*/  HMMA.16816.F32.BF16 R204, R188, R174, R16 ;  /* 0x000000aebccc723c */ /* 0x008fe20000041810 */
[----:B------:R-:W3:Y:S07]  /*1ddc0*/  LDSM.16.M88.4 R16, [R215+0xf800] ;  /* 0x00f80000d710783b */ /* 0x000eee0000000200 */
[C---:B-1----:R-:W-:Y:S08]  /*1ddd0*/  HMMA.16816.F32.BF16 R168, R12.reuse, R8, R168 ;  /* 0x000000080ca8723c */ /* 0x042ff000000418a8 */
[C---:B------:R-:W-:Y:S01]  /*1dde0*/  HMMA.16816.F32.BF16 R200, R12.reuse, R10, R200 ;  /* 0x0000000a0cc8723c */ /* 0x040fe200000418c8 */
[----:B------:R-:W1:Y:S07]  /*1ddf0*/  LDSM.16.M88.4 R8, [R167+0xe800] ;  /* 0x00e80000a708783b */ /* 0x000e6e0000000200 */
[----:B--2---:R-:W-:Y:S01]  /*1de00*/  HMMA.16816.F32.BF16 R204, R12, R6, R204 ;  /* 0x000000060ccc723c */ /* 0x004fe200000418cc */
[----:B------:R-:W-:-:S05]  /*1de10*/  IMAD.SHL.U32 R6, R214, 0x2, RZ ;  /* 0x00000002d6067824 */ /* 0x000fca00078e00ff */
[----:B------:R-:W-:Y:S02]  /*1de20*/  LOP3.LUT R6, R6, 0x6, RZ, 0xc0, !PT ;  /* 0x0000000606067812 */ /* 0x000fe400078ec0ff */
[----:B------:R-:W-:Y:S02]  /*1de30*/  HMMA.16816.F32.BF16 R28, R188, R180, R28 ;  /* 0x000000b4bc1c723c */ /* 0x000fe4000004181c */
[----:B------:R-:W-:Y:S01]  /*1de40*/  LOP3.LUT R6, R6, UR4, RZ, 0xfc, !PT ;  /* 0x0000000406067c12 */ /* 0x000fe2000f8efcff */
[----:B------:R-:W2:Y:S05]  /*1de50*/  LDCU UR4, c[0x0][0x50c] ;  /* 0x0000a180ff0477ac */ /* 0x000eaa0008000800 */
[----:B----4-:R-:W-:Y:S01]  /*1de60*/  HMMA.16816.F32.BF16 R168, R184, R32, R168 ;  /* 0x00000020b8a8723c */ /* 0x010fe200000418a8 */
[----:B------:R-:W-:-:S05]  /*1de70*/  VIADD R32, R6, UR22 ;  /* 0x0000001606207c36 */ /* 0x000fca0008000000 */
[C-C-:B------:R-:W-:Y:S02]  /*1de80*/  IADD3 R222, PT, PT, R2.reuse, 0x80, -R32.reuse ;  /* 0x0000008002de7810 */ /* 0x140fe40007ffe820 */
[----:B---3--:R-:W-:Y:S01]  /*1de90*/  HMMA.16816.F32.BF16 R204, R184, R18, R204 ;  /* 0x00000012b8cc723c */ /* 0x008fe200000418cc */
[C-C-:B------:R-:W-:Y:S02]  /*1dea0*/  IADD3 R216, PT, PT, R2.reuse, 0x70, -R32.reuse ;  /* 0x0000007002d87810 */ /* 0x140fe40007ffe820 */
[----:B------:R-:W-:Y:S02]  /*1deb0*/  IABS R222, R222 ;  /* 0x000000de00de7213 */ /* 0x000fe40000000000 */
[C-C-:B------:R-:W-:Y:S02]  /*1dec0*/  IADD3 R209, PT, PT, R2.reuse, 0x6f, -R32.reuse ;  /* 0x0000006f02d17810 */ /* 0x140fe40007ffe820 */
[C-C-:B------:R-:W-:Y:S01]  /*1ded0*/  IADD3 R210, PT, PT, R2.reuse, 0x68, -R32.reuse ;  /* 0x0000006802d27810 */ /* 0x140fe20007ffe820 */
[----:B------:R-:W-:Y:S01]  /*1dee0*/  HMMA.16816.F32.BF16 R24, R188, R182, R24 ;  /* 0x000000b6bc18723c */ /* 0x000fe20000041818 */
[----:B------:R-:W-:-:S02]  /*1def0*/  IADD3 R180, PT, PT, R2, 0x5f, -R32 ;  /* 0x0000005f02b47810 */ /* 0x000fc40007ffe820 */
[----:B--2---:R-:W-:Y:S01]  /*1df00*/  FMUL.FTZ R221, R168, UR4 ;  /* 0x00000004a8dd7c20 */ /* 0x004fe20008410000 */
[--C-:B------:R-:W-:Y:S01]  /*1df10*/  IADD3 R174, PT, PT, R2, 0x50, -R32.reuse ;  /* 0x0000005002ae7810 */ /* 0x100fe20007ffe820 */
[----:B------:R-:W-:Y:S01]  /*1df20*/  FMUL.FTZ R170, R170, UR4 ;  /* 0x00000004aaaa7c20 */ /* 0x000fe20008410000 */
[C-C-:B------:R-:W-:Y:S02]  /*1df30*/  IADD3 R7, PT, PT, R2.reuse, 0x4f, -R32.reuse ;  /* 0x0000004f02077810 */ /* 0x140fe40007ffe820 */
[C---:B------:R-:W-:Y:S01]  /*1df40*/  HMMA.16816.F32.BF16 R20, R188.reuse, R176, R20 ;  /* 0x000000b0bc14723c */ /* 0x040fe20000041814 */
[----:B------:R-:W2:Y:S01]  /*1df50*/  MUFU.TANH R221, R221 ;  /* 0x000000dd00dd7308 */ /* 0x000ea20000002400 */
[--C-:B------:R-:W-:Y:S01]  /*1df60*/  IADD3 R176, PT, PT, R2, 0x57, -R32.reuse ;  /* 0x0000005702b07810 */ /* 0x100fe20007ffe820 */
[----:B------:R-:W-:Y:S01]  /*1df70*/  FMUL.FTZ R33, R204, UR4 ;  /* 0x00000004cc217c20 */ /* 0x000fe20008410000 */
[C-C-:B------:R-:W-:Y:S01]  /*1df80*/  IADD3 R181, PT, PT, R2.reuse, 0x48, -R32.reuse ;  /* 0x0000004802b57810 */ /* 0x140fe20007ffe820 */
[----:B------:R-:W-:Y:S01]  /*1df90*/  FMUL.FTZ R205, R205, UR4 ;  /* 0x00000004cdcd7c20 */ /* 0x000fe20008410000 */
[--C-:B------:R-:W-:Y:S01]  /*1dfa0*/  IADD3 R182, PT, PT, R165, 0x80, -R32.reuse ;  /* 0x00000080a5b67810 */ /* 0x100fe20007ffe820 */
[----:B------:R-:W-:Y:S01]  /*1dfb0*/  FMUL.FTZ R207, R207, UR4 ;  /* 0x00000004cfcf7c20 */ /* 0x000fe20008410000 */
[----:B------:R-:W-:Y:S01]  /*1dfc0*/  HMMA.16816.F32.BF16 R196, R188, R178, R196 ;  /* 0x000000b2bcc4723c */ /* 0x000fe200000418c4 */
[--C-:B------:R-:W-:Y:S01]  /*1dfd0*/  IADD3 R178, PT, PT, R2, 0x58, -R32.reuse ;  /* 0x0000005802b27810 */ /* 0x100fe20007ffe820 */
[----:B------:R-:W-:Y:S01]  /*1dfe0*/  MUFU.TANH R33, R33 ;  /* 0x0000002100217308 */ /* 0x000fe20000002400 */
[----:B------:R-:W-:-:S02]  /*1dff0*/  IADD3 R220, PT, PT, R165, 0x7f, -R32 ;  /* 0x0000007fa5dc7810 */ /* 0x000fc40007ffe820 */
[C-C-:B------:R-:W-:Y:S02]  /*1e000*/  IADD3 R219, PT, PT, R165.reuse, 0x78, -R32.reuse ;  /* 0x00000078a5db7810 */ /* 0x140fe40007ffe820 */
[--C-:B------:R-:W-:Y:S01]  /*1e010*/  IADD3 R217, PT, PT, R165, 0x77, -R32.reuse ;  /* 0x00000077a5d97810 */ /* 0x100fe20007ffe820 */
[----:B------:R-:W-:Y:S01]  /*1e020*/  HMMA.16816.F32.BF16 R192, R188, R172, R192 ;  /* 0x000000acbcc0723c */ /* 0x000fe200000418c0 */
[C-C-:B------:R-:W-:Y:S01]  /*1e030*/  IADD3 R173, PT, PT, R2.reuse, 0x7f, -R32.reuse ;  /* 0x0000007f02ad7810 */ /* 0x140fe20007ffe820 */
[----:B------:R-:W-:Y:S01]  /*1e040*/  MUFU.TANH R205, R205 ;  /* 0x000000cd00cd7308 */ /* 0x000fe20000002400 */
[C-C-:B------:R-:W-:Y:S02]  /*1e050*/  IADD3 R172, PT, PT, R2.reuse, 0x78, -R32.reuse ;  /* 0x0000007802ac7810 */ /* 0x140fe40007ffe820 */
[C-C-:B------:R-:W-:Y:S02]  /*1e060*/  IADD3 R191, PT, PT, R2.reuse, 0x77, -R32.reuse ;  /* 0x0000007702bf7810 */ /* 0x140fe40007ffe820 */
[C-C-:B------:R-:W-:Y:S01]  /*1e070*/  IADD3 R189, PT, PT, R2.reuse, 0x67, -R32.reuse ;  /* 0x0000006702bd7810 */ /* 0x140fe20007ffe820 */
[----:B-1----:R-:W-:Y:S01]  /*1e080*/  HMMA.16816.F32.BF16 R28, R12, R8, R28 ;  /* 0x000000080c1c723c */ /* 0x002fe2000004181c */
[C-C-:B------:R-:W-:Y:S01]  /*1e090*/  IADD3 R188, PT, PT, R2.reuse, 0x60, -R32.reuse ;  /* 0x0000006002bc7810 */ /* 0x140fe20007ffe820 */
[----:B------:R-:W1:Y:S01]  /*1e0a0*/  MUFU.TANH R8, R170 ;  /* 0x000000aa00087308 */ /* 0x000e620000002400 */
[----:B------:R-:W-:-:S02]  /*1e0b0*/  IADD3 R2, PT, PT, R2, 0x47, -R32 ;  /* 0x0000004702027810 */ /* 0x000fc40007ffe820 */
[C-C-:B------:R-:W-:Y:S02]  /*1e0c0*/  IADD3 R214, PT, PT, R165.reuse, 0x70, -R32.reuse ;  /* 0x00000070a5d67810 */ /* 0x140fe40007ffe820 */
[C-C-:B------:R-:W-:Y:S01]  /*1e0d0*/  IADD3 R211, PT, PT, R165.reuse, 0x6f, -R32.reuse ;  /* 0x0000006fa5d37810 */ /* 0x140fe20007ffe820 */
[----:B------:R-:W-:Y:S01]  /*1e0e0*/  HMMA.16816.F32.BF16 R200, R184, R34, R200 ;  /* 0x00000022b8c8723c */ /* 0x000fe200000418c8 */
[C-C-:B------:R-:W-:Y:S01]  /*1e0f0*/  IADD3 R208, PT, PT, R165.reuse, 0x68, -R32.reuse ;  /* 0x00000068a5d07810 */ /* 0x140fe20007ffe820 */
[----:B------:R-:W-:Y:S01]  /*1e100*/  MUFU.TANH R207, R207 ;  /* 0x000000cf00cf7308 */ /* 0x000fe20000002400 */
[C-C-:B------:R-:W-:Y:S02]  /*1e110*/  IADD3 R190, PT, PT, R165.reuse, 0x67, -R32.reuse ;  /* 0x00000067a5be7810 */ /* 0x140fe40007ffe820 */
[C-C-:B------:R-:W-:Y:S02]  /*1e120*/  IADD3 R183, PT, PT, R165.reuse, 0x60, -R32.reuse ;  /* 0x00000060a5b77810 */ /* 0x140fe40007ffe820 */
[C-C-:B------:R-:W-:Y:S01]  /*1e130*/  IADD3 R179, PT, PT, R165.reuse, 0x5f, -R32.reuse ;  /* 0x0000005fa5b37810 */ /* 0x140fe20007ffe820 */
[----:B------:R-:W-:Y:S01]  /*1e140*/  HMMA.16816.F32.BF16 R24, R12, R10, R24 ;  /* 0x0000000a0c18723c */ /* 0x000fe20000041818 */
[----:B------:R-:W-:-:S02]  /*1e150*/  IADD3 R177, PT, PT, R165, 0x58, -R32 ;  /* 0x00000058a5b17810 */ /* 0x000fc40007ffe820 */
[C-C-:B------:R-:W-:Y:S02]  /*1e160*/  IADD3 R168, PT, PT, R165.reuse, 0x57, -R32.reuse ;  /* 0x00000057a5a87810 */ /* 0x140fe40007ffe820 */
[C-C-:B------:R-:W-:Y:S02]  /*1e170*/  IADD3 R175, PT, PT, R165.reuse, 0x50, -R32.reuse ;  /* 0x00000050a5af7810 */ /* 0x140fe40007ffe820 */
[C-C-:B------:R-:W-:Y:S01]  /*1e180*/  IADD3 R18, PT, PT, R165.reuse, 0x4f, -R32.reuse ;  /* 0x0000004fa5127810 */ /* 0x140fe20007ffe820 */
[----:B------:R-:W-:Y:S01]  /*1e190*/  HMMA.16816.F32.BF16 R192, R12, R4, R192 ;  /* 0x000000040cc0723c */ /* 0x000fe200000418c0 */
[C-C-:B------:R-:W-:Y:S01]  /*1e1a0*/  IADD3 R204, PT, PT, R165.reuse, 0x48, -R32.reuse ;  /* 0x00000048a5cc7810 */ /* 0x140fe20007ffe820 */
[C---:B------:R-:W-:Y:S01]  /*1e1b0*/  VIADD R4, R6.reuse, 0xffffffa0 ;  /* 0xffffffa006047836 */ /* 0x040fe20000000000 */
[----:B------:R-:W-:Y:S01]  /*1e1c0*/  IADD3 R19, PT, PT, R165, 0x47, -R32 ;  /* 0x00000047a5137810 */ /* 0x000fe20007ffe820 */
[----:B------:R-:W-:Y:S01]  /*1e1d0*/  IMAD.MOV.U32 R32, RZ, RZ, R222 ;  /* 0x000000ffff207224 */ /* 0x000fe200078e00de */
[----:B------:R-:W-:Y:S01]  /*1e1e0*/  IABS R181, R181 ;  /* 0x000000b500b57213 */ /* 0x000fe20000000000 */
[----:B------:R-:W-:Y:S01]  /*1e1f0*/  VIADD R165, R6, 0xffffff80 ;  /* 0xffffff8006a57836 */ /* 0x000fe20000000000 */
[----:B------:R-:W-:Y:S01]  /*1e200*/  IABS R182, R182 ;  /* 0x000000b600b67213 */ /* 0x000fe20000000000 */
[----:B------:R-:W-:Y:S01]  /*1e210*/  FMUL.FTZ R202, R202, UR4 ;  /* 0x00000004caca7c20 */ /* 0x000fe20008410000 */
[----:B------:R-:W-:-:S02]  /*1e220*/  I2FP.F32.S32 R32, R32 ;  /* 0x0000002000207245 */ /* 0x000fc40000201400 */
[----:B------:R-:W-:Y:S02]  /*1e230*/  ISETP.GT.AND P1, PT, R237, R165, PT ;  /* 0x000000a5ed00720c */ /* 0x000fe40003f24270 */
[----:B------:R-:W-:Y:S01]  /*1e240*/  I2FP.F32.S32 R9, R182 ;  /* 0x000000b600097245 */ /* 0x000fe20000201400 */
[----:B--2---:R-:W-:Y:S01]  /*1e250*/  FFMA.FTZ R221, R32, -UR14, R221 ;  /* 0x8000000e20dd7c23 */ /* 0x004fe200080100dd */
[----:B------:R-:W-:Y:S01]  /*1e260*/  I2FP.F32.S32 R32, R181 ;  /* 0x000000b500207245 */ /* 0x000fe20000201400 */
[----:B------:R-:W-:Y:S01]  /*1e270*/  MUFU.TANH R202, R202 ;  /* 0x000000ca00ca7308 */ /* 0x000fe20000002400 */
[----:B------:R-:W-:Y:S01]  /*1e280*/  ISETP.GE.AND P6, PT, R165, R236, PT ;  /* 0x000000eca500720c */ /* 0x000fe20003fc6270 */
[----:B-1----:R-:W-:Y:S01]  /*1e290*/  FFMA.FTZ R8, R9, -UR14, R8 ;  /* 0x8000000e09087c23 */ /* 0x002fe20008010008 */
[----:B------:R-:W-:Y:S01]  /*1e2a0*/  FSEL R182, R221, -INF , !P1 ;  /* 0xff800000ddb67808 */ /* 0x000fe20004800000 */
[----:B------:R-:W-:Y:S01]  /*1e2b0*/  FFMA.FTZ R170, R32, -UR14, R33 ;  /* 0x8000000e20aa7c23 */ /* 0x000fe20008010021 */
[----:B------:R-:W-:Y:S01]  /*1e2c0*/  ISETP.GE.AND P0, PT, R165, R234, PT ;  /* 0x000000eaa500720c */ /* 0x000fe20003f06270 */
[----:B------:R-:W1:Y:S01]  /*1e2d0*/  LDSM.16.M88.4 R32, [R215+0xe800] ;  /* 0x00e80000d720783b */ /* 0x000e620000000200 */
[----:B------:R-:W-:Y:S01]  /*1e2e0*/  ISETP.GT.AND P1, PT, R235, R165, PT ;  /* 0x000000a5eb00720c */ /* 0x000fe20003f24270 */
[----:B------:R-:W-:Y:S01]  /*1e2f0*/  FMUL.FTZ R165, R169, UR4 ;  /* 0x00000004a9a57c20 */ /* 0x000fe20008410000 */
[----:B------:R-:W-:-:S02]  /*1e300*/  VIADD R9, R6, 0xffffffb8 ;  /* 0xffffffb806097836 */ /* 0x000fc40000000000 */
[----:B------:R-:W-:Y:S01]  /*1e310*/  FMUL.FTZ R169, R206, UR4 ;  /* 0x00000004cea97c20 */ /* 0x000fe20008410000 */
[----:B------:R-:W-:Y:S01]  /*1e320*/  FSEL R181, R8, -INF , !P1 ;  /* 0xff80000008b57808 */ /* 0x000fe20004800000 */
[----:B------:R-:W-:Y:S01]  /*1e330*/  HMMA.16816.F32.BF16 R192, R184, R16, R192 ;  /* 0x00000010b8c0723c */ /* 0x000fe200000418c0 */
[----:B------:R-:W-:Y:S01]  /*1e340*/  IABS R8, R173 ;  /* 0x000000ad00087213 */ /* 0x000fe20000000000 */
[----:B------:R-:W2:Y:S01]  /*1e350*/  MUFU.TANH R165, R165 ;  /* 0x000000a500a57308 */ /* 0x000ea20000002400 */
[-C--:B------:R-:W-:Y:S02]  /*1e360*/  ISETP.GT.AND P1, PT, R237, R9.reuse, PT ;  /* 0x00000009ed00720c */ /* 0x080fe40003f24270 */
[----:B------:R-:W-:Y:S02]  /*1e370*/  FSEL R182, R182, -INF , !P6 ;  /* 0xff800000b6b67808 */ /* 0x000fe40007000000 */
[----:B------:R-:W-:Y:S02]  /*1e380*/  FSEL R181, R181, -INF , !P0 ;  /* 0xff800000b5b57808 */ /* 0x000fe40004000000 */
[----:B------:R-:W-:Y:S01]  /*1e390*/  FSEL R173, R170, -INF , !P1 ;  /* 0xff800000aaad7808 */ /* 0x000fe20004800000 */
[----:B------:R-:W3:Y:S01]  /*1e3a0*/  MUFU.TANH R169, R169 ;  /* 0x000000a900a97308 */ /* 0x000ee20000002400 */
[C---:B------:R-:W-:Y:S01]  /*1e3b0*/  ISETP.GE.AND P6, PT, R9.reuse, R236, PT ;  /* 0x000000ec0900720c */ /* 0x040fe20003fc6270 */
[----:B------:R-:W-:Y:S01]  /*1e3c0*/  FMUL.FTZ R170, R200, UR4 ;  /* 0x00000004c8aa7c20 */ /* 0x000fe20008410000 */
[----:B------:R-:W-:Y:S01]  /*1e3d0*/  ISETP.GE.AND P0, PT, R9, R234, PT ;  /* 0x000000ea0900720c */ /* 0x000fe20003f06270 */
[----:B------:R-:W-:Y:S01]  /*1e3e0*/  FMUL.FTZ R200, R171, UR4 ;  /* 0x00000004abc87c20 */ /* 0x000fe20008410000 */
[----:B------:R-:W-:Y:S01]  /*1e3f0*/  ISETP.GT.AND P1, PT, R235, R9, PT ;  /* 0x00000009eb00720c */ /* 0x000fe20003f24270 */
[----:B------:R-:W-:Y:S01]  /*1e400*/  VIADD R171, R6, 0xffffff81 ;  /* 0xffffff8106ab7836 */ /* 0x000fe20000000000 */
[----:B------:R-:W-:Y:S01]  /*1e410*/  I2FP.F32.S32 R206, R8 ;  /* 0x0000000800ce7245 */ /* 0x000fe20000201400 */
[----:B------:R-:W-:Y:S01]  /*1e420*/  MUFU.TANH R170, R170 ;  /* 0x000000aa00aa7308 */ /* 0x000fe20000002400 */
[----:B------:R4:W5:Y:S01]  /*1e430*/  LDSM.16.M88.4 R8, [R167+0xf000] ;  /* 0x00f00000a708783b */ /* 0x0009620000000200 */
[----:B------:R-:W-:Y:S01]  /*1e440*/  IABS R204, R204 ;  /* 0x000000cc00cc7213 */ /* 0x000fe20000000000 */
[----:B------:R-:W-:Y:S01]  /*1e450*/  FMUL.FTZ R192, R192, UR4 ;  /* 0x00000004c0c07c20 */ /* 0x000fe20008410000 */
[----:B------:R-:W-:Y:S01]  /*1e460*/  IABS R172, R172 ;  /* 0x000000ac00ac7213 */ /* 0x000fe20000000000 */
[----:B--2---:R-:W-:Y:S01]  /*1e470*/  FFMA.FTZ R165, R206, -UR14, R165 ;  /* 0x8000000ecea57c23 */ /* 0x004fe200080100a5 */
[----:B------:R-:W-:Y:S01]  /*1e480*/  I2FP.F32.S32 R204, R204 ;  /* 0x000000cc00cc7245 */ /* 0x000fe20000201400 */
[----:B------:R-:W-:Y:S01]  /*1e490*/  FMUL.FTZ R194, R194, UR4 ;  /* 0x00000004c2c27c20 */ /* 0x000fe20008410000 */
[----:B------:R-:W2:Y:S01]  /*1e4a0*/  MUFU.TANH R200, R200 ;  /* 0x000000c800c87308 */ /* 0x000ea20000002400 */
[----:B------:R-:W-:Y:S01]  /*1e4b0*/  FSEL R173, R173, -INF , !P6 ;  /* 0xff800000adad7808 */ /* 0x000fe20007000000 */
[----:B------:R-:W-:Y:S01]  /*1e4c0*/  FMUL.FTZ R193, R193, UR4 ;  /* 0x00000004c1c17c20 */ /* 0x000fe20008410000 */
[----:B---3--:R-:W-:Y:S01]  /*1e4d0*/  FFMA.FTZ R169, R204, -UR14, R169 ;  /* 0x8000000ecca97c23 */ /* 0x008fe200080100a9 */
[----:B------:R-:W-:Y:S01]  /*1e4e0*/  ISETP.GT.AND P6, PT, R237, R171, PT ;  /* 0x000000abed00720c */ /* 0x000fe20003fc4270 */
[----:B------:R-:W-:Y:S01]  /*1e4f0*/  FMUL.FTZ R195, R195, UR4 ;  /* 0x00000004c3c37c20 */ /* 0x000fe20008410000 */
[----:B------:R-:W-:-:S02]  /*1e500*/  IABS R219, R219 ;  /* 0x000000db00db7213 */ /* 0x000fc40000000000 */
[----:B------:R-:W-:Y:S01]  /*1e510*/  FSEL R204, R169, -INF , !P1 ;  /* 0xff800000a9cc7808 */ /* 0x000fe20004800000 */
[C---:B-1----:R-:W-:Y:S01]  /*1e520*/  HMMA.16816.F32.BF16 R28, R184.reuse, R32, R28 ;  /* 0x00000020b81c723c */ /* 0x042fe2000004181c */
[----:B------:R-:W-:Y:S01]  /*1e530*/  IABS R169, R220 ;  /* 0x000000dc00a97213 */ /* 0x000fe20000000000 */
[----:B------:R-:W-:Y:S01]  /*1e540*/  FMUL.FTZ R33, R201, UR4 ;  /* 0x00000004c9217c20 */ /* 0x000fe20008410000 */
[----:B------:R-:W-:Y:S01]  /*1e550*/  FSEL R165, R165, -INF , !P6 ;  /* 0xff800000a5a57808 */ /* 0x000fe20007000000 */
[----:B------:R-:W-:Y:S01]  /*1e560*/  VIADD R32, R6, 0xffffff88 ;  /* 0xffffff8806207836 */ /* 0x000fe20000000000 */
[----:B------:R-:W-:Y:S01]  /*1e570*/  I2FP.F32.S32 R169, R169 ;  /* 0x000000a900a97245 */ /* 0x000fe20000201400 */
[----:B------:R-:W-:Y:S01]  /*1e580*/  MUFU.TANH R192, R192 ;  /* 0x000000c000c07308 */ /* 0x000fe20000002400 */
[----:B----4-:R-:W-:Y:S01]  /*1e590*/  IMAD.MOV.U32 R167, RZ, RZ, R172 ;  /* 0x000000ffffa77224 */ /* 0x010fe200078e00ac */
[----:B------:R-:W-:Y:S01]  /*1e5a0*/  ISETP.GT.AND P6, PT, R235, R171, PT ;  /* 0x000000abeb00720c */ /* 0x000fe20003fc4270 */
[----:B------:R-:W-:Y:S01]  /*1e5b0*/  HMMA.16816.F32.BF16 R24, R184, R34, R24 ;  /* 0x00000022b818723c */ /* 0x000fe20000041818 */
[----:B--2---:R-:W-:Y:S01]  /*1e5c0*/  FFMA.FTZ R169, R169, -UR14, R200 ;  /* 0x8000000ea9a97c23 */ /* 0x004fe200080100c8 */
[----:B------:R-:W-:-:S02]  /*1e5d0*/  ISETP.GE.AND P1, PT, R171, R236, PT ;  /* 0x000000ecab00720c */ /* 0x000fc40003f26270 */
[----:B------:R-:W-:Y:S01]  /*1e5e0*/  I2FP.F32.S32 R167, R167 ;  /* 0x000000a700a77245 */ /* 0x000fe20000201400 */
[----:B------:R-:W1:Y:S01]  /*1e5f0*/  MUFU.TANH R33, R33 ;  /* 0x0000002100217308 */ /* 0x000e620000002400 */
[----:B------:R-:W-:Y:S02]  /*1e600*/  FSEL R172, R204, -INF , !P0 ;  /* 0xff800000ccac7808 */ /* 0x000fe40004000000 */
[----:B------:R-:W-:Y:S01]  /*1e610*/  ISETP.GE.AND P0, PT, R171, R234, PT ;  /* 0x000000eaab00720c */ /* 0x000fe20003f06270 */
[----:B------:R-:W-:Y:S01]  /*1e620*/  FFMA.FTZ R167, R167, -UR14, R170 ;  /* 0x8000000ea7a77c23 */ /* 0x000fe200080100aa */
[----:B------:R-:W-:Y:S01]  /*1e630*/  FSEL R169, R169, -INF , !P6 ;  /* 0xff800000a9a97808 */ /* 0x000fe20007000000 */
[----:B------:R-:W-:Y:S01]  /*1e640*/  FMUL.FTZ R28, R28, UR4 ;  /* 0x000000041c1c7c20 */ /* 0x000fe20008410000 */
[----:B------:R-:W-:Y:S01]  /*1e650*/  FSEL R220, R165, -INF , !P1 ;  /* 0xff800000a5dc7808 */ /* 0x000fe20004800000 */
[----:B------:R-:W-:Y:S01]  /*1e660*/  FMUL.FTZ R30, R30, UR4 ;  /* 0x000000041e1e7c20 */ /* 0x000fe20008410000 */
[----:B------:R-:W-:Y:S01]  /*1e670*/  IABS R165, R191 ;  /* 0x000000bf00a57213 */ /* 0x000fe20000000000 */
[C---:B-----5:R-:W-:Y:S01]  /*1e680*/  HMMA.16816.F32.BF16 R20, R12.reuse, R8, R20 ;  /* 0x000000080c14723c */ /* 0x060fe20000041814 */
[----:B------:R-:W-:Y:S01]  /*1e690*/  ISETP.GT.AND P1, PT, R237, R32, PT ;  /* 0x00000020ed00720c */ /* 0x000fe20003f24270 */
[----:B------:R-:W2:Y:S01]  /*1e6a0*/  MUFU.TANH R28, R28 ;  /* 0x0000001c001c7308 */ /* 0x000ea20000002400 */
[----:B------:R-:W-:Y:S01]  /*1e6b0*/  FSEL R191, R169, -INF , !P0 ;  /* 0xff800000a9bf7808 */ /* 0x000fe20004000000 */
[----:B------:R-:W-:Y:S01]  /*1e6c0*/  FMUL.FTZ R200, R29, UR4 ;  /* 0x000000041dc87c20 */ /* 0x000fe20008410000 */
[----:B------:R-:W-:Y:S01]  /*1e6d0*/  I2FP.F32.S32 R169, R219 ;  /* 0x000000db00a97245 */ /* 0x000fe20000201400 */
[----:B------:R-:W-:Y:S01]  /*1e6e0*/  VIADD R171, R6, 0xffffff90 ;  /* 0xffffff9006ab7836 */ /* 0x000fe20000000000 */
[----:B------:R-:W-:Y:S01]  /*1e6f0*/  FSEL R167, R167, -INF , !P1 ;  /* 0xff800000a7a77808 */ /* 0x000fe20004800000 */
[----:B------:R-:W-:Y:S01]  /*1e700*/  FMUL.FTZ R31, R31, UR4 ;  /* 0x000000041f1f7c20 */ /* 0x000fe20008410000 */
[----:B------:R-:W-:Y:S01]  /*1e710*/  I2FP.F32.S32 R8, R165 ;  /* 0x000000a500087245 */ /* 0x000fe20000201400 */
[----:B------:R-:W-:Y:S01]  /*1e720*/  FFMA.FTZ R169, R169, -UR14, R202 ;  /* 0x8000000ea9a97c23 */ /* 0x000fe200080100ca */
[C---:B------:R-:W-:Y:S01]  /*1e730*/  ISETP.GE.AND P6, PT, R32.reuse, R236, PT ;  /* 0x000000ec2000720c */ /* 0x040fe20003fc6270 */
[----:B------:R-:W-:Y:S01]  /*1e740*/  FMUL.FTZ R165, R203, UR4 ;  /* 0x00000004cba57c20 */ /* 0x000fe20008410000 */
[----:B------:R-:W-:Y:S01]  /*1e750*/  ISETP.GE.AND P0, PT, R32, R234, PT ;  /* 0x000000ea2000720c */ /* 0x000fe20003f06270 */
[----:B-1----:R-:W-:Y:S01]  /*1e760*/  FFMA.FTZ R33, R8, -UR14, R33 ;  /* 0x8000000e08217c23 */ /* 0x002fe20008010021 */
[----:B------:R-:W-:Y:S01]  /*1e770*/  ISETP.GT.AND P1, PT, R235, R32, PT ;  /* 0x00000020eb00720c */ /* 0x000fe20003f24270 */
[C---:B------:R-:W-:Y:S01]  /*1e780*/  VIADD R32, R6.reuse, 0xffffff89 ;  /* 0xffffff8906207836 */ /* 0x040fe20000000000 */
[----:B------:R-:W-:Y:S01]  /*1e790*/  FSEL R8, R167, -INF , !P6 ;  /* 0xff800000a7087808 */ /* 0x000fe20007000000 */
[----:B------:R-:W1:Y:S01]  /*1e7a0*/  MUFU.TANH R165, R165 ;  /* 0x000000a500a57308 */ /* 0x000e620000002400 */
[----:B------:R-:W-:Y:S01]  /*1e7b0*/  FSEL R9, R169, -INF , !P1 ;  /* 0xff800000a9097808 */ /* 0x000fe20004800000 */
[----:B------:R-:W-:Y:S01]  /*1e7c0*/  HMMA.16816.F32.BF16 R196, R12, R10, R196 ;  /* 0x0000000a0cc4723c */ /* 0x000fe200000418c4 */
[----:B------:R-:W-:Y:S01]  /*1e7d0*/  ISETP.GT.AND P6, PT, R237, R32, PT ;  /* 0x00000020ed00720c */ /* 0x000fe20003fc4270 */
[----:B------:R-:W-:Y:S01]  /*1e7e0*/  VIADD R11, R6, 0xffffff91 ;  /* 0xffffff91060b7836 */ /* 0x000fe20000000000 */
[----:B------:R-:W-:Y:S01]  /*1e7f0*/  IABS R216, R216 ;  /* 0x000000d800d87213 */ /* 0x000fe20000000000 */
[----:B------:R-:W-:Y:S01]  /*1e800*/  FMUL.FTZ R10, R24, UR4 ;  /* 0x00000004180a7c20 */ /* 0x000fe20008410000 */
[----:B------:R-:W-:Y:S01]  /*1e810*/  IABS R217, R217 ;  /* 0x000000d900d97213 */ /* 0x000fe20000000000 */
[----:B------:R-:W3:Y:S01]  /*1e820*/  MUFU.TANH R30, R30 ;  /* 0x0000001e001e7308 */ /* 0x000ee20000002400 */
[----:B------:R-:W-:Y:S01]  /*1e830*/  FSEL R9, R9, -INF , !P0 ;  /* 0xff80000009097808 */ /* 0x000fe20004000000 */
[----:B------:R-:W-:Y:S01]  /*1e840*/  FMUL.FTZ R26, R26, UR4 ;  /* 0x000000041a1a7c20 */ /* 0x000fe20008410000 */
[----:B------:R-:W-:Y:S01]  /*1e850*/  FSEL R167, R33, -INF , !P6 ;  /* 0xff80000021a77808 */ /* 0x000fe20007000000 */
[----:B------:R-:W-:Y:S01]  /*1e860*/  IMAD.MOV.U32 R33, RZ, RZ, R216 ;  /* 0x000000ffff217224 */ /* 0x000fe200078e00d8 */
[C---:B------:R-:W-:Y:S01]  /*1e870*/  ISETP.GE.AND P1, PT, R32.reuse, R236, PT ;  /* 0x000000ec2000720c */ /* 0x040fe20003f26270 */
[----:B------:R-:W-:Y:S01]  /*1e880*/  FMUL.FTZ R25, R25, UR4 ;  /* 0x0000000419197c20 */ /* 0x000fe20008410000 */
[----:B------:R-:W-:Y:S01]  /*1e890*/  ISETP.GE.AND P0, PT, R32, R234, PT ;  /* 0x000000ea2000720c */ /* 0x000fe20003f06270 */
[----:B------:R-:W-:Y:S01]  /*1e8a0*/  MUFU.TANH R31, R31 ;  /* 0x0000001f001f7308 */ /* 0x000fe20000002400 */
[----:B------:R-:W-:Y:S01]  /*1e8b0*/  ISETP.GT.AND P6, PT, R235, R32, PT ;  /* 0x00000020eb00720c */ /* 0x000fe20003fc4270 */
[----:B------:R-:W-:Y:S01]  /*1e8c0*/  IMAD.MOV.U32 R32, RZ, RZ, R217 ;  /* 0x000000ffff207224 */ /* 0x000fe200078e00d9 */
[----:B------:R-:W-:Y:S01]  /*1e8d0*/  I2FP.F32.S32 R169, R33 ;  /* 0x0000002100a97245 */ /* 0x000fe20000201400 */
[----:B------:R-:W-:Y:S01]  /*1e8e0*/  FMUL.FTZ R27, R27, UR4 ;  /* 0x000000041b1b7c20 */ /* 0x000fe20008410000 */
[----:B------:R-:W-:-:S02]  /*1e8f0*/  IABS R214, R214 ;  /* 0x000000d600d67213 */ /* 0x000fc40000000000 */
[----:B------:R-:W-:Y:S01]  /*1e900*/  I2FP.F32.S32 R170, R32 ;  /* 0x0000002000aa7245 */ /* 0x000fe20000201400 */
[----:B--2---:R-:W-:Y:S01]  /*1e910*/  FFMA.FTZ R169, R169, -UR14, R28 ;  /* 0x8000000ea9a97c23 */ /* 0x004fe2000801001c */
[----:B------:R-:W2:Y:S01]  /*1e920*/  LDSM.16.M88.4 R32, [R215+0xf000] ;  /* 0x00f00000d720783b */ /* 0x000ea20000000200 */
[----:B------:R-:W-:Y:S01]  /*1e930*/  FSEL R28, R167, -INF , !P1 ;  /* 0xff800000a71c7808 */ /* 0x000fe20004800000 */
[----:B------:R-:W-:Y:S01]  /*1e940*/  MUFU.TANH R10, R10 ;  /* 0x0000000a000a7308 */ /* 0x000fe20000002400 */
[----:B-1----:R-:W-:Y:S01]  /*1e950*/  FFMA.FTZ R170, R170, -UR14, R165 ;  /* 0x8000000eaaaa7c23 */ /* 0x002fe200080100a5 */
[----:B------:R-:W-:Y:S01]  /*1e960*/  I2FP.F32.S32 R167, R214 ;  /* 0x000000d600a77245 */ /* 0x000fe20000201400 */
[----:B------:R-:W-:-:S04]  /*1e970*/  DEPBAR.LE SB0, 0x0 ;  /* 0x000080000000791a */ /* 0x000fc80000000000 */
[----:B------:R-:W-:Y:S01]  /*1e980*/  ISETP.GT.AND P1, PT, R237, R171, PT ;  /* 0x000000abed00720c */ /* 0x000fe20003f24270 */
[----:B------:R-:W1:Y:S01]  /*1e990*/  MUFU.TANH R165, R200 ;  /* 0x000000c800a57308 */ /* 0x000e620000002400 */
[----:B------:R-:W-:Y:S01]  /*1e9a0*/  IABS R209, R209 ;  /* 0x000000d100d17213 */ /* 0x000fe20000000000 */
[----:B---3--:R-:W-:Y:S01]  /*1e9b0*/  FFMA.FTZ R30, R167, -UR14, R30 ;  /* 0x8000000ea71e7c23 */ /* 0x008fe2000801001e */
[----:B------:R-:W-:Y:S02]  /*1e9c0*/  FSEL R29, R170, -INF , !P6 ;  /* 0xff800000aa1d7808 */ /* 0x000fe40007000000 */
[----:B------:R-:W-:Y:S02]  /*1e9d0*/  I2FP.F32.S32 R170, R209 ;  /* 0x000000d100aa7245 */ /* 0x000fe40000201400 */
[----:B------:R-:W-:Y:S01]  /*1e9e0*/  FSEL R169, R169, -INF , !P1 ;  /* 0xff800000a9a97808 */ /* 0x000fe20004800000 */
[----:B------:R-:W3:Y:S01]  /*1e9f0*/  MUFU.TANH R26, R26 ;  /* 0x0000001a001a7308 */ /* 0x000ee20000002400 */
[----:B------:R-:W-:-:S02]  /*1ea00*/  ISETP.GT.AND P1, PT, R235, R171, PT ;  /* 0x000000abeb00720c */ /* 0x000fc40003f24270 */
[----:B------:R-:W-:Y:S02]  /*1ea10*/  FSEL R29, R29, -INF , !P0 ;  /* 0xff8000001d1d7808 */ /* 0x000fe40004000000 */
[----:B------:R-:W-:Y:S02]  /*1ea20*/  FSEL R30, R30, -INF , !P1 ;  /* 0xff8000001e1e7808 */ /* 0x000fe40004800000 */
[C---:B------:R-:W-:Y:S01]  /*1ea30*/  ISETP.GE.AND P6, PT, R171.reuse, R236, PT ;  /* 0x000000ecab00720c */ /* 0x040fe20003fc6270 */
[----:B------:R-:W4:Y:S01]  /*1ea40*/  MUFU.TANH R25, R25 ;  /* 0x0000001900197308 */ /* 0x000f220000002400 */
[----:B-1----:R-:W-:Y:S01]  /*1ea50*/  FFMA.FTZ R165, R170, -UR14, R165 ;  /* 0x8000000eaaa57c23 */ /* 0x002fe200080100a5 */
[----:B------:R-:W-:Y:S02]  /*1ea60*/  ISETP.GE.AND P0, PT, R171, R234, PT ;  /* 0x000000eaab00720c */ /* 0x000fe40003f06270 */
[----:B------:R-:W-:Y:S02]  /*1ea70*/  ISETP.GT.AND P1, PT, R237, R11, PT ;  /* 0x0000000bed00720c */ /* 0x000fe40003f24270 */
[----:B------:R-:W-:-:S02]  /*1ea80*/  IABS R211, R211 ;  /* 0x000000d300d37213 */ /* 0x000fc40000000000 */
[----:B------:R-:W-:Y:S01]  /*1ea90*/  FSEL R216, R169, -INF , !P6 ;  /* 0xff800000a9d87808 */ /* 0x000fe20007000000 */
[----:B------:R-:W1:Y:S01]  /*1eaa0*/  MUFU.TANH R27, R27 ;  /* 0x0000001b001b7308 */ /* 0x000e620000002400 */
[----:B------:R-:W-:Y:S02]  /*1eab0*/  FSEL R209, R30, -INF , !P0 ;  /* 0xff8000001ed17808 */ /* 0x000fe40004000000 */
[----:B------:R-:W-:Y:S02]  /*1eac0*/  FSEL R214, R165, -INF , !P1 ;  /* 0xff800000a5d67808 */ /* 0x000fe40004800000 */
[C---:B------:R-:W-:Y:S01]  /*1ead0*/  ISETP.GE.AND P6, PT, R11.reuse, R236, PT ;  /* 0x000000ec0b00720c */ /* 0x040fe20003fc6270 */
[----:B--2---:R-:W-:Y:S01]  /*1eae0*/  HMMA.16816.F32.BF16 R20, R184, R32, R20 ;  /* 0x00000020b814723c */ /* 0x004fe20000041814 */
[----:B------:R-:W-:Y:S01]  /*1eaf0*/  ISETP.GE.AND P0, PT, R11, R234, PT ;  /* 0x000000ea0b00720c */ /* 0x000fe20003f06270 */
[----:B------:R-:W-:Y:S01]  /*1eb00*/  MUFU.TANH R194, R194 ;  /* 0x000000c200c27308 */ /* 0x000fe20000002400 */
[----:B------:R-:W-:Y:S01]  /*1eb10*/  ISETP.GT.AND P1, PT, R235, R11, PT ;  /* 0x0000000beb00720c */ /* 0x000fe20003f24270 */
[----:B------:R-:W-:Y:S01]  /*1eb20*/  IMAD.MOV.U32 R11, RZ, RZ, R211 ;  /* 0x000000ffff0b7224 */ /* 0x000fe200078e00d3 */
[----:B------:R-:W-:-:S02]  /*1eb30*/  IABS R24, R210 ;  /* 0x000000d200187213 */ /* 0x000fc40000000000 */
[----:B------:R-:W-:Y:S01]  /*1eb40*/  IABS R189, R189 ;  /* 0x000000bd00bd7213 */ /* 0x000fe20000000000 */
[----:B------:R-:W-:Y:S01]  /*1eb50*/  HMMA.16816.F32.BF16 R196, R184, R34, R196 ;  /* 0x00000022b8c4723c */ /* 0x000fe200000418c4 */
[----:B------:R-:W-:Y:S01]  /*1eb60*/  I2FP.F32.S32 R33, R24 ;  /* 0x0000001800217245 */ /* 0x000fe20000201400 */
[----:B------:R-:W-:Y:S01]  /*1eb70*/  MUFU.TANH R193, R193 ;  /* 0x000000c100c17308 */ /* 0x000fe20000002400 */
[----:B------:R-:W-:Y:S01]  /*1eb80*/  I2FP.F32.S32 R24, R11 ;  /* 0x0000000b00187245 */ /* 0x000fe20000201400 */
[----:B------:R-:W-:Y:S01]  /*1eb90*/  VIADD R11, R6, 0xffffff98 ;  /* 0xffffff98060b7836 */ /* 0x000fe20000000000 */
[----:B------:R-:W-:Y:S01]  /*1eba0*/  FSEL R214, R214, -INF , !P6 ;  /* 0xff800000d6d67808 */ /* 0x000fe20007000000 */
[----:B------:R-:W-:Y:S01]  /*1ebb0*/  FFMA.FTZ R10, R33, -UR14, R10 ;  /* 0x8000000e210a7c23 */ /* 0x000fe2000801000a */
[----:B------:R-:W-:Y:S01]  /*1ebc0*/  IABS R30, R208 ;  /* 0x000000d0001e7213 */ /* 0x000fe20000000000 */
[----:B------:R-:W-:Y:S01]  /*1ebd0*/  FFMA.FTZ R24, R24, -UR14, R31 ;  /* 0x8000000e18187c23 */ /* 0x000fe2000801001f */
[-C--:B------:R-:W-:Y:S01]  /*1ebe0*/  ISETP.GT.AND P6, PT, R237, R11.reuse, PT ;  /* 0x0000000bed00720c */ /* 0x080fe20003fc4270 */
[----:B------:R-:W-:Y:S01]  /*1ebf0*/  MUFU.TANH R195, R195 ;  /* 0x000000c300c37308 */ /* 0x000fe20000002400 */
[----:B------:R-:W-:Y:S01]  /*1ec00*/  FMUL.FTZ R5, R22, UR4 ;  /* 0x0000000416057c20 */ /* 0x000fe20008410000 */
[----:B------:R-:W-:Y:S01]  /*1ec10*/  IABS R190, R190 ;  /* 0x000000be00be7213 */ /* 0x000fe20000000000 */
[----:B------:R-:W-:Y:S01]  /*1ec20*/  FMUL.FTZ R21, R21, UR4 ;  /* 0x0000000415157c20 */ /* 0x000fe20008410000 */
[----:B------:R-:W-:Y:S01]  /*1ec30*/  FSEL R31, R24, -INF , !P1 ;  /* 0xff800000181f7808 */ /* 0x000fe20004800000 */
[----:B------:R-:W-:Y:S01]  /*1ec40*/  IMAD.MOV.U32 R24, RZ, RZ, R189 ;  /* 0x000000ffff187224 */ /* 0x000fe200078e00bd */
[----:B------:R-:W-:Y:S01]  /*1ec50*/  FSEL R10, R10, -INF , !P6 ;  /* 0xff8000000a0a7808 */ /* 0x000fe20007000000 */
[----:B------:R-:W-:Y:S01]  /*1ec60*/  FMUL.FTZ R23, R23, UR4 ;  /* 0x0000000417177c20 */ /* 0x000fe20008410000 */
[----:B------:R-:W-:Y:S01]  /*1ec70*/  FSEL R189, R31, -INF , !P0 ;  /* 0xff8000001fbd7808 */ /* 0x000fe20004000000 */
[----:B------:R-:W-:Y:S01]  /*1ec80*/  MUFU.TANH R5, R5 ;  /* 0x0000000500057308 */ /* 0x000fe20000002400 */
[C---:B------:R-:W-:Y:S01]  /*1ec90*/  ISETP.GE.AND P1, PT, R11.reuse, R236, PT ;  /* 0x000000ec0b00720c */ /* 0x040fe20003f26270 */
[----:B------:R-:W-:Y:S01]  /*1eca0*/  FMUL.FTZ R196, R196, UR4 ;  /* 0x00000004c4c47c20 */ /* 0x000fe20008410000 */
[----:B------:R-:W-:Y:S01]  /*1ecb0*/  ISETP.GE.AND P0, PT, R11, R234, PT ;  /* 0x000000ea0b00720c */ /* 0x000fe20003f06270 */
[----:B------:R-:W-:Y:S01]  /*1ecc0*/  FMUL.FTZ R198, R198, UR4 ;  /* 0x00000004c6c67c20 */ /* 0x000fe20008410000 */
[----:B------:R-:W-:Y:S01]  /*1ecd0*/  ISETP.GT.AND P6, PT, R235, R11, PT ;  /* 0x0000000beb00720c */ /* 0x000fe20003fc4270 */
[----:B------:R-:W-:Y:S01]  /*1ece0*/  FMUL.FTZ R197, R197, UR4 ;  /* 0x00000004c5c57c20 */ /* 0x000fe20008410000 */
[----:B------:R-:W-:Y:S01]  /*1ecf0*/  I2FP.F32.S32 R11, R30 ;  /* 0x0000001e000b7245 */ /* 0x000fe20000201400 */
[----:B------:R-:W-:Y:S01]  /*1ed00*/  MUFU.TANH R21, R21 ;  /* 0x0000001500157308 */ /* 0x000fe20000002400 */
[----:B------:R-:W-:Y:S01]  /*1ed10*/  I2FP.F32.S32 R24, R24 ;  /* 0x0000001800187245 */ /* 0x000fe20000201400 */
[----:B------:R-:W-:Y:S01]  /*1ed20*/  FMUL.FTZ R199, R199, UR4 ;  /* 0x00000004c7c77c20 */ /* 0x000fe20008410000 */
[----:B------:R-:W-:Y:S01]  /*1ed30*/  FSEL R200, R10, -INF , !P1 ;  /* 0xff8000000ac87808 */ /* 0x000fe20004800000 */
[----:B---3--:R-:W-:Y:S01]  /*1ed40*/  FFMA.FTZ R11, R11, -UR14, R26 ;  /* 0x8000000e0b0b7c23 */ /* 0x008fe2000801001a */
[----:B------:R-:W-:Y:S01]  /*1ed50*/  FMUL.FTZ R26, R20, UR4 ;  /* 0x00000004141a7c20 */ /* 0x000fe20008410000 */
[----:B----4-:R-:W-:Y:S01]  /*1ed60*/  FFMA.FTZ R24, R24, -UR14, R25 ;  /* 0x8000000e18187c23 */ /* 0x010fe20008010019 */
[----:B------:R-:W-:Y:S01]  /*1ed70*/  VIADD R25, R6, 0xffffff99 ;  /* 0xffffff9906197836 */ /* 0x000fe20000000000 */
[----:B------:R-:W-:Y:S01]  /*1ed80*/  I2FP.F32.S32 R20, R190 ;  /* 0x000000be00147245 */ /* 0x000fe20000201400 */
[----:B------:R-:W2:Y:S01]  /*1ed90*/  MUFU.TANH R10, R26 ;  /* 0x0000001a000a7308 */ /* 0x000ea20000002400 */
[----:B------:R-:W-:-:S02]  /*1eda0*/  FSEL R167, R11, -INF , !P6 ;  /* 0xff8000000ba77808 */ /* 0x000fc40007000000 */
[----:B------:R-:W-:Y:S01]  /*1edb0*/  IABS R11, R188 ;  /* 0x000000bc000b7213 */ /* 0x000fe20000000000 */
[----:B-1----:R-:W-:Y:S01]  /*1edc0*/  FFMA.FTZ R20, R20, -UR14, R27 ;  /* 0x8000000e14147c23 */ /* 0x002fe2000801001b */
[----:B------:R-:W-:Y:S02]  /*1edd0*/  ISETP.GT.AND P1, PT, R237, R25, PT ;  /* 0x00000019ed00720c */ /* 0x000fe40003f24270 */
[----:B------:R-:W-:Y:S01]  /*1ede0*/  I2FP.F32.S32 R11, R11 ;  /* 0x0000000b000b7245 */ /* 0x000fe20000201400 */
[----:B------:R-:W-:Y:S01]  /*1edf0*/  MUFU.TANH R23, R23 ;  /* 0x0000001700177308 */ /* 0x000fe20000002400 */
[----:B------:R-:W-:Y:S02]  /*1ee00*/  ISETP.GE.AND P6, PT, R25, R236, PT ;  /* 0x000000ec1900720c */ /* 0x000fe40003fc6270 */
[----:B------:R-:W-:Y:S02]  /*1ee10*/  FSEL R24, R24, -INF , !P1 ;  /* 0xff80000018187808 */ /* 0x000fe40004800000 */
[----:B------:R-:W-:-:S02]  /*1ee20*/  ISETP.GT.AND P1, PT, R235, R25, PT ;  /* 0x00000019eb00720c */ /* 0x000fc40003f24270 */
[----:B------:R-:W-:Y:S01]  /*1ee30*/  FSEL R210, R24, -INF , !P6 ;  /* 0xff80000018d27808 */ /* 0x000fe20007000000 */
[----:B------:R-:W-:Y:S01]  /*1ee40*/  MUFU.TANH R198, R198 ;  /* 0x000000c600c67308 */ /* 0x000fe20000002400 */
[----:B--2---:R-:W-:Y:S01]  /*1ee50*/  FFMA.FTZ R10, R11, -UR14, R10 ;  /* 0x8000000e0b0a7c23 */ /* 0x004fe2000801000a */
[----:B------:R-:W-:Y:S02]  /*1ee60*/  ISETP.GT.AND P6, PT, R237, R4, PT ;  /* 0x00000004ed00720c */ /* 0x000fe40003fc4270 */
[----:B------:R-:W-:Y:S02]  /*1ee70*/  FSEL R167, R167, -INF , !P0 ;  /* 0xff800000a7a77808 */ /* 0x000fe40004000000 */
[----:B------:R-:W-:Y:S02]  /*1ee80*/  IABS R11, R183 ;  /* 0x000000b7000b7213 */ /* 0x000fe40000000000 */
[----:B------:R-:W-:Y:S01]  /*1ee90*/  ISETP.GE.AND P0, PT, R25, R234, PT ;  /* 0x000000ea1900720c */ /* 0x000fe20003f06270 */
[----:B------:R-:W-:Y:S01]  /*1eea0*/  MUFU.TANH R197, R197 ;  /* 0x000000c500c57308 */ /* 0x000fe20000002400 */
[----:B------:R-:W-:-:S02]  /*1eeb0*/  FSEL R20, R20, -INF , !P1 ;  /* 0xff80000014147808 */ /* 0x000fc40004800000 */
[----:B------:R-:W-:Y:S02]  /*1eec0*/  FSEL R208, R10, -INF , !P6 ;  /* 0xff8000000ad07808 */ /* 0x000fe40007000000 */
[----:B------:R-:W-:Y:S01]  /*1eed0*/  I2FP.F32.S32 R10, R11 ;  /* 0x0000000b000a7245 */ /* 0x000fe20000201400 */
[----:B------:R-:W-:Y:S01]  /*1eee0*/  VIADD R11, R6, 0xffffffa1 ;  /* 0xffffffa1060b7836 */ /* 0x000fe20000000000 */
[----:B------:R-:W-:Y:S01]  /*1eef0*/  FSEL R165, R20, -INF , !P0 ;  /* 0xff80000014a57808 */ /* 0x000fe20004000000 */
[----:B------:R-:W-:Y:S01]  /*1ef00*/  MUFU.TANH R199, R199 ;  /* 0x000000c700c77308 */ /* 0x000fe20000002400 */
[----:B------:R-:W-:Y:S01]  /*1ef10*/  ISETP.GE.AND P1, PT, R4, R236, PT ;  /* 0x000000ec0400720c */ /* 0x000fe20003f26270 */
[----:B------:R-:W-:Y:S01]  /*1ef20*/  FFMA.FTZ R5, R10, -UR14, R5 ;  /* 0x8000000e0a057c23 */ /* 0x000fe20008010005 */
[----:B------:R-:W-:Y:S02]  /*1ef30*/  ISETP.GE.AND P0, PT, R4, R234, PT ;  /* 0x000000ea0400720c */ /* 0x000fe40003f06270 */
[----:B------:R-:W-:-:S02]  /*1ef40*/  ISETP.GT.AND P6, PT, R235, R4, PT ;  /* 0x00000004eb00720c */ /* 0x000fc40003fc4270 */
[----:B------:R-:W-:Y:S01]  /*1ef50*/  IABS R12, R180 ;  /* 0x000000b4000c7213 */ /* 0x000fe20000000000 */
[----:B------:R-:W1:Y:S01]  /*1ef60*/  MUFU.TANH R4, R196 ;  /* 0x000000c400047308 */ /* 0x000e620000002400 */
[----:B------:R-:W-:Y:S02]  /*1ef70*/  FSEL R5, R5, -INF , !P6 ;  /* 0xff80000005057808 */ /* 0x000fe40007000000 */
[----:B------:R-:W-:Y:S02]  /*1ef80*/  I2FP.F32.S32 R12, R12 ;  /* 0x0000000c000c7245 */ /* 0x000fe40000201400 */
[----:B------:R-:W-:Y:S02]  /*1ef90*/  IABS R178, R178 ;  /* 0x000000b200b27213 */ /* 0x000fe40000000000 */
[----:B------:R-:W-:Y:S01]  /*1efa0*/  IABS R179, R179 ;  /* 0x000000b300b37213 */ /* 0x000fe20000000000 */
[----:B------:R-:W-:Y:S01]  /*1efb0*/  FFMA.FTZ R12, R12, -UR14, R21 ;  /* 0x8000000e0c0c7c23 */ /* 0x000fe20008010015 */
[----:B------:R-:W-:-:S02]  /*1efc0*/  FSEL R203, R5, -INF , !P0 ;  /* 0xff80000005cb7808 */ /* 0x000fc40004000000 */
[----:B------:R-:W-:Y:S02]  /*1efd0*/  I2FP.F32.S32 R5, R178 ;  /* 0x000000b200057245 */ /* 0x000fe40000201400 */
[----:B------:R-:W-:Y:S02]  /*1efe0*/  FSEL R208, R208, -INF , !P1 ;  /* 0xff800000d0d07808 */ /* 0x000fe40004800000 */
[----:B------:R-:W-:Y:S02]  /*1eff0*/  I2FP.F32.S32 R10, R179 ;  /* 0x000000b3000a7245 */ /* 0x000fe40000201400 */
[-C--:B------:R-:W-:Y:S01]  /*1f000*/  ISETP.GT.AND P1, PT, R237, R11.reuse, PT ;  /* 0x0000000bed00720c */ /* 0x080fe20003f24270 */
[----:B-1----:R-:W-:Y:S01]  /*1f010*/  FFMA.FTZ R4, R5, -UR14, R4 ;  /* 0x8000000e05047c23 */ /* 0x002fe20008010004 */
[----:B------:R-:W-:Y:S01]  /*1f020*/  ISETP.GE.AND P6, PT, R11, R236, PT ;  /* 0x000000ec0b00720c */ /* 0x000fe20003fc6270 */
[----:B------:R-:W-:Y:S01]  /*1f030*/  VIADD R5, R6, 0xffffffa8 ;  /* 0xffffffa806057836 */ /* 0x000fe20000000000 */
[----:B------:R-:W-:Y:S01]  /*1f040*/  FSEL R12, R12, -INF , !P1 ;  /* 0xff8000000c0c7808 */ /* 0x000fe20004800000 */
[----:B------:R-:W-:Y:S01]  /*1f050*/  FFMA.FTZ R10, R10, -UR14, R23 ;  /* 0x8000000e0a0a7c23 */ /* 0x000fe20008010017 */
[----:B------:R-:W-:-:S02]  /*1f060*/  ISETP.GT.AND P1, PT, R235, R11, PT ;  /* 0x0000000beb00720c */ /* 0x000fc40003f24270 */
[----:B------:R-:W-:Y:S02]  /*1f070*/  IABS R177, R177 ;  /* 0x000000b100b17213 */ /* 0x000fe40000000000 */
[----:B------:R-:W-:Y:S02]  /*1f080*/  FSEL R206, R12, -INF , !P6 ;  /* 0xff8000000cce7808 */ /* 0x000fe40007000000 */
[----:B------:R-:W-:Y:S02]  /*1f090*/  ISETP.GE.AND P0, PT, R11, R234, PT ;  /* 0x000000ea0b00720c */ /* 0x000fe40003f06270 */
[----:B------:R-:W-:Y:S02]  /*1f0a0*/  ISETP.GT.AND P6, PT, R237, R5, PT ;  /* 0x00000005ed00720c */ /* 0x000fe40003fc4270 */
[----:B------:R-:W-:Y:S02]  /*1f0b0*/  FSEL R10, R10, -INF , !P1 ;  /* 0xff8000000a0a7808 */ /* 0x000fe40004800000 */
[----:B------:R-:W-:-:S02]  /*1f0c0*/  IABS R176, R176 ;  /* 0x000000b000b07213 */ /* 0x000fc40000000000 */
[----:B------:R-:W-:Y:S02]  /*1f0d0*/  I2FP.F32.S32 R177, R177 ;  /* 0x000000b100b17245 */ /* 0x000fe40000201400 */
[----:B------:R-:W-:Y:S02]  /*1f0e0*/  FSEL R201, R10, -INF , !P0 ;  /* 0xff8000000ac97808 */ /* 0x000fe40004000000 */
        /* <DEDUP_REMOVED lines=10> */
[----:B------:R-:W-:Y:S01]  /*1f190*/  ISETP.GT.AND P1, PT, R237, R5, PT ;  /* 0x00000005ed00720c */ /* 0x000fe20003f24270 */
[----:B------:R-:W-:Y:S01]  /*1f1a0*/  VIADD R4, R6, 0xffffffb0 ;  /* 0xffffffb006047836 */ /* 0x000fe20000000000 */
[----:B------:R-:W-:Y:S02]  /*1f1b0*/  FSEL R171, R177, -INF , !P6 ;  /* 0xff800000b1ab7808 */ /* 0x000fe40007000000 */
[----:B------:R-:W-:Y:S02]  /*1f1c0*/  IABS R174, R174 ;  /* 0x000000ae00ae7213 */ /* 0x000fe40000000000 */
[----:B------:R-:W-:-:S02]  /*1f1d0*/  I2FP.F32.S32 R168, R168 ;  /* 0x000000a800a87245 */ /* 0x000fc40000201400 */
[----:B------:R-:W-:Y:S02]  /*1f1e0*/  FSEL R171, R171, -INF , !P0 ;  /* 0xff800000abab7808 */ /* 0x000fe40004000000 */
[----:B------:R-:W-:Y:S01]  /*1f1f0*/  FSEL R176, R176, -INF , !P1 ;  /* 0xff800000b0b07808 */ /* 0x000fe20004800000 */
[----:B------:R-:W-:Y:S01]  /*1f200*/  FFMA.FTZ R199, R168, -UR14, R199 ;  /* 0x8000000ea8c77c23 */ /* 0x000fe200080100c7 */
[C---:B------:R-:W-:Y:S02]  /*1f210*/  ISETP.GE.AND P6, PT, R5.reuse, R236, PT ;  /* 0x000000ec0500720c */ /* 0x040fe40003fc6270 */
[----:B------:R-:W-:Y:S01]  /*1f220*/  ISETP.GE.AND P0, PT, R5, R234, PT ;  /* 0x000000ea0500720c */ /* 0x000fe20003f06270 */
[----:B------:R-:W-:Y:S01]  /*1f230*/  BAR.SYNC.DEFER_BLOCKING 0x0 ;  /* 0x0000000000007b1d */ /* 0x000fe20000010000 */
[----:B------:R-:W-:Y:S02]  /*1f240*/  ISETP.GT.AND P1, PT, R235, R5, PT ;  /* 0x00000005eb00720c */ /* 0x000fe40003f24270 */
[----:B------:R-:W-:-:S02]  /*1f250*/  I2FP.F32.S32 R5, R174 ;  /* 0x000000ae00057245 */ /* 0x000fc40000201400 */
[----:B------:R-:W-:Y:S02]  /*1f260*/  IABS R175, R175 ;  /* 0x000000af00af7213 */ /* 0x000fe40000000000 */
[----:B------:R-:W-:Y:S01]  /*1f270*/  FSEL R168, R176, -INF , !P6 ;  /* 0xff800000b0a87808 */ /* 0x000fe20007000000 */
[----:B------:R-:W-:Y:S01]  /*1f280*/  FFMA.FTZ R5, R5, -UR14, R192 ;  /* 0x8000000e05057c23 */ /* 0x000fe200080100c0 */
[----:B------:R-:W-:Y:S02]  /*1f290*/  ISETP.GT.AND P6, PT, R237, R4, PT ;  /* 0x00000004ed00720c */ /* 0x000fe40003fc4270 */
[----:B------:R-:W-:Y:S02]  /*1f2a0*/  FSEL R169, R199, -INF , !P1 ;  /* 0xff800000c7a97808 */ /* 0x000fe40004800000 */
[----:B------:R-:W-:Y:S02]  /*1f2b0*/  IABS R7, R7 ;  /* 0x0000000700077213 */ /* 0x000fe40000000000 */
        /* <DEDUP_REMOVED lines=20> */
[----:B------:R-:W-:-:S02]  /*1f400*/  FSEL R179, R175, -INF , !P0 ;  /* 0xff800000afb37808 */ /* 0x000fc40004000000 */
[----:B------:R-:W-:Y:S02]  /*1f410*/  ISETP.GT.AND P1, PT, R235, R4, PT ;  /* 0x00000004eb00720c */ /* 0x000fe40003f24270 */
        /* <DEDUP_REMOVED lines=84> */
.L_x_6349:
        /* <DEDUP_REMOVED lines=8> */
.L_x_6350:
        /* <DEDUP_REMOVED lines=94> */
.L_x_6348:
[----:B---3--:R-:W-:Y:S01]  /*1ffc0*/  FMNMX3.FTZ R5, R164, R182, R220, !PT ;  /* 0x000000b6a4057276 */ /* 0x008fe200078100dc */
[----:B------:R-:W1:Y:S01]  /*1ffd0*/  LDCU UR4, c[0x0][0x45c] ;  /* 0x00008b80ff0477ac */ /* 0x000e620008000800 */
[----:B------:R-:W-:Y:S01]  /*1ffe0*/  FMNMX3.FTZ R4, R3, R181, R191, !PT ;  /* 0x000000b503047276 */ /* 0x000fe200078100bf */
[----:B------:R-:W-:Y:S01]  /*1fff0*/  LDSM.16.MT88.4 R12, [R218+0x10000] ;  /* 0x01000000da0c783b */ /* 0x000fe20000004200 */
        /* <DEDUP_REMOVED lines=50> */
[--C-:B------:R-:W-:Y:S01]  /*20320*/  FFMA.FTZ R196, R200, UR4, -R199.reuse ;  /* 0x00000004c8c47c23 */ /* 0x100fe200080108c7 */
[----:B------:R-:W2:Y:S01]  /*20330*/  MUFU.EX2 R3, R3 ;  /* 0x0000000300037308 */ /* 0x000ea20000000800 */
[----:B------:R-:W3:Y:S01]  /*20340*/  LDSM.16.MT88.4 R28, [R197] ;  /* 0x00000000c51c783b */ /* 0x000ee20000004200 */
[----:B------:R-:W-:Y:S01]  /*20350*/  IADD3 R174, PT, PT, R218, R166, RZ ;  /* 0x000000a6daae7210 */ /* 0x000fe20007ffe0ff */
[--C-:B------:R-:W-:Y:S01]  /*20360*/  FFMA.FTZ R198, R189, UR4, -R176.reuse ;  /* 0x00000004bdc67c23 */ /* 0x100fe200080108b0 */
        /* <DEDUP_REMOVED lines=146> */
[----:B------:R-:W-:Y:S01]  /*20c90*/  MUFU.EX2 R193, R193 ;  /* 0x000000c100c17308 */ /* 0x000fe20000000800 */
[-C--:B------:R-:W-:Y:S01]  /*20ca0*/  FMUL.FTZ R116, R116, R187.reuse ;  /* 0x000000bb74747220 */ /* 0x080fe20000410000 */
[C---:B------:R-:W-:Y:S01]  /*20cb0*/  HMMA.16816.F32.BF16 R48, R4.reuse, R138, R48 ;  /* 0x0000008a0430723c */ /* 0x040fe20000041830 */
[----:B------:R-:W1:Y:S01]  /*20cc0*/  LDSM.16.MT88.4 R136, [R218+0x14000] ;  /* 0x01400000da88783b */ /* 0x000e620000004200 */
[----:B------:R-:W-:Y:S01]  /*20cd0*/  FMUL.FTZ R117, R117, R187 ;  /* 0x000000bb75757220 */ /* 0x000fe20000410000 */
[-C--:B------:R-:W-:Y:S01]  /*20ce0*/  FMUL.FTZ R118, R118, R3.reuse ;  /* 0x0000000376767220 */ /* 0x080fe20000410000 */
[----:B------:R-:W-:Y:S01]  /*20cf0*/  FMUL.FTZ R119, R119, R3 ;  /* 0x0000000377777220 */ /* 0x000fe20000410000 */
[-C--:B------:R-:W-:Y:S01]  /*20d00*/  FMUL.FTZ R120, R120, R187.reuse ;  /* 0x000000bb78787220 */ /* 0x080fe20000410000 */
[----:B------:R-:W3:Y:S01]  /*20d10*/  MUFU.EX2 R192, R192 ;  /* 0x000000c000c07308 */ /* 0x000ee20000000800 */
[----:B------:R-:W-:Y:S01]  /*20d20*/  FMUL.FTZ R121, R121, R187 ;  /* 0x000000bb79797220 */ /* 0x000fe20000410000 */
[C---:B--2---:R-:W-:Y:S01]  /*20d30*/  HMMA.16816.F32.BF16 R60, R4.reuse, R140, R60 ;  /* 0x0000008c043c723c */ /* 0x044fe2000004183c */
[-C--:B------:R-:W-:Y:S01]  /*20d40*/  FMUL.FTZ R122, R122, R3.reuse ;  /* 0x000000037a7a7220 */ /* 0x080fe20000410000 */
[----:B------:R-:W-:Y:S01]  /*20d50*/  FMUL.FTZ R123, R123, R3 ;  /* 0x000000037b7b7220 */ /* 0x000fe20000410000 */
[-C--:B------:R-:W-:Y:S01]  /*20d60*/  FMUL.FTZ R124, R124, R187.reuse ;  /* 0x000000bb7c7c7220 */ /* 0x080fe20000410000 */
[----:B------:R-:W-:Y:S01]  /*20d70*/  FMUL.FTZ R125, R125, R187 ;  /* 0x000000bb7d7d7220 */ /* 0x000fe20000410000 */
[-C--:B------:R-:W-:Y:S01]  /*20d80*/  FMUL.FTZ R126, R126, R3.reuse ;  /* 0x000000037e7e7220 */ /* 0x080fe20000410000 */
[----:B------:R-:W-:Y:S01]  /*20d90*/  MUFU.EX2 R196, R196 ;  /* 0x000000c400c47308 */ /* 0x000fe20000000800 */
[----:B------:R-:W-:Y:S01]  /*20da0*/  FMUL.FTZ R127, R127, R3 ;  /* 0x000000037f7f7220 */ /* 0x000fe20000410000 */
[C---:B------:R-:W-:Y:S01]  /*20db0*/  HMMA.16816.F32.BF16 R64, R4.reuse, R142, R64 ;  /* 0x0000008e0440723c */ /* 0x040fe20000041840 */
[----:B------:R-:W2:Y:S01]  /*20dc0*/  LDSM.16.MT88.4 R140, [R197+0x4000] ;  /* 0x00400000c58c783b */ /* 0x000ea20000004200 */
[-C--:B------:R-:W-:Y:S01]  /*20dd0*/  FMUL.FTZ R128, R128, R187.reuse ;  /* 0x000000bb80807220 */ /* 0x080fe20000410000 */
[----:B------:R-:W-:Y:S01]  /*20de0*/  FMUL.FTZ R129, R129, R187 ;  /* 0x000000bb81817220 */ /* 0x000fe20000410000 */
[-C--:B------:R-:W-:Y:S01]  /*20df0*/  FMUL.FTZ R130, R130, R3.reuse ;  /* 0x0000000382827220 */ /* 0x080fe20000410000 */
[----:B------:R-:W-:Y:S01]  /*20e00*/  FMUL.FTZ R131, R131, R3 ;  /* 0x0000000383837220 */ /* 0x000fe20000410000 */
[----:B------:R-:W-:Y:S01]  /*20e10*/  MUFU.EX2 R191, R191 ;  /* 0x000000bf00bf7308 */ /* 0x000fe20000000800 */
[----:B------:R-:W-:Y:S01]  /*20e20*/  LDSM.16.MT88.4 R164, [R218+0x12800] ;  /* 0x01280000daa4783b */ /* 0x000fe20000004200 */
[C---:B----4-:R-:W-:Y:S01]  /*20e30*/  HMMA.16816.F32.BF16 R76, R4.reuse, R144, R76 ;  /* 0x00000090044c723c */ /* 0x050fe2000004184c */
[--C-:B------:R-:W-:Y:S01]  /*20e40*/  FFMA.FTZ R205, R208, UR4, -R199.reuse ;  /* 0x00000004d0cd7c23 */ /* 0x100fe200080108c7 */
[--C-:B------:R-:W-:Y:S01]  /*20e50*/  FFMA.FTZ R210, R201, UR4, -R176.reuse ;  /* 0x00000004c9d27c23 */ /* 0x100fe200080108b0 */
[----:B------:R-:W-:Y:S01]  /*20e60*/  LDSM.16.MT88.4 R160, [R197+0x2800] ;  /* 0x00280000c5a0783b */ /* 0x000fe20000004200 */
[--C-:B------:R-:W-:Y:S01]  /*20e70*/  FFMA.FTZ R206, R206, UR4, -R199.reuse ;  /* 0x00000004cece7c23 */ /* 0x100fe200080108c7 */
[--C-:B------:R-:W-:Y:S01]  /*20e80*/  FFMA.FTZ R207, R170, UR4, -R199.reuse ;  /* 0x00000004aacf7c23 */ /* 0x100fe200080108c7 */
[----:B------:R-:W-:Y:S01]  /*20e90*/  MUFU.EX2 R195, R195 ;  /* 0x000000c300c37308 */ /* 0x000fe20000000800 */
[--C-:B------:R-:W-:Y:S01]  /*20ea0*/  FFMA.FTZ R208, R168, UR4, -R199.reuse ;  /* 0x00000004a8d07c23 */ /* 0x100fe200080108c7 */
[C---:B------:R-:W-:Y:S01]  /*20eb0*/  HMMA.16816.F32.BF16 R80, R4.reuse, R146, R80 ;  /* 0x000000920450723c */ /* 0x040fe20000041850 */
[----:B------:R-:W4:Y:S01]  /*20ec0*/  LDSM.16.MT88.4 R144, [R218+0x16000] ;  /* 0x01600000da90783b */ /* 0x000f220000004200 */
[--C-:B------:R-:W-:Y:S01]  /*20ed0*/  FFMA.FTZ R203, R203, UR4, -R176.reuse ;  /* 0x00000004cbcb7c23 */ /* 0x100fe200080108b0 */
[--C-:B------:R-:W-:Y:S01]  /*20ee0*/  FFMA.FTZ R201, R171, UR4, -R176.reuse ;  /* 0x00000004abc97c23 */ /* 0x100fe200080108b0 */
[--C-:B------:R-:W-:Y:S01]  /*20ef0*/  FFMA.FTZ R214, R169, UR4, -R176.reuse ;  /* 0x00000004a9d67c23 */ /* 0x100fe200080108b0 */
[--C-:B------:R-:W-:Y:S01]  /*20f00*/  FFMA.FTZ R209, R202, UR4, -R199.reuse ;  /* 0x00000004cad17c23 */ /* 0x100fe200080108c7 */
[----:B------:R-:W5:Y:S01]  /*20f10*/  MUFU.EX2 R198, R198 ;  /* 0x000000c600c67308 */ /* 0x000f620000000800 */
[----:B------:R-:W-:Y:S01]  /*20f20*/  LDSM.16.MT88.4 R168, [R194+0x1000] ;  /* 0x00100000c2a8783b */ /* 0x000fe20000004200 */
[C---:B------:R-:W-:Y:S01]  /*20f30*/  HMMA.16816.F32.BF16 R132, R4.reuse, R154, R132 ;  /* 0x0000009a0484723c */ /* 0x040fe20000041884 */
[--C-:B------:R-:W-:Y:S01]  /*20f40*/  FFMA.FTZ R204, R204, UR4, -R199.reuse ;  /* 0x00000004cccc7c23 */ /* 0x100fe200080108c7 */
[--C-:B------:R-:W-:Y:S01]  /*20f50*/  FFMA.FTZ R202, R173, UR4, -R199.reuse ;  /* 0x00000004adca7c23 */ /* 0x100fe200080108c7 */
[----:B------:R-:W-:Y:S01]  /*20f60*/  LDSM.16.MT88.4 R152, [R194+0x6000] ;  /* 0x00600000c298783b */ /* 0x000fe20000004200 */
[----:B------:R-:W-:Y:S01]  /*20f70*/  FFMA.FTZ R199, R178, UR4, -R199 ;  /* 0x00000004b2c77c23 */ /* 0x000fe200080108c7 */
[--C-:B------:R-:W-:Y:S01]  /*20f80*/  FFMA.FTZ R211, R179, UR4, -R176.reuse ;  /* 0x00000004b3d37c23 */ /* 0x100fe200080108b0 */
[----:B------:R-:W-:Y:S01]  /*20f90*/  MUFU.EX2 R189, R189 ;  /* 0x000000bd00bd7308 */ /* 0x000fe20000000800 */
[--C-:B------:R-:W-:Y:S01]  /*20fa0*/  FFMA.FTZ R216, R177, UR4, -R176.reuse ;  /* 0x00000004b1d87c23 */ /* 0x100fe200080108b0 */
[C---:B-1----:R-:W-:Y:S01]  /*20fb0*/  HMMA.16816.F32.BF16 R68, R4.reuse, R136, R68 ;  /* 0x000000880444723c */ /* 0x042fe20000041844 */
[--C-:B------:R-:W-:Y:S01]  /*20fc0*/  FFMA.FTZ R215, R172, UR4, -R176.reuse ;  /* 0x00000004acd77c23 */ /* 0x100fe200080108b0 */
[----:B------:R-:W-:Y:S01]  /*20fd0*/  FFMA.FTZ R220, R175, UR4, -R176 ;  /* 0x00000004afdc7c23 */ /* 0x000fe200080108b0 */
[----:B------:R-:W-:Y:S01]  /*20fe0*/  FFMA.FTZ R190, R243, R187, R190 ;  /* 0x000000bbf3be7223 */ /* 0x000fe200000100be */
[----:B------:R-:W-:Y:S01]  /*20ff0*/  FFMA.FTZ R3, R241, R3, R184 ;  /* 0x00000003f1037223 */ /* 0x000fe200000100b8 */
[----:B------:R-:W-:Y:S01]  /*21000*/  LDSM.16.MT88.4 R176, [R197+0x3800] ;  /* 0x00380000c5b0783b */ /* 0x000fe20000004200 */
[----:B------:R-:W1:Y:S01]  /*21010*/  MUFU.EX2 R200, R200 ;  /* 0x000000c800c87308 */ /* 0x000e620000000800 */
[----:B------:R-:W-:Y:S01]  /*21020*/  FADD.FTZ R185, R185, R190 ;  /* 0x000000beb9b97221 */ /* 0x000fe20000010000 */
[----:B------:R-:W-:Y:S01]  /*21030*/  HMMA.16816.F32.BF16 R72, R4, R138, R72 ;  /* 0x0000008a0448723c */ /* 0x000fe20000041848 */
[----:B------:R-:W3:Y:S01]  /*21040*/  LDSM.16.MT88.4 R136, [R194+0x4000] ;  /* 0x00400000c288783b */ /* 0x000ee20000004200 */
[----:B------:R-:W-:Y:S01]  /*21050*/  FADD.FTZ R182, R182, R3 ;  /* 0x00000003b6b67221 */ /* 0x000fe20000010000 */
[----:B------:R-:W-:Y:S01]  /*21060*/  FADD.FTZ R186, R186, R185 ;  /* 0x000000b9baba7221 */ /* 0x000fe20000010000 */
[----:B------:R-:W-:-:S02]  /*21070*/  PLOP3.LUT P0, PT, PT, PT, UP1, 0x80, 0x8 ;  /* 0x000000000008781c */ /* 0x000fc40003f0f018 */
[----:B------:R-:W-:Y:S01]  /*21080*/  MUFU.EX2 R205, R205 ;  /* 0x000000cd00cd7308 */ /* 0x000fe20000000800 */
[----:B------:R-:W-:Y:S01]  /*21090*/  FADD.FTZ R181, R181, R182 ;  /* 0x000000b6b5b57221 */ /* 0x000fe20000010000 */
[----:B--2---:R-:W-:Y:S01]  /*210a0*/  HMMA.16816.F32.BF16 R84, R4, R140, R84 ;  /* 0x0000008c0454723c */ /* 0x004fe20000041854 */
[----:B------:R-:W-:Y:S01]  /*210b0*/  FADD.FTZ R186, R183, R186 ;  /* 0x000000bab7ba7221 */ /* 0x000fe20000010000 */
[----:B------:R-:W-:Y:S01]  /*210c0*/  MOV R3, R2 ;  /* 0x0000000200037202 */ /* 0x000fe20000000f00 */
[----:B------:R-:W-:-:S03]  /*210d0*/  FADD.FTZ R188, R188, R181 ;  /* 0x000000b5bcbc7221 */ /* 0x000fc60000010000 */
[----:B------:R-:W2:Y:S02]  /*210e0*/  MUFU.EX2 R206, R206 ;  /* 0x000000ce00ce7308 */ /* 0x000ea40000000800 */
[----:B------:R-:W-:Y:S01]  /*210f0*/  HMMA.16816.F32.BF16 R88, R4, R142, R88 ;  /* 0x0000008e0458723c */ /* 0x000fe20000041858 */
[----:B------:R-:W5:Y:S01]  /*21100*/  LDSM.16.MT88.4 R140, [R174+0x16000] ;  /* 0x01600000ae8c783b */ /* 0x000f620000004200 */
[----:B------:R-:W-:-:S04]  /*21110*/  @P0 MOV R3, R2 ;  /* 0x0000000200030202 */ /* 0x000fc80000000f00 */
        /* <DEDUP_REMOVED lines=8> */
[C---:B---3--:R-:W-:Y:S06]  /*211a0*/  HMMA.16816.F32.BF16 R92, R4.reuse, R136, R92 ;  /* 0x00000088045c723c */ /* 0x048fec000004185c */
[----:B------:R-:W-:Y:S02]  /*211b0*/  MUFU.EX2 R201, R201 ;  /* 0x000000c900c97308 */ /* 0x000fe40000000800 */
[C---:B------:R-:W-:Y:S01]  /*211c0*/  HMMA.16816.F32.BF16 R96, R4.reuse, R138, R96 ;  /* 0x0000008a0460723c */ /* 0x040fe20000041860 */
[----:B------:R-:W3:Y:S05]  /*211d0*/  LDSM.16.MT88.4 R136, [R197+0x6000] ;  /* 0x00600000c588783b */ /* 0x000eea0000004200 */
[----:B------:R-:W4:Y:S02]  /*211e0*/  MUFU.EX2 R214, R214 ;  /* 0x000000d600d67308 */ /* 0x000f240000000800 */
[C---:B------:R-:W-:Y:S01]  /*211f0*/  HMMA.16816.F32.BF16 R104, R4.reuse, R146, R104 ;  /* 0x000000920468723c */ /* 0x040fe20000041868 */
[----:B------:R-:W2:Y:S05]  /*21200*/  LDSM.16.MT88.4 R144, [R218+0x10800] ;  /* 0x01080000da90783b */ /* 0x000eaa0000004200 */
[----:B------:R-:W-:Y:S02]  /*21210*/  MUFU.EX2 R204, R204 ;  /* 0x000000cc00cc7308 */ /* 0x000fe40000000800 */
[C---:B-----5:R-:W-:Y:S06]  /*21220*/  HMMA.16816.F32.BF16 R108, R4.reuse, R140, R108 ;  /* 0x0000008c046c723c */ /* 0x060fec000004186c */
[----:B------:R-:W5:Y:S02]  /*21230*/  MUFU.EX2 R209, R209 ;  /* 0x000000d100d17308 */ /* 0x000f640000000800 */
[C---:B------:R-:W-:Y:S01]  /*21240*/  HMMA.16816.F32.BF16 R112, R4.reuse, R142, R112 ;  /* 0x0000008e0470723c */ /* 0x040fe20000041870 */
[----:B------:R-:W4:Y:S05]  /*21250*/  LDSM.16.MT88.4 R140, [R197+0x800] ;  /* 0x00080000c58c783b */ /* 0x000f2a0000004200 */
[----:B------:R-:W-:Y:S02]  /*21260*/  MUFU.EX2 R202, R202 ;  /* 0x000000ca00ca7308 */ /* 0x000fe40000000800 */
[C---:B------:R-:W-:Y:S06]  /*21270*/  HMMA.16816.F32.BF16 R8, R4.reuse, R12, R8 ;  /* 0x0000000c0408723c */ /* 0x040fec0000041808 */
[----:B------:R-:W-:Y:S02]  /*21280*/  MUFU.EX2 R199, R199 ;  /* 0x000000c700c77308 */ /* 0x000fe40000000800 */
[C---:B------:R-:W-:Y:S01]  /*21290*/  HMMA.16816.F32.BF16 R12, R4.reuse, R14, R156 ;  /* 0x0000000e040c723c */ /* 0x040fe2000004189c */
[----:B------:R-:W-:Y:S05]  /*212a0*/  LDSM.16.MT88.4 R156, [R194+0x2800] ;  /* 0x00280000c29c783b */ /* 0x000fea0000004200 */
[----:B------:R-:W-:Y:S02]  /*212b0*/  MUFU.EX2 R211, R211 ;  /* 0x000000d300d37308 */ /* 0x000fe40000000800 */
[C---:B---3--:R-:W-:Y:S06]  /*212c0*/  HMMA.16816.F32.BF16 R116, R4.reuse, R136, R116 ;  /* 0x000000880474723c */ /* 0x048fec0000041874 */
[----:B------:R-:W3:Y:S02]  /*212d0*/  MUFU.EX2 R216, R216 ;  /* 0x000000d800d87308 */ /* 0x000ee40000000800 */
[C---:B------:R-:W-:Y:S01]  /*212e0*/  HMMA.16816.F32.BF16 R120, R4.reuse, R138, R120 ;  /* 0x0000008a0478723c */ /* 0x040fe20000041878 */
[----:B------:R-:W5:Y:S05]  /*212f0*/  LDSM.16.MT88.4 R136, [R194+0x800] ;  /* 0x00080000c288783b */ /* 0x000f6a0000004200 */
[----:B------:R-:W-:Y:S02]  /*21300*/  MUFU.EX2 R215, R215 ;  /* 0x000000d700d77308 */ /* 0x000fe40000000800 */
[C---:B------:R-:W-:Y:S06]  /*21310*/  HMMA.16816.F32.BF16 R124, R4.reuse, R152, R124 ;  /* 0x00000098047c723c */ /* 0x040fec000004187c */
[----:B------:R-:W3:Y:S02]  /*21320*/  MUFU.EX2 R220, R220 ;  /* 0x000000dc00dc7308 */ /* 0x000ee40000000800 */
        /* <DEDUP_REMOVED lines=176> */
.L_x_6345:
[----:B------:R-:W-:-:S12]  /*21e30*/  UIADD3 UR23, UPT, UPT, UR35, -0x1, URZ ;  /* 0xffffffff23177890 */ /* 0x000fd8000fffe0ff */
.L_x_6351:
        /* <DEDUP_REMOVED lines=22> */
[----:B------:R-:W1:Y:S02]  /*21fa0*/  LDCU UR15, c[0x0][0x50c] ;  /* 0x0000a180ff0f77ac */ /* 0x000e640008000800 */
        /* <DEDUP_REMOVED lines=22> */
[----:B------:R-:W1:Y:S01]  /*22110*/  LDCU.64 UR16, c[0x0][0x3a8] ;  /* 0x00007500ff1077ac */ /* 0x000e620008000a00 */
[----:B------:R-:W-:Y:S02]  /*22120*/  UIADD3 UR28, UPT, UPT, UR28, 0x40, URZ ;  /* 0x000000401c1c7890 */ /* 0x000fe4000fffe0ff */
[----:B--23--:R-:W-:-:S12]  /*22130*/  ULEA UR6, UR6, UR26, 0x18 ;  /* 0x0000001a06067291 */ /* 0x00cfd8000f8ec0ff */
.L_x_6356:
        /* <DEDUP_REMOVED lines=44> */
[----:B----4-:R-:W-:Y:S05]  /*22400*/  UMOV UR26, UR10 ;  /* 0x0000000a001a7c82 */ /* 0x010fea0008000000 */
        /* <DEDUP_REMOVED lines=44> */
[----:B-1----:R-:W2:Y:S04]  /*226d0*/  LDG.E R7, desc[UR24][R16.64] ;  /* 0x0000001810077981 */ /* 0x002ea8000c1e1900 */
        /* <DEDUP_REMOVED lines=14> */
.L_x_6353:
        /* <DEDUP_REMOVED lines=8> */
[----:B------:R-:W-:Y:S01]  /*22840*/  IADD3 R220, PT, PT, R225, UR6, RZ ;  /* 0x00000006e1dc7c10 */ /* 0x000fe2000fffe0ff */
[----:B------:R-:W-:Y:S01]  /*22850*/  UIADD3 UR23, UPT, UPT, UR23, -0x1, URZ ;  /* 0xffffffff17177890 */ /* 0x000fe2000fffe0ff */
[----:B------:R-:W-:Y:S02]  /*22860*/  IADD3 R8, P0, PT, R230, UR20, RZ ;  /* 0x00000014e6087c10 */ /* 0x000fe4000ff1e0ff */
[----:B------:R-:W-:Y:S01]  /*22870*/  @!PT LDS RZ, [RZ] ;  /* 0x00000000fffff984 */ /* 0x000fe20000000800 */
[----:B------:R-:W-:Y:S01]  /*22880*/  @!PT LDS RZ, [RZ] ;  /* 0x00000000fffff984 */ /* 0x000fe20000000800 */
[----:B------:R-:W-:Y:S01]  /*22890*/  @!PT LDS RZ, [RZ] ;  /* 0x00000000fffff984 */ /* 0x000fe20000000800 */
[----:B------:R-:W-:Y:S01]  /*228a0*/  @!P4 LDGSTS.E.BYPASS.LTC128B.128 [R245+0x12000], desc[UR24][R230.64+0x80] ;  /* 0x12000080e6f5cfae */ /* 0x000fe2000b981a18 */
[----:B------:R-:W-:Y:S01]  /*228b0*/  LOP3.LUT P2, RZ, R3, 0x4, RZ, 0xc0, !PT ;  /* 0x0000000403ff7812 */ /* 0x000fe2000784c0ff */
[----:B------:R-:W-:Y:S01]  /*228c0*/  UISETP.GT.AND UP2, UPT, UR23, UR7, UPT ;  /* 0x000000071700728c */ /* 0x000fe2000bf44270 */
[----:B------:R-:W-:Y:S02]  /*228d0*/  IADD3.X R9, PT, PT, R231, UR26, RZ, P0, !PT ;  /* 0x0000001ae7097c10 */ /* 0x000fe400087fe4ff */
[----:B------:R-:W-:Y:S01]  /*228e0*/  @P4 STS.128 [R245+0x12000], RZ ;  /* 0x012000fff5004388 */ /* 0x000fe20000000c00 */
[----:B------:R-:W-:Y:S04]  /*228f0*/  IADD3 R6, P0, PT, R8, UR20, RZ ;  /* 0x0000001408067c10 */ /* 0x000fe8000ff1e0ff */
        /* <DEDUP_REMOVED lines=322> */
[----:B------:R-:W-:Y:S01]  /*23d20*/  FMUL.FTZ R20, R24, UR15 ;  /* 0x0000000f18147c20 */ /* 0x000fe20008410000 */
[----:B------:R-:W-:Y:S06]  /*23d30*/  FMUL.FTZ R26, R26, UR15 ;  /* 0x0000000f1a1a7c20 */ /* 0x000fec0008410000 */
[----:B------:R-:W1:Y:S10]  /*23d40*/  MUFU.TANH R12, R175 ;  /* 0x000000af000c7308 */ /* 0x000e740000002400 */
[----:B------:R5:W1:Y:S01]  /*23d50*/  MUFU.TANH R201, R27 ;  /* 0x0000001b00c97308 */ /* 0x000a620000002400 */
[C---:B---3--:R-:W-:Y:S03]  /*23d60*/  HMMA.16816.F32.BF16 R28, R188.reuse, R8, R28 ;  /* 0x00000008bc1c723c */ /* 0x048fe6000004181c */
[----:B------:R-:W-:Y:S06]  /*23d70*/  FMUL.FTZ R9, R25, UR15 ;  /* 0x0000000f19097c20 */ /* 0x000fec0008410000 */
[----:B------:R-:W3:Y:S01]  /*23d80*/  MUFU.TANH R13, R13 ;  /* 0x0000000d000d7308 */ /* 0x000ee20000002400 */
[----:B------:R-:W-:Y:S09]  /*23d90*/  HMMA.16816.F32.BF16 R32, R188, R10, R32 ;  /* 0x0000000abc20723c */ /* 0x000ff20000041820 */
[----:B------:R-:W1:Y:S01]  /*23da0*/  MUFU.TANH R14, R14 ;  /* 0x0000000e000e7308 */ /* 0x000e620000002400 */
[----:B----4-:R-:W-:Y:S01]  /*23db0*/  FMUL.FTZ R19, R28, UR15 ;  /* 0x0000000f1c137c20 */ /* 0x010fe20008410000 */
[----:B------:R-:W-:Y:S01]  /*23dc0*/  FMUL.FTZ R8, R29, UR15 ;  /* 0x0000000f1d087c20 */ /* 0x000fe20008410000 */
[----:B------:R-:W-:Y:S01]  /*23dd0*/  FMUL.FTZ R30, R30, UR15 ;  /* 0x0000000f1e1e7c20 */ /* 0x000fe20008410000 */
[----:B------:R-:W-:Y:S06]  /*23de0*/  FMUL.FTZ R31, R31, UR15 ;  /* 0x0000000f1f1f7c20 */ /* 0x000fec0008410000 */
[----:B------:R-:W4:Y:S01]  /*23df0*/  MUFU.TANH R15, R15 ;  /* 0x0000000f000f7308 */ /* 0x000f220000002400 */
[----:B------:R-:W-:Y:S01]  /*23e00*/  FMUL.FTZ R178, R32, UR15 ;  /* 0x0000000f20b27c20 */ /* 0x000fe20008410000 */
[----:B-----5:R-:W-:Y:S01]  /*23e10*/  FMUL.FTZ R27, R35, UR15 ;  /* 0x0000000f231b7c20 */ /* 0x020fe20008410000 */
        /* <DEDUP_REMOVED lines=50> */
[C---:B-1----:R-:W-:Y:S04]  /*24140*/  IMAD.HI.U32 R26, R21.reuse, R24, RZ ;  /* 0x00000018151a7227 */ /* 0x042fe800078e00ff */
[----:B------:R-:W-:Y:S01]  /*24150*/  IMAD.HI.U32 R25, R21, R22, RZ ;  /* 0x0000001615197227 */ /* 0x000fe200078e00ff */
[----:B------:R-:W-:Y:S03]  /*24160*/  IADD3 R23, PT, PT, -R26, RZ, RZ ;  /* 0x000000ff1a177210 */ /* 0x000fe60007ffe1ff */
[----:B------:R-:W-:Y:S02]  /*24170*/  IMAD.MOV R21, RZ, RZ, -R25 ;  /* 0x000000ffff157224 */ /* 0x000fe400078e0a19 */
[C---:B------:R-:W-:Y:S01]  /*24180*/  IMAD R24, R10.reuse, R23, R24 ;  /* 0x000000170a187224 */ /* 0x040fe200078e0218 */
[----:B------:R-:W-:Y:S01]  /*24190*/  LOP3.LUT R23, RZ, R11, RZ, 0x33, !PT ;  /* 0x0000000bff177212 */ /* 0x000fe200078e33ff */
        /* <DEDUP_REMOVED lines=42> */
.L_x_6355:
        /* <DEDUP_REMOVED lines=15> */
[--C-:B--2---:R-:W-:Y:S05]  /*24530*/  @!P4 IMAD.MOV.U32 R226, RZ, RZ, R228.reuse ;  /* 0x000000ffffe2c224 */ /* 0x104fea00078e00e4 */
[----:B------:R-:W-:Y:S01]  /*24540*/  @!PT LDS RZ, [RZ] ;  /* 0x00000000fffff984 */ /* 0x000fe20000000800 */
[----:B------:R-:W-:Y:S01]  /*24550*/  @!PT LDS RZ, [RZ] ;  /* 0x00000000fffff984 */ /* 0x000fe20000000800 */
[----:B------:R-:W-:Y:S01]  /*24560*/  @!PT LDS RZ, [RZ] ;  /* 0x00000000fffff984 */ /* 0x000fe20000000800 */
[----:B------:R2:W-:Y:S04]  /*24570*/  @!P4 LDGSTS.E.BYPASS.LTC128B.128 [R245+0xa000], desc[UR24][R226.64+0x80] ;  /* 0x0a000080e2f5cfae */ /* 0x0005e8000b981a18 */
[----:B------:R3:W-:Y:S01]  /*24580*/  @P4 STS.128 [R245+0xa000], RZ ;  /* 0x00a000fff5004388 */ /* 0x0007e20000000c00 */
[----:B--2---:R-:W-:Y:S05]  /*24590*/  @!P3 IMAD.MOV.U32 R226, RZ, RZ, R228 ;  /* 0x000000ffffe2b224 */ /* 0x004fea00078e00e4 */
        /* <DEDUP_REMOVED lines=71> */
.L_x_6354:
[C---:B---3--:R-:W-:Y:S01]  /*24a10*/  IADD3 R23, PT, PT, R240.reuse, -0x8, RZ ;  /* 0xfffffff8f0177810 */ /* 0x048fe20007ffe0ff */
[C---:B------:R-:W-:Y:S01]  /*24a20*/  VIADD R24, R240.reuse, 0xfffffff7 ;  /* 0xfffffff7f0187836 */ /* 0x040fe20000000000 */
[----:B------:R-:W-:Y:S01]  /*24a30*/  IABS R11, R240 ;  /* 0x000000f0000b7213 */ /* 0x000fe20000000000 */
[C---:B-1----:R-:W-:Y:S01]  /*24a40*/  VIADD R26, R239.reuse, 0xffffffe9 ;  /* 0xffffffe9ef1a7836 */ /* 0x042fe20000000000 */
[----:B------:R-:W-:Y:S01]  /*24a50*/  IABS R23, R23 ;  /* 0x0000001700177213 */ /* 0x000fe20000000000 */
[----:B------:R-:W-:Y:S01]  /*24a60*/  UISETP.GT.AND UP2, UPT, UR23, UR7, UPT ;  /* 0x000000071700728c */ /* 0x000fe2000bf44270 */
[----:B------:R-:W-:Y:S01]  /*24a70*/  I2FP.F32.S32 R11, R11 ;  /* 0x0000000b000b7245 */ /* 0x000fe20000201400 */
[----:B------:R-:W-:Y:S01]  /*24a80*/  UIADD3 UR28, UPT, UPT, UR28, -0x40, URZ ;  /* 0xffffffc01c1c7890 */ /* 0x000fe2000fffe0ff */
[----:B------:R-:W-:Y:S02]  /*24a90*/  I2FP.F32.S32 R23, R23 ;  /* 0x0000001700177245 */ /* 0x000fe40000201400 */
[----:B------:R-:W-:Y:S01]  /*24aa0*/  IADD3 R21, PT, PT, R239, -0x20, RZ ;  /* 0xffffffe0ef157810 */ /* 0x000fe20007ffe0ff */
[----:B------:R-:W-:Y:S01]  /*24ab0*/  FFMA.FTZ R170, R11, -UR14, R170 ;  /* 0x8000000e0baa7c23 */ /* 0x000fe200080100aa */
[----:B------:R-:W-:Y:S01]  /*24ac0*/  IADD3 R10, PT, PT, R240, -0x1, RZ ;  /* 0xfffffffff00a7810 */ /* 0x000fe20007ffe0ff */
[----:B------:R-:W-:Y:S01]  /*24ad0*/  FFMA.FTZ R168, R23, -UR14, R168 ;  /* 0x8000000e17a87c23 */ /* 0x000fe200080100a8 */
[----:B------:R-:W-:Y:S01]  /*24ae0*/  ISETP.GE.AND P6, PT, R21, R236, PT ;  /* 0x000000ec1500720c */ /* 0x000fe20003fc6270 */
[----:B------:R-:W-:Y:S01]  /*24af0*/  FFMA.FTZ R172, R23, -UR14, R172 ;  /* 0x8000000e17ac7c23 */ /* 0x000fe200080100ac */
[-C--:B------:R-:W-:Y:S02]  /*24b00*/  ISETP.GT.AND P5, PT, R235, R21.reuse, PT ;  /* 0x00000015eb00720c */ /* 0x080fe40003fa4270 */
[----:B------:R-:W-:Y:S02]  /*24b10*/  ISETP.GT.AND P3, PT, R237, R21, PT ;  /* 0x00000015ed00720c */ /* 0x000fe40003f64270 */
[----:B------:R-:W-:Y:S02]  /*24b20*/  ISETP.GE.AND P0, PT, R21, R234, PT ;  /* 0x000000ea1500720c */ /* 0x000fe40003f06270 */
[----:B------:R-:W-:Y:S02]  /*24b30*/  IABS R10, R10 ;  /* 0x0000000a000a7213 */ /* 0x000fe40000000000 */
[----:B------:R-:W-:Y:S02]  /*24b40*/  IADD3 R21, PT, PT, R239, -0x1f, RZ ;  /* 0xffffffe1ef157810 */ /* 0x000fe40007ffe0ff */
[----:B------:R-:W-:Y:S02]  /*24b50*/  FSEL R11, R170, -INF , !P5 ;  /* 0xff800000aa0b7808 */ /* 0x000fe40006800000 */
[----:B------:R-:W-:Y:S02]  /*24b60*/  FSEL R168, R168, -INF , !P3 ;  /* 0xff800000a8a87808 */ /* 0x000fe40005800000 */
[----:B------:R-:W-:Y:S02]  /*24b70*/  I2FP.F32.S32 R10, R10 ;  /* 0x0000000a000a7245 */ /* 0x000fe40000201400 */
[-C--:B------:R-:W-:Y:S02]  /*24b80*/  ISETP.GT.AND P1, PT, R237, R21.reuse, PT ;  /* 0x00000015ed00720c */ /* 0x080fe40003f24270 */
[----:B------:R-:W-:Y:S01]  /*24b90*/  ISETP.GT.AND P4, PT, R235, R21, PT ;  /* 0x00000015eb00720c */ /* 0x000fe20003f84270 */
[----:B------:R-:W-:Y:S01]  /*24ba0*/  FFMA.FTZ R171, R10, -UR14, R171 ;  /* 0x8000000e0aab7c23 */ /* 0x000fe200080100ab */
[C---:B------:R-:W-:Y:S02]  /*24bb0*/  ISETP.GE.AND P5, PT, R21.reuse, R236, PT ;  /* 0x000000ec1500720c */ /* 0x040fe40003fa6270 */
[----:B------:R-:W-:Y:S02]  /*24bc0*/  ISETP.GE.AND P3, PT, R21, R234, PT ;  /* 0x000000ea1500720c */ /* 0x000fe40003f66270 */
[C---:B------:R-:W-:Y:S02]  /*24bd0*/  IADD3 R21, PT, PT, R240.reuse, -0x10, RZ ;  /* 0xfffffff0f0157810 */ /* 0x040fe40007ffe0ff */
[C---:B------:R-:W-:Y:S02]  /*24be0*/  IADD3 R10, PT, PT, R240.reuse, -0x18, RZ ;  /* 0xffffffe8f00a7810 */ /* 0x040fe40007ffe0ff */
[----:B------:R-:W-:Y:S02]  /*24bf0*/  IABS R21, R21 ;  /* 0x0000001500157213 */ /* 0x000fe40000000000 */
[C---:B------:R-:W-:Y:S02]  /*24c00*/  IADD3 R22, PT, PT, R240.reuse, -0x11, RZ ;  /* 0xffffffeff0167810 */ /* 0x040fe40007ffe0ff */
[----:B------:R-:W-:Y:S02]  /*24c10*/  I2FP.F32.S32 R21, R21 ;  /* 0x0000001500157245 */ /* 0x000fe40000201400 */
[----:B------:R-:W-:Y:S02]  /*24c20*/  IABS R10, R10 ;  /* 0x0000000a000a7213 */ /* 0x000fe40000000000 */
[----:B------:R-:W-:Y:S01]  /*24c30*/  IABS R22, R22 ;  /* 0x0000001600167213 */ /* 0x000fe20000000000 */
[C---:B------:R-:W-:Y:S01]  /*24c40*/  FFMA.FTZ R164, R21.reuse, -UR14, R164 ;  /* 0x8000000e15a47c23 */ /* 0x040fe200080100a4 */
[----:B------:R-:W-:Y:S01]  /*24c50*/  I2FP.F32.S32 R23, R10 ;  /* 0x0000000a00177245 */ /* 0x000fe20000201400 */
[----:B------:R-:W-:Y:S01]  /*24c60*/  FFMA.FTZ R14, R21, -UR14, R14 ;  /* 0x8000000e150e7c23 */ /* 0x000fe2000801000e */
[----:B------:R-:W-:Y:S02]  /*24c70*/  IABS R24, R24 ;  /* 0x0000001800187213 */ /* 0x000fe40000000000 */
[----:B------:R-:W-:Y:S01]  /*24c80*/  I2FP.F32.S32 R22, R22 ;  /* 0x0000001600167245 */ /* 0x000fe20000201400 */
[C---:B------:R-:W-:Y:S01]  /*24c90*/  FFMA.FTZ R12, R23.reuse, -UR14, R12 ;  /* 0x8000000e170c7c23 */ /* 0x040fe2000801000c */
[----:B------:R-:W-:Y:S01]  /*24ca0*/  IADD3 R21, PT, PT, R240, -0x19, RZ ;  /* 0xffffffe7f0157810 */ /* 0x000fe20007ffe0ff */
[----:B------:R-:W-:Y:S01]  /*24cb0*/  FFMA.FTZ R16, R23, -UR14, R16 ;  /* 0x8000000e17107c23 */ /* 0x000fe20008010010 */
[----:B------:R-:W-:Y:S01]  /*24cc0*/  I2FP.F32.S32 R24, R24 ;  /* 0x0000001800187245 */ /* 0x000fe20000201400 */
[C---:B------:R-:W-:Y:S01]  /*24cd0*/  FFMA.FTZ R165, R22.reuse, -UR14, R165 ;  /* 0x8000000e16a57c23 */ /* 0x040fe200080100a5 */
[----:B------:R-:W-:Y:S01]  /*24ce0*/  IABS R21, R21 ;  /* 0x0000001500157213 */ /* 0x000fe20000000000 */
[----:B------:R-:W-:Y:S01]  /*24cf0*/  FFMA.FTZ R15, R22, -UR14, R15 ;  /* 0x8000000e160f7c23 */ /* 0x000fe2000801000f */
[C---:B------:R-:W-:Y:S01]  /*24d00*/  IADD3 R23, PT, PT, R240.reuse, -0x20, RZ ;  /* 0xffffffe0f0177810 */ /* 0x040fe20007ffe0ff */
[C---:B------:R-:W-:Y:S01]  /*24d10*/  VIADD R22, R240.reuse, 0xffffffdf ;  /* 0xffffffdff0167836 */ /* 0x040fe20000000000 */
[----:B------:R-:W-:Y:S01]  /*24d20*/  IADD3 R25, PT, PT, R240, -0x28, RZ ;  /* 0xffffffd8f0197810 */ /* 0x000fe20007ffe0ff */
[C---:B------:R-:W-:Y:S01]  /*24d30*/  FFMA.FTZ R169, R24.reuse, -UR14, R169 ;  /* 0x8000000e18a97c23 */ /* 0x040fe200080100a9 */
[----:B------:R-:W-:Y:S01]  /*24d40*/  FFMA.FTZ R173, R24, -UR14, R173 ;  /* 0x8000000e18ad7c23 */ /* 0x000fe200080100ad */
[----:B------:R-:W-:Y:S02]  /*24d50*/  I2FP.F32.S32 R24, R21 ;  /* 0x0000001500187245 */ /* 0x000fe40000201400 */
[----:B------:R-:W-:Y:S02]  /*24d60*/  IABS R23, R23 ;  /* 0x0000001700177213 */ /* 0x000fe40000000000 */
[----:B------:R-:W-:Y:S01]  /*24d70*/  IABS R21, R25 ;  /* 0x0000001900157213 */ /* 0x000fe20000000000 */
[C---:B------:R-:W-:Y:S01]  /*24d80*/  FFMA.FTZ R13, R24.reuse, -UR14, R13 ;  /* 0x8000000e180d7c23 */ /* 0x040fe2000801000d */
[----:B------:R-:W-:Y:S01]  /*24d90*/  IABS R22, R22 ;  /* 0x0000001600167213 */ /* 0x000fe20000000000 */
[----:B------:R-:W-:Y:S01]  /*24da0*/  FFMA.FTZ R17, R24, -UR14, R17 ;  /* 0x8000000e18117c23 */ /* 0x000fe20008010011 */
[C---:B------:R-:W-:Y:S02]  /*24db0*/  IADD3 R10, PT, PT, R240.reuse, -0x29, RZ ;  /* 0xffffffd7f00a7810 */ /* 0x040fe40007ffe0ff */
[----:B------:R-:W-:Y:S02]  /*24dc0*/  I2FP.F32.S32 R23, R23 ;  /* 0x0000001700177245 */ /* 0x000fe40000201400 */
[----:B------:R-:W-:Y:S02]  /*24dd0*/  I2FP.F32.S32 R21, R21 ;  /* 0x0000001500157245 */ /* 0x000fe40000201400 */
[----:B------:R-:W-:Y:S01]  /*24de0*/  I2FP.F32.S32 R22, R22 ;  /* 0x0000001600167245 */ /* 0x000fe20000201400 */
[C---:B------:R-:W-:Y:S01]  /*24df0*/  FFMA.FTZ R4, R23.reuse, -UR14, R4 ;  /* 0x8000000e17047c23 */ /* 0x040fe20008010004 */
[----:B------:R-:W-:Y:S01]  /*24e00*/  IABS R10, R10 ;  /* 0x0000000a000a7213 */ /* 0x000fe20000000000 */
[----:B------:R-:W-:Y:S01]  /*24e10*/  FFMA.FTZ R7, R23, -UR14, R7 ;  /* 0x8000000e17077c23 */ /* 0x000fe20008010007 */
[C---:B------:R-:W-:Y:S01]  /*24e20*/  FFMA.FTZ R6, R21.reuse, -UR14, R6 ;  /* 0x8000000e15067c23 */ /* 0x040fe20008010006 */
[----:B------:R-:W-:Y:S01]  /*24e30*/  IADD3 R23, PT, PT, R240, -0x40, RZ ;  /* 0xffffffc0f0177810 */ /* 0x000fe20007ffe0ff */
[----:B------:R-:W-:Y:S01]  /*24e40*/  FFMA.FTZ R203, R21, -UR14, R203 ;  /* 0x8000000e15cb7c23 */ /* 0x000fe200080100cb */
[----:B------:R-:W-:Y:S01]  /*24e50*/  I2FP.F32.S32 R10, R10 ;  /* 0x0000000a000a7245 */ /* 0x000fe20000201400 */
[----:B------:R-:W-:Y:S01]  /*24e60*/  FFMA.FTZ R5, R22, -UR14, R5 ;  /* 0x8000000e16057c23 */ /* 0x000fe20008010005 */
[----:B------:R-:W-:Y:S01]  /*24e70*/  IADD3 R21, PT, PT, R240, -0x30, RZ ;  /* 0xffffffd0f0157810 */ /* 0x000fe20007ffe0ff */
[----:B------:R-:W-:Y:S01]  /*24e80*/  FFMA.FTZ R18, R22, -UR14, R18 ;  /* 0x8000000e16127c23 */ /* 0x000fe20008010012 */
[----:B------:R-:W-:Y:S01]  /*24e90*/  VIADD R22, R240, 0xffffffbf ;  /* 0xffffffbff0167836 */ /* 0x000fe20000000000 */
[----:B------:R-:W-:Y:S01]  /*24ea0*/  IABS R23, R23 ;  /* 0x0000001700177213 */ /* 0x000fe20000000000 */
        /* <DEDUP_REMOVED lines=8> */
[----:B------:R-:W-:Y:S01]  /*24f30*/  FFMA.FTZ R178, R23, -UR14, R178 ;  /* 0x8000000e17b27c23 */ /* 0x000fe200080100b2 */
[----:B------:R-:W-:Y:S02]  /*24f40*/  FSEL R169, R169, -INF , !P1 ;  /* 0xff800000a9a97808 */ /* 0x000fe40004800000 */
[----:B------:R-:W-:Y:S01]  /*24f50*/  IABS R10, R10 ;  /* 0x0000000a000a7213 */ /* 0x000fe20000000000 */
[----:B------:R-:W-:Y:S01]  /*24f60*/  FFMA.FTZ R202, R21, -UR14, R20 ;  /* 0x8000000e15ca7c23 */ /* 0x000fe20008010014 */
[----:B------:R-:W-:Y:S01]  /*24f70*/  ISETP.GT.AND P1, PT, R237, R28, PT ;  /* 0x0000001ced00720c */ /* 0x000fe20003f24270 */
[----:B------:R-:W-:Y:S01]  /*24f80*/  FFMA.FTZ R191, R21, -UR14, R191 ;  /* 0x8000000e15bf7c23 */ /* 0x000fe200080100bf */
[----:B------:R-:W-:Y:S02]  /*24f90*/  I2FP.F32.S32 R24, R22 ;  /* 0x0000001600187245 */ /* 0x000fe40000201400 */
[----:B------:R-:W-:Y:S02]  /*24fa0*/  IADD3 R23, PT, PT, R239, -0xf, RZ ;  /* 0xfffffff1ef177810 */ /* 0x000fe40007ffe0ff */
[----:B------:R-:W-:Y:S01]  /*24fb0*/  IADD3 R25, PT, PT, R240, -0x31, RZ ;  /* 0xffffffcff0197810 */ /* 0x000fe20007ffe0ff */
[----:B------:R-:W-:Y:S01]  /*24fc0*/  FFMA.FTZ R177, R24, -UR14, R177 ;  /* 0x8000000e18b17c23 */ /* 0x000fe200080100b1 */
[----:B------:R-:W-:Y:S02]  /*24fd0*/  I2FP.F32.S32 R20, R10 ;  /* 0x0000000a00147245 */ /* 0x000fe40000201400 */
[----:B------:R-:W-:Y:S02]  /*24fe0*/  FSEL R10, R164, -INF , !P1 ;  /* 0xff800000a40a7808 */ /* 0x000fe40004800000 */
[----:B------:R-:W-:Y:S01]  /*24ff0*/  ISETP.GT.AND P1, PT, R237, R26, PT ;  /* 0x0000001aed00720c */ /* 0x000fe20003f24270 */
[C---:B------:R-:W-:Y:S01]  /*25000*/  FFMA.FTZ R190, R20.reuse, -UR14, R19 ;  /* 0x8000000e14be7c23 */ /* 0x040fe20008010013 */
[----:B------:R-:W-:Y:S01]  /*25010*/  FSEL R171, R171, -INF , !P4 ;  /* 0xff800000abab7808 */ /* 0x000fe20006000000 */
[----:B------:R-:W-:Y:S01]  /*25020*/  FFMA.FTZ R166, R20, -UR14, R166 ;  /* 0x8000000e14a67c23 */ /* 0x000fe200080100a6 */
[----:B------:R-:W-:Y:S02]  /*25030*/  ISETP.GT.AND P4, PT, R237, R23, PT ;  /* 0x00000017ed00720c */ /* 0x000fe40003f84270 */
[----:B------:R-:W-:Y:S02]  /*25040*/  IADD3 R24, PT, PT, R239, -0x10, RZ ;  /* 0xfffffff0ef187810 */ /* 0x000fe40007ffe0ff */
[----:B------:R-:W-:Y:S02]  /*25050*/  IABS R22, R25 ;  /* 0x0000001900167213 */ /* 0x000fe40000000000 */
[----:B------:R-:W-:Y:S02]  /*25060*/  FSEL R25, R165, -INF , !P1 ;  /* 0xff800000a5197808 */ /* 0x000fe40004800000 */
[----:B------:R-:W-:Y:S02]  /*25070*/  I2FP.F32.S32 R22, R22 ;  /* 0x0000001600167245 */ /* 0x000fe40000201400 */
[----:B------:R-:W-:Y:S02]  /*25080*/  ISETP.GT.AND P1, PT, R237, R24, PT ;  /* 0x00000018ed00720c */ /* 0x000fe40003f24270 */
[----:B------:R-:W-:Y:S01]  /*25090*/  FSEL R192, R13, -INF , !P4 ;  /* 0xff8000000dc07808 */ /* 0x000fe20006000000 */
[C---:B------:R-:W-:Y:S01]  /*250a0*/  FFMA.FTZ R200, R22.reuse, -UR14, R9 ;  /* 0x8000000e16c87c23 */ /* 0x040fe20008010009 */
[----:B------:R-:W-:Y:S01]  /*250b0*/  ISETP.GT.AND P4, PT, R235, R26, PT ;  /* 0x0000001aeb00720c */ /* 0x000fe20003f84270 */
[----:B------:R-:W-:Y:S01]  /*250c0*/  FFMA.FTZ R189, R22, -UR14, R189 ;  /* 0x8000000e16bd7c23 */ /* 0x000fe200080100bd */
[----:B------:R-:W-:Y:S02]  /*250d0*/  IADD3 R21, PT, PT, R239, -0x7, RZ ;  /* 0xfffffff9ef157810 */ /* 0x000fe40007ffe0ff */
[----:B------:R-:W-:Y:S01]  /*250e0*/  FSEL R194, R12, -INF , !P1 ;  /* 0xff8000000cc27808 */ /* 0x000fe20004800000 */
[----:B------:R-:W-:Y:S01]  /*250f0*/  VIADD R12, R240, 0xffffffc7 ;  /* 0xffffffc7f00c7836 */ /* 0x000fe20000000000 */
[----:B------:R-:W-:Y:S02]  /*25100*/  ISETP.GT.AND P1, PT, R235, R28, PT ;  /* 0x0000001ceb00720c */ /* 0x000fe40003f24270 */
[----:B------:R-:W-:Y:S02]  /*25110*/  FSEL R173, R173, -INF , !P4 ;  /* 0xff800000adad7808 */ /* 0x000fe40006000000 */
[----:B------:R-:W-:Y:S02]  /*25120*/  IADD3 R22, PT, PT, R239, -0x8, RZ ;  /* 0xfffffff8ef167810 */ /* 0x000fe40007ffe0ff */
[C---:B------:R-:W-:Y:S02]  /*25130*/  ISETP.GT.AND P4, PT, R237.reuse, R21, PT ;  /* 0x00000015ed00720c */ /* 0x040fe40003f84270 */
[----:B------:R-:W-:Y:S02]  /*25140*/  FSEL R9, R172, -INF , !P1 ;  /* 0xff800000ac097808 */ /* 0x000fe40004800000 */
[----:B------:R-:W-:Y:S02]  /*25150*/  ISETP.GT.AND P1, PT, R237, R22, PT ;  /* 0x00000016ed00720c */ /* 0x000fe40003f24270 */
[----:B------:R-:W-:Y:S02]  /*25160*/  FSEL R172, R5, -INF , !P4 ;  /* 0xff80000005ac7808 */ /* 0x000fe40006000000 */
[----:B------:R-:W-:Y:S02]  /*25170*/  ISETP.GT.AND P4, PT, R235, R23, PT ;  /* 0x00000017eb00720c */ /* 0x000fe40003f84270 */
[----:B------:R-:W-:Y:S02]  /*25180*/  IADD3 R20, PT, PT, R239, 0x1, RZ ;  /* 0x00000001ef147810 */ /* 0x000fe40007ffe0ff */
[----:B------:R-:W-:Y:S02]  /*25190*/  FSEL R174, R4, -INF , !P1 ;  /* 0xff80000004ae7808 */ /* 0x000fe40004800000 */
[----:B------:R-:W-:Y:S02]  /*251a0*/  ISETP.GT.AND P1, PT, R235, R24, PT ;  /* 0x00000018eb00720c */ /* 0x000fe40003f24270 */
[----:B------:R-:W-:Y:S02]  /*251b0*/  FSEL R195, R15, -INF , !P4 ;  /* 0xff8000000fc37808 */ /* 0x000fe40006000000 */
[C---:B------:R-:W-:Y:S02]  /*251c0*/  ISETP.GT.AND P4, PT, R237.reuse, R20, PT ;  /* 0x00000014ed00720c */ /* 0x040fe40003f84270 */
[----:B------:R-:W-:Y:S02]  /*251d0*/  FSEL R197, R14, -INF , !P1 ;  /* 0xff8000000ec57808 */ /* 0x000fe40004800000 */
[----:B------:R-:W-:Y:S02]  /*251e0*/  ISETP.GT.AND P1, PT, R237, R239, PT ;  /* 0x000000efed00720c */ /* 0x000fe40003f24270 */
[----:B------:R-:W-:Y:S02]  /*251f0*/  FSEL R204, R3, -INF , !P4 ;  /* 0xff80000003cc7808 */ /* 0x000fe40006000000 */
[----:B------:R-:W-:Y:S02]  /*25200*/  ISETP.GT.AND P4, PT, R235, R22, PT ;  /* 0x00000016eb00720c */ /* 0x000fe40003f84270 */
[C---:B------:R-:W-:Y:S02]  /*25210*/  IADD3 R19, PT, PT, R239.reuse, 0x8, RZ ;  /* 0x00000008ef137810 */ /* 0x040fe40007ffe0ff */
[----:B------:R-:W-:Y:S01]  /*25220*/  FSEL R206, R6, -INF , !P1 ;  /* 0xff80000006ce7808 */ /* 0x000fe20004800000 */
[----:B------:R-:W-:Y:S01]  /*25230*/  VIADD R6, R239, 0x11 ;  /* 0x00000011ef067836 */ /* 0x000fe20000000000 */
[----:B------:R-:W-:Y:S02]  /*25240*/  ISETP.GT.AND P1, PT, R235, R21, PT ;  /* 0x00000015eb00720c */ /* 0x000fe40003f24270 */
[----:B------:R-:W-:Y:S02]  /*25250*/  FSEL R16, R16, -INF , !P4 ;  /* 0xff80000010107808 */ /* 0x000fe40006000000 */
[----:B------:R-:W-:Y:S02]  /*25260*/  IABS R4, R12 ;  /* 0x0000000c00047213 */ /* 0x000fe40000000000 */
[----:B------:R-:W-:Y:S02]  /*25270*/  IADD3 R15, PT, PT, R239, 0x9, RZ ;  /* 0x00000009ef0f7810 */ /* 0x000fe40007ffe0ff */
[----:B------:R-:W-:Y:S02]  /*25280*/  ISETP.GT.AND P4, PT, R237, R19, PT ;  /* 0x00000013ed00720c */ /* 0x000fe40003f84270 */
[----:B------:R-:W-:Y:S02]  /*25290*/  FSEL R17, R17, -INF , !P1 ;  /* 0xff80000011117808 */ /* 0x000fe40004800000 */
[----:B------:R-:W-:Y:S02]  /*252a0*/  ISETP.GT.AND P1, PT, R237, R15, PT ;  /* 0x0000000fed00720c */ /* 0x000fe40003f24270 */
[----:B------:R-:W-:Y:S02]  /*252b0*/  I2FP.F32.S32 R3, R4 ;  /* 0x0000000400037245 */ /* 0x000fe40000201400 */
[----:B------:R-:W-:Y:S02]  /*252c0*/  FSEL R202, R202, -INF , !P4 ;  /* 0xff800000caca7808 */ /* 0x000fe40006000000 */
[----:B------:R-:W-:Y:S01]  /*252d0*/  ISETP.GT.AND P4, PT, R235, R239, PT ;  /* 0x000000efeb00720c */ /* 0x000fe20003f84270 */
[C---:B------:R-:W-:Y:S01]  /*252e0*/  FFMA.FTZ R8, R3.reuse, -UR14, R8 ;  /* 0x8000000e03087c23 */ /* 0x040fe20008010008 */
[----:B------:R-:W-:Y:S01]  /*252f0*/  FSEL R200, R200, -INF , !P1 ;  /* 0xff800000c8c87808 */ /* 0x000fe20004800000 */
[----:B------:R-:W-:Y:S01]  /*25300*/  FFMA.FTZ R27, R3, -UR14, R27 ;  /* 0x8000000e031b7c23 */ /* 0x000fe2000801001b */
[----:B------:R-:W-:Y:S02]  /*25310*/  ISETP.GT.AND P1, PT, R235, R20, PT ;  /* 0x00000014eb00720c */ /* 0x000fe40003f24270 */
[----:B------:R-:W-:Y:S02]  /*25320*/  FSEL R207, R7, -INF , !P4 ;  /* 0xff80000007cf7808 */ /* 0x000fe40006000000 */
[----:B------:R-:W-:Y:S02]  /*25330*/  IADD3 R13, PT, PT, R239, 0x10, RZ ;  /* 0x00000010ef0d7810 */ /* 0x000fe40007ffe0ff */
[----:B------:R-:W-:Y:S02]  /*25340*/  ISETP.GT.AND P4, PT, R237, R6, PT ;  /* 0x00000006ed00720c */ /* 0x000fe40003f84270 */
[----:B------:R-:W-:Y:S02]  /*25350*/  IADD3 R4, PT, PT, R239, 0x18, RZ ;  /* 0x00000018ef047810 */ /* 0x000fe40007ffe0ff */
[----:B------:R-:W-:Y:S02]  /*25360*/  FSEL R18, R18, -INF , !P1 ;  /* 0xff80000012127808 */ /* 0x000fe40004800000 */
[C---:B------:R-:W-:Y:S02]  /*25370*/  ISETP.GT.AND P1, PT, R237.reuse, R13, PT ;  /* 0x0000000ded00720c */ /* 0x040fe40003f24270 */
        /* <DEDUP_REMOVED lines=14> */
[----:B------:R-:W-:Y:S02]  /*25460*/  ISETP.GT.AND P1, PT, R235, R4, PT ;  /* 0x00000004eb00720c */ /* 0x000fe40003f24270 */
[----:B------:R-:W-:Y:S02]  /*25470*/  FSEL R10, R10, -INF , !P4 ;  /* 0xff8000000a0a7808 */ /* 0x000fe40006000000 */
[-C--:B------:R-:W-:Y:S02]  /*25480*/  ISETP.GE.AND P4, PT, R24, R234.reuse, PT ;  /* 0x000000ea1800720c */ /* 0x080fe40003f86270 */
[----:B------:R-:W-:Y:S02]  /*25490*/  FSEL R201, R201, -INF , !P0 ;  /* 0xff800000c9c97808 */ /* 0x000fe40004000000 */
        /* <DEDUP_REMOVED lines=17> */
[----:B------:R-:W-:Y:S02]  /*255b0*/  FSEL R165, R27, -INF , !P0 ;  /* 0xff8000001ba57808 */ /* 0x000fe40004000000 */
[-C--:B------:R-:W-:Y:S02]  /*255c0*/  ISETP.GE.AND P3, PT, R19, R236.reuse, PT ;  /* 0x000000ec1300720c */ /* 0x080fe40003f66270 */
[-C--:B------:R-:W-:Y:S02]  /*255d0*/  ISETP.GE.AND P4, PT, R15, R236.reuse, PT ;  /* 0x000000ec0f00720c */ /* 0x080fe40003f86270 */
[----:B------:R-:W-:Y:S02]  /*255e0*/  ISETP.GE.AND P0, PT, R26, R236, PT ;  /* 0x000000ec1a00720c */ /* 0x000fe40003f06270 */
[----:B------:R-:W-:Y:S02]  /*255f0*/  FSEL R12, R169, -INF , !P5 ;  /* 0xff800000a90c7808 */ /* 0x000fe40006800000 */
[----:B------:R-:W-:Y:S02]  /*25600*/  FSEL R172, R172, -INF , !P1 ;  /* 0xff800000acac7808 */ /* 0x000fe40004800000 */
[----:B------:R-:W-:Y:S02]  /*25610*/  ISETP.GE.AND P1, PT, R20, R234, PT ;  /* 0x000000ea1400720c */ /* 0x000fe40003f26270 */
[----:B------:R-:W-:Y:S02]  /*25620*/  FSEL R173, R17, -INF , !P6 ;  /* 0xff80000011ad7808 */ /* 0x000fe40007000000 */
[-C--:B------:R-:W-:Y:S02]  /*25630*/  ISETP.GE.AND P5, PT, R24, R236.reuse, PT ;  /* 0x000000ec1800720c */ /* 0x080fe40003fa6270 */
[----:B------:R-:W-:Y:S02]  /*25640*/  FSEL R202, R202, -INF , !P3 ;  /* 0xff800000caca7808 */ /* 0x000fe40005800000 */
[----:B------:R-:W-:Y:S02]  /*25650*/  FSEL R200, R200, -INF , !P4 ;  /* 0xff800000c8c87808 */ /* 0x000fe40006000000 */
[----:B------:R-:W-:Y:S02]  /*25660*/  FSEL R8, R25, -INF , !P0 ;  /* 0xff80000019087808 */ /* 0x000fe40004000000 */
[C---:B------:R-:W-:Y:S02]  /*25670*/  ISETP.GE.AND P6, PT, R13.reuse, R236, PT ;  /* 0x000000ec0d00720c */ /* 0x040fe40003fc6270 */
[-C--:B------:R-:W-:Y:S02]  /*25680*/  ISETP.GE.AND P3, PT, R13, R234.reuse, PT ;  /* 0x000000ea0d00720c */ /* 0x080fe40003f66270 */
[----:B------:R-:W-:Y:S02]  /*25690*/  ISETP.GE.AND P4, PT, R239, R234, PT ;  /* 0x000000eaef00720c */ /* 0x000fe40003f86270 */
[----:B------:R-:W-:Y:S02]  /*256a0*/  ISETP.GE.AND P0, PT, R23, R236, PT ;  /* 0x000000ec1700720c */ /* 0x000fe40003f06270 */
[----:B------:R-:W-:Y:S02]  /*256b0*/  FMNMX3.FTZ R13, R0, R14, R12, !PT ;  /* 0x0000000e000d7276 */ /* 0x000fe4000781000c */
        /* <DEDUP_REMOVED lines=17> */
[----:B------:R-:W-:Y:S01]  /*257d0*/  FMNMX3.FTZ R4, R6, R9, R7, !PT ;  /* 0x0000000906047276 */ /* 0x000fe20007810007 */
[----:B------:R-:W-:Y:S01]  /*257e0*/  LDSM.16.MT88.4 R20, [R216+0x10000] ;  /* 0x01000000d814783b */ /* 0x000fe20000004200 */
        /* <DEDUP_REMOVED lines=487> */
.L_x_6352:
        /* <DEDUP_REMOVED lines=349> */
.L_x_6358:
[----:B------:R-:W-:Y:S05]  /*28c30*/  BSYNC.RECONVERGENT B0 ;  /* 0x0000000000007941 */ /* 0x000fea0003800200 */
.L_x_6357:
        /* <DEDUP_REMOVED lines=45> */
.L_x_6360:
[----:B------:R-:W-:Y:S05]  /*28f10*/  BSYNC.RECONVERGENT B0 ;  /* 0x0000000000007941 */ /* 0x000fea0003800200 */
.L_x_6359:
        /* <DEDUP_REMOVED lines=26> */
.L_x_6362:
[----:B------:R-:W-:Y:S05]  /*290c0*/  BSYNC.RECONVERGENT B0 ;  /* 0x0000000000007941 */ /* 0x000fea0003800200 */
.L_x_6361:
        /* <DEDUP_REMOVED lines=26> */
.L_x_6364:
[----:B------:R-:W-:Y:S05]  /*29270*/  BSYNC.RECONVERGENT B0 ;  /* 0x0000000000007941 */ /* 0x000fea0003800200 */
.L_x_6363:
        /* <DEDUP_REMOVED lines=26> */
.L_x_6365:
        /* <DEDUP_REMOVED lines=14> */
.L_x_7499:


//--------------------- .text._ZN5flash24flash_fwd_splitkv_kernelI23Flash_fwd_kernel_traitsILi256ELi64ELi64ELi4ELb0ELb0EN7cutlass10bfloat16_tE19Flash_kernel_traitsILi256ELi64ELi64ELi4ES3_EELb0ELb1ELb0ELb0ELb1ELb0ELb1ELb0EEEvNS_16Flash_fwd_paramsE --------------------------
	.section	.text._ZN5flash24flash_fwd_splitkv_kernelI23Flash_fwd_kernel_traitsILi256ELi64ELi64ELi4ELb0ELb0EN7cutlass10bfloat16_tE19Flash_kernel_traitsILi256ELi64ELi64ELi4ES3_EELb0ELb1ELb0ELb0ELb1ELb0ELb1ELb0EEEvNS_16Flash_fwd_paramsE,"ax",@progbits
	.align	128
        .global         _ZN5flash24flash_fwd_splitkv_kernelI23Flash_fwd_kernel_traitsILi256ELi64ELi64ELi4ELb0ELb0EN7cutlass10bfloat16_tE19Flash_kernel_traitsILi256ELi64ELi64ELi4ES3_EELb0ELb1ELb0ELb0ELb1ELb0ELb1ELb0EEEvNS_16Flash_fwd_paramsE
        .type           _ZN5flash24flash_fwd_splitkv_kernelI23Flash_fwd_kernel_traitsILi256ELi64ELi64ELi4ELb0ELb0EN7cutlass10bfloat16_tE19Flash_kernel_traitsILi256ELi64ELi64ELi4ES3_EELb0ELb1ELb0ELb0ELb1ELb0ELb1ELb0EEEvNS_16Flash_fwd_paramsE,@function
        .size           _ZN5flash24flash_fwd_splitkv_kernelI23Flash_fwd_kernel_traitsILi256ELi64ELi64ELi4ELb0ELb0EN7cutlass10bfloat16_tE19Flash_kernel_traitsILi256ELi64ELi64ELi4ES3_EELb0ELb1ELb0ELb0ELb1ELb0ELb1ELb0EEEvNS_16Flash_fwd_paramsE,(.L_x_7500 - _ZN5flash24flash_fwd_splitkv_kernelI23Flash_fwd_kernel_traitsILi256ELi64ELi64ELi4ELb0ELb0EN7cutlass10bfloat16_tE19Flash_kernel_traitsILi256ELi64ELi64ELi4ES3_EELb0ELb1ELb0ELb0ELb1ELb0ELb1ELb0EEEvNS_16Flash_fwd_paramsE)
        .other          _ZN5flash24flash_fwd_splitkv_kernelI23Flash_fwd_kernel_traitsILi256ELi64ELi64ELi4ELb0ELb0EN7cutlass10bfloat16_tE19Flash_kernel_traitsILi256ELi64ELi64ELi4ES3_EELb0ELb1ELb0ELb0ELb1ELb0ELb1ELb0EEEvNS_16Flash_fwd_paramsE,@"STO_CUDA_ENTRY STV_DEFAULT"
_ZN5flash24flash_fwd_splitkv_kernelI23Flash_fwd_kernel_traitsILi256ELi64ELi64ELi4ELb0ELb0EN7cutlass10bfloat16_tE19Flash_kernel_traitsILi256ELi64ELi64ELi4ES3_EELb0ELb1ELb0ELb0ELb1ELb0ELb1ELb0EEEvNS_16Flash_fwd_paramsE:
.text._ZN5flash24flash_fwd_splitkv_kernelI23Flash_fwd_kernel_traitsILi256ELi64ELi64ELi4ELb0ELb0EN7cutlass10bfloat16_tE19Flash_kernel_traitsILi256ELi64ELi64ELi4ES3_EELb0ELb1ELb0ELb0ELb1ELb0ELb1ELb0EEEvNS_16Flash_fwd_paramsE:
[----:B------:R-:W-:Y:S01]  /*0000*/  LDC R1, c[0x0][0x37c] ;  /* 0x0000df00ff017b82 */ /* 0x000fe20000000800 */
[----:B------:R-:W1:Y:S07]  /*0010*/  LDCU UR6, c[0x0][0x3e0] ;  /* 0x00007c00ff0677ac */ /* 0x000e6e0008000800 */
[----:B------:R-:W2:Y:S01]  /*0020*/  S2UR UR27, SR_CTAID.Z ;  /* 0x00000000001b79c3 */ /* 0x000ea20000002700 */
[----:B------:R-:W3:Y:S01]  /*0030*/  LDCU.64 UR10, c[0x0][0x470] ;  /* 0x00008e00ff0a77ac */ /* 0x000ee20008000a00 */
[----:B------:R-:W4:Y:S01]  /*0040*/  LDCU.64 UR8, c[0x0][0x460] ;  /* 0x00008c00ff0877ac */ /* 0x000f220008000a00 */
[----:B------:R-:W5:Y:S01]  /*0050*/  LDCU.64 UR14, c[0x0][0x460] ;  /* 0x00008c00ff0e77ac */ /* 0x000f620008000a00 */
[----:B------:R-:W5:Y:S01]  /*0060*/  LDCU.64 UR22, c[0x0][0x358] ;  /* 0x00006b00ff1677ac */ /* 0x000f620008000a00 */
[----:B-1----:R-:W1:Y:S01]  /*0070*/  I2F.U32.RP R2, UR6 ;  /* 0x0000000600027d06 */ /* 0x002e620008209000 */
[----:B------:R-:W-:-:S02]  /*0080*/  UISETP.NE.U32.AND UP0, UPT, UR6, URZ, UPT ;  /* 0x000000ff0600728c */ /* 0x000fc4000bf05070 */
[----:B---3--:R-:W-:-:S04]  /*0090*/  UISETP.NE.U32.AND UP2, UPT, UR10, URZ, UPT ;  /* 0x000000ff0a00728c */ /* 0x008fc8000bf45070 */
[----:B------:R-:W-:Y:S01]  /*00a0*/  UISETP.NE.AND.EX UP2, UPT, UR11, URZ, UPT, UP2 ;  /* 0x000000ff0b00728c */ /* 0x000fe2000bf45320 */
[----:B----4-:R-:W-:Y:S01]  /*00b0*/  ISETP.NE.U32.AND P3, PT, RZ, UR8, PT ;  /* 0x00000008ff007c0c */ /* 0x010fe2000bf65070 */
[----:B------:R-:W-:-:S03]  /*00c0*/  UISETP.NE.U32.AND UP3, UPT, UR8, URZ, UPT ;  /* 0x000000ff0800728c */ /* 0x000fc6000bf65070 */
[----:B------:R-:W-:Y:S01]  /*00d0*/  ISETP.NE.AND.EX P3, PT, RZ, UR9, PT, P3 ;  /* 0x00000009ff007c0c */ /* 0x000fe2000bf65330 */
[----:B------:R-:W-:Y:S01]  /*00e0*/  UISETP.NE.AND.EX UP3, UPT, UR9, URZ, UPT, UP3 ;  /* 0x000000ff0900728c */ /* 0x000fe2000bf65330 */
[----:B-1----:R-:W1:Y:S01]  /*00f0*/  MUFU.RCP R0, R2 ;  /* 0x0000000200007308 */ /* 0x002e620000001000 */
[----:B------:R-:W-:-:S04]  /*0100*/  PLOP3.LUT P0, PT, PT, PT, UP2, 0x80, 0x8 ;  /* 0x000000000008781c */ /* 0x000fc80003f0f028 */
[----:B------:R-:W-:Y:S01]  /*0110*/  PLOP3.LUT P1, PT, PT, PT, UP3, 0x80, 0x8 ;  /* 0x000000000008781c */ /* 0x000fe20003f2f038 */
[----:B-1----:R-:W-:-:S06]  /*0120*/  VIADD R0, R0, 0xffffffe ;  /* 0x0ffffffe00007836 */ /* 0x002fcc0000000000 */
[----:B------:R-:W1:Y:S02]  /*0130*/  F2I.FTZ.U32.TRUNC.NTZ R0, R0 ;  /* 0x0000000000007305 */ /* 0x000e64000021f000 */
[----:B-1----:R-:W-:-:S13]  /*0140*/  R2UR UR5, R0 ;  /* 0x00000000000572ca */ /* 0x002fda00000e0000 */
[----:B------:R-:W-:-:S04]  /*0150*/  UIADD3 UR4, UPT, UPT, URZ, -UR5, URZ ;  /* 0x80000005ff047290 */ /* 0x000fc8000fffe0ff */
[----:B------:R-:W-:-:S03]  /*0160*/  UIMAD UR7, UR4, UR6, URZ ;  /* 0x00000006040772a4 */ /* 0x000fc6000f8e02ff */
[----:B------:R-:W-:Y:S02]  /*0170*/  UMOV UR4, URZ ;  /* 0x000000ff00047c82 */ /* 0x000fe40008000000 */
[----:B------:R-:W-:-:S04]  /*0180*/  UIMAD.WIDE.U32 UR4, UR5, UR7, UR4 ;  /* 0x00000007050472a5 */ /* 0x000fc8000f8e0004 */
[----:B--2---:R-:W-:Y:S02]  /*0190*/  UIMAD.WIDE.U32 UR16, UR5, UR27, URZ ;  /* 0x0000001b051072a5 */ /* 0x004fe4000f8e00ff */
[----:B------:R-:W1:Y:S02]  /*01a0*/  LDCU.U8 UR7, c[0x0][0x532] ;  /* 0x0000a640ff0777ac */ /* 0x000e640008000000 */
        /* <DEDUP_REMOVED lines=8> */
[----:B-1----:R-:W-:-:S04]  /*0230*/  UISETP.NE.AND UP4, UPT, UR7, URZ, UPT ;  /* 0x000000ff0700728c */ /* 0x002fc8000bf85270 */
[----:B------:R-:W-:-:S05]  /*0240*/  UISETP.EQ.OR.EX UP5, UPT, UR5, URZ, !UP4, UP5 ;  /* 0x000000ff0500728c */ /* 0x000fca000e7a2750 */
[----:B------:R-:W-:Y:S01]  /*0250*/  @UP1 UIADD3 UR17, UPT, UPT, UR17, 0x1, URZ ;  /* 0x0000000111111890 */ /* 0x000fe2000fffe0ff */
[----:B------:R-:W-:Y:S01]  /*0260*/  PLOP3.LUT P2, PT, PT, PT, UP5, 0x80, 0x8 ;  /* 0x000000000008781c */ /* 0x000fe20003f4f058 */
[----:B------:R-:W-:-:S04]  /*0270*/  @!UP0 ULOP3.LUT UR17, URZ, UR6, URZ, 0x33, !UPT ;  /* 0x00000006ff118292 */ /* 0x000fc8000f8e33ff */
        /* <DEDUP_REMOVED lines=40> */
.L_x_6366:
        /* <DEDUP_REMOVED lines=26> */
[----:B------:R-:W5:Y:S01]  /*06a0*/  LDCU UR20, c[0x0][0x508] ;  /* 0x0000a100ff1477ac */ /* 0x000f620008000800 */
        /* <DEDUP_REMOVED lines=22> */
[----:B------:R-:W-:-:S06]  /*0810*/  R2UR UR14, R0 ;  /* 0x00000000000e72ca */ /* 0x000fcc00000e0000 */
[----:B------:R-:W-:Y:S02]  /*0820*/  UMOV UR11, UR19 ;  /* 0x00000013000b7c82 */ /* 0x000fe40008000000 */
[----:B------:R-:W-:-:S07]  /*0830*/  UIMAD.WIDE.U32 UR18, UR11, UR5, URZ ;  /* 0x000000050b1272a5 */ /* 0x000fce000f8e00ff */
[----:B------:R-:W-:Y:S02]  /*0840*/  UMOV UR11, UR19 ;  /* 0x00000013000b7c82 */ /* 0x000fe40008000000 */
[----:B------:R-:W-:Y:S02]  /*0850*/  UIMAD UR5, UR11, UR14, UR5 ;  /* 0x0000000e0b0572a4 */ /* 0x000fe4000f8e0205 */
[----:B------:R-:W1:Y:S02]  /*0860*/  LDCU UR19, c[0x0][0x504] ;  /* 0x0000a080ff1377ac */ /* 0x000e640008000800 */
[----:B------:R-:W-:-:S11]  /*0870*/  UISETP.GT.U32.AND UP0, UPT, UR13, UR5, UPT ;  /* 0x000000050d00728c */ /* 0x000fd6000bf04070 */
[----:B------:R-:W-:Y:S02]  /*0880*/  @!UP0 UIADD3 UR5, UPT, UPT, UR5, -UR13, URZ ;  /* 0x8000000d05058290 */ /* 0x000fe4000fffe0ff */
[----:B------:R-:W-:Y:S02]  /*0890*/  @!UP0 UIADD3 UR11, UPT, UPT, UR11, 0x1, URZ ;  /* 0x000000010b0b8890 */ /* 0x000fe4000fffe0ff */
[----:B------:R-:W-:Y:S02]  /*08a0*/  UISETP.GE.U32.AND UP2, UPT, UR5, UR13, UPT ;  /* 0x0000000d0500728c */ /* 0x000fe4000bf46070 */
[----:B------:R-:W-:Y:S02]  /*08b0*/  UIADD3 UR5, UPT, UPT, UR24, 0x3f, URZ ;  /* 0x0000003f18057890 */ /* 0x000fe4000fffe0ff */
[----:B------:R-:W-:Y:S02]  /*08c0*/  UISETP.GE.AND UP0, UPT, UR4, URZ, UPT ;  /* 0x000000ff0400728c */ /* 0x000fe4000bf06270 */
[----:B------:R-:W-:-:S02]  /*08d0*/  USHF.R.S32.HI UR4, URZ, 0x1f, UR5 ;  /* 0x0000001fff047899 */ /* 0x000fc40008011405 */
[----:B-1----:R-:W-:Y:S02]  /*08e0*/  UIADD3 UR19, UPT, UPT, UR25, UR19, URZ ;  /* 0x0000001319137290 */ /* 0x002fe4000fffe0ff */
[----:B------:R-:W-:Y:S02]  /*08f0*/  ULEA.HI UR4, UR4, UR5, URZ, 0x6 ;  /* 0x0000000504047291 */ /* 0x000fe4000f8f30ff */
[----:B------:R-:W-:Y:S02]  /*0900*/  @UP2 UIADD3 UR11, UPT, UPT, UR11, 0x1, URZ ;  /* 0x000000010b0b2890 */ /* 0x000fe4000fffe0ff */
[----:B------:R-:W-:Y:S02]  /*0910*/  USHF.R.S32.HI UR4, URZ, 0x6, UR4 ;  /* 0x00000006ff047899 */ /* 0x000fe40008011404 */
[----:B------:R-:W-:Y:S02]  /*0920*/  @!UP0 UIADD3 UR11, UPT, UPT, -UR11, URZ, URZ ;  /* 0x000000ff0b0b8290 */ /* 0x000fe4000fffe1ff */
[----:B------:R-:W-:-:S02]  /*0930*/  @!UP1 ULOP3.LUT UR11, URZ, UR12, URZ, 0x33, !UPT ;  /* 0x0000000cff0b9292 */ /* 0x000fc4000f8e33ff */
[----:B------:R-:W-:Y:S01]  /*0940*/  IMAD.U32 R3, RZ, RZ, UR4 ;  /* 0x00000004ff037e24 */ /* 0x000fe2000f8e00ff */
[----:B------:R-:W-:Y:S02]  /*0950*/  UIADD3 UR5, UPT, UPT, UR5, UR21, -UR25 ;  /* 0x0000001505057290 */ /* 0x000fe4000fffe819 */
[----:B------:R-:W-:Y:S01]  /*0960*/  UIMAD UR16, UR11, UR10, URZ ;  /* 0x0000000a0b1072a4 */ /* 0x000fe2000f8e02ff */
[----:B------:R-:W-:Y:S01]  /*0970*/  IMAD.U32 R0, RZ, RZ, UR11 ;  /* 0x0000000bff007e24 */ /* 0x000fe2000f8e00ff */
[----:B------:R-:W-:Y:S02]  /*0980*/  UIADD3 UR12, UPT, UPT, -UR19, UR21, UR24 ;  /* 0x00000015130c7290 */ /* 0x000fe4000fffe118 */
[----:B-----5:R-:W-:Y:S02]  /*0990*/  UIADD3 UR5, UPT, UPT, UR5, 0x40, UR20 ;  /* 0x0000004005057890 */ /* 0x020fe4000fffe014 */
[----:B------:R-:W-:Y:S01]  /*09a0*/  VIADDMNMX R0, R0, UR16, R3, PT ;  /* 0x0000001000007c46 */ /* 0x000fe2000b800103 */
[----:B------:R-:W-:-:S02]  /*09b0*/  USHF.R.S32.HI UR11, URZ, 0x1f, UR12 ;  /* 0x0000001fff0b7899 */ /* 0x000fc4000801140c */
[----:B------:R-:W-:Y:S01]  /*09c0*/  USHF.R.S32.HI UR4, URZ, 0x1f, UR5 ;  /* 0x0000001fff047899 */ /* 0x000fe20008011405 */
[----:B------:R-:W-:Y:S01]  /*09d0*/  R2UR UR18, R0 ;  /* 0x00000000001272ca */ /* 0x000fe200000e0000 */
[----:B------:R-:W-:Y:S02]  /*09e0*/  ULEA.HI UR11, UR11, UR12, URZ, 0x6 ;  /* 0x0000000c0b0b7291 */ /* 0x000fe4000f8f30ff */
[----:B------:R-:W-:Y:S02]  /*09f0*/  ULEA.HI UR4, UR4, UR5, URZ, 0x6 ;  /* 0x0000000504047291 */ /* 0x000fe4000f8f30ff */
[----:B------:R-:W-:Y:S02]  /*0a00*/  USHF.R.S32.HI UR11, URZ, 0x6, UR11 ;  /* 0x00000006ff0b7899 */ /* 0x000fe4000801140b */
[----:B------:R-:W-:Y:S02]  /*0a10*/  USHF.R.S32.HI UR4, URZ, 0x6, UR4 ;  /* 0x00000006ff047899 */ /* 0x000fe40008011404 */
[----:B------:R-:W-:-:S04]  /*0a20*/  UISETP.LT.AND UP1, UPT, UR16, UR11, UPT ;  /* 0x0000000b1000728c */ /* 0x000fc8000bf21270 */
[----:B------:R-:W-:Y:S02]  /*0a30*/  UISETP.LT.AND UP0, UPT, UR18, UR4, UPT ;  /* 0x000000041200728c */ /* 0x000fe4000bf01270 */
[----:B------:R-:W-:Y:S02]  /*0a40*/  USEL UR16, UR16, UR11, !UP1 ;  /* 0x0000000b10107287 */ /* 0x000fe4000c800000 */
[----:B------:R-:W-:-:S04]  /*0a50*/  USEL UR18, UR18, UR4, UP0 ;  /* 0x0000000412127287 */ /* 0x000fc80008000000 */
        /* <DEDUP_REMOVED lines=105> */
.L_x_6367:
[----:B------:R-:W1:Y:S01]  /*10f0*/  LDCU.64 UR4, c[0x0][0x4d8] ;  /* 0x00009b00ff0477ac */ /* 0x000e620008000a00 */
[----:B------:R-:W-:Y:S01]  /*1100*/  UMOV UR6, UR17 ;  /* 0x0000001100067c82 */ /* 0x000fe20008000000 */
[----:B-1----:R-:W-:-:S04]  /*1110*/  UISETP.NE.U32.AND UP0, UPT, UR4, URZ, UPT ;  /* 0x000000ff0400728c */ /* 0x002fc8000bf05070 */
[----:B------:R-:W-:-:S09]  /*1120*/  UISETP.NE.AND.EX UP0, UPT, UR5, URZ, UPT, UP0 ;  /* 0x000000ff0500728c */ /* 0x000fd2000bf05300 */
[----:B------:R-:W-:Y:S05]  /*1130*/  BRA.U !UP0, `(.L_x_6368) ;  /* 0x0000000108187547 */ /* 0x000fea000b800000 */
[----:B------:R-:W-:-:S04]  /*1140*/  UIADD3 UR4, UP0, UPT, UR9, UR4, URZ ;  /* 0x0000000409047290 */ /* 0x000fc8000ff1e0ff */
[----:B------:R-:W-:Y:S02]  /*1150*/  UIADD3.X UR5, UPT, UPT, UR8, UR5, URZ, UP0, !UPT ;  /* 0x0000000508057290 */ /* 0x000fe400087fe4ff */
[----:B------:R-:W-:-:S04]  /*1160*/  IMAD.U32 R2, RZ, RZ, UR4 ;  /* 0x00000004ff027e24 */ /* 0x000fc8000f8e00ff */
[----:B------:R-:W-:-:S05]  /*1170*/  MOV R3, UR5 ;  /* 0x0000000500037c02 */ /* 0x000fca0008000f00 */
[----:B------:R-:W2:Y:S02]  /*1180*/  LDG.E R2, desc[UR22][R2.64] ;  /* 0x0000001602027981 */ /* 0x000ea4000c1e1900 */
[----:B--2---:R-:W-:Y:S02]  /*1190*/  R2UR UR6, R2 ;  /* 0x00000000020672ca */ /* 0x004fe400000e0000 */
.L_x_6368:
[----:B------:R-:W1:Y:S02]  /*11a0*/  LDCU.64 UR12, c[0x0][0x4e0] ;  /* 0x00009c00ff0c77ac */ /* 0x000e640008000a00 */
[----:B-1----:R-:W-:-:S04]  /*11b0*/  UISETP.NE.U32.AND UP1, UPT, UR12, URZ, UPT ;  /* 0x000000ff0c00728c */ /* 0x002fc8000bf25070 */
[----:B------:R-:W-:-:S09]  /*11c0*/  UISETP.NE.AND.EX UP1, UPT, UR13, URZ, UPT, UP1 ;  /* 0x000000ff0d00728c */ /* 0x000fd2000bf25310 */
[----:B------:R-:W-:Y:S05]  /*11d0*/  BRA.U !UP1, `(.L_x_6369) ;  /* 0x0000000509887547 */ /* 0x000fea000b800000 */
[----:B------:R-:W1:Y:S01]  /*11e0*/  LDC R6, c[0x0][0x4f0] ;  /* 0x00013c00ff067b82 */ /* 0x000e620000000800 */
[----:B------:R-:W-:Y:S01]  /*11f0*/  ULEA UR8, UR18, 0xffffffc0, 0x6 ;  /* 0xffffffc012087891 */ /* 0x000fe2000f8e30ff */
[----:B------:R-:W2:Y:S05]  /*1200*/  LDCU.64 UR4, c[0x0][0x4e8] ;  /* 0x00009d00ff0477ac */ /* 0x000eaa0008000a00 */
[----:B------:R-:W-:Y:S01]  /*1210*/  IMAD.U32 R0, RZ, RZ, UR8 ;  /* 0x00000008ff007e24 */ /* 0x000fe2000f8e00ff */
[----:B------:R-:W3:Y:S04]  /*1220*/  LDCU.64 UR10, c[0x0][0x3b8] ;  /* 0x00007700ff0a77ac */ /* 0x000ee80008000a00 */
        /* <DEDUP_REMOVED lines=28> */
[----:B------:R-:W-:-:S04]  /*13f0*/  LOP3.LUT R0, R6, UR8, RZ, 0x3c, !PT ;  /* 0x0000000806007c12 */ /* 0x000fc8000f8e3cff */
[----:B------:R-:W-:-:S07]  /*1400*/  ISETP.GE.AND P0, PT, R0, RZ, PT ;  /* 0x000000ff0000720c */ /* 0x000fce0003f06270 */
[----:B------:R-:W-:-:S06]  /*1410*/  @P2 IADD3 R7, PT, PT, R7, 0x1, RZ ;  /* 0x0000000107072810 */ /* 0x000fcc0007ffe0ff */
[----:B------:R-:W-:Y:S01]  /*1420*/  @!P0 IMAD.MOV R7, RZ, RZ, -R7 ;  /* 0x000000ffff078224 */ /* 0x000fe200078e0a07 */
[----:B------:R-:W-:-:S05]  /*1430*/  @!P1 LOP3.LUT R7, RZ, R6, RZ, 0x33, !PT ;  /* 0x00000006ff079212 */ /* 0x000fca00078e33ff */
[----:B------:R-:W-:-:S06]  /*1440*/  IMAD.WIDE R2, R7, 0x4, R236 ;  /* 0x0000000407027825 */ /* 0x000fcc00078e02ec */
[----:B------:R5:W3:Y:S01]  /*1450*/  LDG.E R2, desc[UR22][R2.64] ;  /* 0x0000001602027981 */ /* 0x000ae2000c1e1900 */
[----:B-1----:R-:W-:Y:S02]  /*1460*/  IABS R5, R4 ;  /* 0x0000000400057213 */ /* 0x002fe40000000000 */
[----:B------:R-:W-:Y:S02]  /*1470*/  MOV R0, UR27 ;  /* 0x0000001b00007c02 */ /* 0x000fe40008000f00 */
[----:B------:R-:W1:Y:S01]  /*1480*/  I2F.RP R10, R5 ;  /* 0x00000005000a7306 */ /* 0x000e620000209400 */
[----:B------:R-:W-:Y:S02]  /*1490*/  IADD3 R7, PT, PT, -R7, RZ, RZ ;  /* 0x000000ff07077210 */ /* 0x000fe40007ffe1ff */
[----:B------:R-:W-:-:S03]  /*14a0*/  IABS R0, R0 ;  /* 0x0000000000007213 */ /* 0x000fc60000000000 */
[----:B------:R-:W-:Y:S01]  /*14b0*/  IMAD R6, R6, R7, UR8 ;  /* 0x0000000806067e24 */ /* 0x000fe2000f8e0207 */
[----:B------:R-:W4:Y:S01]  /*14c0*/  LDCU.64 UR8, c[0x0][0x3c0] ;  /* 0x00007800ff0877ac */ /* 0x000f220008000a00 */
[----:B-1----:R-:W1:Y:S02]  /*14d0*/  MUFU.RCP R9, R10 ;  /* 0x0000000a00097308 */ /* 0x002e640000001000 */
[----:B-1----:R-:W-:-:S06]  /*14e0*/  VIADD R9, R9, 0xffffffe ;  /* 0x0ffffffe09097836 */ /* 0x002fcc0000000000 */
[----:B------:R-:W1:Y:S02]  /*14f0*/  F2I.FTZ.U32.TRUNC.NTZ R9, R9 ;  /* 0x0000000900097305 */ /* 0x000e64000021f000 */
[----:B-1----:R-:W-:-:S05]  /*1500*/  IADD3 R8, PT, PT, RZ, -R9, RZ ;  /* 0x80000009ff087210 */ /* 0x002fca0007ffe0ff */
[----:B-----5:R-:W-:Y:S02]  /*1510*/  IMAD R3, R8, R5, RZ ;  /* 0x0000000508037224 */ /* 0x020fe400078e02ff */
[----:B------:R-:W-:-:S04]  /*1520*/  IMAD.MOV.U32 R8, RZ, RZ, RZ ;  /* 0x000000ffff087224 */ /* 0x000fc800078e00ff */
        /* <DEDUP_REMOVED lines=37> */
[----:B------:R-:W-:-:S04]  /*1780*/  IMAD.WIDE.U32 R8, R0, UR4, R8 ;  /* 0x0000000400087c25 */ /* 0x000fc8000f8e0008 */
[C---:B------:R-:W-:Y:S02]  /*1790*/  IMAD R5, R0.reuse, UR7, R5 ;  /* 0x0000000700057c24 */ /* 0x040fe4000f8e0205 */
[----:B------:R-:W-:Y:S01]  /*17a0*/  IMAD.WIDE.U32 R20, R0, UR6, R6 ;  /* 0x0000000600147c25 */ /* 0x000fe2000f8e0006 */
[----:B------:R-:W-:-:S03]  /*17b0*/  MOV R6, R8 ;  /* 0x0000000800067202 */ /* 0x000fc60000000f00 */
[----:B------:R-:W-:Y:S01]  /*17c0*/  IMAD R3, R0, UR5, R3 ;  /* 0x0000000500037c24 */ /* 0x000fe2000f8e0203 */
[----:B------:R-:W-:-:S03]  /*17d0*/  IADD3 R15, PT, PT, R21, R5, RZ ;  /* 0x00000005150f7210 */ /* 0x000fc60007ffe0ff */
[----:B------:R-:W-:Y:S01]  /*17e0*/  IMAD.IADD R4, R9, 0x1, R3 ;  /* 0x0000000109047824 */ /* 0x000fe200078e0203 */
[----:B------:R-:W-:Y:S06]  /*17f0*/  BRA `(.L_x_6370) ;  /* 0x0000000400807947 */ /* 0x000fec0003800000 */
.L_x_6369:
        /* <DEDUP_REMOVED lines=15> */
.L_x_6371:
[----:B------:R-:W1:Y:S01]  /*18f0*/  LDCU.64 UR10, c[0x0][0x3b8] ;  /* 0x00007700ff0a77ac */ /* 0x000e620008000a00 */
[----:B------:R-:W-:-:S04]  /*1900*/  UIADD3 UR15, UPT, UPT, UR7, UR28, URZ ;  /* 0x0000001c070f7290 */ /* 0x000fc8000fffe0ff */
[----:B-1----:R-:W-:Y:S02]  /*1910*/  UIMAD.WIDE.U32 UR4, UR15, UR10, URZ ;  /* 0x0000000a0f0472a5 */ /* 0x002fe4000f8e00ff */
[----:B------:R-:W-:-:S04]  /*1920*/  UIMAD UR15, UR15, UR11, URZ ;  /* 0x0000000b0f0f72a4 */ /* 0x000fc8000f8e02ff */
[----:B------:R-:W-:Y:S01]  /*1930*/  UIADD3 UR15, UPT, UPT, UR5, UR15, URZ ;  /* 0x0000000f050f7290 */ /* 0x000fe2000fffe0ff */
[----:B------:R-:W-:-:S11]  /*1940*/  UMOV UR14, UR4 ;  /* 0x00000004000e7c82 */ /* 0x000fd60008000000 */
.L_x_6372:
        /* <DEDUP_REMOVED lines=15> */
.L_x_6373:
[----:B------:R-:W1:Y:S01]  /*1a40*/  LDCU.64 UR8, c[0x0][0x3c0] ;  /* 0x00007800ff0877ac */ /* 0x000e620008000a00 */
[----:B------:R-:W-:-:S04]  /*1a50*/  UIADD3 UR7, UPT, UPT, UR7, UR28, URZ ;  /* 0x0000001c07077290 */ /* 0x000fc8000fffe0ff */
[----:B-1----:R-:W-:Y:S02]  /*1a60*/  UIMAD.WIDE.U32 UR28, UR7, UR8, URZ ;  /* 0x00000008071c72a5 */ /* 0x002fe4000f8e00ff */
[----:B------:R-:W-:-:S04]  /*1a70*/  UIMAD UR5, UR7, UR9, URZ ;  /* 0x00000009070572a4 */ /* 0x000fc8000f8e02ff */
[----:B------:R-:W-:-:S12]  /*1a80*/  UIADD3 UR5, UPT, UPT, UR29, UR5, URZ ;  /* 0x000000051d057290 */ /* 0x000fd8000fffe0ff */
.L_x_6374:
        /* <DEDUP_REMOVED lines=52> */
[----:B------:R-:W-:Y:S01]  /*1dd0*/  IMAD R5, R7, R5, R6 ;  /* 0x0000000507057224 */ /* 0x000fe200078e0206 */
[----:B------:R-:W-:-:S03]  /*1de0*/  MOV R6, R8 ;  /* 0x0000000800067202 */ /* 0x000fc60000000f00 */
[----:B------:R-:W-:-:S07]  /*1df0*/  IMAD.IADD R15, R21, 0x1, R5 ;  /* 0x00000001150f7824 */ /* 0x000fce00078e0205 */
.L_x_6370:
[----:B------:R-:W-:Y:S01]  /*1e00*/  UISETP.NE.AND UP0, UPT, UR26, -0x1, UPT ;  /* 0xffffffff1a00788c */ /* 0x000fe2000bf05270 */
[--C-:B------:R-:W-:Y:S01]  /*1e10*/  SHF.R.U32.HI R16, RZ, 0x3, R213.reuse ;  /* 0x00000003ff107819 */ /* 0x100fe200000116d5 */
[----:B------:R-:W-:Y:S01]  /*1e20*/  UIADD3 UR28, UPT, UPT, -UR21, UR25, URZ ;  /* 0x00000019151c7290 */ /* 0x000fe2000fffe1ff */
[C---:B------:R-:W-:Y:S01]  /*1e30*/  IMAD.SHL.U32 R3, R213.reuse, 0x8, RZ ;  /* 0x00000008d5037824 */ /* 0x040fe200078e00ff */
[----:B------:R-:W1:Y:S01]  /*1e40*/  S2R R29, SR_CTAID.X ;  /* 0x00000000001d7919 */ /* 0x000e620000002500 */
[----:B------:R-:W2:Y:S01]  /*1e50*/  LDCU.64 UR6, c[0x0][0x388] ;  /* 0x00007100ff0677ac */ /* 0x000ea20008000a00 */
[C---:B------:R-:W-:Y:S01]  /*1e60*/  VIADD R0, R16.reuse, 0x10 ;  /* 0x0000001010007836 */ /* 0x040fe20000000000 */
[--C-:B------:R-:W-:Y:S01]  /*1e70*/  SHF.R.U32.HI R216, RZ, 0x1, R213.reuse ;  /* 0x00000001ffd87819 */ /* 0x100fe200000116d5 */
[----:B------:R-:W-:Y:S01]  /*1e80*/  IMAD.SHL.U32 R179, R213, 0x40, RZ ;  /* 0x00000040d5b37824 */ /* 0x000fe200078e00ff */
[C---:B------:R-:W-:Y:S01]  /*1e90*/  ISETP.GE.AND P6, PT, R16.reuse, UR28, PT ;  /* 0x0000001c10007c0c */ /* 0x040fe2000bfc6270 */
[C---:B------:R-:W-:Y:S01]  /*1ea0*/  VIADD R14, R16.reuse, 0x20 ;  /* 0x00000020100e7836 */ /* 0x040fe20000000000 */
[----:B------:R-:W3:Y:S01]  /*1eb0*/  @!UP0 LDCU.64 UR4, c[0x0][0x398] ;  /* 0x00007300ff0487ac */ /* 0x000ee20008000a00 */
[C---:B------:R-:W-:Y:S01]  /*1ec0*/  LOP3.LUT R2, R3.reuse, 0x38, RZ, 0xc0, !PT ;  /* 0x0000003803027812 */ /* 0x040fe200078ec0ff */
[----:B------:R-:W-:Y:S01]  /*1ed0*/  VIADD R13, R16, 0x30 ;  /* 0x00000030100d7836 */ /* 0x000fe20000000000 */
[----:B------:R-:W-:Y:S01]  /*1ee0*/  ISETP.GE.AND P5, PT, R0, UR28, PT ;  /* 0x0000001c00007c0c */ /* 0x000fe2000bfa6270 */
[----:B------:R-:W4:Y:S01]  /*1ef0*/  @UP0 LDCU.64 UR14, c[0x0][0x3b0] ;  /* 0x00007600ff0e07ac */ /* 0x000f220008000a00 */
[C---:B------:R-:W-:Y:S01]  /*1f00*/  IADD3 R6, P0, PT, R2.reuse, R6, RZ ;  /* 0x0000000602067210 */ /* 0x040fe20007f1e0ff */
[----:B------:R-:W-:Y:S01]  /*1f10*/  IMAD.MOV.U32 R17, RZ, RZ, RZ ;  /* 0x000000ffff117224 */ /* 0x000fe200078e00ff */
[----:B------:R-:W-:Y:S01]  /*1f20*/  LOP3.LUT R166, R3, 0x1f8, RZ, 0xc0, !PT ;  /* 0x000001f803a67812 */ /* 0x000fe200078ec0ff */
[----:B------:R-:W-:Y:S01]  /*1f30*/  IMAD.SHL.U32 R215, R213, 0x20, RZ ;  /* 0x00000020d5d77824 */ /* 0x000fe200078e00ff */
[----:B------:R-:W-:Y:S01]  /*1f40*/  IADD3 R20, P4, PT, R2, R20, RZ ;  /* 0x0000001402147210 */ /* 0x000fe20007f9e0ff */
[----:B------:R-:W-:Y:S01]  /*1f50*/  IMAD.X R7, RZ, RZ, R4, P0 ;  /* 0x000000ffff077224 */ /* 0x000fe200000e0604 */
[----:B------:R-:W-:Y:S01]  /*1f60*/  LOP3.LUT R12, R179, 0x1c0, RZ, 0xc0, !PT ;  /* 0x000001c0b30c7812 */ /* 0x000fe200078ec0ff */
[----:B------:R-:W5:Y:S01]  /*1f70*/  @!P6 LDC.64 R4, c[0x0][0x3b0] ;  /* 0x0000ec00ff04eb82 */ /* 0x000f620000000a00 */
[----:B------:R-:W-:Y:S01]  /*1f80*/  LOP3.LUT R166, R166, 0x38, R213, 0x78, !PT ;  /* 0x00000038a6a67812 */ /* 0x000fe200078e78d5 */
[----:B------:R-:W-:Y:S01]  /*1f90*/  IMAD.WIDE.U32 R6, R16, UR10, R6 ;  /* 0x0000000a10067c25 */ /* 0x000fe2000f8e0006 */
[--C-:B------:R-:W-:Y:S01]  /*1fa0*/  LOP3.LUT R12, R12, 0x38, R3.reuse, 0xf8, !PT ;  /* 0x000000380c0c7812 */ /* 0x100fe200078ef803 */
[----:B------:R-:W-:Y:S01]  /*1fb0*/  UIADD3 UR20, UPT, UPT, UR24, UR20, -UR25 ;  /* 0x0000001418147290 */ /* 0x000fe2000fffe819 */
[----:B------:R-:W-:Y:S01]  /*1fc0*/  LOP3.LUT R166, R166, 0x1e00, R3, 0xf8, !PT ;  /* 0x00001e00a6a67812 */ /* 0x000fe200078ef803 */
[----:B---3--:R-:W-:Y:S01]  /*1fd0*/  @!UP0 UIMAD.WIDE.U32 UR30, UR17, UR4, URZ ;  /* 0x00000004111e82a5 */ /* 0x008fe2000f8e00ff */
[----:B------:R-:W-:Y:S01]  /*1fe0*/  IMAD R231, R16, UR11, R7 ;  /* 0x0000000b10e77c24 */ /* 0x000fe2000f8e0207 */
[----:B--2---:R-:W-:Y:S01]  /*1ff0*/  LEA R230, P0, R6, UR6, 0x1 ;  /* 0x0000000606e67c11 */ /* 0x004fe2000f8008ff */
[----:B------:R-:W2:Y:S01]  /*2000*/  @!P5 LDC.64 R10, c[0x0][0x3b0] ;  /* 0x0000ec00ff0adb82 */ /* 0x000ea20000000a00 */
[----:B------:R-:W-:Y:S01]  /*2010*/  @!UP0 UIMAD UR29, UR17, UR5, UR31 ;  /* 0x00000005111d82a4 */ /* 0x000fe2000f8e021f */
[----:B------:R-:W-:Y:S01]  /*2020*/  ISETP.GE.AND P1, PT, R14, UR28, PT ;  /* 0x0000001c0e007c0c */ /* 0x000fe2000bf26270 */
[----:B------:R-:W3:Y:S01]  /*2030*/  LDCU.64 UR4, c[0x0][0x3c8] ;  /* 0x00007900ff0477ac */ /* 0x000ee20008000a00 */
[----:B------:R-:W-:Y:S01]  /*2040*/  LEA.HI.X R231, R6, UR7, R231, 0x1, P0 ;  /* 0x0000000706e77c11 */ /* 0x000fe200080f0ce7 */
[----:B-1----:R-:W-:Y:S01]  /*2050*/  IMAD.WIDE.U32 R28, R29, 0x40, R16 ;  /* 0x000000401d1c7825 */ /* 0x002fe200078e0010 */
[----:B------:R-:W-:Y:S01]  /*2060*/  ISETP.GE.AND P0, PT, R13, UR28, PT ;  /* 0x0000001c0d007c0c */ /* 0x000fe2000bf06270 */
[----:B----4-:R-:W-:Y:S01]  /*2070*/  @UP0 UIMAD.WIDE.U32 UR32, UR26, UR14, URZ ;  /* 0x0000000e1a2002a5 */ /* 0x010fe2000f8e00ff */
[----:B------:R-:W1:Y:S01]  /*2080*/  @!P6 LDC.64 R6, c[0x0][0x380] ;  /* 0x0000e000ff06eb82 */ /* 0x000e620000000a00 */
[----:B------:R-:W-:Y:S01]  /*2090*/  USHF.R.S32.HI UR6, URZ, 0x1f, UR27 ;  /* 0x0000001fff067899 */ /* 0x000fe2000801141b */
[----:B------:R-:W-:Y:S01]  /*20a0*/  LOP3.LUT R215, R215, 0x7c00, RZ, 0xc0, !PT ;  /* 0x00007c00d7d77812 */ /* 0x000fe200078ec0ff */
[----:B------:R-:W-:Y:S01]  /*20b0*/  @UP0 UIMAD UR29, UR26, UR15, UR33 ;  /* 0x0000000f1a1d02a4 */ /* 0x000fe2000f8e0221 */
[----:B------:R-:W-:Y:S01]  /*20c0*/  IMAD.MOV.U32 R84, RZ, RZ, 0x20 ;  /* 0x00000020ff547424 */ /* 0x000fe200078e00ff */
[----:B------:R-:W-:Y:S01]  /*20d0*/  UIADD3 UR14, UPT, UPT, UR18, -0x1, URZ ;  /* 0xffffffff120e7890 */ /* 0x000fe2000fffe0ff */
[----:B------:R-:W-:Y:S01]  /*20e0*/  LOP3.LUT R177, R215, 0x200, R179, 0xf8, !PT ;  /* 0x00000200d7b17812 */ /* 0x000fe200078ef8b3 */
[----:B------:R-:W-:Y:S01]  /*20f0*/  @UP0 UMOV UR30, UR32 ;  /* 0x00000020001e0c82 */ /* 0x000fe20008000000 */
[----:B-----5:R-:W-:Y:S01]  /*2100*/  @!P6 IMAD R23, R29, R4, RZ ;  /* 0x000000041d17e224 */ /* 0x020fe200078e02ff */
[----:B------:R-:W-:Y:S01]  /*2110*/  IADD3 R2, P2, PT, R2, UR30, RZ ;  /* 0x0000001e02027c10 */ /* 0x000fe2000ff5e0ff */
[----:B------:R-:W4:Y:S01]  /*2120*/  S2UR UR7, SR_CgaCtaId ;  /* 0x00000000000779c3 */ /* 0x000f220000008800 */
[C---:B------:R-:W-:Y:S01]  /*2130*/  @!P1 IADD3 R17, P3, PT, R28.reuse, 0x20, RZ ;  /* 0x000000201c119810 */ /* 0x040fe20007f7e0ff */
[C---:B------:R-:W-:Y:S01]  /*2140*/  @!P6 IMAD R23, R28.reuse, R5, R23 ;  /* 0x000000051c17e224 */ /* 0x040fe200078e0217 */
[----:B---3--:R-:W-:Y:S01]  /*2150*/  UIMAD UR6, UR6, UR4, URZ ;  /* 0x00000004060672a4 */ /* 0x008fe2000f8e02ff */
[----:B------:R-:W-:Y:S01]  /*2160*/  IMAD.X R3, RZ, RZ, UR29, P2 ;  /* 0x0000001dff037e24 */ /* 0x000fe200090e06ff */
[----:B------:R-:W-:Y:S01]  /*2170*/  @!P5 IADD3 R22, P2, PT, R28, 0x10, RZ ;  /* 0x000000101c16d810 */ /* 0x000fe20007f5e0ff */
[----:B------:R-:W-:Y:S01]  /*2180*/  IMAD.U32 R24, RZ, RZ, UR4 ;  /* 0x00000004ff187e24 */ /* 0x000fe2000f8e00ff */
[----:B------:R-:W-:Y:S01]  /*2190*/  UIMAD UR5, UR27, UR5, UR6 ;  /* 0x000000051b0572a4 */ /* 0x000fe2000f8e0206 */
[----:B------:R-:W-:Y:S01]  /*21a0*/  @!P1 IMAD.X R21, RZ, RZ, R29, P3 ;  /* 0x000000ffff159224 */ /* 0x000fe200018e061d */
[----:B------:R-:W3:Y:S01]  /*21b0*/  @!P1 LDC.64 R8, c[0x0][0x3b0] ;  /* 0x0000ec00ff089b82 */ /* 0x000ee20000000a00 */
[----:B------:R-:W-:Y:S01]  /*21c0*/  IMAD.WIDE.U32 R24, R24, UR27, R2 ;  /* 0x0000001b18187c25 */ /* 0x000fe2000f8e0002 */
[----:B------:R-:W-:-:S03]  /*21d0*/  USHF.L.U32 UR4, UR14, 0x6, URZ ;  /* 0x000000060e047899 */ /* 0x000fc600080006ff */
[--C-:B------:R-:W-:Y:S01]  /*21e0*/  @!P5 IMAD.X R5, RZ, RZ, R29.reuse, P2 ;  /* 0x000000ffff05d224 */ /* 0x100fe200010e061d */
[C---:B------:R-:W-:Y:S01]  /*21f0*/  @!P0 IADD3 R18, P2, PT, R28.reuse, 0x30, RZ ;  /* 0x000000301c128810 */ /* 0x040fe20007f5e0ff */
[----:B------:R-:W-:Y:S01]  /*2200*/  VIADD R25, R25, UR5 ;  /* 0x0000000519197c36 */ /* 0x000fe20008000000 */
[----:B------:R-:W5:Y:S01]  /*2210*/  @!P5 LDC.64 R2, c[0x0][0x380] ;  /* 0x0000e000ff02db82 */ /* 0x000f620000000a00 */
[----:B--2---:R-:W-:Y:S01]  /*2220*/  @!P5 IMAD R5, R5, R10, RZ ;  /* 0x0000000a0505d224 */ /* 0x004fe200078e02ff */
[----:B------:R-:W-:Y:S01]  /*2230*/  UMOV UR5, 0x400 ;  /* 0x0000040000057882 */ /* 0x000fe20000000000 */
[----:B------:R-:W-:Y:S01]  /*2240*/  @!P0 IMAD.X R19, RZ, RZ, R29, P2 ;  /* 0x000000ffff138224 */ /* 0x000fe200010e061d */
[----:B------:R-:W-:Y:S01]  /*2250*/  UIADD3 UR15, UPT, UPT, -UR4, UR24, URZ ;  /* 0x00000018040f7290 */ /* 0x000fe2000fffe1ff */
[----:B------:R-:W-:Y:S01]  /*2260*/  @!P6 IMAD.WIDE.U32 R28, R28, R4, R24 ;  /* 0x000000041c1ce225 */ /* 0x000fe200078e0018 */
[----:B----4-:R-:W-:-:S03]  /*2270*/  ULEA UR5, UR7, UR5, 0x18 ;  /* 0x0000000507057291 */ /* 0x010fc6000f8ec0ff */
[----:B------:R-:W-:Y:S01]  /*2280*/  @!P5 IMAD.MOV.U32 R32, RZ, RZ, R24 ;  /* 0x000000ffff20d224 */ /* 0x000fe200078e0018 */
[----:B-1----:R-:W-:Y:S01]  /*2290*/  @!P6 LEA R30, P2, R28, R6, 0x1 ;  /* 0x000000061c1ee211 */ /* 0x002fe200078408ff */
[----:B------:R-:W-:Y:S01]  /*22a0*/  @!P5 IMAD.MOV.U32 R33, RZ, RZ, R25 ;  /* 0x000000ffff21d224 */ /* 0x000fe200078e0019 */
[----:B------:R-:W1:Y:S01]  /*22b0*/  LDCU.64 UR6, c[0x0][0x390] ;  /* 0x00007200ff0677ac */ /* 0x000e620008000a00 */
[----:B------:R-:W-:Y:S01]  /*22c0*/  @!P6 IMAD.IADD R26, R29, 0x1, R23 ;  /* 0x000000011d1ae824 */ /* 0x000fe200078e0217 */
[----:B------:R-:W-:Y:S01]  /*22d0*/  LEA R166, R166, UR5, 0x1 ;  /* 0x00000005a6a67c11 */ /* 0x000fe2000f8e08ff */
[C---:B------:R-:W-:Y:S02]  /*22e0*/  @!P5 IMAD R11, R22.reuse, R11, R5 ;  /* 0x0000000b160bd224 */ /* 0x040fe400078e0205 */
[----:B------:R-:W-:Y:S01]  /*22f0*/  @!P5 IMAD.WIDE.U32 R32, R22, R10, R32 ;  /* 0x0000000a1620d225 */ /* 0x000fe200078e0020 */
[----:B------:R-:W2:Y:S01]  /*2300*/  @!P0 LDC.64 R4, c[0x0][0x3b0] ;  /* 0x0000ec00ff048b82 */ /* 0x000ea20000000a00 */
[----:B------:R-:W-:-:S02]  /*2310*/  @!P6 LEA.HI.X R31, R28, R7, R26, 0x1, P2 ;  /* 0x000000071c1fe211 */ /* 0x000fc400010f0c1a */
[----:B---3--:R-:W-:Y:S01]  /*2320*/  @!P1 IMAD R10, R21, R8, RZ ;  /* 0x00000008150a9224 */ /* 0x008fe200078e02ff */
[----:B------:R-:W-:Y:S01]  /*2330*/  @!P5 IADD3 R11, PT, PT, R33, R11, RZ ;  /* 0x0000000b210bd210 */ /* 0x000fe20007ffe0ff */
[----:B------:R-:W-:Y:S01]  /*2340*/  IMAD.X R21, RZ, RZ, R15, P4 ;  /* 0x000000ffff157224 */ /* 0x000fe200020e060f */
[C---:B-----5:R-:W-:Y:S01]  /*2350*/  @!P5 LEA R26, P2, R32.reuse, R2, 0x1 ;  /* 0x00000002201ad211 */ /* 0x060fe200078408ff */
[----:B------:R-:W-:Y:S01]  /*2360*/  @!P1 IMAD.MOV.U32 R22, RZ, RZ, R24 ;  /* 0x000000ffff169224 */ /* 0x000fe200078e0018 */
[----:B------:R-:W3:Y:S01]  /*2370*/  @!P1 LDC.64 R6, c[0x0][0x380] ;  /* 0x0000e000ff069b82 */ /* 0x000ee20000000a00 */
[----:B------:R-:W-:Y:S01]  /*2380*/  @!P1 IMAD.MOV.U32 R23, RZ, RZ, R25 ;  /* 0x000000ffff179224 */ /* 0x000fe200078e0019 */
[----:B------:R-:W-:Y:S01]  /*2390*/  @!P5 LEA.HI.X R27, R32, R3, R11, 0x1, P2 ;  /* 0x00000003201bd211 */ /* 0x000fe200010f0c0b */
[----:B------:R-:W-:Y:S01]  /*23a0*/  @!PT LDS RZ, [RZ] ;  /* 0x00000000fffff984 */ /* 0x000fe20000000800 */
[----:B------:R-:W-:Y:S01]  /*23b0*/  @!PT LDS RZ, [RZ] ;  /* 0x00000000fffff984 */ /* 0x000fe20000000800 */
[----:B------:R-:W-:Y:S01]  /*23c0*/  @!PT LDS RZ, [RZ] ;  /* 0x00000000fffff984 */ /* 0x000fe20000000800 */
[----:B------:R-:W-:Y:S01]  /*23d0*/  @!P6 LDGSTS.E.BYPASS.LTC128B.128 [R166], desc[UR22][R30.64] ;  /* 0x000000001ea6efae */ /* 0x000fe2000b981a16 */
[----:B------:R-:W-:-:S03]  /*23e0*/  IMAD.WIDE.U32 R20, R16, UR8, R20 ;  /* 0x0000000810147c25 */ /* 0x000fc6000f8e0014 */
[----:B------:R-:W-:Y:S01]  /*23f0*/  @!P6 LDGSTS.E.BYPASS.LTC128B.128 [R166+0x2000], desc[UR22][R30.64+0x80] ;  /* 0x020000801ea6efae */ /* 0x000fe2000b981a16 */
[----:B------:R-:W4:Y:S01]  /*2400*/  @!P0 LDC.64 R2, c[0x0][0x380] ;  /* 0x0000e000ff028b82 */ /* 0x000f220000000a00 */
[C---:B------:R-:W-:Y:S01]  /*2410*/  @!P1 IMAD R9, R17.reuse, R9, R10 ;  /* 0x0000000911099224 */ /* 0x040fe200078e020a */
[----:B-1----:R-:W-:Y:S01]  /*2420*/  LEA R232, P4, R20, UR6, 0x1 ;  /* 0x0000000614e87c11 */ /* 0x002fe2000f8808ff */
[----:B------:R-:W-:Y:S01]  /*2430*/  @!P6 LDGSTS.E.BYPASS.LTC128B.128 [R166+0x4000], desc[UR22][R30.64+0x100] ;  /* 0x040001001ea6efae */ /* 0x000fe2000b981a16 */
[----:B------:R-:W-:Y:S01]  /*2440*/  @!P1 IMAD.WIDE.U32 R22, R17, R8, R22 ;  /* 0x0000000811169225 */ /* 0x000fe200078e0016 */
[----:B------:R-:W-:Y:S02]  /*2450*/  USHF.L.U64.HI UR6, UR10, 0x4, UR11 ;  /* 0x000000040a067899 */ /* 0x000fe4000801020b */
[----:B------:R-:W-:Y:S01]  /*2460*/  @!P6 LDGSTS.E.BYPASS.LTC128B.128 [R166+0x6000], desc[UR22][R30.64+0x180] ;  /* 0x060001801ea6efae */ /* 0x000fe2000b981a16 */
[-C--:B--2---:R-:W-:Y:S01]  /*2470*/  @!P0 IMAD R19, R19, R4.reuse, RZ ;  /* 0x0000000413138224 */ /* 0x084fe200078e02ff */
[----:B------:R-:W-:Y:S01]  /*2480*/  ISETP.GE.AND P6, PT, R16, UR15, PT ;  /* 0x0000000f10007c0c */ /* 0x000fe2000bfc6270 */
[C---:B------:R-:W-:Y:S01]  /*2490*/  @!P0 IMAD.WIDE.U32 R24, R18.reuse, R4, R24 ;  /* 0x0000000412188225 */ /* 0x040fe200078e0018 */
[----:B------:R-:W-:Y:S03]  /*24a0*/  @!P5 LDGSTS.E.BYPASS.LTC128B.128 [R166+0x800], desc[UR22][R26.64] ;  /* 0x008000001aa6dfae */ /* 0x000fe6000b981a16 */
[----:B------:R-:W-:Y:S01]  /*24b0*/  @!P0 IMAD R5, R18, R5, R19 ;  /* 0x0000000512058224 */ /* 0x000fe200078e0213 */
[----:B------:R-:W-:Y:S01]  /*24c0*/  @!P5 LDGSTS.E.BYPASS.LTC128B.128 [R166+0x2800], desc[UR22][R26.64+0x80] ;  /* 0x028000801aa6dfae */ /* 0x000fe2000b981a16 */
[----:B------:R-:W-:Y:S01]  /*24d0*/  IMAD R17, R16, UR9, R21 ;  /* 0x0000000910117c24 */ /* 0x000fe2000f8e0215 */
[----:B---3--:R-:W-:Y:S01]  /*24e0*/  @!P1 LEA R6, P2, R22, R6, 0x1 ;  /* 0x0000000616069211 */ /* 0x008fe200078408ff */
[----:B------:R-:W-:Y:S01]  /*24f0*/  @!P0 IMAD.IADD R5, R25, 0x1, R5 ;  /* 0x0000000119058824 */ /* 0x000fe200078e0205 */
[----:B------:R-:W-:Y:S01]  /*2500*/  @!P5 LDGSTS.E.BYPASS.LTC128B.128 [R166+0x4800], desc[UR22][R26.64+0x100] ;  /* 0x048001001aa6dfae */ /* 0x000fe2000b981a16 */
[----:B------:R-:W-:Y:S01]  /*2510*/  @!P1 IMAD.IADD R9, R23, 0x1, R9 ;  /* 0x0000000117099824 */ /* 0x000fe200078e0209 */
[----:B------:R-:W-:Y:S01]  /*2520*/  LEA.HI.X R233, R20, UR7, R17, 0x1, P4 ;  /* 0x0000000714e97c11 */ /* 0x000fe2000a0f0c11 */
[----:B------:R-:W-:Y:S01]  /*2530*/  USHF.L.U32 UR7, UR10, 0x4, URZ ;  /* 0x000000040a077899 */ /* 0x000fe200080006ff */
[----:B------:R-:W-:Y:S01]  /*2540*/  @!P5 LDGSTS.E.BYPASS.LTC128B.128 [R166+0x6800], desc[UR22][R26.64+0x180] ;  /* 0x068001801aa6dfae */ /* 0x000fe2000b981a16 */
[----:B----4-:R-:W-:Y:S01]  /*2550*/  @!P0 LEA R10, P3, R24, R2, 0x1 ;  /* 0x00000002180a8211 */ /* 0x010fe200078608ff */
[----:B------:R-:W-:Y:S01]  /*2560*/  IMAD.U32 R4, RZ, RZ, UR11 ;  /* 0x0000000bff047e24 */ /* 0x000fe2000f8e00ff */
[----:B------:R-:W-:Y:S01]  /*2570*/  ISETP.GE.AND P5, PT, R0, UR15, PT ;  /* 0x0000000f00007c0c */ /* 0x000fe2000bfa6270 */
[----:B------:R-:W-:Y:S01]  /*2580*/  IMAD.U32 R2, RZ, RZ, UR10 ;  /* 0x0000000aff027e24 */ /* 0x000fe2000f8e00ff */
[----:B------:R-:W-:Y:S01]  /*2590*/  @!P0 LEA.HI.X R11, R24, R3, R5, 0x1, P3 ;  /* 0x00000003180b8211 */ /* 0x000fe200018f0c05 */
[----:B------:R-:W-:Y:S01]  /*25a0*/  IMAD.U32 R3, RZ, RZ, UR7 ;  /* 0x00000007ff037e24 */ /* 0x000fe2000f8e00ff */
[----:B------:R-:W-:Y:S01]  /*25b0*/  ISETP.GE.AND P3, PT, R13, UR15, PT ;  /* 0x0000000f0d007c0c */ /* 0x000fe2000bf66270 */
[----:B------:R-:W-:Y:S01]  /*25c0*/  IMAD.U32 R5, RZ, RZ, UR10 ;  /* 0x0000000aff057e24 */ /* 0x000fe2000f8e00ff */
[----:B------:R-:W-:Y:S01]  /*25d0*/  @!P1 LEA.HI.X R7, R22, R7, R9, 0x1, P2 ;  /* 0x0000000716079211 */ /* 0x000fe200010f0c09 */
[----:B------:R-:W-:Y:S01]  /*25e0*/  IMAD.U32 R9, RZ, RZ, UR10 ;  /* 0x0000000aff097e24 */ /* 0x000fe2000f8e00ff */
[----:B------:R-:W-:Y:S01]  /*25f0*/  ISETP.GE.AND P4, PT, R14, UR15, PT ;  /* 0x0000000f0e007c0c */ /* 0x000fe2000bf86270 */
[----:B------:R-:W-:Y:S01]  /*2600*/  USHF.L.U64.HI UR7, UR8, 0x4, UR9 ;  /* 0x0000000408077899 */ /* 0x000fe20008010209 */
[----:B------:R-:W-:Y:S01]  /*2610*/  ISETP.GE.AND P2, PT, R0, UR15, PT ;  /* 0x0000000f00007c0c */ /* 0x000fe2000bf46270 */
[----:B------:R-:W-:Y:S01]  /*2620*/  @!P1 LDGSTS.E.BYPASS.LTC128B.128 [R166+0x1000], desc[UR22][R6.64] ;  /* 0x0100000006a69fae */ /* 0x000fe2000b981a16 */
[----:B------:R-:W-:-:S02]  /*2630*/  IMAD.U32 R0, RZ, RZ, UR6 ;  /* 0x00000006ff007e24 */ /* 0x000fc4000f8e00ff */
[----:B------:R-:W-:Y:S01]  /*2640*/  IMAD.U32 R15, RZ, RZ, UR8 ;  /* 0x00000008ff0f7e24 */ /* 0x000fe2000f8e00ff */
[----:B------:R-:W-:Y:S01]  /*2650*/  @!P1 LDGSTS.E.BYPASS.LTC128B.128 [R166+0x3000], desc[UR22][R6.64+0x80] ;  /* 0x0300008006a69fae */ /* 0x000fe2000b981a16 */
[----:B------:R-:W-:Y:S01]  /*2660*/  IMAD.MOV.U32 R167, RZ, RZ, 0x40 ;  /* 0x00000040ffa77424 */ /* 0x000fe200078e00ff */
[----:B------:R-:W-:Y:S01]  /*2670*/  VOTEU.ALL UP0, P3 ;  /* 0x0000000000ff7886 */ /* 0x000fe20001800000 */
[----:B------:R-:W-:Y:S01]  /*2680*/  IMAD.U32 R227, RZ, RZ, UR19 ;  /* 0x00000013ffe37e24 */ /* 0x000fe2000f8e00ff */
[----:B------:R-:W-:Y:S03]  /*2690*/  @!P1 LDGSTS.E.BYPASS.LTC128B.128 [R166+0x5000], desc[UR22][R6.64+0x100] ;  /* 0x0500010006a69fae */ /* 0x000fe6000b981a16 */
[----:B------:R-:W-:Y:S01]  /*26a0*/  @!UP0 UIMAD UR6, UR11, 0x60, URZ ;  /* 0x000000600b0688a4 */ /* 0x000fe2000f8e02ff */
[----:B------:R1:W-:Y:S01]  /*26b0*/  @!P1 LDGSTS.E.BYPASS.LTC128B.128 [R166+0x7000], desc[UR22][R6.64+0x180] ;  /* 0x0700018006a69fae */ /* 0x0003e2000b981a16 */
[----:B------:R-:W-:-:S03]  /*26c0*/  @!P5 LEA R8, P1, R3, R230, 0x1 ;  /* 0x000000e60308d211 */ /* 0x000fc600078208ff */
[----:B------:R-:W-:Y:S04]  /*26d0*/  @!P0 LDGSTS.E.BYPASS.LTC128B.128 [R166+0x1800], desc[UR22][R10.64] ;  /* 0x018000000aa68fae */ /* 0x000fe8000b981a16 */
[----:B------:R-:W-:Y:S04]  /*26e0*/  @!P0 LDGSTS.E.BYPASS.LTC128B.128 [R166+0x3800], desc[UR22][R10.64+0x80] ;  /* 0x038000800aa68fae */ /* 0x000fe8000b981a16 */
[----:B------:R-:W-:Y:S04]  /*26f0*/  @!P0 LDGSTS.E.BYPASS.LTC128B.128 [R166+0x5800], desc[UR22][R10.64+0x100] ;  /* 0x058001000aa68fae */ /* 0x000fe8000b981a16 */
[----:B------:R2:W-:Y:S04]  /*2700*/  @!P0 LDGSTS.E.BYPASS.LTC128B.128 [R166+0x7800], desc[UR22][R10.64+0x180] ;  /* 0x078001800aa68fae */ /* 0x0005e8000b981a16 */
[----:B------:R-:W-:Y:S04]  /*2710*/  @!P6 LDGSTS.E.BYPASS.LTC128B.128 [R166+0x8000], desc[UR22][R230.64] ;  /* 0x08000000e6a6efae */ /* 0x000fe8000b981a16 */
[----:B------:R-:W-:Y:S01]  /*2720*/  @!P6 LDGSTS.E.BYPASS.LTC128B.128 [R166+0xa000], desc[UR22][R230.64+0x80] ;  /* 0x0a000080e6a6efae */ /* 0x000fe2000b981a16 */
[----:B-1----:R-:W-:-:S03]  /*2730*/  @!P4 LEA R6, P0, R9, R230, 0x6 ;  /* 0x000000e60906c211 */ /* 0x002fc600078030ff */
[----:B------:R-:W-:Y:S01]  /*2740*/  @!P6 LDGSTS.E.BYPASS.LTC128B.128 [R166+0xc000], desc[UR22][R230.64+0x100] ;  /* 0x0c000100e6a6efae */ /* 0x000fe2000b981a16 */
[-C--:B------:R-:W-:Y:S02]  /*2750*/  @!P5 LEA.HI.X R9, R3, R231.reuse, R0, 0x1, P1 ;  /* 0x000000e70309d211 */ /* 0x080fe400008f0c00 */
[----:B------:R-:W-:Y:S01]  /*2760*/  @!P4 LEA.HI.X R7, R5, R231, R4, 0x6, P0 ;  /* 0x000000e70507c211 */ /* 0x000fe200000f3404 */
[----:B------:R-:W-:Y:S01]  /*2770*/  @!P3 IMAD.WIDE.U32 R4, R2, 0x60, R230 ;  /* 0x000000600204b825 */ /* 0x000fe200078e00e6 */
[----:B------:R-:W-:Y:S01]  /*2780*/  @!P6 LDGSTS.E.BYPASS.LTC128B.128 [R166+0xe000], desc[UR22][R230.64+0x180] ;  /* 0x0e000180e6a6efae */ /* 0x000fe2000b981a16 */
[----:B------:R-:W-:Y:S02]  /*2790*/  ISETP.GE.AND P1, PT, R13, UR15, PT ;  /* 0x0000000f0d007c0c */ /* 0x000fe4000bf26270 */
[----:B------:R-:W-:Y:S01]  /*27a0*/  @!P3 VIADD R17, R5, UR6 ;  /* 0x000000060511bc36 */ /* 0x000fe20008000000 */
[----:B------:R-:W-:Y:S01]  /*27b0*/  @!P5 LDGSTS.E.BYPASS.LTC128B.128 [R166+0x8800], desc[UR22][R8.64] ;  /* 0x0880000008a6dfae */ /* 0x000fe2000b981a16 */
[----:B------:R-:W-:Y:S01]  /*27c0*/  @!P3 IMAD.MOV.U32 R16, RZ, RZ, R4 ;  /* 0x000000ffff10b224 */ /* 0x000fe200078e0004 */
[----:B------:R-:W-:Y:S01]  /*27d0*/  ISETP.GE.AND P0, PT, R14, UR15, PT ;  /* 0x0000000f0e007c0c */ /* 0x000fe2000bf06270 */
[----:B------:R-:W-:Y:S01]  /*27e0*/  USHF.L.U32 UR15, UR8, 0x4, URZ ;  /* 0x00000004080f7899 */ /* 0x000fe200080006ff */
[----:B------:R-:W-:Y:S01]  /*27f0*/  @!P5 LDGSTS.E.BYPASS.LTC128B.128 [R166+0xa800], desc[UR22][R8.64+0x80] ;  /* 0x0a80008008a6dfae */ /* 0x000fe2000b981a16 */
[----:B------:R-:W-:Y:S01]  /*2800*/  MOV R5, UR8 ;  /* 0x0000000800057c02 */ /* 0x000fe20008000f00 */
[----:B------:R-:W-:Y:S01]  /*2810*/  IMAD.U32 R4, RZ, RZ, UR8 ;  /* 0x00000008ff047e24 */ /* 0x000fe2000f8e00ff */
[----:B--2---:R-:W-:Y:S01]  /*2820*/  LOP3.LUT R11, R216, 0x8, RZ, 0xc0, !PT ;  /* 0x00000008d80b7812 */ /* 0x004fe200078ec0ff */
[----:B------:R-:W-:Y:S01]  /*2830*/  @!P5 LDGSTS.E.BYPASS.LTC128B.128 [R166+0xc800], desc[UR22][R8.64+0x100] ;  /* 0x0c80010008a6dfae */ /* 0x000fe2000b981a16 */
[----:B------:R-:W-:Y:S01]  /*2840*/  IMAD.U32 R2, RZ, RZ, UR9 ;  /* 0x00000009ff027e24 */ /* 0x000fe2000f8e00ff */
[----:B------:R-:W-:Y:S01]  /*2850*/  VOTEU.ALL UP0, P1 ;  /* 0x0000000000ff7886 */ /* 0x000fe20000800000 */
[----:B------:R-:W-:Y:S01]  /*2860*/  LOP3.LUT R176, R12, R11, RZ, 0x3c, !PT ;  /* 0x0000000b0cb07212 */ /* 0x000fe200078e3cff */
[----:B------:R1:W-:Y:S01]  /*2870*/  @!P5 LDGSTS.E.BYPASS.LTC128B.128 [R166+0xe800], desc[UR22][R8.64+0x180] ;  /* 0x0e80018008a6dfae */ /* 0x0003e2000b981a16 */
[----:B------:R-:W-:-:S02]  /*2880*/  @!P1 IMAD.WIDE.U32 R14, R15, 0x60, R232 ;  /* 0x000000600f0e9825 */ /* 0x000fc400078e00e8 */
[----:B------:R-:W-:Y:S01]  /*2890*/  @!UP0 UIMAD UR6, UR9, 0x60, URZ ;  /* 0x00000060090688a4 */ /* 0x000fe2000f8e02ff */
[----:B------:R-:W-:Y:S01]  /*28a0*/  @!P4 LDGSTS.E.BYPASS.LTC128B.128 [R166+0x9000], desc[UR22][R6.64] ;  /* 0x0900000006a6cfae */ /* 0x000fe2000b981a16 */
[----:B------:R-:W-:Y:S01]  /*28b0*/  IMAD.IADD R77, R177, 0x1, R176 ;  /* 0x00000001b14d7824 */ /* 0x000fe200078e02b0 */
[----:B------:R-:W-:Y:S02]  /*28c0*/  UISETP.GT.AND UP0, UPT, UR14, UR16, UPT ;  /* 0x000000100e00728c */ /* 0x000fe4000bf04270 */
[----:B------:R-:W-:Y:S02]  /*28d0*/  @!P4 LDGSTS.E.BYPASS.LTC128B.128 [R166+0xb000], desc[UR22][R6.64+0x80] ;  /* 0x0b00008006a6cfae */ /* 0x000fe4000b981a16 */
[----:B------:R-:W-:Y:S02]  /*28e0*/  LEA R77, R77, UR5, 0x1 ;  /* 0x000000054d4d7c11 */ /* 0x000fe4000f8e08ff */
[----:B------:R-:W-:Y:S04]  /*28f0*/  @!P4 LDGSTS.E.BYPASS.LTC128B.128 [R166+0xd000], desc[UR22][R6.64+0x100] ;  /* 0x0d00010006a6cfae */ /* 0x000fe8000b981a16 */
[----:B------:R2:W-:Y:S04]  /*2900*/  @!P4 LDGSTS.E.BYPASS.LTC128B.128 [R166+0xf000], desc[UR22][R6.64+0x180] ;  /* 0x0f00018006a6cfae */ /* 0x0005e8000b981a16 */
[----:B------:R-:W-:Y:S04]  /*2910*/  @!P3 LDGSTS.E.BYPASS.LTC128B.128 [R166+0x9800], desc[UR22][R16.64] ;  /* 0x0980000010a6bfae */ /* 0x000fe8000b981a16 */
[----:B------:R-:W-:Y:S01]  /*2920*/  @!P3 LDGSTS.E.BYPASS.LTC128B.128 [R166+0xb800], desc[UR22][R16.64+0x80] ;  /* 0x0b80008010a6bfae */ /* 0x000fe2000b981a16 */
[----:B-1----:R-:W-:-:S03]  /*2930*/  IMAD.U32 R8, RZ, RZ, UR7 ;  /* 0x00000007ff087e24 */ /* 0x002fc6000f8e00ff */
[----:B------:R-:W-:Y:S01]  /*2940*/  @!P3 LDGSTS.E.BYPASS.LTC128B.128 [R166+0xd800], desc[UR22][R16.64+0x100] ;  /* 0x0d80010010a6bfae */ /* 0x000fe2000b981a16 */
[----:B------:R-:W-:-:S03]  /*2950*/  LOP3.LUT R9, R213, 0x8, RZ, 0xc0, !PT ;  /* 0x00000008d5097812 */ /* 0x000fc600078ec0ff */
[----:B------:R-:W-:Y:S01]  /*2960*/  @!P3 LDGSTS.E.BYPASS.LTC128B.128 [R166+0xf800], desc[UR22][R16.64+0x180] ;  /* 0x0f80018010a6bfae */ /* 0x000fe2000b981a16 */
[----:B------:R-:W-:Y:S02]  /*2970*/  LOP3.LUT R178, R12, R9, RZ, 0x3c, !PT ;  /* 0x000000090cb27212 */ /* 0x000fe400078e3cff */
[----:B------:R-:W-:Y:S01]  /*2980*/  LOP3.LUT R12, R213, 0x4, RZ, 0xc0, !PT ;  /* 0x00000004d50c7812 */ /* 0x000fe200078ec0ff */
[----:B------:R-:W0:Y:S02]  /*2990*/  LDGDEPBAR ;  /* 0x00000000000079af */ /* 0x000e240000000000 */
[----:B------:R-:W-:Y:S02]  /*29a0*/  IMAD.SHL.U32 R178, R178, 0x2, RZ ;  /* 0x00000002b2b27824 */ /* 0x000fe400078e00ff */
[----:B--2---:R-:W-:Y:S01]  /*29b0*/  IMAD.U32 R7, RZ, RZ, UR15 ;  /* 0x0000000fff077e24 */ /* 0x004fe2000f8e00ff */
[----:B------:R-:W-:Y:S01]  /*29c0*/  @!P0 LEA R6, P3, R5, R232, 0x6 ;  /* 0x000000e805068211 */ /* 0x000fe200078630ff */
[----:B------:R-:W-:-:S03]  /*29d0*/  @!P1 VIADD R5, R15, UR6 ;  /* 0x000000060f059c36 */ /* 0x000fc60008000000 */
[----:B------:R-:W-:-:S04]  /*29e0*/  @!P2 LEA R10, P4, R7, R232, 0x1 ;  /* 0x000000e8070aa211 */ /* 0x000fc800078808ff */
[-C--:B------:R-:W-:Y:S02]  /*29f0*/  @!P2 LEA.HI.X R11, R7, R233.reuse, R8, 0x1, P4 ;  /* 0x000000e9070ba211 */ /* 0x080fe400020f0c08 */
[----:B------:R-:W-:Y:S01]  /*2a00*/  @!P0 LEA.HI.X R7, R4, R233, R2, 0x6, P3 ;  /* 0x000000e904078211 */ /* 0x000fe200018f3402 */
[----:B------:R-:W-:Y:S01]  /*2a10*/  @!P1 IMAD.MOV.U32 R4, RZ, RZ, R14 ;  /* 0x000000ffff049224 */ /* 0x000fe200078e000e */
[----:B------:R-:W-:Y:S01]  /*2a20*/  SHF.R.U32.HI R2, RZ, 0x4, R213 ;  /* 0x00000004ff027819 */ /* 0x000fe200000116d5 */
[----:B------:R-:W-:-:S04]  /*2a30*/  DEPBAR.LE SB0, 0x0 ;  /* 0x000080000000791a */ /* 0x000fc80000000000 */
[----:B------:R-:W-:Y:S01]  /*2a40*/  BAR.SYNC.DEFER_BLOCKING 0x0 ;  /* 0x0000000000007b1d */ /* 0x000fe20000010000 */
[----:B------:R-:W-:-:S05]  /*2a50*/  IMAD.SHL.U32 R9, R2, 0x400, RZ ;  /* 0x0000040002097824 */ /* 0x000fca00078e00ff */
[----:B------:R-:W-:-:S04]  /*2a60*/  LOP3.LUT R80, R178, 0x400, R9, 0xf8, !PT ;  /* 0x00000400b2507812 */ /* 0x000fc800078ef809 */
[----:B------:R-:W-:Y:S01]  /*2a70*/  IADD3 R87, PT, PT, R80, UR5, RZ ;  /* 0x0000000550577c10 */ /* 0x000fe2000fffe0ff */
        /* <DEDUP_REMOVED lines=33> */
[----:B------:R-:W-:-:S03]  /*2c90*/  LOP3.LUT P0, R2, R213, 0x2, RZ, 0xc0, !PT ;  /* 0x00000002d5027812 */ /* 0x000fc6000780c0ff */
[----:B------:R-:W-:Y:S01]  /*2ca0*/  @P1 STS.128 [R166+0x11800], RZ ;  /* 0x011800ffa6001388 */ /* 0x000fe20000000c00 */
[----:B------:R-:W-:Y:S02]  /*2cb0*/  SEL R84, R84, 0xffffffe0, !P0 ;  /* 0xffffffe054547807 */ /* 0x000fe40004000000 */
[----:B------:R-:W-:Y:S01]  /*2cc0*/  ISETP.NE.AND P0, PT, R12, RZ, PT ;  /* 0x000000ff0c00720c */ /* 0x000fe20003f05270 */
[----:B------:R-:W-:Y:S02]  /*2cd0*/  @P1 STS.128 [R166+0x13800], RZ ;  /* 0x013800ffa6001388 */ /* 0x000fe40000000c00 */
[--C-:B------:R-:W-:Y:S01]  /*2ce0*/  IMAD.IADD R76, R77, 0x1, R84.reuse ;  /* 0x000000014d4c7824 */ /* 0x100fe200078e0254 */
[----:B------:R-:W-:Y:S01]  /*2cf0*/  SEL R167, R167, 0xffffffc0, !P0 ;  /* 0xffffffc0a7a77807 */ /* 0x000fe20004000000 */
[----:B------:R-:W-:Y:S01]  /*2d00*/  @P1 STS.128 [R166+0x15800], RZ ;  /* 0x015800ffa6001388 */ /* 0x000fe20000000c00 */
[----:B------:R-:W-:-:S03]  /*2d10*/  IMAD.IADD R88, R87, 0x1, R84 ;  /* 0x0000000157587824 */ /* 0x000fc600078e0254 */
[----:B------:R-:W-:Y:S01]  /*2d20*/  @P1 STS.128 [R166+0x17800], RZ ;  /* 0x017800ffa6001388 */ /* 0x000fe20000000c00 */
[--C-:B------:R-:W-:Y:S02]  /*2d30*/  IMAD.IADD R89, R77, 0x1, R167.reuse ;  /* 0x000000014d597824 */ /* 0x100fe400078e02a7 */
[----:B------:R-:W-:Y:S01]  /*2d40*/  IMAD.IADD R87, R87, 0x1, R167 ;  /* 0x0000000157577824 */ /* 0x000fe200078e02a7 */
[----:B------:R-:W-:Y:S01]  /*2d50*/  @!PT LDS RZ, [RZ] ;  /* 0x00000000fffff984 */ /* 0x000fe20000000800 */
[----:B------:R-:W-:Y:S01]  /*2d60*/  @!PT LDS RZ, [RZ] ;  /* 0x00000000fffff984 */ /* 0x000fe20000000800 */
[----:B------:R-:W-:Y:S01]  /*2d70*/  @!PT LDS RZ, [RZ] ;  /* 0x00000000fffff984 */ /* 0x000fe20000000800 */
[----:B------:R-:W-:Y:S01]  /*2d80*/  @!P1 LDGSTS.E.BYPASS.LTC128B.128 [R166+0x11800], desc[UR22][R4.64] ;  /* 0x1180000004a69fae */ /* 0x000fe2000b981a16 */
[C---:B------:R-:W-:Y:S02]  /*2d90*/  IMAD.IADD R86, R84.reuse, 0x1, R89 ;  /* 0x0000000154567824 */ /* 0x040fe400078e0259 */
[----:B------:R-:W-:Y:S01]  /*2da0*/  IMAD.IADD R85, R84, 0x1, R87 ;  /* 0x0000000154557824 */ /* 0x000fe200078e0257 */
[----:B------:R-:W-:Y:S04]  /*2db0*/  @!P1 LDGSTS.E.BYPASS.LTC128B.128 [R166+0x13800], desc[UR22][R4.64+0x80] ;  /* 0x1380008004a69fae */ /* 0x000fe8000b981a16 */
[----:B------:R-:W-:Y:S04]  /*2dc0*/  @!P1 LDGSTS.E.BYPASS.LTC128B.128 [R166+0x15800], desc[UR22][R4.64+0x100] ;  /* 0x1580010004a69fae */ /* 0x000fe8000b981a16 */
[----:B------:R2:W-:Y:S04]  /*2dd0*/  @!P1 LDGSTS.E.BYPASS.LTC128B.128 [R166+0x17800], desc[UR22][R4.64+0x180] ;  /* 0x1780018004a69fae */ /* 0x0005e8000b981a16 */
[----:B------:R-:W-:Y:S04]  /*2de0*/  LDSM.16.M88.4 R72, [R77] ;  /* 0x000000004d48783b */ /* 0x000fe80000000200 */
[----:B------:R-:W3:Y:S04]  /*2df0*/  LDSM.16.M88.4 R44, [R80+UR5+0x8000] ;  /* 0x00800005502c783b */ /* 0x000ee80008000200 */
[----:B------:R-:W4:Y:S04]  /*2e00*/  LDSM.16.M88.4 R36, [R80+UR5+0x8800] ;  /* 0x008800055024783b */ /* 0x000f280008000200 */
[----:B------:R-:W5:Y:S04]  /*2e10*/  LDSM.16.M88.4 R28, [R80+UR5+0x9000] ;  /* 0x00900005501c783b */ /* 0x000f680008000200 */
[----:B-1----:R-:W1:Y:S04]  /*2e20*/  LDSM.16.M88.4 R8, [R80+UR5+0x9800] ;  /* 0x009800055008783b */ /* 0x002e680008000200 */
[----:B------:R-:W-:Y:S04]  /*2e30*/  LDSM.16.M88.4 R20, [R76] ;  /* 0x000000004c14783b */ /* 0x000fe80000000200 */
[----:B--2---:R-:W2:Y:S04]  /*2e40*/  LDSM.16.M88.4 R4, [R88+0x8000] ;  /* 0x008000005804783b */ /* 0x004ea80000000200 */
        /* <DEDUP_REMOVED lines=8> */
[----:B------:R-:W-:Y:S04]  /*2ed0*/  LDSM.16.M88.4 R68, [R80+UR5+0xb000] ;  /* 0x00b000055044783b */ /* 0x000fe80008000200 */
        /* <DEDUP_REMOVED lines=10> */
[----:B------:R-:W2:Y:S07]  /*2f80*/  LDSM.16.M88.4 R4, [R87+0x9000] ;  /* 0x009000005704783b */ /* 0x000eae0000000200 */
[C---:B------:R-:W-:Y:S08]  /*2f90*/  HMMA.16816.F32.BF16 R40, R20.reuse, R56, R40 ;  /* 0x000000381428723c */ /* 0x040ff00000041828 */
[C---:B------:R-:W-:Y:S01]  /*2fa0*/  HMMA.16816.F32.BF16 R36, R20.reuse, R58, R36 ;  /* 0x0000003a1424723c */ /* 0x040fe20000041824 */
[----:B------:R-:W-:Y:S07]  /*2fb0*/  LDSM.16.M88.4 R56, [R86] ;  /* 0x000000005638783b */ /* 0x000fee0000000200 */
        /* <DEDUP_REMOVED lines=15> */
[----:B------:R-:W2:Y:S07]  /*30b0*/  LDSM.16.M88.4 R4, [R77+0x2000] ;  /* 0x002000004d04783b */ /* 0x000eae0000000200 */
[C---:B------:R-:W-:Y:S08]  /*30c0*/  HMMA.16816.F32.BF16 R24, R8.reuse, R64, R24 ;  /* 0x000000400818723c */ /* 0x040ff00000041818 */
[----:B------:R-:W-:Y:S01]  /*30d0*/  HMMA.16816.F32.BF16 R72, R8, R66, R72 ;  /* 0x000000420848723c */ /* 0x000fe20000041848 */
[----:B------:R-:W5:Y:S04]  /*30e0*/  LDSM.16.M88.4 R8, [R80+UR5+0xa800] ;  /* 0x00a800055008783b */ /* 0x000f680008000200 */
[----:B------:R-:W-:Y:S03]  /*30f0*/  LDSM.16.M88.4 R64, [R88+0xa800] ;  /* 0x00a800005840783b */ /* 0x000fe60000000200 */
[C---:B---3--:R-:W-:Y:S08]  /*3100*/  HMMA.16816.F32.BF16 R48, R56.reuse, R52, R48 ;  /* 0x000000343830723c */ /* 0x048ff00000041830 */
[C---:B------:R-:W-:Y:S01]  /*3110*/  HMMA.16816.F32.BF16 R44, R56.reuse, R54, R44 ;  /* 0x00000036382c723c */ /* 0x040fe2000004182c */
[----:B------:R-:W3:Y:S07]  /*3120*/  LDSM.16.M88.4 R52, [R80+UR5+0xb800] ;  /* 0x00b800055034783b */ /* 0x000eee0008000200 */
[C---:B----4-:R-:W-:Y:S08]  /*3130*/  HMMA.16816.F32.BF16 R40, R56.reuse, R20, R40 ;  /* 0x000000143828723c */ /* 0x050ff00000041828 */
[C---:B------:R-:W-:Y:S01]  /*3140*/  HMMA.16816.F32.BF16 R36, R56.reuse, R22, R36 ;  /* 0x000000163824723c */ /* 0x040fe20000041824 */
[----:B------:R-:W-:Y:S07]  /*3150*/  LDSM.16.M88.4 R20, [R76+0x2000] ;  /* 0x002000004c14783b */ /* 0x000fee0000000200 */
        /* <DEDUP_REMOVED lines=25> */
[----:B------:R-:W-:Y:S07]  /*32f0*/  LDSM.16.M88.4 R64, [R80+UR5+0xc800] ;  /* 0x00c800055040783b */ /* 0x000fee0008000200 */
        /* <DEDUP_REMOVED lines=10> */
[----:B------:R-:W-:Y:S01]  /*33a0*/  HMMA.16816.F32.BF16 R28, R20, R62, R28 ;  /* 0x0000003e141c723c */ /* 0x000fe2000004181c */
[----:B------:R-:W4:Y:S04]  /*33b0*/  LDSM.16.M88.4 R20, [R85+0xa000] ;  /* 0x00a000005514783b */ /* 0x000f280000000200 */
[----:B------:R-:W-:Y:S03]  /*33c0*/  LDSM.16.M88.4 R60, [R80+UR5+0xd000] ;  /* 0x00d00005503c783b */ /* 0x000fe60008000200 */
[C---:B-1----:R-:W-:Y:S08]  /*33d0*/  HMMA.16816.F32.BF16 R24, R12.reuse, R16, R24 ;  /* 0x000000100c18723c */ /* 0x042ff00000041818 */
[C---:B------:R-:W-:Y:S08]  /*33e0*/  HMMA.16816.F32.BF16 R32, R12.reuse, R52, R32 ;  /* 0x000000340c20723c */ /* 0x040ff00000041820 */
[C---:B------:R-:W-:Y:S01]  /*33f0*/  HMMA.16816.F32.BF16 R28, R12.reuse, R54, R28 ;  /* 0x000000360c1c723c */ /* 0x040fe2000004181c */
[----:B------:R-:W-:Y:S07]  /*3400*/  LDSM.16.M88.4 R52, [R80+UR5+0xd800] ;  /* 0x00d800055034783b */ /* 0x000fee0008000200 */
[----:B------:R-:W-:Y:S01]  /*3410*/  HMMA.16816.F32.BF16 R72, R12, R18, R72 ;  /* 0x000000120c48723c */ /* 0x000fe20000041848 */
[----:B------:R-:W-:Y:S04]  /*3420*/  LDSM.16.M88.4 R16, [R77+0x4000] ;  /* 0x004000004d10783b */ /* 0x000fe80000000200 */
[----:B------:R-:W1:Y:S03]  /*3430*/  LDSM.16.M88.4 R12, [R80+UR5+0xc000] ;  /* 0x00c00005500c783b */ /* 0x000e660008000200 */
[C---:B--2---:R-:W-:Y:S08]  /*3440*/  HMMA.16816.F32.BF16 R40, R56.reuse, R8, R40 ;  /* 0x000000083828723c */ /* 0x044ff00000041828 */
[C---:B------:R-:W-:Y:S01]  /*3450*/  HMMA.16816.F32.BF16 R36, R56.reuse, R10, R36 ;  /* 0x0000000a3824723c */ /* 0x040fe20000041824 */
[----:B------:R-:W-:Y:S07]  /*3460*/  LDSM.16.M88.4 R8, [R76+0x4000] ;  /* 0x004000004c08783b */ /* 0x000fee0000000200 */
[C---:B---3--:R-:W-:Y:S08]  /*3470*/  HMMA.16816.F32.BF16 R32, R56.reuse, R4, R32 ;  /* 0x000000043820723c */ /* 0x048ff00000041820 */
        /* <DEDUP_REMOVED lines=31> */
[C---:B-1----:R-:W-:Y:S08]  /*3670*/  HMMA.16816.F32.BF16 R24, R8.reuse, R12, R24 ;  /* 0x0000000c0818723c */ /* 0x042ff00000041818 */
[----:B------:R-:W-:Y:S01]  /*3680*/  HMMA.16816.F32.BF16 R72, R8, R14, R72 ;  /* 0x0000000e0848723c */ /* 0x000fe20000041848 */
[----:B------:R-:W-:Y:S04]  /*3690*/  LDSM.16.M88.4 R12, [R86+0x4000] ;  /* 0x00400000560c783b */ /* 0x000fe80000000200 */
[----:B------:R-:W1:Y:S03]  /*36a0*/  LDSM.16.M88.4 R8, [R85+0xc000] ;  /* 0x00c000005508783b */ /* 0x000e660000000200 */
[C---:B--2---:R-:W-:Y:S08]  /*36b0*/  HMMA.16816.F32.BF16 R48, R16.reuse, R4, R48 ;  /* 0x000000041030723c */ /* 0x044ff00000041830 */
        /* <DEDUP_REMOVED lines=8> */
[C---:B----4-:R-:W-:Y:S08]  /*3740*/  HMMA.16816.F32.BF16 R24, R16.reuse, R56, R24 ;  /* 0x000000381018723c */ /* 0x050ff00000041818 */
[----:B------:R-:W-:Y:S01]  /*3750*/  HMMA.16816.F32.BF16 R72, R16, R58, R72 ;  /* 0x0000003a1048723c */ /* 0x000fe20000041848 */
[----:B------:R-:W-:Y:S04]  /*3760*/  LDSM.16.M88.4 R16, [R77+0x6000] ;  /* 0x006000004d10783b */ /* 0x000fe80000000200 */
[----:B------:R-:W-:Y:S03]  /*3770*/  LDSM.16.M88.4 R76, [R76+0x6000] ;  /* 0x006000004c4c783b */ /* 0x000fe60000000200 */
[C---:B-1----:R-:W-:Y:S01]  /*3780*/  HMMA.16816.F32.BF16 R48, R12.reuse, R8, R48 ;  /* 0x000000080c30723c */ /* 0x042fe20000041830 */
[----:B------:R-:W-:Y:S07]  /*3790*/  LDSM.16.M88.4 R56, [R87+0xf000] ;  /* 0x00f000005738783b */ /* 0x000fee0000000200 */
[C---:B------:R-:W-:Y:S01]  /*37a0*/  HMMA.16816.F32.BF16 R44, R12.reuse, R10, R44 ;  /* 0x0000000a0c2c723c */ /* 0x040fe2000004182c */
[----:B------:R-:W1:Y:S07]  /*37b0*/  LDSM.16.M88.4 R8, [R80+UR5+0xe000] ;  /* 0x00e000055008783b */ /* 0x000e6e0008000200 */
[C---:B--2---:R-:W-:Y:S08]  /*37c0*/  HMMA.16816.F32.BF16 R40, R12.reuse, R4, R40 ;  /* 0x000000040c28723c */ /* 0x044ff00000041828 */
[C---:B------:R-:W-:Y:S01]  /*37d0*/  HMMA.16816.F32.BF16 R36, R12.reuse, R6, R36 ;  /* 0x000000060c24723c */ /* 0x040fe20000041824 */
[----:B------:R-:W2:Y:S07]  /*37e0*/  LDSM.16.M88.4 R4, [R80+UR5+0xe800] ;  /* 0x00e800055004783b */ /* 0x000eae0008000200 */
[C---:B-----5:R-:W-:Y:S08]  /*37f0*/  HMMA.16816.F32.BF16 R32, R12.reuse, R52, R32 ;  /* 0x000000340c20723c */ /* 0x060ff00000041820 */
[C---:B------:R-:W-:Y:S01]  /*3800*/  HMMA.16816.F32.BF16 R28, R12.reuse, R54, R28 ;  /* 0x000000360c1c723c */ /* 0x040fe2000004181c */
[----:B------:R-:W4:Y:S07]  /*3810*/  LDSM.16.M88.4 R52, [R80+UR5+0xf000] ;  /* 0x00f000055034783b */ /* 0x000f2e0008000200 */
[C---:B---3--:R-:W-:Y:S08]  /*3820*/  HMMA.16816.F32.BF16 R24, R12.reuse, R20, R24 ;  /* 0x000000140c18723c */ /* 0x048ff00000041818 */
[----:B------:R-:W-:Y:S01]  /*3830*/  HMMA.16816.F32.BF16 R72, R12, R22, R72 ;  /* 0x000000160c48723c */ /* 0x000fe20000041848 */
[----:B------:R-:W3:Y:S04]  /*3840*/  LDSM.16.M88.4 R20, [R80+UR5+0xf800] ;  /* 0x00f800055014783b */ /* 0x000ee80008000200 */
[----:B------:R-:W5:Y:S03]  /*3850*/  LDSM.16.M88.4 R12, [R88+0xe000] ;  /* 0x00e00000580c783b */ /* 0x000f660000000200 */
[C---:B-1----:R-:W-:Y:S01]  /*3860*/  HMMA.16816.F32.BF16 R48, R16.reuse, R8, R48 ;  /* 0x000000081030723c */ /* 0x042fe20000041830 */
[----:B------:R-:W-:Y:S07]  /*3870*/  LDSM.16.M88.4 R80, [R88+0xf800] ;  /* 0x00f800005850783b */ /* 0x000fee0000000200 */
[C---:B------:R-:W-:Y:S01]  /*3880*/  HMMA.16816.F32.BF16 R44, R16.reuse, R10, R44 ;  /* 0x0000000a102c723c */ /* 0x040fe2000004182c */
[----:B------:R-:W1:Y:S07]  /*3890*/  LDSM.16.M88.4 R8, [R88+0xe800] ;  /* 0x00e800005808783b */ /* 0x000e6e0000000200 */
[C---:B--2---:R-:W-:Y:S08]  /*38a0*/  HMMA.16816.F32.BF16 R40, R16.reuse, R4, R40 ;  /* 0x000000041028723c */ /* 0x044ff00000041828 */
[C---:B------:R-:W-:Y:S01]  /*38b0*/  HMMA.16816.F32.BF16 R36, R16.reuse, R6, R36 ;  /* 0x000000061024723c */ /* 0x040fe20000041824 */
[----:B------:R-:W2:Y:S07]  /*38c0*/  LDSM.16.M88.4 R4, [R88+0xf000] ;  /* 0x00f000005804783b */ /* 0x000eae0000000200 */
[C---:B----4-:R-:W-:Y:S08]  /*38d0*/  HMMA.16816.F32.BF16 R32, R16.reuse, R52, R32 ;  /* 0x000000341020723c */ /* 0x050ff00000041820 */
[C---:B------:R-:W-:Y:S01]  /*38e0*/  HMMA.16816.F32.BF16 R28, R16.reuse, R54, R28 ;  /* 0x00000036101c723c */ /* 0x040fe2000004181c */
[----:B------:R-:W4:Y:S07]  /*38f0*/  LDSM.16.M88.4 R52, [R87+0xf800] ;  /* 0x00f800005734783b */ /* 0x000f2e0000000200 */
[C---:B---3--:R-:W-:Y:S08]  /*3900*/  HMMA.16816.F32.BF16 R24, R16.reuse, R20, R24 ;  /* 0x000000141018723c */ /* 0x048ff00000041818 */
[----:B------:R-:W-:Y:S01]  /*3910*/  HMMA.16816.F32.BF16 R72, R16, R22, R72 ;  /* 0x000000161048723c */ /* 0x000fe20000041848 */
[----:B------:R-:W-:Y:S04]  /*3920*/  LDSM.16.M88.4 R20, [R86+0x6000] ;  /* 0x006000005614783b */ /* 0x000fe80000000200 */
[----:B------:R-:W3:Y:S03]  /*3930*/  LDSM.16.M88.4 R16, [R85+0xe000] ;  /* 0x00e000005510783b */ /* 0x000ee60000000200 */
        /* <DEDUP_REMOVED lines=8> */
[----:B------:R-:W2:Y:S01]  /*39c0*/  LDSM.16.M88.4 R4, [R85+0xf800] ;  /* 0x00f800005504783b */ /* 0x000ea20000000200 */
[----:B------:R-:W-:-:S06]  /*39d0*/  DEPBAR.LE SB0, 0x0 ;  /* 0x000080000000791a */ /* 0x000fcc0000000000 */
[C---:B------:R-:W-:Y:S08]  /*39e0*/  HMMA.16816.F32.BF16 R24, R76.reuse, R80, R24 ;  /* 0x000000504c18723c */ /* 0x040ff00000041818 */
[----:B------:R-:W-:Y:S08]  /*39f0*/  HMMA.16816.F32.BF16 R72, R76, R82, R72 ;  /* 0x000000524c48723c */ /* 0x000ff00000041848 */
[C---:B------:R-:W-:Y:S08]  /*3a00*/  HMMA.16816.F32.BF16 R48, R68.reuse, R64, R48 ;  /* 0x000000404430723c */ /* 0x040ff00000041830 */
[C---:B------:R-:W-:Y:S08]  /*3a10*/  HMMA.16816.F32.BF16 R44, R68.reuse, R66, R44 ;  /* 0x00000042442c723c */ /* 0x040ff0000004182c */
[C---:B------:R-:W-:Y:S08]  /*3a20*/  HMMA.16816.F32.BF16 R40, R68.reuse, R60, R40 ;  /* 0x0000003c4428723c */ /* 0x040ff00000041828 */
[C---:B------:R-:W-:Y:S08]  /*3a30*/  HMMA.16816.F32.BF16 R36, R68.reuse, R62, R36 ;  /* 0x0000003e4424723c */ /* 0x040ff00000041824 */
[C---:B------:R-:W-:Y:S08]  /*3a40*/  HMMA.16816.F32.BF16 R32, R68.reuse, R56, R32 ;  /* 0x000000384420723c */ /* 0x040ff00000041820 */
[C---:B------:R-:W-:Y:S08]  /*3a50*/  HMMA.16816.F32.BF16 R28, R68.reuse, R58, R28 ;  /* 0x0000003a441c723c */ /* 0x040ff0000004181c */
[C---:B----4-:R-:W-:Y:S08]  /*3a60*/  HMMA.16816.F32.BF16 R24, R68.reuse, R52, R24 ;  /* 0x000000344418723c */ /* 0x050ff00000041818 */
[----:B------:R-:W-:Y:S08]  /*3a70*/  HMMA.16816.F32.BF16 R72, R68, R54, R72 ;  /* 0x000000364448723c */ /* 0x000ff00000041848 */
[C---:B---3--:R-:W-:Y:S08]  /*3a80*/  HMMA.16816.F32.BF16 R48, R20.reuse, R16, R48 ;  /* 0x000000101430723c */ /* 0x048ff00000041830 */
[C---:B------:R-:W-:Y:S08]  /*3a90*/  HMMA.16816.F32.BF16 R44, R20.reuse, R18, R44 ;  /* 0x00000012142c723c */ /* 0x040ff0000004182c */
[C---:B-----5:R-:W-:Y:S08]  /*3aa0*/  HMMA.16816.F32.BF16 R40, R20.reuse, R12, R40 ;  /* 0x0000000c1428723c */ /* 0x060ff00000041828 */
[C---:B------:R-:W-:Y:S08]  /*3ab0*/  HMMA.16816.F32.BF16 R36, R20.reuse, R14, R36 ;  /* 0x0000000e1424723c */ /* 0x040ff00000041824 */
[----:B-1----:R-:W-:Y:S01]  /*3ac0*/  HMMA.16816.F32.BF16 R32, R20, R8, R32 ;  /* 0x000000081420723c */ /* 0x002fe20000041820 */
[----:B------:R-:W-:-:S04]  /*3ad0*/  SHF.R.U32.HI R8, RZ, 0x2, R213 ;  /* 0x00000002ff087819 */ /* 0x000fc800000116d5 */
[----:B------:R-:W-:-:S03]  /*3ae0*/  LOP3.LUT R8, R8, 0x7, RZ, 0xc0, !PT ;  /* 0x0000000708087812 */ /* 0x000fc600078ec0ff */
[C---:B------:R-:W-:Y:S08]  /*3af0*/  HMMA.16816.F32.BF16 R28, R20.reuse, R10, R28 ;  /* 0x0000000a141c723c */ /* 0x040ff0000004181c */
[----:B--2---:R-:W-:Y:S01]  /*3b00*/  HMMA.16816.F32.BF16 R24, R20, R4, R24 ;  /* 0x000000041418723c */ /* 0x004fe20000041818 */
[----:B------:R-:W-:-:S04]  /*3b10*/  LOP3.LUT R5, R216, 0x1f0, RZ, 0xc0, !PT ;  /* 0x000001f0d8057812 */ /* 0x000fc800078ec0ff */
[----:B------:R-:W-:Y:S01]  /*3b20*/  IADD3 R8, PT, PT, R8, UR21, R5 ;  /* 0x0000001508087c10 */ /* 0x000fe2000fffe005 */
[----:B------:R-:W-:Y:S02]  /*3b30*/  IMAD.U32 R5, RZ, RZ, UR24 ;  /* 0x00000018ff057e24 */ /* 0x000fe4000f8e00ff */
[----:B------:R-:W-:Y:S01]  /*3b40*/  HMMA.16816.F32.BF16 R72, R20, R6, R72 ;  /* 0x000000061448723c */ /* 0x000fe20000041848 */
[----:B------:R-:W-:Y:S01]  /*3b50*/  IMAD.U32 R7, RZ, RZ, UR20 ;  /* 0x00000014ff077e24 */ /* 0x000fe2000f8e00ff */
[----:B------:R-:W-:-:S04]  /*3b60*/  IADD3 R227, PT, PT, R8, UR24, -R227 ;  /* 0x0000001808e37c10 */ /* 0x000fc8000fffe8e3 */
[----:B------:R-:W-:Y:S02]  /*3b70*/  IADD3 R228, PT, PT, R8, 0x1, R7 ;  /* 0x0000000108e47810 */ /* 0x000fe40007ffe007 */
[----:B------:R-:W-:Y:S02]  /*3b80*/  VIMNMX R229, PT, PT, RZ, R227, !PT ;  /* 0x000000e3ffe57248 */ /* 0x000fe40007fe0100 */
[C---:B------:R-:W-:Y:S02]  /*3b90*/  VIADDMNMX R226, R228.reuse, 0x8, R5, PT ;  /* 0x00000008e4e27846 */ /* 0x040fe40003800105 */
[----:B------:R-:W-:Y:S02]  /*3ba0*/  VIMNMX R228, PT, PT, R228, UR24, PT ;  /* 0x00000018e4e47c48 */ /* 0x000fe4000bfe0100 */
[----:B------:R-:W-:Y:S01]  /*3bb0*/  VIADDMNMX R227, R227, 0x8, RZ, !PT ;  /* 0x00000008e3e37846 */ /* 0x000fe200078001ff */
        /* <DEDUP_REMOVED lines=13> */
.L_x_6376:
        /* <DEDUP_REMOVED lines=61> */
.L_x_6377:
        /* <DEDUP_REMOVED lines=28> */
.L_x_6375:
[----:B------:R-:W-:Y:S01]  /*4220*/  IMAD.SHL.U32 R0, R213, 0x2, RZ ;  /* 0x00000002d5007824 */ /* 0x000fe200078e00ff */
[----:B------:R-:W-:Y:S01]  /*4230*/  LOP3.LUT R165, R176, 0x200, R179, 0xf8, !PT ;  /* 0x00000200b0a57812 */ /* 0x000fe200078ef8b3 */
[----:B------:R-:W-:-:S03]  /*4240*/  UISETP.GT.AND UP0, UPT, UR14, UR16, UPT ;  /* 0x000000100e00728c */ /* 0x000fc6000bf04270 */
[----:B------:R-:W-:Y:S02]  /*4250*/  LOP3.LUT R0, R0, 0x6, RZ, 0xc0, !PT ;  /* 0x0000000600007812 */ /* 0x000fe400078ec0ff */
[----:B------:R-:W-:Y:S02]  /*4260*/  LEA R214, R165, UR5, 0x1 ;  /* 0x00000005a5d67c11 */ /* 0x000fe4000f8e08ff */
[----:B------:R-:W-:Y:S01]  /*4270*/  LOP3.LUT R20, R0, UR4, RZ, 0xfc, !PT ;  /* 0x0000000400147c12 */ /* 0x000fe2000f8efcff */
[----:B------:R-:W2:Y:S02]  /*4280*/  LDCU UR4, c[0x0][0x45c] ;  /* 0x00008b80ff0477ac */ /* 0x000ea40008000800 */
        /* <DEDUP_REMOVED lines=12> */
[C---:B------:R-:W-:Y:S01]  /*4350*/  VIADD R11, R20.reuse, 0x18 ;  /* 0x00000018140b7836 */ /* 0x040fe20000000000 */
[----:B------:R-:W-:Y:S01]  /*4360*/  ISETP.GE.AND P4, PT, R3, R226, PT ;  /* 0x000000e20300720c */ /* 0x000fe20003f86270 */
[C---:B-1----:R-:W-:Y:S01]  /*4370*/  VIADD R9, R20.reuse, 0x19 ;  /* 0x0000001914097836 */ /* 0x042fe20000000000 */
[----:B------:R-:W-:Y:S01]  /*4380*/  FSEL R3, R49, -INF , P2 ;  /* 0xff80000031037808 */ /* 0x000fe20001000000 */
[C---:B------:R-:W-:Y:S01]  /*4390*/  VIADD R8, R20.reuse, 0x20 ;  /* 0x0000002014087836 */ /* 0x040fe20000000000 */
        /* <DEDUP_REMOVED lines=56> */
[----:B------:R-:W-:Y:S02]  /*4720*/  FSEL R28, R28, -INF , P2 ;  /* 0xff8000001c1c7808 */ /* 0x000fe40001000000 */
        /* <DEDUP_REMOVED lines=9> */
[C---:B------:R-:W-:Y:S02]  /*47c0*/  ISETP.GE.AND P1, PT, R20.reuse, R227, PT ;  /* 0x000000e31400720c */ /* 0x040fe40003f26270 */
[C---:B------:R-:W-:Y:S01]  /*47d0*/  ISETP.GE.AND P3, PT, R20.reuse, R226, PT ;  /* 0x000000e21400720c */ /* 0x040fe20003f66270 */
[----:B------:R-:W-:Y:S01]  /*47e0*/  VIADD R20, R20, 0x39 ;  /* 0x0000003914147836 */ /* 0x000fe20000000000 */
[----:B------:R-:W-:Y:S02]  /*47f0*/  FSEL R241, R28, -INF , !P6 ;  /* 0xff8000001cf17808 */ /* 0x000fe40007000000 */
[----:B------:R-:W-:-:S02]  /*4800*/  ISETP.GE.AND P5, PT, R14, R228, PT ;  /* 0x000000e40e00720c */ /* 0x000fc40003fa6270 */
[----:B------:R-:W-:Y:S02]  /*4810*/  FSEL R25, R25, -INF , P2 ;  /* 0xff80000019197808 */ /* 0x000fe40001000000 */
[-C--:B------:R-:W-:Y:S02]  /*4820*/  ISETP.GE.AND P6, PT, R12, R228.reuse, PT ;  /* 0x000000e40c00720c */ /* 0x080fe40003fc6270 */
[----:B------:R-:W-:Y:S02]  /*4830*/  ISETP.GE.AND P2, PT, R18, R229, PT ;  /* 0x000000e51200720c */ /* 0x000fe40003f46270 */
[----:B------:R-:W-:Y:S02]  /*4840*/  FSEL R223, R25, -INF , !P5 ;  /* 0xff80000019df7808 */ /* 0x000fe40006800000 */
[----:B------:R-:W-:Y:S02]  /*4850*/  FSEL R225, R24, -INF , !P6 ;  /* 0xff80000018e17808 */ /* 0x000fe40007000000 */
[----:B------:R-:W-:-:S02]  /*4860*/  ISETP.GE.AND P5, PT, R18, R228, PT ;  /* 0x000000e41200720c */ /* 0x000fc40003fa6270 */
[----:B------:R-:W-:Y:S02]  /*4870*/  FSEL R72, R72, -INF , P2 ;  /* 0xff80000048487808 */ /* 0x000fe40001000000 */
        /* <DEDUP_REMOVED lines=19> */
[----:B------:R-:W-:Y:S01]  /*49b0*/  FSEL R17, R17, -INF , !P5 ;  /* 0xff80000011117808 */ /* 0x000fe20006800000 */
[----:B------:R-:W-:Y:S01]  /*49c0*/  LDSM.16.MT88.4 R40, [R214+0x12000] ;  /* 0x01200000d628783b */ /* 0x000fe20000004200 */
        /* <DEDUP_REMOVED lines=22> */
[----:B------:R-:W-:Y:S02]  /*4b30*/  FSEL R35, R35, -INF , P2 ;  /* 0xff80000023237808 */ /* 0x000fe40001000000 */
[C---:B------:R-:W-:Y:S02]  /*4b40*/  ISETP.GE.AND P3, PT, R6.reuse, R227, PT ;  /* 0x000000e30600720c */ /* 0x040fe40003f66270 */
[----:B------:R-:W-:Y:S02]  /*4b50*/  ISETP.GE.AND P6, PT, R6, R226, PT ;  /* 0x000000e20600720c */ /* 0x000fe40003fc6270 */
[----:B------:R-:W-:Y:S02]  /*4b60*/  FMNMX3.FTZ R4, R4, R223, R221, !PT ;  /* 0x000000df04047276 */ /* 0x000fe400078100dd */
[----:B------:R-:W-:-:S02]  /*4b70*/  FMNMX3.FTZ R6, R33, R29, R25, !PT ;  /* 0x0000001d21067276 */ /* 0x000fc40007810019 */
[----:B------:R-:W-:Y:S02]  /*4b80*/  FSEL R239, R35, -INF , !P1 ;  /* 0xff80000023ef7808 */ /* 0x000fe40004800000 */
[----:B------:R-:W-:Y:S02]  /*4b90*/  ISETP.GE.AND P1, PT, R14, R227, PT ;  /* 0x000000e30e00720c */ /* 0x000fe40003f26270 */
[----:B------:R-:W-:Y:S02]  /*4ba0*/  FMNMX.FTZ R4, R219, R4, !PT ;  /* 0x00000004db047209 */ /* 0x000fe40007810000 */
[----:B------:R-:W-:Y:S02]  /*4bb0*/  FSEL R34, R34, -INF , P5 ;  /* 0xff80000022227808 */ /* 0x000fe40002800000 */
[----:B------:R-:W-:Y:S02]  /*4bc0*/  FMNMX3.FTZ R6, R6, R21, R17, !PT ;  /* 0x0000001506067276 */ /* 0x000fe40007810011 */
[----:B------:R-:W-:-:S02]  /*4bd0*/  FSEL R9, R9, -INF , !P0 ;  /* 0xff80000009097808 */ /* 0x000fc40004000000 */
[-C--:B------:R-:W-:Y:S02]  /*4be0*/  ISETP.GE.AND P0, PT, R10, R227.reuse, PT ;  /* 0x000000e30a00720c */ /* 0x080fe40003f06270 */
[----:B------:R-:W-:Y:S02]  /*4bf0*/  FSEL R211, R27, -INF , P1 ;  /* 0xff8000001bd37808 */ /* 0x000fe40000800000 */
[----:B------:R-:W-:Y:S01]  /*4c00*/  FSEL R203, R34, -INF , !P4 ;  /* 0xff80000022cb7808 */ /* 0x000fe20006000000 */
[----:B------:R-:W1:Y:S01]  /*4c10*/  SHFL.BFLY PT, R27, R4, 0x2, 0x1f ;  /* 0x0c401f00041b7f89 */ /* 0x000e6200000e0000 */
[----:B------:R-:W-:Y:S02]  /*4c20*/  ISETP.GE.AND P2, PT, R12, R227, PT ;  /* 0x000000e30c00720c */ /* 0x000fe40003f46270 */
[----:B------:R-:W-:Y:S02]  /*4c30*/  FSEL R30, R30, -INF , P3 ;  /* 0xff8000001e1e7808 */ /* 0x000fe40001800000 */
[----:B------:R-:W-:-:S02]  /*4c40*/  FMNMX3.FTZ R6, R6, R13, R11, !PT ;  /* 0x0000000d06067276 */ /* 0x000fc4000781000b */
[----:B------:R-:W-:Y:S02]  /*4c50*/  FSEL R31, R31, -INF , P0 ;  /* 0xff8000001f1f7808 */ /* 0x000fe40000000000 */
[-C--:B------:R-:W-:Y:S02]  /*4c60*/  ISETP.GE.AND P5, PT, R10, R226.reuse, PT ;  /* 0x000000e20a00720c */ /* 0x080fe40003fa6270 */
[----:B------:R-:W-:Y:S02]  /*4c70*/  ISETP.GE.AND P4, PT, R12, R226, PT ;  /* 0x000000e20c00720c */ /* 0x000fe40003f86270 */
[----:B------:R-:W-:Y:S02]  /*4c80*/  ISETP.GE.AND P0, PT, R18, R227, PT ;  /* 0x000000e31200720c */ /* 0x000fe40003f06270 */
[----:B------:R-:W-:Y:S02]  /*4c90*/  FSEL R26, R26, -INF , P2 ;  /* 0xff8000001a1a7808 */ /* 0x000fe40001000000 */
[----:B------:R-:W-:-:S02]  /*4ca0*/  FSEL R205, R30, -INF , !P6 ;  /* 0xff8000001ecd7808 */ /* 0x000fc40007000000 */
[----:B------:R-:W-:Y:S02]  /*4cb0*/  FMNMX3.FTZ R6, R6, R9, R203, !PT ;  /* 0x0000000906067276 */ /* 0x000fe400078100cb */
        /* <DEDUP_REMOVED lines=384> */
.L_x_6379:
[----:B------:R-:W-:Y:S01]  /*64c0*/  UMOV UR7, URZ ;  /* 0x000000ff00077c82 */ /* 0x000fe20008000000 */
[----:B------:R-:W-:Y:S01]  /*64d0*/  USHF.L.U32 UR6, UR8, 0x6, URZ ;  /* 0x0000000608067899 */ /* 0x000fe200080006ff */
[----:B------:R-:W-:-:S05]  /*64e0*/  IADD3 R5, P0, PT, RZ, -UR7, RZ ;  /* 0x80000007ff057c10 */ /* 0x000fca000ff1e0ff */
[----:B------:R-:W-:-:S05]  /*64f0*/  IMAD.X R4, RZ, RZ, ~UR6, P0 ;  /* 0x80000006ff047e24 */ /* 0x000fca00080e06ff */
[----:B------:R-:W-:-:S04]  /*6500*/  SHF.R.S64 R5, R5, 0x1f, R4 ;  /* 0x0000001f05057819 */ /* 0x000fc80000001004 */
[----:B------:R-:W-:-:S04]  /*6510*/  IADD3 R232, P0, PT, R5, R232, RZ ;  /* 0x000000e805e87210 */ /* 0x000fc80007f1e0ff */
[----:B------:R-:W-:-:S09]  /*6520*/  LEA.HI.X.SX32 R233, R4, R233, 0x1, P0 ;  /* 0x000000e904e97211 */ /* 0x000fd200000f0eff */
.L_x_6380:
        /* <DEDUP_REMOVED lines=10> */
[----:B------:R-:W-:Y:S01]  /*65d0*/  LOP3.LUT R224, R178, 0x400, R179, 0xf8, !PT ;  /* 0x00000400b2e07812 */ /* 0x000fe200078ef8b3 */
[----:B------:R-:W-:Y:S01]  /*65e0*/  LDGSTS.E.BYPASS.LTC128B.128 [R166+0x14000], desc[UR22][R232.64+0x100] ;  /* 0x14000100e8a67fae */ /* 0x000fe2000b981a16 */
[----:B------:R-:W-:Y:S01]  /*65f0*/  IADD3.X R5, PT, PT, R233, UR8, RZ, P0, !PT ;  /* 0x00000008e9057c10 */ /* 0x000fe200087fe4ff */
[----:B------:R-:W-:Y:S01]  /*6600*/  UISETP.GT.AND UP0, UPT, UR14, UR16, UPT ;  /* 0x000000100e00728c */ /* 0x000fe2000bf04270 */
[----:B------:R-:W-:Y:S01]  /*6610*/  IADD3 R8, P0, PT, R4, UR6, RZ ;  /* 0x0000000604087c10 */ /* 0x000fe2000ff1e0ff */
[----:B------:R-:W-:Y:S01]  /*6620*/  LDGSTS.E.BYPASS.LTC128B.128 [R166+0x16000], desc[UR22][R232.64+0x180] ;  /* 0x16000180e8a67fae */ /* 0x000fe2000b981a16 */
[----:B------:R-:W-:Y:S01]  /*6630*/  LEA R234, R234, UR5, 0x1 ;  /* 0x00000005eaea7c11 */ /* 0x000fe2000f8e08ff */
[----:B------:R-:W-:Y:S01]  /*6640*/  VIADD R214, R224, UR5 ;  /* 0x00000005e0d67c36 */ /* 0x000fe20008000000 */
[----:B------:R-:W-:Y:S01]  /*6650*/  IADD3.X R9, PT, PT, R5, UR8, RZ, P0, !PT ;  /* 0x0000000805097c10 */ /* 0x000fe200087fe4ff */
[----:B------:R-:W-:Y:S01]  /*6660*/  LDGSTS.E.BYPASS.LTC128B.128 [R166+0x10800], desc[UR22][R4.64] ;  /* 0x1080000004a67fae */ /* 0x000fe2000b981a16 */
[----:B------:R-:W-:Y:S01]  /*6670*/  IADD3 R6, P0, PT, R8, UR6, RZ ;  /* 0x0000000608067c10 */ /* 0x000fe2000ff1e0ff */
[----:B------:R-:W-:-:S02]  /*6680*/  IMAD.IADD R217, R167, 0x1, R234 ;  /* 0x00000001a7d97824 */ /* 0x000fc400078e02ea */
        /* <DEDUP_REMOVED lines=8> */
[----:B------:R-:W-:Y:S01]  /*6710*/  IMAD.IADD R219, R197, 0x1, R234 ;  /* 0x00000001c5db7824 */ /* 0x000fe200078e02ea */
[----:B------:R-:W-:Y:S01]  /*6720*/  LDGSTS.E.BYPASS.LTC128B.128 [R166+0x13000], desc[UR22][R8.64+0x80] ;  /* 0x1300008008a67fae */ /* 0x000fe2000b981a16 */
[----:B------:R-:W-:Y:S02]  /*6730*/  IMAD.IADD R218, R214, 0x1, R197 ;  /* 0x00000001d6da7824 */ /* 0x000fe400078e02c5 */
[----:B------:R-:W-:Y:S01]  /*6740*/  IMAD.IADD R214, R167, 0x1, R214 ;  /* 0x00000001a7d67824 */ /* 0x000fe200078e02d6 */
[----:B------:R-:W-:Y:S01]  /*6750*/  LDGSTS.E.BYPASS.LTC128B.128 [R166+0x15000], desc[UR22][R8.64+0x100] ;  /* 0x1500010008a67fae */ /* 0x000fe2000b981a16 */
[----:B------:R-:W-:-:S02]  /*6760*/  IMAD.IADD R212, R197, 0x1, R217 ;  /* 0x00000001c5d47824 */ /* 0x000fc400078e02d9 */
[----:B------:R-:W-:Y:S01]  /*6770*/  IMAD.IADD R167, R197, 0x1, R214 ;  /* 0x00000001c5a77824 */ /* 0x000fe200078e02d6 */
[----:B------:R1:W-:Y:S04]  /*6780*/  LDGSTS.E.BYPASS.LTC128B.128 [R166+0x17000], desc[UR22][R8.64+0x180] ;  /* 0x1700018008a67fae */ /* 0x0003e8000b981a16 */
[----:B------:R-:W-:Y:S04]  /*6790*/  LDGSTS.E.BYPASS.LTC128B.128 [R166+0x11800], desc[UR22][R6.64] ;  /* 0x1180000006a67fae */ /* 0x000fe8000b981a16 */
[----:B------:R-:W-:Y:S04]  /*67a0*/  LDGSTS.E.BYPASS.LTC128B.128 [R166+0x13800], desc[UR22][R6.64+0x80] ;  /* 0x1380008006a67fae */ /* 0x000fe8000b981a16 */
[----:B------:R-:W-:Y:S04]  /*67b0*/  LDGSTS.E.BYPASS.LTC128B.128 [R166+0x15800], desc[UR22][R6.64+0x100] ;  /* 0x1580010006a67fae */ /* 0x000fe8000b981a16 */
[----:B------:R2:W-:Y:S04]  /*67c0*/  LDGSTS.E.BYPASS.LTC128B.128 [R166+0x17800], desc[UR22][R6.64+0x180] ;  /* 0x1780018006a67fae */ /* 0x0005e8000b981a16 */
        /* <DEDUP_REMOVED lines=277> */
.L_x_6382:
[----:B------:R-:W-:Y:S01]  /*7920*/  UMOV UR5, URZ ;  /* 0x000000ff00057c82 */ /* 0x000fe20008000000 */
[----:B------:R-:W-:Y:S01]  /*7930*/  USHF.L.U32 UR4, UR10, 0x6, URZ ;  /* 0x000000060a047899 */ /* 0x000fe200080006ff */
[----:B------:R-:W-:-:S05]  /*7940*/  IADD3 R5, P0, PT, RZ, -UR5, RZ ;  /* 0x80000005ff057c10 */ /* 0x000fca000ff1e0ff */
[----:B------:R-:W-:-:S05]  /*7950*/  IMAD.X R4, RZ, RZ, ~UR4, P0 ;  /* 0x80000004ff047e24 */ /* 0x000fca00080e06ff */
[----:B------:R-:W-:-:S04]  /*7960*/  SHF.R.S64 R5, R5, 0x1f, R4 ;  /* 0x0000001f05057819 */ /* 0x000fc80000001004 */
[----:B------:R-:W-:-:S04]  /*7970*/  IADD3 R230, P0, PT, R5, R230, RZ ;  /* 0x000000e605e67210 */ /* 0x000fc80007f1e0ff */
[----:B------:R-:W-:-:S09]  /*7980*/  LEA.HI.X.SX32 R231, R4, R231, 0x1, P0 ;  /* 0x000000e704e77211 */ /* 0x000fd200000f0eff */
.L_x_6383:
[----:B------:R-:W-:Y:S01]  /*7990*/  USHF.L.U32 UR4, UR10, 0x5, URZ ;  /* 0x000000050a047899 */ /* 0x000fe200080006ff */
[----:B------:R-:W-:Y:S01]  /*79a0*/  @!PT LDS RZ, [RZ] ;  /* 0x00000000fffff984 */ /* 0x000fe20000000800 */
[----:B------:R-:W-:Y:S01]  /*79b0*/  @!PT LDS RZ, [RZ] ;  /* 0x00000000fffff984 */ /* 0x000fe20000000800 */
[----:B------:R-:W-:Y:S01]  /*79c0*/  @!PT LDS RZ, [RZ] ;  /* 0x00000000fffff984 */ /* 0x000fe20000000800 */
[----:B------:R1:W-:Y:S01]  /*79d0*/  LDGSTS.E.BYPASS.LTC128B.128 [R166+0x8000], desc[UR22][R230.64] ;  /* 0x08000000e6a67fae */ /* 0x0003e2000b981a16 */
[----:B------:R-:W-:-:S03]  /*79e0*/  USHF.L.U64.HI UR10, UR10, 0x5, UR11 ;  /* 0x000000050a0a7899 */ /* 0x000fc6000801020b */
[----:B------:R1:W-:Y:S01]  /*79f0*/  LDGSTS.E.BYPASS.LTC128B.128 [R166+0xa000], desc[UR22][R230.64+0x80] ;  /* 0x0a000080e6a67fae */ /* 0x0003e2000b981a16 */
[----:B------:R-:W-:-:S03]  /*7a00*/  IADD3 R8, P0, PT, R230, UR4, RZ ;  /* 0x00000004e6087c10 */ /* 0x000fc6000ff1e0ff */
[----:B------:R1:W-:Y:S01]  /*7a10*/  LDGSTS.E.BYPASS.LTC128B.128 [R166+0xc000], desc[UR22][R230.64+0x100] ;  /* 0x0c000100e6a67fae */ /* 0x0003e2000b981a16 */
[----:B------:R-:W-:Y:S02]  /*7a20*/  IADD3.X R9, PT, PT, R231, UR10, RZ, P0, !PT ;  /* 0x0000000ae7097c10 */ /* 0x000fe400087fe4ff */
        /* <DEDUP_REMOVED lines=18> */
.L_x_6381:
[----:B-1----:R-:W-:Y:S01]  /*7b50*/  MOV R5, UR18 ;  /* 0x0000001200057c02 */ /* 0x002fe20008000f00 */
[----:B------:R-:W1:Y:S01]  /*7b60*/  LDCU UR4, c[0x0][0x45c] ;  /* 0x00008b80ff0477ac */ /* 0x000e620008000800 */
[----:B------:R-:W2:Y:S02]  /*7b70*/  S2UR UR6, SR_CgaCtaId ;  /* 0x00000000000679c3 */ /* 0x000ea40000008800 */
[----:B------:R-:W-:Y:S01]  /*7b80*/  LEA R12, R5, R0, 0x6 ;  /* 0x00000000050c7211 */ /* 0x000fe200078e30ff */
[----:B------:R-:W-:Y:S01]  /*7b90*/  UMOV UR5, 0x400 ;  /* 0x0000040000057882 */ /* 0x000fe20000000000 */
[----:B------:R-:W-:Y:S02]  /*7ba0*/  @UP0 UIADD3 UR18, UPT, UPT, UR18, -0x3, URZ ;  /* 0xfffffffd12120890 */ /* 0x000fe4000fffe0ff */
[C---:B------:R-:W-:Y:S02]  /*7bb0*/  IADD3 R5, PT, PT, R12.reuse, -0x80, RZ ;  /* 0xffffff800c057810 */ /* 0x040fe40007ffe0ff */
[----:B------:R-:W-:-:S02]  /*7bc0*/  IADD3 R4, PT, PT, R12, -0x7f, RZ ;  /* 0xffffff810c047810 */ /* 0x000fc40007ffe0ff */
[C---:B------:R-:W-:Y:S02]  /*7bd0*/  ISETP.GE.AND P3, PT, R5.reuse, R229, PT ;  /* 0x000000e50500720c */ /* 0x040fe40003f66270 */
[C---:B------:R-:W-:Y:S02]  /*7be0*/  ISETP.GE.AND P4, PT, R5.reuse, R227, PT ;  /* 0x000000e30500720c */ /* 0x040fe40003f86270 */
[C---:B------:R-:W-:Y:S02]  /*7bf0*/  ISETP.GE.AND P5, PT, R5.reuse, R228, PT ;  /* 0x000000e40500720c */ /* 0x040fe40003fa6270 */
        /* <DEDUP_REMOVED lines=625> */
.L_x_6378:
[----:B------:R-:W-:-:S12]  /*a310*/  UIADD3 UR18, UPT, UPT, UR14, -0x1, URZ ;  /* 0xffffffff0e127890 */ /* 0x000fd8000fffe0ff */
.L_x_6384:
        /* <DEDUP_REMOVED lines=8> */
[----:B------:R-:W-:Y:S01]  /*a3a0*/  IMAD.MOV.U32 R234, RZ, RZ, RZ ;  /* 0x000000ffffea7224 */ /* 0x000fe200078e00ff */
[----:B------:R-:W-:Y:S01]  /*a3b0*/  UISETP.NE.AND.EX UP0, UPT, UR13, URZ, UPT, UP0 ;  /* 0x000000ff0d00728c */ /* 0x000fe2000bf05300 */
[----:B------:R-:W-:Y:S01]  /*a3c0*/  IMAD.U32 R235, RZ, RZ, UR11 ;  /* 0x0000000bffeb7e24 */ /* 0x000fe2000f8e00ff */
[----:B------:R-:W-:Y:S01]  /*a3d0*/  SEL R3, R3, 0xffffffe0, !P0 ;  /* 0xffffffe003037807 */ /* 0x000fe20004000000 */
[----:B------:R-:W-:Y:S01]  /*a3e0*/  UMOV UR10, 0x400 ;  /* 0x00000400000a7882 */ /* 0x000fe20000000000 */
[----:B------:R-:W-:Y:S01]  /*a3f0*/  IADD3 R225, PT, PT, R214, 0x10000, RZ ;  /* 0x00010000d6e17810 */ /* 0x000fe20007ffe0ff */
[----:B------:R-:W-:Y:S01]  /*a400*/  UIADD3 UR12, UPT, UPT, UR18, 0x1, URZ ;  /* 0x00000001120c7890 */ /* 0x000fe2000fffe0ff */
[----:B------:R-:W-:Y:S01]  /*a410*/  LOP3.LUT R235, R235, 0x20, R0, 0xfe, !PT ;  /* 0x00000020ebeb7812 */ /* 0x000fe200078efe00 */
[----:B------:R-:W2:Y:S01]  /*a420*/  LDCU UR4, c[0x0][0x45c] ;  /* 0x00008b80ff0477ac */ /* 0x000ea20008000800 */
[----:B------:R-:W-:-:S02]  /*a430*/  MOV R0, R164 ;  /* 0x000000a400007202 */ /* 0x000fc40000000f00 */
[----:B------:R-:W-:Y:S01]  /*a440*/  PLOP3.LUT P3, PT, PT, PT, UP0, 0x80, 0x8 ;  /* 0x000000000008781c */ /* 0x000fe20003f6f008 */
[----:B------:R-:W3:Y:S01]  /*a450*/  LDCU.64 UR6, c[0x0][0x3a0] ;  /* 0x00007400ff0677ac */ /* 0x000ee20008000a00 */
[----:B------:R-:W-:Y:S01]  /*a460*/  IADD3 R212, PT, PT, R214, R3, RZ ;  /* 0x00000003d6d47210 */ /* 0x000fe20007ffe0ff */
[----:B------:R-:W4:Y:S01]  /*a470*/  LDCU.64 UR8, c[0x0][0x3a8] ;  /* 0x00007500ff0877ac */ /* 0x000f220008000a00 */
[----:B------:R-:W-:Y:S02]  /*a480*/  UIADD3 UR13, UPT, UPT, UR11, 0x40, URZ ;  /* 0x000000400b0d7890 */ /* 0x000fe4000fffe0ff */
[----:B-1----:R-:W-:-:S12]  /*a490*/  ULEA UR5, UR5, UR10, 0x18 ;  /* 0x0000000a05057291 */ /* 0x002fd8000f8ec0ff */
.L_x_6389:
        /* <DEDUP_REMOVED lines=9> */
[C---:B------:R-:W-:Y:S02]  /*a530*/  IMAD.SHL.U32 R3, R213.reuse, 0x8, RZ ;  /* 0x00000008d5037824 */ /* 0x040fe400078e00ff */
[----:B------:R-:W-:Y:S02]  /*a540*/  @!P3 IMAD.X R8, RZ, RZ, ~R8, P0 ;  /* 0x000000ffff08b224 */ /* 0x000fe400000e0e08 */
[C---:B------:R-:W-:Y:S01]  /*a550*/  IMAD.SHL.U32 R168, R213.reuse, 0x40, RZ ;  /* 0x00000040d5a87824 */ /* 0x040fe200078e00ff */
[--C-:B------:R-:W-:Y:S01]  /*a560*/  LOP3.LUT R6, R6, 0x1f8, R3.reuse, 0x78, !PT ;  /* 0x000001f806067812 */ /* 0x100fe200078e7803 */
[----:B------:R-:W-:Y:S01]  /*a570*/  IMAD.SHL.U32 R210, R213, 0x20, RZ ;  /* 0x00000020d5d27824 */ /* 0x000fe200078e00ff */
[----:B------:R-:W-:Y:S02]  /*a580*/  @!P3 SHF.R.S64 R7, R7, 0x1f, R8 ;  /* 0x0000001f0707b819 */ /* 0x000fe40000001008 */
[----:B------:R-:W-:Y:S02]  /*a590*/  LOP3.LUT R4, R168, 0x1c0, RZ, 0xc0, !PT ;  /* 0x000001c0a8047812 */ /* 0x000fe400078ec0ff */
[----:B------:R-:W-:Y:S02]  /*a5a0*/  @!P3 IADD3 R232, P0, PT, R232, R7, RZ ;  /* 0x00000007e8e8b210 */ /* 0x000fe40007f1e0ff */
[----:B------:R-:W-:Y:S01]  /*a5b0*/  LOP3.LUT R243, R6, 0x1e00, R3, 0xf8, !PT ;  /* 0x00001e0006f37812 */ /* 0x000fe200078ef803 */
[----:B------:R-:W-:Y:S01]  /*a5c0*/  IMAD.MOV.U32 R6, RZ, RZ, R233 ;  /* 0x000000ffff067224 */ /* 0x000fe200078e00e9 */
[----:B------:R-:W-:Y:S02]  /*a5d0*/  LOP3.LUT R165, R4, 0x38, R3, 0xf8, !PT ;  /* 0x0000003804a57812 */ /* 0x000fe400078ef803 */
        /* <DEDUP_REMOVED lines=64> */
.L_x_6386:
[----:B------:R-:W-:Y:S01]  /*a9e0*/  LEA R243, R243, UR5, 0x1 ;  /* 0x00000005f3f37c11 */ /* 0x000fe2000f8e08ff */
[----:B------:R-:W-:Y:S01]  /*a9f0*/  IMAD.SHL.U32 R209, R208, 0x20, RZ ;  /* 0x00000020d0d17824 */ /* 0x000fe200078e00ff */
[----:B------:R-:W-:Y:S01]  /*aa00*/  LOP3.LUT R215, R210, 0x7c00, RZ, 0xc0, !PT ;  /* 0x00007c00d2d77812 */ /* 0x000fe200078ec0ff */
[----:B------:R-:W-:Y:S01]  /*aa10*/  IMAD.MOV.U32 R217, RZ, RZ, 0x20 ;  /* 0x00000020ffd97424 */ /* 0x000fe200078e00ff */
[----:B------:R-:W-:Y:S01]  /*aa20*/  SHF.L.U64.HI R208, R208, 0x5, R211 ;  /* 0x00000005d0d07819 */ /* 0x000fe200000102d3 */
[----:B------:R-:W-:Y:S01]  /*aa30*/  @!PT LDS RZ, [RZ] ;  /* 0x00000000fffff984 */ /* 0x000fe20000000800 */
[----:B------:R-:W-:Y:S01]  /*aa40*/  @!PT LDS RZ, [RZ] ;  /* 0x00000000fffff984 */ /* 0x000fe20000000800 */
[----:B------:R-:W-:Y:S01]  /*aa50*/  @!PT LDS RZ, [RZ] ;  /* 0x00000000fffff984 */ /* 0x000fe20000000800 */
[----:B------:R-:W-:Y:S01]  /*aa60*/  LDGSTS.E.BYPASS.LTC128B.128 [R243+0x10000], desc[UR22][R232.64] ;  /* 0x10000000e8f37fae */ /* 0x000fe2000b981a16 */
[C---:B------:R-:W-:Y:S01]  /*aa70*/  IADD3 R210, P0, PT, R209.reuse, R232, RZ ;  /* 0x000000e8d1d27210 */ /* 0x040fe20007f1e0ff */
[----:B------:R-:W-:Y:S01]  /*aa80*/  UIADD3 UR12, UPT, UPT, UR12, -0x1, URZ ;  /* 0xffffffff0c0c7890 */ /* 0x000fe2000fffe0ff */
[----:B------:R-:W-:Y:S01]  /*aa90*/  SHF.R.U32.HI R216, RZ, 0x1, R213 ;  /* 0x00000001ffd87819 */ /* 0x000fe200000116d5 */
[----:B------:R-:W-:Y:S01]  /*aaa0*/  LDGSTS.E.BYPASS.LTC128B.128 [R243+0x12000], desc[UR22][R232.64+0x80] ;  /* 0x12000080e8f37fae */ /* 0x000fe2000b981a16 */
[----:B------:R-:W-:Y:S01]  /*aab0*/  IADD3 R246, P1, PT, R209, R210, RZ ;  /* 0x000000d2d1f67210 */ /* 0x000fe20007f3e0ff */
[C---:B------:R-:W-:Y:S01]  /*aac0*/  IMAD.X R211, R208.reuse, 0x1, R233, P0 ;  /* 0x00000001d0d37824 */ /* 0x040fe200000e06e9 */
        /* <DEDUP_REMOVED lines=21> */
[----:B------:R1:W-:Y:S01]  /*ac20*/  LDGSTS.E.BYPASS.LTC128B.128 [R243+0x16800], desc[UR22][R210.64+0x180] ;  /* 0x16800180d2f37fae */ /* 0x0003e2000b981a16 */
[----:B------:R-:W-:Y:S02]  /*ac30*/  IMAD.MOV.U32 R3, RZ, RZ, 0x40 ;  /* 0x00000040ff037424 */ /* 0x000fe400078e00ff */
[C---:B------:R-:W-:Y:S01]  /*ac40*/  IMAD.IADD R222, R224.reuse, 0x1, R217 ;  /* 0x00000001e0de7824 */ /* 0x040fe200078e02d9 */
[----:B------:R2:W-:Y:S01]  /*ac50*/  LDGSTS.E.BYPASS.LTC128B.128 [R243+0x11000], desc[UR22][R246.64] ;  /* 0x11000000f6f37fae */ /* 0x0005e2000b981a16 */
[--C-:B------:R-:W-:Y:S01]  /*ac60*/  IMAD.IADD R221, R217, 0x1, R218.reuse ;  /* 0x00000001d9dd7824 */ /* 0x100fe200078e02da */
[----:B------:R-:W-:Y:S02]  /*ac70*/  SEL R3, R3, 0xffffffc0, !P2 ;  /* 0xffffffc003037807 */ /* 0x000fe40005000000 */
[----:B------:R2:W-:Y:S03]  /*ac80*/  LDGSTS.E.BYPASS.LTC128B.128 [R243+0x13000], desc[UR22][R246.64+0x80] ;  /* 0x13000080f6f37fae */ /* 0x0005e6000b981a16 */
[----:B------:R-:W-:Y:S01]  /*ac90*/  IMAD.IADD R220, R224, 0x1, R3 ;  /* 0x00000001e0dc7824 */ /* 0x000fe200078e0203 */
[----:B------:R2:W-:Y:S01]  /*aca0*/  LDGSTS.E.BYPASS.LTC128B.128 [R243+0x15000], desc[UR22][R246.64+0x100] ;  /* 0x15000100f6f37fae */ /* 0x0005e2000b981a16 */
[----:B------:R-:W-:Y:S02]  /*acb0*/  IMAD.IADD R218, R3, 0x1, R218 ;  /* 0x0000000103da7824 */ /* 0x000fe400078e02da */
[C---:B------:R-:W-:Y:S01]  /*acc0*/  IMAD.IADD R219, R217.reuse, 0x1, R220 ;  /* 0x00000001d9db7824 */ /* 0x040fe200078e02dc */
[----:B------:R2:W-:Y:S01]  /*acd0*/  LDGSTS.E.BYPASS.LTC128B.128 [R243+0x17000], desc[UR22][R246.64+0x180] ;  /* 0x17000180f6f37fae */ /* 0x0005e2000b981a16 */
[----:B------:R-:W-:Y:S03]  /*ace0*/  IMAD.IADD R3, R217, 0x1, R218 ;  /* 0x00000001d9037824 */ /* 0x000fe600078e02da */
        /* <DEDUP_REMOVED lines=13> */
[----:B------:R-:W-:Y:S04]  /*adc0*/  LDSM.16.M88.4 R196, [R220] ;  /* 0x00000000dcc4783b */ /* 0x000fe80000000200 */
[----:B------:R-:W-:Y:S01]  /*add0*/  LDSM.16.M88.4 R200, [R218+0x8000] ;  /* 0x00800000dac8783b */ /* 0x000fe20000000200 */
[C---:B-----5:R-:W-:Y:S03]  /*ade0*/  HMMA.16816.F32.BF16 R4, R164.reuse, R168, RZ ;  /* 0x000000a8a404723c */ /* 0x060fe600000418ff */
[----:B------:R-:W-:Y:S04]  /*adf0*/  LDSM.16.M88.4 R204, [R218+0x8800] ;  /* 0x00880000dacc783b */ /* 0x000fe80000000200 */
[----:B-1----:R-:W-:Y:S01]  /*ae00*/  LDSM.16.M88.4 R208, [R223+UR5+0xe000] ;  /* 0x00e00005dfd0783b */ /* 0x002fe20008000200 */
[C---:B------:R-:W-:Y:S03]  /*ae10*/  HMMA.16816.F32.BF16 R8, R164.reuse, R170, RZ ;  /* 0x000000aaa408723c */ /* 0x040fe600000418ff */
[----:B------:R-:W1:Y:S05]  /*ae20*/  LDSM.16.M88.4 R168, [R221+0x9000] ;  /* 0x00900000dda8783b */ /* 0x000e6a0000000200 */
[C---:B---3--:R-:W-:Y:S08]  /*ae30*/  HMMA.16816.F32.BF16 R12, R164.reuse, R172, RZ ;  /* 0x000000aca40c723c */ /* 0x048ff000000418ff */
[C---:B------:R-:W-:Y:S01]  /*ae40*/  HMMA.16816.F32.BF16 R16, R164.reuse, R174, RZ ;  /* 0x000000aea410723c */ /* 0x040fe200000418ff */
[----:B------:R-:W3:Y:S07]  /*ae50*/  LDSM.16.M88.4 R172, [R221+0x9800] ;  /* 0x00980000ddac783b */ /* 0x000eee0000000200 */
[C---:B----4-:R-:W-:Y:S08]  /*ae60*/  HMMA.16816.F32.BF16 R20, R164.reuse, R176, RZ ;  /* 0x000000b0a414723c */ /* 0x050ff000000418ff */
[C---:B------:R-:W-:Y:S01]  /*ae70*/  HMMA.16816.F32.BF16 R24, R164.reuse, R178, RZ ;  /* 0x000000b2a418723c */ /* 0x040fe200000418ff */
[----:B------:R-:W-:Y:S07]  /*ae80*/  LDSM.16.M88.4 R176, [R218+0x9800] ;  /* 0x00980000dab0783b */ /* 0x000fee0000000200 */
[C---:B--2---:R-:W-:Y:S08]  /*ae90*/  HMMA.16816.F32.BF16 R28, R164.reuse, R180, RZ ;  /* 0x000000b4a41c723c */ /* 0x044ff000000418ff */
[----:B------:R-:W-:Y:S01]  /*aea0*/  HMMA.16816.F32.BF16 R32, R164, R182, RZ ;  /* 0x000000b6a420723c */ /* 0x000fe200000418ff */
[----:B------:R-:W2:Y:S04]  /*aeb0*/  LDSM.16.M88.4 R164, [R218+0x9000] ;  /* 0x00900000daa4783b */ /* 0x000ea80000000200 */
        /* <DEDUP_REMOVED lines=23> */
[C---:B------:R-:W-:Y:S08]  /*b030*/  HMMA.16816.F32.BF16 R28, R196.reuse, R176, R28 ;  /* 0x000000b0c41c723c */ /* 0x040ff0000004181c */
[----:B------:R-:W-:Y:S01]  /*b040*/  HMMA.16816.F32.BF16 R32, R196, R178, R32 ;  /* 0x000000b2c420723c */ /* 0x000fe20000041820 */
[----:B------:R-:W2:Y:S04]  /*b050*/  LDSM.16.M88.4 R176, [R223+UR5+0xb800] ;  /* 0x00b80005dfb0783b */ /* 0x000ea80008000200 */
        /* <DEDUP_REMOVED lines=26> */
[----:B------:R-:W2:Y:S03]  /*b200*/  LDSM.16.M88.4 R184, [R218+0xb000] ;  /* 0x00b00000dab8783b */ /* 0x000ea60000000200 */
        /* <DEDUP_REMOVED lines=213> */
.L_x_6388:
        /* <DEDUP_REMOVED lines=28> */
.L_x_6387:
[C---:B------:R-:W-:Y:S01]  /*c120*/  IADD3 R171, PT, PT, R235.reuse, -0x20, RZ ;  /* 0xffffffe0ebab7810 */ /* 0x040fe20007ffe0ff */
[----:B------:R-:W-:Y:S01]  /*c130*/  UISETP.GT.AND UP0, UPT, UR12, UR16, UPT ;  /* 0x000000100c00728c */ /* 0x000fe2000bf04270 */
[----:B-1----:R-:W-:Y:S01]  /*c140*/  IADD3 R168, PT, PT, R235, -0x1f, RZ ;  /* 0xffffffe1eba87810 */ /* 0x002fe20007ffe0ff */
[----:B------:R-:W-:Y:S01]  /*c150*/  UIADD3 UR13, UPT, UPT, UR13, -0x40, URZ ;  /* 0xffffffc00d0d7890 */ /* 0x000fe2000fffe0ff */
[-C--:B------:R-:W-:Y:S02]  /*c160*/  ISETP.GE.AND P5, PT, R171, R229.reuse, PT ;  /* 0x000000e5ab00720c */ /* 0x080fe40003fa6270 */
[C---:B------:R-:W-:Y:S02]  /*c170*/  ISETP.GE.AND P4, PT, R168.reuse, R229, PT ;  /* 0x000000e5a800720c */ /* 0x040fe40003f86270 */
[C---:B------:R-:W-:Y:S02]  /*c180*/  IADD3 R165, PT, PT, R235.reuse, -0x18, RZ ;  /* 0xffffffe8eba57810 */ /* 0x040fe40007ffe0ff */
[----:B------:R-:W-:Y:S02]  /*c190*/  IADD3 R164, PT, PT, R235, -0x17, RZ ;  /* 0xffffffe9eba47810 */ /* 0x000fe40007ffe0ff */
[-C--:B------:R-:W-:Y:S02]  /*c1a0*/  ISETP.GE.AND P0, PT, R168, R227.reuse, PT ;  /* 0x000000e3a800720c */ /* 0x080fe40003f06270 */
[----:B------:R-:W-:Y:S02]  /*c1b0*/  ISETP.GE.AND P1, PT, R171, R227, PT ;  /* 0x000000e3ab00720c */ /* 0x000fe40003f26270 */
[----:B------:R-:W-:Y:S02]  /*c1c0*/  FSEL R169, R4, -INF , P5 ;  /* 0xff80000004a97808 */ /* 0x000fe40002800000 */
[----:B------:R-:W-:Y:S02]  /*c1d0*/  FSEL R167, R5, -INF , P4 ;  /* 0xff80000005a77808 */ /* 0x000fe40002000000 */
[-C--:B------:R-:W-:Y:S02]  /*c1e0*/  ISETP.GE.AND P5, PT, R165, R229.reuse, PT ;  /* 0x000000e5a500720c */ /* 0x080fe40003fa6270 */
[----:B------:R-:W-:Y:S02]  /*c1f0*/  ISETP.GE.AND P4, PT, R164, R229, PT ;  /* 0x000000e5a400720c */ /* 0x000fe40003f86270 */
[----:B------:R-:W-:Y:S02]  /*c200*/  FSEL R6, R6, -INF , P1 ;  /* 0xff80000006067808 */ /* 0x000fe40000800000 */
[----:B------:R-:W-:Y:S02]  /*c210*/  FSEL R5, R7, -INF , P0 ;  /* 0xff80000007057808 */ /* 0x000fe40000000000 */
[-C--:B------:R-:W-:Y:S02]  /*c220*/  ISETP.GE.AND P0, PT, R164, R227.reuse, PT ;  /* 0x000000e3a400720c */ /* 0x080fe40003f06270 */
[----:B------:R-:W-:Y:S02]  /*c230*/  ISETP.GE.AND P1, PT, R165, R227, PT ;  /* 0x000000e3a500720c */ /* 0x000fe40003f26270 */
[C---:B------:R-:W-:Y:S02]  /*c240*/  IADD3 R170, PT, PT, R235.reuse, -0x10, RZ ;  /* 0xfffffff0ebaa7810 */ /* 0x040fe40007ffe0ff */
[----:B------:R-:W-:Y:S02]  /*c250*/  IADD3 R166, PT, PT, R235, -0xf, RZ ;  /* 0xfffffff1eba67810 */ /* 0x000fe40007ffe0ff */
[----:B------:R-:W-:Y:S02]  /*c260*/  FSEL R173, R8, -INF , P5 ;  /* 0xff80000008ad7808 */ /* 0x000fe40002800000 */
[----:B------:R-:W-:Y:S02]  /*c270*/  FSEL R8, R9, -INF , P4 ;  /* 0xff80000009087808 */ /* 0x000fe40002000000 */
[----:B------:R-:W-:Y:S02]  /*c280*/  FSEL R9, R10, -INF , P1 ;  /* 0xff8000000a097808 */ /* 0x000fe40000800000 */
[----:B------:R-:W-:Y:S02]  /*c290*/  FSEL R7, R11, -INF , P0 ;  /* 0xff8000000b077808 */ /* 0x000fe40000000000 */
[C---:B------:R-:W-:Y:S02]  /*c2a0*/  ISETP.GE.AND P5, PT, R170.reuse, R229, PT ;  /* 0x000000e5aa00720c */ /* 0x040fe40003fa6270 */
[-C--:B------:R-:W-:Y:S02]  /*c2b0*/  ISETP.GE.AND P1, PT, R170, R227.reuse, PT ;  /* 0x000000e3aa00720c */ /* 0x080fe40003f26270 */
[C---:B------:R-:W-:Y:S02]  /*c2c0*/  ISETP.GE.AND P0, PT, R166.reuse, R227, PT ;  /* 0x000000e3a600720c */ /* 0x040fe40003f06270 */
[C---:B------:R-:W-:Y:S02]  /*c2d0*/  IADD3 R3, PT, PT, R235.reuse, -0x7, RZ ;  /* 0xfffffff9eb037810 */ /* 0x040fe40007ffe0ff */
[----:B------:R-:W-:Y:S02]  /*c2e0*/  IADD3 R4, PT, PT, R235, -0x8, RZ ;  /* 0xfffffff8eb047810 */ /* 0x000fe40007ffe0ff */
[----:B------:R-:W-:Y:S02]  /*c2f0*/  ISETP.GE.AND P4, PT, R166, R229, PT ;  /* 0x000000e5a600720c */ /* 0x000fe40003f86270 */
[----:B------:R-:W-:Y:S02]  /*c300*/  FSEL R194, R12, -INF , P5 ;  /* 0xff8000000cc27808 */ /* 0x000fe40002800000 */
[----:B------:R-:W-:Y:S02]  /*c310*/  FSEL R197, R14, -INF , P1 ;  /* 0xff8000000ec57808 */ /* 0x000fe40000800000 */
[----:B------:R-:W-:Y:S02]  /*c320*/  FSEL R15, R15, -INF , P0 ;  /* 0xff8000000f0f7808 */ /* 0x000fe40000000000 */
[----:B------:R-:W-:Y:S02]  /*c330*/  ISETP.GE.AND P0, PT, R3, R227, PT ;  /* 0x000000e30300720c */ /* 0x000fe40003f06270 */
[----:B------:R-:W-:Y:S02]  /*c340*/  FSEL R192, R13, -INF , P4 ;  /* 0xff8000000dc07808 */ /* 0x000fe40002000000 */
[C---:B------:R-:W-:Y:S02]  /*c350*/  ISETP.GE.AND P5, PT, R4.reuse, R229, PT ;  /* 0x000000e50400720c */ /* 0x040fe40003fa6270 */
[----:B------:R-:W-:Y:S02]  /*c360*/  ISETP.GE.AND P1, PT, R4, R227, PT ;  /* 0x000000e30400720c */ /* 0x000fe40003f26270 */
[-C--:B------:R-:W-:Y:S02]  /*c370*/  ISETP.GE.AND P4, PT, R3, R229.reuse, PT ;  /* 0x000000e50300720c */ /* 0x080fe40003f86270 */
[----:B------:R-:W-:Y:S02]  /*c380*/  FSEL R174, R16, -INF , P5 ;  /* 0xff80000010ae7808 */ /* 0x000fe40002800000 */
[----:B------:R-:W-:Y:S02]  /*c390*/  FSEL R18, R18, -INF , P1 ;  /* 0xff80000012127808 */ /* 0x000fe40000800000 */
[----:B------:R-:W-:Y:S02]  /*c3a0*/  FSEL R19, R19, -INF , P0 ;  /* 0xff80000013137808 */ /* 0x000fe40000000000 */
[----:B------:R-:W-:Y:S02]  /*c3b0*/  ISETP.GE.AND P6, PT, R171, R228, PT ;  /* 0x000000e4ab00720c */ /* 0x000fe40003fc6270 */
[----:B------:R-:W-:Y:S02]  /*c3c0*/  FSEL R172, R17, -INF , P4 ;  /* 0xff80000011ac7808 */ /* 0x000fe40002000000 */
[----:B------:R-:W-:Y:S02]  /*c3d0*/  ISETP.GE.AND P5, PT, R171, R226, PT ;  /* 0x000000e2ab00720c */ /* 0x000fe40003fa6270 */
[C---:B------:R-:W-:Y:S02]  /*c3e0*/  ISETP.GE.AND P1, PT, R235.reuse, R229, PT ;  /* 0x000000e5eb00720c */ /* 0x040fe40003f26270 */
[CC--:B------:R-:W-:Y:S02]  /*c3f0*/  ISETP.GE.AND P0, PT, R235.reuse, R227.reuse, PT ;  /* 0x000000e3eb00720c */ /* 0x0c0fe40003f06270 */
[C---:B------:R-:W-:Y:S02]  /*c400*/  IADD3 R171, PT, PT, R235.reuse, 0x1, RZ ;  /* 0x00000001ebab7810 */ /* 0x040fe40007ffe0ff */
[----:B------:R-:W-:Y:S02]  /*c410*/  IADD3 R17, PT, PT, R235, 0x8, RZ ;  /* 0x00000008eb117810 */ /* 0x000fe40007ffe0ff */
[----:B------:R-:W-:Y:S02]  /*c420*/  FSEL R206, R20, -INF , P1 ;  /* 0xff80000014ce7808 */ /* 0x000fe40000800000 */
[----:B------:R-:W-:Y:S02]  /*c430*/  FSEL R207, R22, -INF , P0 ;  /* 0xff80000016cf7808 */ /* 0x000fe40000000000 */
[----:B------:R-:W-:Y:S02]  /*c440*/  ISETP.GE.AND P1, PT, R171, R227, PT ;  /* 0x000000e3ab00720c */ /* 0x000fe40003f26270 */
[-C--:B------:R-:W-:Y:S02]  /*c450*/  ISETP.GE.AND P0, PT, R17, R229.reuse, PT ;  /* 0x000000e51100720c */ /* 0x080fe40003f06270 */
[----:B------:R-:W-:Y:S02]  /*c460*/  IADD3 R16, PT, PT, R235, 0x9, RZ ;  /* 0x00000009eb107810 */ /* 0x000fe40007ffe0ff */
[----:B------:R-:W-:Y:S02]  /*c470*/  ISETP.GE.AND P4, PT, R171, R229, PT ;  /* 0x000000e5ab00720c */ /* 0x000fe40003f86270 */
[----:B------:R-:W-:Y:S02]  /*c480*/  FSEL R23, R23, -INF , P1 ;  /* 0xff80000017177808 */ /* 0x000fe40000800000 */
[----:B------:R-:W-:Y:S02]  /*c490*/  FSEL R24, R24, -INF , P0 ;  /* 0xff80000018187808 */ /* 0x000fe40000000000 */
[----:B------:R-:W-:Y:S02]  /*c4a0*/  FSEL R204, R21, -INF , P4 ;  /* 0xff80000015cc7808 */ /* 0x000fe40002000000 */
[-C--:B------:R-:W-:Y:S02]  /*c4b0*/  ISETP.GE.AND P1, PT, R17, R227.reuse, PT ;  /* 0x000000e31100720c */ /* 0x080fe40003f26270 */
[----:B------:R-:W-:Y:S02]  /*c4c0*/  ISETP.GE.AND P0, PT, R16, R227, PT ;  /* 0x000000e31000720c */ /* 0x000fe40003f06270 */
[C---:B------:R-:W-:Y:S02]  /*c4d0*/  IADD3 R21, PT, PT, R235.reuse, 0x10, RZ ;  /* 0x00000010eb157810 */ /* 0x040fe40007ffe0ff */
[----:B------:R-:W-:Y:S02]  /*c4e0*/  IADD3 R22, PT, PT, R235, 0x11, RZ ;  /* 0x00000011eb167810 */ /* 0x000fe40007ffe0ff */
[----:B------:R-:W-:Y:S02]  /*c4f0*/  FSEL R26, R26, -INF , P1 ;  /* 0xff8000001a1a7808 */ /* 0x000fe40000800000 */
[----:B------:R-:W-:Y:S02]  /*c500*/  FSEL R27, R27, -INF , P0 ;  /* 0xff8000001b1b7808 */ /* 0x000fe40000000000 */
[-C--:B------:R-:W-:Y:S02]  /*c510*/  ISETP.GE.AND P0, PT, R21, R229.reuse, PT ;  /* 0x000000e51500720c */ /* 0x080fe40003f06270 */
[-C--:B------:R-:W-:Y:S02]  /*c520*/  ISETP.GE.AND P1, PT, R22, R229.reuse, PT ;  /* 0x000000e51600720c */ /* 0x080fe40003f26270 */
[----:B------:R-:W-:Y:S02]  /*c530*/  IADD3 R20, PT, PT, R235, 0x19, RZ ;  /* 0x00000019eb147810 */ /* 0x000fe40007ffe0ff */
[----:B------:R-:W-:Y:S02]  /*c540*/  ISETP.GE.AND P4, PT, R16, R229, PT ;  /* 0x000000e51000720c */ /* 0x000fe40003f86270 */
[----:B------:R-:W-:Y:S02]  /*c550*/  FSEL R28, R28, -INF , P0 ;  /* 0xff8000001c1c7808 */ /* 0x000fe40000000000 */
[----:B------:R-:W-:Y:S02]  /*c560*/  FSEL R29, R29, -INF , P1 ;  /* 0xff8000001d1d7808 */ /* 0x000fe40000800000 */
[----:B------:R-:W-:Y:S02]  /*c570*/  ISETP.GE.AND P0, PT, R22, R227, PT ;  /* 0x000000e31600720c */ /* 0x000fe40003f06270 */
[C---:B------:R-:W-:Y:S02]  /*c580*/  ISETP.GE.AND P1, PT, R20.reuse, R229, PT ;  /* 0x000000e51400720c */ /* 0x040fe40003f26270 */
[----:B------:R-:W-:Y:S02]  /*c590*/  IADD3 R13, PT, PT, R235, 0x18, RZ ;  /* 0x00000018eb0d7810 */ /* 0x000fe40007ffe0ff */
[----:B------:R-:W-:Y:S02]  /*c5a0*/  FSEL R25, R25, -INF , P4 ;  /* 0xff80000019197808 */ /* 0x000fe40002000000 */
[-C--:B------:R-:W-:Y:S02]  /*c5b0*/  ISETP.GE.AND P4, PT, R21, R227.reuse, PT ;  /* 0x000000e31500720c */ /* 0x080fe40003f86270 */
[----:B------:R-:W-:Y:S02]  /*c5c0*/  FSEL R31, R31, -INF , P0 ;  /* 0xff8000001f1f7808 */ /* 0x000fe40000000000 */
[----:B------:R-:W-:Y:S02]  /*c5d0*/  FSEL R33, R33, -INF , P1 ;  /* 0xff80000021217808 */ /* 0x000fe40000800000 */
[-C--:B------:R-:W-:Y:S02]  /*c5e0*/  ISETP.GE.AND P0, PT, R20, R227.reuse, PT ;  /* 0x000000e31400720c */ /* 0x080fe40003f06270 */
[C---:B------:R-:W-:Y:S02]  /*c5f0*/  ISETP.GE.AND P1, PT, R13.reuse, R227, PT ;  /* 0x000000e30d00720c */ /* 0x040fe40003f26270 */
[----:B------:R-:W-:Y:S02]  /*c600*/  FSEL R30, R30, -INF , P4 ;  /* 0xff8000001e1e7808 */ /* 0x000fe40002000000 */
[----:B------:R-:W-:Y:S02]  /*c610*/  ISETP.GE.AND P4, PT, R13, R229, PT ;  /* 0x000000e50d00720c */ /* 0x000fe40003f86270 */
[----:B------:R-:W-:Y:S02]  /*c620*/  FSEL R35, R35, -INF , P0 ;  /* 0xff80000023237808 */ /* 0x000fe40000000000 */
[----:B------:R-:W-:Y:S02]  /*c630*/  FSEL R34, R34, -INF , P1 ;  /* 0xff80000022227808 */ /* 0x000fe40000800000 */
[----:B------:R-:W-:Y:S02]  /*c640*/  FSEL R11, R6, -INF , !P5 ;  /* 0xff800000060b7808 */ /* 0x000fe40006800000 */
[-C--:B------:R-:W-:Y:S02]  /*c650*/  ISETP.GE.AND P1, PT, R168, R228.reuse, PT ;  /* 0x000000e4a800720c */ /* 0x080fe40003f26270 */
[----:B------:R-:W-:Y:S02]  /*c660*/  ISETP.GE.AND P5, PT, R166, R228, PT ;  /* 0x000000e4a600720c */ /* 0x000fe40003fa6270 */
[C---:B------:R-:W-:Y:S02]  /*c670*/  ISETP.GE.AND P0, PT, R235.reuse, R226, PT ;  /* 0x000000e2eb00720c */ /* 0x040fe40003f06270 */
[----:B------:R-:W-:Y:S02]  /*c680*/  FSEL R32, R32, -INF , P4 ;  /* 0xff80000020207808 */ /* 0x000fe40002000000 */
[-C--:B------:R-:W-:Y:S02]  /*c690*/  ISETP.GE.AND P4, PT, R235, R228.reuse, PT ;  /* 0x000000e4eb00720c */ /* 0x080fe40003f86270 */
[----:B------:R-:W-:Y:S02]  /*c6a0*/  FSEL R12, R167, -INF , !P1 ;  /* 0xff800000a70c7808 */ /* 0x000fe40004800000 */
[----:B------:R-:W-:Y:S02]  /*c6b0*/  FSEL R192, R192, -INF , !P5 ;  /* 0xff800000c0c07808 */ /* 0x000fe40006800000 */
[----:B------:R-:W-:Y:S02]  /*c6c0*/  FSEL R207, R207, -INF , !P0 ;  /* 0xff800000cfcf7808 */ /* 0x000fe40004000000 */
[----:B------:R-:W-:Y:S02]  /*c6d0*/  FSEL R14, R169, -INF , !P6 ;  /* 0xff800000a90e7808 */ /* 0x000fe40007000000 */
[-C--:B------:R-:W-:Y:S02]  /*c6e0*/  ISETP.GE.AND P5, PT, R4, R228.reuse, PT ;  /* 0x000000e40400720c */ /* 0x080fe40003fa6270 */
[C---:B------:R-:W-:Y:S02]  /*c6f0*/  ISETP.GE.AND P0, PT, R165.reuse, R228, PT ;  /* 0x000000e4a500720c */ /* 0x040fe40003f06270 */
[----:B------:R-:W-:Y:S02]  /*c700*/  ISETP.GE.AND P1, PT, R165, R226, PT ;  /* 0x000000e2a500720c */ /* 0x000fe40003f26270 */
[----:B------:R-:W-:Y:S02]  /*c710*/  ISETP.GE.AND P6, PT, R164, R228, PT ;  /* 0x000000e4a400720c */ /* 0x000fe40003fc6270 */
[----:B------:R-:W-:Y:S02]  /*c720*/  FSEL R206, R206, -INF , !P4 ;  /* 0xff800000cece7808 */ /* 0x000fe40006000000 */
[-C--:B------:R-:W-:Y:S02]  /*c730*/  ISETP.GE.AND P4, PT, R168, R226.reuse, PT ;  /* 0x000000e2a800720c */ /* 0x080fe40003f86270 */
[----:B------:R-:W-:Y:S02]  /*c740*/  FSEL R174, R174, -INF , !P5 ;  /* 0xff800000aeae7808 */ /* 0x000fe40006800000 */
[----:B------:R-:W-:Y:S02]  /*c750*/  FSEL R10, R173, -INF , !P0 ;  /* 0xff800000ad0a7808 */ /* 0x000fe40004000000 */
[----:B------:R-:W-:Y:S02]  /*c760*/  FSEL R9, R9, -INF , !P1 ;  /* 0xff80000009097808 */ /* 0x000fe40004800000 */
[----:B------:R-:W-:Y:S02]  /*c770*/  ISETP.GE.AND P0, PT, R164, R226, PT ;  /* 0x000000e2a400720c */ /* 0x000fe40003f06270 */
[C---:B------:R-:W-:Y:S02]  /*c780*/  ISETP.GE.AND P1, PT, R3.reuse, R228, PT ;  /* 0x000000e40300720c */ /* 0x040fe40003f26270 */
[----:B------:R-:W-:Y:S02]  /*c790*/  ISETP.GE.AND P5, PT, R3, R226, PT ;  /* 0x000000e20300720c */ /* 0x000fe40003fa6270 */
[----:B------:R-:W-:Y:S02]  /*c7a0*/  FSEL R8, R8, -INF , !P6 ;  /* 0xff80000008087808 */ /* 0x000fe40007000000 */
[----:B------:R-:W-:Y:S02]  /*c7b0*/  FMNMX3.FTZ R3, R0, R14, R12, !PT ;  /* 0x0000000e00037276 */ /* 0x000fe4000781000c */
[----:B------:R-:W-:Y:S02]  /*c7c0*/  ISETP.GE.AND P6, PT, R170, R228, PT ;  /* 0x000000e4aa00720c */ /* 0x000fe40003fc6270 */
[----:B------:R-:W-:Y:S02]  /*c7d0*/  FSEL R5, R5, -INF , !P4 ;  /* 0xff80000005057808 */ /* 0x000fe40006000000 */
[----:B------:R-:W-:Y:S02]  /*c7e0*/  FSEL R7, R7, -INF , !P0 ;  /* 0xff80000007077808 */ /* 0x000fe40004000000 */
[----:B------:R-:W-:Y:S02]  /*c7f0*/  FSEL R194, R194, -INF , !P6 ;  /* 0xff800000c2c27808 */ /* 0x000fe40007000000 */
[----:B------:R-:W-:Y:S02]  /*c800*/  ISETP.GE.AND P0, PT, R4, R226, PT ;  /* 0x000000e20400720c */ /* 0x000fe40003f06270 */
[----:B------:R-:W-:Y:S02]  /*c810*/  FMNMX3.FTZ R3, R3, R10, R8, !PT ;  /* 0x0000000a03037276 */ /* 0x000fe40007810008 */
[-C--:B------:R-:W-:Y:S02]  /*c820*/  ISETP.GE.AND P4, PT, R170, R226.reuse, PT ;  /* 0x000000e2aa00720c */ /* 0x080fe40003f86270 */
[----:B------:R-:W-:Y:S02]  /*c830*/  FMNMX3.FTZ R4, R2, R11, R5, !PT ;  /* 0x0000000b02047276 */ /* 0x000fe40007810005 */
[----:B------:R-:W-:Y:S02]  /*c840*/  ISETP.GE.AND P6, PT, R166, R226, PT ;  /* 0x000000e2a600720c */ /* 0x000fe40003fc6270 */
        /* <DEDUP_REMOVED lines=8> */
[----:B------:R-:W-:Y:S02]  /*c8d0*/  ISETP.GE.AND P6, PT, R17, R228, PT ;  /* 0x000000e41100720c */ /* 0x000fe40003fc6270 */
[----:B------:R-:W-:Y:S02]  /*c8e0*/  FMNMX3.FTZ R3, R3, R174, R172, !PT ;  /* 0x000000ae03037276 */ /* 0x000fe400078100ac */
[-C--:B------:R-:W-:Y:S02]  /*c8f0*/  ISETP.GE.AND P0, PT, R16, R228.reuse, PT ;  /* 0x000000e41000720c */ /* 0x080fe40003f06270 */
[----:B------:R-:W-:Y:S02]  /*c900*/  FSEL R204, R204, -INF , !P1 ;  /* 0xff800000cccc7808 */ /* 0x000fe40004800000 */
[----:B------:R-:W-:Y:S02]  /*c910*/  FSEL R173, R19, -INF , !P5 ;  /* 0xff80000013ad7808 */ /* 0x000fe40006800000 */
[----:B------:R-:W-:Y:S02]  /*c920*/  FMNMX3.FTZ R4, R4, R197, R195, !PT ;  /* 0x000000c504047276 */ /* 0x000fe400078100c3 */
[----:B------:R-:W-:Y:S02]  /*c930*/  FSEL R205, R23, -INF , !P4 ;  /* 0xff80000017cd7808 */ /* 0x000fe40006000000 */
[----:B------:R-:W-:Y:S02]  /*c940*/  ISETP.GE.AND P4, PT, R22, R228, PT ;  /* 0x000000e41600720c */ /* 0x000fe40003f86270 */
[----:B------:R-:W-:Y:S02]  /*c950*/  ISETP.GE.AND P5, PT, R16, R226, PT ;  /* 0x000000e21000720c */ /* 0x000fe40003fa6270 */
[----:B------:R-:W-:Y:S02]  /*c960*/  FSEL R202, R24, -INF , !P6 ;  /* 0xff80000018ca7808 */ /* 0x000fe40007000000 */
        /* <DEDUP_REMOVED lines=490> */
.L_x_6385:
        /* <DEDUP_REMOVED lines=20> */
[----:B------:R-:W-:Y:S01]  /*e950*/  LOP3.LUT R15, R216, 0x30, RZ, 0xc0, !PT ;  /* 0x00000030d80f7812 */ /* 0x000fe200078ec0ff */
[----:B-1----:R-:W-:Y:S01]  /*e960*/  FADD.FTZ R4, R4, R241 ;  /* 0x000000f104047221 */ /* 0x002fe20000010000 */
[----:B--2---:R-:W-:Y:S01]  /*e970*/  UIMAD UR6, UR12, UR6, UR17 ;  /* 0x000000060c0672a4 */ /* 0x004fe2000f8e0211 */
[----:B---3--:R-:W-:-:S03]  /*e980*/  FADD.FTZ R11, R0, R239 ;  /* 0x000000ef000b7221 */ /* 0x008fc60000010000 */
[----:B------:R-:W1:Y:S01]  /*e990*/  SHFL.BFLY PT, R9, R4, 0x1, 0x1f ;  /* 0x0c201f0004097f89 */ /* 0x000e6200000e0000 */
[----:B------:R-:W-:-:S03]  /*e9a0*/  SHF.R.U32.HI R0, RZ, 0x2, R213 ;  /* 0x00000002ff007819 */ /* 0x000fc600000116d5 */
        /* <DEDUP_REMOVED lines=10> */
[----:B------:R-:W-:Y:S01]  /*ea50*/  LOP3.LUT R11, R10, 0x1f8, RZ, 0xc0, !PT ;  /* 0x000001f80a0b7812 */ /* 0x000fe200078ec0ff */
[----:B------:R-:W-:Y:S01]  /*ea60*/  BAR.SYNC.DEFER_BLOCKING 0x0 ;  /* 0x0000000000007b1d */ /* 0x000fe20000010000 */
[----:B------:R-:W-:Y:S02]  /*ea70*/  FSETP.NE.FTZ.AND P1, PT, R9, RZ, PT ;  /* 0x000000ff0900720b */ /* 0x000fe40003f35000 */
[----:B------:R-:W-:Y:S02]  /*ea80*/  FSETP.NE.FTZ.AND P0, PT, R8, RZ, PT ;  /* 0x000000ff0800720b */ /* 0x000fe40003f15000 */
[----:B------:R-:W-:Y:S01]  /*ea90*/  LOP3.LUT R11, R11, 0x38, R216, 0x78, !PT ;  /* 0x000000380b0b7812 */ /* 0x000fe200078e78d8 */
[----:B------:R-:W2:Y:S01]  /*eaa0*/  MUFU.RCP R7, R8 ;  /* 0x0000000800077308 */ /* 0x000ea20000001000 */
[----:B------:R-:W-:Y:S02]  /*eab0*/  R2P PR, R213, 0x1c ;  /* 0x0000001cd5007804 */ /* 0x000fe40000000000 */
[----:B------:R-:W-:-:S02]  /*eac0*/  LEA R2, R11, R2, 0x2 ;  /* 0x000000020b027211 */ /* 0x000fc400078e10ff */
[----:B------:R-:W-:Y:S02]  /*ead0*/  MOV R11, 0x40 ;  /* 0x00000040000b7802 */ /* 0x000fe40000000f00 */
[----:B------:R-:W-:Y:S01]  /*eae0*/  LOP3.LUT R10, R13, 0x3c, R10, 0xf8, !PT ;  /* 0x0000003c0d0a7812 */ /* 0x000fe200078ef80a */
[----:B------:R-:W3:Y:S01]  /*eaf0*/  @P1 LDC R21, c[0x0][0x458] ;  /* 0x00011600ff151b82 */ /* 0x000ee20000000800 */
[----:B------:R-:W-:Y:S01]  /*eb00*/  LEA R13, R6, UR5, 0x2 ;  /* 0x00000005060d7c11 */ /* 0x000fe2000f8e10ff */
[----:B------:R-:W4:Y:S01]  /*eb10*/  @P1 MUFU.LG2 R9, R9 ;  /* 0x0000000900091308 */ /* 0x000f220000000c00 */
[----:B-1----:R-:W-:Y:S02]  /*eb20*/  FSEL R5, R5, 1, P1 ;  /* 0x3f80000005057808 */ /* 0x002fe40000800000 */
[----:B------:R-:W-:Y:S02]  /*eb30*/  SEL R14, R11, 0xffffffc0, !P3 ;  /* 0xffffffc00b0e7807 */ /* 0x000fe40005800000 */
[----:B------:R-:W-:Y:S01]  /*eb40*/  SEL R12, R12, 0xffffffe0, !P2 ;  /* 0xffffffe00c0c7807 */ /* 0x000fe20005000000 */
[----:B------:R-:W-:Y:S01]  /*eb50*/  FMUL.FTZ R160, R5, R160 ;  /* 0x000000a005a07220 */ /* 0x000fe20000410000 */
[----:B--2---:R-:W-:Y:S01]  /*eb60*/  FSEL R7, R7, 1, P0 ;  /* 0x3f80000007077808 */ /* 0x004fe20000000000 */
[----:B------:R-:W-:Y:S01]  /*eb70*/  FMUL.FTZ R161, R5, R161 ;  /* 0x000000a105a17220 */ /* 0x000fe20000410000 */
[----:B------:R-:W-:Y:S01]  /*eb80*/  IADD3 R17, PT, PT, R13, 0x80, RZ ;  /* 0x000000800d117810 */ /* 0x000fe20007ffe0ff */
[----:B------:R-:W-:Y:S01]  /*eb90*/  FMUL.FTZ R156, R5, R156 ;  /* 0x0000009c059c7220 */ /* 0x000fe20000410000 */
[----:B------:R-:W-:Y:S01]  /*eba0*/  IADD3 R15, PT, PT, R13, R14, RZ ;  /* 0x0000000e0d0f7210 */ /* 0x000fe20007ffe0ff */
[----:B------:R-:W-:Y:S01]  /*ebb0*/  FMUL.FTZ R162, R7, R162 ;  /* 0x000000a207a27220 */ /* 0x000fe20000410000 */
[----:B------:R-:W-:Y:S01]  /*ebc0*/  @P4 IADD3 R17, PT, PT, R13, -0x80, RZ ;  /* 0xffffff800d114810 */ /* 0x000fe20007ffe0ff */
        /* <DEDUP_REMOVED lines=14> */
[C---:B------:R-:W-:Y:S01]  /*ecb0*/  FMUL.FTZ R144, R5.reuse, R144 ;  /* 0x0000009005907220 */ /* 0x040fe20000410000 */
        /* <DEDUP_REMOVED lines=9> */
[C---:B------:R-:W-:Y:S01]  /*ed50*/  IADD3 R14, PT, PT, R12.reuse, R17, RZ ;  /* 0x000000110c0e7210 */ /* 0x040fe20007ffe0ff */
        /* <DEDUP_REMOVED lines=131> */
[C---:B------:R-:W-:Y:S01]  /*f590*/  FMUL.FTZ R125, R5.reuse, R125 ;  /* 0x0000007d057d7220 */ /* 0x040fe20000410000 */
[----:B------:R-:W-:Y:S01]  /*f5a0*/  FMUL.FTZ R4, R5, R128 ;  /* 0x0000008005047220 */ /* 0x000fe20000410000 */
[C---:B------:R-:W-:Y:S01]  /*f5b0*/  FMUL.FTZ R126, R7.reuse, R126 ;  /* 0x0000007e077e7220 */ /* 0x040fe20000410000 */
[----:B------:R2:W-:Y:S01]  /*f5c0*/  STS.64 [R11+0x8000], R72 ;  /* 0x008000480b007388 */ /* 0x0005e20000000a00 */
[C---:B------:R-:W-:Y:S01]  /*f5d0*/  FMUL.FTZ R127, R7.reuse, R127 ;  /* 0x0000007f077f7220 */ /* 0x040fe20000410000 */
[----:B------:R-:W-:Y:S01]  /*f5e0*/  FMUL.FTZ R6, R7, R130 ;  /* 0x0000008207067220 */ /* 0x000fe20000410000 */
[----:B------:R-:W-:Y:S01]  /*f5f0*/  FMUL.FTZ R5, R5, R129 ;  /* 0x0000008105057220 */ /* 0x000fe20000410000 */
[----:B------:R2:W-:Y:S01]  /*f600*/  STS.64 [R11+0x8800], R74 ;  /* 0x0088004a0b007388 */ /* 0x0005e20000000a00 */
[----:B------:R-:W-:Y:S01]  /*f610*/  FMUL.FTZ R7, R7, R131 ;  /* 0x0000008307077220 */ /* 0x000fe20000410000 */
[----:B------:R-:W5:Y:S01]  /*f620*/  @P0 LDC R18, c[0x0][0x458] ;  /* 0x00011600ff120b82 */ /* 0x000f620000000800 */
[----:B------:R-:W2:Y:S01]  /*f630*/  @P0 MUFU.LG2 R8, R8 ;  /* 0x0000000800080308 */ /* 0x000ea20000000c00 */
[----:B------:R5:W-:Y:S01]  /*f640*/  STS.64 [R15+0x8000], R76 ;  /* 0x0080004c0f007388 */ /* 0x000be20000000a00 */
[----:B----4-:R-:W-:Y:S01]  /*f650*/  @P1 FMUL.FTZ R9, R9, 0.69314718246459960938 ;  /* 0x3f31721809091820 */ /* 0x010fe20000410000 */
[----:B-1----:R-:W-:-:S02]  /*f660*/  MOV R133, 0xff800000 ;  /* 0xff80000000857802 */ /* 0x002fc40000000f00 */
[----:B------:R1:W-:Y:S01]  /*f670*/  STS.64 [R15+0x8800], R78 ;  /* 0x0088004e0f007388 */ /* 0x0003e20000000a00 */
[----:B---3--:R-:W-:Y:S01]  /*f680*/  @P1 FFMA.FTZ R133, R164, R21, R9 ;  /* 0x00000015a4851223 */ /* 0x008fe20000010009 */
[----:B------:R-:W-:Y:S02]  /*f690*/  LOP3.LUT P1, RZ, R213, 0x3, RZ, 0xc0, !PT ;  /* 0x00000003d5ff7812 */ /* 0x000fe4000782c0ff */
[----:B------:R1:W-:Y:S01]  /*f6a0*/  STS.64 [R16+0x8000], R80 ;  /* 0x0080005010007388 */ /* 0x0003e20000000a00 */
[----:B------:R-:W-:-:S03]  /*f6b0*/  MOV R132, 0xff800000 ;  /* 0xff80000000847802 */ /* 0x000fc60000000f00 */
[----:B------:R1:W-:Y:S04]  /*f6c0*/  STS.64 [R16+0x8800], R82 ;  /* 0x0088005210007388 */ /* 0x0003e80000000a00 */
[----:B------:R1:W-:Y:S01]  /*f6d0*/  STS.64 [R17+0x8000], R84 ;  /* 0x0080005411007388 */ /* 0x0003e20000000a00 */
[----:B--2---:R-:W-:-:S03]  /*f6e0*/  @P0 FMUL.FTZ R8, R8, 0.69314718246459960938 ;  /* 0x3f31721808080820 */ /* 0x004fc60000410000 */
[----:B------:R1:W-:Y:S01]  /*f6f0*/  STS.64 [R17+0x8800], R86 ;  /* 0x0088005611007388 */ /* 0x0003e20000000a00 */
[----:B-----5:R-:W-:Y:S01]  /*f700*/  @P0 FFMA.FTZ R132, R3, R18, R8 ;  /* 0x0000001203840223 */ /* 0x020fe20000010008 */
[----:B------:R-:W-:Y:S02]  /*f710*/  IADD3 R134, P0, PT, R10, UR4, RZ ;  /* 0x000000040a867c10 */ /* 0x000fe4000ff1e0ff */
        /* <DEDUP_REMOVED lines=68> */
.L_x_6391:
[----:B------:R-:W-:Y:S05]  /*fb60*/  BSYNC.RECONVERGENT B0 ;  /* 0x0000000000007941 */ /* 0x000fea0003800200 */
.L_x_6390:
[----:B------:R-:W3:Y:S01]  /*fb70*/  LDCU.64 UR4, c[0x0][0x3f8] ;  /* 0x00007f00ff0477ac */ /* 0x000ee20008000a00 */
[----:B------:R-:W-:Y:S02]  /*fb80*/  SHF.R.U32.HI R213, RZ, 0x4, R213 ;  /* 0x00000004ffd57819 */ /* 0x000fe400000116d5 */
[----:B------:R-:W-:Y:S02]  /*fb90*/  LEA.HI.X.SX32 R3, R3, RZ, 0x1, P0 ;  /* 0x000000ff03037211 */ /* 0x000fe400000f0eff */
[C---:B------:R-:W-:Y:S01]  /*fba0*/  ISETP.GE.AND P0, PT, R213.reuse, UR28, PT ;  /* 0x0000001cd5007c0c */ /* 0x040fe2000bf06270 */
[C---:B-1----:R-:W-:Y:S02]  /*fbb0*/  VIADD R2, R213.reuse, 0x8 ;  /* 0x00000008d5027836 */ /* 0x042fe40000000000 */
[C---:B------:R-:W-:Y:S02]  /*fbc0*/  VIADD R0, R213.reuse, 0x10 ;  /* 0x00000010d5007836 */ /* 0x040fe40000000000 */
[C---:B--2---:R-:W-:Y:S01]  /*fbd0*/  VIADD R132, R213.reuse, 0x18 ;  /* 0x00000018d5847836 */ /* 0x044fe20000000000 */
[----:B------:R-:W-:Y:S01]  /*fbe0*/  ISETP.GE.AND P6, PT, R2, UR28, PT ;  /* 0x0000001c02007c0c */ /* 0x000fe2000bfc6270 */
[C---:B------:R-:W-:Y:S01]  /*fbf0*/  VIADD R2, R213.reuse, 0x28 ;  /* 0x00000028d5027836 */ /* 0x040fe20000000000 */
[----:B------:R-:W-:Y:S01]  /*fc00*/  ISETP.GE.AND P5, PT, R0, UR28, PT ;  /* 0x0000001c00007c0c */ /* 0x000fe2000bfa6270 */
[----:B------:R-:W-:Y:S01]  /*fc10*/  VIADD R0, R213, 0x30 ;  /* 0x00000030d5007836 */ /* 0x000fe20000000000 */
[----:B------:R-:W-:-:S02]  /*fc20*/  ISETP.GE.AND P4, PT, R132, UR28, PT ;  /* 0x0000001c84007c0c */ /* 0x000fc4000bf86270 */
[----:B------:R-:W-:Y:S02]  /*fc30*/  ISETP.GE.AND P2, PT, R2, UR28, PT ;  /* 0x0000001c02007c0c */ /* 0x000fe4000bf46270 */
[----:B---3--:R-:W-:-:S04]  /*fc40*/  LEA R136, P1, R134, UR4, 0x2 ;  /* 0x0000000486887c11 */ /* 0x008fc8000f8210ff */
[----:B------:R-:W-:Y:S01]  /*fc50*/  LEA.HI.X R137, R134, UR5, R3, 0x2, P1 ;  /* 0x0000000586897c11 */ /* 0x000fe200088f1403 */
[C---:B------:R-:W-:Y:S01]  /*fc60*/  VIADD R3, R213.reuse, 0x20 ;  /* 0x00000020d5037836 */ /* 0x040fe20000000000 */
        /* <DEDUP_REMOVED lines=38> */
.L_x_6392:
        /* <DEDUP_REMOVED lines=11> */
.L_x_7500:


//--------------------- .text._ZN5flash24flash_fwd_splitkv_kernelI23Flash_fwd_kernel_traitsILi256ELi64ELi64ELi4ELb0ELb0EN7cutlass10bfloat16_tE19Flash_kernel_traitsILi256ELi64ELi64ELi4ES3_EELb0ELb1ELb0ELb0ELb1ELb1ELb1ELb0EEEvNS_16Flash_fwd_paramsE --------------------------
	.section	.text._ZN5flash24flash_fwd_splitkv_kernelI23Flash_fwd_kernel_traitsILi256ELi64ELi64ELi4ELb0ELb0EN7cutlass10bfloat16_tE19Flash_kernel_traitsILi256ELi64ELi64ELi4ES3_EELb0ELb1ELb0ELb0ELb1ELb1ELb1ELb0EEEvNS_16Flash_fwd_paramsE,"ax",@progbits
	.align	128
        .global         _ZN5flash24flash_fwd_splitkv_kernelI23Flash_fwd_kernel_traitsILi256ELi64ELi64ELi4ELb0ELb0EN7cutlass10bfloat16_tE19Flash_kernel_traitsILi256ELi64ELi64ELi4ES3_EELb0ELb1ELb0ELb0ELb1ELb1ELb1ELb0EEEvNS_16Flash_fwd_paramsE
        .type           _ZN5flash24flash_fwd_splitkv_kernelI23Flash_fwd_kernel_traitsILi256ELi64ELi64ELi4ELb0ELb0EN7cutlass10bfloat16_tE19Flash_kernel_traitsILi256ELi64ELi64ELi4ES3_EELb0ELb1ELb0ELb0ELb1ELb1ELb1ELb0EEEvNS_16Flash_fwd_paramsE,@function
        .size           _ZN5flash24flash_fwd_splitkv_kernelI23Flash_fwd_kernel_traitsILi256ELi64ELi64ELi4ELb0ELb0EN7cutlass10bfloat16_tE19Flash_kernel_traitsILi256ELi64ELi64ELi4ES3_EELb0ELb1ELb0ELb0ELb1ELb1ELb1ELb0EEEvNS_16Flash_fwd_paramsE,(.L_x_7501 - _ZN5flash24flash_fwd_splitkv_kernelI23Flash_fwd_kernel_traitsILi256ELi64ELi64ELi4ELb0ELb0EN7cutlass10bfloat16_tE19Flash_kernel_traitsILi256ELi64ELi64ELi4ES3_EELb0ELb1ELb0ELb0ELb1ELb1ELb1ELb0EEEvNS_16Flash_fwd_paramsE)
        .other          _ZN5flash24flash_fwd_splitkv_kernelI23Flash_fwd_kernel_traitsILi256ELi64ELi64ELi4ELb0ELb0EN7cutlass10bfloat16_tE19Flash_kernel_traitsILi256ELi64ELi64ELi4ES3_EELb0ELb1ELb0ELb0ELb1ELb1ELb1ELb0EEEvNS_16Flash_fwd_paramsE,@"STO_CUDA_ENTRY STV_DEFAULT"
_ZN5flash24flash_fwd_splitkv_kernelI23Flash_fwd_kernel_traitsILi256ELi64ELi64ELi4ELb0ELb0EN7cutlass10bfloat16_tE19Flash_kernel_traitsILi256ELi64ELi64ELi4ES3_EELb0ELb1ELb0ELb0ELb1ELb1ELb1ELb0EEEvNS_16Flash_fwd_paramsE:
.text._ZN5flash24flash_fwd_splitkv_kernelI23Flash_fwd_kernel_traitsILi256ELi64ELi64ELi4ELb0ELb0EN7cutlass10bfloat16_tE19Flash_kernel_traitsILi256ELi64ELi64ELi4ES3_EELb0ELb1ELb0ELb0ELb1ELb1ELb1ELb0EEEvNS_16Flash_fwd_paramsE:
        /* <DEDUP_REMOVED lines=80> */
.L_x_6393:
        /* <DEDUP_REMOVED lines=191> */
.L_x_6394:
        /* <DEDUP_REMOVED lines=11> */
.L_x_6395:
        /* <DEDUP_REMOVED lines=102> */
.L_x_6396:
        /* <DEDUP_REMOVED lines=15> */
.L_x_6398:
[----:B------:R-:W1:Y:S01]  /*18f0*/  LDCU.64 UR10, c[0x0][0x3b8] ;  /* 0x00007700ff0a77ac */ /* 0x000e620008000a00 */
[----:B------:R-:W-:-:S04]  /*1900*/  UIADD3 UR15, UPT, UPT, UR7, UR28, URZ ;  /* 0x0000001c070f7290 */ /* 0x000fc8000fffe0ff */
[----:B-1----:R-:W-:Y:S02]  /*1910*/  UIMAD.WIDE.U32 UR4, UR15, UR10, URZ ;  /* 0x0000000a0f0472a5 */ /* 0x002fe4000f8e00ff */
[----:B------:R-:W-:-:S04]  /*1920*/  UIMAD UR15, UR15, UR11, URZ ;  /* 0x0000000b0f0f72a4 */ /* 0x000fc8000f8e02ff */
[----:B------:R-:W-:Y:S01]  /*1930*/  UIADD3 UR15, UPT, UPT, UR5, UR15, URZ ;  /* 0x0000000f050f7290 */ /* 0x000fe2000fffe0ff */
[----:B------:R-:W-:-:S11]  /*1940*/  UMOV UR14, UR4 ;  /* 0x00000004000e7c82 */ /* 0x000fd60008000000 */
.L_x_6399:
        /* <DEDUP_REMOVED lines=15> */
.L_x_6400:
[----:B------:R-:W1:Y:S01]  /*1a40*/  LDCU.64 UR8, c[0x0][0x3c0] ;  /* 0x00007800ff0877ac */ /* 0x000e620008000a00 */
[----:B------:R-:W-:-:S04]  /*1a50*/  UIADD3 UR7, UPT, UPT, UR7, UR28, URZ ;  /* 0x0000001c07077290 */ /* 0x000fc8000fffe0ff */
[----:B-1----:R-:W-:Y:S02]  /*1a60*/  UIMAD.WIDE.U32 UR28, UR7, UR8, URZ ;  /* 0x00000008071c72a5 */ /* 0x002fe4000f8e00ff */
[----:B------:R-:W-:-:S04]  /*1a70*/  UIMAD UR5, UR7, UR9, URZ ;  /* 0x00000009070572a4 */ /* 0x000fc8000f8e02ff */
[----:B------:R-:W-:-:S12]  /*1a80*/  UIADD3 UR5, UPT, UPT, UR29, UR5, URZ ;  /* 0x000000051d057290 */ /* 0x000fd8000fffe0ff */
.L_x_6401:
        /* <DEDUP_REMOVED lines=55> */
.L_x_6397:
[----:B------:R-:W-:Y:S01]  /*1e00*/  UISETP.NE.AND UP0, UPT, UR26, -0x1, UPT ;  /* 0xffffffff1a00788c */ /* 0x000fe2000bf05270 */
[--C-:B------:R-:W-:Y:S01]  /*1e10*/  SHF.R.U32.HI R16, RZ, 0x3, R213.reuse ;  /* 0x00000003ff107819 */ /* 0x100fe200000116d5 */
[----:B------:R-:W-:Y:S01]  /*1e20*/  UIADD3 UR28, UPT, UPT, -UR21, UR25, URZ ;  /* 0x00000019151c7290 */ /* 0x000fe2000fffe1ff */
[C---:B------:R-:W-:Y:S01]  /*1e30*/  IMAD.SHL.U32 R3, R213.reuse, 0x8, RZ ;  /* 0x00000008d5037824 */ /* 0x040fe200078e00ff */
[----:B------:R-:W1:Y:S01]  /*1e40*/  S2R R29, SR_CTAID.X ;  /* 0x00000000001d7919 */ /* 0x000e620000002500 */
[----:B------:R-:W2:Y:S01]  /*1e50*/  LDCU.64 UR6, c[0x0][0x388] ;  /* 0x00007100ff0677ac */ /* 0x000ea20008000a00 */
[C---:B------:R-:W-:Y:S01]  /*1e60*/  VIADD R0, R16.reuse, 0x10 ;  /* 0x0000001010007836 */ /* 0x040fe20000000000 */
[----:B------:R-:W-:Y:S01]  /*1e70*/  SHF.L.U32 R179, R213, 0x6, RZ ;  /* 0x00000006d5b37819 */ /* 0x000fe200000006ff */
[C---:B------:R-:W-:Y:S01]  /*1e80*/  VIADD R13, R16.reuse, 0x30 ;  /* 0x00000030100d7836 */ /* 0x040fe20000000000 */
[----:B------:R-:W-:Y:S01]  /*1e90*/  ISETP.GE.AND P6, PT, R16, UR28, PT ;  /* 0x0000001c10007c0c */ /* 0x000fe2000bfc6270 */
[----:B------:R-:W-:Y:S01]  /*1ea0*/  IMAD.MOV.U32 R17, RZ, RZ, RZ ;  /* 0x000000ffff117224 */ /* 0x000fe200078e00ff */
[----:B------:R-:W3:Y:S01]  /*1eb0*/  @!UP0 LDCU.64 UR4, c[0x0][0x398] ;  /* 0x00007300ff0487ac */ /* 0x000ee20008000a00 */
[----:B------:R-:W-:Y:S01]  /*1ec0*/  LOP3.LUT R2, R3, 0x38, RZ, 0xc0, !PT ;  /* 0x0000003803027812 */ /* 0x000fe200078ec0ff */
[----:B------:R-:W-:Y:S01]  /*1ed0*/  IMAD.SHL.U32 R215, R213, 0x20, RZ ;  /* 0x00000020d5d77824 */ /* 0x000fe200078e00ff */
[----:B------:R-:W-:Y:S01]  /*1ee0*/  ISETP.GE.AND P5, PT, R0, UR28, PT ;  /* 0x0000001c00007c0c */ /* 0x000fe2000bfa6270 */
[----:B------:R-:W4:Y:S01]  /*1ef0*/  @UP0 LDCU.64 UR14, c[0x0][0x3b0] ;  /* 0x00007600ff0e07ac */ /* 0x000f220008000a00 */
[C---:B------:R-:W-:Y:S01]  /*1f00*/  IADD3 R6, P0, PT, R2.reuse, R6, RZ ;  /* 0x0000000602067210 */ /* 0x040fe20007f1e0ff */
[----:B------:R-:W-:Y:S01]  /*1f10*/  IMAD.MOV.U32 R76, RZ, RZ, 0x20 ;  /* 0x00000020ff4c7424 */ /* 0x000fe200078e00ff */
[----:B------:R-:W-:Y:S01]  /*1f20*/  LOP3.LUT R166, R3, 0x1f8, RZ, 0xc0, !PT ;  /* 0x000001f803a67812 */ /* 0x000fe200078ec0ff */
[----:B------:R-:W-:Y:S01]  /*1f30*/  IMAD.MOV.U32 R167, RZ, RZ, 0x40 ;  /* 0x00000040ffa77424 */ /* 0x000fe200078e00ff */
[----:B------:R-:W-:Y:S01]  /*1f40*/  IADD3 R20, P4, PT, R2, R20, RZ ;  /* 0x0000001402147210 */ /* 0x000fe20007f9e0ff */
[----:B------:R-:W-:Y:S01]  /*1f50*/  IMAD.X R7, RZ, RZ, R4, P0 ;  /* 0x000000ffff077224 */ /* 0x000fe200000e0604 */
[----:B------:R-:W-:Y:S01]  /*1f60*/  LOP3.LUT R12, R179, 0x1c0, RZ, 0xc0, !PT ;  /* 0x000001c0b30c7812 */ /* 0x000fe200078ec0ff */
[----:B------:R-:W5:Y:S01]  /*1f70*/  @!P6 LDC.64 R4, c[0x0][0x3b0] ;  /* 0x0000ec00ff04eb82 */ /* 0x000f620000000a00 */
[----:B------:R-:W-:Y:S01]  /*1f80*/  LOP3.LUT R166, R166, 0x38, R213, 0x78, !PT ;  /* 0x00000038a6a67812 */ /* 0x000fe200078e78d5 */
[C---:B------:R-:W-:Y:S01]  /*1f90*/  IMAD.WIDE.U32 R6, R16.reuse, UR10, R6 ;  /* 0x0000000a10067c25 */ /* 0x040fe2000f8e0006 */
[----:B------:R-:W-:Y:S01]  /*1fa0*/  IADD3 R14, PT, PT, R16, 0x20, RZ ;  /* 0x00000020100e7810 */ /* 0x000fe20007ffe0ff */
[----:B------:R-:W-:Y:S01]  /*1fb0*/  UIADD3 UR20, UPT, UPT, UR24, UR20, -UR25 ;  /* 0x0000001418147290 */ /* 0x000fe2000fffe819 */
[----:B------:R-:W-:Y:S01]  /*1fc0*/  LOP3.LUT R12, R12, 0x38, R3, 0xf8, !PT ;  /* 0x000000380c0c7812 */ /* 0x000fe200078ef803 */
[----:B---3--:R-:W-:Y:S01]  /*1fd0*/  @!UP0 UIMAD.WIDE.U32 UR30, UR17, UR4, URZ ;  /* 0x00000004111e82a5 */ /* 0x008fe2000f8e00ff */
[----:B------:R-:W-:Y:S01]  /*1fe0*/  IMAD R231, R16, UR11, R7 ;  /* 0x0000000b10e77c24 */ /* 0x000fe2000f8e0207 */
[----:B--2---:R-:W-:Y:S01]  /*1ff0*/  LEA R230, P0, R6, UR6, 0x1 ;  /* 0x0000000606e67c11 */ /* 0x004fe2000f8008ff */
[----:B------:R-:W2:Y:S01]  /*2000*/  @!P5 LDC.64 R10, c[0x0][0x3b0] ;  /* 0x0000ec00ff0adb82 */ /* 0x000ea20000000a00 */
[----:B------:R-:W-:Y:S01]  /*2010*/  @!UP0 UIMAD UR29, UR17, UR5, UR31 ;  /* 0x00000005111d82a4 */ /* 0x000fe2000f8e021f */
[----:B------:R-:W-:Y:S01]  /*2020*/  LOP3.LUT R166, R166, 0x1e00, R3, 0xf8, !PT ;  /* 0x00001e00a6a67812 */ /* 0x000fe200078ef803 */
[----:B------:R-:W3:Y:S01]  /*2030*/  LDCU.64 UR4, c[0x0][0x3c8] ;  /* 0x00007900ff0477ac */ /* 0x000ee20008000a00 */
[----:B------:R-:W-:Y:S01]  /*2040*/  LEA.HI.X R231, R6, UR7, R231, 0x1, P0 ;  /* 0x0000000706e77c11 */ /* 0x000fe200080f0ce7 */
[----:B-1----:R-:W-:Y:S01]  /*2050*/  IMAD.WIDE.U32 R28, R29, 0x40, R16 ;  /* 0x000000401d1c7825 */ /* 0x002fe200078e0010 */
[----:B------:R-:W-:Y:S01]  /*2060*/  ISETP.GE.AND P0, PT, R13, UR28, PT ;  /* 0x0000001c0d007c0c */ /* 0x000fe2000bf06270 */
[----:B----4-:R-:W-:Y:S01]  /*2070*/  @UP0 UIMAD.WIDE.U32 UR32, UR26, UR14, URZ ;  /* 0x0000000e1a2002a5 */ /* 0x010fe2000f8e00ff */
[----:B------:R-:W1:Y:S01]  /*2080*/  @!P6 LDC.64 R6, c[0x0][0x380] ;  /* 0x0000e000ff06eb82 */ /* 0x000e620000000a00 */
[----:B------:R-:W-:Y:S01]  /*2090*/  USHF.R.S32.HI UR6, URZ, 0x1f, UR27 ;  /* 0x0000001fff067899 */ /* 0x000fe2000801141b */
[----:B------:R-:W-:Y:S01]  /*20a0*/  ISETP.GE.AND P1, PT, R14, UR28, PT ;  /* 0x0000001c0e007c0c */ /* 0x000fe2000bf26270 */
[----:B------:R-:W-:Y:S01]  /*20b0*/  @UP0 UIMAD UR29, UR26, UR15, UR33 ;  /* 0x0000000f1a1d02a4 */ /* 0x000fe2000f8e0221 */
[----:B------:R-:W-:Y:S01]  /*20c0*/  SHF.R.U32.HI R216, RZ, 0x1, R213 ;  /* 0x00000001ffd87819 */ /* 0x000fe200000116d5 */
[----:B------:R-:W-:Y:S01]  /*20d0*/  UIADD3 UR15, UPT, UPT, UR18, -0x1, URZ ;  /* 0xffffffff120f7890 */ /* 0x000fe2000fffe0ff */
[----:B------:R-:W-:Y:S01]  /*20e0*/  LOP3.LUT R215, R215, 0x7c00, RZ, 0xc0, !PT ;  /* 0x00007c00d7d77812 */ /* 0x000fe200078ec0ff */
[----:B------:R-:W-:Y:S01]  /*20f0*/  @UP0 UMOV UR30, UR32 ;  /* 0x00000020001e0c82 */ /* 0x000fe20008000000 */
[----:B-----5:R-:W-:Y:S01]  /*2100*/  @!P6 IMAD R23, R29, R4, RZ ;  /* 0x000000041d17e224 */ /* 0x020fe200078e02ff */
[----:B------:R-:W-:Y:S01]  /*2110*/  IADD3 R2, P2, PT, R2, UR30, RZ ;  /* 0x0000001e02027c10 */ /* 0x000fe2000ff5e0ff */
[----:B------:R-:W4:Y:S01]  /*2120*/  S2UR UR7, SR_CgaCtaId ;  /* 0x00000000000779c3 */ /* 0x000f220000008800 */
[----:B------:R-:W-:Y:S01]  /*2130*/  LOP3.LUT R177, R215, 0x200, R179, 0xf8, !PT ;  /* 0x00000200d7b17812 */ /* 0x000fe200078ef8b3 */
[C---:B------:R-:W-:Y:S01]  /*2140*/  @!P6 IMAD R23, R28.reuse, R5, R23 ;  /* 0x000000051c17e224 */ /* 0x040fe200078e0217 */
[----:B---3--:R-:W-:Y:S01]  /*2150*/  MOV R24, UR4 ;  /* 0x0000000400187c02 */ /* 0x008fe20008000f00 */
[----:B------:R-:W-:Y:S01]  /*2160*/  IMAD.X R3, RZ, RZ, UR29, P2 ;  /* 0x0000001dff037e24 */ /* 0x000fe200090e06ff */
[----:B------:R-:W-:Y:S01]  /*2170*/  UIMAD UR6, UR6, UR4, URZ ;  /* 0x00000004060672a4 */ /* 0x000fe2000f8e02ff */
[----:B------:R-:W-:Y:S01]  /*2180*/  @!P5 IADD3 R22, P2, PT, R28, 0x10, RZ ;  /* 0x000000101c16d810 */ /* 0x000fe20007f5e0ff */
[----:B------:R-:W-:Y:S01]  /*2190*/  USHF.L.U32 UR4, UR15, 0x6, URZ ;  /* 0x000000060f047899 */ /* 0x000fe200080006ff */
[----:B------:R-:W-:Y:S01]  /*21a0*/  IMAD.WIDE.U32 R24, R24, UR27, R2 ;  /* 0x0000001b18187c25 */ /* 0x000fe2000f8e0002 */
[----:B------:R-:W-:Y:S01]  /*21b0*/  UIMAD UR5, UR27, UR5, UR6 ;  /* 0x000000051b0572a4 */ /* 0x000fe2000f8e0206 */
[----:B------:R-:W3:Y:S01]  /*21c0*/  @!P5 LDC.64 R2, c[0x0][0x380] ;  /* 0x0000e000ff02db82 */ /* 0x000ee20000000a00 */
[C---:B------:R-:W-:Y:S01]  /*21d0*/  @!P1 IADD3 R17, P3, PT, R28.reuse, 0x20, RZ ;  /* 0x000000201c119810 */ /* 0x040fe20007f7e0ff */
[--C-:B------:R-:W-:Y:S01]  /*21e0*/  @!P5 IMAD.X R5, RZ, RZ, R29.reuse, P2 ;  /* 0x000000ffff05d224 */ /* 0x100fe200010e061d */
[C---:B------:R-:W-:Y:S01]  /*21f0*/  @!P0 IADD3 R18, P2, PT, R28.reuse, 0x30, RZ ;  /* 0x000000301c128810 */ /* 0x040fe20007f5e0ff */
[--C-:B------:R-:W-:Y:S01]  /*2200*/  @!P5 IMAD.MOV.U32 R32, RZ, RZ, R24.reuse ;  /* 0x000000ffff20d224 */ /* 0x100fe200078e0018 */
[----:B------:R-:W-:Y:S01]  /*2210*/  @!P1 IADD3.X R21, PT, PT, RZ, R29, RZ, P3, !PT ;  /* 0x0000001dff159210 */ /* 0x000fe20001ffe4ff */
[----:B------:R-:W-:Y:S01]  /*2220*/  VIADD R25, R25, UR5 ;  /* 0x0000000519197c36 */ /* 0x000fe20008000000 */
[----:B------:R-:W-:Y:S01]  /*2230*/  UMOV UR5, 0x400 ;  /* 0x0000040000057882 */ /* 0x000fe20000000000 */
[----:B------:R-:W-:Y:S01]  /*2240*/  @!P0 IMAD.X R19, RZ, RZ, R29, P2 ;  /* 0x000000ffff138224 */ /* 0x000fe200010e061d */
[----:B------:R-:W5:Y:S01]  /*2250*/  @!P1 LDC.64 R8, c[0x0][0x3b0] ;  /* 0x0000ec00ff089b82 */ /* 0x000f620000000a00 */
[----:B--2---:R-:W-:Y:S01]  /*2260*/  @!P5 IMAD R5, R5, R10, RZ ;  /* 0x0000000a0505d224 */ /* 0x004fe200078e02ff */
[----:B------:R-:W-:Y:S01]  /*2270*/  @!P5 MOV R33, R25 ;  /* 0x000000190021d202 */ /* 0x000fe20000000f00 */
[----:B------:R-:W-:Y:S01]  /*2280*/  @!P6 IMAD.WIDE.U32 R28, R28, R4, R24 ;  /* 0x000000041c1ce225 */ /* 0x000fe200078e0018 */
[----:B------:R-:W-:Y:S01]  /*2290*/  UIADD3 UR14, UPT, UPT, -UR4, UR24, URZ ;  /* 0x00000018040e7290 */ /* 0x000fe2000fffe1ff */
[----:B------:R-:W-:Y:S01]  /*22a0*/  LOP3.LUT R36, R213, 0x4, RZ, 0xc0, !PT ;  /* 0x00000004d5247812 */ /* 0x000fe200078ec0ff */
[----:B----4-:R-:W-:Y:S01]  /*22b0*/  ULEA UR5, UR7, UR5, 0x18 ;  /* 0x0000000507057291 */ /* 0x010fe2000f8ec0ff */
[----:B------:R-:W-:Y:S01]  /*22c0*/  @!P6 IMAD.IADD R26, R29, 0x1, R23 ;  /* 0x000000011d1ae824 */ /* 0x000fe200078e0217 */
[----:B-1----:R-:W-:Y:S01]  /*22d0*/  @!P6 LEA R30, P2, R28, R6, 0x1 ;  /* 0x000000061c1ee211 */ /* 0x002fe200078408ff */
[C---:B------:R-:W-:Y:S01]  /*22e0*/  @!P5 IMAD R11, R22.reuse, R11, R5 ;  /* 0x0000000b160bd224 */ /* 0x040fe200078e0205 */
[----:B------:R-:W1:Y:S01]  /*22f0*/  LDCU.64 UR6, c[0x0][0x390] ;  /* 0x00007200ff0677ac */ /* 0x000e620008000a00 */
[----:B------:R-:W-:Y:S01]  /*2300*/  @!P5 IMAD.WIDE.U32 R32, R22, R10, R32 ;  /* 0x0000000a1620d225 */ /* 0x000fe200078e0020 */
[----:B------:R-:W2:Y:S01]  /*2310*/  @!P0 LDC.64 R4, c[0x0][0x3b0] ;  /* 0x0000ec00ff048b82 */ /* 0x000ea20000000a00 */
[----:B------:R-:W-:-:S02]  /*2320*/  @!P6 LEA.HI.X R31, R28, R7, R26, 0x1, P2 ;  /* 0x000000071c1fe211 */ /* 0x000fc400010f0c1a */
[----:B------:R-:W-:Y:S01]  /*2330*/  @!P5 IMAD.IADD R11, R33, 0x1, R11 ;  /* 0x00000001210bd824 */ /* 0x000fe200078e020b */
[----:B---3--:R-:W-:Y:S01]  /*2340*/  @!P5 LEA R26, P2, R32, R2, 0x1 ;  /* 0x00000002201ad211 */ /* 0x008fe200078408ff */
[----:B------:R-:W-:Y:S01]  /*2350*/  @!P1 IMAD.MOV.U32 R22, RZ, RZ, R24 ;  /* 0x000000ffff169224 */ /* 0x000fe200078e0018 */
[----:B------:R-:W-:Y:S01]  /*2360*/  LEA R166, R166, UR5, 0x1 ;  /* 0x00000005a6a67c11 */ /* 0x000fe2000f8e08ff */
[----:B------:R-:W-:Y:S01]  /*2370*/  IMAD.U32 R227, RZ, RZ, UR19 ;  /* 0x00000013ffe37e24 */ /* 0x000fe2000f8e00ff */
[----:B------:R-:W-:Y:S01]  /*2380*/  @!P5 LEA.HI.X R27, R32, R3, R11, 0x1, P2 ;  /* 0x00000003201bd211 */ /* 0x000fe200010f0c0b */
[----:B------:R-:W3:Y:S01]  /*2390*/  @!P1 LDC.64 R6, c[0x0][0x380] ;  /* 0x0000e000ff069b82 */ /* 0x000ee20000000a00 */
[----:B------:R-:W-:Y:S01]  /*23a0*/  @!P1 MOV R23, R25 ;  /* 0x0000001900179202 */ /* 0x000fe20000000f00 */
[----:B------:R-:W-:Y:S01]  /*23b0*/  @!PT LDS RZ, [RZ] ;  /* 0x00000000fffff984 */ /* 0x000fe20000000800 */
[----:B------:R-:W-:Y:S01]  /*23c0*/  @!PT LDS RZ, [RZ] ;  /* 0x00000000fffff984 */ /* 0x000fe20000000800 */
[----:B------:R-:W-:Y:S01]  /*23d0*/  @!PT LDS RZ, [RZ] ;  /* 0x00000000fffff984 */ /* 0x000fe20000000800 */
[----:B------:R-:W-:Y:S01]  /*23e0*/  @!P6 LDGSTS.E.BYPASS.LTC128B.128 [R166], desc[UR22][R30.64] ;  /* 0x000000001ea6efae */ /* 0x000fe2000b981a16 */
[-C--:B-----5:R-:W-:Y:S02]  /*23f0*/  @!P1 IMAD R10, R21, R8.reuse, RZ ;  /* 0x00000008150a9224 */ /* 0x0a0fe400078e02ff */
[----:B------:R-:W-:Y:S01]  /*2400*/  IMAD.X R21, RZ, RZ, R15, P4 ;  /* 0x000000ffff157224 */ /* 0x000fe200020e060f */
[----:B------:R-:W-:Y:S01]  /*2410*/  @!P6 LDGSTS.E.BYPASS.LTC128B.128 [R166+0x2000], desc[UR22][R30.64+0x80] ;  /* 0x020000801ea6efae */ /* 0x000fe2000b981a16 */
[C---:B------:R-:W-:Y:S01]  /*2420*/  @!P1 IMAD R9, R17.reuse, R9, R10 ;  /* 0x0000000911099224 */ /* 0x040fe200078e020a */
[----:B------:R-:W4:Y:S01]  /*2430*/  @!P0 LDC.64 R2, c[0x0][0x380] ;  /* 0x0000e000ff028b82 */ /* 0x000f220000000a00 */
[----:B------:R-:W-:Y:S01]  /*2440*/  IMAD.WIDE.U32 R20, R16, UR8, R20 ;  /* 0x0000000810147c25 */ /* 0x000fe2000f8e0014 */
[----:B------:R-:W-:Y:S03]  /*2450*/  @!P6 LDGSTS.E.BYPASS.LTC128B.128 [R166+0x4000], desc[UR22][R30.64+0x100] ;  /* 0x040001001ea6efae */ /* 0x000fe6000b981a16 */
[----:B------:R-:W-:Y:S01]  /*2460*/  @!P1 IMAD.WIDE.U32 R22, R17, R8, R22 ;  /* 0x0000000811169225 */ /* 0x000fe200078e0016 */
[----:B------:R-:W-:Y:S01]  /*2470*/  @!P6 LDGSTS.E.BYPASS.LTC128B.128 [R166+0x6000], desc[UR22][R30.64+0x180] ;  /* 0x060001801ea6efae */ /* 0x000fe2000b981a16 */
[----:B-1----:R-:W-:Y:S01]  /*2480*/  LEA R232, P4, R20, UR6, 0x1 ;  /* 0x0000000614e87c11 */ /* 0x002fe2000f8808ff */
[----:B------:R-:W-:Y:S01]  /*2490*/  USHF.L.U64.HI UR6, UR10, 0x4, UR11 ;  /* 0x000000040a067899 */ /* 0x000fe2000801020b */
[-C--:B--2---:R-:W-:Y:S01]  /*24a0*/  @!P0 IMAD R19, R19, R4.reuse, RZ ;  /* 0x0000000413138224 */ /* 0x084fe200078e02ff */
[----:B------:R-:W-:Y:S01]  /*24b0*/  @!P5 LDGSTS.E.BYPASS.LTC128B.128 [R166+0x800], desc[UR22][R26.64] ;  /* 0x008000001aa6dfae */ /* 0x000fe2000b981a16 */
[----:B------:R-:W-:Y:S01]  /*24c0*/  @!P0 IMAD.WIDE.U32 R24, R18, R4, R24 ;  /* 0x0000000412188225 */ /* 0x000fe200078e0018 */
[----:B------:R-:W-:-:S02]  /*24d0*/  @!P1 IADD3 R9, PT, PT, R23, R9, RZ ;  /* 0x0000000917099210 */ /* 0x000fc40007ffe0ff */
[----:B------:R-:W-:Y:S01]  /*24e0*/  @!P5 LDGSTS.E.BYPASS.LTC128B.128 [R166+0x2800], desc[UR22][R26.64+0x80] ;  /* 0x028000801aa6dfae */ /* 0x000fe2000b981a16 */
[----:B------:R-:W-:Y:S01]  /*24f0*/  @!P0 IMAD R5, R18, R5, R19 ;  /* 0x0000000512058224 */ /* 0x000fe200078e0213 */
[----:B---3--:R-:W-:Y:S01]  /*2500*/  @!P1 LEA R6, P2, R22, R6, 0x1 ;  /* 0x0000000616069211 */ /* 0x008fe200078408ff */
[----:B------:R-:W-:Y:S01]  /*2510*/  IMAD R17, R16, UR9, R21 ;  /* 0x0000000910117c24 */ /* 0x000fe2000f8e0215 */
[----:B------:R-:W-:Y:S01]  /*2520*/  @!P5 LDGSTS.E.BYPASS.LTC128B.128 [R166+0x4800], desc[UR22][R26.64+0x100] ;  /* 0x048001001aa6dfae */ /* 0x000fe2000b981a16 */
[----:B------:R-:W-:Y:S01]  /*2530*/  @!P0 IMAD.IADD R5, R25, 0x1, R5 ;  /* 0x0000000119058824 */ /* 0x000fe200078e0205 */
[----:B------:R-:W-:Y:S01]  /*2540*/  @!P1 LEA.HI.X R7, R22, R7, R9, 0x1, P2 ;  /* 0x0000000716079211 */ /* 0x000fe200010f0c09 */
[----:B------:R-:W-:Y:S01]  /*2550*/  IMAD.U32 R9, RZ, RZ, UR10 ;  /* 0x0000000aff097e24 */ /* 0x000fe2000f8e00ff */
[----:B------:R-:W-:Y:S01]  /*2560*/  @!P5 LDGSTS.E.BYPASS.LTC128B.128 [R166+0x6800], desc[UR22][R26.64+0x180] ;  /* 0x068001801aa6dfae */ /* 0x000fe2000b981a16 */
[----:B------:R-:W-:Y:S01]  /*2570*/  ISETP.GE.AND P5, PT, R0, UR14, PT ;  /* 0x0000000e00007c0c */ /* 0x000fe2000bfa6270 */
[----:B------:R-:W-:Y:S01]  /*2580*/  IMAD.U32 R4, RZ, RZ, UR11 ;  /* 0x0000000bff047e24 */ /* 0x000fe2000f8e00ff */
[----:B----4-:R-:W-:Y:S01]  /*2590*/  @!P0 LEA R10, P3, R24, R2, 0x1 ;  /* 0x00000002180a8211 */ /* 0x010fe200078608ff */
[----:B------:R-:W-:Y:S01]  /*25a0*/  @!P1 LDGSTS.E.BYPASS.LTC128B.128 [R166+0x1000], desc[UR22][R6.64] ;  /* 0x0100000006a69fae */ /* 0x000fe2000b981a16 */
[----:B------:R-:W-:Y:S01]  /*25b0*/  LEA.HI.X R233, R20, UR7, R17, 0x1, P4 ;  /* 0x0000000714e97c11 */ /* 0x000fe2000a0f0c11 */
[----:B------:R-:W-:Y:S01]  /*25c0*/  USHF.L.U32 UR7, UR10, 0x4, URZ ;  /* 0x000000040a077899 */ /* 0x000fe200080006ff */
[----:B------:R-:W-:Y:S01]  /*25d0*/  @!P0 LEA.HI.X R11, R24, R3, R5, 0x1, P3 ;  /* 0x00000003180b8211 */ /* 0x000fe200018f0c05 */
[----:B------:R-:W-:Y:S01]  /*25e0*/  @!P1 LDGSTS.E.BYPASS.LTC128B.128 [R166+0x3000], desc[UR22][R6.64+0x80] ;  /* 0x0300008006a69fae */ /* 0x000fe2000b981a16 */
[----:B------:R-:W-:Y:S01]  /*25f0*/  ISETP.GE.AND P3, PT, R13, UR14, PT ;  /* 0x0000000e0d007c0c */ /* 0x000fe2000bf66270 */
[----:B------:R-:W-:Y:S01]  /*2600*/  IMAD.U32 R5, RZ, RZ, UR10 ;  /* 0x0000000aff057e24 */ /* 0x000fe2000f8e00ff */
[----:B------:R-:W-:Y:S01]  /*2610*/  ISETP.GE.AND P4, PT, R14, UR14, PT ;  /* 0x0000000e0e007c0c */ /* 0x000fe2000bf86270 */
[----:B------:R-:W-:Y:S01]  /*2620*/  @!P1 LDGSTS.E.BYPASS.LTC128B.128 [R166+0x5000], desc[UR22][R6.64+0x100] ;  /* 0x0500010006a69fae */ /* 0x000fe2000b981a16 */
[----:B------:R-:W-:Y:S01]  /*2630*/  ISETP.GE.AND P6, PT, R16, UR14, PT ;  /* 0x0000000e10007c0c */ /* 0x000fe2000bfc6270 */
[----:B------:R-:W-:Y:S01]  /*2640*/  IMAD.U32 R2, RZ, RZ, UR10 ;  /* 0x0000000aff027e24 */ /* 0x000fe2000f8e00ff */
[----:B------:R-:W-:Y:S01]  /*2650*/  MOV R3, UR7 ;  /* 0x0000000700037c02 */ /* 0x000fe20008000f00 */
[----:B------:R1:W-:Y:S01]  /*2660*/  @!P1 LDGSTS.E.BYPASS.LTC128B.128 [R166+0x7000], desc[UR22][R6.64+0x180] ;  /* 0x0700018006a69fae */ /* 0x0003e2000b981a16 */
[----:B------:R-:W-:Y:S01]  /*2670*/  ISETP.GE.AND P2, PT, R0, UR14, PT ;  /* 0x0000000e00007c0c */ /* 0x000fe2000bf46270 */
[----:B------:R-:W-:Y:S01]  /*2680*/  USHF.L.U64.HI UR7, UR8, 0x4, UR9 ;  /* 0x0000000408077899 */ /* 0x000fe20008010209 */
[----:B------:R-:W-:Y:S01]  /*2690*/  MOV R0, UR6 ;  /* 0x0000000600007c02 */ /* 0x000fe20008000f00 */
[----:B------:R-:W-:Y:S01]  /*26a0*/  @!P0 LDGSTS.E.BYPASS.LTC128B.128 [R166+0x1800], desc[UR22][R10.64] ;  /* 0x018000000aa68fae */ /* 0x000fe2000b981a16 */
[-C--:B------:R-:W-:Y:S01]  /*26b0*/  @!P5 LEA R8, P1, R3, R230.reuse, 0x1 ;  /* 0x000000e60308d211 */ /* 0x080fe200078208ff */
[----:B------:R-:W-:Y:S01]  /*26c0*/  VOTEU.ALL UP0, P3 ;  /* 0x0000000000ff7886 */ /* 0x000fe20001800000 */
[----:B------:R-:W-:Y:S01]  /*26d0*/  IMAD.U32 R15, RZ, RZ, UR8 ;  /* 0x00000008ff0f7e24 */ /* 0x000fe2000f8e00ff */
[----:B------:R-:W-:Y:S03]  /*26e0*/  @!P0 LDGSTS.E.BYPASS.LTC128B.128 [R166+0x3800], desc[UR22][R10.64+0x80] ;  /* 0x038000800aa68fae */ /* 0x000fe6000b981a16 */
[----:B------:R-:W-:Y:S01]  /*26f0*/  @!UP0 UIMAD UR6, UR11, 0x60, URZ ;  /* 0x000000600b0688a4 */ /* 0x000fe2000f8e02ff */
        /* <DEDUP_REMOVED lines=11> */
[----:B------:R-:W-:Y:S01]  /*27b0*/  @!P3 IMAD.MOV.U32 R16, RZ, RZ, R4 ;  /* 0x000000ffff10b224 */ /* 0x000fe200078e0004 */
[----:B------:R-:W-:Y:S01]  /*27c0*/  @!P5 LDGSTS.E.BYPASS.LTC128B.128 [R166+0x8800], desc[UR22][R8.64] ;  /* 0x0880000008a6dfae */ /* 0x000fe2000b981a16 */
[----:B------:R-:W-:Y:S01]  /*27d0*/  @!P3 IADD3 R17, PT, PT, R5, UR6, RZ ;  /* 0x000000060511bc10 */ /* 0x000fe2000fffe0ff */
[----:B------:R-:W-:Y:S01]  /*27e0*/  IMAD.U32 R5, RZ, RZ, UR8 ;  /* 0x00000008ff057e24 */ /* 0x000fe2000f8e00ff */
[----:B------:R-:W-:Y:S01]  /*27f0*/  ISETP.GE.AND P0, PT, R14, UR14, PT ;  /* 0x0000000e0e007c0c */ /* 0x000fe2000bf06270 */
[----:B------:R-:W-:Y:S01]  /*2800*/  @!P5 LDGSTS.E.BYPASS.LTC128B.128 [R166+0xa800], desc[UR22][R8.64+0x80] ;  /* 0x0a80008008a6dfae */ /* 0x000fe2000b981a16 */
[----:B------:R-:W-:Y:S01]  /*2810*/  USHF.L.U32 UR14, UR8, 0x4, URZ ;  /* 0x00000004080e7899 */ /* 0x000fe200080006ff */
[----:B--2---:R-:W-:Y:S01]  /*2820*/  LOP3.LUT R11, R216, 0x8, RZ, 0xc0, !PT ;  /* 0x00000008d80b7812 */ /* 0x004fe200078ec0ff */
[----:B------:R-:W-:Y:S01]  /*2830*/  IMAD.U32 R2, RZ, RZ, UR9 ;  /* 0x00000009ff027e24 */ /* 0x000fe2000f8e00ff */
[----:B------:R-:W-:Y:S01]  /*2840*/  @!P5 LDGSTS.E.BYPASS.LTC128B.128 [R166+0xc800], desc[UR22][R8.64+0x100] ;  /* 0x0c80010008a6dfae */ /* 0x000fe2000b981a16 */
[----:B------:R-:W-:Y:S01]  /*2850*/  MOV R4, UR8 ;  /* 0x0000000800047c02 */ /* 0x000fe20008000f00 */
[----:B------:R-:W-:Y:S01]  /*2860*/  VOTEU.ALL UP0, P1 ;  /* 0x0000000000ff7886 */ /* 0x000fe20000800000 */
[----:B------:R-:W-:Y:S01]  /*2870*/  LOP3.LUT R176, R12, R11, RZ, 0x3c, !PT ;  /* 0x0000000b0cb07212 */ /* 0x000fe200078e3cff */
[----:B------:R1:W-:Y:S01]  /*2880*/  @!P5 LDGSTS.E.BYPASS.LTC128B.128 [R166+0xe800], desc[UR22][R8.64+0x180] ;  /* 0x0e80018008a6dfae */ /* 0x0003e2000b981a16 */
[----:B------:R-:W-:-:S02]  /*2890*/  @!P1 IMAD.WIDE.U32 R14, R15, 0x60, R232 ;  /* 0x000000600f0e9825 */ /* 0x000fc400078e00e8 */
[----:B------:R-:W-:Y:S01]  /*28a0*/  @!UP0 UIMAD UR6, UR9, 0x60, URZ ;  /* 0x00000060090688a4 */ /* 0x000fe2000f8e02ff */
[----:B------:R-:W-:Y:S01]  /*28b0*/  @!P4 LDGSTS.E.BYPASS.LTC128B.128 [R166+0x9000], desc[UR22][R6.64] ;  /* 0x0900000006a6cfae */ /* 0x000fe2000b981a16 */
[----:B------:R-:W-:Y:S01]  /*28c0*/  IADD3 R84, PT, PT, R177, R176, RZ ;  /* 0x000000b0b1547210 */ /* 0x000fe20007ffe0ff */
[----:B------:R-:W-:Y:S02]  /*28d0*/  UISETP.GT.AND UP0, UPT, UR15, UR16, UPT ;  /* 0x000000100f00728c */ /* 0x000fe4000bf04270 */
[----:B------:R-:W-:Y:S01]  /*28e0*/  @!P4 LDGSTS.E.BYPASS.LTC128B.128 [R166+0xb000], desc[UR22][R6.64+0x80] ;  /* 0x0b00008006a6cfae */ /* 0x000fe2000b981a16 */
[----:B------:R-:W-:-:S03]  /*28f0*/  LEA R84, R84, UR5, 0x1 ;  /* 0x0000000554547c11 */ /* 0x000fc6000f8e08ff */
[----:B------:R-:W-:Y:S04]  /*2900*/  @!P4 LDGSTS.E.BYPASS.LTC128B.128 [R166+0xd000], desc[UR22][R6.64+0x100] ;  /* 0x0d00010006a6cfae */ /* 0x000fe8000b981a16 */
[----:B------:R2:W-:Y:S04]  /*2910*/  @!P4 LDGSTS.E.BYPASS.LTC128B.128 [R166+0xf000], desc[UR22][R6.64+0x180] ;  /* 0x0f00018006a6cfae */ /* 0x0005e8000b981a16 */
[----:B------:R-:W-:Y:S04]  /*2920*/  @!P3 LDGSTS.E.BYPASS.LTC128B.128 [R166+0x9800], desc[UR22][R16.64] ;  /* 0x0980000010a6bfae */ /* 0x000fe8000b981a16 */
[----:B------:R-:W-:Y:S01]  /*2930*/  @!P3 LDGSTS.E.BYPASS.LTC128B.128 [R166+0xb800], desc[UR22][R16.64+0x80] ;  /* 0x0b80008010a6bfae */ /* 0x000fe2000b981a16 */
[----:B-1----:R-:W-:-:S03]  /*2940*/  MOV R8, UR7 ;  /* 0x0000000700087c02 */ /* 0x002fc60008000f00 */
[----:B------:R-:W-:Y:S01]  /*2950*/  @!P3 LDGSTS.E.BYPASS.LTC128B.128 [R166+0xd800], desc[UR22][R16.64+0x100] ;  /* 0x0d80010010a6bfae */ /* 0x000fe2000b981a16 */
[----:B------:R-:W-:-:S03]  /*2960*/  LOP3.LUT R9, R213, 0x8, RZ, 0xc0, !PT ;  /* 0x00000008d5097812 */ /* 0x000fc600078ec0ff */
[----:B------:R-:W-:Y:S01]  /*2970*/  @!P3 LDGSTS.E.BYPASS.LTC128B.128 [R166+0xf800], desc[UR22][R16.64+0x180] ;  /* 0x0f80018010a6bfae */ /* 0x000fe2000b981a16 */
[----:B------:R-:W-:-:S03]  /*2980*/  LOP3.LUT R178, R12, R9, RZ, 0x3c, !PT ;  /* 0x000000090cb27212 */ /* 0x000fc600078e3cff */
[----:B------:R-:W0:Y:S02]  /*2990*/  LDGDEPBAR ;  /* 0x00000000000079af */ /* 0x000e240000000000 */
[----:B------:R-:W-:Y:S02]  /*29a0*/  IMAD.SHL.U32 R178, R178, 0x2, RZ ;  /* 0x00000002b2b27824 */ /* 0x000fe400078e00ff */
[----:B--2---:R-:W-:Y:S01]  /*29b0*/  IMAD.U32 R7, RZ, RZ, UR14 ;  /* 0x0000000eff077e24 */ /* 0x004fe2000f8e00ff */
[-C--:B------:R-:W-:Y:S01]  /*29c0*/  @!P0 LEA R6, P3, R5, R232.reuse, 0x6 ;  /* 0x000000e805068211 */ /* 0x080fe200078630ff */
[----:B------:R-:W-:Y:S01]  /*29d0*/  @!P1 VIADD R5, R15, UR6 ;  /* 0x000000060f059c36 */ /* 0x000fe20008000000 */
[----:B------:R-:W1:Y:S02]  /*29e0*/  LDCU UR14, c[0x0][0x50c] ;  /* 0x0000a180ff0e77ac */ /* 0x000e640008000800 */
[----:B------:R-:W-:-:S04]  /*29f0*/  @!P2 LEA R10, P4, R7, R232, 0x1 ;  /* 0x000000e8070aa211 */ /* 0x000fc800078808ff */
[-C--:B------:R-:W-:Y:S02]  /*2a00*/  @!P2 LEA.HI.X R11, R7, R233.reuse, R8, 0x1, P4 ;  /* 0x000000e9070ba211 */ /* 0x080fe400020f0c08 */
[----:B------:R-:W-:Y:S02]  /*2a10*/  @!P0 LEA.HI.X R7, R4, R233, R2, 0x6, P3 ;  /* 0x000000e904078211 */ /* 0x000fe400018f3402 */
[----:B------:R-:W-:Y:S02]  /*2a20*/  SHF.R.U32.HI R2, RZ, 0x4, R213 ;  /* 0x00000004ff027819 */ /* 0x000fe400000116d5 */
[----:B------:R-:W-:Y:S01]  /*2a30*/  @!P1 MOV R4, R14 ;  /* 0x0000000e00049202 */ /* 0x000fe20000000f00 */
[----:B------:R-:W-:-:S04]  /*2a40*/  DEPBAR.LE SB0, 0x0 ;  /* 0x000080000000791a */ /* 0x000fc80000000000 */
[----:B------:R-:W-:Y:S01]  /*2a50*/  BAR.SYNC.DEFER_BLOCKING 0x0 ;  /* 0x0000000000007b1d */ /* 0x000fe20000010000 */
[----:B------:R-:W-:-:S05]  /*2a60*/  IMAD.SHL.U32 R83, R2, 0x400, RZ ;  /* 0x0000040002537824 */ /* 0x000fca00078e00ff */
[----:B------:R-:W-:-:S05]  /*2a70*/  LOP3.LUT R83, R178, 0x400, R83, 0xf8, !PT ;  /* 0x00000400b2537812 */ /* 0x000fca00078ef853 */
[----:B------:R-:W-:Y:S01]  /*2a80*/  VIADD R79, R83, UR5 ;  /* 0x00000005534f7c36 */ /* 0x000fe20008000000 */
        /* <DEDUP_REMOVED lines=37> */
[----:B------:R-:W-:Y:S01]  /*2ce0*/  @P1 STS.128 [R166+0x13800], RZ ;  /* 0x013800ffa6001388 */ /* 0x000fe20000000c00 */
[C---:B------:R-:W-:Y:S01]  /*2cf0*/  IADD3 R82, PT, PT, R84.reuse, R76, RZ ;  /* 0x0000004c54527210 */ /* 0x040fe20007ffe0ff */
[----:B------:R-:W-:Y:S01]  /*2d00*/  IMAD.IADD R78, R79, 0x1, R76 ;  /* 0x000000014f4e7824 */ /* 0x000fe200078e024c */
[----:B------:R-:W-:Y:S01]  /*2d10*/  SEL R167, R167, 0xffffffc0, !P0 ;  /* 0xffffffc0a7a77807 */ /* 0x000fe20004000000 */
[----:B------:R-:W-:Y:S03]  /*2d20*/  @P1 STS.128 [R166+0x15800], RZ ;  /* 0x015800ffa6001388 */ /* 0x000fe60000000c00 */
[----:B------:R-:W-:Y:S01]  /*2d30*/  IADD3 R81, PT, PT, R84, R167, RZ ;  /* 0x000000a754517210 */ /* 0x000fe20007ffe0ff */
[----:B------:R-:W-:Y:S01]  /*2d40*/  @P1 STS.128 [R166+0x17800], RZ ;  /* 0x017800ffa6001388 */ /* 0x000fe20000000c00 */
[----:B------:R-:W-:-:S02]  /*2d50*/  IMAD.IADD R79, R79, 0x1, R167 ;  /* 0x000000014f4f7824 */ /* 0x000fc400078e02a7 */
[C---:B------:R-:W-:Y:S01]  /*2d60*/  IADD3 R80, PT, PT, R76.reuse, R81, RZ ;  /* 0x000000514c507210 */ /* 0x040fe20007ffe0ff */
[----:B------:R-:W-:Y:S01]  /*2d70*/  @!PT LDS RZ, [RZ] ;  /* 0x00000000fffff984 */ /* 0x000fe20000000800 */
[----:B------:R-:W-:Y:S01]  /*2d80*/  @!PT LDS RZ, [RZ] ;  /* 0x00000000fffff984 */ /* 0x000fe20000000800 */
[----:B------:R-:W-:Y:S01]  /*2d90*/  @!PT LDS RZ, [RZ] ;  /* 0x00000000fffff984 */ /* 0x000fe20000000800 */
[----:B------:R-:W-:Y:S01]  /*2da0*/  @!P1 LDGSTS.E.BYPASS.LTC128B.128 [R166+0x11800], desc[UR22][R4.64] ;  /* 0x1180000004a69fae */ /* 0x000fe2000b981a16 */
[----:B------:R-:W-:-:S03]  /*2db0*/  IMAD.IADD R77, R76, 0x1, R79 ;  /* 0x000000014c4d7824 */ /* 0x000fc600078e024f */
[----:B------:R-:W-:Y:S04]  /*2dc0*/  @!P1 LDGSTS.E.BYPASS.LTC128B.128 [R166+0x13800], desc[UR22][R4.64+0x80] ;  /* 0x1380008004a69fae */ /* 0x000fe8000b981a16 */
[----:B------:R-:W-:Y:S04]  /*2dd0*/  @!P1 LDGSTS.E.BYPASS.LTC128B.128 [R166+0x15800], desc[UR22][R4.64+0x100] ;  /* 0x1580010004a69fae */ /* 0x000fe8000b981a16 */
[----:B------:R2:W-:Y:S04]  /*2de0*/  @!P1 LDGSTS.E.BYPASS.LTC128B.128 [R166+0x17800], desc[UR22][R4.64+0x180] ;  /* 0x1780018004a69fae */ /* 0x0005e8000b981a16 */
[----:B------:R-:W-:Y:S04]  /*2df0*/  LDSM.16.M88.4 R48, [R84] ;  /* 0x000000005430783b */ /* 0x000fe80000000200 */
[----:B------:R-:W3:Y:S04]  /*2e00*/  LDSM.16.M88.4 R20, [R83+UR5+0x8000] ;  /* 0x008000055314783b */ /* 0x000ee80008000200 */
[----:B------:R-:W4:Y:S04]  /*2e10*/  LDSM.16.M88.4 R12, [R83+UR5+0x8800] ;  /* 0x00880005530c783b */ /* 0x000f280008000200 */
[----:B------:R-:W5:Y:S04]  /*2e20*/  LDSM.16.M88.4 R56, [R83+UR5+0x9000] ;  /* 0x009000055338783b */ /* 0x000f680008000200 */
[----:B------:R-:W1:Y:S04]  /*2e30*/  LDSM.16.M88.4 R28, [R83+UR5+0x9800] ;  /* 0x00980005531c783b */ /* 0x000e680008000200 */
[----:B------:R-:W-:Y:S04]  /*2e40*/  LDSM.16.M88.4 R32, [R78+0x8000] ;  /* 0x008000004e20783b */ /* 0x000fe80000000200 */
[----:B--2---:R-:W2:Y:S04]  /*2e50*/  LDSM.16.M88.4 R4, [R82] ;  /* 0x000000005204783b */ /* 0x004ea80000000200 */
        /* <DEDUP_REMOVED lines=84> */
[----:B------:R-:W-:Y:S04]  /*33a0*/  LDSM.16.M88.4 R44, [R84+0x4000] ;  /* 0x00400000542c783b */ /* 0x000fe80000000200 */
[----:B------:R-:W-:Y:S03]  /*33b0*/  LDSM.16.M88.4 R84, [R84+0x6000] ;  /* 0x006000005454783b */ /* 0x000fe60000000200 */
        /* <DEDUP_REMOVED lines=70> */
[----:B------:R-:W2:Y:S07]  /*3820*/  LDSM.16.M88.4 R4, [R83+UR5+0xf000] ;  /* 0x00f000055304783b */ /* 0x000eae0008000200 */
        /* <DEDUP_REMOVED lines=56> */
[----:B------:R-:W-:Y:S01]  /*3bb0*/  SHF.R.U32.HI R44, RZ, 0x2, R213 ;  /* 0x00000002ff2c7819 */ /* 0x000fe200000116d5 */
[----:B------:R-:W4:Y:S01]  /*3bc0*/  MUFU.TANH R23, R23 ;  /* 0x0000001700177308 */ /* 0x000f220000002400 */
[----:B------:R-:W-:Y:S02]  /*3bd0*/  FMUL.FTZ R12, R12, UR14 ;  /* 0x0000000e0c0c7c20 */ /* 0x000fe40008410000 */
[----:B------:R-:W-:-:S03]  /*3be0*/  LOP3.LUT R44, R44, 0x7, RZ, 0xc0, !PT ;  /* 0x000000072c2c7812 */ /* 0x000fc600078ec0ff */
[C---:B--2---:R-:W-:Y:S01]  /*3bf0*/  HMMA.16816.F32.BF16 R60, R68.reuse, R24, R60 ;  /* 0x00000018443c723c */ /* 0x044fe2000004183c */
[----:B------:R-:W-:Y:S01]  /*3c00*/  FMUL.FTZ R24, R30, UR14 ;  /* 0x0000000e1e187c20 */ /* 0x000fe20008410000 */
[----:B------:R-:W-:Y:S01]  /*3c10*/  FMUL.FTZ R25, R31, UR14 ;  /* 0x0000000e1f197c20 */ /* 0x000fe20008410000 */
[----:B------:R-:W2:Y:S05]  /*3c20*/  MUFU.TANH R28, R28 ;  /* 0x0000001c001c7308 */ /* 0x000eaa0000002400 */
[C---:B------:R-:W-:Y:S03]  /*3c30*/  HMMA.16816.F32.BF16 R56, R68.reuse, R26, R56 ;  /* 0x0000001a4438723c */ /* 0x040fe60000041838 */
[----:B------:R-:W1:Y:S05]  /*3c40*/  MUFU.TANH R24, R24 ;  /* 0x0000001800187308 */ /* 0x000e6a0000002400 */
[----:B-----5:R-:W-:Y:S01]  /*3c50*/  HMMA.16816.F32.BF16 R52, R68, R4, R52 ;  /* 0x000000044434723c */ /* 0x020fe20000041834 */
[----:B------:R-:W-:Y:S01]  /*3c60*/  FMUL.FTZ R4, R15, UR14 ;  /* 0x0000000e0f047c20 */ /* 0x000fe20008410000 */
[----:B------:R-:W-:Y:S01]  /*3c70*/  LOP3.LUT R5, R216, 0x1f0, RZ, 0xc0, !PT ;  /* 0x000001f0d8057812 */ /* 0x000fe200078ec0ff */
[----:B------:R-:W1:Y:S03]  /*3c80*/  MUFU.TANH R25, R25 ;  /* 0x0000001900197308 */ /* 0x000e660000002400 */
[----:B------:R-:W-:-:S02]  /*3c90*/  IADD3 R44, PT, PT, R44, UR21, R5 ;  /* 0x000000152c2c7c10 */ /* 0x000fc4000fffe005 */
[----:B------:R-:W-:Y:S01]  /*3ca0*/  HMMA.16816.F32.BF16 R64, R68, R6, R64 ;  /* 0x000000064440723c */ /* 0x000fe20000041840 */
[----:B------:R-:W-:Y:S02]  /*3cb0*/  MOV R7, UR20 ;  /* 0x0000001400077c02 */ /* 0x000fe40008000f00 */
[----:B------:R-:W1:Y:S01]  /*3cc0*/  MUFU.TANH R12, R12 ;  /* 0x0000000c000c7308 */ /* 0x000e620000002400 */
[----:B------:R-:W-:Y:S02]  /*3cd0*/  MOV R5, UR24 ;  /* 0x0000001800057c02 */ /* 0x000fe40008000f00 */
[----:B------:R-:W-:Y:S02]  /*3ce0*/  IADD3 R228, PT, PT, R44, 0x1, R7 ;  /* 0x000000012ce47810 */ /* 0x000fe40007ffe007 */
[----:B------:R-:W-:Y:S01]  /*3cf0*/  HMMA.16816.F32.BF16 R60, R40, R8, R60 ;  /* 0x00000008283c723c */ /* 0x000fe2000004183c */
[----:B------:R-:W-:Y:S01]  /*3d00*/  FMUL.FTZ R9, R13, UR14 ;  /* 0x0000000e0d097c20 */ /* 0x000fe20008410000 */
[----:B------:R-:W-:Y:S01]  /*3d10*/  FMUL.FTZ R8, R14, UR14 ;  /* 0x0000000e0e087c20 */ /* 0x000fe20008410000 */
[----:B------:R-:W1:Y:S01]  /*3d20*/  MUFU.TANH R4, R4 ;  /* 0x0000000400047308 */ /* 0x000e620000002400 */
[----:B------:R-:W-:-:S02]  /*3d30*/  IADD3 R227, PT, PT, R44, UR24, -R227 ;  /* 0x000000182ce37c10 */ /* 0x000fc4000fffe8e3 */
[C---:B------:R-:W-:Y:S02]  /*3d40*/  VIADDMNMX R226, R228.reuse, 0x8, R5, PT ;  /* 0x00000008e4e27846 */ /* 0x040fe40003800105 */
[C---:B------:R-:W-:Y:S01]  /*3d50*/  HMMA.16816.F32.BF16 R56, R40.reuse, R10, R56 ;  /* 0x0000000a2838723c */ /* 0x040fe20000041838 */
[----:B------:R-:W-:Y:S02]  /*3d60*/  VIMNMX R229, PT, PT, RZ, R227, !PT ;  /* 0x000000e3ffe57248 */ /* 0x000fe40007fe0100 */
[----:B------:R-:W1:Y:S01]  /*3d70*/  MUFU.TANH R9, R9 ;  /* 0x0000000900097308 */ /* 0x000e620000002400 */
[----:B------:R-:W-:Y:S02]  /*3d80*/  VIMNMX R228, PT, PT, R228, UR24, PT ;  /* 0x00000018e4e47c48 */ /* 0x000fe4000bfe0100 */
[----:B------:R-:W-:Y:S02]  /*3d90*/  VIADDMNMX R227, R227, 0x8, RZ, !PT ;  /* 0x00000008e3e37846 */ /* 0x000fe400078001ff */
        /* <DEDUP_REMOVED lines=48> */
.L_x_6403:
        /* <DEDUP_REMOVED lines=61> */
.L_x_6404:
        /* <DEDUP_REMOVED lines=28> */
.L_x_6402:
[----:B------:R-:W-:Y:S01]  /*4630*/  IMAD.SHL.U32 R0, R213, 0x2, RZ ;  /* 0x00000002d5007824 */ /* 0x000fe200078e00ff */
[----:B------:R-:W-:Y:S01]  /*4640*/  LOP3.LUT R165, R176, 0x200, R179, 0xf8, !PT ;  /* 0x00000200b0a57812 */ /* 0x000fe200078ef8b3 */
[----:B------:R-:W-:-:S03]  /*4650*/  UISETP.GT.AND UP0, UPT, UR15, UR16, UPT ;  /* 0x000000100f00728c */ /* 0x000fc6000bf04270 */
[----:B------:R-:W-:Y:S02]  /*4660*/  LOP3.LUT R0, R0, 0x6, RZ, 0xc0, !PT ;  /* 0x0000000600007812 */ /* 0x000fe400078ec0ff */
[----:B------:R-:W-:Y:S02]  /*4670*/  LEA R214, R165, UR5, 0x1 ;  /* 0x00000005a5d67c11 */ /* 0x000fe4000f8e08ff */
[----:B--2---:R-:W-:Y:S01]  /*4680*/  LOP3.LUT R51, R0, UR4, RZ, 0xfc, !PT ;  /* 0x0000000400337c12 */ /* 0x004fe2000f8efcff */
[----:B------:R-:W2:Y:S02]  /*4690*/  LDCU UR4, c[0x0][0x45c] ;  /* 0x00008b80ff0477ac */ /* 0x000ea40008000800 */
[--C-:B------:R-:W-:Y:S01]  /*46a0*/  IMAD.IADD R202, R76, 0x1, R214.reuse ;  /* 0x000000014cca7824 */ /* 0x100fe200078e02d6 */
[CC--:B------:R-:W-:Y:S01]  /*46b0*/  ISETP.GE.AND P3, PT, R51.reuse, R229.reuse, PT ;  /* 0x000000e53300720c */ /* 0x0c0fe20003f66270 */
[C---:B------:R-:W-:Y:S01]  /*46c0*/  VIADD R3, R51.reuse, 0x1 ;  /* 0x0000000133037836 */ /* 0x040fe20000000000 */
[CC--:B------:R-:W-:Y:S01]  /*46d0*/  ISETP.GE.AND P6, PT, R51.reuse, R228.reuse, PT ;  /* 0x000000e43300720c */ /* 0x0c0fe20003fc6270 */
[C---:B------:R-:W-:Y:S01]  /*46e0*/  VIADD R50, R51.reuse, 0x8 ;  /* 0x0000000833327836 */ /* 0x040fe20000000000 */
[----:B------:R-:W-:Y:S01]  /*46f0*/  FSEL R35, R36, -INF , P3 ;  /* 0xff80000024237808 */ /* 0x000fe20001800000 */
[----:B------:R-:W-:Y:S01]  /*4700*/  VIADD R49, R51, 0x9 ;  /* 0x0000000933317836 */ /* 0x000fe20000000000 */
[----:B------:R-:W-:Y:S01]  /*4710*/  ISETP.GE.AND P0, PT, R3, R229, PT ;  /* 0x000000e50300720c */ /* 0x000fe20003f06270 */
[----:B------:R-:W-:Y:S01]  /*4720*/  VIADD R47, R51, 0x10 ;  /* 0x00000010332f7836 */ /* 0x000fe20000000000 */
[----:B------:R-:W-:Y:S01]  /*4730*/  ISETP.GE.AND P4, PT, R3, R228, PT ;  /* 0x000000e40300720c */ /* 0x000fe20003f86270 */
[----:B------:R-:W-:Y:S01]  /*4740*/  VIADD R45, R51, 0x11 ;  /* 0x00000011332d7836 */ /* 0x000fe20000000000 */
[----:B------:R-:W-:Y:S01]  /*4750*/  ISETP.GE.AND P1, PT, R3, R227, PT ;  /* 0x000000e30300720c */ /* 0x000fe20003f26270 */
[----:B------:R-:W-:Y:S01]  /*4760*/  VIADD R44, R51, 0x18 ;  /* 0x00000018332c7836 */ /* 0x000fe20000000000 */
[----:B------:R-:W-:Y:S01]  /*4770*/  ISETP.GE.AND P5, PT, R3, R226, PT ;  /* 0x000000e20300720c */ /* 0x000fe20003fa6270 */
        /* <DEDUP_REMOVED lines=9> */
[----:B-1----:R-:W-:Y:S01]  /*4810*/  FSEL R33, R20, -INF , P0 ;  /* 0xff80000014217808 */ /* 0x002fe20000000000 */
[----:B------:R-:W-:Y:S01]  /*4820*/  VIADD R20, R51, 0x28 ;  /* 0x0000002833147836 */ /* 0x000fe20000000000 */
[----:B------:R-:W-:Y:S01]  /*4830*/  ISETP.GE.AND P0, PT, R49, R228, PT ;  /* 0x000000e43100720c */ /* 0x000fe20003f06270 */
[----:B------:R-:W-:Y:S01]  /*4840*/  LDSM.16.MT88.4 R80, [R202+0x14000] ;  /* 0x01400000ca50783b */ /* 0x000fe20000004200 */
[----:B------:R-:W-:Y:S01]  /*4850*/  FSEL R31, R48, -INF , P4 ;  /* 0xff800000301f7808 */ /* 0x000fe20002000000 */
[----:B------:R-:W-:Y:S01]  /*4860*/  IMAD.IADD R197, R167, 0x1, R214 ;  /* 0x00000001a7c57824 */ /* 0x000fe200078e02d6 */
[-C--:B------:R-:W-:Y:S01]  /*4870*/  ISETP.GE.AND P4, PT, R47, R229.reuse, PT ;  /* 0x000000e52f00720c */ /* 0x080fe20003f86270 */
[----:B------:R-:W-:Y:S01]  /*4880*/  LDSM.16.MT88.4 R148, [R202+0x10000] ;  /* 0x01000000ca94783b */ /* 0x000fe20000004200 */
[----:B------:R-:W-:Y:S01]  /*4890*/  FSEL R31, R31, -INF , !P0 ;  /* 0xff8000001f1f7808 */ /* 0x000fe20004000000 */
[----:B------:R-:W-:Y:S01]  /*48a0*/  IMAD.IADD R196, R76, 0x1, R197 ;  /* 0x000000014cc47824 */ /* 0x000fe200078e02c5 */
[----:B------:R-:W-:Y:S01]  /*48b0*/  ISETP.GE.AND P0, PT, R45, R229, PT ;  /* 0x000000e52d00720c */ /* 0x000fe20003f06270 */
[----:B------:R-:W-:Y:S01]  /*48c0*/  LDSM.16.MT88.4 R112, [R202+0x16000] ;  /* 0x01600000ca70783b */ /* 0x000fe20000004200 */
[----:B------:R-:W-:-:S02]  /*48d0*/  FSEL R19, R23, -INF , P4 ;  /* 0xff80000017137808 */ /* 0x000fc40002000000 */
[----:B------:R-:W-:Y:S01]  /*48e0*/  ISETP.GE.AND P4, PT, R45, R228, PT ;  /* 0x000000e42d00720c */ /* 0x000fe20003f86270 */
[----:B------:R-:W-:Y:S01]  /*48f0*/  LDSM.16.MT88.4 R156, [R214+0x10000] ;  /* 0x01000000d69c783b */ /* 0x000fe20000004200 */
[----:B------:R-:W-:Y:S01]  /*4900*/  FSEL R7, R28, -INF , P0 ;  /* 0xff8000001c077808 */ /* 0x000fe20000000000 */
[----:B------:R-:W-:Y:S01]  /*4910*/  VIADD R28, R51, 0x31 ;  /* 0x00000031331c7836 */ /* 0x000fe20000000000 */
        /* <DEDUP_REMOVED lines=8> */
[----:B------:R-:W-:Y:S01]  /*49a0*/  FSEL R5, R12, -INF , P0 ;  /* 0xff8000000c057808 */ /* 0x000fe20000000000 */
[----:B------:R-:W-:Y:S01]  /*49b0*/  VIADD R12, R51, 0x30 ;  /* 0x00000030330c7836 */ /* 0x000fe20000000000 */
        /* <DEDUP_REMOVED lines=12> */
[----:B------:R-:W-:Y:S01]  /*4a80*/  ISETP.GE.AND P6, PT, R44, R228, PT ;  /* 0x000000e42c00720c */ /* 0x000fe20003fc6270 */
[----:B------:R-:W-:Y:S01]  /*4a90*/  LDSM.16.MT88.4 R104, [R214+0x16000] ;  /* 0x01600000d668783b */ /* 0x000fe20000004200 */
[----:B------:R-:W-:-:S02]  /*4aa0*/  FSEL R11, R11, -INF , P4 ;  /* 0xff8000000b0b7808 */ /* 0x000fc40002000000 */
[-C--:B------:R-:W-:Y:S01]  /*4ab0*/  ISETP.GE.AND P4, PT, R36, R228.reuse, PT ;  /* 0x000000e42400720c */ /* 0x080fe20003f86270 */
[----:B------:R-:W-:Y:S01]  /*4ac0*/  LDSM.16.MT88.4 R120, [R197+0x16000] ;  /* 0x01600000c578783b */ /* 0x000fe20000004200 */
[----:B------:R-:W-:Y:S02]  /*4ad0*/  FSEL R13, R13, -INF , P0 ;  /* 0xff8000000d0d7808 */ /* 0x000fe40000000000 */
[----:B------:R-:W-:Y:S01]  /*4ae0*/  FSEL R5, R5, -INF , !P6 ;  /* 0xff80000005057808 */ /* 0x000fe20007000000 */
[----:B------:R-:W-:Y:S01]  /*4af0*/  LDSM.16.MT88.4 R172, [R202+0x16800] ;  /* 0x01680000caac783b */ /* 0x000fe20000004200 */
[----:B------:R-:W-:Y:S02]  /*4b00*/  ISETP.GE.AND P2, PT, R51, R227, PT ;  /* 0x000000e33300720c */ /* 0x000fe40003f46270 */
[----:B------:R-:W-:Y:S01]  /*4b10*/  ISETP.GE.AND P6, PT, R41, R228, PT ;  /* 0x000000e42900720c */ /* 0x000fe20003fc6270 */
[----:B------:R-:W-:Y:S01]  /*4b20*/  LDSM.16.MT88.4 R168, [R214+0x10800] ;  /* 0x01080000d6a8783b */ /* 0x000fe20000004200 */
[----:B------:R-:W-:-:S02]  /*4b30*/  ISETP.GE.AND P0, PT, R20, R229, PT ;  /* 0x000000e51400720c */ /* 0x000fc40003f06270 */
[----:B------:R-:W-:Y:S02]  /*4b40*/  FSEL R199, R13, -INF , !P4 ;  /* 0xff8000000dc77808 */ /* 0x000fe40006000000 */
[----:B------:R-:W-:Y:S02]  /*4b50*/  ISETP.GE.AND P4, PT, R38, R229, PT ;  /* 0x000000e52600720c */ /* 0x000fe40003f86270 */
[----:B------:R-:W-:Y:S02]  /*4b60*/  FSEL R243, R11, -INF , !P6 ;  /* 0xff8000000bf37808 */ /* 0x000fe40007000000 */
[----:B------:R-:W-:Y:S02]  /*4b70*/  FSEL R15, R15, -INF , P0 ;  /* 0xff8000000f0f7808 */ /* 0x000fe40000000000 */
[----:B------:R-:W-:Y:S02]  /*4b80*/  FSEL R37, R37, -INF , P2 ;  /* 0xff80000025257808 */ /* 0x000fe40001000000 */
[----:B------:R-:W-:-:S02]  /*4b90*/  ISETP.GE.AND P6, PT, R20, R228, PT ;  /* 0x000000e41400720c */ /* 0x000fc40003fc6270 */
[----:B------:R-:W-:Y:S02]  /*4ba0*/  ISETP.GE.AND P0, PT, R38, R228, PT ;  /* 0x000000e42600720c */ /* 0x000fe40003f06270 */
[----:B------:R-:W-:Y:S02]  /*4bb0*/  FSEL R26, R26, -INF , P4 ;  /* 0xff8000001a1a7808 */ /* 0x000fe40002000000 */
[----:B------:R-:W-:Y:S02]  /*4bc0*/  ISETP.GE.AND P2, PT, R49, R227, PT ;  /* 0x000000e33100720c */ /* 0x000fe40003f46270 */
[----:B------:R-:W-:Y:S02]  /*4bd0*/  FSEL R241, R15, -INF , !P6 ;  /* 0xff8000000ff17808 */ /* 0x000fe40007000000 */
[----:B------:R-:W-:Y:S01]  /*4be0*/  FSEL R201, R26, -INF , !P0 ;  /* 0xff8000001ac97808 */ /* 0x000fe20004000000 */
[----:B------:R-:W-:Y:S01]  /*4bf0*/  VIADD R26, R51, 0x39 ;  /* 0x00000039331a7836 */ /* 0x000fe20000000000 */
[----:B------:R-:W-:-:S02]  /*4c00*/  FSEL R22, R22, -INF , P2 ;  /* 0xff80000016167808 */ /* 0x000fc40001000000 */
[-C--:B------:R-:W-:Y:S02]  /*4c10*/  ISETP.GE.AND P6, PT, R12, R229.reuse, PT ;  /* 0x000000e50c00720c */ /* 0x080fe40003fc6270 */
[----:B------:R-:W-:Y:S02]  /*4c20*/  ISETP.GE.AND P0, PT, R28, R229, PT ;  /* 0x000000e51c00720c */ /* 0x000fe40003f06270 */
[----:B------:R-:W-:Y:S02]  /*4c30*/  ISETP.GE.AND P2, PT, R44, R227, PT ;  /* 0x000000e32c00720c */ /* 0x000fe40003f46270 */
[----:B------:R-:W-:Y:S02]  /*4c40*/  ISETP.GE.AND P4, PT, R12, R228, PT ;  /* 0x000000e40c00720c */ /* 0x000fe40003f86270 */
[----:B------:R-:W-:Y:S02]  /*4c50*/  FSEL R27, R27, -INF , P6 ;  /* 0xff8000001b1b7808 */ /* 0x000fe40003000000 */
[----:B------:R-:W-:-:S02]  /*4c60*/  FSEL R34, R34, -INF , P0 ;  /* 0xff80000022227808 */ /* 0x000fc40000000000 */
[----:B------:R-:W-:Y:S02]  /*4c70*/  FSEL R11, R8, -INF , P2 ;  /* 0xff800000080b7808 */ /* 0x000fe40001000000 */
[----:B------:R-:W-:Y:S02]  /*4c80*/  ISETP.GE.AND P0, PT, R46, R229, PT ;  /* 0x000000e52e00720c */ /* 0x000fe40003f06270 */
[----:B------:R-:W-:Y:S02]  /*4c90*/  FMNMX3.FTZ R8, R35, R3, R33, !PT ;  /* 0x0000000323087276 */ /* 0x000fe40007810021 */
[----:B------:R-:W-:Y:S02]  /*4ca0*/  FSEL R225, R27, -INF , !P4 ;  /* 0xff8000001be17808 */ /* 0x000fe40006000000 */
[----:B------:R-:W-:Y:S02]  /*4cb0*/  ISETP.GE.AND P4, PT, R26, R229, PT ;  /* 0x000000e51a00720c */ /* 0x000fe40003f86270 */
[----:B------:R-:W-:-:S02]  /*4cc0*/  FSEL R40, R40, -INF , P0 ;  /* 0xff80000028287808 */ /* 0x000fc40000000000 */
[----:B------:R-:W-:Y:S02]  /*4cd0*/  FMNMX3.FTZ R8, R8, R31, R19, !PT ;  /* 0x0000001f08087276 */ /* 0x000fe40007810013 */
[----:B------:R-:W-:Y:S02]  /*4ce0*/  ISETP.GE.AND P3, PT, R51, R226, PT ;  /* 0x000000e23300720c */ /* 0x000fe40003f66270 */
[----:B------:R-:W-:Y:S02]  /*4cf0*/  ISETP.GE.AND P6, PT, R28, R228, PT ;  /* 0x000000e41c00720c */ /* 0x000fe40003fc6270 */
[-C--:B------:R-:W-:Y:S02]  /*4d00*/  ISETP.GE.AND P0, PT, R50, R227.reuse, PT ;  /* 0x000000e33200720c */ /* 0x080fe40003f06270 */
[----:B------:R-:W-:Y:S02]  /*4d10*/  FSEL R27, R39, -INF , P1 ;  /* 0xff800000271b7808 */ /* 0x000fe40000800000 */
[----:B------:R-:W-:-:S02]  /*4d20*/  ISETP.GE.AND P1, PT, R47, R227, PT ;  /* 0x000000e32f00720c */ /* 0x000fc40003f26270 */
[----:B------:R-:W-:Y:S02]  /*4d30*/  FSEL R42, R42, -INF , P4 ;  /* 0xff8000002a2a7808 */ /* 0x000fe40002000000 */
[----:B------:R-:W-:Y:S02]  /*4d40*/  FMNMX3.FTZ R8, R8, R7, R5, !PT ;  /* 0x0000000708087276 */ /* 0x000fe40007810005 */
[----:B------:R-:W-:Y:S02]  /*4d50*/  FSEL R223, R34, -INF , !P6 ;  /* 0xff80000022df7808 */ /* 0x000fe40007000000 */
[----:B------:R-:W-:Y:S02]  /*4d60*/  ISETP.GE.AND P4, PT, R50, R226, PT ;  /* 0x000000e23200720c */ /* 0x000fe40003f86270 */
[----:B------:R-:W-:Y:S02]  /*4d70*/  FSEL R37, R37, -INF , !P3 ;  /* 0xff80000025257808 */ /* 0x000fe40005800000 */
[----:B------:R-:W-:-:S02]  /*4d80*/  FSEL R21, R21, -INF , P0 ;  /* 0xff80000015157808 */ /* 0x000fc40000000000 */
[----:B------:R-:W-:Y:S02]  /*4d90*/  ISETP.GE.AND P6, PT, R46, R228, PT ;  /* 0x000000e42e00720c */ /* 0x000fe40003fc6270 */
[----:B------:R-:W-:Y:S02]  /*4da0*/  ISETP.GE.AND P3, PT, R49, R226, PT ;  /* 0x000000e23100720c */ /* 0x000fe40003f66270 */
[----:B------:R-:W-:Y:S01]  /*4db0*/  FSEL R15, R24, -INF , P1 ;  /* 0xff800000180f7808 */ /* 0x000fe20000800000 */
[----:B------:R-:W-:Y:S01]  /*4dc0*/  LDSM.16.MT88.4 R48, [R202+0x12000] ;  /* 0x01200000ca30783b */ /* 0x000fe20000004200 */
[----:B------:R-:W-:Y:S02]  /*4dd0*/  ISETP.GE.AND P1, PT, R43, R227, PT ;  /* 0x000000e32b00720c */ /* 0x000fe40003f26270 */
[----:B------:R-:W-:Y:S02]  /*4de0*/  FMNMX3.FTZ R8, R8, R17, R243, !PT ;  /* 0x0000001108087276 */ /* 0x000fe400078100f3 */
[----:B------:R-:W-:-:S02]  /*4df0*/  FSEL R23, R21, -INF , !P4 ;  /* 0xff80000015177808 */ /* 0x000fc40006000000 */
[----:B------:R-:W-:Y:S02]  /*4e00*/  FSEL R221, R40, -INF , !P6 ;  /* 0xff80000028dd7808 */ /* 0x000fe40007000000 */
[----:B------:R-:W-:Y:S02]  /*4e10*/  FSEL R21, R22, -INF , !P3 ;  /* 0xff80000016157808 */ /* 0x000fe40005800000 */
[----:B------:R-:W-:Y:S02]  /*4e20*/  ISETP.GE.AND P6, PT, R26, R228, PT ;  /* 0x000000e41a00720c */ /* 0x000fe40003fc6270 */
[----:B------:R-:W-:Y:S02]  /*4e30*/  ISETP.GE.AND P3, PT, R43, R226, PT ;  /* 0x000000e22b00720c */ /* 0x000fe40003f66270 */
[----:B------:R-:W-:Y:S02]  /*4e40*/  FSEL R4, R4, -INF , P1 ;  /* 0xff80000004047808 */ /* 0x000fe40000800000 */
[----:B------:R-:W-:-:S02]  /*4e50*/  FMNMX3.FTZ R8, R8, R199, R241, !PT ;  /* 0x000000c708087276 */ /* 0x000fc400078100f1 */
[----:B------:R-:W-:Y:S02]  /*4e60*/  FSEL R27, R27, -INF , !P5 ;  /* 0xff8000001b1b7808 */ /* 0x000fe40006800000 */
[----:B------:R-:W-:Y:S02]  /*4e70*/  FSEL R219, R42, -INF , !P6 ;  /* 0xff8000002adb7808 */ /* 0x000fe40007000000 */
[----:B------:R-:W-:Y:S02]  /*4e80*/  ISETP.GE.AND P5, PT, R45, R227, PT ;  /* 0x000000e32d00720c */ /* 0x000fe40003fa6270 */
[----:B------:R-:W-:Y:S02]  /*4e90*/  FSEL R9, R4, -INF , !P3 ;  /* 0xff80000004097808 */ /* 0x000fe40005800000 */
[----:B------:R-:W-:Y:S02]  /*4ea0*/  ISETP.GE.AND P6, PT, R47, R226, PT ;  /* 0x000000e22f00720c */ /* 0x000fe40003fc6270 */
[----:B------:R-:W-:-:S02]  /*4eb0*/  FMNMX3.FTZ R4, R8, R201, R225, !PT ;  /* 0x000000c908047276 */ /* 0x000fc400078100e1 */
[-C--:B------:R-:W-:Y:S02]  /*4ec0*/  ISETP.GE.AND P0, PT, R45, R226.reuse, PT ;  /* 0x000000e22d00720c */ /* 0x080fe40003f06270 */
[----:B------:R-:W-:Y:S02]  /*4ed0*/  ISETP.GE.AND P4, PT, R44, R226, PT ;  /* 0x000000e22c00720c */ /* 0x000fe40003f86270 */
[----:B------:R-:W-:Y:S02]  /*4ee0*/  FSEL R13, R25, -INF , P5 ;  /* 0xff800000190d7808 */ /* 0x000fe40002800000 */
[----:B------:R-:W-:Y:S02]  /*4ef0*/  FSEL R15, R15, -INF , !P6 ;  /* 0xff8000000f0f7808 */ /* 0x000fe40007000000 */
[----:B------:R-:W-:Y:S02]  /*4f00*/  FMNMX3.FTZ R4, R4, R223, R221, !PT ;  /* 0x000000df04047276 */ /* 0x000fe400078100dd */
[----:B------:R-:W-:-:S02]  /*4f10*/  ISETP.GE.AND P6, PT, R41, R227, PT ;  /* 0x000000e32900720c */ /* 0x000fc40003fc6270 */
[----:B------:R-:W-:Y:S02]  /*4f20*/  FMNMX3.FTZ R8, R37, R27, R23, !PT ;  /* 0x0000001b25087276 */ /* 0x000fe40007810017 */
[----:B------:R-:W-:Y:S02]  /*4f30*/  FSEL R13, R13, -INF , !P0 ;  /* 0xff8000000d0d7808 */ /* 0x000fe40004000000 */
[----:B------:R-:W-:Y:S02]  /*4f40*/  FSEL R11, R11, -INF , !P4 ;  /* 0xff8000000b0b7808 */ /* 0x000fe40006000000 */
[-C--:B------:R-:W-:Y:S02]  /*4f50*/  ISETP.GE.AND P0, PT, R36, R227.reuse, PT ;  /* 0x000000e32400720c */ /* 0x080fe40003f06270 */
[----:B------:R-:W-:Y:S02]  /*4f60*/  ISETP.GE.AND P4, PT, R20, R227, PT ;  /* 0x000000e31400720c */ /* 0x000fe40003f86270 */
[----:B------:R-:W-:-:S02]  /*4f70*/  FMNMX.FTZ R4, R219, R4, !PT ;  /* 0x00000004db047209 */ /* 0x000fc40007810000 */
[-C--:B------:R-:W-:Y:S02]  /*4f80*/  ISETP.GE.AND P5, PT, R41, R226.reuse, PT ;  /* 0x000000e22900720c */ /* 0x080fe40003fa6270 */
[----:B------:R-:W-:Y:S01]  /*4f90*/  FSEL R10, R10, -INF , P6 ;  /* 0xff8000000a0a7808 */ /* 0x000fe20003000000 */
[----:B------:R-:W1:Y:S01]  /*4fa0*/  SHFL.BFLY PT, R25, R4, 0x2, 0x1f ;  /* 0x0c401f0004197f89 */ /* 0x000e6200000e0000 */
[----:B------:R-:W-:Y:S02]  /*4fb0*/  FMNMX3.FTZ R8, R8, R21, R15, !PT ;  /* 0x0000001508087276 */ /* 0x000fe4000781000f */
[-C--:B------:R-:W-:Y:S01]  /*4fc0*/  ISETP.GE.AND P2, PT, R36, R226.reuse, PT ;  /* 0x000000e22400720c */ /* 0x080fe20003f46270 */
[----:B------:R-:W-:Y:S01]  /*4fd0*/  LDSM.16.MT88.4 R40, [R214+0x12000] ;  /* 0x01200000d628783b */ /* 0x000fe20000004200 */
[----:B------:R-:W-:Y:S02]  /*4fe0*/  ISETP.GE.AND P1, PT, R20, R226, PT ;  /* 0x000000e21400720c */ /* 0x000fe40003f26270 */
[----:B------:R-:W-:-:S02]  /*4ff0*/  FSEL R14, R14, -INF , P0 ;  /* 0xff8000000e0e7808 */ /* 0x000fc40000000000 */
[----:B------:R-:W-:Y:S02]  /*5000*/  FSEL R16, R16, -INF , P4 ;  /* 0xff80000010107808 */ /* 0x000fe40002000000 */
[-C--:B------:R-:W-:Y:S02]  /*5010*/  ISETP.GE.AND P3, PT, R38, R227.reuse, PT ;  /* 0x000000e32600720c */ /* 0x080fe40003f66270 */
[----:B------:R-:W-:Y:S02]  /*5020*/  FSEL R203, R10, -INF , !P5 ;  /* 0xff8000000acb7808 */ /* 0x000fe40006800000 */
[----:B------:R-:W-:Y:S02]  /*5030*/  ISETP.GE.AND P0, PT, R12, R227, PT ;  /* 0x000000e30c00720c */ /* 0x000fe40003f06270 */
[----:B------:R-:W-:Y:S02]  /*5040*/  FMNMX3.FTZ R8, R8, R13, R11, !PT ;  /* 0x0000000d08087276 */ /* 0x000fe4000781000b */
[----:B------:R-:W-:-:S02]  /*5050*/  FSEL R239, R14, -INF , !P2 ;  /* 0xff8000000eef7808 */ /* 0x000fc40005000000 */
[----:B------:R-:W-:Y:S02]  /*5060*/  FSEL R205, R16, -INF , !P1 ;  /* 0xff80000010cd7808 */ /* 0x000fe40004800000 */
[-C--:B------:R-:W-:Y:S02]  /*5070*/  ISETP.GE.AND P6, PT, R38, R226.reuse, PT ;  /* 0x000000e22600720c */ /* 0x080fe40003fc6270 */
[----:B------:R-:W-:Y:S02]  /*5080*/  ISETP.GE.AND P5, PT, R12, R226, PT ;  /* 0x000000e20c00720c */ /* 0x000fe40003fa6270 */
[-C--:B------:R-:W-:Y:S02]  /*5090*/  ISETP.GE.AND P2, PT, R28, R227.reuse, PT ;  /* 0x000000e31c00720c */ /* 0x080fe40003f46270 */
[----:B------:R-:W-:Y:S02]  /*50a0*/  ISETP.GE.AND P1, PT, R46, R227, PT ;  /* 0x000000e32e00720c */ /* 0x000fe40003f26270 */
[----:B------:R-:W-:-:S02]  /*50b0*/  FSEL R6, R6, -INF , P3 ;  /* 0xff80000006067808 */ /* 0x000fc40001800000 */
[----:B------:R-:W-:Y:S02]  /*50c0*/  FSEL R18, R18, -INF , P0 ;  /* 0xff80000012127808 */ /* 0x000fe40000000000 */
[----:B------:R-:W-:Y:S02]  /*50d0*/  FMNMX3.FTZ R8, R8, R9, R203, !PT ;  /* 0x0000000908087276 */ /* 0x000fe400078100cb */
[-C--:B------:R-:W-:Y:S02]  /*50e0*/  ISETP.GE.AND P4, PT, R28, R226.reuse, PT ;  /* 0x000000e21c00720c */ /* 0x080fe40003f86270 */
[----:B------:R-:W-:Y:S02]  /*50f0*/  ISETP.GE.AND P3, PT, R46, R226, PT ;  /* 0x000000e22e00720c */ /* 0x000fe40003f66270 */
[----:B------:R-:W-:Y:S02]  /*5100*/  ISETP.GE.AND P0, PT, R26, R227, PT ;  /* 0x000000e31a00720c */ /* 0x000fe40003f06270 */
        /* <DEDUP_REMOVED lines=380> */
.L_x_6406:
[----:B------:R-:W-:Y:S01]  /*68d0*/  UMOV UR7, URZ ;  /* 0x000000ff00077c82 */ /* 0x000fe20008000000 */
[----:B------:R-:W-:Y:S01]  /*68e0*/  USHF.L.U32 UR6, UR8, 0x6, URZ ;  /* 0x0000000608067899 */ /* 0x000fe200080006ff */
[----:B------:R-:W-:-:S05]  /*68f0*/  IADD3 R5, P0, PT, RZ, -UR7, RZ ;  /* 0x80000007ff057c10 */ /* 0x000fca000ff1e0ff */
[----:B------:R-:W-:-:S05]  /*6900*/  IMAD.X R4, RZ, RZ, ~UR6, P0 ;  /* 0x80000006ff047e24 */ /* 0x000fca00080e06ff */
[----:B------:R-:W-:-:S04]  /*6910*/  SHF.R.S64 R5, R5, 0x1f, R4 ;  /* 0x0000001f05057819 */ /* 0x000fc80000001004 */
[----:B------:R-:W-:-:S04]  /*6920*/  IADD3 R232, P0, PT, R5, R232, RZ ;  /* 0x000000e805e87210 */ /* 0x000fc80007f1e0ff */
[----:B------:R-:W-:-:S09]  /*6930*/  LEA.HI.X.SX32 R233, R4, R233, 0x1, P0 ;  /* 0x000000e904e97211 */ /* 0x000fd200000f0eff */
.L_x_6407:
        /* <DEDUP_REMOVED lines=16> */
[----:B------:R-:W-:-:S02]  /*6a40*/  LEA R218, R218, UR5, 0x1 ;  /* 0x00000005dada7c11 */ /* 0x000fc4000f8e08ff */
[----:B------:R-:W-:Y:S01]  /*6a50*/  IADD3.X R9, PT, PT, R5, UR8, RZ, P0, !PT ;  /* 0x0000000805097c10 */ /* 0x000fe200087fe4ff */
[----:B------:R-:W-:Y:S01]  /*6a60*/  LDGSTS.E.BYPASS.LTC128B.128 [R166+0x10800], desc[UR22][R4.64] ;  /* 0x1080000004a67fae */ /* 0x000fe2000b981a16 */
[----:B------:R-:W-:Y:S02]  /*6a70*/  IADD3 R6, P0, PT, R8, UR6, RZ ;  /* 0x0000000608067c10 */ /* 0x000fe4000ff1e0ff */
[----:B------:R-:W-:Y:S01]  /*6a80*/  IADD3 R208, PT, PT, R210, UR5, RZ ;  /* 0x00000005d2d07c10 */ /* 0x000fe2000fffe0ff */
[----:B------:R-:W-:Y:S01]  /*6a90*/  LDGSTS.E.BYPASS.LTC128B.128 [R166+0x12800], desc[UR22][R4.64+0x80] ;  /* 0x1280008004a67fae */ /* 0x000fe2000b981a16 */
[----:B------:R-:W-:Y:S02]  /*6aa0*/  IADD3.X R7, PT, PT, R9, UR8, RZ, P0, !PT ;  /* 0x0000000809077c10 */ /* 0x000fe400087fe4ff */
[----:B------:R-:W-:Y:S01]  /*6ab0*/  ISETP.NE.AND P0, PT, R2, RZ, PT ;  /* 0x000000ff0200720c */ /* 0x000fe20003f05270 */
[----:B------:R-:W-:Y:S01]  /*6ac0*/  LDGSTS.E.BYPASS.LTC128B.128 [R166+0x14800], desc[UR22][R4.64+0x100] ;  /* 0x1480010004a67fae */ /* 0x000fe2000b981a16 */
[----:B------:R-:W-:-:S02]  /*6ad0*/  MOV R2, 0x20 ;  /* 0x0000002000027802 */ /* 0x000fc40000000f00 */
[----:B------:R-:W-:Y:S01]  /*6ae0*/  IADD3 R211, PT, PT, R167, R218, RZ ;  /* 0x000000daa7d37210 */ /* 0x000fe20007ffe0ff */
[----:B------:R-:W-:Y:S01]  /*6af0*/  LDGSTS.E.BYPASS.LTC128B.128 [R166+0x16800], desc[UR22][R4.64+0x180] ;  /* 0x1680018004a67fae */ /* 0x000fe2000b981a16 */
[----:B------:R-:W-:-:S03]  /*6b00*/  SEL R173, R2, 0xffffffe0, !P0 ;  /* 0xffffffe002ad7807 */ /* 0x000fc60004000000 */
[----:B------:R-:W-:Y:S01]  /*6b10*/  LDGSTS.E.BYPASS.LTC128B.128 [R166+0x11000], desc[UR22][R8.64] ;  /* 0x1100000008a67fae */ /* 0x000fe2000b981a16 */
[----:B------:R-:W-:Y:S02]  /*6b20*/  IADD3 R214, PT, PT, R173, R218, RZ ;  /* 0x000000daadd67210 */ /* 0x000fe40007ffe0ff */
[----:B------:R-:W-:Y:S01]  /*6b30*/  IADD3 R209, PT, PT, R208, R173, RZ ;  /* 0x000000add0d17210 */ /* 0x000fe20007ffe0ff */
[----:B------:R-:W-:Y:S01]  /*6b40*/  LDGSTS.E.BYPASS.LTC128B.128 [R166+0x13000], desc[UR22][R8.64+0x80] ;  /* 0x1300008008a67fae */ /* 0x000fe2000b981a16 */
[----:B------:R-:W-:Y:S02]  /*6b50*/  IADD3 R208, PT, PT, R167, R208, RZ ;  /* 0x000000d0a7d07210 */ /* 0x000fe40007ffe0ff */
[C---:B------:R-:W-:Y:S01]  /*6b60*/  IADD3 R212, PT, PT, R173.reuse, R211, RZ ;  /* 0x000000d3add47210 */ /* 0x040fe20007ffe0ff */
[----:B------:R-:W-:Y:S01]  /*6b70*/  LDGSTS.E.BYPASS.LTC128B.128 [R166+0x15000], desc[UR22][R8.64+0x100] ;  /* 0x1500010008a67fae */ /* 0x000fe2000b981a16 */
[----:B------:R-:W-:-:S03]  /*6b80*/  IADD3 R167, PT, PT, R173, R208, RZ ;  /* 0x000000d0ada77210 */ /* 0x000fc60007ffe0ff */
[----:B------:R-:W-:Y:S04]  /*6b90*/  LDGSTS.E.BYPASS.LTC128B.128 [R166+0x17000], desc[UR22][R8.64+0x180] ;  /* 0x1700018008a67fae */ /* 0x000fe8000b981a16 */
[----:B------:R-:W-:Y:S04]  /*6ba0*/  LDGSTS.E.BYPASS.LTC128B.128 [R166+0x11800], desc[UR22][R6.64] ;  /* 0x1180000006a67fae */ /* 0x000fe8000b981a16 */
[----:B------:R-:W-:Y:S04]  /*6bb0*/  LDGSTS.E.BYPASS.LTC128B.128 [R166+0x13800], desc[UR22][R6.64+0x80] ;  /* 0x1380008006a67fae */ /* 0x000fe8000b981a16 */
[----:B------:R-:W-:Y:S04]  /*6bc0*/  LDGSTS.E.BYPASS.LTC128B.128 [R166+0x15800], desc[UR22][R6.64+0x100] ;  /* 0x1580010006a67fae */ /* 0x000fe8000b981a16 */
[----:B------:R1:W-:Y:S04]  /*6bd0*/  LDGSTS.E.BYPASS.LTC128B.128 [R166+0x17800], desc[UR22][R6.64+0x180] ;  /* 0x1780018006a67fae */ /* 0x0003e8000b981a16 */
[----:B------:R-:W-:Y:S04]  /*6be0*/  LDSM.16.M88.4 R180, [R218] ;  /* 0x00000000dab4783b */ /* 0x000fe80000000200 */
[----:B------:R-:W2:Y:S04]  /*6bf0*/  LDSM.16.M88.4 R20, [R210+UR5+0x8000] ;  /* 0x00800005d214783b */ /* 0x000ea80008000200 */
[----:B------:R-:W3:Y:S04]  /*6c00*/  LDSM.16.M88.4 R12, [R210+UR5+0x8800] ;  /* 0x00880005d20c783b */ /* 0x000ee80008000200 */
[----:B------:R-:W4:Y:S04]  /*6c10*/  LDSM.16.M88.4 R188, [R210+UR5+0x9000] ;  /* 0x00900005d2bc783b */ /* 0x000f280008000200 */
[----:B------:R-:W5:Y:S04]  /*6c20*/  LDSM.16.M88.4 R28, [R210+UR5+0x9800] ;  /* 0x00980005d21c783b */ /* 0x000f680008000200 */
        /* <DEDUP_REMOVED lines=92> */
[----:B------:R-:W5:Y:S07]  /*71f0*/  LDSM.16.M88.4 R168, [R210+UR5+0xc800] ;  /* 0x00c80005d2a8783b */ /* 0x000f6e0008000200 */
[C---:B----4-:R-:W-:Y:S08]  /*7200*/  HMMA.16816.F32.BF16 R184, R28.reuse, R32, R184 ;  /* 0x000000201cb8723c */ /* 0x050ff000000418b8 */
        /* <DEDUP_REMOVED lines=35> */
[C---:B------:R-:W-:Y:S08]  /*7440*/  HMMA.16816.F32.BF16 R188, R8.reuse, R202, R188 ;  /* 0x000000ca08bc723c */ /* 0x040ff000000418bc */
        /* <DEDUP_REMOVED lines=10> */
[C---:B------:R-:W-:Y:S01]  /*74f0*/  HMMA.16816.F32.BF16 R200, R32.reuse, R168, R192 ;  /* 0x000000a820c8723c */ /* 0x040fe200000418c0 */
[----:B------:R-:W4:Y:S07]  /*7500*/  LDSM.16.M88.4 R192, [R218+0x6000] ;  /* 0x00600000dac0783b */ /* 0x000f2e0000000200 */
[C---:B------:R-:W-:Y:S01]  /*7510*/  HMMA.16816.F32.BF16 R188, R32.reuse, R170, R188 ;  /* 0x000000aa20bc723c */ /* 0x040fe200000418bc */
[----:B------:R-:W-:Y:S07]  /*7520*/  LDSM.16.M88.4 R168, [R214+0x6000] ;  /* 0x00600000d6a8783b */ /* 0x000fee0000000200 */
[C---:B------:R-:W-:Y:S08]  /*7530*/  HMMA.16816.F32.BF16 R184, R32.reuse, R176, R184 ;  /* 0x000000b020b8723c */ /* 0x040ff000000418b8 */
[----:B------:R-:W-:Y:S01]  /*7540*/  HMMA.16816.F32.BF16 R196, R32, R178, R196 ;  /* 0x000000b220c4723c */ /* 0x000fe200000418c4 */
[----:B------:R-:W5:Y:S07]  /*7550*/  LDSM.16.M88.4 R32, [R167+0xd800] ;  /* 0x00d80000a720783b */ /* 0x000f6e0000000200 */
[C---:B--2---:R-:W-:Y:S01]  /*7560*/  HMMA.16816.F32.BF16 R176, R172.reuse, R8, R24 ;  /* 0x00000008acb0723c */ /* 0x044fe20000041818 */
[----:B------:R-:W2:Y:S07]  /*7570*/  LDSM.16.M88.4 R24, [R209+0xe000] ;  /* 0x00e00000d118783b */ /* 0x000eae0000000200 */
[C---:B------:R-:W-:Y:S01]  /*7580*/  HMMA.16816.F32.BF16 R20, R172.reuse, R10, R20 ;  /* 0x0000000aac14723c */ /* 0x040fe20000041814 */
[----:B------:R-:W2:Y:S07]  /*7590*/  LDSM.16.M88.4 R8, [R210+UR5+0xe800] ;  /* 0x00e80005d208783b */ /* 0x000eae0008000200 */
[C---:B---3--:R-:W-:Y:S08]  /*75a0*/  HMMA.16816.F32.BF16 R16, R172.reuse, R28, R16 ;  /* 0x0000001cac10723c */ /* 0x048ff00000041810 */
[C---:B------:R-:W-:Y:S01]  /*75b0*/  HMMA.16816.F32.BF16 R12, R172.reuse, R30, R12 ;  /* 0x0000001eac0c723c */ /* 0x040fe2000004180c */
[----:B------:R-:W-:Y:S07]  /*75c0*/  LDSM.16.M88.4 R28, [R208+0xe000] ;  /* 0x00e00000d01c783b */ /* 0x000fee0000000200 */
[----:B-1----:R-:W-:Y:S08]  /*75d0*/  HMMA.16816.F32.BF16 R200, R172, R4, R200 ;  /* 0x00000004acc8723c */ /* 0x002ff000000418c8 */
[----:B----4-:R-:W-:Y:S01]  /*75e0*/  HMMA.16816.F32.BF16 R204, R192, R180, R176 ;  /* 0x000000b4c0cc723c */ /* 0x010fe200000418b0 */
[----:B------:R-:W1:Y:S07]  /*75f0*/  LDSM.16.M88.4 R176, [R211+0x6000] ;  /* 0x00600000d3b0783b */ /* 0x000e6e0000000200 */
        /* <DEDUP_REMOVED lines=8> */
[C---:B--2---:R-:W-:Y:S08]  /*7680*/  HMMA.16816.F32.BF16 R204, R168.reuse, R24, R204 ;  /* 0x00000018a8cc723c */ /* 0x044ff000000418cc */
[----:B------:R-:W-:Y:S01]  /*7690*/  HMMA.16816.F32.BF16 R20, R168, R26, R20 ;  /* 0x0000001aa814723c */ /* 0x000fe20000041814 */
[----:B------:R-:W2:Y:S07]  /*76a0*/  LDSM.16.M88.4 R24, [R210+UR5+0xf800] ;  /* 0x00f80005d218783b */ /* 0x000eae0008000200 */
[C---:B------:R-:W-:Y:S08]  /*76b0*/  HMMA.16816.F32.BF16 R16, R192.reuse, R8, R16 ;  /* 0x00000008c010723c */ /* 0x040ff00000041810 */
[----:B------:R-:W-:Y:S01]  /*76c0*/  HMMA.16816.F32.BF16 R12, R192, R10, R12 ;  /* 0x0000000ac00c723c */ /* 0x000fe2000004180c */
[----:B------:R-:W2:Y:S07]  /*76d0*/  LDSM.16.M88.4 R8, [R208+0xe800] ;  /* 0x00e80000d008783b */ /* 0x000eae0000000200 */
[----:B-1----:R-:W-:Y:S08]  /*76e0*/  HMMA.16816.F32.BF16 R204, R176, R28, R204 ;  /* 0x0000001cb0cc723c */ /* 0x002ff000000418cc */
[----:B---3--:R-:W-:Y:S08]  /*76f0*/  HMMA.16816.F32.BF16 R200, R192, R4, R200 ;  /* 0x00000004c0c8723c */ /* 0x008ff000000418c8 */
[----:B------:R-:W-:Y:S08]  /*7700*/  HMMA.16816.F32.BF16 R20, R176, R30, R20 ;  /* 0x0000001eb014723c */ /* 0x000ff00000041814 */
[----:B------:R-:W-:Y:S01]  /*7710*/  HMMA.16816.F32.BF16 R188, R192, R6, R188 ;  /* 0x00000006c0bc723c */ /* 0x000fe200000418bc */
[----:B------:R-:W1:Y:S07]  /*7720*/  LDSM.16.M88.4 R4, [R209+0xf000] ;  /* 0x00f00000d104783b */ /* 0x000e6e0000000200 */
        /* <DEDUP_REMOVED lines=8> */
[----:B--2---:R-:W-:Y:S03]  /*77b0*/  HMMA.16816.F32.BF16 R184, R192, R24, R184 ;  /* 0x00000018c0b8723c */ /* 0x004fe600000418b8 */
[----:B------:R-:W-:Y:S01]  /*77c0*/  FMUL.FTZ R204, R204, UR14 ;  /* 0x0000000ecccc7c20 */ /* 0x000fe20008410000 */
[----:B------:R-:W-:Y:S01]  /*77d0*/  FMUL.FTZ R205, R205, UR14 ;  /* 0x0000000ecdcd7c20 */ /* 0x000fe20008410000 */
[----:B------:R-:W-:Y:S01]  /*77e0*/  FMUL.FTZ R206, R206, UR14 ;  /* 0x0000000ecece7c20 */ /* 0x000fe20008410000 */
[----:B------:R-:W-:-:S02]  /*77f0*/  FMUL.FTZ R207, R207, UR14 ;  /* 0x0000000ecfcf7c20 */ /* 0x000fc40008410000 */
[----:B------:R-:W-:Y:S01]  /*7800*/  HMMA.16816.F32.BF16 R196, R192, R26, R196 ;  /* 0x0000001ac0c4723c */ /* 0x000fe200000418c4 */
[----:B------:R-:W2:Y:S02]  /*7810*/  MUFU.TANH R204, R204 ;  /* 0x000000cc00cc7308 */ /* 0x000ea40000002400 */
[----:B------:R-:W-:-:S05]  /*7820*/  FMUL.FTZ R20, R20, UR14 ;  /* 0x0000000e14147c20 */ /* 0x000fca0008410000 */
[C---:B------:R-:W-:Y:S01]  /*7830*/  HMMA.16816.F32.BF16 R28, R176.reuse, R8, R28 ;  /* 0x00000008b01c723c */ /* 0x040fe2000004181c */
[----:B------:R-:W2:Y:S07]  /*7840*/  MUFU.TANH R205, R205 ;  /* 0x000000cd00cd7308 */ /* 0x000eae0000002400 */
[----:B------:R-:W-:Y:S01]  /*7850*/  HMMA.16816.F32.BF16 R12, R176, R10, R12 ;  /* 0x0000000ab00c723c */ /* 0x000fe2000004180c */
[----:B------:R-:W2:Y:S01]  /*7860*/  LDSM.16.M88.4 R8, [R167+0xf000] ;  /* 0x00f00000a708783b */ /* 0x000ea20000000200 */
[----:B------:R-:W2:Y:S06]  /*7870*/  MUFU.TANH R206, R206 ;  /* 0x000000ce00ce7308 */ /* 0x000eac0000002400 */
[C---:B-1----:R-:W-:Y:S02]  /*7880*/  HMMA.16816.F32.BF16 R200, R168.reuse, R4, R200 ;  /* 0x00000004a8c8723c */ /* 0x042fe400000418c8 */
[----:B------:R-:W1:Y:S06]  /*7890*/  MUFU.TANH R207, R207 ;  /* 0x000000cf00cf7308 */ /* 0x000e6c0000002400 */
[----:B------:R-:W-:Y:S01]  /*78a0*/  HMMA.16816.F32.BF16 R188, R168, R6, R188 ;  /* 0x00000006a8bc723c */ /* 0x000fe200000418bc */
[----:B------:R-:W1:Y:S01]  /*78b0*/  LDSM.16.M88.4 R4, [R167+0xf800] ;  /* 0x00f80000a704783b */ /* 0x000e620000000200 */
        /* <DEDUP_REMOVED lines=25> */
[----:B------:R-:W4:Y:S01]  /*7a50*/  MUFU.TANH R21, R21 ;  /* 0x0000001500157308 */ /* 0x000f220000002400 */
        /* <DEDUP_REMOVED lines=110> */
.L_x_6409:
[----:B------:R-:W-:Y:S01]  /*8140*/  UMOV UR5, URZ ;  /* 0x000000ff00057c82 */ /* 0x000fe20008000000 */
[----:B------:R-:W-:Y:S01]  /*8150*/  USHF.L.U32 UR4, UR10, 0x6, URZ ;  /* 0x000000060a047899 */ /* 0x000fe200080006ff */
[----:B------:R-:W-:-:S05]  /*8160*/  IADD3 R169, P0, PT, RZ, -UR5, RZ ;  /* 0x80000005ffa97c10 */ /* 0x000fca000ff1e0ff */
[----:B------:R-:W-:-:S05]  /*8170*/  IMAD.X R6, RZ, RZ, ~UR4, P0 ;  /* 0x80000004ff067e24 */ /* 0x000fca00080e06ff */
[----:B------:R-:W-:-:S04]  /*8180*/  SHF.R.S64 R169, R169, 0x1f, R6 ;  /* 0x0000001fa9a97819 */ /* 0x000fc80000001006 */
[----:B------:R-:W-:-:S04]  /*8190*/  IADD3 R230, P0, PT, R169, R230, RZ ;  /* 0x000000e6a9e67210 */ /* 0x000fc80007f1e0ff */
[----:B------:R-:W-:-:S09]  /*81a0*/  LEA.HI.X.SX32 R231, R6, R231, 0x1, P0 ;  /* 0x000000e706e77211 */ /* 0x000fd200000f0eff */
.L_x_6410:
        /* <DEDUP_REMOVED lines=28> */
.L_x_6408:
[----:B--2---:R-:W-:Y:S01]  /*8370*/  MOV R169, UR18 ;  /* 0x0000001200a97c02 */ /* 0x004fe20008000f00 */
[----:B------:R-:W2:Y:S01]  /*8380*/  LDCU UR4, c[0x0][0x45c] ;  /* 0x00008b80ff0477ac */ /* 0x000ea20008000800 */
[----:B------:R-:W3:Y:S02]  /*8390*/  S2UR UR6, SR_CgaCtaId ;  /* 0x00000000000679c3 */ /* 0x000ee40000008800 */
[----:B------:R-:W-:Y:S01]  /*83a0*/  LEA R168, R169, R0, 0x6 ;  /* 0x00000000a9a87211 */ /* 0x000fe200078e30ff */
[----:B------:R-:W-:Y:S01]  /*83b0*/  UMOV UR5, 0x400 ;  /* 0x0000040000057882 */ /* 0x000fe20000000000 */
[----:B------:R-:W-:Y:S02]  /*83c0*/  @UP0 UIADD3 UR18, UPT, UPT, UR18, -0x3, URZ ;  /* 0xfffffffd12120890 */ /* 0x000fe4000fffe0ff */
[C---:B------:R-:W-:Y:S02]  /*83d0*/  IADD3 R28, PT, PT, R168.reuse, -0x80, RZ ;  /* 0xffffff80a81c7810 */ /* 0x040fe40007ffe0ff */
[----:B------:R-:W-:-:S02]  /*83e0*/  IADD3 R6, PT, PT, R168, -0x7f, RZ ;  /* 0xffffff81a8067810 */ /* 0x000fc40007ffe0ff */
[C---:B------:R-:W-:Y:S02]  /*83f0*/  ISETP.GE.AND P1, PT, R28.reuse, R229, PT ;  /* 0x000000e51c00720c */ /* 0x040fe40003f26270 */
[----:B------:R-:W-:Y:S02]  /*8400*/  ISETP.GE.AND P4, PT, R28, R227, PT ;  /* 0x000000e31c00720c */ /* 0x000fe40003f86270 */
[----:B------:R-:W-:Y:S02]  /*8410*/  FSEL R30, R204, -INF , P1 ;  /* 0xff800000cc1e7808 */ /* 0x000fe40000800000 */
        /* <DEDUP_REMOVED lines=22> */
[----:B------:R-:W-:Y:S02]  /*8580*/  FSEL R17, R17, -INF , P5 ;  /* 0xff80000011117808 */ /* 0x000fe40002800000 */
        /* <DEDUP_REMOVED lines=19> */
[----:B-1----:R-:W-:Y:S02]  /*86c0*/  FSEL R22, R22, -INF , P5 ;  /* 0xff80000016167808 */ /* 0x002fe40002800000 */
        /* <DEDUP_REMOVED lines=582> */
.L_x_6405:
[----:B------:R-:W-:-:S12]  /*ab30*/  UIADD3 UR18, UPT, UPT, UR15, -0x1, URZ ;  /* 0xffffffff0f127890 */ /* 0x000fd8000fffe0ff */
.L_x_6411:
        /* <DEDUP_REMOVED lines=19> */
[----:B------:R-:W3:Y:S01]  /*ac70*/  LDCU UR11, c[0x0][0x50c] ;  /* 0x0000a180ff0b77ac */ /* 0x000ee20008000800 */
[----:B------:R-:W-:Y:S01]  /*ac80*/  IADD3 R212, PT, PT, R214, R3, RZ ;  /* 0x00000003d6d47210 */ /* 0x000fe20007ffe0ff */
[----:B------:R-:W4:Y:S01]  /*ac90*/  LDCU.64 UR6, c[0x0][0x3a0] ;  /* 0x00007400ff0677ac */ /* 0x000f220008000a00 */
[----:B------:R-:W2:Y:S01]  /*aca0*/  LDCU.64 UR8, c[0x0][0x3a8] ;  /* 0x00007500ff0877ac */ /* 0x000ea20008000a00 */
[----:B------:R-:W-:Y:S02]  /*acb0*/  UIADD3 UR14, UPT, UPT, UR14, 0x40, URZ ;  /* 0x000000400e0e7890 */ /* 0x000fe4000fffe0ff */
[----:B-1----:R-:W-:-:S12]  /*acc0*/  ULEA UR5, UR5, UR10, 0x18 ;  /* 0x0000000a05057291 */ /* 0x002fd8000f8ec0ff */
.L_x_6416:
        /* <DEDUP_REMOVED lines=84> */
.L_x_6413:
[----:B------:R-:W-:Y:S01]  /*b210*/  LEA R243, R243, UR5, 0x1 ;  /* 0x00000005f3f37c11 */ /* 0x000fe2000f8e08ff */
[----:B------:R-:W-:Y:S01]  /*b220*/  UIADD3 UR13, UPT, UPT, UR13, -0x1, URZ ;  /* 0xffffffff0d0d7890 */ /* 0x000fe2000fffe0ff */
[----:B------:R-:W-:Y:S02]  /*b230*/  SHF.L.U32 R197, R196, 0x5, RZ ;  /* 0x00000005c4c57819 */ /* 0x000fe400000006ff */
[----:B------:R-:W-:Y:S01]  /*b240*/  LOP3.LUT R215, R198, 0x7c00, RZ, 0xc0, !PT ;  /* 0x00007c00c6d77812 */ /* 0x000fe200078ec0ff */
[----:B------:R-:W-:Y:S01]  /*b250*/  @!PT LDS RZ, [RZ] ;  /* 0x00000000fffff984 */ /* 0x000fe20000000800 */
[----:B------:R-:W-:Y:S01]  /*b260*/  @!PT LDS RZ, [RZ] ;  /* 0x00000000fffff984 */ /* 0x000fe20000000800 */
[----:B------:R-:W-:Y:S01]  /*b270*/  @!PT LDS RZ, [RZ] ;  /* 0x00000000fffff984 */ /* 0x000fe20000000800 */
[----:B------:R-:W-:Y:S01]  /*b280*/  LDGSTS.E.BYPASS.LTC128B.128 [R243+0x10000], desc[UR22][R232.64] ;  /* 0x10000000e8f37fae */ /* 0x000fe2000b981a16 */
[----:B------:R-:W-:Y:S01]  /*b290*/  SHF.L.U64.HI R196, R196, 0x5, R199 ;  /* 0x00000005c4c47819 */ /* 0x000fe200000102c7 */
[----:B------:R-:W-:Y:S01]  /*b2a0*/  UISETP.GT.AND UP0, UPT, UR13, UR16, UPT ;  /* 0x000000100d00728c */ /* 0x000fe2000bf04270 */
[C---:B------:R-:W-:Y:S02]  /*b2b0*/  IADD3 R198, P0, PT, R197.reuse, R232, RZ ;  /* 0x000000e8c5c67210 */ /* 0x040fe40007f1e0ff */
[----:B------:R-:W-:Y:S01]  /*b2c0*/  LDGSTS.E.BYPASS.LTC128B.128 [R243+0x12000], desc[UR22][R232.64+0x80] ;  /* 0x12000080e8f37fae */ /* 0x000fe2000b981a16 */
[----:B------:R-:W-:Y:S02]  /*b2d0*/  SHF.R.U32.HI R216, RZ, 0x1, R213 ;  /* 0x00000001ffd87819 */ /* 0x000fe400000116d5 */
[C---:B------:R-:W-:Y:S02]  /*b2e0*/  IADD3.X R199, PT, PT, R196.reuse, R233, RZ, P0, !PT ;  /* 0x000000e9c4c77210 */ /* 0x040fe400007fe4ff */
[----:B------:R-:W-:Y:S01]  /*b2f0*/  LDGSTS.E.BYPASS.LTC128B.128 [R243+0x14000], desc[UR22][R232.64+0x100] ;  /* 0x14000100e8f37fae */ /* 0x000fe2000b981a16 */
[----:B------:R-:W-:Y:S02]  /*b300*/  IADD3 R202, P1, PT, R197, R198, RZ ;  /* 0x000000c6c5ca7210 */ /* 0x000fe40007f3e0ff */
[----:B------:R-:W-:Y:S02]  /*b310*/  LOP3.LUT R164, R215, 0x200, R168, 0xf8, !PT ;  /* 0x00000200d7a47812 */ /* 0x000fe400078ef8a8 */
[----:B------:R-:W-:Y:S01]  /*b320*/  LDGSTS.E.BYPASS.LTC128B.128 [R243+0x16000], desc[UR22][R232.64+0x180] ;  /* 0x16000180e8f37fae */ /* 0x000fe2000b981a16 */
[C---:B------:R-:W-:Y:S02]  /*b330*/  IADD3.X R203, PT, PT, R196.reuse, R199, RZ, P1, !PT ;  /* 0x000000c7c4cb7210 */ /* 0x040fe40000ffe4ff */
[----:B------:R-:W-:Y:S02]  /*b340*/  IADD3 R200, P0, PT, R197, R202, RZ ;  /* 0x000000cac5c87210 */ /* 0x000fe40007f1e0ff */
[----:B------:R-:W-:Y:S01]  /*b350*/  LDGSTS.E.BYPASS.LTC128B.128 [R243+0x10800], desc[UR22][R198.64] ;  /* 0x10800000c6f37fae */ /* 0x000fe2000b981a16 */
[----:B------:R-:W-:Y:S02]  /*b360*/  LOP3.LUT R166, R213, 0x8, RZ, 0xc0, !PT ;  /* 0x00000008d5a67812 */ /* 0x000fe400078ec0ff */
[----:B------:R-:W-:Y:S02]  /*b370*/  IADD3.X R201, PT, PT, R196, R203, RZ, P0, !PT ;  /* 0x000000cbc4c97210 */ /* 0x000fe400007fe4ff */
[----:B------:R-:W-:Y:S01]  /*b380*/  LDGSTS.E.BYPASS.LTC128B.128 [R243+0x12800], desc[UR22][R198.64+0x80] ;  /* 0x12800080c6f37fae */ /* 0x000fe2000b981a16 */
[----:B------:R-:W-:Y:S02]  /*b390*/  LOP3.LUT R3, R216, 0x8, RZ, 0xc0, !PT ;  /* 0x00000008d8037812 */ /* 0x000fe400078ec0ff */
[----:B------:R-:W-:Y:S02]  /*b3a0*/  LOP3.LUT R223, R168, 0x400, RZ, 0xc0, !PT ;  /* 0x00000400a8df7812 */ /* 0x000fe400078ec0ff */
[----:B------:R-:W-:Y:S01]  /*b3b0*/  LDGSTS.E.BYPASS.LTC128B.128 [R243+0x14800], desc[UR22][R198.64+0x100] ;  /* 0x14800100c6f37fae */ /* 0x000fe2000b981a16 */
[----:B------:R-:W-:Y:S02]  /*b3c0*/  LOP3.LUT R166, R165, R166, RZ, 0x3c, !PT ;  /* 0x000000a6a5a67212 */ /* 0x000fe400078e3cff */
[----:B------:R-:W-:Y:S02]  /*b3d0*/  LOP3.LUT R3, R164, R165, R3, 0xf6, !PT ;  /* 0x000000a5a4037212 */ /* 0x000fe400078ef603 */
[----:B------:R1:W-:Y:S01]  /*b3e0*/  LDGSTS.E.BYPASS.LTC128B.128 [R243+0x16800], desc[UR22][R198.64+0x180] ;  /* 0x16800180c6f37fae */ /* 0x0003e2000b981a16 */
        /* <DEDUP_REMOVED lines=12> */
[-C--:B------:R-:W-:Y:S02]  /*b4b0*/  IADD3 R220, PT, PT, R217, R218.reuse, RZ ;  /* 0x000000dad9dc7210 */ /* 0x080fe40007ffe0ff */
[----:B------:R-:W-:Y:S02]  /*b4c0*/  LOP3.LUT P2, RZ, R213, 0x4, RZ, 0xc0, !PT ;  /* 0x00000004d5ff7812 */ /* 0x000fe4000784c0ff */
[----:B------:R-:W-:Y:S02]  /*b4d0*/  LDGSTS.E.BYPASS.LTC128B.128 [R243+0x11800], desc[UR22][R200.64] ;  /* 0x11800000c8f37fae */ /* 0x000fe4000b981a16 */
[----:B------:R-:W-:Y:S03]  /*b4e0*/  SEL R3, R3, 0xffffffc0, !P2 ;  /* 0xffffffc003037807 */ /* 0x000fe60005000000 */
[----:B------:R-:W-:Y:S01]  /*b4f0*/  LDGSTS.E.BYPASS.LTC128B.128 [R243+0x13800], desc[UR22][R200.64+0x80] ;  /* 0x13800080c8f37fae */ /* 0x000fe2000b981a16 */
[----:B------:R-:W-:Y:S04]  /*b500*/  IADD3 R222, PT, PT, R224, R3, RZ ;  /* 0x00000003e0de7210 */ /* 0x000fe80007ffe0ff */
[----:B------:R-:W-:Y:S01]  /*b510*/  LDGSTS.E.BYPASS.LTC128B.128 [R243+0x15800], desc[UR22][R200.64+0x100] ;  /* 0x15800100c8f37fae */ /* 0x000fe2000b981a16 */
[----:B------:R-:W-:Y:S02]  /*b520*/  IADD3 R218, PT, PT, R3, R218, RZ ;  /* 0x000000da03da7210 */ /* 0x000fe40007ffe0ff */
[C---:B------:R-:W-:Y:S02]  /*b530*/  IADD3 R219, PT, PT, R217.reuse, R222, RZ ;  /* 0x000000ded9db7210 */ /* 0x040fe40007ffe0ff */
[----:B------:R2:W-:Y:S01]  /*b540*/  LDGSTS.E.BYPASS.LTC128B.128 [R243+0x17800], desc[UR22][R200.64+0x180] ;  /* 0x17800180c8f37fae */ /* 0x0005e2000b981a16 */
[----:B------:R-:W-:Y:S04]  /*b550*/  IADD3 R3, PT, PT, R217, R218, RZ ;  /* 0x000000dad9037210 */ /* 0x000fe80007ffe0ff */
        /* <DEDUP_REMOVED lines=354> */
.L_x_6415:
        /* <DEDUP_REMOVED lines=28> */
.L_x_6414:
[C---:B------:R-:W-:Y:S01]  /*cd40*/  IADD3 R10, PT, PT, R235.reuse, -0x1f, RZ ;  /* 0xffffffe1eb0a7810 */ /* 0x040fe20007ffe0ff */
[----:B------:R-:W-:Y:S01]  /*cd50*/  UISETP.GT.AND UP0, UPT, UR13, UR16, UPT ;  /* 0x000000100d00728c */ /* 0x000fe2000bf04270 */
[C---:B--2---:R-:W-:Y:S01]  /*cd60*/  IADD3 R5, PT, PT, R235.reuse, -0x17, RZ ;  /* 0xffffffe9eb057810 */ /* 0x044fe20007ffe0ff */
[----:B------:R-:W-:Y:S01]  /*cd70*/  UIADD3 UR14, UPT, UPT, UR14, -0x40, URZ ;  /* 0xffffffc00e0e7890 */ /* 0x000fe2000fffe0ff */
[CC--:B------:R-:W-:Y:S02]  /*cd80*/  ISETP.GE.AND P4, PT, R10.reuse, R229.reuse, PT ;  /* 0x000000e50a00720c */ /* 0x0c0fe40003f86270 */
[-C--:B------:R-:W-:Y:S02]  /*cd90*/  ISETP.GE.AND P1, PT, R235, R229.reuse, PT ;  /* 0x000000e5eb00720c */ /* 0x080fe40003f26270 */
[----:B------:R-:W-:Y:S02]  /*cda0*/  FSEL R12, R197, -INF , P4 ;  /* 0xff800000c50c7808 */ /* 0x000fe40002000000 */
[----:B------:R-:W-:Y:S02]  /*cdb0*/  ISETP.GE.AND P4, PT, R5, R229, PT ;  /* 0x000000e50500720c */ /* 0x000fe40003f86270 */
[----:B------:R-:W-:Y:S02]  /*cdc0*/  IADD3 R3, PT, PT, R235, -0x20, RZ ;  /* 0xffffffe0eb037810 */ /* 0x000fe40007ffe0ff */
[----:B------:R-:W-:Y:S02]  /*cdd0*/  FSEL R22, R201, -INF , P4 ;  /* 0xff800000c9167808 */ /* 0x000fe40002000000 */
[----:B-1----:R-:W-:Y:S02]  /*cde0*/  FSEL R25, R11, -INF , P1 ;  /* 0xff8000000b197808 */ /* 0x002fe40000800000 */
[-C--:B------:R-:W-:Y:S02]  /*cdf0*/  ISETP.GE.AND P1, PT, R3, R227.reuse, PT ;  /* 0x000000e30300720c */ /* 0x080fe40003f26270 */
[----:B------:R-:W-:Y:S02]  /*ce00*/  ISETP.GE.AND P4, PT, R10, R227, PT ;  /* 0x000000e30a00720c */ /* 0x000fe40003f86270 */
[C---:B------:R-:W-:Y:S02]  /*ce10*/  IADD3 R20, PT, PT, R235.reuse, -0x10, RZ ;  /* 0xfffffff0eb147810 */ /* 0x040fe40007ffe0ff */
[----:B------:R-:W-:Y:S02]  /*ce20*/  IADD3 R7, PT, PT, R235, -0xf, RZ ;  /* 0xfffffff1eb077810 */ /* 0x000fe40007ffe0ff */
[----:B------:R-:W-:Y:S02]  /*ce30*/  FSEL R11, R198, -INF , P1 ;  /* 0xff800000c60b7808 */ /* 0x000fe40000800000 */
[----:B------:R-:W-:Y:S02]  /*ce40*/  FSEL R199, R199, -INF , P4 ;  /* 0xff800000c7c77808 */ /* 0x000fe40002000000 */
[-C--:B------:R-:W-:Y:S02]  /*ce50*/  ISETP.GE.AND P1, PT, R20, R229.reuse, PT ;  /* 0x000000e51400720c */ /* 0x080fe40003f26270 */
[----:B------:R-:W-:Y:S02]  /*ce60*/  ISETP.GE.AND P4, PT, R7, R229, PT ;  /* 0x000000e50700720c */ /* 0x000fe40003f86270 */
[----:B------:R-:W-:Y:S02]  /*ce70*/  ISETP.GE.AND P6, PT, R235, R227, PT ;  /* 0x000000e3eb00720c */ /* 0x000fe40003fc6270 */
[----:B------:R-:W-:Y:S02]  /*ce80*/  ISETP.GE.AND P5, PT, R3, R229, PT ;  /* 0x000000e50300720c */ /* 0x000fe40003fa6270 */
[----:B------:R-:W-:Y:S02]  /*ce90*/  IADD3 R8, PT, PT, R235, -0x18, RZ ;  /* 0xffffffe8eb087810 */ /* 0x000fe40007ffe0ff */
[----:B------:R-:W-:Y:S02]  /*cea0*/  FSEL R24, R13, -INF , P6 ;  /* 0xff8000000d187808 */ /* 0x000fe40003000000 */
[----:B------:R-:W-:Y:S02]  /*ceb0*/  FSEL R14, R196, -INF , P5 ;  /* 0xff800000c40e7808 */ /* 0x000fe40002800000 */
[----:B------:R-:W-:Y:S02]  /*cec0*/  FSEL R194, R204, -INF , P1 ;  /* 0xff800000ccc27808 */ /* 0x000fe40000800000 */
[----:B------:R-:W-:Y:S02]  /*ced0*/  FSEL R192, R205, -INF , P4 ;  /* 0xff800000cdc07808 */ /* 0x000fe40002000000 */
[----:B------:R-:W-:Y:S02]  /*cee0*/  ISETP.GE.AND P6, PT, R3, R228, PT ;  /* 0x000000e40300720c */ /* 0x000fe40003fc6270 */
[-C--:B------:R-:W-:Y:S02]  /*cef0*/  ISETP.GE.AND P1, PT, R8, R227.reuse, PT ;  /* 0x000000e30800720c */ /* 0x080fe40003f26270 */
[----:B------:R-:W-:Y:S02]  /*cf00*/  ISETP.GE.AND P4, PT, R5, R227, PT ;  /* 0x000000e30500720c */ /* 0x000fe40003f86270 */
[----:B------:R-:W-:Y:S02]  /*cf10*/  ISETP.GE.AND P5, PT, R3, R226, PT ;  /* 0x000000e20300720c */ /* 0x000fe40003fa6270 */
[C---:B------:R-:W-:Y:S02]  /*cf20*/  IADD3 R3, PT, PT, R235.reuse, -0x8, RZ ;  /* 0xfffffff8eb037810 */ /* 0x040fe40007ffe0ff */
[----:B------:R-:W-:Y:S02]  /*cf30*/  IADD3 R19, PT, PT, R235, -0x7, RZ ;  /* 0xfffffff9eb137810 */ /* 0x000fe40007ffe0ff */
        /* <DEDUP_REMOVED lines=8> */
[----:B------:R-:W-:Y:S02]  /*cfc0*/  IADD3 R17, PT, PT, R235, 0x1, RZ ;  /* 0x00000001eb117810 */ /* 0x000fe40007ffe0ff */
[----:B------:R-:W-:Y:S02]  /*cfd0*/  FSEL R197, R206, -INF , P1 ;  /* 0xff800000cec57808 */ /* 0x000fe40000800000 */
[----:B------:R-:W-:Y:S02]  /*cfe0*/  FSEL R195, R207, -INF , P4 ;  /* 0xff800000cfc37808 */ /* 0x000fe40002000000 */
[----:B------:R-:W-:Y:S02]  /*cff0*/  ISETP.GE.AND P1, PT, R17, R229, PT ;  /* 0x000000e51100720c */ /* 0x000fe40003f26270 */
[-C--:B------:R-:W-:Y:S02]  /*d000*/  ISETP.GE.AND P4, PT, R3, R227.reuse, PT ;  /* 0x000000e30300720c */ /* 0x080fe40003f86270 */
[----:B------:R-:W-:Y:S02]  /*d010*/  IADD3 R16, PT, PT, R235, 0x8, RZ ;  /* 0x00000008eb107810 */ /* 0x000fe40007ffe0ff */
[----:B------:R-:W-:Y:S02]  /*d020*/  FSEL R175, R210, -INF , P4 ;  /* 0xff800000d2af7808 */ /* 0x000fe40002000000 */
[----:B------:R-:W-:Y:S02]  /*d030*/  FSEL R204, R219, -INF , P1 ;  /* 0xff800000dbcc7808 */ /* 0x000fe40000800000 */
[----:B------:R-:W-:Y:S02]  /*d040*/  ISETP.GE.AND P1, PT, R19, R227, PT ;  /* 0x000000e31300720c */ /* 0x000fe40003f26270 */
[-C--:B------:R-:W-:Y:S02]  /*d050*/  ISETP.GE.AND P4, PT, R16, R229.reuse, PT ;  /* 0x000000e51000720c */ /* 0x080fe40003f86270 */
[----:B------:R-:W-:Y:S02]  /*d060*/  IADD3 R15, PT, PT, R235, 0x9, RZ ;  /* 0x00000009eb0f7810 */ /* 0x000fe40007ffe0ff */
[-C--:B------:R-:W-:Y:S02]  /*d070*/  ISETP.GE.AND P0, PT, R8, R229.reuse, PT ;  /* 0x000000e50800720c */ /* 0x080fe40003f06270 */
[----:B------:R-:W-:Y:S02]  /*d080*/  FSEL R173, R211, -INF , P1 ;  /* 0xff800000d3ad7808 */ /* 0x000fe40000800000 */
[----:B------:R-:W-:Y:S02]  /*d090*/  FSEL R240, R240, -INF , P4 ;  /* 0xff800000f0f07808 */ /* 0x000fe40002000000 */
[----:B------:R-:W-:Y:S02]  /*d0a0*/  ISETP.GE.AND P1, PT, R15, R229, PT ;  /* 0x000000e50f00720c */ /* 0x000fe40003f26270 */
[----:B------:R-:W-:Y:S02]  /*d0b0*/  ISETP.GE.AND P4, PT, R17, R227, PT ;  /* 0x000000e31100720c */ /* 0x000fe40003f86270 */
[C---:B------:R-:W-:Y:S02]  /*d0c0*/  IADD3 R13, PT, PT, R235.reuse, 0x10, RZ ;  /* 0x00000010eb0d7810 */ /* 0x040fe40007ffe0ff */
[----:B------:R-:W-:Y:S02]  /*d0d0*/  IADD3 R6, PT, PT, R235, 0x11, RZ ;  /* 0x00000011eb067810 */ /* 0x000fe40007ffe0ff */
[----:B------:R-:W-:Y:S02]  /*d0e0*/  FSEL R23, R200, -INF , P0 ;  /* 0xff800000c8177808 */ /* 0x000fe40000000000 */
        /* <DEDUP_REMOVED lines=13> */
[----:B------:R-:W-:Y:S02]  /*d1c0*/  ISETP.GE.AND P4, PT, R4, R229, PT ;  /* 0x000000e50400720c */ /* 0x000fe40003f86270 */
[----:B------:R-:W-:Y:S02]  /*d1d0*/  FSEL R177, R252, -INF , P1 ;  /* 0xff800000fcb17808 */ /* 0x000fe40000800000 */
[----:B------:R-:W-:Y:S02]  /*d1e0*/  FSEL R178, R250, -INF , P4 ;  /* 0xff800000fab27808 */ /* 0x000fe40002000000 */
[-C--:B------:R-:W-:Y:S02]  /*d1f0*/  ISETP.GE.AND P1, PT, R13, R227.reuse, PT ;  /* 0x000000e30d00720c */ /* 0x080fe40003f26270 */
[-C--:B------:R-:W-:Y:S02]  /*d200*/  ISETP.GE.AND P4, PT, R6, R227.reuse, PT ;  /* 0x000000e30600720c */ /* 0x080fe40003f86270 */
[-C--:B------:R-:W-:Y:S02]  /*d210*/  ISETP.GE.AND P0, PT, R235, R228.reuse, PT ;  /* 0x000000e4eb00720c */ /* 0x080fe40003f06270 */
[----:B------:R-:W-:Y:S02]  /*d220*/  FSEL R191, R247, -INF , P1 ;  /* 0xff800000f7bf7808 */ /* 0x000fe40000800000 */
[----:B------:R-:W-:Y:S02]  /*d230*/  FSEL R189, R248, -INF , P4 ;  /* 0xff800000f8bd7808 */ /* 0x000fe40002000000 */
[-C--:B------:R-:W-:Y:S02]  /*d240*/  ISETP.GE.AND P4, PT, R10, R228.reuse, PT ;  /* 0x000000e40a00720c */ /* 0x080fe40003f86270 */
[-C--:B------:R-:W-:Y:S02]  /*d250*/  ISETP.GE.AND P1, PT, R4, R227.reuse, PT ;  /* 0x000000e30400720c */ /* 0x080fe40003f26270 */
[----:B------:R-:W-:Y:S02]  /*d260*/  FSEL R14, R14, -INF , !P6 ;  /* 0xff8000000e0e7808 */ /* 0x000fe40007000000 */
[----:B------:R-:W-:Y:S02]  /*d270*/  FSEL R206, R25, -INF , !P0 ;  /* 0xff80000019ce7808 */ /* 0x000fe40004000000 */
[----:B------:R-:W-:Y:S02]  /*d280*/  ISETP.GE.AND P6, PT, R5, R228, PT ;  /* 0x000000e40500720c */ /* 0x000fe40003fc6270 */
[----:B------:R-:W-:Y:S02]  /*d290*/  ISETP.GE.AND P0, PT, R235, R226, PT ;  /* 0x000000e2eb00720c */ /* 0x000fe40003f06270 */
[----:B------:R-:W-:Y:S02]  /*d2a0*/  FSEL R12, R12, -INF , !P4 ;  /* 0xff8000000c0c7808 */ /* 0x000fe40006000000 */
[----:B------:R-:W-:Y:S02]  /*d2b0*/  FSEL R166, R251, -INF , P1 ;  /* 0xff800000fba67808 */ /* 0x000fe40000800000 */
[C---:B------:R-:W-:Y:S02]  /*d2c0*/  ISETP.GE.AND P1, PT, R8.reuse, R228, PT ;  /* 0x000000e40800720c */ /* 0x040fe40003f26270 */
[----:B------:R-:W-:Y:S02]  /*d2d0*/  ISETP.GE.AND P4, PT, R8, R226, PT ;  /* 0x000000e20800720c */ /* 0x000fe40003f86270 */
[----:B------:R-:W-:Y:S02]  /*d2e0*/  FSEL R8, R22, -INF , !P6 ;  /* 0xff80000016087808 */ /* 0x000fe40007000000 */
[----:B------:R-:W-:Y:S02]  /*d2f0*/  FSEL R207, R24, -INF , !P0 ;  /* 0xff80000018cf7808 */ /* 0x000fe40004000000 */
[----:B------:R-:W-:Y:S02]  /*d300*/  ISETP.GE.AND P6, PT, R20, R228, PT ;  /* 0x000000e41400720c */ /* 0x000fe40003fc6270 */
[----:B------:R-:W-:Y:S02]  /*d310*/  ISETP.GE.AND P0, PT, R18, R227, PT ;  /* 0x000000e31200720c */ /* 0x000fe40003f06270 */
[----:B------:R-:W-:Y:S02]  /*d320*/  FSEL R194, R194, -INF , !P6 ;  /* 0xff800000c2c27808 */ /* 0x000fe40007000000 */
[----:B------:R-:W-:Y:S02]  /*d330*/  FSEL R165, R9, -INF , P0 ;  /* 0xff80000009a57808 */ /* 0x000fe40000000000 */
        /* <DEDUP_REMOVED lines=9> */
[-C--:B------:R-:W-:Y:S02]  /*d3d0*/  ISETP.GE.AND P6, PT, R16, R228.reuse, PT ;  /* 0x000000e41000720c */ /* 0x080fe40003fc6270 */
[----:B------:R-:W-:Y:S02]  /*d3e0*/  FSEL R9, R202, -INF , !P4 ;  /* 0xff800000ca097808 */ /* 0x000fe40006000000 */
[----:B------:R-:W-:Y:S02]  /*d3f0*/  FSEL R7, R21, -INF , !P1 ;  /* 0xff80000015077808 */ /* 0x000fe40004800000 */
[----:B------:R-:W-:Y:S01]  /*d400*/  FSEL R192, R192, -INF , !P5 ;  /* 0xff800000c0c07808 */ /* 0x000fe20006800000 */
[----:B------:R-:W-:Y:S01]  /*d410*/  LDSM.16.MT88.4 R20, [R212+0x10000] ;  /* 0x01000000d414783b */ /* 0x000fe20000004200 */
[----:B------:R-:W-:Y:S02]  /*d420*/  FSEL R197, R197, -INF , !P0 ;  /* 0xff800000c5c57808 */ /* 0x000fe40004000000 */
[----:B------:R-:W-:Y:S02]  /*d430*/  FSEL R202, R240, -INF , !P6 ;  /* 0xff800000f0ca7808 */ /* 0x000fe40007000000 */
[C---:B------:R-:W-:Y:S02]  /*d440*/  ISETP.GE.AND P5, PT, R3.reuse, R228, PT ;  /* 0x000000e40300720c */ /* 0x040fe40003fa6270 */
[-C--:B------:R-:W-:Y:S02]  /*d450*/  ISETP.GE.AND P1, PT, R3, R226.reuse, PT ;  /* 0x000000e20300720c */ /* 0x080fe40003f26270 */
[----:B------:R-:W-:Y:S02]  /*d460*/  ISETP.GE.AND P0, PT, R17, R226, PT ;  /* 0x000000e21100720c */ /* 0x000fe40003f06270 */
[----:B------:R-:W-:Y:S02]  /*d470*/  ISETP.GE.AND P6, PT, R13, R228, PT ;  /* 0x000000e40d00720c */ /* 0x000fe40003fc6270 */
[----:B------:R-:W-:Y:S02]  /*d480*/  FMNMX3.FTZ R3, R0, R14, R12, !PT ;  /* 0x0000000e00037276 */ /* 0x000fe4000781000c */
        /* <DEDUP_REMOVED lines=8> */
[----:B------:R-:W-:Y:S02]  /*d510*/  FSEL R174, R174, -INF , !P5 ;  /* 0xff800000aeae7808 */ /* 0x000fe40006800000 */
[----:B------:R-:W-:Y:S02]  /*d520*/  ISETP.GE.AND P4, PT, R17, R228, PT ;  /* 0x000000e41100720c */ /* 0x000fe40003f86270 */
[----:B------:R-:W-:Y:S02]  /*d530*/  FMNMX3.FTZ R3, R3, R194, R192, !PT ;  /* 0x000000c203037276 */ /* 0x000fe400078100c0 */
        /* <DEDUP_REMOVED lines=11> */
[----:B------:R-:W-:Y:S02]  /*d5f0*/  FSEL R200, R200, -INF , !P1 ;  /* 0xff800000c8c87808 */ /* 0x000fe40004800000 */
[----:B------:R-:W-:Y:S02]  /*d600*/  FMNMX3.FTZ R3, R3, R206, R204, !PT ;  /* 0x000000ce03037276 */ /* 0x000fe400078100cc */
[----:B------:R-:W-:Y:S02]  /*d610*/  FMNMX3.FTZ R6, R6, R175, R173, !PT ;  /* 0x000000af06067276 */ /* 0x000fe400078100ad */
[----:B------:R-:W-:Y:S02]  /*d620*/  ISETP.GE.AND P4, PT, R16, R226, PT ;  /* 0x000000e21000720c */ /* 0x000fe40003f86270 */
[----:B------:R-:W-:Y:S02]  /*d630*/  FSEL R177, R177, -INF , !P0 ;  /* 0xff800000b1b17808 */ /* 0x000fe40004000000 */
[----:B------:R-:W-:Y:S02]  /*d640*/  FSEL R201, R201, -INF , !P5 ;  /* 0xff800000c9c97808 */ /* 0x000fe40006800000 */
[C---:B------:R-:W-:Y:S02]  /*d650*/  ISETP.GE.AND P5, PT, R4.reuse, R228, PT ;  /* 0x000000e40400720c */ /* 0x040fe40003fa6270 */
[----:B------:R-:W-:Y:S02]  /*d660*/  FMNMX3.FTZ R3, R3, R202, R200, !PT ;  /* 0x000000ca03037276 */ /* 0x000fe400078100c8 */
[-C--:B------:R-:W-:Y:S02]  /*d670*/  ISETP.GE.AND P0, PT, R4, R226.reuse, PT ;  /* 0x000000e20400720c */ /* 0x080fe40003f06270 */
[----:B------:R-:W-:Y:S02]  /*d680*/  ISETP.GE.AND P1, PT, R13, R226, PT ;  /* 0x000000e20d00720c */ /* 0x000fe40003f26270 */
[----:B------:R-:W-:Y:S02]  /*d690*/  FSEL R203, R203, -INF , !P4 ;  /* 0xff800000cbcb7808 */ /* 0x000fe40006000000 */
[----:B------:R-:W-:Y:S02]  /*d6a0*/  FMNMX3.FTZ R4, R6, R207, R205, !PT ;  /* 0x000000cf06047276 */ /* 0x000fe400078100cd */
        /* <DEDUP_REMOVED lines=472> */
.L_x_6412:
        /* <DEDUP_REMOVED lines=309> */
.L_x_6418:
[----:B------:R-:W-:Y:S05]  /*10780*/  BSYNC.RECONVERGENT B0 ;  /* 0x0000000000007941 */ /* 0x000fea0003800200 */
.L_x_6417:
        /* <DEDUP_REMOVED lines=54> */
.L_x_6419:
        /* <DEDUP_REMOVED lines=9> */
.L_x_7501:


//--------------------- .text._ZN5flash24flash_fwd_splitkv_kernelI23Flash_fwd_kernel_traitsILi256ELi64ELi64ELi4ELb0ELb0EN7cutlass10bfloat16_tE19Flash_kernel_traitsILi256ELi64ELi64ELi4ES3_EELb0ELb1ELb1ELb0ELb0ELb0ELb1ELb0EEEvNS_16Flash_fwd_paramsE --------------------------
	.section	.text._ZN5flash24flash_fwd_splitkv_kernelI23Flash_fwd_kernel_traitsILi256ELi64ELi64ELi4ELb0ELb0EN7cutlass10bfloat16_tE19Flash_kernel_traitsILi256ELi64ELi64ELi4ES3_EELb0ELb1ELb1ELb0ELb0ELb0ELb1ELb0EEEvNS_16Flash_fwd_paramsE,"ax",@progbits
	.align	128
        .global         _ZN5flash24flash_fwd_splitkv_kernelI23Flash_fwd_kernel_traitsILi256ELi64ELi64ELi4ELb0ELb0EN7cutlass10bfloat16_tE19Flash_kernel_traitsILi256ELi64ELi64ELi4ES3_EELb0ELb1ELb1ELb0ELb0ELb0ELb1ELb0EEEvNS_16Flash_fwd_paramsE
        .type           _ZN5flash24flash_fwd_splitkv_kernelI23Flash_fwd_kernel_traitsILi256ELi64ELi64ELi4ELb0ELb0EN7cutlass10bfloat16_tE19Flash_kernel_traitsILi256ELi64ELi64ELi4ES3_EELb0ELb1ELb1ELb0ELb0ELb0ELb1ELb0EEEvNS_16Flash_fwd_paramsE,@function
        .size           _ZN5flash24flash_fwd_splitkv_kernelI23Flash_fwd_kernel_traitsILi256ELi64ELi64ELi4ELb0ELb0EN7cutlass10bfloat16_tE19Flash_kernel_traitsILi256ELi64ELi64ELi4ES3_EELb0ELb1ELb1ELb0ELb0ELb0ELb1ELb0EEEvNS_16Flash_fwd_paramsE,(.L_x_7502 - _ZN5flash24flash_fwd_splitkv_kernelI23Flash_fwd_kernel_traitsILi256ELi64ELi64ELi4ELb0ELb0EN7cutlass10bfloat16_tE19Flash_kernel_traitsILi256ELi64ELi64ELi4ES3_EELb0ELb1ELb1ELb0ELb0ELb0ELb1ELb0EEEvNS_16Flash_fwd_paramsE)
        .other          _ZN5flash24flash_fwd_splitkv_kernelI23Flash_fwd_kernel_traitsILi256ELi64ELi64ELi4ELb0ELb0EN7cutlass10bfloat16_tE19Flash_kernel_traitsILi256ELi64ELi64ELi4ES3_EELb0ELb1ELb1ELb0ELb0ELb0ELb1ELb0EEEvNS_16Flash_fwd_paramsE,@"STO_CUDA_ENTRY STV_DEFAULT"
_ZN5flash24flash_fwd_splitkv_kernelI23Flash_fwd_kernel_traitsILi256ELi64ELi64ELi4ELb0ELb0EN7cutlass10bfloat16_tE19Flash_kernel_traitsILi256ELi64ELi64ELi4ES3_EELb0ELb1ELb1ELb0ELb0ELb0ELb1ELb0EEEvNS_16Flash_fwd_paramsE:
.text._ZN5flash24flash_fwd_splitkv_kernelI23Flash_fwd_kernel_traitsILi256ELi64ELi64ELi4ELb0ELb0EN7cutlass10bfloat16_tE19Flash_kernel_traitsILi256ELi64ELi64ELi4ES3_EELb0ELb1ELb1ELb0ELb0ELb0ELb1ELb0EEEvNS_16Flash_fwd_paramsE:
        /* <DEDUP_REMOVED lines=87> */
.L_x_6420:
        /* <DEDUP_REMOVED lines=46> */
[----:B------:R-:W-:Y:S02]  /*0850*/  UIADD3 UR5, UPT, UPT, UR28, 0x3f, URZ ;  /* 0x0000003f1c057890 */ /* 0x000fe4000fffe0ff */
[----:B------:R-:W-:Y:S02]  /*0860*/  UIADD3 UR20, UPT, UPT, UR27, UR28, URZ ;  /* 0x0000001c1b147290 */ /* 0x000fe4000fffe0ff */
[----:B------:R-:W-:Y:S02]  /*0870*/  @!UP1 UIADD3 UR15, UPT, UPT, UR15, -UR13, URZ ;  /* 0x8000000d0f0f9290 */ /* 0x000fe4000fffe0ff */
[----:B------:R-:W-:Y:S02]  /*0880*/  @!UP1 UIADD3 UR11, UPT, UPT, UR11, 0x1, URZ ;  /* 0x000000010b0b9890 */ /* 0x000fe4000fffe0ff */
[----:B------:R-:W-:Y:S02]  /*0890*/  UISETP.GE.U32.AND UP2, UPT, UR15, UR13, UPT ;  /* 0x0000000d0f00728c */ /* 0x000fe4000bf46070 */
[----:B------:R-:W-:-:S02]  /*08a0*/  UISETP.GE.AND UP1, UPT, UR12, URZ, UPT ;  /* 0x000000ff0c00728c */ /* 0x000fc4000bf26270 */
[----:B------:R-:W-:Y:S02]  /*08b0*/  USHF.R.S32.HI UR13, URZ, 0x1f, UR5 ;  /* 0x0000001fff0d7899 */ /* 0x000fe40008011405 */
[----:B--2---:R-:W-:Y:S02]  /*08c0*/  UIADD3 UR25, UPT, UPT, UR19, UR25, URZ ;  /* 0x0000001913197290 */ /* 0x004fe4000fffe0ff */
        /* <DEDUP_REMOVED lines=10> */
[----:B------:R-:W-:-:S02]  /*0970*/  UIADD3 UR12, UPT, UPT, UR20, -UR25, URZ ;  /* 0x80000019140c7290 */ /* 0x000fc4000fffe0ff */
        /* <DEDUP_REMOVED lines=58> */
.L_x_6423:
[----:B------:R-:W-:Y:S05]  /*0d20*/  BSYNC.RECONVERGENT B0 ;  /* 0x0000000000007941 */ /* 0x000fea0003800200 */
.L_x_6422:
        /* <DEDUP_REMOVED lines=31> */
.L_x_6425:
[----:B------:R-:W-:Y:S05]  /*0f20*/  BSYNC.RECONVERGENT B0 ;  /* 0x0000000000007941 */ /* 0x000fea0003800200 */
.L_x_6424:
        /* <DEDUP_REMOVED lines=24> */
.L_x_6427:
[----:B------:R-:W-:Y:S05]  /*10b0*/  BSYNC.RECONVERGENT B0 ;  /* 0x0000000000007941 */ /* 0x000fea0003800200 */
.L_x_6426:
        /* <DEDUP_REMOVED lines=24> */
.L_x_6429:
[----:B------:R-:W-:Y:S05]  /*1240*/  BSYNC.RECONVERGENT B0 ;  /* 0x0000000000007941 */ /* 0x000fea0003800200 */
.L_x_6428:
        /* <DEDUP_REMOVED lines=24> */
.L_x_6431:
[----:B------:R-:W-:Y:S05]  /*13d0*/  BSYNC.RECONVERGENT B0 ;  /* 0x0000000000007941 */ /* 0x000fea0003800200 */
.L_x_6430:
        /* <DEDUP_REMOVED lines=24> */
.L_x_6433:
[----:B------:R-:W-:Y:S05]  /*1560*/  BSYNC.RECONVERGENT B0 ;  /* 0x0000000000007941 */ /* 0x000fea0003800200 */
.L_x_6432:
        /* <DEDUP_REMOVED lines=23> */
.L_x_6435:
[----:B------:R-:W-:Y:S05]  /*16e0*/  BSYNC.RECONVERGENT B0 ;  /* 0x0000000000007941 */ /* 0x000fea0003800200 */
.L_x_6434:
        /* <DEDUP_REMOVED lines=23> */
.L_x_6437:
[----:B------:R-:W-:Y:S05]  /*1860*/  BSYNC.RECONVERGENT B0 ;  /* 0x0000000000007941 */ /* 0x000fea0003800200 */
.L_x_6436:
        /* <DEDUP_REMOVED lines=33> */
.L_x_6421:
        /* <DEDUP_REMOVED lines=14> */
.L_x_6438:
        /* <DEDUP_REMOVED lines=39> */
[----:B------:R-:W-:-:S06]  /*1dd0*/  IMAD.WIDE R2, R7, 0x4, R236 ;  /* 0x0000000407027825 */ /* 0x000fcc00078e02ec */
[----:B------:R5:W3:Y:S01]  /*1de0*/  LDG.E R2, desc[UR22][R2.64] ;  /* 0x0000001602027981 */ /* 0x000ae2000c1e1900 */
[----:B-1----:R-:W-:Y:S01]  /*1df0*/  IABS R5, R4 ;  /* 0x0000000400057213 */ /* 0x002fe20000000000 */
[----:B------:R-:W-:Y:S01]  /*1e00*/  IMAD.MOV R7, RZ, RZ, -R7 ;  /* 0x000000ffff077224 */ /* 0x000fe200078e0a07 */
[----:B------:R-:W-:Y:S02]  /*1e10*/  MOV R0, UR30 ;  /* 0x0000001e00007c02 */ /* 0x000fe40008000f00 */
[----:B------:R-:W1:Y:S01]  /*1e20*/  I2F.RP R10, R5 ;  /* 0x00000005000a7306 */ /* 0x000e620000209400 */
[----:B------:R-:W-:Y:S01]  /*1e30*/  IMAD R6, R6, R7, UR8 ;  /* 0x0000000806067e24 */ /* 0x000fe2000f8e0207 */
[----:B------:R-:W-:Y:S01]  /*1e40*/  IABS R0, R0 ;  /* 0x0000000000007213 */ /* 0x000fe20000000000 */
[----:B------:R-:W4:Y:S05]  /*1e50*/  LDCU.64 UR8, c[0x0][0x3c0] ;  /* 0x00007800ff0877ac */ /* 0x000f2a0008000a00 */
[----:B-1----:R-:W1:Y:S02]  /*1e60*/  MUFU.RCP R9, R10 ;  /* 0x0000000a00097308 */ /* 0x002e640000001000 */
[----:B-1----:R-:W-:-:S06]  /*1e70*/  IADD3 R9, PT, PT, R9, 0xffffffe, RZ ;  /* 0x0ffffffe09097810 */ /* 0x002fcc0007ffe0ff */
[----:B------:R-:W1:Y:S02]  /*1e80*/  F2I.FTZ.U32.TRUNC.NTZ R9, R9 ;  /* 0x0000000900097305 */ /* 0x000e64000021f000 */
[----:B-1----:R-:W-:-:S04]  /*1e90*/  IMAD.MOV R8, RZ, RZ, -R9 ;  /* 0x000000ffff087224 */ /* 0x002fc800078e0a09 */
[----:B-----5:R-:W-:Y:S01]  /*1ea0*/  IMAD R3, R8, R5, RZ ;  /* 0x0000000508037224 */ /* 0x020fe200078e02ff */
[----:B------:R-:W-:-:S05]  /*1eb0*/  MOV R8, RZ ;  /* 0x000000ff00087202 */ /* 0x000fca0000000f00 */
[----:B------:R-:W-:-:S04]  /*1ec0*/  IMAD.HI.U32 R8, R9, R3, R8 ;  /* 0x0000000309087227 */ /* 0x000fc800078e0008 */
[----:B------:R-:W-:-:S04]  /*1ed0*/  IMAD.MOV.U32 R3, RZ, RZ, R0 ;  /* 0x000000ffff037224 */ /* 0x000fc800078e0000 */
[----:B------:R-:W-:-:S05]  /*1ee0*/  IMAD.HI.U32 R0, R8, R3, RZ ;  /* 0x0000000308007227 */ /* 0x000fca00078e00ff */
[----:B------:R-:W-:-:S05]  /*1ef0*/  IADD3 R8, PT, PT, -R0, RZ, RZ ;  /* 0x000000ff00087210 */ /* 0x000fca0007ffe1ff */
[----:B------:R-:W-:Y:S01]  /*1f00*/  IMAD R8, R5, R8, R3 ;  /* 0x0000000805087224 */ /* 0x000fe200078e0203 */
[----:B------:R-:W-:-:S04]  /*1f10*/  LOP3.LUT R3, R4, UR30, RZ, 0x3c, !PT ;  /* 0x0000001e04037c12 */ /* 0x000fc8000f8e3cff */
[----:B------:R-:W-:Y:S02]  /*1f20*/  ISETP.GT.U32.AND P1, PT, R5, R8, PT ;  /* 0x000000080500720c */ /* 0x000fe40003f24070 */
[----:B------:R-:W-:-:S11]  /*1f30*/  ISETP.GE.AND P0, PT, R3, RZ, PT ;  /* 0x000000ff0300720c */ /* 0x000fd60003f06270 */
[-C--:B------:R-:W-:Y:S02]  /*1f40*/  @!P1 IADD3 R8, PT, PT, R8, -R5.reuse, RZ ;  /* 0x8000000508089210 */ /* 0x080fe40007ffe0ff */
[----:B------:R-:W-:Y:S02]  /*1f50*/  @!P1 IADD3 R0, PT, PT, R0, 0x1, RZ ;  /* 0x0000000100009810 */ /* 0x000fe40007ffe0ff */
[----:B------:R-:W-:Y:S02]  /*1f60*/  ISETP.GE.U32.AND P2, PT, R8, R5, PT ;  /* 0x000000050800720c */ /* 0x000fe40003f46070 */
[----:B------:R-:W-:-:S11]  /*1f70*/  ISETP.NE.AND P1, PT, R4, RZ, PT ;  /* 0x000000ff0400720c */ /* 0x000fd60003f25270 */
[----:B------:R-:W-:-:S05]  /*1f80*/  @P2 IADD3 R0, PT, PT, R0, 0x1, RZ ;  /* 0x0000000100002810 */ /* 0x000fca0007ffe0ff */
[----:B------:R-:W-:Y:S01]  /*1f90*/  @!P0 IMAD.MOV R0, RZ, RZ, -R0 ;  /* 0x000000ffff008224 */ /* 0x000fe200078e0a00 */
        /* <DEDUP_REMOVED lines=10> */
[----:B------:R-:W-:Y:S02]  /*2040*/  IADD3 R9, PT, PT, R9, R5, RZ ;  /* 0x0000000509097210 */ /* 0x000fe40007ffe0ff */
[----:B------:R-:W-:Y:S01]  /*2050*/  IADD3 R11, PT, PT, R11, R3, RZ ;  /* 0x000000030b0b7210 */ /* 0x000fe20007ffe0ff */
[C---:B------:R-:W-:Y:S02]  /*2060*/  IMAD R3, R2.reuse, UR10, RZ ;  /* 0x0000000a02037c24 */ /* 0x040fe4000f8e02ff */
[----:B------:R-:W-:Y:S01]  /*2070*/  IMAD R5, R2, UR8, RZ ;  /* 0x0000000802057c24 */ /* 0x000fe2000f8e02ff */
[----:B------:R-:W-:Y:S01]  /*2080*/  SHF.R.S32.HI R2, RZ, 0x1f, R0 ;  /* 0x0000001fff027819 */ /* 0x000fe20000011400 */
[C---:B------:R-:W-:Y:S02]  /*2090*/  IMAD R3, R6.reuse, UR11, R3 ;  /* 0x0000000b06037c24 */ /* 0x040fe4000f8e0203 */
[----:B------:R-:W-:-:S04]  /*20a0*/  IMAD.WIDE.U32 R8, R6, UR10, R8 ;  /* 0x0000000a06087c25 */ /* 0x000fc8000f8e0008 */
[C---:B------:R-:W-:Y:S02]  /*20b0*/  IMAD R5, R6.reuse, UR9, R5 ;  /* 0x0000000906057c24 */ /* 0x040fe4000f8e0205 */
[----:B------:R-:W-:-:S04]  /*20c0*/  IMAD.WIDE.U32 R6, R6, UR8, R10 ;  /* 0x0000000806067c25 */ /* 0x000fc8000f8e000a */
        /* <DEDUP_REMOVED lines=13> */
.L_x_6439:
        /* <DEDUP_REMOVED lines=15> */
.L_x_6441:
[----:B------:R-:W1:Y:S01]  /*2290*/  LDCU.64 UR10, c[0x0][0x3b8] ;  /* 0x00007700ff0a77ac */ /* 0x000e620008000a00 */
[----:B------:R-:W-:-:S04]  /*22a0*/  UIADD3 UR15, UPT, UPT, UR7, UR16, URZ ;  /* 0x00000010070f7290 */ /* 0x000fc8000fffe0ff */
[----:B-1----:R-:W-:Y:S02]  /*22b0*/  UIMAD.WIDE.U32 UR4, UR15, UR10, URZ ;  /* 0x0000000a0f0472a5 */ /* 0x002fe4000f8e00ff */
[----:B------:R-:W-:-:S04]  /*22c0*/  UIMAD UR15, UR15, UR11, URZ ;  /* 0x0000000b0f0f72a4 */ /* 0x000fc8000f8e02ff */
[----:B------:R-:W-:Y:S01]  /*22d0*/  UIADD3 UR15, UPT, UPT, UR5, UR15, URZ ;  /* 0x0000000f050f7290 */ /* 0x000fe2000fffe0ff */
[----:B------:R-:W-:-:S11]  /*22e0*/  UMOV UR14, UR4 ;  /* 0x00000004000e7c82 */ /* 0x000fd60008000000 */
.L_x_6442:
        /* <DEDUP_REMOVED lines=15> */
.L_x_6443:
[----:B------:R-:W1:Y:S01]  /*23e0*/  LDCU.64 UR8, c[0x0][0x3c0] ;  /* 0x00007800ff0877ac */ /* 0x000e620008000a00 */
[----:B------:R-:W-:-:S04]  /*23f0*/  UIADD3 UR7, UPT, UPT, UR7, UR16, URZ ;  /* 0x0000001007077290 */ /* 0x000fc8000fffe0ff */
[----:B-1----:R-:W-:Y:S02]  /*2400*/  UIMAD.WIDE.U32 UR16, UR7, UR8, URZ ;  /* 0x00000008071072a5 */ /* 0x002fe4000f8e00ff */
[----:B------:R-:W-:-:S04]  /*2410*/  UIMAD UR5, UR7, UR9, URZ ;  /* 0x00000009070572a4 */ /* 0x000fc8000f8e02ff */
[----:B------:R-:W-:-:S12]  /*2420*/  UIADD3 UR5, UPT, UPT, UR17, UR5, URZ ;  /* 0x0000000511057290 */ /* 0x000fd8000fffe0ff */
.L_x_6444:
[----:B------:R-:W1:Y:S01]  /*2430*/  LDC R0, c[0x0][0x3e8] ;  /* 0x0000fa00ff007b82 */ /* 0x000e620000000800 */
[----:B------:R-:W-:Y:S01]  /*2440*/  IMAD.U32 R3, RZ, RZ, UR30 ;  /* 0x0000001eff037e24 */ /* 0x000fe2000f8e00ff */
[----:B------:R-:W-:Y:S01]  /*2450*/  ULEA UR4, UR24, 0xffffffc0, 0x6 ;  /* 0xffffffc018047891 */ /* 0x000fe2000f8e30ff */
[----:B------:R-:W-:Y:S01]  /*2460*/  CS2R R236, SRZ ;  /* 0x0000000000ec7805 */ /* 0x000fe2000001ff00 */
[----:B------:R-:W-:Y:S02]  /*2470*/  UMOV UR17, UR5 ;  /* 0x0000000500117c82 */ /* 0x000fe40008000000 */
[----:B------:R-:W-:Y:S01]  /*2480*/  IABS R3, R3 ;  /* 0x0000000300037213 */ /* 0x000fe20000000000 */
[----:B------:R-:W-:Y:S02]  /*2490*/  USHF.R.S32.HI UR5, URZ, 0x1f, UR4 ;  /* 0x0000001fff057899 */ /* 0x000fe40008011404 */
[----:B------:R-:W-:Y:S02]  /*24a0*/  UIMAD.WIDE.U32 UR16, UR4, UR8, UR16 ;  /* 0x00000008041072a5 */ /* 0x000fe4000f8e0010 */
[----:B------:R-:W-:-:S02]  /*24b0*/  UIMAD UR6, UR5, UR8, URZ ;  /* 0x00000008050672a4 */ /* 0x000fc4000f8e02ff */
[----:B------:R-:W-:Y:S02]  /*24c0*/  UIMAD UR5, UR5, UR10, URZ ;  /* 0x0000000a050572a4 */ /* 0x000fe4000f8e02ff */
[----:B------:R-:W-:Y:S01]  /*24d0*/  UIMAD UR6, UR4, UR9, UR6 ;  /* 0x00000009040672a4 */ /* 0x000fe2000f8e0206 */
[----:B------:R-:W-:Y:S01]  /*24e0*/  IMAD.U32 R13, RZ, RZ, UR17 ;  /* 0x00000011ff0d7e24 */ /* 0x000fe2000f8e00ff */
[----:B------:R-:W-:Y:S01]  /*24f0*/  UIMAD.WIDE.U32 UR14, UR4, UR10, UR14 ;  /* 0x0000000a040e72a5 */ /* 0x000fe2000f8e000e */
[----:B------:R-:W-:Y:S01]  /*2500*/  MOV R12, UR16 ;  /* 0x00000010000c7c02 */ /* 0x000fe20008000f00 */
[----:B------:R-:W-:Y:S02]  /*2510*/  UIMAD UR5, UR4, UR11, UR5 ;  /* 0x0000000b040572a4 */ /* 0x000fe4000f8e0205 */
[----:B------:R-:W-:Y:S02]  /*2520*/  UIADD3 UR6, UPT, UPT, UR17, UR6, URZ ;  /* 0x0000000611067290 */ /* 0x000fe4000fffe0ff */
[----:B------:R-:W-:Y:S01]  /*2530*/  UIADD3 UR5, UPT, UPT, UR15, UR5, URZ ;  /* 0x000000050f057290 */ /* 0x000fe2000fffe0ff */
[----:B-1----:R-:W-:Y:S01]  /*2540*/  IABS R2, R0 ;  /* 0x0000000000027213 */ /* 0x002fe20000000000 */
[----:B------:R-:W-:-:S02]  /*2550*/  IMAD.U32 R9, RZ, RZ, UR15 ;  /* 0x0000000fff097e24 */ /* 0x000fc4000f8e00ff */
[----:B------:R-:W-:Y:S01]  /*2560*/  MOV R13, UR6 ;  /* 0x00000006000d7c02 */ /* 0x000fe20008000f00 */
[----:B------:R-:W1:Y:S01]  /*2570*/  I2F.RP R8, R2 ;  /* 0x0000000200087306 */ /* 0x000e620000209400 */
[----:B------:R-:W-:-:S07]  /*2580*/  IMAD.U32 R9, RZ, RZ, UR5 ;  /* 0x00000005ff097e24 */ /* 0x000fce000f8e00ff */
[----:B-1----:R-:W1:Y:S02]  /*2590*/  MUFU.RCP R6, R8 ;  /* 0x0000000800067308 */ /* 0x002e640000001000 */
[----:B-1----:R-:W-:Y:S02]  /*25a0*/  IADD3 R6, PT, PT, R6, 0xffffffe, RZ ;  /* 0x0ffffffe06067810 */ /* 0x002fe40007ffe0ff */
[----:B------:R-:W-:-:S04]  /*25b0*/  MOV R8, UR14 ;  /* 0x0000000e00087c02 */ /* 0x000fc80008000f00 */
[----:B------:R-:W1:Y:S02]  /*25c0*/  F2I.FTZ.U32.TRUNC.NTZ R7, R6 ;  /* 0x0000000600077305 */ /* 0x000e64000021f000 */
[----:B-1----:R-:W-:Y:S02]  /*25d0*/  IADD3 R5, PT, PT, RZ, -R7, RZ ;  /* 0x80000007ff057210 */ /* 0x002fe40007ffe0ff */
[----:B------:R-:W-:-:S03]  /*25e0*/  MOV R6, RZ ;  /* 0x000000ff00067202 */ /* 0x000fc60000000f00 */
[----:B------:R-:W-:-:S04]  /*25f0*/  IMAD R4, R5, R2, RZ ;  /* 0x0000000205047224 */ /* 0x000fc800078e02ff */
[----:B------:R-:W-:-:S06]  /*2600*/  IMAD.HI.U32 R4, R7, R4, R6 ;  /* 0x0000000407047227 */ /* 0x000fcc00078e0006 */
        /* <DEDUP_REMOVED lines=9> */
[----:B------:R-:W-:Y:S02]  /*26a0*/  ISETP.GE.U32.AND P2, PT, R5, R2, PT ;  /* 0x000000020500720c */ /* 0x000fe40003f46070 */
[----:B------:R-:W1:Y:S08]  /*26b0*/  LDC.64 R4, c[0x0][0x3d8] ;  /* 0x0000f600ff047b82 */ /* 0x000e700000000a00 */
[----:B------:R-:W2:Y:S03]  /*26c0*/  LDC.64 R2, c[0x0][0x3d0] ;  /* 0x0000f400ff027b82 */ /* 0x000ea60000000a00 */
[----:B------:R-:W-:-:S05]  /*26d0*/  @P2 IADD3 R7, PT, PT, R7, 0x1, RZ ;  /* 0x0000000107072810 */ /* 0x000fca0007ffe0ff */
[----:B------:R-:W-:Y:S01]  /*26e0*/  @!P1 IMAD.MOV R7, RZ, RZ, -R7 ;  /* 0x000000ffff079224 */ /* 0x000fe200078e0a07 */
[----:B------:R-:W-:-:S04]  /*26f0*/  @!P0 LOP3.LUT R7, RZ, R0, RZ, 0x33, !PT ;  /* 0x00000000ff078212 */ /* 0x000fc800078e33ff */
        /* <DEDUP_REMOVED lines=8> */
[----:B------:R-:W-:Y:S02]  /*2780*/  IMAD R3, R7, R3, R0 ;  /* 0x0000000307037224 */ /* 0x000fe400078e0200 */
[----:B------:R-:W-:Y:S02]  /*2790*/  IMAD.IADD R0, R13, 0x1, R5 ;  /* 0x000000010d007824 */ /* 0x000fe400078e0205 */
[----:B------:R-:W-:-:S07]  /*27a0*/  IMAD.IADD R2, R9, 0x1, R3 ;  /* 0x0000000109027824 */ /* 0x000fce00078e0203 */
.L_x_6440:
[----:B------:R-:W-:Y:S01]  /*27b0*/  UISETP.NE.AND UP0, UPT, UR29, -0x1, UPT ;  /* 0xffffffff1d00788c */ /* 0x000fe2000bf05270 */
[----:B------:R-:W-:Y:S01]  /*27c0*/  IMAD.SHL.U32 R212, R214, 0x8, RZ ;  /* 0x00000008d6d47824 */ /* 0x000fe200078e00ff */
[----:B------:R-:W1:Y:S01]  /*27d0*/  LDCU.64 UR14, c[0x0][0x388] ;  /* 0x00007100ff0e77ac */ /* 0x000e620008000a00 */
[----:B------:R-:W-:Y:S01]  /*27e0*/  SHF.R.U32.HI R10, RZ, 0x3, R214 ;  /* 0x00000003ff0a7819 */ /* 0x000fe200000116d6 */
[----:B------:R-:W2:Y:S01]  /*27f0*/  S2R R15, SR_CTAID.X ;  /* 0x00000000000f7919 */ /* 0x000ea20000002500 */
        /* <DEDUP_REMOVED lines=10> */
[C---:B------:R-:W-:Y:S01]  /*28a0*/  IADD3 R4, P0, PT, R181.reuse, R4, RZ ;  /* 0x00000004b5047210 */ /* 0x040fe20007f1e0ff */
[----:B------:R-:W-:Y:S01]  /*28b0*/  USHF.R.S32.HI UR31, URZ, 0x1f, UR30 ;  /* 0x0000001fff1f7899 */ /* 0x000fe2000801141e */
[----:B------:R-:W-:Y:S01]  /*28c0*/  IMAD.WIDE.U32 R2, R10, UR10, R6 ;  /* 0x0000000a0a027c25 */ /* 0x000fe2000f8e0006 */
[----:B------:R-:W-:-:S03]  /*28d0*/  LOP3.LUT R176, R181, 0xc0, RZ, 0xfc, !PT ;  /* 0x000000c0b5b07812 */ /* 0x000fc600078efcff */
[----:B------:R-:W-:Y:S01]  /*28e0*/  IMAD R229, R10, UR11, R3 ;  /* 0x0000000b0ae57c24 */ /* 0x000fe2000f8e0203 */
[C---:B-1----:R-:W-:Y:S01]  /*28f0*/  LEA R230, P1, R2.reuse, UR14, 0x1 ;  /* 0x0000000e02e67c11 */ /* 0x042fe2000f8208ff */
[----:B------:R-:W-:Y:S01]  /*2900*/  IMAD.X R5, RZ, RZ, R0, P0 ;  /* 0x000000ffff057224 */ /* 0x000fe200000e0600 */
[----:B----4-:R-:W-:Y:S02]  /*2910*/  @!UP0 UIMAD.WIDE.U32 UR34, UR21, UR4, URZ ;  /* 0x00000004152282a5 */ /* 0x010fe4000f8e00ff */
[----:B------:R-:W-:Y:S01]  /*2920*/  LEA.HI.X R229, R2, UR15, R229, 0x1, P1 ;  /* 0x0000000f02e57c11 */ /* 0x000fe200088f0ce5 */
[C---:B------:R-:W-:Y:S01]  /*2930*/  IMAD.WIDE.U32 R4, R10.reuse, UR8, R4 ;  /* 0x000000080a047c25 */ /* 0x040fe2000f8e0004 */
[----:B------:R-:W-:Y:S01]  /*2940*/  UMOV UR15, 0x400 ;  /* 0x00000400000f7882 */ /* 0x000fe20000000000 */
[----:B-----5:R-:W-:Y:S02]  /*2950*/  @UP0 UIMAD.WIDE.U32 UR36, UR29, UR16, URZ ;  /* 0x000000101d2402a5 */ /* 0x020fe4000f8e00ff */
[----:B------:R-:W-:Y:S01]  /*2960*/  @!UP0 UIMAD UR32, UR21, UR5, UR35 ;  /* 0x00000005152082a4 */ /* 0x000fe2000f8e0223 */
[----:B------:R-:W-:Y:S01]  /*2970*/  IMAD R233, R10, UR9, R5 ;  /* 0x000000090ae97c24 */ /* 0x000fe2000f8e0205 */
[----:B------:R-:W1:Y:S01]  /*2980*/  LDCU.64 UR4, c[0x0][0x3c8] ;  /* 0x00007900ff0477ac */ /* 0x000e620008000a00 */
[----:B---3--:R-:W-:Y:S01]  /*2990*/  LEA R232, P1, R4, UR6, 0x1 ;  /* 0x0000000604e87c11 */ /* 0x008fe2000f8208ff */
[----:B------:R-:W-:Y:S01]  /*29a0*/  VIADD R5, R10, 0x10 ;  /* 0x000000100a057836 */ /* 0x000fe20000000000 */
[----:B------:R-:W-:Y:S01]  /*29b0*/  @UP0 UIMAD UR32, UR29, UR17, UR37 ;  /* 0x000000111d2002a4 */ /* 0x000fe2000f8e0225 */
[----:B------:R-:W3:Y:S01]  /*29c0*/  S2UR UR17, SR_CgaCtaId ;  /* 0x00000000001179c3 */ /* 0x000ee20000008800 */
[----:B------:R-:W-:Y:S01]  /*29d0*/  @UP0 UMOV UR34, UR36 ;  /* 0x0000002400220c82 */ /* 0x000fe20008000000 */
[----:B------:R-:W-:Y:S01]  /*29e0*/  UIADD3 UR16, UPT, UPT, -UR27, UR19, URZ ;  /* 0x000000131b107290 */ /* 0x000fe2000fffe1ff */
[----:B------:R-:W-:Y:S01]  /*29f0*/  IADD3 R2, P0, PT, R181, UR34, RZ ;  /* 0x00000022b5027c10 */ /* 0x000fe2000ff1e0ff */
[----:B------:R-:W-:Y:S01]  /*2a00*/  UIADD3 UR29, UPT, UPT, UR24, -0x1, URZ ;  /* 0xffffffff181d7890 */ /* 0x000fe2000fffe0ff */
[----:B------:R-:W-:Y:S01]  /*2a10*/  LEA.HI.X R233, R4, UR7, R233, 0x1, P1 ;  /* 0x0000000704e97c11 */ /* 0x000fe200088f0ce9 */
[----:B------:R-:W-:-:S02]  /*2a20*/  VIADD R4, R10, 0x20 ;  /* 0x000000200a047836 */ /* 0x000fc40000000000 */
[----:B------:R-:W-:Y:S01]  /*2a30*/  IMAD.X R3, RZ, RZ, UR32, P0 ;  /* 0x00000020ff037e24 */ /* 0x000fe200080e06ff */
[----:B------:R-:W-:Y:S01]  /*2a40*/  ISETP.GE.AND P2, PT, R10, UR16, PT ;  /* 0x000000100a007c0c */ /* 0x000fe2000bf46270 */
[----:B--2---:R-:W-:Y:S01]  /*2a50*/  IMAD.WIDE.U32 R14, R15, 0x40, R10 ;  /* 0x000000400f0e7825 */ /* 0x004fe200078e000a */
[----:B------:R-:W-:Y:S01]  /*2a60*/  ISETP.GE.AND P0, PT, R5, UR16, PT ;  /* 0x0000001005007c0c */ /* 0x000fe2000bf06270 */
[----:B-1----:R-:W-:Y:S02]  /*2a70*/  UIMAD UR14, UR31, UR4, URZ ;  /* 0x000000041f0e72a4 */ /* 0x002fe4000f8e02ff */
[----:B------:R-:W-:Y:S01]  /*2a80*/  IMAD.U32 R8, RZ, RZ, UR4 ;  /* 0x00000004ff087e24 */ /* 0x000fe2000f8e00ff */
[----:B------:R-:W-:Y:S01]  /*2a90*/  ISETP.GE.AND P1, PT, R4, UR16, PT ;  /* 0x0000001004007c0c */ /* 0x000fe2000bf26270 */
[----:B------:R-:W-:Y:S02]  /*2aa0*/  UIMAD UR14, UR30, UR5, UR14 ;  /* 0x000000051e0e72a4 */ /* 0x000fe4000f8e020e */
[----:B------:R-:W-:Y:S01]  /*2ab0*/  IMAD.WIDE.U32 R8, R8, UR30, R2 ;  /* 0x0000001e08087c25 */ /* 0x000fe2000f8e0002 */
[----:B------:R-:W-:-:S04]  /*2ac0*/  LOP3.LUT R3, R212, 0x1f8, RZ, 0xc0, !PT ;  /* 0x000001f8d4037812 */ /* 0x000fc800078ec0ff */
[----:B------:R-:W-:Y:S01]  /*2ad0*/  LOP3.LUT R3, R3, 0x38, R214, 0x78, !PT ;  /* 0x0000003803037812 */ /* 0x000fe200078e78d6 */
[----:B---3--:R-:W-:Y:S01]  /*2ae0*/  ULEA UR5, UR17, UR15, 0x18 ;  /* 0x0000000f11057291 */ /* 0x008fe2000f8ec0ff */
[----:B------:R-:W-:Y:S01]  /*2af0*/  VIADD R13, R9, UR14 ;  /* 0x0000000e090d7c36 */ /* 0x000fe20008000000 */
[----:B------:R-:W-:Y:S01]  /*2b00*/  USHF.L.U32 UR17, UR29, 0x6, URZ ;  /* 0x000000061d117899 */ /* 0x000fe200080006ff */
[----:B------:R-:W-:-:S03]  /*2b10*/  LOP3.LUT R220, R3, 0x1e00, R212, 0xf8, !PT ;  /* 0x00001e0003dc7812 */ /* 0x000fc600078ef8d4 */
[----:B------:R-:W-:Y:S01]  /*2b20*/  UIADD3 UR4, UPT, UPT, -UR17, UR28, URZ ;  /* 0x0000001c11047290 */ /* 0x000fe2000fffe1ff */
        /* <DEDUP_REMOVED lines=36> */
.L_x_6446:
[----:B------:R-:W-:Y:S05]  /*2d70*/  BSYNC.RECONVERGENT B0 ;  /* 0x0000000000007941 */ /* 0x000fea0003800200 */
.L_x_6445:
[----:B------:R-:W-:Y:S01]  /*2d80*/  BSSY.RECONVERGENT B0, `(.L_x_6447) ;  /* 0x0000029000007945 */ /* 0x000fe20003800200 */
[C---:B------:R-:W-:Y:S02]  /*2d90*/  ISETP.GE.AND P6, PT, R10.reuse, UR4, PT ;  /* 0x000000040a007c0c */ /* 0x040fe4000bfc6270 */
[----:B-1----:R-:W-:Y:S01]  /*2da0*/  IADD3 R3, PT, PT, R10, 0x30, RZ ;  /* 0x000000300a037810 */ /* 0x002fe20007ffe0ff */
[----:B------:R-:W-:Y:S10]  /*2db0*/  @P0 BRA `(.L_x_6448) ;  /* 0x0000000000940947 */ /* 0x000ff40003800000 */
[----:B------:R-:W1:Y:S01]  /*2dc0*/  LDCU.64 UR14, c[0x0][0x3b0] ;  /* 0x00007600ff0e77ac */ /* 0x000e620008000a00 */
[----:B------:R-:W-:Y:S01]  /*2dd0*/  IADD3 R7, P0, PT, R14, 0x10, RZ ;  /* 0x000000100e077810 */ /* 0x000fe20007f1e0ff */
[----:B------:R-:W-:Y:S01]  /*2de0*/  IMAD.MOV.U32 R10, RZ, RZ, R8 ;  /* 0x000000ffff0a7224 */ /* 0x000fe200078e0008 */
[----:B------:R-:W2:Y:S01]  /*2df0*/  LDCU UR32, c[0x0][0x440] ;  /* 0x00008800ff2077ac */ /* 0x000ea20008000800 */
[----:B------:R-:W-:Y:S02]  /*2e00*/  IMAD.MOV.U32 R11, RZ, RZ, R13 ;  /* 0x000000ffff0b7224 */ /* 0x000fe400078e000d */
[----:B------:R-:W-:Y:S01]  /*2e10*/  IMAD.X R0, RZ, RZ, R15, P0 ;  /* 0x000000ffff007224 */ /* 0x000fe200000e060f */
[----:B------:R-:W3:Y:S03]  /*2e20*/  LDCU.64 UR6, c[0x0][0x380] ;  /* 0x00007000ff0677ac */ /* 0x000ee60008000a00 */
[----:B-1----:R-:W-:-:S02]  /*2e30*/  IMAD R0, R0, UR14, RZ ;  /* 0x0000000e00007c24 */ /* 0x002fc4000f8e02ff */
        /* <DEDUP_REMOVED lines=29> */
.L_x_6448:
[----:B------:R-:W-:Y:S05]  /*3010*/  BSYNC.RECONVERGENT B0 ;  /* 0x0000000000007941 */ /* 0x000fea0003800200 */
.L_x_6447:
[----:B------:R-:W-:Y:S01]  /*3020*/  USHF.L.U64.HI UR32, UR10, 0x4, UR11 ;  /* 0x000000040a207899 */ /* 0x000fe2000801020b */
[----:B------:R-:W-:Y:S01]  /*3030*/  BSSY.RECONVERGENT B0, `(.L_x_6449) ;  /* 0x0000028000007945 */ /* 0x000fe20003800200 */
[----:B------:R-:W-:-:S03]  /*3040*/  ISETP.GE.AND P0, PT, R3, UR16, PT ;  /* 0x0000001003007c0c */ /* 0x000fc6000bf06270 */
        /* <DEDUP_REMOVED lines=38> */
.L_x_6450:
[----:B------:R-:W-:Y:S05]  /*32b0*/  BSYNC.RECONVERGENT B0 ;  /* 0x0000000000007941 */ /* 0x000fea0003800200 */
.L_x_6449:
[----:B------:R-:W-:Y:S01]  /*32c0*/  USHF.L.U32 UR33, UR10, 0x4, URZ ;  /* 0x000000040a217899 */ /* 0x000fe200080006ff */
[----:B------:R-:W-:Y:S01]  /*32d0*/  BSSY.RECONVERGENT B0, `(.L_x_6451) ;  /* 0x0000028000007945 */ /* 0x000fe20003800200 */
[----:B------:R-:W-:Y:S02]  /*32e0*/  ISETP.GE.AND P5, PT, R5, UR4, PT ;  /* 0x0000000405007c0c */ /* 0x000fe4000bfa6270 */
[----:B------:R-:W-:Y:S01]  /*32f0*/  ISETP.GE.AND P4, PT, R4, UR4, PT ;  /* 0x0000000404007c0c */ /* 0x000fe2000bf86270 */
[----:B------:R-:W-:-:S12]  /*3300*/  @P0 BRA `(.L_x_6452) ;  /* 0x0000000000900947 */ /* 0x000fd80003800000 */
[----:B------:R-:W3:Y:S01]  /*3310*/  LDCU.64 UR14, c[0x0][0x3b0] ;  /* 0x00007600ff0e77ac */ /* 0x000ee20008000a00 */
[----:B------:R-:W-:Y:S01]  /*3320*/  IADD3 R0, P0, PT, R14, 0x30, RZ ;  /* 0x000000300e007810 */ /* 0x000fe20007f1e0ff */
[----:B------:R-:W-:Y:S01]  /*3330*/  IMAD.MOV.U32 R9, RZ, RZ, R13 ;  /* 0x000000ffff097224 */ /* 0x000fe200078e000d */
[----:B------:R-:W4:Y:S03]  /*3340*/  LDCU UR34, c[0x0][0x440] ;  /* 0x00008800ff2277ac */ /* 0x000f260008000800 */
[----:B-12---:R-:W-:Y:S01]  /*3350*/  IMAD.X R7, RZ, RZ, R15, P0 ;  /* 0x000000ffff077224 */ /* 0x006fe200000e060f */
[----:B------:R-:W1:Y:S03]  /*3360*/  LDCU.64 UR6, c[0x0][0x380] ;  /* 0x00007000ff0677ac */ /* 0x000e660008000a00 */
[----:B---3--:R-:W-:-:S02]  /*3370*/  IMAD R7, R7, UR14, RZ ;  /* 0x0000000e07077c24 */ /* 0x008fc4000f8e02ff */
[----:B------:R-:W-:Y:S01]  /*3380*/  IMAD.WIDE.U32 R8, R0, UR14, R8 ;  /* 0x0000000e00087c25 */ /* 0x000fe2000f8e0008 */
[----:B----4-:R-:W-:-:S03]  /*3390*/  ISETP.GE.AND P3, PT, R181, UR34, PT ;  /* 0x00000022b5007c0c */ /* 0x010fc6000bf66270 */
        /* <DEDUP_REMOVED lines=27> */
.L_x_6452:
[----:B------:R-:W-:Y:S05]  /*3550*/  BSYNC.RECONVERGENT B0 ;  /* 0x0000000000007941 */ /* 0x000fea0003800200 */
.L_x_6451:
[----:B------:R-:W-:Y:S04]  /*3560*/  BSSY.RECONVERGENT B0, `(.L_x_6453) ;  /* 0x0000020000007945 */ /* 0x000fe80003800200 */
[----:B------:R-:W-:Y:S05]  /*3570*/  @P6 BRA `(.L_x_6454) ;  /* 0x0000000000786947 */ /* 0x000fea0003800000 */
[----:B------:R-:W4:Y:S02]  /*3580*/  LDCU UR6, c[0x0][0x440] ;  /* 0x00008800ff0677ac */ /* 0x000f240008000800 */
[----:B----4-:R-:W-:Y:S02]  /*3590*/  ISETP.GE.AND P3, PT, R181, UR6, PT ;  /* 0x00000006b5007c0c */ /* 0x010fe4000bf66270 */
[----:B------:R-:W-:Y:S02]  /*35a0*/  ISETP.GE.AND P2, PT, R179, UR6, PT ;  /* 0x00000006b3007c0c */ /* 0x000fe4000bf46270 */
[----:B------:R-:W-:Y:S02]  /*35b0*/  ISETP.GE.AND P1, PT, R178, UR6, PT ;  /* 0x00000006b2007c0c */ /* 0x000fe4000bf26270 */
[----:B------:R-:W-:-:S07]  /*35c0*/  ISETP.GE.AND P0, PT, R176, UR6, PT ;  /* 0x00000006b0007c0c */ /* 0x000fce000bf06270 */
[--C-:B------:R-:W-:Y:S02]  /*35d0*/  @!P3 IMAD.MOV.U32 R228, RZ, RZ, R230.reuse ;  /* 0x000000ffffe4b224 */ /* 0x100fe400078e00e6 */
[----:B-123--:R-:W-:Y:S01]  /*35e0*/  @!P2 IMAD.MOV.U32 R6, RZ, RZ, R230 ;  /* 0x000000ffff06a224 */ /* 0x00efe200078e00e6 */
        /* <DEDUP_REMOVED lines=23> */
.L_x_6454:
[----:B------:R-:W-:Y:S05]  /*3760*/  BSYNC.RECONVERGENT B0 ;  /* 0x0000000000007941 */ /* 0x000fea0003800200 */
.L_x_6453:
        /* <DEDUP_REMOVED lines=31> */
.L_x_6456:
[----:B------:R-:W-:Y:S05]  /*3960*/  BSYNC.RECONVERGENT B0 ;  /* 0x0000000000007941 */ /* 0x000fea0003800200 */
.L_x_6455:
[----:B------:R-:W-:Y:S01]  /*3970*/  BSSY.RECONVERGENT B0, `(.L_x_6457) ;  /* 0x0000021000007945 */ /* 0x000fe20003800200 */
[----:B------:R-:W-:-:S03]  /*3980*/  ISETP.GE.AND P0, PT, R3, UR4, PT ;  /* 0x0000000403007c0c */ /* 0x000fc6000bf06270 */
[----:B------:R-:W-:Y:S10]  /*3990*/  @P4 BRA `(.L_x_6458) ;  /* 0x0000000000784947 */ /* 0x000ff40003800000 */
[----:B------:R-:W5:Y:S01]  /*39a0*/  LDCU UR6, c[0x0][0x440] ;  /* 0x00008800ff0677ac */ /* 0x000f620008000800 */
[----:B-1234-:R-:W-:Y:S02]  /*39b0*/  IMAD.U32 R7, RZ, RZ, UR10 ;  /* 0x0000000aff077e24 */ /* 0x01efe4000f8e00ff */
        /* <DEDUP_REMOVED lines=28> */
.L_x_6458:
[----:B------:R-:W-:Y:S05]  /*3b80*/  BSYNC.RECONVERGENT B0 ;  /* 0x0000000000007941 */ /* 0x000fea0003800200 */
.L_x_6457:
[----:B------:R-:W-:Y:S04]  /*3b90*/  BSSY.RECONVERGENT B0, `(.L_x_6459) ;  /* 0x0000020000007945 */ /* 0x000fe80003800200 */
[----:B------:R-:W-:Y:S05]  /*3ba0*/  @P0 BRA `(.L_x_6460) ;  /* 0x0000000000780947 */ /* 0x000fea0003800000 */
[----:B------:R-:W5:Y:S01]  /*3bb0*/  LDCU UR6, c[0x0][0x440] ;  /* 0x00008800ff0677ac */ /* 0x000f620008000800 */
[----:B------:R-:W-:Y:S02]  /*3bc0*/  IMAD.U32 R0, RZ, RZ, UR10 ;  /* 0x0000000aff007e24 */ /* 0x000fe4000f8e00ff */
[----:B----4-:R-:W-:Y:S01]  /*3bd0*/  IMAD.MOV.U32 R228, RZ, RZ, R230 ;  /* 0x000000ffffe47224 */ /* 0x010fe200078e00e6 */
[----:B------:R-:W-:-:S03]  /*3be0*/  UIMAD UR7, UR11, 0x60, URZ ;  /* 0x000000600b0778a4 */ /* 0x000fc6000f8e02ff */
[----:B-123--:R-:W-:-:S04]  /*3bf0*/  IMAD.WIDE.U32 R6, R0, 0x60, R228 ;  /* 0x0000006000067825 */ /* 0x00efc800078e00e4 */
        /* <DEDUP_REMOVED lines=25> */
.L_x_6460:
[----:B------:R-:W-:Y:S05]  /*3d90*/  BSYNC.RECONVERGENT B0 ;  /* 0x0000000000007941 */ /* 0x000fea0003800200 */
.L_x_6459:
[----:B------:R-:W5:Y:S01]  /*3da0*/  LDCU.64 UR14, c[0x0][0x540] ;  /* 0x0000a800ff0e77ac */ /* 0x000f620008000a00 */
[----:B------:R-:W0:Y:S01]  /*3db0*/  LDGDEPBAR ;  /* 0x00000000000079af */ /* 0x000e220000000000 */
[----:B------:R-:W2:Y:S01]  /*3dc0*/  LDCU.64 UR6, c[0x0][0x538] ;  /* 0x0000a700ff0677ac */ /* 0x000ea20008000a00 */
        /* <DEDUP_REMOVED lines=8> */
[----:B------:R-:W-:Y:S02]  /*3e50*/  IMAD.U32 R8, RZ, RZ, UR6 ;  /* 0x00000006ff087e24 */ /* 0x000fe4000f8e00ff */
[----:B------:R-:W-:Y:S01]  /*3e60*/  IMAD.U32 R9, RZ, RZ, UR7 ;  /* 0x00000007ff097e24 */ /* 0x000fe2000f8e00ff */
[----:B------:R-:W2:Y:S04]  /*3e70*/  LDCU UR6, c[0x0][0x458] ;  /* 0x00008b00ff0677ac */ /* 0x000ea80008000800 */
[----:B-1-34-:R-:W3:Y:S01]  /*3e80*/  LDG.E R7, desc[UR22][R8.64] ;  /* 0x0000001608077981 */ /* 0x01aee2000c1e1900 */
[----:B------:R-:W-:Y:S01]  /*3e90*/  LOP3.LUT R215, R215, 0x7c00, RZ, 0xc0, !PT ;  /* 0x00007c00d7d77812 */ /* 0x000fe200078ec0ff */
[----:B------:R-:W-:Y:S01]  /*3ea0*/  BSSY.RECONVERGENT B0, `(.L_x_6461) ;  /* 0x000002f000007945 */ /* 0x000fe20003800200 */
[----:B------:R-:W-:-:S02]  /*3eb0*/  LOP3.LUT R217, R216, 0x8, RZ, 0xc0, !PT ;  /* 0x00000008d8d97812 */ /* 0x000fc400078ec0ff */
[----:B------:R-:W-:Y:S02]  /*3ec0*/  LOP3.LUT R2, R214, 0x4, RZ, 0xc0, !PT ;  /* 0x00000004d6027812 */ /* 0x000fe400078ec0ff */
[----:B------:R-:W-:Y:S01]  /*3ed0*/  LOP3.LUT R180, R215, 0x200, R218, 0xf8, !PT ;  /* 0x00000200d7b47812 */ /* 0x000fe200078ef8da */
[----:B--2---:R-:W3:Y:S01]  /*3ee0*/  MUFU.RCP R0, UR6 ;  /* 0x0000000600007d08 */ /* 0x004ee20008001000 */
[----:B------:R-:W-:Y:S01]  /*3ef0*/  BAR.SYNC.DEFER_BLOCKING 0x0 ;  /* 0x0000000000007b1d */ /* 0x000fe20000010000 */
[----:B---3--:R-:W-:Y:S01]  /*3f00*/  FMUL.FTZ R0, R7, R0 ;  /* 0x0000000007007220 */ /* 0x008fe20000410000 */
[----:B------:R-:W-:-:S04]  /*3f10*/  LOP3.LUT R7, R218, 0x1c0, RZ, 0xc0, !PT ;  /* 0x000001c0da077812 */ /* 0x000fc800078ec0ff */
[----:B------:R-:W-:Y:S02]  /*3f20*/  LOP3.LUT R212, R7, 0x38, R212, 0xf8, !PT ;  /* 0x0000003807d47812 */ /* 0x000fe400078ef8d4 */
[----:B------:R-:W-:Y:S01]  /*3f30*/  R2UR UR14, R0 ;  /* 0x00000000000e72ca */ /* 0x000fe200000e0000 */
[----:B------:R-:W-:Y:S01]  /*3f40*/  IMAD.SHL.U32 R0, R214, 0x2, RZ ;  /* 0x00000002d6007824 */ /* 0x000fe200078e00ff */
[----:B------:R-:W-:Y:S01]  /*3f50*/  LOP3.LUT R95, R212, R217, RZ, 0x3c, !PT ;  /* 0x000000d9d45f7212 */ /* 0x000fe200078e3cff */
[----:B------:R-:W-:-:S12]  /*3f60*/  @P6 BRA `(.L_x_6462) ;  /* 0x0000000000786947 */ /* 0x000fd80003800000 */
        /* <DEDUP_REMOVED lines=30> */
.L_x_6462:
[----:B------:R2:W-:Y:S04]  /*4150*/  STS.128 [R220+0x10000], RZ ;  /* 0x010000ffdc007388 */ /* 0x0005e80000000c00 */
[----:B------:R2:W-:Y:S04]  /*4160*/  STS.128 [R220+0x12000], RZ ;  /* 0x012000ffdc007388 */ /* 0x0005e80000000c00 */
[----:B------:R2:W-:Y:S04]  /*4170*/  STS.128 [R220+0x14000], RZ ;  /* 0x014000ffdc007388 */ /* 0x0005e80000000c00 */
[----:B------:R2:W-:Y:S02]  /*4180*/  STS.128 [R220+0x16000], RZ ;  /* 0x016000ffdc007388 */ /* 0x0005e40000000c00 */
.L_x_6463:
[----:B------:R-:W-:Y:S05]  /*4190*/  BSYNC.RECONVERGENT B0 ;  /* 0x0000000000007941 */ /* 0x000fea0003800200 */
.L_x_6461:
[----:B------:R-:W-:Y:S01]  /*41a0*/  ISETP.GE.AND P0, PT, R5, UR4, PT ;  /* 0x0000000405007c0c */ /* 0x000fe2000bf06270 */
[----:B------:R-:W-:Y:S01]  /*41b0*/  IMAD.IADD R100, R180, 0x1, R95 ;  /* 0x00000001b4647824 */ /* 0x000fe200078e025f */
[----:B------:R-:W-:Y:S01]  /*41c0*/  LOP3.LUT R177, R214, 0x8, RZ, 0xc0, !PT ;  /* 0x00000008d6b17812 */ /* 0x000fe200078ec0ff */
[----:B------:R-:W-:Y:S01]  /*41d0*/  BSSY.RECONVERGENT B0, `(.L_x_6464) ;  /* 0x000002c000007945 */ /* 0x000fe20003800200 */
[----:B------:R-:W-:Y:S02]  /*41e0*/  SHF.R.U32.HI R98, RZ, 0x4, R214 ;  /* 0x00000004ff627819 */ /* 0x000fe400000116d6 */
[----:B------:R-:W-:Y:S02]  /*41f0*/  LOP3.LUT R177, R212, R177, RZ, 0x3c, !PT ;  /* 0x000000b1d4b17212 */ /* 0x000fe400078e3cff */
[----:B------:R-:W-:Y:S01]  /*4200*/  ISETP.GE.AND P6, PT, R4, UR4, PT ;  /* 0x0000000404007c0c */ /* 0x000fe2000bfc6270 */
[----:B------:R-:W-:Y:S01]  /*4210*/  IMAD.SHL.U32 R98, R98, 0x400, RZ ;  /* 0x0000040062627824 */ /* 0x000fe200078e00ff */
[----:B------:R-:W-:Y:S01]  /*4220*/  ISETP.GE.AND P5, PT, R3, UR4, PT ;  /* 0x0000000403007c0c */ /* 0x000fe2000bfa6270 */
[----:B------:R-:W-:Y:S01]  /*4230*/  IMAD.SHL.U32 R177, R177, 0x2, RZ ;  /* 0x00000002b1b17824 */ /* 0x000fe200078e00ff */
[----:B------:R-:W-:Y:S01]  /*4240*/  LEA R100, R100, UR5, 0x1 ;  /* 0x0000000564647c11 */ /* 0x000fe2000f8e08ff */
[----:B------:R3:W-:Y:S04]  /*4250*/  @P0 STS.128 [R220+0x10800], RZ ;  /* 0x010800ffdc000388 */ /* 0x0007e80000000c00 */
        /* <DEDUP_REMOVED lines=9> */
[----:B-1----:R-:W-:Y:S02]  /*42f0*/  LEA R6, P4, R3, R232, 0x1 ;  /* 0x000000e803067211 */ /* 0x002fe400078808ff */
        /* <DEDUP_REMOVED lines=25> */
.L_x_6465:
[----:B------:R-:W-:Y:S05]  /*4490*/  BSYNC.RECONVERGENT B0 ;  /* 0x0000000000007941 */ /* 0x000fea0003800200 */
.L_x_6464:
        /* <DEDUP_REMOVED lines=37> */
.L_x_6467:
[----:B------:R-:W-:Y:S05]  /*46f0*/  BSYNC.RECONVERGENT B0 ;  /* 0x0000000000007941 */ /* 0x000fea0003800200 */
.L_x_6466:
        /* <DEDUP_REMOVED lines=35> */
.L_x_6469:
[----:B------:R-:W-:Y:S05]  /*4930*/  BSYNC.RECONVERGENT B0 ;  /* 0x0000000000007941 */ /* 0x000fea0003800200 */
.L_x_6468:
[----:B------:R-:W-:Y:S01]  /*4940*/  LDSM.16.M88.4 R76, [R100] ;  /* 0x00000000644c783b */ /* 0x000fe20000000200 */
[----:B------:R-:W-:Y:S01]  /*4950*/  IMAD.MOV.U32 R93, RZ, RZ, 0x20 ;  /* 0x00000020ff5d7424 */ /* 0x000fe200078e00ff */
[----:B------:R-:W-:Y:S01]  /*4960*/  LOP3.LUT P0, R165, R214, 0x2, RZ, 0xc0, !PT ;  /* 0x00000002d6a57812 */ /* 0x000fe2000780c0ff */
[----:B------:R-:W-:Y:S01]  /*4970*/  VIADD R92, R98, UR5 ;  /* 0x00000005625c7c36 */ /* 0x000fe20008000000 */
[----:B------:R-:W5:Y:S01]  /*4980*/  LDSM.16.M88.4 R56, [R98+UR5+0x8000] ;  /* 0x008000056238783b */ /* 0x000f620008000200 */
[----:B------:R-:W-:Y:S01]  /*4990*/  IMAD.MOV.U32 R185, RZ, RZ, 0x40 ;  /* 0x00000040ffb97424 */ /* 0x000fe200078e00ff */
[----:B------:R-:W-:Y:S01]  /*49a0*/  SEL R93, R93, 0xffffffe0, !P0 ;  /* 0xffffffe05d5d7807 */ /* 0x000fe20004000000 */
[----:B------:R-:W-:Y:S01]  /*49b0*/  UIADD3 UR26, UPT, UPT, UR28, UR26, -UR19 ;  /* 0x0000001a1c1a7290 */ /* 0x000fe2000fffe813 */
[----:B------:R-:W2:Y:S01]  /*49c0*/  LDSM.16.M88.4 R48, [R98+UR5+0x8800] ;  /* 0x008800056230783b */ /* 0x000ea20008000200 */
[----:B------:R-:W-:Y:S01]  /*49d0*/  ISETP.NE.AND P0, PT, R2, RZ, PT ;  /* 0x000000ff0200720c */ /* 0x000fe20003f05270 */
[----:B------:R-:W-:Y:S01]  /*49e0*/  IMAD.U32 R225, RZ, RZ, UR28 ;  /* 0x0000001cffe17e24 */ /* 0x000fe2000f8e00ff */
[----:B------:R-:W-:Y:S01]  /*49f0*/  SHF.R.U32.HI R213, RZ, 0x2, R214 ;  /* 0x00000002ffd57819 */ /* 0x000fe200000116d6 */
[----:B------:R-:W3:Y:S01]  /*4a00*/  LDSM.16.M88.4 R40, [R98+UR5+0x9000] ;  /* 0x009000056228783b */ /* 0x000ee20008000200 */
[--C-:B------:R-:W-:Y:S01]  /*4a10*/  IMAD.IADD R97, R100, 0x1, R93.reuse ;  /* 0x0000000164617824 */ /* 0x100fe200078e025d */
[----:B------:R-:W-:Y:S01]  /*4a20*/  SEL R185, R185, 0xffffffc0, !P0 ;  /* 0xffffffc0b9b97807 */ /* 0x000fe20004000000 */
[----:B------:R-:W-:Y:S01]  /*4a30*/  IMAD.IADD R96, R92, 0x1, R93 ;  /* 0x000000015c607824 */ /* 0x000fe200078e025d */
[----:B------:R-:W3:Y:S01]  /*4a40*/  LDSM.16.M88.4 R16, [R98+UR5+0x9800] ;  /* 0x009800056210783b */ /* 0x000ee20008000200 */
[----:B------:R-:W-:Y:S01]  /*4a50*/  LOP3.LUT R213, R213, 0x7, RZ, 0xc0, !PT ;  /* 0x00000007d5d57812 */ /* 0x000fe200078ec0ff */
[----:B------:R-:W-:Y:S01]  /*4a60*/  UISETP.GT.AND UP0, UPT, UR29, UR18, UPT ;  /* 0x000000121d00728c */ /* 0x000fe2000bf04270 */
[--C-:B------:R-:W-:Y:S01]  /*4a70*/  IMAD.IADD R94, R100, 0x1, R185.reuse ;  /* 0x00000001645e7824 */ /* 0x100fe200078e02b9 */
[----:B-1--4-:R-:W-:Y:S01]  /*4a80*/  LDSM.16.M88.4 R4, [R97] ;  /* 0x000000006104783b */ /* 0x012fe20000000200 */
[----:B------:R-:W-:Y:S01]  /*4a90*/  IMAD.IADD R92, R92, 0x1, R185 ;  /* 0x000000015c5c7824 */ /* 0x000fe200078e02b9 */
[----:B------:R-:W-:Y:S01]  /*4aa0*/  LOP3.LUT R0, R0, 0x6, RZ, 0xc0, !PT ;  /* 0x0000000600007812 */ /* 0x000fe200078ec0ff */
[C---:B------:R-:W-:Y:S01]  /*4ab0*/  IMAD.IADD R2, R93.reuse, 0x1, R94 ;  /* 0x000000015d027824 */ /* 0x040fe200078e025e */
[----:B------:R-:W1:Y:S01]  /*4ac0*/  LDSM.16.M88.4 R12, [R96+0x8000] ;  /* 0x00800000600c783b */ /* 0x000e620000000200 */
[----:B------:R-:W-:-:S03]  /*4ad0*/  IMAD.IADD R3, R93, 0x1, R92 ;  /* 0x000000015d037824 */ /* 0x000fc600078e025c */
[----:B------:R-:W4:Y:S04]  /*4ae0*/  LDSM.16.M88.4 R8, [R96+0x8800] ;  /* 0x008800006008783b */ /* 0x000f280000000200 */
[----:B------:R-:W4:Y:S04]  /*4af0*/  LDSM.16.M88.4 R24, [R96+0x9000] ;  /* 0x009000006018783b */ /* 0x000f280000000200 */
[----:B------:R-:W-:Y:S04]  /*4b00*/  LDSM.16.M88.4 R60, [R94] ;  /* 0x000000005e3c783b */ /* 0x000fe80000000200 */
[----:B------:R-:W-:Y:S01]  /*4b10*/  LDSM.16.M88.4 R72, [R92+0x9000] ;  /* 0x009000005c48783b */ /* 0x000fe20000000200 */
[C---:B-----5:R-:W-:Y:S03]  /*4b20*/  HMMA.16816.F32.BF16 R20, R76.reuse, R56, RZ ;  /* 0x000000384c14723c */ /* 0x060fe600000418ff */
[----:B------:R-:W-:Y:S04]  /*4b30*/  LDSM.16.M88.4 R64, [R92+0x9800] ;  /* 0x009800005c40783b */ /* 0x000fe80000000200 */
[----:B------:R-:W-:Y:S01]  /*4b40*/  LDSM.16.M88.4 R68, [R3+0x9000] ;  /* 0x009000000344783b */ /* 0x000fe20000000200 */
[C---:B--2---:R-:W-:Y:S03]  /*4b50*/  HMMA.16816.F32.BF16 R52, R76.reuse, R48, RZ ;  /* 0x000000304c34723c */ /* 0x044fe600000418ff */
[----:B------:R-:W-:Y:S04]  /*4b60*/  LDSM.16.M88.4 R28, [R3+0x9800] ;  /* 0x00980000031c783b */ /* 0x000fe80000000200 */
[----:B------:R-:W-:Y:S01]  /*4b70*/  LDSM.16.M88.4 R32, [R100+0x2000] ;  /* 0x002000006420783b */ /* 0x000fe20000000200 */
[C---:B---3--:R-:W-:Y:S03]  /*4b80*/  HMMA.16816.F32.BF16 R44, R76.reuse, R40, RZ ;  /* 0x000000284c2c723c */ /* 0x048fe600000418ff */
[----:B------:R-:W-:Y:S04]  /*4b90*/  LDSM.16.M88.4 R80, [R98+UR5+0xb000] ;  /* 0x00b000056250783b */ /* 0x000fe80008000200 */
[----:B------:R-:W-:Y:S01]  /*4ba0*/  LDSM.16.M88.4 R88, [R3+0xd800] ;  /* 0x00d800000358783b */ /* 0x000fe20000000200 */
[C---:B------:R-:W-:Y:S03]  /*4bb0*/  HMMA.16816.F32.BF16 R56, R76.reuse, R58, RZ ;  /* 0x0000003a4c38723c */ /* 0x040fe600000418ff */
[----:B------:R-:W-:Y:S04]  /*4bc0*/  LDSM.16.M88.4 R84, [R98+UR5+0xe000] ;  /* 0x00e000056254783b */ /* 0x000fe80008000200 */
[----:B------:R-:W0:Y:S01]  /*4bd0*/  LDGDEPBAR ;  /* 0x00000000000079af */ /* 0x000e220000000000 */
[C---:B------:R-:W-:Y:S08]  /*4be0*/  HMMA.16816.F32.BF16 R48, R76.reuse, R50, RZ ;  /* 0x000000324c30723c */ /* 0x040ff000000418ff */
[C---:B------:R-:W-:Y:S08]  /*4bf0*/  HMMA.16816.F32.BF16 R40, R76.reuse, R42, RZ ;  /* 0x0000002a4c28723c */ /* 0x040ff000000418ff */
[C---:B------:R-:W-:Y:S08]  /*4c00*/  HMMA.16816.F32.BF16 R36, R76.reuse, R16, RZ ;  /* 0x000000104c24723c */ /* 0x040ff000000418ff */
[----:B------:R-:W-:Y:S01]  /*4c10*/  HMMA.16816.F32.BF16 R76, R76, R18, RZ ;  /* 0x000000124c4c723c */ /* 0x000fe200000418ff */
[----:B------:R-:W2:Y:S07]  /*4c20*/  LDSM.16.M88.4 R16, [R96+0x9800] ;  /* 0x009800006010783b */ /* 0x000eae0000000200 */
[C---:B-1----:R-:W-:Y:S08]  /*4c30*/  HMMA.16816.F32.BF16 R20, R4.reuse, R12, R20 ;  /* 0x0000000c0414723c */ /* 0x042ff00000041814 */
[C---:B------:R-:W-:Y:S01]  /*4c40*/  HMMA.16816.F32.BF16 R56, R4.reuse, R14, R56 ;  /* 0x0000000e0438723c */ /* 0x040fe20000041838 */
[----:B------:R-:W1:Y:S07]  /*4c50*/  LDSM.16.M88.4 R12, [R92+0x8000] ;  /* 0x008000005c0c783b */ /* 0x000e6e0000000200 */
[C---:B----4-:R-:W-:Y:S08]  /*4c60*/  HMMA.16816.F32.BF16 R52, R4.reuse, R8, R52 ;  /* 0x000000080434723c */ /* 0x050ff00000041834 */
[C---:B------:R-:W-:Y:S01]  /*4c70*/  HMMA.16816.F32.BF16 R48, R4.reuse, R10, R48 ;  /* 0x0000000a0430723c */ /* 0x040fe20000041830 */
[----:B------:R-:W3:Y:S07]  /*4c80*/  LDSM.16.M88.4 R8, [R92+0x8800] ;  /* 0x008800005c08783b */ /* 0x000eee0000000200 */
[C---:B------:R-:W-:Y:S08]  /*4c90*/  HMMA.16816.F32.BF16 R44, R4.reuse, R24, R44 ;  /* 0x00000018042c723c */ /* 0x040ff0000004182c */
[C---:B------:R-:W-:Y:S01]  /*4ca0*/  HMMA.16816.F32.BF16 R40, R4.reuse, R26, R40 ;  /* 0x0000001a0428723c */ /* 0x040fe20000041828 */
[----:B------:R-:W-:Y:S07]  /*4cb0*/  LDSM.16.M88.4 R24, [R3+0x8000] ;  /* 0x008000000318783b */ /* 0x000fee0000000200 */
[C---:B--2---:R-:W-:Y:S08]  /*4cc0*/  HMMA.16816.F32.BF16 R36, R4.reuse, R16, R36 ;  /* 0x000000100424723c */ /* 0x044ff00000041824 */
[----:B------:R-:W-:Y:S01]  /*4cd0*/  HMMA.16816.F32.BF16 R76, R4, R18, R76 ;  /* 0x00000012044c723c */ /* 0x000fe2000004184c */
[----:B------:R-:W2:Y:S04]  /*4ce0*/  LDSM.16.M88.4 R16, [R2] ;  /* 0x000000000210783b */ /* 0x000ea80000000200 */
[----:B------:R-:W4:Y:S03]  /*4cf0*/  LDSM.16.M88.4 R4, [R3+0x8800] ;  /* 0x008800000304783b */ /* 0x000f260000000200 */
[C---:B-1----:R-:W-:Y:S08]  /*4d00*/  HMMA.16816.F32.BF16 R20, R60.reuse, R12, R20 ;  /* 0x0000000c3c14723c */ /* 0x042ff00000041814 */
[C---:B------:R-:W-:Y:S01]  /*4d10*/  HMMA.16816.F32.BF16 R56, R60.reuse, R14, R56 ;  /* 0x0000000e3c38723c */ /* 0x040fe20000041838 */
[----:B------:R-:W1:Y:S07]  /*4d20*/  LDSM.16.M88.4 R12, [R98+UR5+0xa000] ;  /* 0x00a00005620c783b */ /* 0x000e6e0008000200 */
[C---:B---3--:R-:W-:Y:S08]  /*4d30*/  HMMA.16816.F32.BF16 R52, R60.reuse, R8, R52 ;  /* 0x000000083c34723c */ /* 0x048ff00000041834 */
[C---:B------:R-:W-:Y:S01]  /*4d40*/  HMMA.16816.F32.BF16 R48, R60.reuse, R10, R48 ;  /* 0x0000000a3c30723c */ /* 0x040fe20000041830 */
[----:B------:R-:W3:Y:S07]  /*4d50*/  LDSM.16.M88.4 R8, [R98+UR5+0xa800] ;  /* 0x00a800056208783b */ /* 0x000eee0008000200 */
[C---:B------:R-:W-:Y:S08]  /*4d60*/  HMMA.16816.F32.BF16 R44, R60.reuse, R72, R44 ;  /* 0x000000483c2c723c */ /* 0x040ff0000004182c */
[C---:B------:R-:W-:Y:S01]  /*4d70*/  HMMA.16816.F32.BF16 R40, R60.reuse, R74, R40 ;  /* 0x0000004a3c28723c */ /* 0x040fe20000041828 */
[----:B------:R-:W-:Y:S07]  /*4d80*/  LDSM.16.M88.4 R72, [R96+0xb000] ;  /* 0x00b000006048783b */ /* 0x000fee0000000200 */
[C---:B------:R-:W-:Y:S08]  /*4d90*/  HMMA.16816.F32.BF16 R36, R60.reuse, R64, R36 ;  /* 0x000000403c24723c */ /* 0x040ff00000041824 */
[----:B------:R-:W-:Y:S01]  /*4da0*/  HMMA.16816.F32.BF16 R76, R60, R66, R76 ;  /* 0x000000423c4c723c */ /* 0x000fe2000004184c */
[----:B------:R-:W5:Y:S04]  /*4db0*/  LDSM.16.M88.4 R60, [R98+UR5+0xb800] ;  /* 0x00b80005623c783b */ /* 0x000f680008000200 */
        /* <DEDUP_REMOVED lines=22> */
[----:B------:R-:W-:Y:S07]  /*4f20*/  LDSM.16.M88.4 R80, [R98+UR5+0xc000] ;  /* 0x00c000056250783b */ /* 0x000fee0008000200 */
[C---:B-----5:R-:W-:Y:S08]  /*4f30*/  HMMA.16816.F32.BF16 R36, R32.reuse, R60, R36 ;  /* 0x0000003c2024723c */ /* 0x060ff00000041824 */
[----:B------:R-:W-:Y:S01]  /*4f40*/  HMMA.16816.F32.BF16 R76, R32, R62, R76 ;  /* 0x0000003e204c723c */ /* 0x000fe2000004184c */
[----:B------:R-:W5:Y:S04]  /*4f50*/  LDSM.16.M88.4 R32, [R92+0xb800] ;  /* 0x00b800005c20783b */ /* 0x000f680000000200 */
        /* <DEDUP_REMOVED lines=8> */
[----:B------:R-:W-:Y:S01]  /*4fe0*/  HMMA.16816.F32.BF16 R40, R64, R74, R40 ;  /* 0x0000004a4028723c */ /* 0x000fe20000041828 */
[----:B------:R-:W-:Y:S07]  /*4ff0*/  LDSM.16.M88.4 R72, [R96+0xc000] ;  /* 0x00c000006048783b */ /* 0x000fee0000000200 */
[C---:B------:R-:W-:Y:S08]  /*5000*/  HMMA.16816.F32.BF16 R20, R28.reuse, R16, R20 ;  /* 0x000000101c14723c */ /* 0x040ff00000041814 */
[C---:B------:R-:W-:Y:S01]  /*5010*/  HMMA.16816.F32.BF16 R56, R28.reuse, R18, R56 ;  /* 0x000000121c38723c */ /* 0x040fe20000041838 */
[----:B------:R-:W4:Y:S07]  /*5020*/  LDSM.16.M88.4 R16, [R3+0xb000] ;  /* 0x00b000000310783b */ /* 0x000f2e0000000200 */
[C---:B-1----:R-:W-:Y:S08]  /*5030*/  HMMA.16816.F32.BF16 R52, R28.reuse, R12, R52 ;  /* 0x0000000c1c34723c */ /* 0x042ff00000041834 */
[----:B------:R-:W-:Y:S01]  /*5040*/  HMMA.16816.F32.BF16 R48, R28, R14, R48 ;  /* 0x0000000e1c30723c */ /* 0x000fe20000041830 */
[----:B------:R-:W1:Y:S07]  /*5050*/  LDSM.16.M88.4 R12, [R3+0xb800] ;  /* 0x00b80000030c783b */ /* 0x000e6e0000000200 */
[C---:B------:R-:W-:Y:S08]  /*5060*/  HMMA.16816.F32.BF16 R36, R64.reuse, R68, R36 ;  /* 0x000000444024723c */ /* 0x040ff00000041824 */
[----:B------:R-:W-:Y:S01]  /*5070*/  HMMA.16816.F32.BF16 R76, R64, R70, R76 ;  /* 0x00000046404c723c */ /* 0x000fe2000004184c */
[----:B------:R-:W-:Y:S04]  /*5080*/  LDSM.16.M88.4 R68, [R96+0xd800] ;  /* 0x00d800006044783b */ /* 0x000fe80000000200 */
[----:B------:R-:W-:Y:S03]  /*5090*/  LDSM.16.M88.4 R64, [R92+0xc000] ;  /* 0x00c000005c40783b */ /* 0x000fe60000000200 */
[C---:B---3--:R-:W-:Y:S08]  /*50a0*/  HMMA.16816.F32.BF16 R44, R28.reuse, R8, R44 ;  /* 0x000000081c2c723c */ /* 0x048ff0000004182c */
[C---:B------:R-:W-:Y:S01]  /*50b0*/  HMMA.16816.F32.BF16 R40, R28.reuse, R10, R40 ;  /* 0x0000000a1c28723c */ /* 0x040fe20000041828 */
[----:B------:R-:W3:Y:S07]  /*50c0*/  LDSM.16.M88.4 R8, [R100+0x4000] ;  /* 0x004000006408783b */ /* 0x000eee0000000200 */
[C---:B-----5:R-:W-:Y:S08]  /*50d0*/  HMMA.16816.F32.BF16 R36, R28.reuse, R32, R36 ;  /* 0x000000201c24723c */ /* 0x060ff00000041824 */
[----:B------:R-:W-:Y:S01]  /*50e0*/  HMMA.16816.F32.BF16 R76, R28, R34, R76 ;  /* 0x000000221c4c723c */ /* 0x000fe2000004184c */
[----:B------:R-:W5:Y:S04]  /*50f0*/  LDSM.16.M88.4 R32, [R98+UR5+0xc800] ;  /* 0x00c800056220783b */ /* 0x000f680008000200 */
[----:B------:R-:W5:Y:S03]  /*5100*/  LDSM.16.M88.4 R28, [R98+UR5+0xd000] ;  /* 0x00d00005621c783b */ /* 0x000f660008000200 */
[C---:B--2---:R-:W-:Y:S08]  /*5110*/  HMMA.16816.F32.BF16 R20, R4.reuse, R24, R20 ;  /* 0x000000180414723c */ /* 0x044ff00000041814 */
[C---:B------:R-:W-:Y:S01]  /*5120*/  HMMA.16816.F32.BF16 R56, R4.reuse, R26, R56 ;  /* 0x0000001a0438723c */ /* 0x040fe20000041838 */
[----:B------:R-:W2:Y:S07]  /*5130*/  LDSM.16.M88.4 R24, [R98+UR5+0xd800] ;  /* 0x00d800056218783b */ /* 0x000eae0008000200 */
[C---:B------:R-:W-:Y:S08]  /*5140*/  HMMA.16816.F32.BF16 R52, R4.reuse, R60, R52 ;  /* 0x0000003c0434723c */ /* 0x040ff00000041834 */
[C---:B------:R-:W-:Y:S01]  /*5150*/  HMMA.16816.F32.BF16 R48, R4.reuse, R62, R48 ;  /* 0x0000003e0430723c */ /* 0x040fe20000041830 */
[----:B------:R-:W2:Y:S07]  /*5160*/  LDSM.16.M88.4 R60, [R97+0x4000] ;  /* 0x00400000613c783b */ /* 0x000eae0000000200 */
[C---:B----4-:R-:W-:Y:S08]  /*5170*/  HMMA.16816.F32.BF16 R44, R4.reuse, R16, R44 ;  /* 0x00000010042c723c */ /* 0x050ff0000004182c */
        /* <DEDUP_REMOVED lines=9> */
[C---:B-----5:R-:W-:Y:S08]  /*5210*/  HMMA.16816.F32.BF16 R52, R8.reuse, R32, R52 ;  /* 0x000000200834723c */ /* 0x060ff00000041834 */
        /* <DEDUP_REMOVED lines=9> */
[C---:B------:R-:W-:Y:S08]  /*52b0*/  HMMA.16816.F32.BF16 R20, R60.reuse, R72, R20 ;  /* 0x000000483c14723c */ /* 0x040ff00000041814 */
[C---:B------:R-:W-:Y:S01]  /*52c0*/  HMMA.16816.F32.BF16 R56, R60.reuse, R74, R56 ;  /* 0x0000004a3c38723c */ /* 0x040fe20000041838 */
[----:B------:R-:W-:Y:S07]  /*52d0*/  LDSM.16.M88.4 R72, [R100+0x6000] ;  /* 0x006000006448783b */ /* 0x000fee0000000200 */
[C---:B-1----:R-:W-:Y:S08]  /*52e0*/  HMMA.16816.F32.BF16 R52, R60.reuse, R12, R52 ;  /* 0x0000000c3c34723c */ /* 0x042ff00000041834 */
[C---:B------:R-:W-:Y:S01]  /*52f0*/  HMMA.16816.F32.BF16 R48, R60.reuse, R14, R48 ;  /* 0x0000000e3c30723c */ /* 0x040fe20000041830 */
[----:B------:R-:W1:Y:S07]  /*5300*/  LDSM.16.M88.4 R12, [R3+0xc800] ;  /* 0x00c80000030c783b */ /* 0x000e6e0000000200 */
[C---:B----4-:R-:W-:Y:S08]  /*5310*/  HMMA.16816.F32.BF16 R44, R60.reuse, R4, R44 ;  /* 0x000000043c2c723c */ /* 0x050ff0000004182c */
[C---:B------:R-:W-:Y:S01]  /*5320*/  HMMA.16816.F32.BF16 R40, R60.reuse, R6, R40 ;  /* 0x000000063c28723c */ /* 0x040fe20000041828 */
[----:B------:R-:W4:Y:S07]  /*5330*/  LDSM.16.M88.4 R4, [R3+0xd000] ;  /* 0x00d000000304783b */ /* 0x000f2e0000000200 */
[----:B------:R-:W-:Y:S08]  /*5340*/  HMMA.16816.F32.BF16 R36, R60, R68, R36 ;  /* 0x000000443c24723c */ /* 0x000ff00000041824 */
[----:B------:R-:W-:Y:S08]  /*5350*/  HMMA.16816.F32.BF16 R20, R16, R64, R20 ;  /* 0x000000401014723c */ /* 0x000ff00000041814 */
[----:B------:R-:W-:Y:S01]  /*5360*/  HMMA.16816.F32.BF16 R76, R60, R70, R76 ;  /* 0x000000463c4c723c */ /* 0x000fe2000004184c */
[----:B------:R-:W4:Y:S04]  /*5370*/  LDSM.16.M88.4 R68, [R98+UR5+0xe800] ;  /* 0x00e800056244783b */ /* 0x000f280008000200 */
[----:B------:R-:W-:Y:S03]  /*5380*/  LDSM.16.M88.4 R60, [R98+UR5+0xf800] ;  /* 0x00f80005623c783b */ /* 0x000fe60008000200 */
[C---:B------:R-:W-:Y:S01]  /*5390*/  HMMA.16816.F32.BF16 R56, R16.reuse, R66, R56 ;  /* 0x000000421038723c */ /* 0x040fe20000041838 */
[----:B------:R-:W4:Y:S07]  /*53a0*/  LDSM.16.M88.4 R64, [R98+UR5+0xf000] ;  /* 0x00f000056240783b */ /* 0x000f2e0008000200 */
[C---:B---3--:R-:W-:Y:S08]  /*53b0*/  HMMA.16816.F32.BF16 R52, R16.reuse, R32, R52 ;  /* 0x000000201034723c */ /* 0x048ff00000041834 */
[C---:B------:R-:W-:Y:S01]  /*53c0*/  HMMA.16816.F32.BF16 R48, R16.reuse, R34, R48 ;  /* 0x000000221030723c */ /* 0x040fe20000041830 */
[----:B------:R-:W-:Y:S07]  /*53d0*/  LDSM.16.M88.4 R32, [R96+0xe000] ;  /* 0x00e000006020783b */ /* 0x000fee0000000200 */
[C---:B--2---:R-:W-:Y:S08]  /*53e0*/  HMMA.16816.F32.BF16 R44, R16.reuse, R8, R44 ;  /* 0x00000008102c723c */ /* 0x044ff0000004182c */
[C---:B------:R-:W-:Y:S01]  /*53f0*/  HMMA.16816.F32.BF16 R40, R16.reuse, R10, R40 ;  /* 0x0000000a1028723c */ /* 0x040fe20000041828 */
[----:B------:R-:W2:Y:S07]  /*5400*/  LDSM.16.M88.4 R8, [R97+0x6000] ;  /* 0x006000006108783b */ /* 0x000eae0000000200 */
[----:B------:R-:W-:Y:S08]  /*5410*/  HMMA.16816.F32.BF16 R36, R16, R28, R36 ;  /* 0x0000001c1024723c */ /* 0x000ff00000041824 */
[----:B-----5:R-:W-:Y:S08]  /*5420*/  HMMA.16816.F32.BF16 R20, R80, R24, R20 ;  /* 0x000000185014723c */ /* 0x020ff00000041814 */
        /* <DEDUP_REMOVED lines=9> */
[----:B------:R-:W-:Y:S08]  /*54c0*/  HMMA.16816.F32.BF16 R36, R80, R88, R36 ;  /* 0x000000585024723c */ /* 0x000ff00000041824 */
[----:B------:R-:W-:Y:S08]  /*54d0*/  HMMA.16816.F32.BF16 R20, R72, R84, R20 ;  /* 0x000000544814723c */ /* 0x000ff00000041814 */
[C---:B------:R-:W-:Y:S01]  /*54e0*/  HMMA.16816.F32.BF16 R56, R80.reuse, R26, R56 ;  /* 0x0000001a5038723c */ /* 0x040fe20000041838 */
[----:B------:R-:W3:Y:S07]  /*54f0*/  LDSM.16.M88.4 R24, [R96+0xf000] ;  /* 0x00f000006018783b */ /* 0x000eee0000000200 */
[----:B------:R-:W-:Y:S08]  /*5500*/  HMMA.16816.F32.BF16 R76, R80, R90, R76 ;  /* 0x0000005a504c723c */ /* 0x000ff0000004184c */
[C---:B------:R-:W-:Y:S08]  /*5510*/  HMMA.16816.F32.BF16 R52, R72.reuse, R68, R52 ;  /* 0x000000444834723c */ /* 0x040ff00000041834 */
[C---:B------:R-:W-:Y:S08]  /*5520*/  HMMA.16816.F32.BF16 R48, R72.reuse, R70, R48 ;  /* 0x000000464830723c */ /* 0x040ff00000041830 */
[C---:B------:R-:W-:Y:S08]  /*5530*/  HMMA.16816.F32.BF16 R44, R72.reuse, R64, R44 ;  /* 0x00000040482c723c */ /* 0x040ff0000004182c */
[C---:B------:R-:W-:Y:S08]  /*5540*/  HMMA.16816.F32.BF16 R40, R72.reuse, R66, R40 ;  /* 0x000000424828723c */ /* 0x040ff00000041828 */
[----:B------:R-:W-:Y:S01]  /*5550*/  HMMA.16816.F32.BF16 R64, R72, R60, R36 ;  /* 0x0000003c4840723c */ /* 0x000fe20000041824 */
[----:B------:R-:W-:Y:S01]  /*5560*/  LDSM.16.M88.4 R36, [R3+0xe000] ;  /* 0x00e000000324783b */ /* 0x000fe20000000200 */
[----:B------:R-:W-:-:S06]  /*5570*/  VIADD R60, R0, UR17 ;  /* 0x00000011003c7c36 */ /* 0x000fcc0008000000 */
[----:B--2---:R-:W-:Y:S01]  /*5580*/  HMMA.16816.F32.BF16 R68, R8, R32, R20 ;  /* 0x000000200844723c */ /* 0x004fe20000041814 */
[----:B------:R2:W4:Y:S07]  /*5590*/  LDSM.16.M88.4 R20, [R2+0x6000] ;  /* 0x006000000214783b */ /* 0x00052e0000000200 */
[C---:B------:R-:W-:Y:S08]  /*55a0*/  HMMA.16816.F32.BF16 R56, R72.reuse, R86, R56 ;  /* 0x000000564838723c */ /* 0x040ff00000041838 */
[----:B------:R-:W-:Y:S01]  /*55b0*/  HMMA.16816.F32.BF16 R76, R72, R62, R76 ;  /* 0x0000003e484c723c */ /* 0x000fe2000004184c */
[----:B------:R-:W-:-:S04]  /*55c0*/  VIADD R62, R60, 0x38 ;  /* 0x000000383c3e7836 */ /* 0x000fc80000000000 */
[----:B------:R-:W-:Y:S01]  /*55d0*/  VIADD R72, R62, UR19 ;  /* 0x000000133e487c36 */ /* 0x000fe20008000000 */
[----:B--2---:R-:W-:Y:S02]  /*55e0*/  LOP3.LUT R2, R216, 0x1f0, RZ, 0xc0, !PT ;  /* 0x000001f0d8027812 */ /* 0x004fe400078ec0ff */
[----:B-1----:R-:W-:Y:S01]  /*55f0*/  HMMA.16816.F32.BF16 R68, R4, R12, R68 ;  /* 0x0000000c0444723c */ /* 0x002fe20000041844 */
[----:B------:R-:W-:Y:S01]  /*5600*/  VIADD R12, R60, 0x1 ;  /* 0x000000013c0c7836 */ /* 0x000fe20000000000 */
[----:B------:R-:W-:-:S06]  /*5610*/  IADD3 R167, PT, PT, R213, UR27, R2 ;  /* 0x0000001bd5a77c10 */ /* 0x000fcc000fffe002 */
[C---:B------:R-:W-:Y:S01]  /*5620*/  HMMA.16816.F32.BF16 R56, R8.reuse, R34, R56 ;  /* 0x000000220838723c */ /* 0x040fe20000041838 */
[----:B------:R-:W-:Y:S07]  /*5630*/  LDSM.16.M88.4 R32, [R3+0xf800] ;  /* 0x00f800000320783b */ /* 0x000fee0000000200 */
[C---:B------:R-:W-:Y:S08]  /*5640*/  HMMA.16816.F32.BF16 R52, R8.reuse, R28, R52 ;  /* 0x0000001c0834723c */ /* 0x040ff00000041834 */
[C---:B------:R-:W-:Y:S08]  /*5650*/  HMMA.16816.F32.BF16 R48, R8.reuse, R30, R48 ;  /* 0x0000001e0830723c */ /* 0x040ff00000041830 */
[C---:B---3--:R-:W-:Y:S08]  /*5660*/  HMMA.16816.F32.BF16 R44, R8.reuse, R24, R44 ;  /* 0x00000018082c723c */ /* 0x048ff0000004182c */
[C---:B------:R-:W-:Y:S08]  /*5670*/  HMMA.16816.F32.BF16 R40, R8.reuse, R26, R40 ;  /* 0x0000001a0828723c */ /* 0x040ff00000041828 */
[C---:B------:R-:W-:Y:S08]  /*5680*/  HMMA.16816.F32.BF16 R64, R8.reuse, R16, R64 ;  /* 0x000000100840723c */ /* 0x040ff00000041840 */
[----:B------:R-:W-:Y:S01]  /*5690*/  HMMA.16816.F32.BF16 R76, R8, R18, R76 ;  /* 0x00000012084c723c */ /* 0x000fe2000004184c */
[----:B------:R-:W-:-:S02]  /*56a0*/  VIADD R8, R167, UR26 ;  /* 0x0000001aa7087c36 */ /* 0x000fc40008000000 */
[----:B------:R-:W-:Y:S02]  /*56b0*/  VIADD R167, R167, UR28 ;  /* 0x0000001ca7a77c36 */ /* 0x000fe40008000000 */
[----:B------:R-:W-:Y:S01]  /*56c0*/  VIADD R19, R60, 0x8 ;  /* 0x000000083c137836 */ /* 0x000fe20000000000 */
[C-C-:B------:R-:W-:Y:S01]  /*56d0*/  VIADDMNMX R227, R8.reuse, 0x1, R225.reuse, PT ;  /* 0x0000000108e37846 */ /* 0x140fe200038001e1 */
[C---:B------:R-:W-:Y:S01]  /*56e0*/  VIADD R166, R167.reuse, 0x8 ;  /* 0x00000008a7a67836 */ /* 0x040fe20000000000 */
[----:B------:R-:W-:Y:S01]  /*56f0*/  VIADDMNMX R225, R8, 0x9, R225, PT ;  /* 0x0000000908e17846 */ /* 0x000fe200038001e1 */
[----:B------:R-:W-:Y:S01]  /*5700*/  VIADD R8, R60, UR19 ;  /* 0x000000133c087c36 */ /* 0x000fe20008000000 */
[----:B----4-:R-:W-:Y:S01]  /*5710*/  HMMA.16816.F32.BF16 R68, R20, R36, R68 ;  /* 0x000000241444723c */ /* 0x010fe20000041844 */
[C---:B------:R-:W-:Y:S02]  /*5720*/  VIADDMNMX R228, R167.reuse, -UR25, RZ, !PT ;  /* 0x80000019a7e47c46 */ /* 0x040fe4000f8001ff */
[--C-:B------:R-:W-:Y:S01]  /*5730*/  IMAD.IADD R13, R167, 0x1, -R8.reuse ;  /* 0x00000001a70d7824 */ /* 0x100fe200078e0a08 */
[C---:B------:R-:W-:Y:S01]  /*5740*/  VIADDMNMX R226, R166.reuse, -UR25, RZ, !PT ;  /* 0x80000019a6e27c46 */ /* 0x040fe2000f8001ff */
[----:B------:R-:W-:Y:S01]  /*5750*/  IMAD.IADD R61, R166, 0x1, -R8 ;  /* 0x00000001a63d7824 */ /* 0x000fe200078e0a08 */
[C---:B------:R-:W-:Y:S01]  /*5760*/  ISETP.GE.AND P5, PT, R12.reuse, R228, PT ;  /* 0x000000e40c00720c */ /* 0x040fe20003fa6270 */
[----:B------:R-:W1:Y:S01]  /*5770*/  LDSM.16.M88.4 R8, [R92+0xe800] ;  /* 0x00e800005c08783b */ /* 0x000e620000000200 */
[----:B------:R-:W-:Y:S01]  /*5780*/  IABS R13, R13 ;  /* 0x0000000d000d7213 */ /* 0x000fe20000000000 */
[----:B------:R-:W-:Y:S01]  /*5790*/  HMMA.16816.F32.BF16 R56, R4, R14, R56 ;  /* 0x0000000e0438723c */ /* 0x000fe20000041838 */
[----:B------:R-:W-:-:S02]  /*57a0*/  ISETP.GE.AND P2, PT, R12, R226, PT ;  /* 0x000000e20c00720c */ /* 0x000fc40003f46270 */
[----:B------:R-:W-:Y:S02]  /*57b0*/  I2FP.F32.S32 R13, R13 ;  /* 0x0000000d000d7245 */ /* 0x000fe40000201400 */
[C---:B------:R-:W-:Y:S02]  /*57c0*/  ISETP.GE.AND P3, PT, R12.reuse, R227, PT ;  /* 0x000000e30c00720c */ /* 0x040fe40003f66270 */
[----:B------:R-:W-:Y:S02]  /*57d0*/  ISETP.GE.AND P6, PT, R12, R225, PT ;  /* 0x000000e10c00720c */ /* 0x000fe40003fc6270 */
[----:B------:R-:W-:Y:S01]  /*57e0*/  IADD3 R18, PT, PT, R167, 0x37, -R72 ;  /* 0x00000037a7127810 */ /* 0x000fe20007ffe848 */
[----:B------:R-:W-:Y:S01]  /*57f0*/  FFMA.FTZ R68, R13, -UR14, R68 ;  /* 0x8000000e0d447c23 */ /* 0x000fe20008010044 */
[----:B------:R-:W-:Y:S01]  /*5800*/  IABS R61, R61 ;  /* 0x0000003d003d7213 */ /* 0x000fe20000000000 */
[----:B------:R-:W2:Y:S01]  /*5810*/  LDSM.16.M88.4 R12, [R3+0xe800] ;  /* 0x00e80000030c783b */ /* 0x000ea20000000200 */
[----:B------:R-:W-:-:S02]  /*5820*/  IADD3 R16, PT, PT, R166, 0x37, -R72 ;  /* 0x00000037a6107810 */ /* 0x000fc40007ffe848 */
[----:B------:R-:W-:Y:S02]  /*5830*/  IABS R18, R18 ;  /* 0x0000001200127213 */ /* 0x000fe40000000000 */
[----:B------:R-:W-:Y:S02]  /*5840*/  I2FP.F32.S32 R61, R61 ;  /* 0x0000003d003d7245 */ /* 0x000fe40000201400 */
[----:B------:R-:W-:Y:S01]  /*5850*/  ISETP.GE.AND P0, PT, R60, R228, PT ;  /* 0x000000e43c00720c */ /* 0x000fe20003f06270 */
[----:B------:R-:W-:Y:S01]  /*5860*/  HMMA.16816.F32.BF16 R56, R20, R38, R56 ;  /* 0x000000261438723c */ /* 0x000fe20000041838 */
[----:B------:R-:W-:Y:S01]  /*5870*/  IABS R16, R16 ;  /* 0x0000001000107213 */ /* 0x000fe20000000000 */
[----:B------:R-:W-:Y:S01]  /*5880*/  FFMA.FTZ R61, R61, -UR14, R70 ;  /* 0x8000000e3d3d7c23 */ /* 0x000fe20008010046 */
[----:B------:R-:W-:Y:S02]  /*5890*/  IADD3 R17, PT, PT, R167, 0x30, -R72 ;  /* 0x00000030a7117810 */ /* 0x000fe40007ffe848 */
[----:B------:R-:W-:-:S02]  /*58a0*/  I2FP.F32.S32 R18, R18 ;  /* 0x0000001200127245 */ /* 0x000fc40000201400 */
[----:B------:R-:W-:Y:S02]  /*58b0*/  ISETP.GE.AND P1, PT, R60, R227, PT ;  /* 0x000000e33c00720c */ /* 0x000fe40003f26270 */
[----:B------:R-:W-:Y:S01]  /*58c0*/  FSEL R68, R68, -INF , P0 ;  /* 0xff80000044447808 */ /* 0x000fe20000000000 */
[----:B------:R-:W-:Y:S01]  /*58d0*/  FFMA.FTZ R18, R18, -UR14, R69 ;  /* 0x8000000e12127c23 */ /* 0x000fe20008010045 */
[----:B------:R-:W-:Y:S02]  /*58e0*/  ISETP.GE.AND P0, PT, R60, R226, PT ;  /* 0x000000e23c00720c */ /* 0x000fe40003f06270 */
[----:B------:R-:W-:Y:S02]  /*58f0*/  I2FP.F32.S32 R16, R16 ;  /* 0x0000001000107245 */ /* 0x000fe40000201400 */
[----:B------:R-:W-:Y:S02]  /*5900*/  IABS R17, R17 ;  /* 0x0000001100117213 */ /* 0x000fe40000000000 */
[----:B------:R-:W-:Y:S01]  /*5910*/  FSEL R68, R68, -INF , !P1 ;  /* 0xff80000044447808 */ /* 0x000fe20004800000 */
[----:B-1----:R-:W-:Y:S01]  /*5920*/  HMMA.16816.F32.BF16 R52, R4, R8, R52 ;  /* 0x000000080434723c */ /* 0x002fe20000041834 */
[----:B------:R-:W-:Y:S01]  /*5930*/  ISETP.GE.AND P1, PT, R60, R225, PT ;  /* 0x000000e13c00720c */ /* 0x000fe20003f26270 */
[----:B------:R-:W-:Y:S01]  /*5940*/  FFMA.FTZ R16, R16, -UR14, R71 ;  /* 0x8000000e10107c23 */ /* 0x000fe20008010047 */
[----:B------:R-:W-:Y:S01]  /*5950*/  FSEL R61, R61, -INF , P0 ;  /* 0xff8000003d3d7808 */ /* 0x000fe20000000000 */
[----:B------:R-:W-:Y:S01]  /*5960*/  VIADD R8, R60, 0x9 ;  /* 0x000000093c087836 */ /* 0x000fe20000000000 */
[----:B------:R-:W-:-:S02]  /*5970*/  I2FP.F32.S32 R17, R17 ;  /* 0x0000001100117245 */ /* 0x000fc40000201400 */
[----:B------:R-:W-:Y:S01]  /*5980*/  IADD3 R9, PT, PT, R166, 0x30, -R72 ;  /* 0x00000030a6097810 */ /* 0x000fe20007ffe848 */
[----:B------:R-:W-:Y:S01]  /*5990*/  HMMA.16816.F32.BF16 R48, R4, R10, R48 ;  /* 0x0000000a0430723c */ /* 0x000fe20000041830 */
[----:B------:R-:W-:Y:S01]  /*59a0*/  FSEL R61, R61, -INF , !P1 ;  /* 0xff8000003d3d7808 */ /* 0x000fe20004800000 */
[----:B------:R-:W-:Y:S01]  /*59b0*/  FFMA.FTZ R17, R17, -UR14, R56 ;  /* 0x8000000e11117c23 */ /* 0x000fe20008010038 */
[----:B------:R-:W-:Y:S02]  /*59c0*/  FSEL R18, R18, -INF , P5 ;  /* 0xff80000012127808 */ /* 0x000fe40002800000 */
[C---:B------:R-:W-:Y:S02]  /*59d0*/  ISETP.GE.AND P4, PT, R19.reuse, R228, PT ;  /* 0x000000e41300720c */ /* 0x040fe40003f86270 */
[C---:B------:R-:W-:Y:S02]  /*59e0*/  ISETP.GE.AND P0, PT, R19.reuse, R226, PT ;  /* 0x000000e21300720c */ /* 0x040fe40003f06270 */
[----:B------:R-:W-:-:S02]  /*59f0*/  ISETP.GE.AND P1, PT, R19, R227, PT ;  /* 0x000000e31300720c */ /* 0x000fc40003f26270 */
[----:B------:R-:W-:Y:S01]  /*5a00*/  ISETP.GE.AND P5, PT, R19, R225, PT ;  /* 0x000000e11300720c */ /* 0x000fe20003fa6270 */
[C---:B--2---:R-:W-:Y:S01]  /*5a10*/  HMMA.16816.F32.BF16 R52, R20.reuse, R12, R52 ;  /* 0x0000000c1434723c */ /* 0x044fe20000041834 */
[----:B------:R-:W-:Y:S02]  /*5a20*/  IADD3 R19, PT, PT, R167, 0x2f, -R72 ;  /* 0x0000002fa7137810 */ /* 0x000fe40007ffe848 */
[----:B------:R-:W-:Y:S02]  /*5a30*/  IABS R9, R9 ;  /* 0x0000000900097213 */ /* 0x000fe40000000000 */
[----:B------:R-:W-:Y:S02]  /*5a40*/  FSEL R16, R16, -INF , P2 ;  /* 0xff80000010107808 */ /* 0x000fe40001000000 */
[----:B------:R-:W-:Y:S01]  /*5a50*/  IABS R19, R19 ;  /* 0x0000001300137213 */ /* 0x000fe20000000000 */
[----:B------:R-:W-:Y:S01]  /*5a60*/  HMMA.16816.F32.BF16 R48, R20, R14, R48 ;  /* 0x0000000e1430723c */ /* 0x000fe20000041830 */
[----:B------:R-:W-:-:S02]  /*5a70*/  I2FP.F32.S32 R9, R9 ;  /* 0x0000000900097245 */ /* 0x000fc40000201400 */
[----:B------:R-:W-:Y:S02]  /*5a80*/  FSEL R63, R16, -INF , !P6 ;  /* 0xff800000103f7808 */ /* 0x000fe40007000000 */
[----:B------:R-:W-:Y:S01]  /*5a90*/  FSEL R16, R17, -INF , P4 ;  /* 0xff80000011107808 */ /* 0x000fe20002000000 */
[----:B------:R-:W-:Y:S01]  /*5aa0*/  FFMA.FTZ R13, R9, -UR14, R58 ;  /* 0x8000000e090d7c23 */ /* 0x000fe2000801003a */
[----:B------:R-:W-:Y:S01]  /*5ab0*/  FSEL R56, R18, -INF , !P3 ;  /* 0xff80000012387808 */ /* 0x000fe20005800000 */
[----:B------:R-:W-:Y:S01]  /*5ac0*/  VIADD R9, R60, 0x10 ;  /* 0x000000103c097836 */ /* 0x000fe20000000000 */
[----:B------:R-:W-:Y:S02]  /*5ad0*/  IADD3 R17, PT, PT, R166, 0x2f, -R72 ;  /* 0x0000002fa6117810 */ /* 0x000fe40007ffe848 */
[C---:B------:R-:W-:Y:S02]  /*5ae0*/  ISETP.GE.AND P3, PT, R8.reuse, R228, PT ;  /* 0x000000e40800720c */ /* 0x040fe40003f66270 */
[----:B------:R-:W-:-:S02]  /*5af0*/  ISETP.GE.AND P2, PT, R8, R226, PT ;  /* 0x000000e20800720c */ /* 0x000fc40003f46270 */
[C---:B------:R-:W-:Y:S02]  /*5b00*/  ISETP.GE.AND P6, PT, R8.reuse, R227, PT ;  /* 0x000000e30800720c */ /* 0x040fe40003fc6270 */
[----:B------:R-:W-:Y:S02]  /*5b10*/  ISETP.GE.AND P4, PT, R8, R225, PT ;  /* 0x000000e10800720c */ /* 0x000fe40003f86270 */
[----:B------:R-:W-:Y:S02]  /*5b20*/  I2FP.F32.S32 R8, R19 ;  /* 0x0000001300087245 */ /* 0x000fe40000201400 */
[----:B------:R-:W-:Y:S02]  /*5b30*/  IABS R17, R17 ;  /* 0x0000001100117213 */ /* 0x000fe40000000000 */
[----:B------:R-:W-:Y:S01]  /*5b40*/  IADD3 R18, PT, PT, R167, 0x28, -R72 ;  /* 0x00000028a7127810 */ /* 0x000fe20007ffe848 */
[----:B------:R-:W-:Y:S01]  /*5b50*/  FFMA.FTZ R12, R8, -UR14, R57 ;  /* 0x8000000e080c7c23 */ /* 0x000fe20008010039 */
[----:B------:R-:W-:-:S02]  /*5b60*/  FSEL R57, R13, -INF , P0 ;  /* 0xff8000000d397808 */ /* 0x000fc40000000000 */
[----:B------:R-:W-:Y:S02]  /*5b70*/  I2FP.F32.S32 R8, R17 ;  /* 0x0000001100087245 */ /* 0x000fe40000201400 */
[----:B------:R-:W-:Y:S02]  /*5b80*/  IABS R18, R18 ;  /* 0x0000001200127213 */ /* 0x000fe40000000000 */
[----:B------:R-:W-:Y:S01]  /*5b90*/  FSEL R58, R16, -INF , !P1 ;  /* 0xff800000103a7808 */ /* 0x000fe20004800000 */
[----:B------:R-:W-:Y:S01]  /*5ba0*/  FFMA.FTZ R59, R8, -UR14, R59 ;  /* 0x8000000e083b7c23 */ /* 0x000fe2000801003b */
[----:B------:R-:W-:Y:S01]  /*5bb0*/  FSEL R57, R57, -INF , !P5 ;  /* 0xff80000039397808 */ /* 0x000fe20006800000 */
[----:B------:R-:W-:Y:S01]  /*5bc0*/  IMAD.MOV.U32 R13, RZ, RZ, R18 ;  /* 0x000000ffff0d7224 */ /* 0x000fe200078e0012 */
[----:B------:R-:W-:Y:S02]  /*5bd0*/  FSEL R12, R12, -INF , P3 ;  /* 0xff8000000c0c7808 */ /* 0x000fe40001800000 */
[----:B------:R-:W-:-:S02]  /*5be0*/  ISETP.GE.AND P1, PT, R9, R228, PT ;  /* 0x000000e40900720c */ /* 0x000fc40003f26270 */
[C---:B------:R-:W-:Y:S02]  /*5bf0*/  ISETP.GE.AND P0, PT, R9.reuse, R226, PT ;  /* 0x000000e20900720c */ /* 0x040fe40003f06270 */
[C---:B------:R-:W-:Y:S02]  /*5c00*/  ISETP.GE.AND P5, PT, R9.reuse, R227, PT ;  /* 0x000000e30900720c */ /* 0x040fe40003fa6270 */
[----:B------:R-:W-:Y:S02]  /*5c10*/  ISETP.GE.AND P3, PT, R9, R225, PT ;  /* 0x000000e10900720c */ /* 0x000fe40003f66270 */
[----:B------:R-:W1:Y:S01]  /*5c20*/  LDSM.16.M88.4 R8, [R92+0xf000] ;  /* 0x00f000005c08783b */ /* 0x000e620000000200 */
[----:B------:R-:W-:Y:S02]  /*5c30*/  I2FP.F32.S32 R13, R13 ;  /* 0x0000000d000d7245 */ /* 0x000fe40000201400 */
[----:B------:R-:W-:Y:S02]  /*5c40*/  FSEL R59, R59, -INF , P2 ;  /* 0xff8000003b3b7808 */ /* 0x000fe40001000000 */
[----:B------:R-:W-:Y:S01]  /*5c50*/  IADD3 R17, PT, PT, R166, 0x28, -R72 ;  /* 0x00000028a6117810 */ /* 0x000fe20007ffe848 */
[----:B------:R-:W-:Y:S01]  /*5c60*/  FFMA.FTZ R16, R13, -UR14, R52 ;  /* 0x8000000e0d107c23 */ /* 0x000fe20008010034 */
[----:B------:R-:W-:Y:S01]  /*5c70*/  VIADD R13, R60, 0x11 ;  /* 0x000000113c0d7836 */ /* 0x000fe20000000000 */
[----:B------:R-:W-:-:S02]  /*5c80*/  FSEL R52, R12, -INF , !P6 ;  /* 0xff8000000c347808 */ /* 0x000fc40007000000 */
[----:B------:R-:W-:Y:S02]  /*5c90*/  FSEL R59, R59, -INF , !P4 ;  /* 0xff8000003b3b7808 */ /* 0x000fe40006000000 */
[----:B------:R-:W-:Y:S02]  /*5ca0*/  FSEL R16, R16, -INF , P1 ;  /* 0xff80000010107808 */ /* 0x000fe40000800000 */
[----:B------:R-:W-:Y:S02]  /*5cb0*/  IADD3 R28, PT, PT, R167, 0x27, -R72 ;  /* 0x00000027a71c7810 */ /* 0x000fe40007ffe848 */
[----:B------:R-:W-:Y:S02]  /*5cc0*/  IABS R17, R17 ;  /* 0x0000001100117213 */ /* 0x000fe40000000000 */
[C---:B------:R-:W-:Y:S02]  /*5cd0*/  ISETP.GE.AND P6, PT, R13.reuse, R228, PT ;  /* 0x000000e40d00720c */ /* 0x040fe40003fc6270 */
[----:B------:R-:W-:-:S02]  /*5ce0*/  ISETP.GE.AND P2, PT, R13, R226, PT ;  /* 0x000000e20d00720c */ /* 0x000fc40003f46270 */
[C---:B------:R-:W-:Y:S02]  /*5cf0*/  ISETP.GE.AND P4, PT, R13.reuse, R227, PT ;  /* 0x000000e30d00720c */ /* 0x040fe40003f86270 */
[----:B------:R-:W-:Y:S02]  /*5d00*/  ISETP.GE.AND P1, PT, R13, R225, PT ;  /* 0x000000e10d00720c */ /* 0x000fe40003f26270 */
[----:B------:R-:W2:Y:S01]  /*5d10*/  LDSM.16.M88.4 R12, [R3+0xf000] ;  /* 0x00f00000030c783b */ /* 0x000ea20000000200 */
[----:B------:R-:W-:Y:S02]  /*5d20*/  IABS R28, R28 ;  /* 0x0000001c001c7213 */ /* 0x000fe40000000000 */
[----:B------:R-:W-:Y:S02]  /*5d30*/  I2FP.F32.S32 R17, R17 ;  /* 0x0000001100117245 */ /* 0x000fe40000201400 */
[----:B------:R-:W-:Y:S02]  /*5d40*/  I2FP.F32.S32 R28, R28 ;  /* 0x0000001c001c7245 */ /* 0x000fe40000201400 */
[----:B------:R-:W-:Y:S01]  /*5d50*/  IADD3 R24, PT, PT, R167, 0x20, -R72 ;  /* 0x00000020a7187810 */ /* 0x000fe20007ffe848 */
[----:B------:R-:W-:Y:S01]  /*5d60*/  FFMA.FTZ R19, R17, -UR14, R54 ;  /* 0x8000000e11137c23 */ /* 0x000fe20008010036 */
[----:B------:R-:W-:-:S02]  /*5d70*/  VIADD R17, R60, 0x18 ;  /* 0x000000183c117836 */ /* 0x000fc40000000000 */
[----:B------:R-:W-:Y:S01]  /*5d80*/  FFMA.FTZ R28, R28, -UR14, R53 ;  /* 0x8000000e1c1c7c23 */ /* 0x000fe20008010035 */
[----:B------:R-:W-:Y:S02]  /*5d90*/  IADD3 R18, PT, PT, R166, 0x27, -R72 ;  /* 0x00000027a6127810 */ /* 0x000fe40007ffe848 */
[----:B------:R-:W-:Y:S01]  /*5da0*/  FSEL R19, R19, -INF , P0 ;  /* 0xff80000013137808 */ /* 0x000fe20000000000 */
[----:B-1----:R-:W-:Y:S01]  /*5db0*/  HMMA.16816.F32.BF16 R36, R4, R10, R40 ;  /* 0x0000000a0424723c */ /* 0x002fe20000041828 */
[----:B------:R-:W-:Y:S02]  /*5dc0*/  IABS R24, R24 ;  /* 0x0000001800187213 */ /* 0x000fe40000000000 */
[----:B------:R-:W-:Y:S02]  /*5dd0*/  FSEL R16, R16, -INF , !P5 ;  /* 0xff80000010107808 */ /* 0x000fe40006800000 */
[----:B------:R-:W-:Y:S02]  /*5de0*/  FSEL R19, R19, -INF , !P3 ;  /* 0xff80000013137808 */ /* 0x000fe40005800000 */
[----:B------:R-:W-:-:S02]  /*5df0*/  FSEL R28, R28, -INF , P6 ;  /* 0xff8000001c1c7808 */ /* 0x000fc40003000000 */
[C---:B------:R-:W-:Y:S02]  /*5e00*/  ISETP.GE.AND P5, PT, R17.reuse, R228, PT ;  /* 0x000000e41100720c */ /* 0x040fe40003fa6270 */
[C---:B------:R-:W-:Y:S02]  /*5e10*/  ISETP.GE.AND P0, PT, R17.reuse, R226, PT ;  /* 0x000000e21100720c */ /* 0x040fe40003f06270 */
[C---:B------:R-:W-:Y:S02]  /*5e20*/  ISETP.GE.AND P3, PT, R17.reuse, R227, PT ;  /* 0x000000e31100720c */ /* 0x040fe40003f66270 */
[----:B------:R-:W-:Y:S02]  /*5e30*/  ISETP.GE.AND P6, PT, R17, R225, PT ;  /* 0x000000e11100720c */ /* 0x000fe40003fc6270 */
[----:B------:R-:W-:Y:S02]  /*5e40*/  IABS R18, R18 ;  /* 0x0000001200127213 */ /* 0x000fe40000000000 */
[----:B------:R-:W-:-:S02]  /*5e50*/  I2FP.F32.S32 R17, R24 ;  /* 0x0000001800117245 */ /* 0x000fc40000201400 */
[----:B------:R-:W-:Y:S01]  /*5e60*/  HMMA.16816.F32.BF16 R24, R4, R8, R44 ;  /* 0x000000080418723c */ /* 0x000fe2000004182c */
[----:B------:R-:W-:Y:S01]  /*5e70*/  I2FP.F32.S32 R18, R18 ;  /* 0x0000001200127245 */ /* 0x000fe20000201400 */
[----:B------:R-:W-:Y:S02]  /*5e80*/  VIADD R8, R60, 0x19 ;  /* 0x000000193c087836 */ /* 0x000fe40000000000 */
[----:B------:R-:W-:Y:S01]  /*5e90*/  FFMA.FTZ R48, R17, -UR14, R48 ;  /* 0x8000000e11307c23 */ /* 0x000fe20008010030 */
[--C-:B------:R-:W-:Y:S01]  /*5ea0*/  IADD3 R9, PT, PT, R166, 0x20, -R72.reuse ;  /* 0x00000020a6097810 */ /* 0x100fe20007ffe848 */
[----:B------:R-:W-:Y:S01]  /*5eb0*/  FFMA.FTZ R55, R18, -UR14, R55 ;  /* 0x8000000e12377c23 */ /* 0x000fe20008010037 */
[----:B------:R-:W-:Y:S01]  /*5ec0*/  IADD3 R18, PT, PT, R167, 0x1f, -R72 ;  /* 0x0000001fa7127810 */ /* 0x000fe20007ffe848 */
[----:B--2---:R-:W-:Y:S01]  /*5ed0*/  HMMA.16816.F32.BF16 R36, R20, R14, R36 ;  /* 0x0000000e1424723c */ /* 0x004fe20000041824 */
[----:B------:R-:W-:Y:S02]  /*5ee0*/  IABS R9, R9 ;  /* 0x0000000900097213 */ /* 0x000fe40000000000 */
[----:B------:R-:W-:-:S02]  /*5ef0*/  IABS R17, R18 ;  /* 0x0000001200117213 */ /* 0x000fc40000000000 */
[----:B------:R-:W-:Y:S02]  /*5f00*/  FSEL R55, R55, -INF , P2 ;  /* 0xff80000037377808 */ /* 0x000fe40001000000 */
[----:B------:R-:W-:Y:S01]  /*5f10*/  FSEL R18, R28, -INF , !P4 ;  /* 0xff8000001c127808 */ /* 0x000fe20006000000 */
[----:B------:R-:W-:Y:S01]  /*5f20*/  IMAD.MOV.U32 R29, RZ, RZ, R17 ;  /* 0x000000ffff1d7224 */ /* 0x000fe200078e0011 */
[----:B------:R-:W-:Y:S02]  /*5f30*/  FSEL R17, R55, -INF , !P1 ;  /* 0xff80000037117808 */ /* 0x000fe40004800000 */
[----:B------:R-:W-:Y:S01]  /*5f40*/  FSEL R28, R48, -INF , P5 ;  /* 0xff800000301c7808 */ /* 0x000fe20002800000 */
[----:B------:R-:W-:Y:S01]  /*5f50*/  HMMA.16816.F32.BF16 R24, R20, R12, R24 ;  /* 0x0000000c1418723c */ /* 0x000fe20000041818 */
[----:B------:R-:W-:Y:S02]  /*5f60*/  IADD3 R12, PT, PT, R166, 0x1f, -R72 ;  /* 0x0000001fa60c7810 */ /* 0x000fe40007ffe848 */
[----:B------:R-:W-:-:S02]  /*5f70*/  ISETP.GE.AND P4, PT, R8, R228, PT ;  /* 0x000000e40800720c */ /* 0x000fc40003f86270 */
[C---:B------:R-:W-:Y:S02]  /*5f80*/  ISETP.GE.AND P2, PT, R8.reuse, R226, PT ;  /* 0x000000e20800720c */ /* 0x040fe40003f46270 */
[----:B------:R-:W-:Y:S02]  /*5f90*/  I2FP.F32.S32 R9, R9 ;  /* 0x0000000900097245 */ /* 0x000fe40000201400 */
[C---:B------:R-:W-:Y:S02]  /*5fa0*/  ISETP.GE.AND P1, PT, R8.reuse, R227, PT ;  /* 0x000000e30800720c */ /* 0x040fe40003f26270 */
[----:B------:R-:W-:Y:S01]  /*5fb0*/  ISETP.GE.AND P5, PT, R8, R225, PT ;  /* 0x000000e10800720c */ /* 0x000fe20003fa6270 */
[----:B------:R-:W-:Y:S01]  /*5fc0*/  FFMA.FTZ R50, R9, -UR14, R50 ;  /* 0x8000000e09327c23 */ /* 0x000fe20008010032 */
[----:B------:R-:W-:Y:S01]  /*5fd0*/  I2FP.F32.S32 R8, R29 ;  /* 0x0000001d00087245 */ /* 0x000fe20000201400 */
[----:B------:R-:W-:Y:S01]  /*5fe0*/  VIADD R29, R60, 0x20 ;  /* 0x000000203c1d7836 */ /* 0x000fe20000000000 */
[----:B------:R-:W-:-:S02]  /*5ff0*/  IABS R12, R12 ;  /* 0x0000000c000c7213 */ /* 0x000fc40000000000 */
[----:B------:R-:W-:Y:S01]  /*6000*/  IADD3 R13, PT, PT, R167, 0x18, -R72 ;  /* 0x00000018a70d7810 */ /* 0x000fe20007ffe848 */
[----:B------:R-:W-:Y:S01]  /*6010*/  FFMA.FTZ R9, R8, -UR14, R49 ;  /* 0x8000000e08097c23 */ /* 0x000fe20008010031 */
[----:B------:R-:W-:Y:S01]  /*6020*/  FSEL R8, R28, -INF , !P3 ;  /* 0xff8000001c087808 */ /* 0x000fe20005800000 */
[----:B------:R-:W-:Y:S01]  /*6030*/  IMAD.MOV.U32 R28, RZ, RZ, R12 ;  /* 0x000000ffff1c7224 */ /* 0x000fe200078e000c */
[----:B------:R-:W-:Y:S02]  /*6040*/  IABS R13, R13 ;  /* 0x0000000d000d7213 */ /* 0x000fe40000000000 */
[----:B------:R-:W-:Y:S02]  /*6050*/  FSEL R50, R50, -INF , P0 ;  /* 0xff80000032327808 */ /* 0x000fe40000000000 */
[----:B------:R-:W-:Y:S01]  /*6060*/  I2FP.F32.S32 R28, R28 ;  /* 0x0000001c001c7245 */ /* 0x000fe20000201400 */
[----:B------:R-:W-:Y:S01]  /*6070*/  IMAD.MOV.U32 R12, RZ, RZ, R13 ;  /* 0x000000ffff0c7224 */ /* 0x000fe200078e000d */
[----:B------:R-:W-:-:S02]  /*6080*/  FSEL R13, R50, -INF , !P6 ;  /* 0xff800000320d7808 */ /* 0x000fc40007000000 */
[----:B------:R-:W-:Y:S01]  /*6090*/  FSEL R9, R9, -INF , P4 ;  /* 0xff80000009097808 */ /* 0x000fe20002000000 */
[----:B------:R-:W-:Y:S01]  /*60a0*/  FFMA.FTZ R51, R28, -UR14, R51 ;  /* 0x8000000e1c337c23 */ /* 0x000fe20008010033 */
[C---:B------:R-:W-:Y:S02]  /*60b0*/  ISETP.GE.AND P3, PT, R29.reuse, R228, PT ;  /* 0x000000e41d00720c */ /* 0x040fe40003f66270 */
[C---:B------:R-:W-:Y:S02]  /*60c0*/  ISETP.GE.AND P0, PT, R29.reuse, R226, PT ;  /* 0x000000e21d00720c */ /* 0x040fe40003f06270 */
[C---:B------:R-:W-:Y:S02]  /*60d0*/  ISETP.GE.AND P6, PT, R29.reuse, R227, PT ;  /* 0x000000e31d00720c */ /* 0x040fe40003fc6270 */
[----:B------:R-:W-:Y:S02]  /*60e0*/  ISETP.GE.AND P4, PT, R29, R225, PT ;  /* 0x000000e11d00720c */ /* 0x000fe40003f86270 */
[----:B------:R-:W1:Y:S01]  /*60f0*/  LDSM.16.M88.4 R28, [R92+0xf800] ;  /* 0x00f800005c1c783b */ /* 0x000e620000000200 */
[----:B------:R-:W-:Y:S01]  /*6100*/  I2FP.F32.S32 R11, R12 ;  /* 0x0000000c000b7245 */ /* 0x000fe20000201400 */
[----:B------:R-:W-:-:S04]  /*6110*/  DEPBAR.LE SB0, 0x0 ;  /* 0x000080000000791a */ /* 0x000fc80000000000 */
[----:B------:R-:W-:Y:S01]  /*6120*/  IADD3 R12, PT, PT, R167, 0x17, -R72 ;  /* 0x00000017a70c7810 */ /* 0x000fe20007ffe848 */
[----:B------:R-:W-:Y:S01]  /*6130*/  FFMA.FTZ R208, R11, -UR14, R24 ;  /* 0x8000000e0bd07c23 */ /* 0x000fe20008010018 */
[--C-:B------:R-:W-:Y:S01]  /*6140*/  IADD3 R10, PT, PT, R166, 0x18, -R72.reuse ;  /* 0x00000018a60a7810 */ /* 0x100fe20007ffe848 */
[----:B------:R-:W-:Y:S01]  /*6150*/  VIADD R24, R60, 0x21 ;  /* 0x000000213c187836 */ /* 0x000fe20000000000 */
[----:B------:R-:W-:Y:S02]  /*6160*/  IABS R12, R12 ;  /* 0x0000000c000c7213 */ /* 0x000fe40000000000 */
[--C-:B------:R-:W-:Y:S02]  /*6170*/  IADD3 R14, PT, PT, R166, 0x17, -R72.reuse ;  /* 0x00000017a60e7810 */ /* 0x100fe40007ffe848 */
[----:B------:R-:W-:Y:S02]  /*6180*/  IADD3 R15, PT, PT, R167, 0x10, -R72 ;  /* 0x00000010a70f7810 */ /* 0x000fe40007ffe848 */
[----:B------:R-:W-:-:S02]  /*6190*/  I2FP.F32.S32 R12, R12 ;  /* 0x0000000c000c7245 */ /* 0x000fc40000201400 */
[----:B------:R-:W-:Y:S02]  /*61a0*/  IABS R11, R10 ;  /* 0x0000000a000b7213 */ /* 0x000fe40000000000 */
[----:B------:R-:W-:Y:S01]  /*61b0*/  IABS R14, R14 ;  /* 0x0000000e000e7213 */ /* 0x000fe20000000000 */
[----:B------:R-:W-:Y:S01]  /*61c0*/  FFMA.FTZ R25, R12, -UR14, R25 ;  /* 0x8000000e0c197c23 */ /* 0x000fe20008010019 */
[----:B------:R-:W-:Y:S02]  /*61d0*/  IABS R15, R15 ;  /* 0x0000000f000f7213 */ /* 0x000fe40000000000 */
[----:B------:R-:W-:Y:S02]  /*61e0*/  I2FP.F32.S32 R11, R11 ;  /* 0x0000000b000b7245 */ /* 0x000fe40000201400 */
[----:B------:R-:W-:Y:S02]  /*61f0*/  I2FP.F32.S32 R12, R14 ;  /* 0x0000000e000c7245 */ /* 0x000fe40000201400 */
[----:B------:R-:W-:Y:S01]  /*6200*/  I2FP.F32.S32 R3, R15 ;  /* 0x0000000f00037245 */ /* 0x000fe20000201400 */
[----:B------:R-:W-:Y:S01]  /*6210*/  FFMA.FTZ R26, R11, -UR14, R26 ;  /* 0x8000000e0b1a7c23 */ /* 0x000fe2000801001a */
[----:B------:R-:W-:Y:S01]  /*6220*/  IADD3 R15, PT, PT, R167, 0xf, -R72 ;  /* 0x0000000fa70f7810 */ /* 0x000fe20007ffe848 */
[----:B------:R-:W-:Y:S01]  /*6230*/  FFMA.FTZ R12, R12, -UR14, R27 ;  /* 0x8000000e0c0c7c23 */ /* 0x000fe2000801001b */
[----:B------:R-:W-:Y:S01]  /*6240*/  FSEL R10, R9, -INF , !P1 ;  /* 0xff800000090a7808 */ /* 0x000fe20004800000 */
[----:B------:R-:W-:Y:S01]  /*6250*/  FFMA.FTZ R36, R3, -UR14, R36 ;  /* 0x8000000e03247c23 */ /* 0x000fe20008010024 */
[----:B------:R-:W-:Y:S01]  /*6260*/  IADD3 R14, PT, PT, R166, 0x10, -R72 ;  /* 0x00000010a60e7810 */ /* 0x000fe20007ffe848 */
[----:B------:R-:W-:Y:S01]  /*6270*/  VIADD R11, R60, 0x28 ;  /* 0x000000283c0b7836 */ /* 0x000fe20000000000 */
[----:B------:R-:W-:-:S02]  /*6280*/  FSEL R9, R51, -INF , P2 ;  /* 0xff80000033097808 */ /* 0x000fc40001000000 */
[C---:B------:R-:W-:Y:S01]  /*6290*/  ISETP.GE.AND P2, PT, R24.reuse, R226, PT ;  /* 0x000000e21800720c */ /* 0x040fe20003f46270 */
[C---:B-1----:R-:W-:Y:S01]  /*62a0*/  HMMA.16816.F32.BF16 R64, R4.reuse, R28, R64 ;  /* 0x0000001c0440723c */ /* 0x042fe20000041840 */
[----:B------:R-:W-:Y:S02]  /*62b0*/  IABS R3, R15 ;  /* 0x0000000f00037213 */ /* 0x000fe40000000000 */
[----:B------:R-:W-:Y:S02]  /*62c0*/  IABS R14, R14 ;  /* 0x0000000e000e7213 */ /* 0x000fe40000000000 */
[----:B------:R-:W-:Y:S02]  /*62d0*/  ISETP.GE.AND P1, PT, R24, R228, PT ;  /* 0x000000e41800720c */ /* 0x000fe40003f26270 */
[----:B------:R-:W-:Y:S01]  /*62e0*/  FSEL R208, R208, -INF , P3 ;  /* 0xff800000d0d07808 */ /* 0x000fe20001800000 */
[----:B------:R-:W-:Y:S01]  /*62f0*/  HMMA.16816.F32.BF16 R76, R4, R30, R76 ;  /* 0x0000001e044c723c */ /* 0x000fe2000004184c */
[----:B------:R-:W-:Y:S01]  /*6300*/  FSEL R26, R26, -INF , P0 ;  /* 0xff8000001a1a7808 */ /* 0x000fe20000000000 */
[----:B------:R-:W-:Y:S01]  /*6310*/  VIADD R4, R60, 0x31 ;  /* 0x000000313c047836 */ /* 0x000fe20000000000 */
[----:B------:R-:W-:-:S02]  /*6320*/  FSEL R223, R12, -INF , P2 ;  /* 0xff8000000cdf7808 */ /* 0x000fc40001000000 */
[----:B------:R-:W-:Y:S02]  /*6330*/  I2FP.F32.S32 R12, R3 ;  /* 0x00000003000c7245 */ /* 0x000fe40000201400 */
[----:B------:R-:W-:Y:S02]  /*6340*/  I2FP.F32.S32 R3, R14 ;  /* 0x0000000e00037245 */ /* 0x000fe40000201400 */
[----:B------:R-:W-:Y:S01]  /*6350*/  FSEL R208, R208, -INF , !P6 ;  /* 0xff800000d0d07808 */ /* 0x000fe20007000000 */
[----:B------:R-:W-:Y:S01]  /*6360*/  FFMA.FTZ R37, R12, -UR14, R37 ;  /* 0x8000000e0c257c23 */ /* 0x000fe20008010025 */
[----:B------:R-:W-:Y:S01]  /*6370*/  FSEL R205, R26, -INF , !P4 ;  /* 0xff8000001acd7808 */ /* 0x000fe20006000000 */
[----:B------:R-:W-:Y:S01]  /*6380*/  HMMA.16816.F32.BF16 R64, R20, R32, R64 ;  /* 0x000000201440723c */ /* 0x000fe20000041840 */
[----:B------:R-:W-:Y:S01]  /*6390*/  FSEL R202, R25, -INF , P1 ;  /* 0xff80000019ca7808 */ /* 0x000fe20000800000 */
[----:B------:R-:W-:Y:S01]  /*63a0*/  FFMA.FTZ R3, R3, -UR14, R38 ;  /* 0x8000000e03037c23 */ /* 0x000fe20008010026 */
[----:B------:R-:W-:-:S02]  /*63b0*/  FSEL R9, R9, -INF , !P5 ;  /* 0xff80000009097808 */ /* 0x000fc40006800000 */
[C---:B------:R-:W-:Y:S02]  /*63c0*/  ISETP.GE.AND P6, PT, R11.reuse, R228, PT ;  /* 0x000000e40b00720c */ /* 0x040fe40003fc6270 */
[C---:B------:R-:W-:Y:S01]  /*63d0*/  ISETP.GE.AND P0, PT, R11.reuse, R226, PT ;  /* 0x000000e20b00720c */ /* 0x040fe20003f06270 */
[----:B------:R-:W-:Y:S01]  /*63e0*/  HMMA.16816.F32.BF16 R76, R20, R34, R76 ;  /* 0x00000022144c723c */ /* 0x000fe2000004184c */
[C---:B------:R-:W-:Y:S02]  /*63f0*/  ISETP.GE.AND P4, PT, R11.reuse, R227, PT ;  /* 0x000000e30b00720c */ /* 0x040fe40003f86270 */
[----:B------:R-:W-:Y:S01]  /*6400*/  ISETP.GE.AND P1, PT, R11, R225, PT ;  /* 0x000000e10b00720c */ /* 0x000fe20003f26270 */
[----:B------:R-:W-:Y:S01]  /*6410*/  VIADD R11, R60, 0x29 ;  /* 0x000000293c0b7836 */ /* 0x000fe20000000000 */
[C---:B------:R-:W-:Y:S02]  /*6420*/  ISETP.GE.AND P5, PT, R24.reuse, R227, PT ;  /* 0x000000e31800720c */ /* 0x040fe40003fa6270 */
[----:B------:R-:W-:-:S02]  /*6430*/  ISETP.GE.AND P3, PT, R24, R225, PT ;  /* 0x000000e11800720c */ /* 0x000fc40003f66270 */
[--C-:B------:R-:W-:Y:S02]  /*6440*/  IADD3 R12, PT, PT, R166, 0xf, -R72.reuse ;  /* 0x0000000fa60c7810 */ /* 0x100fe40007ffe848 */
[----:B------:R-:W-:Y:S02]  /*6450*/  FSEL R202, R202, -INF , !P5 ;  /* 0xff800000caca7808 */ /* 0x000fe40006800000 */
[----:B------:R-:W-:Y:S02]  /*6460*/  FSEL R223, R223, -INF , !P3 ;  /* 0xff800000dfdf7808 */ /* 0x000fe40005800000 */
[----:B------:R-:W-:Y:S02]  /*6470*/  FSEL R206, R36, -INF , P6 ;  /* 0xff80000024ce7808 */ /* 0x000fe40003000000 */
[----:B------:R-:W-:Y:S02]  /*6480*/  IADD3 R14, PT, PT, R166, 0x8, -R72 ;  /* 0x00000008a60e7810 */ /* 0x000fe40007ffe848 */
[----:B------:R-:W-:-:S02]  /*6490*/  ISETP.GE.AND P5, PT, R11, R228, PT ;  /* 0x000000e40b00720c */ /* 0x000fc40003fa6270 */
[C---:B------:R-:W-:Y:S02]  /*64a0*/  ISETP.GE.AND P2, PT, R11.reuse, R226, PT ;  /* 0x000000e20b00720c */ /* 0x040fe40003f46270 */
[C---:B------:R-:W-:Y:S01]  /*64b0*/  ISETP.GE.AND P3, PT, R11.reuse, R227, PT ;  /* 0x000000e30b00720c */ /* 0x040fe20003f66270 */
[----:B------:R-:W-:Y:S01]  /*64c0*/  BAR.SYNC.DEFER_BLOCKING 0x0 ;  /* 0x0000000000007b1d */ /* 0x000fe20000010000 */
[----:B------:R-:W-:Y:S01]  /*64d0*/  ISETP.GE.AND P6, PT, R11, R225, PT ;  /* 0x000000e10b00720c */ /* 0x000fe20003fc6270 */
[C---:B------:R-:W-:Y:S01]  /*64e0*/  VIADD R11, R60.reuse, 0x30 ;  /* 0x000000303c0b7836 */ /* 0x040fe20000000000 */
[----:B------:R-:W-:Y:S01]  /*64f0*/  FSEL R207, R3, -INF , P0 ;  /* 0xff80000003cf7808 */ /* 0x000fe20000000000 */
[----:B------:R-:W-:Y:S01]  /*6500*/  VIADD R60, R60, 0x39 ;  /* 0x000000393c3c7836 */ /* 0x000fe20000000000 */
[----:B------:R-:W-:Y:S02]  /*6510*/  IADD3 R15, PT, PT, R167, 0x8, -R72 ;  /* 0x00000008a70f7810 */ /* 0x000fe40007ffe848 */
[----:B------:R-:W-:-:S02]  /*6520*/  IABS R12, R12 ;  /* 0x0000000c000c7213 */ /* 0x000fc40000000000 */
[----:B------:R-:W-:Y:S02]  /*6530*/  IABS R3, R14 ;  /* 0x0000000e00037213 */ /* 0x000fe40000000000 */
[----:B------:R-:W-:Y:S02]  /*6540*/  FSEL R206, R206, -INF , !P4 ;  /* 0xff800000cece7808 */ /* 0x000fe40006000000 */
[----:B------:R-:W-:Y:S02]  /*6550*/  FSEL R207, R207, -INF , !P1 ;  /* 0xff800000cfcf7808 */ /* 0x000fe40004800000 */
[----:B------:R-:W-:Y:S02]  /*6560*/  FSEL R204, R37, -INF , P5 ;  /* 0xff80000025cc7808 */ /* 0x000fe40002800000 */
[----:B------:R-:W-:Y:S02]  /*6570*/  IABS R15, R15 ;  /* 0x0000000f000f7213 */ /* 0x000fe40000000000 */
[----:B------:R-:W-:-:S02]  /*6580*/  ISETP.GE.AND P4, PT, R11, R228, PT ;  /* 0x000000e40b00720c */ /* 0x000fc40003f86270 */
[C---:B------:R-:W-:Y:S02]  /*6590*/  ISETP.GE.AND P0, PT, R11.reuse, R226, PT ;  /* 0x000000e20b00720c */ /* 0x040fe40003f06270 */
[C---:B------:R-:W-:Y:S02]  /*65a0*/  ISETP.GE.AND P1, PT, R11.reuse, R227, PT ;  /* 0x000000e30b00720c */ /* 0x040fe40003f26270 */
[----:B------:R-:W-:Y:S02]  /*65b0*/  ISETP.GE.AND P5, PT, R11, R225, PT ;  /* 0x000000e10b00720c */ /* 0x000fe40003fa6270 */
[----:B------:R-:W-:Y:S02]  /*65c0*/  I2FP.F32.S32 R12, R12 ;  /* 0x0000000c000c7245 */ /* 0x000fe40000201400 */
[----:B------:R-:W-:Y:S02]  /*65d0*/  IADD3 R11, PT, PT, R167, 0x7, -R72 ;  /* 0x00000007a70b7810 */ /* 0x000fe40007ffe848 */
[----:B------:R-:W-:Y:S01]  /*65e0*/  I2FP.F32.S32 R3, R3 ;  /* 0x0000000300037245 */ /* 0x000fe20000201400 */
[----:B------:R-:W-:Y:S01]  /*65f0*/  FFMA.FTZ R12, R12, -UR14, R39 ;  /* 0x8000000e0c0c7c23 */ /* 0x000fe20008010027 */
[----:B------:R-:W-:-:S02]  /*6600*/  I2FP.F32.S32 R15, R15 ;  /* 0x0000000f000f7245 */ /* 0x000fc40000201400 */
[----:B------:R-:W-:Y:S01]  /*6610*/  IABS R11, R11 ;  /* 0x0000000b000b7213 */ /* 0x000fe20000000000 */
[----:B------:R-:W-:Y:S01]  /*6620*/  FFMA.FTZ R3, R3, -UR14, R66 ;  /* 0x8000000e03037c23 */ /* 0x000fe20008010042 */
[----:B------:R-:W-:Y:S01]  /*6630*/  FSEL R12, R12, -INF , P2 ;  /* 0xff8000000c0c7808 */ /* 0x000fe20001000000 */
[----:B------:R-:W-:Y:S01]  /*6640*/  FFMA.FTZ R15, R15, -UR14, R64 ;  /* 0x8000000e0f0f7c23 */ /* 0x000fe20008010040 */
[----:B------:R-:W-:Y:S02]  /*6650*/  I2FP.F32.S32 R6, R11 ;  /* 0x0000000b00067245 */ /* 0x000fe40000201400 */
[----:B------:R-:W-:Y:S02]  /*6660*/  FSEL R3, R3, -INF , P0 ;  /* 0xff80000003037808 */ /* 0x000fe40000000000 */
[----:B------:R-:W-:Y:S01]  /*6670*/  FSEL R204, R204, -INF , !P3 ;  /* 0xff800000cccc7808 */ /* 0x000fe20005800000 */
[----:B------:R-:W-:Y:S01]  /*6680*/  FFMA.FTZ R6, R6, -UR14, R65 ;  /* 0x8000000e06067c23 */ /* 0x000fe20008010041 */
[----:B------:R-:W-:-:S02]  /*6690*/  FSEL R221, R12, -INF , !P6 ;  /* 0xff8000000cdd7808 */ /* 0x000fc40007000000 */
[----:B------:R-:W-:Y:S02]  /*66a0*/  FSEL R15, R15, -INF , P4 ;  /* 0xff8000000f0f7808 */ /* 0x000fe40002000000 */
[C---:B------:R-:W-:Y:S02]  /*66b0*/  ISETP.GE.AND P3, PT, R4.reuse, R228, PT ;  /* 0x000000e40400720c */ /* 0x040fe40003f66270 */
[C---:B------:R-:W-:Y:S02]  /*66c0*/  ISETP.GE.AND P2, PT, R4.reuse, R226, PT ;  /* 0x000000e20400720c */ /* 0x040fe40003f46270 */
[C---:B------:R-:W-:Y:S02]  /*66d0*/  ISETP.GE.AND P6, PT, R4.reuse, R227, PT ;  /* 0x000000e30400720c */ /* 0x040fe40003fc6270 */
[----:B------:R-:W-:Y:S02]  /*66e0*/  ISETP.GE.AND P4, PT, R4, R225, PT ;  /* 0x000000e10400720c */ /* 0x000fe40003f86270 */
[----:B------:R-:W-:Y:S01]  /*66f0*/  FSEL R211, R3, -INF , !P5 ;  /* 0xff80000003d37808 */ /* 0x000fe20006800000 */
[--C-:B------:R-:W-:Y:S01]  /*6700*/  IMAD.IADD R3, R167, 0x1, -R72.reuse ;  /* 0x00000001a7037824 */ /* 0x100fe200078e0a48 */
[----:B------:R-:W-:-:S02]  /*6710*/  IADD3 R4, PT, PT, R166, 0x7, -R72 ;  /* 0x00000007a6047810 */ /* 0x000fc40007ffe848 */
[----:B------:R-:W-:Y:S01]  /*6720*/  FSEL R224, R6, -INF , P3 ;  /* 0xff80000006e07808 */ /* 0x000fe20001800000 */
[C-C-:B------:R-:W-:Y:S01]  /*6730*/  IMAD.IADD R6, R166.reuse, 0x1, -R72.reuse ;  /* 0x00000001a6067824 */ /* 0x140fe200078e0a48 */
[--C-:B------:R-:W-:Y:S02]  /*6740*/  IADD3 R5, PT, PT, R167, -0x1, -R72.reuse ;  /* 0xffffffffa7057810 */ /* 0x100fe40007ffe848 */
[----:B------:R-:W-:Y:S02]  /*6750*/  IABS R4, R4 ;  /* 0x0000000400047213 */ /* 0x000fe40000000000 */
[----:B------:R-:W-:Y:S02]  /*6760*/  IABS R3, R3 ;  /* 0x0000000300037213 */ /* 0x000fe40000000000 */
[----:B------:R-:W-:Y:S02]  /*6770*/  IADD3 R72, PT, PT, R166, -0x1, -R72 ;  /* 0xffffffffa6487810 */ /* 0x000fe40007ffe848 */
[----:B------:R-:W-:-:S02]  /*6780*/  IABS R5, R5 ;  /* 0x0000000500057213 */ /* 0x000fc40000000000 */
[----:B------:R-:W-:Y:S02]  /*6790*/  I2FP.F32.S32 R4, R4 ;  /* 0x0000000400047245 */ /* 0x000fe40000201400 */
[----:B------:R-:W-:Y:S02]  /*67a0*/  IABS R6, R6 ;  /* 0x0000000600067213 */ /* 0x000fe40000000000 */
        /* <DEDUP_REMOVED lines=8> */
[----:B------:R-:W-:Y:S01]  /*6830*/  ISETP.GE.AND P0, PT, R62, R228, PT ;  /* 0x000000e43e00720c */ /* 0x000fe20003f06270 */
[----:B------:R-:W-:Y:S01]  /*6840*/  FFMA.FTZ R5, R5, -UR14, R78 ;  /* 0x8000000e05057c23 */ /* 0x000fe2000801004e */
[----:B------:R-:W-:Y:S01]  /*6850*/  FSEL R234, R15, -INF , !P1 ;  /* 0xff8000000fea7808 */ /* 0x000fe20004800000 */
[----:B------:R-:W-:Y:S01]  /*6860*/  FFMA.FTZ R79, R72, -UR14, R79 ;  /* 0x8000000e484f7c23 */ /* 0x000fe2000801004f */
[----:B------:R-:W-:Y:S02]  /*6870*/  FSEL R4, R4, -INF , P2 ;  /* 0xff80000004047808 */ /* 0x000fe40001000000 */
[----:B------:R-:W-:Y:S02]  /*6880*/  ISETP.GE.AND P1, PT, R62, R226, PT ;  /* 0x000000e23e00720c */ /* 0x000fe40003f26270 */
[----:B------:R-:W-:-:S02]  /*6890*/  ISETP.GE.AND P2, PT, R60, R228, PT ;  /* 0x000000e43c00720c */ /* 0x000fc40003f46270 */
[----:B------:R-:W-:Y:S02]  /*68a0*/  FSEL R3, R3, -INF , P0 ;  /* 0xff80000003037808 */ /* 0x000fe40000000000 */
[----:B------:R-:W-:Y:S02]  /*68b0*/  ISETP.GE.AND P0, PT, R60, R226, PT ;  /* 0x000000e23c00720c */ /* 0x000fe40003f06270 */
[----:B------:R-:W-:Y:S02]  /*68c0*/  FSEL R5, R5, -INF , P1 ;  /* 0xff80000005057808 */ /* 0x000fe40000800000 */
[----:B------:R-:W-:Y:S02]  /*68d0*/  FSEL R12, R12, -INF , P2 ;  /* 0xff8000000c0c7808 */ /* 0x000fe40001000000 */
[C---:B------:R-:W-:Y:S02]  /*68e0*/  ISETP.GE.AND P5, PT, R62.reuse, R227, PT ;  /* 0x000000e33e00720c */ /* 0x040fe40003fa6270 */
[----:B------:R-:W-:-:S02]  /*68f0*/  ISETP.GE.AND P3, PT, R62, R225, PT ;  /* 0x000000e13e00720c */ /* 0x000fc40003f66270 */
[C---:B------:R-:W-:Y:S02]  /*6900*/  ISETP.GE.AND P1, PT, R60.reuse, R227, PT ;  /* 0x000000e33c00720c */ /* 0x040fe40003f26270 */
[----:B------:R-:W-:Y:S02]  /*6910*/  ISETP.GE.AND P2, PT, R60, R225, PT ;  /* 0x000000e13c00720c */ /* 0x000fe40003f46270 */
[----:B------:R-:W-:Y:S02]  /*6920*/  FSEL R173, R79, -INF , P0 ;  /* 0xff8000004fad7808 */ /* 0x000fe40000000000 */
[----:B------:R-:W-:Y:S02]  /*6930*/  FSEL R224, R224, -INF , !P6 ;  /* 0xff800000e0e07808 */ /* 0x000fe40007000000 */
[----:B------:R-:W-:Y:S02]  /*6940*/  FSEL R209, R4, -INF , !P4 ;  /* 0xff80000004d17808 */ /* 0x000fe40006000000 */
[----:B------:R-:W-:-:S02]  /*6950*/  FSEL R222, R3, -INF , !P5 ;  /* 0xff80000003de7808 */ /* 0x000fc40006800000 */
        /* <DEDUP_REMOVED lines=15> */
.L_x_6471:
        /* <DEDUP_REMOVED lines=61> */
.L_x_6472:
        /* <DEDUP_REMOVED lines=101> */
.L_x_6470:
        /* <DEDUP_REMOVED lines=34> */
[----:B------:R-:W4:Y:S04]  /*7690*/  LDSM.16.MT88.4 R140, [R238+0x10000] ;  /* 0x01000000ee8c783b */ /* 0x000f280000004200 */
[----:B------:R-:W5:Y:S04]  /*76a0*/  LDSM.16.MT88.4 R132, [R198+0x10000] ;  /* 0x01000000c684783b */ /* 0x000f680000004200 */
[----:B------:R-:W5:Y:S04]  /*76b0*/  LDSM.16.MT88.4 R40, [R200+0x12000] ;  /* 0x01200000c828783b */ /* 0x000f680000004200 */
        /* <DEDUP_REMOVED lines=39> */
[----:B------:R-:W-:Y:S01]  /*7930*/  IADD3 R223, PT, PT, R185, R200, RZ ;  /* 0x000000c8b9df7210 */ /* 0x000fe20007ffe0ff */
        /* <DEDUP_REMOVED lines=18> */
[----:B------:R-:W-:Y:S01]  /*7a60*/  FFMA.FTZ R222, R222, UR4, -R219 ;  /* 0x00000004dede7c23 */ /* 0x000fe200080108db */
[--C-:B------:R-:W-:Y:S01]  /*7a70*/  FFMA.FTZ R209, R209, UR4, -R174.reuse ;  /* 0x00000004d1d17c23 */ /* 0x100fe200080108ae */
[--C-:B------:R-:W-:Y:S01]  /*7a80*/  FFMA.FTZ R211, R175, UR4, -R174.reuse ;  /* 0x00000004afd37c23 */ /* 0x100fe200080108ae */
[----:B------:R-:W-:Y:S01]  /*7a90*/  LDSM.16.MT88.4 R24, [R198+0x12800] ;  /* 0x01280000c618783b */ /* 0x000fe20000004200 */
[----:B------:R-:W3:Y:S01]  /*7aa0*/  MUFU.EX2 R194, R194 ;  /* 0x000000c200c27308 */ /* 0x000ee20000000800 */
[----:B----4-:R-:W-:Y:S01]  /*7ab0*/  F2FP.BF16.F32.PACK_AB R130, R192, R195 ;  /* 0x000000c3c082723e */ /* 0x010fe200000010ff */
[----:B------:R-:W-:Y:S01]  /*7ac0*/  FFMA.FTZ R234, R173, UR4, -R174 ;  /* 0x00000004adea7c23 */ /* 0x000fe200080108ae */
[----:B------:R-:W-:-:S04]  /*7ad0*/  FADD.FTZ R196, R199, R196 ;  /* 0x000000c4c7c47221 */ /* 0x000fc80000010000 */
[----:B------:R-:W-:Y:S01]  /*7ae0*/  FADD.FTZ R195, R195, R196 ;  /* 0x000000c4c3c37221 */ /* 0x000fe20000010000 */
[----:B------:R-:W-:Y:S03]  /*7af0*/  MUFU.EX2 R193, R193 ;  /* 0x000000c100c17308 */ /* 0x000fe60000000800 */
[----:B------:R-:W-:-:S05]  /*7b00*/  FADD.FTZ R192, R192, R195 ;  /* 0x000000c3c0c07221 */ /* 0x000fca0000010000 */
        /* <DEDUP_REMOVED lines=131> */
[----:B--2---:R-:W-:Y:S02]  /*8340*/  HMMA.16816.F32.BF16 R108, R4, R8, R108 ;  /* 0x00000008046c723c */ /* 0x004fe4000004186c */
[----:B------:R-:W-:-:S06]  /*8350*/  FADD.FTZ R204, R204, R203 ;  /* 0x000000cbcccc7221 */ /* 0x000fcc0000010000 */
        /* <DEDUP_REMOVED lines=171> */
.L_x_6474:
[----:B------:R-:W-:Y:S01]  /*8e10*/  UMOV UR6, URZ ;  /* 0x000000ff00067c82 */ /* 0x000fe20008000000 */
[----:B------:R-:W-:Y:S01]  /*8e20*/  USHF.L.U32 UR4, UR8, 0x6, URZ ;  /* 0x0000000608047899 */ /* 0x000fe200080006ff */
[----:B------:R-:W-:-:S05]  /*8e30*/  IADD3 R5, P0, PT, RZ, -UR6, RZ ;  /* 0x80000006ff057c10 */ /* 0x000fca000ff1e0ff */
[----:B------:R-:W-:-:S05]  /*8e40*/  IMAD.X R4, RZ, RZ, ~UR4, P0 ;  /* 0x80000004ff047e24 */ /* 0x000fca00080e06ff */
[----:B------:R-:W-:-:S04]  /*8e50*/  SHF.R.S64 R5, R5, 0x1f, R4 ;  /* 0x0000001f05057819 */ /* 0x000fc80000001004 */
[----:B------:R-:W-:-:S04]  /*8e60*/  IADD3 R232, P0, PT, R5, R232, RZ ;  /* 0x000000e805e87210 */ /* 0x000fc80007f1e0ff */
[----:B------:R-:W-:-:S09]  /*8e70*/  LEA.HI.X.SX32 R233, R4, R233, 0x1, P0 ;  /* 0x000000e904e97211 */ /* 0x000fd200000f0eff */
.L_x_6475:
[----:B------:R-:W1:Y:S01]  /*8e80*/  LDCU UR4, c[0x0][0x440] ;  /* 0x00008800ff0477ac */ /* 0x000e620008000800 */
[----:B------:R-:W-:Y:S02]  /*8e90*/  LOP3.LUT R208, R180, R212, R217, 0xf6, !PT ;  /* 0x000000d4b4d07212 */ /* 0x000fe400078ef6d9 */
[----:B------:R-:W-:Y:S01]  /*8ea0*/  LOP3.LUT R234, R177, 0x400, R218, 0xf8, !PT ;  /* 0x00000400b1ea7812 */ /* 0x000fe200078ef8da */
[----:B------:R-:W-:Y:S01]  /*8eb0*/  USHF.L.U32 UR6, UR8, 0x5, URZ ;  /* 0x0000000508067899 */ /* 0x000fe200080006ff */
[----:B------:R-:W-:Y:S01]  /*8ec0*/  LEA R208, R208, UR5, 0x1 ;  /* 0x00000005d0d07c11 */ /* 0x000fe2000f8e08ff */
[----:B------:R-:W-:Y:S02]  /*8ed0*/  USHF.L.U64.HI UR8, UR8, 0x5, UR9 ;  /* 0x0000000508087899 */ /* 0x000fe40008010209 */
[----:B------:R-:W-:Y:S02]  /*8ee0*/  UISETP.GT.AND UP0, UPT, UR29, UR18, UPT ;  /* 0x000000121d00728c */ /* 0x000fe4000bf04270 */
        /* <DEDUP_REMOVED lines=29> */
[----:B------:R-:W-:-:S03]  /*90c0*/  IMAD.IADD R224, R221, 0x1, R222 ;  /* 0x00000001dde07824 */ /* 0x000fc600078e02de */
        /* <DEDUP_REMOVED lines=60> */
[----:B-1----:R-:W-:-:S03]  /*9490*/  VIADD R4, R234, UR5 ;  /* 0x00000005ea047c36 */ /* 0x002fc60008000000 */
[----:B------:R-:W-:Y:S01]  /*94a0*/  @P2 STS.128 [R220+0x15800], RZ ;  /* 0x015800ffdc002388 */ /* 0x000fe20000000c00 */
[----:B------:R-:W-:-:S03]  /*94b0*/  IMAD.IADD R223, R4, 0x1, R221 ;  /* 0x0000000104df7824 */ /* 0x000fc600078e02dd */
[----:B------:R-:W-:Y:S01]  /*94c0*/  @!PT LDS RZ, [RZ] ;  /* 0x00000000fffff984 */ /* 0x000fe20000000800 */
[----:B------:R-:W-:Y:S01]  /*94d0*/  @!PT LDS RZ, [RZ] ;  /* 0x00000000fffff984 */ /* 0x000fe20000000800 */
[----:B------:R-:W-:Y:S01]  /*94e0*/  @!PT LDS RZ, [RZ] ;  /* 0x00000000fffff984 */ /* 0x000fe20000000800 */
[----:B------:R1:W-:Y:S01]  /*94f0*/  @!P1 LDGSTS.E.BYPASS.LTC128B.128 [R220+0x17800], desc[UR22][R6.64+0x180] ;  /* 0x1780018006dc9fae */ /* 0x0003e2000b981a16 */
[----:B------:R-:W-:-:S03]  /*9500*/  IMAD.IADD R219, R185, 0x1, R4 ;  /* 0x00000001b9db7824 */ /* 0x000fc600078e0204 */
[----:B------:R-:W-:Y:S01]  /*9510*/  @P1 STS.128 [R220+0x17800], RZ ;  /* 0x017800ffdc001388 */ /* 0x000fe20000000c00 */
[----:B------:R-:W-:-:S03]  /*9520*/  IMAD.IADD R221, R221, 0x1, R219 ;  /* 0x00000001dddd7824 */ /* 0x000fc600078e02db */
[----:B------:R-:W-:Y:S04]  /*9530*/  LDSM.16.M88.4 R16, [R208] ;  /* 0x00000000d010783b */ /* 0x000fe80000000200 */
[----:B------:R-:W2:Y:S04]  /*9540*/  LDSM.16.M88.4 R28, [R234+UR5+0x8000] ;  /* 0x00800005ea1c783b */ /* 0x000ea80008000200 */
[----:B------:R-:W3:Y:S04]  /*9550*/  LDSM.16.M88.4 R20, [R234+UR5+0x8800] ;  /* 0x00880005ea14783b */ /* 0x000ee80008000200 */
[----:B------:R-:W4:Y:S04]  /*9560*/  LDSM.16.M88.4 R188, [R234+UR5+0x9000] ;  /* 0x00900005eabc783b */ /* 0x000f280008000200 */
[----:B------:R-:W5:Y:S04]  /*9570*/  LDSM.16.M88.4 R196, [R234+UR5+0x9800] ;  /* 0x00980005eac4783b */ /* 0x000f680008000200 */
[----:B------:R-:W-:Y:S04]  /*9580*/  LDSM.16.M88.4 R8, [R231] ;  /* 0x00000000e708783b */ /* 0x000fe80000000200 */
[----:B------:R-:W5:Y:S04]  /*9590*/  LDSM.16.M88.4 R180, [R223+0x8000] ;  /* 0x00800000dfb4783b */ /* 0x000f680000000200 */
[----:B------:R-:W5:Y:S04]  /*95a0*/  LDSM.16.M88.4 R176, [R223+0x8800] ;  /* 0x00880000dfb0783b */ /* 0x000f680000000200 */
[----:B------:R-:W5:Y:S04]  /*95b0*/  LDSM.16.M88.4 R168, [R223+0x9000] ;  /* 0x00900000dfa8783b */ /* 0x000f680000000200 */
[----:B------:R-:W5:Y:S04]  /*95c0*/  LDSM.16.M88.4 R12, [R223+0x9800] ;  /* 0x00980000df0c783b */ /* 0x000f680000000200 */
[----:B------:R-:W-:Y:S01]  /*95d0*/  LDSM.16.M88.4 R172, [R222] ;  /* 0x00000000deac783b */ /* 0x000fe20000000200 */
[C---:B--2---:R-:W-:Y:S03]  /*95e0*/  HMMA.16816.F32.BF16 R32, R16.reuse, R28, RZ ;  /* 0x0000001c1020723c */ /* 0x044fe600000418ff */
[----:B-1----:R-:W1:Y:S04]  /*95f0*/  LDSM.16.M88.4 R4, [R219+0x8000] ;  /* 0x00800000db04783b */ /* 0x002e680000000200 */
[----:B------:R-:W-:Y:S01]  /*9600*/  LDSM.16.M88.4 R200, [R221+0x9800] ;  /* 0x00980000ddc8783b */ /* 0x000fe20000000200 */
[C---:B---3--:R-:W-:Y:S03]  /*9610*/  HMMA.16816.F32.BF16 R24, R16.reuse, R20, RZ ;  /* 0x000000141018723c */ /* 0x048fe600000418ff */
[----:B------:R-:W-:Y:S04]  /*9620*/  LDSM.16.M88.4 R204, [R223+0xb000] ;  /* 0x00b00000dfcc783b */ /* 0x000fe80000000200 */
[----:B------:R-:W0:Y:S01]  /*9630*/  LDGDEPBAR ;  /* 0x00000000000079af */ /* 0x000e220000000000 */
[C---:B------:R-:W-:Y:S08]  /*9640*/  HMMA.16816.F32.BF16 R28, R16.reuse, R30, RZ ;  /* 0x0000001e101c723c */ /* 0x040ff000000418ff */
[C---:B------:R-:W-:Y:S08]  /*9650*/  HMMA.16816.F32.BF16 R20, R16.reuse, R22, RZ ;  /* 0x000000161014723c */ /* 0x040ff000000418ff */
[C---:B----4-:R-:W-:Y:S08]  /*9660*/  HMMA.16816.F32.BF16 R192, R16.reuse, R188, RZ ;  /* 0x000000bc10c0723c */ /* 0x050ff000000418ff */
[C---:B------:R-:W-:Y:S08]  /*9670*/  HMMA.16816.F32.BF16 R188, R16.reuse, R190, RZ ;  /* 0x000000be10bc723c */ /* 0x040ff000000418ff */
[----:B-----5:R-:W-:Y:S08]  /*9680*/  HMMA.16816.F32.BF16 R184, R16, R196, RZ ;  /* 0x000000c410b8723c */ /* 0x020ff000000418ff */
[C---:B------:R-:W-:Y:S08]  /*9690*/  HMMA.16816.F32.BF16 R32, R8.reuse, R180, R32 ;  /* 0x000000b40820723c */ /* 0x040ff00000041820 */
[C---:B------:R-:W-:Y:S01]  /*96a0*/  HMMA.16816.F32.BF16 R28, R8.reuse, R182, R28 ;  /* 0x000000b6081c723c */ /* 0x040fe2000004181c */
[----:B------:R-:W2:Y:S07]  /*96b0*/  LDSM.16.M88.4 R180, [R219+0x8800] ;  /* 0x00880000dbb4783b */ /* 0x000eae0000000200 */
[C---:B------:R-:W-:Y:S08]  /*96c0*/  HMMA.16816.F32.BF16 R24, R8.reuse, R176, R24 ;  /* 0x000000b00818723c */ /* 0x040ff00000041818 */
[----:B------:R-:W-:Y:S01]  /*96d0*/  HMMA.16816.F32.BF16 R20, R8, R178, R20 ;  /* 0x000000b20814723c */ /* 0x000fe20000041814 */
[----:B------:R-:W3:Y:S07]  /*96e0*/  LDSM.16.M88.4 R176, [R219+0x9000] ;  /* 0x00900000dbb0783b */ /* 0x000eee0000000200 */
[----:B------:R-:W-:Y:S01]  /*96f0*/  HMMA.16816.F32.BF16 R16, R16, R198, RZ ;  /* 0x000000c61010723c */ /* 0x000fe200000418ff */
[----:B------:R-:W4:Y:S07]  /*9700*/  LDSM.16.M88.4 R196, [R219+0x9800] ;  /* 0x00980000dbc4783b */ /* 0x000f2e0000000200 */
[C---:B------:R-:W-:Y:S08]  /*9710*/  HMMA.16816.F32.BF16 R192, R8.reuse, R168, R192 ;  /* 0x000000a808c0723c */ /* 0x040ff000000418c0 */
[C---:B------:R-:W-:Y:S01]  /*9720*/  HMMA.16816.F32.BF16 R188, R8.reuse, R170, R188 ;  /* 0x000000aa08bc723c */ /* 0x040fe200000418bc */
[----:B------:R-:W-:Y:S07]  /*9730*/  LDSM.16.M88.4 R168, [R221+0x8000] ;  /* 0x00800000dda8783b */ /* 0x000fee0000000200 */
[C---:B------:R-:W-:Y:S08]  /*9740*/  HMMA.16816.F32.BF16 R184, R8.reuse, R12, R184 ;  /* 0x0000000c08b8723c */ /* 0x040ff000000418b8 */
[----:B------:R-:W-:Y:S01]  /*9750*/  HMMA.16816.F32.BF16 R16, R8, R14, R16 ;  /* 0x0000000e0810723c */ /* 0x000fe20000041810 */
[----:B------:R-:W5:Y:S04]  /*9760*/  LDSM.16.M88.4 R8, [R224] ;  /* 0x00000000e008783b */ /* 0x000f680000000200 */
[----:B------:R-:W5:Y:S03]  /*9770*/  LDSM.16.M88.4 R12, [R221+0x8800] ;  /* 0x00880000dd0c783b */ /* 0x000f660000000200 */
[C---:B-1----:R-:W-:Y:S08]  /*9780*/  HMMA.16816.F32.BF16 R32, R172.reuse, R4, R32 ;  /* 0x00000004ac20723c */ /* 0x042ff00000041820 */
[C---:B------:R-:W-:Y:S01]  /*9790*/  HMMA.16816.F32.BF16 R28, R172.reuse, R6, R28 ;  /* 0x00000006ac1c723c */ /* 0x040fe2000004181c */
[----:B------:R-:W1:Y:S07]  /*97a0*/  LDSM.16.M88.4 R4, [R221+0x9000] ;  /* 0x00900000dd04783b */ /* 0x000e6e0000000200 */
[C---:B--2---:R-:W-:Y:S08]  /*97b0*/  HMMA.16816.F32.BF16 R24, R172.reuse, R180, R24 ;  /* 0x000000b4ac18723c */ /* 0x044ff00000041818 */
[C---:B------:R-:W-:Y:S01]  /*97c0*/  HMMA.16816.F32.BF16 R20, R172.reuse, R182, R20 ;  /* 0x000000b6ac14723c */ /* 0x040fe20000041814 */
[----:B------:R-:W-:Y:S07]  /*97d0*/  LDSM.16.M88.4 R180, [R208+0x2000] ;  /* 0x00200000d0b4783b */ /* 0x000fee0000000200 */
[C---:B---3--:R-:W-:Y:S08]  /*97e0*/  HMMA.16816.F32.BF16 R192, R172.reuse, R176, R192 ;  /* 0x000000b0acc0723c */ /* 0x048ff000000418c0 */
[C---:B------:R-:W-:Y:S01]  /*97f0*/  HMMA.16816.F32.BF16 R188, R172.reuse, R178, R188 ;  /* 0x000000b2acbc723c */ /* 0x040fe200000418bc */
[----:B------:R-:W2:Y:S07]  /*9800*/  LDSM.16.M88.4 R176, [R234+UR5+0xa000] ;  /* 0x00a00005eab0783b */ /* 0x000eae0008000200 */
[C---:B----4-:R-:W-:Y:S08]  /*9810*/  HMMA.16816.F32.BF16 R184, R172.reuse, R196, R184 ;  /* 0x000000c4acb8723c */ /* 0x050ff000000418b8 */
[----:B------:R-:W-:Y:S01]  /*9820*/  HMMA.16816.F32.BF16 R16, R172, R198, R16 ;  /* 0x000000c6ac10723c */ /* 0x000fe20000041810 */
[----:B------:R-:W3:Y:S04]  /*9830*/  LDSM.16.M88.4 R172, [R234+UR5+0xa800] ;  /* 0x00a80005eaac783b */ /* 0x000ee80008000200 */
[----:B------:R-:W-:Y:S03]  /*9840*/  LDSM.16.M88.4 R196, [R234+UR5+0xb800] ;  /* 0x00b80005eac4783b */ /* 0x000fe60008000200 */
[C---:B-----5:R-:W-:Y:S08]  /*9850*/  HMMA.16816.F32.BF16 R32, R8.reuse, R168, R32 ;  /* 0x000000a80820723c */ /* 0x060ff00000041820 */
[C---:B------:R-:W-:Y:S01]  /*9860*/  HMMA.16816.F32.BF16 R28, R8.reuse, R170, R28 ;  /* 0x000000aa081c723c */ /* 0x040fe2000004181c */
[----:B------:R-:W-:Y:S07]  /*9870*/  LDSM.16.M88.4 R168, [R223+0xa000] ;  /* 0x00a00000dfa8783b */ /* 0x000fee0000000200 */
[C---:B------:R-:W-:Y:S08]  /*9880*/  HMMA.16816.F32.BF16 R24, R8.reuse, R12, R24 ;  /* 0x0000000c0818723c */ /* 0x040ff00000041818 */
[C---:B------:R-:W-:Y:S01]  /*9890*/  HMMA.16816.F32.BF16 R20, R8.reuse, R14, R20 ;  /* 0x0000000e0814723c */ /* 0x040fe20000041814 */
[----:B------:R-:W4:Y:S07]  /*98a0*/  LDSM.16.M88.4 R12, [R234+UR5+0xb000] ;  /* 0x00b00005ea0c783b */ /* 0x000f2e0008000200 */
[C---:B-1----:R-:W-:Y:S08]  /*98b0*/  HMMA.16816.F32.BF16 R192, R8.reuse, R4, R192 ;  /* 0x0000000408c0723c */ /* 0x042ff000000418c0 */
[C---:B------:R-:W-:Y:S01]  /*98c0*/  HMMA.16816.F32.BF16 R188, R8.reuse, R6, R188 ;  /* 0x0000000608bc723c */ /* 0x040fe200000418bc */
[----:B------:R-:W1:Y:S07]  /*98d0*/  LDSM.16.M88.4 R4, [R231+0x2000] ;  /* 0x00200000e704783b */ /* 0x000e6e0000000200 */
        /* <DEDUP_REMOVED lines=22> */
[----:B------:R-:W1:Y:S07]  /*9a40*/  LDSM.16.M88.4 R8, [R221+0xa000] ;  /* 0x00a00000dd08783b */ /* 0x000e6e0000000200 */
[C---:B------:R-:W-:Y:S08]  /*9a50*/  HMMA.16816.F32.BF16 R192, R4.reuse, R204, R192 ;  /* 0x000000cc04c0723c */ /* 0x040ff000000418c0 */
[C---:B------:R-:W-:Y:S01]  /*9a60*/  HMMA.16816.F32.BF16 R188, R4.reuse, R206, R188 ;  /* 0x000000ce04bc723c */ /* 0x040fe200000418bc */
[----:B------:R-:W-:Y:S07]  /*9a70*/  LDSM.16.M88.4 R204, [R234+UR5+0xd800] ;  /* 0x00d80005eacc783b */ /* 0x000fee0008000200 */
[C---:B--2---:R-:W-:Y:S08]  /*9a80*/  HMMA.16816.F32.BF16 R184, R4.reuse, R176, R184 ;  /* 0x000000b004b8723c */ /* 0x044ff000000418b8 */
        /* <DEDUP_REMOVED lines=11> */
[----:B------:R-:W-:Y:S07]  /*9b40*/  LDSM.16.M88.4 R180, [R208+0x4000] ;  /* 0x00400000d0b4783b */ /* 0x000fee0000000200 */
[C---:B-1----:R-:W-:Y:S08]  /*9b50*/  HMMA.16816.F32.BF16 R32, R168.reuse, R8, R32 ;  /* 0x00000008a820723c */ /* 0x042ff00000041820 */
[C---:B------:R-:W-:Y:S01]  /*9b60*/  HMMA.16816.F32.BF16 R28, R168.reuse, R10, R28 ;  /* 0x0000000aa81c723c */ /* 0x040fe2000004181c */
[----:B------:R-:W1:Y:S07]  /*9b70*/  LDSM.16.M88.4 R8, [R234+UR5+0xc800] ;  /* 0x00c80005ea08783b */ /* 0x000e6e0008000200 */
[C---:B--2---:R-:W-:Y:S08]  /*9b80*/  HMMA.16816.F32.BF16 R24, R168.reuse, R4, R24 ;  /* 0x00000004a818723c */ /* 0x044ff00000041818 */
[----:B------:R-:W-:Y:S01]  /*9b90*/  HMMA.16816.F32.BF16 R20, R168, R6, R20 ;  /* 0x00000006a814723c */ /* 0x000fe20000041814 */
[----:B------:R-:W2:Y:S07]  /*9ba0*/  LDSM.16.M88.4 R4, [R234+UR5+0xd000] ;  /* 0x00d00005ea04783b */ /* 0x000eae0008000200 */
[C---:B------:R-:W-:Y:S08]  /*9bb0*/  HMMA.16816.F32.BF16 R192, R12.reuse, R196, R192 ;  /* 0x000000c40cc0723c */ /* 0x040ff000000418c0 */
[----:B------:R-:W-:Y:S01]  /*9bc0*/  HMMA.16816.F32.BF16 R188, R12, R198, R188 ;  /* 0x000000c60cbc723c */ /* 0x000fe200000418bc */
[----:B------:R-:W4:Y:S04]  /*9bd0*/  LDSM.16.M88.4 R12, [R234+UR5+0xc000] ;  /* 0x00c00005ea0c783b */ /* 0x000f280008000200 */
[----:B------:R-:W-:Y:S03]  /*9be0*/  LDSM.16.M88.4 R196, [R223+0xd000] ;  /* 0x00d00000dfc4783b */ /* 0x000fe60000000200 */
[C---:B---3--:R-:W-:Y:S08]  /*9bf0*/  HMMA.16816.F32.BF16 R184, R168.reuse, R172, R184 ;  /* 0x000000aca8b8723c */ /* 0x048ff000000418b8 */
[C---:B------:R-:W-:Y:S08]  /*9c00*/  HMMA.16816.F32.BF16 R192, R168.reuse, R176, R192 ;  /* 0x000000b0a8c0723c */ /* 0x040ff000000418c0 */
[C---:B------:R-:W-:Y:S01]  /*9c10*/  HMMA.16816.F32.BF16 R188, R168.reuse, R178, R188 ;  /* 0x000000b2a8bc723c */ /* 0x040fe200000418bc */
[----:B------:R-:W-:Y:S07]  /*9c20*/  LDSM.16.M88.4 R176, [R223+0xc000] ;  /* 0x00c00000dfb0783b */ /* 0x000fee0000000200 */
[----:B------:R-:W-:Y:S01]  /*9c30*/  HMMA.16816.F32.BF16 R16, R168, R174, R16 ;  /* 0x000000aea810723c */ /* 0x000fe20000041810 */
[----:B------:R-:W3:Y:S04]  /*9c40*/  LDSM.16.M88.4 R168, [R231+0x4000] ;  /* 0x00400000e7a8783b */ /* 0x000ee80000000200 */
[----:B------:R-:W5:Y:S03]  /*9c50*/  LDSM.16.M88.4 R172, [R223+0xd800] ;  /* 0x00d80000dfac783b */ /* 0x000f660000000200 */
[C---:B-1----:R-:W-:Y:S08]  /*9c60*/  HMMA.16816.F32.BF16 R24, R180.reuse, R8, R24 ;  /* 0x00000008b418723c */ /* 0x042ff00000041818 */
[C---:B------:R-:W-:Y:S01]  /*9c70*/  HMMA.16816.F32.BF16 R20, R180.reuse, R10, R20 ;  /* 0x0000000ab414723c */ /* 0x040fe20000041814 */
[----:B------:R-:W-:Y:S07]  /*9c80*/  LDSM.16.M88.4 R8, [R222+0x4000] ;  /* 0x00400000de08783b */ /* 0x000fee0000000200 */
[C---:B--2---:R-:W-:Y:S08]  /*9c90*/  HMMA.16816.F32.BF16 R192, R180.reuse, R4, R192 ;  /* 0x00000004b4c0723c */ /* 0x044ff000000418c0 */
[C---:B------:R-:W-:Y:S01]  /*9ca0*/  HMMA.16816.F32.BF16 R188, R180.reuse, R6, R188 ;  /* 0x00000006b4bc723c */ /* 0x040fe200000418bc */
[----:B------:R-:W1:Y:S07]  /*9cb0*/  LDSM.16.M88.4 R4, [R219+0xc000] ;  /* 0x00c00000db04783b */ /* 0x000e6e0000000200 */
[C---:B----4-:R-:W-:Y:S08]  /*9cc0*/  HMMA.16816.F32.BF16 R32, R180.reuse, R12, R32 ;  /* 0x0000000cb420723c */ /* 0x050ff00000041820 */
[C---:B------:R-:W-:Y:S01]  /*9cd0*/  HMMA.16816.F32.BF16 R28, R180.reuse, R14, R28 ;  /* 0x0000000eb41c723c */ /* 0x040fe2000004181c */
[----:B------:R-:W2:Y:S07]  /*9ce0*/  LDSM.16.M88.4 R12, [R219+0xc800] ;  /* 0x00c80000db0c783b */ /* 0x000eae0000000200 */
[C---:B------:R-:W-:Y:S08]  /*9cf0*/  HMMA.16816.F32.BF16 R184, R180.reuse, R204, R184 ;  /* 0x000000ccb4b8723c */ /* 0x040ff000000418b8 */
[----:B------:R-:W-:Y:S01]  /*9d00*/  HMMA.16816.F32.BF16 R16, R180, R206, R16 ;  /* 0x000000ceb410723c */ /* 0x000fe20000041810 */
[----:B------:R-:W4:Y:S04]  /*9d10*/  LDSM.16.M88.4 R180, [R219+0xd000] ;  /* 0x00d00000dbb4783b */ /* 0x000f280000000200 */
        /* <DEDUP_REMOVED lines=26> */
[----:B------:R-:W3:Y:S03]  /*9ec0*/  LDSM.16.M88.4 R176, [R234+UR5+0xe000] ;  /* 0x00e00005eab0783b */ /* 0x000ee60008000200 */
[C---:B-1----:R-:W-:Y:S01]  /*9ed0*/  HMMA.16816.F32.BF16 R24, R4.reuse, R168, R24 ;  /* 0x000000a80418723c */ /* 0x042fe20000041818 */
[----:B------:R-:W-:Y:S07]  /*9ee0*/  LDSM.16.M88.4 R208, [R223+0xe800] ;  /* 0x00e80000dfd0783b */ /* 0x000fee0000000200 */
[C---:B------:R-:W-:Y:S01]  /*9ef0*/  HMMA.16816.F32.BF16 R20, R4.reuse, R170, R20 ;  /* 0x000000aa0414723c */ /* 0x040fe20000041814 */
[----:B------:R-:W1:Y:S07]  /*9f00*/  LDSM.16.M88.4 R168, [R234+UR5+0xf000] ;  /* 0x00f00005eaa8783b */ /* 0x000e6e0008000200 */
[C---:B--2---:R-:W-:Y:S08]  /*9f10*/  HMMA.16816.F32.BF16 R192, R4.reuse, R12, R192 ;  /* 0x0000000c04c0723c */ /* 0x044ff000000418c0 */
[C---:B------:R-:W-:Y:S01]  /*9f20*/  HMMA.16816.F32.BF16 R188, R4.reuse, R14, R188 ;  /* 0x0000000e04bc723c */ /* 0x040fe200000418bc */
[----:B------:R-:W2:Y:S07]  /*9f30*/  LDSM.16.M88.4 R12, [R234+UR5+0xf800] ;  /* 0x00f80005ea0c783b */ /* 0x000eae0008000200 */
[C---:B------:R-:W-:Y:S08]  /*9f40*/  HMMA.16816.F32.BF16 R32, R4.reuse, R172, R32 ;  /* 0x000000ac0420723c */ /* 0x040ff00000041820 */
[C---:B------:R-:W-:Y:S01]  /*9f50*/  HMMA.16816.F32.BF16 R28, R4.reuse, R174, R28 ;  /* 0x000000ae041c723c */ /* 0x040fe2000004181c */
[----:B------:R-:W5:Y:S07]  /*9f60*/  LDSM.16.M88.4 R172, [R234+UR5+0xe800] ;  /* 0x00e80005eaac783b */ /* 0x000f6e0008000200 */
[C---:B----4-:R-:W-:Y:S08]  /*9f70*/  HMMA.16816.F32.BF16 R184, R4.reuse, R180, R184 ;  /* 0x000000b404b8723c */ /* 0x050ff000000418b8 */
[----:B------:R-:W-:Y:S01]  /*9f80*/  HMMA.16816.F32.BF16 R16, R4, R182, R16 ;  /* 0x000000b60410723c */ /* 0x000fe20000041810 */
[----:B------:R-:W4:Y:S04]  /*9f90*/  LDSM.16.M88.4 R4, [R223+0xe000] ;  /* 0x00e00000df04783b */ /* 0x000f280000000200 */
[----:B------:R-:W-:Y:S03]  /*9fa0*/  LDSM.16.M88.4 R180, [R222+0x6000] ;  /* 0x00600000deb4783b */ /* 0x000fe60000000200 */
[C---:B---3--:R-:W-:Y:S08]  /*9fb0*/  HMMA.16816.F32.BF16 R32, R8.reuse, R176, R32 ;  /* 0x000000b00820723c */ /* 0x048ff00000041820 */
[C---:B------:R-:W-:Y:S01]  /*9fc0*/  HMMA.16816.F32.BF16 R28, R8.reuse, R178, R28 ;  /* 0x000000b2081c723c */ /* 0x040fe2000004181c */
[----:B------:R-:W3:Y:S07]  /*9fd0*/  LDSM.16.M88.4 R176, [R219+0xe000] ;  /* 0x00e00000dbb0783b */ /* 0x000eee0000000200 */
[C---:B-1----:R-:W-:Y:S08]  /*9fe0*/  HMMA.16816.F32.BF16 R192, R8.reuse, R168, R192 ;  /* 0x000000a808c0723c */ /* 0x042ff000000418c0 */
[C---:B------:R-:W-:Y:S01]  /*9ff0*/  HMMA.16816.F32.BF16 R188, R8.reuse, R170, R188 ;  /* 0x000000aa08bc723c */ /* 0x040fe200000418bc */
[----:B------:R-:W1:Y:S07]  /*a000*/  LDSM.16.M88.4 R168, [R219+0xf800] ;  /* 0x00f80000dba8783b */ /* 0x000e6e0000000200 */
[C---:B--2---:R-:W-:Y:S08]  /*a010*/  HMMA.16816.F32.BF16 R16, R8.reuse, R14, R16 ;  /* 0x0000000e0810723c */ /* 0x044ff00000041810 */
[C---:B-----5:R-:W-:Y:S08]  /*a020*/  HMMA.16816.F32.BF16 R24, R8.reuse, R172, R24 ;  /* 0x000000ac0818723c */ /* 0x060ff00000041818 */
[C---:B------:R-:W-:Y:S01]  /*a030*/  HMMA.16816.F32.BF16 R20, R8.reuse, R174, R20 ;  /* 0x000000ae0814723c */ /* 0x040fe20000041814 */
[----:B------:R-:W-:Y:S07]  /*a040*/  LDSM.16.M88.4 R172, [R219+0xe800] ;  /* 0x00e80000dbac783b */ /* 0x000fee0000000200 */
[----:B------:R-:W-:Y:S01]  /*a050*/  HMMA.16816.F32.BF16 R184, R8, R12, R184 ;  /* 0x0000000c08b8723c */ /* 0x000fe200000418b8 */
[----:B------:R-:W-:Y:S04]  /*a060*/  LDSM.16.M88.4 R12, [R224+0x6000] ;  /* 0x00600000e00c783b */ /* 0x000fe80000000200 */
[----:B------:R-:W2:Y:S03]  /*a070*/  LDSM.16.M88.4 R8, [R221+0xe000] ;  /* 0x00e00000dd08783b */ /* 0x000ea60000000200 */
[C---:B----4-:R-:W-:Y:S08]  /*a080*/  HMMA.16816.F32.BF16 R32, R200.reuse, R4, R32 ;  /* 0x00000004c820723c */ /* 0x050ff00000041820 */
[C---:B------:R-:W-:Y:S01]  /*a090*/  HMMA.16816.F32.BF16 R28, R200.reuse, R6, R28 ;  /* 0x00000006c81c723c */ /* 0x040fe2000004181c */
[----:B------:R-:W4:Y:S07]  /*a0a0*/  LDSM.16.M88.4 R4, [R221+0xf800] ;  /* 0x00f80000dd04783b */ /* 0x000f2e0000000200 */
[----:B------:R-:W-:Y:S08]  /*a0b0*/  HMMA.16816.F32.BF16 R16, R200, R206, R16 ;  /* 0x000000cec810723c */ /* 0x000ff00000041810 */
[----:B---3--:R-:W-:Y:S08]  /*a0c0*/  HMMA.16816.F32.BF16 R32, R180, R176, R32 ;  /* 0x000000b0b420723c */ /* 0x008ff00000041820 */
[----:B------:R-:W-:Y:S08]  /*a0d0*/  HMMA.16816.F32.BF16 R24, R200, R208, R24 ;  /* 0x000000d0c818723c */ /* 0x000ff00000041818 */
[----:B-1----:R-:W-:Y:S01]  /*a0e0*/  HMMA.16816.F32.BF16 R16, R180, R170, R16 ;  /* 0x000000aab410723c */ /* 0x002fe20000041810 */
[----:B------:R-:W-:-:S04]  /*a0f0*/  IMAD.U32 R171, RZ, RZ, UR24 ;  /* 0x00000018ffab7e24 */ /* 0x000fc8000f8e00ff */
[----:B------:R-:W-:-:S03]  /*a100*/  IMAD R170, R171, 0x40, R0 ;  /* 0x00000040abaa7824 */ /* 0x000fc600078e0200 */
[----:B--2---:R-:W-:Y:S01]  /*a110*/  HMMA.16816.F32.BF16 R32, R12, R8, R32 ;  /* 0x000000080c20723c */ /* 0x004fe20000041820 */
[----:B------:R-:W-:-:S05]  /*a120*/  VIADD R8, R170, UR19 ;  /* 0x00000013aa087c36 */ /* 0x000fca0008000000 */
[C-C-:B------:R-:W-:Y:S02]  /*a130*/  IADD3 R231, PT, PT, R167.reuse, 0x80, -R8.reuse ;  /* 0x00000080a7e77810 */ /* 0x140fe40007ffe808 */
[----:B------:R-:W-:Y:S01]  /*a140*/  HMMA.16816.F32.BF16 R20, R200, R210, R20 ;  /* 0x000000d2c814723c */ /* 0x000fe20000041814 */
[C-C-:B------:R-:W-:Y:S02]  /*a150*/  IADD3 R223, PT, PT, R167.reuse, 0x77, -R8.reuse ;  /* 0x00000077a7df7810 */ /* 0x140fe40007ffe808 */
[----:B------:R-:W-:Y:S02]  /*a160*/  IABS R231, R231 ;  /* 0x000000e700e77213 */ /* 0x000fe40000000000 */
[C-C-:B------:R-:W-:Y:S02]  /*a170*/  IADD3 R211, PT, PT, R167.reuse, 0x70, -R8.reuse ;  /* 0x00000070a7d37810 */ /* 0x140fe40007ffe808 */
[C-C-:B------:R-:W-:Y:S01]  /*a180*/  IADD3 R209, PT, PT, R167.reuse, 0x6f, -R8.reuse ;  /* 0x0000006fa7d17810 */ /* 0x140fe20007ffe808 */
[----:B----4-:R-:W-:Y:S01]  /*a190*/  HMMA.16816.F32.BF16 R16, R12, R6, R16 ;  /* 0x000000060c10723c */ /* 0x010fe20000041810 */
[----:B------:R-:W-:-:S02]  /*a1a0*/  IADD3 R7, PT, PT, R167, 0x7f, -R8 ;  /* 0x0000007fa7077810 */ /* 0x000fc40007ffe808 */
[C-C-:B------:R-:W-:Y:S02]  /*a1b0*/  IADD3 R171, PT, PT, R167.reuse, 0x57, -R8.reuse ;  /* 0x00000057a7ab7810 */ /* 0x140fe40007ffe808 */
[C-C-:B------:R-:W-:Y:S02]  /*a1c0*/  IADD3 R176, PT, PT, R167.reuse, 0x48, -R8.reuse ;  /* 0x00000048a7b07810 */ /* 0x140fe40007ffe808 */
[C-C-:B------:R-:W-:Y:S01]  /*a1d0*/  IADD3 R177, PT, PT, R166.reuse, 0x80, -R8.reuse ;  /* 0x00000080a6b17810 */ /* 0x140fe20007ffe808 */
[----:B------:R-:W-:Y:S01]  /*a1e0*/  HMMA.16816.F32.BF16 R192, R200, R196, R192 ;  /* 0x000000c4c8c0723c */ /* 0x000fe200000418c0 */
[--C-:B------:R-:W-:Y:S02]  /*a1f0*/  IADD3 R197, PT, PT, R167, 0x67, -R8.reuse ;  /* 0x00000067a7c57810 */ /* 0x100fe40007ffe808 */
[C-C-:B------:R-:W-:Y:S02]  /*a200*/  IADD3 R224, PT, PT, R166.reuse, 0x78, -R8.reuse ;  /* 0x00000078a6e07810 */ /* 0x140fe40007ffe808 */
[----:B------:R-:W-:-:S02]  /*a210*/  IADD3 R222, PT, PT, R166, 0x77, -R8 ;  /* 0x00000077a6de7810 */ /* 0x000fc40007ffe808 */
[C-C-:B------:R-:W-:Y:S01]  /*a220*/  IADD3 R210, PT, PT, R166.reuse, 0x70, -R8.reuse ;  /* 0x00000070a6d27810 */ /* 0x140fe20007ffe808 */
[C---:B------:R-:W-:Y:S01]  /*a230*/  HMMA.16816.F32.BF16 R188, R200.reuse, R198, R188 ;  /* 0x000000c6c8bc723c */ /* 0x040fe200000418bc */
[C-C-:B------:R-:W-:Y:S02]  /*a240*/  IADD3 R199, PT, PT, R167.reuse, 0x68, -R8.reuse ;  /* 0x00000068a7c77810 */ /* 0x140fe40007ffe808 */
        /* <DEDUP_REMOVED lines=10> */
[--C-:B------:R-:W-:Y:S02]  /*a2f0*/  IADD3 R178, PT, PT, R167, 0x47, -R8.reuse ;  /* 0x00000047a7b27810 */ /* 0x100fe40007ffe808 */
[----:B------:R-:W-:-:S02]  /*a300*/  IADD3 R204, PT, PT, R166, 0x5f, -R8 ;  /* 0x0000005fa6cc7810 */ /* 0x000fc40007ffe808 */
[C-C-:B------:R-:W-:Y:S01]  /*a310*/  IADD3 R202, PT, PT, R166.reuse, 0x58, -R8.reuse ;  /* 0x00000058a6ca7810 */ /* 0x140fe20007ffe808 */
[C---:B------:R-:W-:Y:S01]  /*a320*/  HMMA.16816.F32.BF16 R24, R180.reuse, R172, R24 ;  /* 0x000000acb418723c */ /* 0x040fe20000041818 */
[--C-:B------:R-:W-:Y:S02]  /*a330*/  IADD3 R172, PT, PT, R167, 0x78, -R8.reuse ;  /* 0x00000078a7ac7810 */ /* 0x100fe40007ffe808 */
[C-C-:B------:R-:W-:Y:S02]  /*a340*/  IADD3 R173, PT, PT, R166.reuse, 0x7f, -R8.reuse ;  /* 0x0000007fa6ad7810 */ /* 0x140fe40007ffe808 */
[C-C-:B------:R-:W-:Y:S02]  /*a350*/  IADD3 R167, PT, PT, R166.reuse, 0x60, -R8.reuse ;  /* 0x00000060a6a77810 */ /* 0x140fe40007ffe808 */
[C-C-:B------:R-:W-:Y:S01]  /*a360*/  IADD3 R200, PT, PT, R166.reuse, 0x57, -R8.reuse ;  /* 0x00000057a6c87810 */ /* 0x140fe20007ffe808 */
[----:B------:R-:W-:Y:S01]  /*a370*/  HMMA.16816.F32.BF16 R20, R180, R174, R20 ;  /* 0x000000aeb414723c */ /* 0x000fe20000041814 */
[----:B------:R-:W-:-:S02]  /*a380*/  IADD3 R196, PT, PT, R166, 0x50, -R8 ;  /* 0x00000050a6c47810 */ /* 0x000fc40007ffe808 */
[C-C-:B------:R-:W-:Y:S02]  /*a390*/  IADD3 R6, PT, PT, R166.reuse, 0x4f, -R8.reuse ;  /* 0x0000004fa6067810 */ /* 0x140fe40007ffe808 */
[C-C-:B------:R-:W-:Y:S02]  /*a3a0*/  IADD3 R9, PT, PT, R166.reuse, 0x48, -R8.reuse ;  /* 0x00000048a6097810 */ /* 0x140fe40007ffe808 */
[----:B------:R-:W-:Y:S01]  /*a3b0*/  I2FP.F32.S32 R231, R231 ;  /* 0x000000e700e77245 */ /* 0x000fe20000201400 */
[----:B------:R-:W-:Y:S01]  /*a3c0*/  HMMA.16816.F32.BF16 R28, R12, R10, R28 ;  /* 0x0000000a0c1c723c */ /* 0x000fe2000004181c */
[----:B------:R-:W-:Y:S01]  /*a3d0*/  IADD3 R166, PT, PT, R166, 0x47, -R8 ;  /* 0x00000047a6a67810 */ /* 0x000fe20007ffe808 */
[----:B------:R-:W-:Y:S01]  /*a3e0*/  VIADD R8, R170, 0xffffff80 ;  /* 0xffffff80aa087836 */ /* 0x000fe20000000000 */
[----:B------:R-:W-:Y:S01]  /*a3f0*/  IABS R177, R177 ;  /* 0x000000b100b17213 */ /* 0x000fe20000000000 */
[----:B------:R-:W-:Y:S01]  /*a400*/  FFMA.FTZ R32, R231, -UR14, R32 ;  /* 0x8000000ee7207c23 */ /* 0x000fe20008010020 */
[----:B------:R-:W-:-:S02]  /*a410*/  IABS R176, R176 ;  /* 0x000000b000b07213 */ /* 0x000fc40000000000 */
[----:B------:R-:W-:Y:S01]  /*a420*/  ISETP.GE.AND P6, PT, R8, R228, PT ;  /* 0x000000e40800720c */ /* 0x000fe20003fc6270 */
[----:B------:R-:W-:Y:S01]  /*a430*/  HMMA.16816.F32.BF16 R184, R180, R168, R184 ;  /* 0x000000a8b4b8723c */ /* 0x000fe200000418b8 */
[----:B------:R-:W-:Y:S02]  /*a440*/  I2FP.F32.S32 R177, R177 ;  /* 0x000000b100b17245 */ /* 0x000fe40000201400 */
[----:B------:R-:W-:Y:S02]  /*a450*/  IABS R7, R7 ;  /* 0x0000000700077213 */ /* 0x000fe40000000000 */
[----:B------:R-:W-:Y:S01]  /*a460*/  I2FP.F32.S32 R231, R176 ;  /* 0x000000b000e77245 */ /* 0x000fe20000201400 */
[----:B------:R-:W-:Y:S01]  /*a470*/  FFMA.FTZ R34, R177, -UR14, R34 ;  /* 0x8000000eb1227c23 */ /* 0x000fe20008010022 */
[----:B------:R-:W-:Y:S01]  /*a480*/  FSEL R247, R32, -INF , P6 ;  /* 0xff80000020f77808 */ /* 0x000fe20003000000 */
[----:B------:R-:W-:Y:S01]  /*a490*/  VIADD R32, R170, 0xffffffb8 ;  /* 0xffffffb8aa207836 */ /* 0x000fe20000000000 */
[C---:B------:R-:W-:Y:S01]  /*a4a0*/  ISETP.GE.AND P5, PT, R8.reuse, R227, PT ;  /* 0x000000e30800720c */ /* 0x040fe20003fa6270 */
[----:B------:R-:W-:Y:S01]  /*a4b0*/  FFMA.FTZ R16, R231, -UR14, R16 ;  /* 0x8000000ee7107c23 */ /* 0x000fe20008010010 */
[----:B------:R-:W-:-:S02]  /*a4c0*/  ISETP.GE.AND P0, PT, R8, R225, PT ;  /* 0x000000e10800720c */ /* 0x000fc40003f06270 */
[----:B------:R-:W-:Y:S01]  /*a4d0*/  ISETP.GE.AND P6, PT, R8, R226, PT ;  /* 0x000000e20800720c */ /* 0x000fe20003fc6270 */
[----:B------:R-:W-:Y:S01]  /*a4e0*/  IMAD.MOV.U32 R8, RZ, RZ, R7 ;  /* 0x000000ffff087224 */ /* 0x000fe200078e0007 */
[----:B------:R-:W-:Y:S02]  /*a4f0*/  IABS R9, R9 ;  /* 0x0000000900097213 */ /* 0x000fe40000000000 */
[----:B------:R-:W-:Y:S02]  /*a500*/  FSEL R247, R247, -INF , !P5 ;  /* 0xff800000f7f77808 */ /* 0x000fe40006800000 */
[----:B------:R-:W-:Y:S01]  /*a510*/  ISETP.GE.AND P5, PT, R32, R228, PT ;  /* 0x000000e42000720c */ /* 0x000fe20003fa6270 */
[----:B------:R-:W-:Y:S01]  /*a520*/  HMMA.16816.F32.BF16 R184, R12, R4, R184 ;  /* 0x000000040cb8723c */ /* 0x000fe200000418b8 */
[----:B------:R-:W-:Y:S01]  /*a530*/  FSEL R34, R34, -INF , P6 ;  /* 0xff80000022227808 */ /* 0x000fe20003000000 */
[----:B------:R-:W-:Y:S01]  /*a540*/  VIADD R4, R170, 0xffffffa9 ;  /* 0xffffffa9aa047836 */ /* 0x000fe20000000000 */
[----:B------:R-:W-:-:S02]  /*a550*/  I2FP.F32.S32 R9, R9 ;  /* 0x0000000900097245 */ /* 0x000fc40000201400 */
[----:B------:R-:W-:Y:S02]  /*a560*/  I2FP.F32.S32 R8, R8 ;  /* 0x0000000800087245 */ /* 0x000fe40000201400 */
[----:B------:R-:W-:Y:S02]  /*a570*/  FSEL R7, R34, -INF , !P0 ;  /* 0xff80000022077808 */ /* 0x000fe40004000000 */
[----:B------:R-:W-:Y:S01]  /*a580*/  FSEL R177, R16, -INF , P5 ;  /* 0xff80000010b17808 */ /* 0x000fe20002800000 */
[----:B------:R-:W-:Y:S01]  /*a590*/  FFMA.FTZ R16, R8, -UR14, R33 ;  /* 0x8000000e08107c23 */ /* 0x000fe20008010021 */
[C---:B------:R-:W-:Y:S02]  /*a5a0*/  ISETP.GE.AND P6, PT, R32.reuse, R227, PT ;  /* 0x000000e32000720c */ /* 0x040fe40003fc6270 */
[C---:B------:R-:W-:Y:S02]  /*a5b0*/  ISETP.GE.AND P0, PT, R32.reuse, R225, PT ;  /* 0x000000e12000720c */ /* 0x040fe40003f06270 */
[----:B------:R-:W-:Y:S01]  /*a5c0*/  ISETP.GE.AND P5, PT, R32, R226, PT ;  /* 0x000000e22000720c */ /* 0x000fe20003fa6270 */
[----:B------:R-:W-:Y:S01]  /*a5d0*/  FFMA.FTZ R32, R9, -UR14, R18 ;  /* 0x8000000e09207c23 */ /* 0x000fe20008010012 */
[----:B------:R-:W-:Y:S01]  /*a5e0*/  VIADD R18, R170, 0xffffff81 ;  /* 0xffffff81aa127836 */ /* 0x000fe20000000000 */
[----:B------:R-:W1:Y:S01]  /*a5f0*/  LDSM.16.M88.4 R8, [R221+0xe800] ;  /* 0x00e80000dd08783b */ /* 0x000e620000000200 */
[----:B------:R-:W-:-:S02]  /*a600*/  IABS R172, R172 ;  /* 0x000000ac00ac7213 */ /* 0x000fc40000000000 */
[----:B------:R-:W-:Y:S02]  /*a610*/  FSEL R32, R32, -INF , P5 ;  /* 0xff80000020207808 */ /* 0x000fe40002800000 */
[----:B------:R-:W-:Y:S02]  /*a620*/  ISETP.GE.AND P5, PT, R18, R228, PT ;  /* 0x000000e41200720c */ /* 0x000fe40003fa6270 */
[----:B------:R-:W-:Y:S02]  /*a630*/  IABS R173, R173 ;  /* 0x000000ad00ad7213 */ /* 0x000fe40000000000 */
[----:B------:R-:W-:Y:S02]  /*a640*/  FSEL R177, R177, -INF , !P6 ;  /* 0xff800000b1b17808 */ /* 0x000fe40007000000 */
[----:B------:R-:W-:Y:S01]  /*a650*/  FSEL R176, R32, -INF , !P0 ;  /* 0xff80000020b07808 */ /* 0x000fe20004000000 */
[----:B------:R-:W-:Y:S01]  /*a660*/  IMAD.MOV.U32 R32, RZ, RZ, R173 ;  /* 0x000000ffff207224 */ /* 0x000fe200078e00ad */
[----:B------:R-:W-:-:S02]  /*a670*/  FSEL R16, R16, -INF , P5 ;  /* 0xff80000010107808 */ /* 0x000fc40002800000 */
[C---:B------:R-:W-:Y:S02]  /*a680*/  ISETP.GE.AND P6, PT, R18.reuse, R227, PT ;  /* 0x000000e31200720c */ /* 0x040fe40003fc6270 */
[C---:B------:R-:W-:Y:S02]  /*a690*/  ISETP.GE.AND P0, PT, R18.reuse, R225, PT ;  /* 0x000000e11200720c */ /* 0x040fe40003f06270 */
[----:B------:R-:W-:Y:S01]  /*a6a0*/  ISETP.GE.AND P5, PT, R18, R226, PT ;  /* 0x000000e21200720c */ /* 0x000fe20003fa6270 */
[----:B------:R-:W-:Y:S01]  /*a6b0*/  IMAD.MOV.U32 R18, RZ, RZ, R172 ;  /* 0x000000ffff127224 */ /* 0x000fe200078e00ac */
[----:B------:R-:W-:Y:S01]  /*a6c0*/  I2FP.F32.S32 R32, R32 ;  /* 0x0000002000207245 */ /* 0x000fe20000201400 */
[----:B------:R2:W3:Y:S01]  /*a6d0*/  LDSM.16.M88.4 R172, [R219+0xf000] ;  /* 0x00f00000dbac783b */ /* 0x0004e20000000200 */
[----:B------:R-:W-:Y:S02]  /*a6e0*/  IABS R223, R223 ;  /* 0x000000df00df7213 */ /* 0x000fe40000000000 */
[----:B------:R-:W-:Y:S01]  /*a6f0*/  I2FP.F32.S32 R33, R18 ;  /* 0x0000001200217245 */ /* 0x000fe20000201400 */
[----:B------:R-:W-:-:S02]  /*a700*/  VIADD R18, R170, 0xffffff88 ;  /* 0xffffff88aa127836 */ /* 0x000fc40000000000 */
[----:B------:R-:W-:Y:S01]  /*a710*/  FFMA.FTZ R32, R32, -UR14, R35 ;  /* 0x8000000e20207c23 */ /* 0x000fe20008010023 */
[----:B------:R-:W-:Y:S01]  /*a720*/  IABS R224, R224 ;  /* 0x000000e000e07213 */ /* 0x000fe20000000000 */
[----:B------:R-:W-:Y:S01]  /*a730*/  FFMA.FTZ R28, R33, -UR14, R28 ;  /* 0x8000000e211c7c23 */ /* 0x000fe2000801001c */
[----:B------:R-:W-:Y:S02]  /*a740*/  FSEL R35, R16, -INF , !P6 ;  /* 0xff80000010237808 */ /* 0x000fe40007000000 */
[----:B------:R-:W-:Y:S02]  /*a750*/  ISETP.GE.AND P6, PT, R18, R228, PT ;  /* 0x000000e41200720c */ /* 0x000fe40003fc6270 */
[----:B------:R-:W-:Y:S02]  /*a760*/  FSEL R32, R32, -INF , P5 ;  /* 0xff80000020207808 */ /* 0x000fe40002800000 */
[----:B------:R-:W-:Y:S02]  /*a770*/  I2FP.F32.S32 R16, R223 ;  /* 0x000000df00107245 */ /* 0x000fe40000201400 */
[----:B------:R-:W-:Y:S01]  /*a780*/  IABS R211, R211 ;  /* 0x000000d300d37213 */ /* 0x000fe20000000000 */
[C---:B-1----:R-:W-:Y:S01]  /*a790*/  HMMA.16816.F32.BF16 R24, R12.reuse, R8, R24 ;  /* 0x000000080c18723c */ /* 0x042fe20000041818 */
[----:B------:R-:W-:Y:S01]  /*a7a0*/  IABS R222, R222 ;  /* 0x000000de00de7213 */ /* 0x000fe20000000000 */
[----:B------:R-:W-:Y:S01]  /*a7b0*/  FFMA.FTZ R16, R16, -UR14, R29 ;  /* 0x8000000e10107c23 */ /* 0x000fe2000801001d */
[----:B------:R-:W-:Y:S01]  /*a7c0*/  FSEL R33, R32, -INF , !P0 ;  /* 0xff80000020217808 */ /* 0x000fe20004000000 */
[C---:B------:R-:W-:Y:S01]  /*a7d0*/  VIADD R8, R170.reuse, 0xffffff89 ;  /* 0xffffff89aa087836 */ /* 0x040fe20000000000 */
[----:B--2---:R-:W-:Y:S01]  /*a7e0*/  I2FP.F32.S32 R219, R224 ;  /* 0x000000e000db7245 */ /* 0x004fe20000201400 */
[----:B------:R-:W-:Y:S01]  /*a7f0*/  VIADD R32, R170, 0xffffff90 ;  /* 0xffffff90aa207836 */ /* 0x000fe20000000000 */
[----:B------:R-:W-:Y:S01]  /*a800*/  FSEL R249, R28, -INF , P6 ;  /* 0xff8000001cf97808 */ /* 0x000fe20003000000 */
[----:B------:R-:W-:Y:S01]  /*a810*/  HMMA.16816.F32.BF16 R20, R12, R10, R20 ;  /* 0x0000000a0c14723c */ /* 0x000fe20000041814 */
[C---:B------:R-:W-:Y:S01]  /*a820*/  ISETP.GE.AND P5, PT, R18.reuse, R227, PT ;  /* 0x000000e31200720c */ /* 0x040fe20003fa6270 */
[----:B------:R-:W-:Y:S01]  /*a830*/  FFMA.FTZ R30, R219, -UR14, R30 ;  /* 0x8000000edb1e7c23 */ /* 0x000fe2000801001e */
[----:B------:R-:W-:Y:S01]  /*a840*/  ISETP.GE.AND P0, PT, R18, R225, PT ;  /* 0x000000e11200720c */ /* 0x000fe20003f06270 */
[----:B------:R-:W-:Y:S01]  /*a850*/  VIADD R10, R170, 0xffffff91 ;  /* 0xffffff91aa0a7836 */ /* 0x000fe20000000000 */
[----:B------:R-:W-:-:S02]  /*a860*/  ISETP.GE.AND P6, PT, R18, R226, PT ;  /* 0x000000e21200720c */ /* 0x000fc40003fc6270 */
[----:B------:R-:W-:Y:S02]  /*a870*/  I2FP.F32.S32 R29, R211 ;  /* 0x000000d3001d7245 */ /* 0x000fe40000201400 */
[----:B------:R-:W-:Y:S02]  /*a880*/  I2FP.F32.S32 R18, R222 ;  /* 0x000000de00127245 */ /* 0x000fe40000201400 */
[----:B------:R-:W-:Y:S01]  /*a890*/  FSEL R9, R30, -INF , P6 ;  /* 0xff8000001e097808 */ /* 0x000fe20003000000 */
[----:B------:R-:W-:Y:S01]  /*a8a0*/  FFMA.FTZ R24, R29, -UR14, R24 ;  /* 0x8000000e1d187c23 */ /* 0x000fe20008010018 */
[----:B------:R-:W-:Y:S01]  /*a8b0*/  FSEL R249, R249, -INF , !P5 ;  /* 0xff800000f9f97808 */ /* 0x000fe20006800000 */
[----:B------:R-:W-:Y:S01]  /*a8c0*/  FFMA.FTZ R18, R18, -UR14, R31 ;  /* 0x8000000e12127c23 */ /* 0x000fe2000801001f */
[C---:B------:R-:W-:Y:S01]  /*a8d0*/  ISETP.GE.AND P5, PT, R8.reuse, R228, PT ;  /* 0x000000e40800720c */ /* 0x040fe20003fa6270 */
[----:B------:R-:W1:Y:S01]  /*a8e0*/  LDSM.16.M88.4 R28, [R221+0xf000] ;  /* 0x00f00000dd1c783b */ /* 0x000e620000000200 */
[----:B---3--:R-:W-:Y:S01]  /*a8f0*/  HMMA.16816.F32.BF16 R192, R180, R172, R192 ;  /* 0x000000acb4c0723c */ /* 0x008fe200000418c0 */
[----:B------:R-:W-:Y:S01]  /*a900*/  ISETP.GE.AND P6, PT, R8, R227, PT ;  /* 0x000000e30800720c */ /* 0x000fe20003fc6270 */
[----:B------:R-:W-:-:S04]  /*a910*/  DEPBAR.LE SB0, 0x0 ;  /* 0x000080000000791a */ /* 0x000fc80000000000 */
[----:B------:R-:W-:Y:S02]  /*a920*/  FSEL R16, R16, -INF , P5 ;  /* 0xff80000010107808 */ /* 0x000fe40002800000 */
[----:B------:R-:W-:Y:S01]  /*a930*/  IABS R173, R210 ;  /* 0x000000d200ad7213 */ /* 0x000fe20000000000 */
[----:B------:R-:W-:Y:S01]  /*a940*/  HMMA.16816.F32.BF16 R188, R180, R174, R188 ;  /* 0x000000aeb4bc723c */ /* 0x000fe200000418bc */
[----:B------:R-:W-:Y:S02]  /*a950*/  FSEL R9, R9, -INF , !P0 ;  /* 0xff80000009097808 */ /* 0x000fe40004000000 */
[C---:B------:R-:W-:Y:S02]  /*a960*/  ISETP.GE.AND P0, PT, R8.reuse, R225, PT ;  /* 0x000000e10800720c */ /* 0x040fe40003f06270 */
[----:B------:R-:W-:Y:S02]  /*a970*/  ISETP.GE.AND P5, PT, R8, R226, PT ;  /* 0x000000e20800720c */ /* 0x000fe40003fa6270 */
[----:B------:R-:W-:-:S02]  /*a980*/  FSEL R8, R16, -INF , !P6 ;  /* 0xff80000010087808 */ /* 0x000fc40007000000 */
[----:B------:R-:W-:Y:S02]  /*a990*/  IABS R209, R209 ;  /* 0x000000d100d17213 */ /* 0x000fe40000000000 */
[----:B------:R-:W-:Y:S02]  /*a9a0*/  I2FP.F32.S32 R173, R173 ;  /* 0x000000ad00ad7245 */ /* 0x000fe40000201400 */
[----:B------:R-:W-:Y:S02]  /*a9b0*/  ISETP.GE.AND P6, PT, R32, R228, PT ;  /* 0x000000e42000720c */ /* 0x000fe40003fc6270 */
[----:B------:R-:W-:Y:S01]  /*a9c0*/  FSEL R18, R18, -INF , P5 ;  /* 0xff80000012127808 */ /* 0x000fe20002800000 */
[----:B------:R-:W-:Y:S01]  /*a9d0*/  FFMA.FTZ R26, R173, -UR14, R26 ;  /* 0x8000000ead1a7c23 */ /* 0x000fe2000801001a */
[----:B------:R-:W-:Y:S02]  /*a9e0*/  I2FP.F32.S32 R16, R209 ;  /* 0x000000d100107245 */ /* 0x000fe40000201400 */
[----:B------:R-:W-:-:S02]  /*a9f0*/  ISETP.GE.AND P5, PT, R32, R227, PT ;  /* 0x000000e32000720c */ /* 0x000fc40003fa6270 */
[----:B------:R-:W-:Y:S01]  /*aa00*/  FSEL R24, R24, -INF , P6 ;  /* 0xff80000018187808 */ /* 0x000fe20003000000 */
[----:B------:R-:W-:Y:S01]  /*aa10*/  FFMA.FTZ R16, R16, -UR14, R25 ;  /* 0x8000000e10107c23 */ /* 0x000fe20008010019 */
[----:B------:R-:W-:Y:S02]  /*aa20*/  IABS R199, R199 ;  /* 0x000000c700c77213 */ /* 0x000fe40000000000 */
[----:B------:R-:W-:Y:S02]  /*aa30*/  ISETP.GE.AND P6, PT, R32, R226, PT ;  /* 0x000000e22000720c */ /* 0x000fe40003fc6270 */
[----:B------:R-:W-:Y:S01]  /*aa40*/  IABS R208, R208 ;  /* 0x000000d000d07213 */ /* 0x000fe20000000000 */
[----:B------:R-:W-:Y:S01]  /*aa50*/  IMAD.MOV.U32 R11, RZ, RZ, R199 ;  /* 0x000000ffff0b7224 */ /* 0x000fe200078e00c7 */
[----:B------:R-:W-:Y:S01]  /*aa60*/  FSEL R251, R18, -INF , !P0 ;  /* 0xff80000012fb7808 */ /* 0x000fe20004000000 */
[----:B-1----:R-:W-:Y:S01]  /*aa70*/  HMMA.16816.F32.BF16 R192, R12, R28, R192 ;  /* 0x0000001c0cc0723c */ /* 0x002fe200000418c0 */
[----:B------:R-:W-:-:S02]  /*aa80*/  FSEL R245, R24, -INF , !P5 ;  /* 0xff80000018f57808 */ /* 0x000fc40006800000 */
[----:B------:R-:W-:Y:S02]  /*aa90*/  ISETP.GE.AND P0, PT, R32, R225, PT ;  /* 0x000000e12000720c */ /* 0x000fe40003f06270 */
[----:B------:R-:W-:Y:S02]  /*aaa0*/  ISETP.GE.AND P5, PT, R10, R228, PT ;  /* 0x000000e40a00720c */ /* 0x000fe40003fa6270 */
[----:B------:R-:W-:Y:S01]  /*aab0*/  FSEL R26, R26, -INF , P6 ;  /* 0xff8000001a1a7808 */ /* 0x000fe20003000000 */
[----:B------:R-:W-:Y:S01]  /*aac0*/  HMMA.16816.F32.BF16 R188, R12, R30, R188 ;  /* 0x0000001e0cbc723c */ /* 0x000fe200000418bc */
[----:B------:R-:W-:Y:S02]  /*aad0*/  I2FP.F32.S32 R18, R208 ;  /* 0x000000d000127245 */ /* 0x000fe40000201400 */
[----:B------:R-:W-:Y:S02]  /*aae0*/  FSEL R199, R26, -INF , !P0 ;  /* 0xff8000001ac77808 */ /* 0x000fe40004000000 */
[----:B------:R-:W-:Y:S01]  /*aaf0*/  FSEL R16, R16, -INF , P5 ;  /* 0xff80000010107808 */ /* 0x000fe20002800000 */
[----:B------:R-:W-:Y:S01]  /*ab00*/  FFMA.FTZ R18, R18, -UR14, R27 ;  /* 0x8000000e12127c23 */ /* 0x000fe2000801001b */
[----:B------:R-:W-:-:S02]  /*ab10*/  ISETP.GE.AND P6, PT, R10, R227, PT ;  /* 0x000000e30a00720c */ /* 0x000fc40003fc6270 */
[C---:B------:R-:W-:Y:S02]  /*ab20*/  ISETP.GE.AND P0, PT, R10.reuse, R225, PT ;  /* 0x000000e10a00720c */ /* 0x040fe40003f06270 */
[----:B------:R-:W-:Y:S02]  /*ab30*/  I2FP.F32.S32 R11, R11 ;  /* 0x0000000b000b7245 */ /* 0x000fe40000201400 */
[----:B------:R-:W-:Y:S01]  /*ab40*/  ISETP.GE.AND P5, PT, R10, R226, PT ;  /* 0x000000e20a00720c */ /* 0x000fe20003fa6270 */
[----:B------:R-:W-:Y:S01]  /*ab50*/  VIADD R10, R170, 0xffffff98 ;  /* 0xffffff98aa0a7836 */ /* 0x000fe20000000000 */
[----:B------:R-:W-:Y:S01]  /*ab60*/  IABS R207, R207 ;  /* 0x000000cf00cf7213 */ /* 0x000fe20000000000 */
[----:B------:R-:W-:Y:S01]  /*ab70*/  FFMA.FTZ R11, R11, -UR14, R20 ;  /* 0x8000000e0b0b7c23 */ /* 0x000fe20008010014 */
[----:B------:R-:W-:Y:S02]  /*ab80*/  FSEL R239, R16, -INF , !P6 ;  /* 0xff80000010ef7808 */ /* 0x000fe40007000000 */
[----:B------:R-:W-:-:S02]  /*ab90*/  ISETP.GE.AND P6, PT, R10, R228, PT ;  /* 0x000000e40a00720c */ /* 0x000fc40003fc6270 */
[----:B------:R-:W-:Y:S02]  /*aba0*/  FSEL R18, R18, -INF , P5 ;  /* 0xff80000012127808 */ /* 0x000fe40002800000 */
[----:B------:R-:W-:Y:S02]  /*abb0*/  IABS R197, R197 ;  /* 0x000000c500c57213 */ /* 0x000fe40000000000 */
        /* <DEDUP_REMOVED lines=11> */
[----:B------:R-:W-:Y:S02]  /*ac70*/  IABS R206, R206 ;  /* 0x000000ce00ce7213 */ /* 0x000fe40000000000 */
[----:B------:R-:W-:Y:S01]  /*ac80*/  FSEL R197, R11, -INF , !P5 ;  /* 0xff8000000bc57808 */ /* 0x000fe20006800000 */
[----:B------:R-:W-:Y:S01]  /*ac90*/  IMAD.MOV.U32 R11, RZ, RZ, R201 ;  /* 0x000000ffff0b7224 */ /* 0x000fe200078e00c9 */
[----:B------:R-:W-:-:S02]  /*aca0*/  ISETP.GE.AND P5, PT, R10, R228, PT ;  /* 0x000000e40a00720c */ /* 0x000fc40003fa6270 */
[----:B------:R-:W-:Y:S02]  /*acb0*/  FSEL R22, R22, -INF , P6 ;  /* 0xff80000016167808 */ /* 0x000fe40003000000 */
[----:B------:R-:W-:Y:S02]  /*acc0*/  I2FP.F32.S32 R18, R206 ;  /* 0x000000ce00127245 */ /* 0x000fe40000201400 */
[----:B------:R-:W-:Y:S02]  /*acd0*/  FSEL R201, R22, -INF , !P0 ;  /* 0xff80000016c97808 */ /* 0x000fe40004000000 */
[----:B------:R-:W-:Y:S01]  /*ace0*/  FSEL R16, R16, -INF , P5 ;  /* 0xff80000010107808 */ /* 0x000fe20002800000 */
[----:B------:R-:W-:Y:S01]  /*acf0*/  FFMA.FTZ R18, R18, -UR14, R23 ;  /* 0x8000000e12127c23 */ /* 0x000fe20008010017 */
[----:B------:R-:W-:Y:S02]  /*ad00*/  IABS R167, R167 ;  /* 0x000000a700a77213 */ /* 0x000fe40000000000 */
[----:B------:R-:W-:-:S02]  /*ad10*/  ISETP.GE.AND P6, PT, R10, R227, PT ;  /* 0x000000e30a00720c */ /* 0x000fc40003fc6270 */
[C---:B------:R-:W-:Y:S01]  /*ad20*/  ISETP.GE.AND P0, PT, R10.reuse, R225, PT ;  /* 0x000000e10a00720c */ /* 0x040fe20003f06270 */
[----:B------:R-:W-:Y:S01]  /*ad30*/  IMAD.MOV.U32 R21, RZ, RZ, R167 ;  /* 0x000000ffff157224 */ /* 0x000fe200078e00a7 */
[----:B------:R-:W-:Y:S02]  /*ad40*/  I2FP.F32.S32 R11, R11 ;  /* 0x0000000b000b7245 */ /* 0x000fe40000201400 */
[----:B------:R-:W-:Y:S01]  /*ad50*/  ISETP.GE.AND P5, PT, R10, R226, PT ;  /* 0x000000e20a00720c */ /* 0x000fe20003fa6270 */
[----:B------:R-:W-:Y:S01]  /*ad60*/  VIADD R10, R170, 0xffffffa0 ;  /* 0xffffffa0aa0a7836 */ /* 0x000fe20000000000 */
[----:B------:R-:W-:Y:S01]  /*ad70*/  FSEL R235, R16, -INF , !P6 ;  /* 0xff80000010eb7808 */ /* 0x000fe20007000000 */
[----:B------:R-:W-:Y:S01]  /*ad80*/  FFMA.FTZ R11, R11, -UR14, R192 ;  /* 0x8000000e0b0b7c23 */ /* 0x000fe200080100c0 */
[----:B------:R-:W-:Y:S02]  /*ad90*/  FSEL R18, R18, -INF , P5 ;  /* 0xff80000012127808 */ /* 0x000fe40002800000 */
[----:B------:R-:W-:-:S02]  /*ada0*/  ISETP.GE.AND P6, PT, R10, R228, PT ;  /* 0x000000e40a00720c */ /* 0x000fc40003fc6270 */
[----:B------:R-:W-:Y:S02]  /*adb0*/  IABS R205, R205 ;  /* 0x000000cd00cd7213 */ /* 0x000fe40000000000 */
[----:B------:R-:W-:Y:S02]  /*adc0*/  I2FP.F32.S32 R21, R21 ;  /* 0x0000001500157245 */ /* 0x000fe40000201400 */
[----:B------:R-:W-:Y:S02]  /*add0*/  FSEL R167, R18, -INF , !P0 ;  /* 0xff80000012a77808 */ /* 0x000fe40004000000 */
[----:B------:R-:W-:Y:S01]  /*ade0*/  FSEL R11, R11, -INF , P6 ;  /* 0xff8000000b0b7808 */ /* 0x000fe20003000000 */
[----:B------:R-:W-:Y:S01]  /*adf0*/  FFMA.FTZ R21, R21, -UR14, R194 ;  /* 0x8000000e15157c23 */ /* 0x000fe200080100c2 */
[C---:B------:R-:W-:Y:S02]  /*ae00*/  ISETP.GE.AND P5, PT, R10.reuse, R227, PT ;  /* 0x000000e30a00720c */ /* 0x040fe40003fa6270 */
[----:B------:R-:W-:-:S02]  /*ae10*/  ISETP.GE.AND P0, PT, R10, R225, PT ;  /* 0x000000e10a00720c */ /* 0x000fc40003f06270 */
[----:B------:R-:W-:Y:S02]  /*ae20*/  I2FP.F32.S32 R16, R205 ;  /* 0x000000cd00107245 */ /* 0x000fe40000201400 */
[----:B------:R-:W-:Y:S01]  /*ae30*/  ISETP.GE.AND P6, PT, R10, R226, PT ;  /* 0x000000e20a00720c */ /* 0x000fe20003fc6270 */
[----:B------:R-:W-:Y:S01]  /*ae40*/  VIADD R10, R170, 0xffffffa1 ;  /* 0xffffffa1aa0a7836 */ /* 0x000fe20000000000 */
[----:B------:R-:W-:Y:S01]  /*ae50*/  FSEL R221, R11, -INF , !P5 ;  /* 0xff8000000bdd7808 */ /* 0x000fe20006800000 */
[----:B------:R-:W-:Y:S01]  /*ae60*/  FFMA.FTZ R16, R16, -UR14, R193 ;  /* 0x8000000e10107c23 */ /* 0x000fe200080100c1 */
[----:B------:R-:W-:Y:S02]  /*ae70*/  IABS R204, R204 ;  /* 0x000000cc00cc7213 */ /* 0x000fe40000000000 */
[----:B------:R-:W-:Y:S02]  /*ae80*/  ISETP.GE.AND P5, PT, R10, R228, PT ;  /* 0x000000e40a00720c */ /* 0x000fe40003fa6270 */
[----:B------:R-:W-:-:S02]  /*ae90*/  IABS R203, R203 ;  /* 0x000000cb00cb7213 */ /* 0x000fc40000000000 */
[----:B------:R-:W-:Y:S02]  /*aea0*/  FSEL R21, R21, -INF , P6 ;  /* 0xff80000015157808 */ /* 0x000fe40003000000 */
[----:B------:R-:W-:Y:S02]  /*aeb0*/  I2FP.F32.S32 R204, R204 ;  /* 0x000000cc00cc7245 */ /* 0x000fe40000201400 */
[----:B------:R-:W-:Y:S02]  /*aec0*/  IABS R171, R171 ;  /* 0x000000ab00ab7213 */ /* 0x000fe40000000000 */
[----:B------:R-:W-:Y:S01]  /*aed0*/  I2FP.F32.S32 R203, R203 ;  /* 0x000000cb00cb7245 */ /* 0x000fe20000201400 */
[----:B------:R-:W-:Y:S01]  /*aee0*/  FFMA.FTZ R195, R204, -UR14, R195 ;  /* 0x8000000eccc37c23 */ /* 0x000fe200080100c3 */
[----:B------:R-:W-:Y:S01]  /*aef0*/  FSEL R211, R16, -INF , P5 ;  /* 0xff80000010d37808 */ /* 0x000fe20002800000 */
[----:B------:R-:W-:Y:S01]  /*af00*/  VIADD R16, R170, 0xffffffa8 ;  /* 0xffffffa8aa107836 */ /* 0x000fe20000000000 */
[----:B------:R-:W-:Y:S01]  /*af10*/  ISETP.GE.AND P6, PT, R10, R227, PT ;  /* 0x000000e30a00720c */ /* 0x000fe20003fc6270 */
[----:B------:R-:W-:Y:S01]  /*af20*/  FFMA.FTZ R188, R203, -UR14, R188 ;  /* 0x8000000ecbbc7c23 */ /* 0x000fe200080100bc */
[----:B------:R-:W-:-:S02]  /*af30*/  IABS R202, R202 ;  /* 0x000000ca00ca7213 */ /* 0x000fc40000000000 */
[----:B------:R-:W-:Y:S02]  /*af40*/  FSEL R209, R21, -INF , !P0 ;  /* 0xff80000015d17808 */ /* 0x000fe40004000000 */
[C---:B------:R-:W-:Y:S02]  /*af50*/  ISETP.GE.AND P0, PT, R10.reuse, R225, PT ;  /* 0x000000e10a00720c */ /* 0x040fe40003f06270 */
[----:B------:R-:W-:Y:S01]  /*af60*/  ISETP.GE.AND P5, PT, R10, R226, PT ;  /* 0x000000e20a00720c */ /* 0x000fe20003fa6270 */
[----:B------:R-:W-:Y:S01]  /*af70*/  IMAD.MOV.U32 R10, RZ, RZ, R171 ;  /* 0x000000ffff0a7224 */ /* 0x000fe200078e00ab */
[----:B------:R-:W-:Y:S02]  /*af80*/  FSEL R211, R211, -INF , !P6 ;  /* 0xff800000d3d37808 */ /* 0x000fe40007000000 */
[----:B------:R-:W-:Y:S02]  /*af90*/  I2FP.F32.S32 R11, R202 ;  /* 0x000000ca000b7245 */ /* 0x000fe40000201400 */
[----:B------:R-:W-:-:S02]  /*afa0*/  ISETP.GE.AND P6, PT, R16, R228, PT ;  /* 0x000000e41000720c */ /* 0x000fc40003fc6270 */
[----:B------:R-:W-:Y:S01]  /*afb0*/  FSEL R195, R195, -INF , P5 ;  /* 0xff800000c3c37808 */ /* 0x000fe20002800000 */
[----:B------:R-:W-:Y:S01]  /*afc0*/  FFMA.FTZ R11, R11, -UR14, R190 ;  /* 0x8000000e0b0b7c23 */ /* 0x000fe200080100be */
[----:B------:R-:W-:Y:S02]  /*afd0*/  I2FP.F32.S32 R10, R10 ;  /* 0x0000000a000a7245 */ /* 0x000fe40000201400 */
[----:B------:R-:W-:Y:S02]  /*afe0*/  ISETP.GE.AND P5, PT, R16, R227, PT ;  /* 0x000000e31000720c */ /* 0x000fe40003fa6270 */
[----:B------:R-:W-:Y:S01]  /*aff0*/  FSEL R223, R188, -INF , P6 ;  /* 0xff800000bcdf7808 */ /* 0x000fe20003000000 */
[----:B------:R-:W-:Y:S01]  /*b000*/  FFMA.FTZ R10, R10, -UR14, R189 ;  /* 0x8000000e0a0a7c23 */ /* 0x000fe200080100bd */
[----:B------:R-:W-:Y:S02]  /*b010*/  ISETP.GE.AND P6, PT, R16, R226, PT ;  /* 0x000000e21000720c */ /* 0x000fe40003fc6270 */
[----:B------:R-:W-:-:S02]  /*b020*/  IABS R200, R200 ;  /* 0x000000c800c87213 */ /* 0x000fc40000000000 */
[----:B------:R-:W-:Y:S02]  /*b030*/  FSEL R171, R195, -INF , !P0 ;  /* 0xff800000c3ab7808 */ /* 0x000fe40004000000 */
[----:B------:R-:W-:Y:S02]  /*b040*/  FSEL R223, R223, -INF , !P5 ;  /* 0xff800000dfdf7808 */ /* 0x000fe40006800000 */
[----:B------:R-:W-:Y:S02]  /*b050*/  ISETP.GE.AND P0, PT, R16, R225, PT ;  /* 0x000000e11000720c */ /* 0x000fe40003f06270 */
[----:B------:R-:W-:Y:S02]  /*b060*/  ISETP.GE.AND P5, PT, R4, R228, PT ;  /* 0x000000e40400720c */ /* 0x000fe40003fa6270 */
[----:B------:R-:W-:Y:S02]  /*b070*/  FSEL R11, R11, -INF , P6 ;  /* 0xff8000000b0b7808 */ /* 0x000fe40003000000 */
[----:B------:R-:W-:-:S02]  /*b080*/  IABS R198, R198 ;  /* 0x000000c600c67213 */ /* 0x000fc40000000000 */
[----:B------:R-:W-:Y:S02]  /*b090*/  I2FP.F32.S32 R200, R200 ;  /* 0x000000c800c87245 */ /* 0x000fe40000201400 */
[----:B------:R-:W-:Y:S02]  /*b0a0*/  FSEL R207, R11, -INF , !P0 ;  /* 0xff8000000bcf7808 */ /* 0x000fe40004000000 */
[----:B------:R-:W-:Y:S01]  /*b0b0*/  FSEL R10, R10, -INF , P5 ;  /* 0xff8000000a0a7808 */ /* 0x000fe20002800000 */
[----:B------:R-:W-:Y:S01]  /*b0c0*/  FFMA.FTZ R191, R200, -UR14, R191 ;  /* 0x8000000ec8bf7c23 */ /* 0x000fe200080100bf */
[C---:B------:R-:W-:Y:S02]  /*b0d0*/  ISETP.GE.AND P6, PT, R4.reuse, R227, PT ;  /* 0x000000e30400720c */ /* 0x040fe40003fc6270 */
[----:B------:R-:W-:Y:S02]  /*b0e0*/  ISETP.GE.AND P0, PT, R4, R225, PT ;  /* 0x000000e10400720c */ /* 0x000fe40003f06270 */
[----:B------:R-:W-:-:S02]  /*b0f0*/  I2FP.F32.S32 R5, R198 ;  /* 0x000000c600057245 */ /* 0x000fc40000201400 */
[----:B------:R-:W-:Y:S01]  /*b100*/  ISETP.GE.AND P5, PT, R4, R226, PT ;  /* 0x000000e20400720c */ /* 0x000fe20003fa6270 */
[----:B------:R-:W-:Y:S01]  /*b110*/  VIADD R4, R170, 0xffffffb0 ;  /* 0xffffffb0aa047836 */ /* 0x000fe20000000000 */
[----:B------:R-:W-:Y:S01]  /*b120*/  FSEL R219, R10, -INF , !P6 ;  /* 0xff8000000adb7808 */ /* 0x000fe20007000000 */
[----:B------:R-:W-:Y:S01]  /*b130*/  FFMA.FTZ R5, R5, -UR14, R184 ;  /* 0x8000000e05057c23 */ /* 0x000fe200080100b8 */
[----:B------:R-:W-:Y:S02]  /*b140*/  FSEL R169, R191, -INF , P5 ;  /* 0xff800000bfa97808 */ /* 0x000fe40002800000 */
[----:B------:R-:W-:Y:S02]  /*b150*/  ISETP.GE.AND P6, PT, R4, R228, PT ;  /* 0x000000e40400720c */ /* 0x000fe40003fc6270 */
[----:B------:R-:W-:Y:S02]  /*b160*/  IABS R179, R179 ;  /* 0x000000b300b37213 */ /* 0x000fe40000000000 */
[----:B------:R-:W-:-:S02]  /*b170*/  IABS R196, R196 ;  /* 0x000000c400c47213 */ /* 0x000fc40000000000 */
[----:B------:R-:W-:Y:S02]  /*b180*/  FSEL R169, R169, -INF , !P0 ;  /* 0xff800000a9a97808 */ /* 0x000fe40004000000 */
[----:B------:R-:W-:Y:S02]  /*b190*/  FSEL R5, R5, -INF , P6 ;  /* 0xff80000005057808 */ /* 0x000fe40003000000 */
[C---:B------:R-:W-:Y:S02]  /*b1a0*/  ISETP.GE.AND P5, PT, R4.reuse, R227, PT ;  /* 0x000000e30400720c */ /* 0x040fe40003fa6270 */
[C---:B------:R-:W-:Y:S02]  /*b1b0*/  ISETP.GE.AND P0, PT, R4.reuse, R225, PT ;  /* 0x000000e10400720c */ /* 0x040fe40003f06270 */
[----:B------:R-:W-:Y:S02]  /*b1c0*/  I2FP.F32.S32 R10, R179 ;  /* 0x000000b3000a7245 */ /* 0x000fe40000201400 */
[----:B------:R-:W-:Y:S01]  /*b1d0*/  I2FP.F32.S32 R11, R196 ;  /* 0x000000c4000b7245 */ /* 0x000fe20000201400 */
[----:B------:R-:W-:Y:S01]  /*b1e0*/  BAR.SYNC.DEFER_BLOCKING 0x0 ;  /* 0x0000000000007b1d */ /* 0x000fe20000010000 */
[----:B------:R-:W-:Y:S01]  /*b1f0*/  ISETP.GE.AND P6, PT, R4, R226, PT ;  /* 0x000000e20400720c */ /* 0x000fe20003fc6270 */
[----:B------:R-:W-:Y:S01]  /*b200*/  VIADD R4, R170, 0xffffffb1 ;  /* 0xffffffb1aa047836 */ /* 0x000fe20000000000 */
[----:B------:R-:W-:Y:S01]  /*b210*/  IABS R6, R6 ;  /* 0x0000000600067213 */ /* 0x000fe20000000000 */
[----:B------:R-:W-:Y:S01]  /*b220*/  FFMA.FTZ R11, R11, -UR14, R186 ;  /* 0x8000000e0b0b7c23 */ /* 0x000fe200080100ba */
[----:B------:R-:W-:Y:S01]  /*b230*/  FFMA.FTZ R10, R10, -UR14, R185 ;  /* 0x8000000e0a0a7c23 */ /* 0x000fe200080100b9 */
[----:B------:R-:W-:Y:S01]  /*b240*/  FSEL R203, R5, -INF , !P5 ;  /* 0xff80000005cb7808 */ /* 0x000fe20006800000 */
[----:B------:R-:W-:Y:S01]  /*b250*/  VIADD R170, R170, 0xffffffb9 ;  /* 0xffffffb9aaaa7836 */ /* 0x000fe20000000000 */
[----:B------:R-:W-:-:S02]  /*b260*/  I2FP.F32.S32 R6, R6 ;  /* 0x0000000600067245 */ /* 0x000fc40000201400 */
[----:B------:R-:W-:Y:S02]  /*b270*/  ISETP.GE.AND P5, PT, R4, R228, PT ;  /* 0x000000e40400720c */ /* 0x000fe40003fa6270 */
[----:B------:R-:W-:Y:S01]  /*b280*/  IABS R178, R178 ;  /* 0x000000b200b27213 */ /* 0x000fe20000000000 */
[----:B------:R-:W-:Y:S01]  /*b290*/  FFMA.FTZ R6, R6, -UR14, R187 ;  /* 0x8000000e06067c23 */ /* 0x000fe200080100bb */
[----:B------:R-:W-:Y:S02]  /*b2a0*/  FSEL R11, R11, -INF , P6 ;  /* 0xff8000000b0b7808 */ /* 0x000fe40003000000 */
[----:B------:R-:W-:Y:S02]  /*b2b0*/  IABS R166, R166 ;  /* 0x000000a600a67213 */ /* 0x000fe40000000000 */
[----:B------:R-:W-:Y:S02]  /*b2c0*/  FSEL R10, R10, -INF , P5 ;  /* 0xff8000000a0a7808 */ /* 0x000fe40002800000 */
[----:B------:R-:W-:-:S02]  /*b2d0*/  ISETP.GE.AND P5, PT, R4, R226, PT ;  /* 0x000000e20400720c */ /* 0x000fc40003fa6270 */
[----:B------:R-:W-:Y:S02]  /*b2e0*/  I2FP.F32.S32 R178, R178 ;  /* 0x000000b200b27245 */ /* 0x000fe40000201400 */
[----:B------:R-:W-:Y:S02]  /*b2f0*/  FSEL R179, R11, -INF , !P0 ;  /* 0xff8000000bb37808 */ /* 0x000fe40004000000 */
[----:B------:R-:W-:Y:S01]  /*b300*/  I2FP.F32.S32 R166, R166 ;  /* 0x000000a600a67245 */ /* 0x000fe20000201400 */
[----:B------:R-:W-:Y:S01]  /*b310*/  FFMA.FTZ R17, R178, -UR14, R17 ;  /* 0x8000000eb2117c23 */ /* 0x000fe20008010011 */
[----:B------:R-:W-:Y:S02]  /*b320*/  ISETP.GE.AND P0, PT, R4, R225, PT ;  /* 0x000000e10400720c */ /* 0x000fe40003f06270 */
[----:B------:R-:W-:Y:S01]  /*b330*/  FSEL R6, R6, -INF , P5 ;  /* 0xff80000006067808 */ /* 0x000fe20002800000 */
[----:B------:R-:W-:Y:S01]  /*b340*/  FFMA.FTZ R19, R166, -UR14, R19 ;  /* 0x8000000ea6137c23 */ /* 0x000fe20008010013 */
[----:B------:R-:W-:-:S02]  /*b350*/  ISETP.GE.AND P6, PT, R4, R227, PT ;  /* 0x000000e30400720c */ /* 0x000fc40003fc6270 */
[----:B------:R-:W-:Y:S02]  /*b360*/  ISETP.GE.AND P5, PT, R170, R228, PT ;  /* 0x000000e4aa00720c */ /* 0x000fe40003fa6270 */
[----:B------:R-:W-:Y:S02]  /*b370*/  FSEL R175, R6, -INF , !P0 ;  /* 0xff80000006af7808 */ /* 0x000fe40004000000 */
[----:B------:R-:W-:Y:S02]  /*b380*/  ISETP.GE.AND P0, PT, R170, R226, PT ;  /* 0x000000e2aa00720c */ /* 0x000fe40003f06270 */
[----:B------:R-:W-:Y:S02]  /*b390*/  FSEL R205, R10, -INF , !P6 ;  /* 0xff8000000acd7808 */ /* 0x000fe40007000000 */
[----:B------:R-:W-:Y:S02]  /*b3a0*/  FSEL R17, R17, -INF , P5 ;  /* 0xff80000011117808 */ /* 0x000fe40002800000 */
[----:B------:R-:W-:-:S02]  /*b3b0*/  ISETP.GE.AND P6, PT, R170, R227, PT ;  /* 0x000000e3aa00720c */ /* 0x000fc40003fc6270 */
[----:B------:R-:W-:Y:S02]  /*b3c0*/  ISETP.GE.AND P5, PT, R170, R225, PT ;  /* 0x000000e1aa00720c */ /* 0x000fe40003fa6270 */
[----:B------:R-:W-:Y:S02]  /*b3d0*/  FSEL R19, R19, -INF , P0 ;  /* 0xff80000013137808 */ /* 0x000fe40000000000 */
[----:B------:R-:W-:Y:S02]  /*b3e0*/  FSEL R178, R17, -INF , !P6 ;  /* 0xff80000011b27808 */ /* 0x000fe40007000000 */
[----:B------:R-:W-:Y:S01]  /*b3f0*/  FSEL R173, R19, -INF , !P5 ;  /* 0xff80000013ad7808 */ /* 0x000fe20006800000 */
[----:B------:R-:W-:Y:S06]  /*b400*/  BRA.U !UP0, `(.L_x_6476) ;  /* 0x0000000908a87547 */ /* 0x000fec000b800000 */
[----:B------:R-:W-:Y:S05]  /*b410*/  BRA.U !UP1, `(.L_x_6477) ;  /* 0x0000000509047547 */ /* 0x000fea000b800000 */
[----:B------:R-:W1:Y:S01]  /*b420*/  LDC R6, c[0x0][0x4f0] ;  /* 0x00013c00ff067b82 */ /* 0x000e620000000800 */
[----:B------:R-:W-:Y:S02]  /*b430*/  UIADD3 UR4, UPT, UPT, UR24, -0x1, URZ ;  /* 0xffffffff18047890 */ /* 0x000fe4000fffe0ff */
[----:B------:R-:W-:Y:S02]  /*b440*/  USHF.L.U32 UR6, UR29, 0x6, URZ ;  /* 0x000000061d067899 */ /* 0x000fe400080006ff */
[----:B------:R-:W-:-:S04]  /*b450*/  USHF.L.U32 UR4, UR4, 0x6, URZ ;  /* 0x0000000604047899 */ /* 0x000fc800080006ff */
[----:B------:R-:W-:Y:S01]  /*b460*/  MOV R11, UR6 ;  /* 0x00000006000b7c02 */ /* 0x000fe20008000f00 */
[----:B------:R-:W-:-:S03]  /*b470*/  UIADD3 UR4, UPT, UPT, UR4, -0x80, URZ ;  /* 0xffffff8004047890 */ /* 0x000fc6000fffe0ff */
[----:B------:R-:W-:Y:S02]  /*b480*/  IABS R11, R11 ;  /* 0x0000000b000b7213 */ /* 0x000fe40000000000 */
[----:B-1----:R-:W-:-:S04]  /*b490*/  IABS R5, R6 ;  /* 0x0000000600057213 */ /* 0x002fc80000000000 */
[----:B------:R-:W1:Y:S08]  /*b4a0*/  I2F.RP R10, R5 ;  /* 0x00000005000a7306 */ /* 0x000e700000209400 */
[----:B-1----:R-:W1:Y:S02]  /*b4b0*/  MUFU.RCP R12, R10 ;  /* 0x0000000a000c7308 */ /* 0x002e640000001000 */
[----:B-1----:R-:W-:-:S02]  /*b4c0*/  VIADD R12, R12, 0xffffffe ;  /* 0x0ffffffe0c0c7836 */ /* 0x002fc40000000000 */
[----:B------:R-:W-:-:S04]  /*b4d0*/  IMAD.U32 R10, RZ, RZ, UR4 ;  /* 0x00000004ff0a7e24 */ /* 0x000fc8000f8e00ff */
[----:B------:R-:W1:Y:S01]  /*b4e0*/  F2I.FTZ.U32.TRUNC.NTZ R13, R12 ;  /* 0x0000000c000d7305 */ /* 0x000e62000021f000 */
[----:B------:R-:W-:Y:S01]  /*b4f0*/  IABS R10, R10 ;  /* 0x0000000a000a7213 */ /* 0x000fe20000000000 */
        /* <DEDUP_REMOVED lines=10> */
[----:B------:R-:W-:-:S05]  /*b5a0*/  IMAD R10, R5, R11, R10 ;  /* 0x0000000b050a7224 */ /* 0x000fca00078e020a */
[----:B------:R-:W-:-:S07]  /*b5b0*/  ISETP.GT.U32.AND P6, PT, R5, R10, PT ;  /* 0x0000000a0500720c */ /* 0x000fce0003fc4070 */
[----:B------:R-:W-:Y:S02]  /*b5c0*/  @!P0 IMAD.IADD R12, R12, 0x1, -R5 ;  /* 0x000000010c0c8824 */ /* 0x000fe400078e0a05 */
[----:B------:R-:W-:-:S03]  /*b5d0*/  @!P0 VIADD R13, R13, 0x1 ;  /* 0x000000010d0d8836 */ /* 0x000fc60000000000 */
[-C--:B------:R-:W-:Y:S01]  /*b5e0*/  ISETP.GE.U32.AND P5, PT, R12, R5.reuse, PT ;  /* 0x000000050c00720c */ /* 0x080fe20003fa6070 */
[----:B------:R-:W-:Y:S01]  /*b5f0*/  @!P6 VIADD R4, R4, 0x1 ;  /* 0x000000010404e836 */ /* 0x000fe20000000000 */
[----:B------:R-:W-:-:S04]  /*b600*/  @!P6 IADD3 R10, PT, PT, R10, -R5, RZ ;  /* 0x800000050a0ae210 */ /* 0x000fc80007ffe0ff */
[----:B------:R-:W-:Y:S02]  /*b610*/  ISETP.GE.U32.AND P0, PT, R10, R5, PT ;  /* 0x000000050a00720c */ /* 0x000fe40003f06070 */
[C---:B------:R-:W-:Y:S02]  /*b620*/  LOP3.LUT R5, R6.reuse, UR4, RZ, 0x3c, !PT ;  /* 0x0000000406057c12 */ /* 0x040fe4000f8e3cff */
[----:B------:R-:W-:Y:S01]  /*b630*/  LOP3.LUT R10, R6, UR6, RZ, 0x3c, !PT ;  /* 0x00000006060a7c12 */ /* 0x000fe2000f8e3cff */
[----:B------:R-:W1:Y:S02]  /*b640*/  LDCU.64 UR6, c[0x0][0x3a0] ;  /* 0x00007400ff0677ac */ /* 0x000e640008000a00 */
[----:B------:R-:W-:Y:S02]  /*b650*/  @P5 IADD3 R13, PT, PT, R13, 0x1, RZ ;  /* 0x000000010d0d5810 */ /* 0x000fe40007ffe0ff */
[----:B------:R-:W-:Y:S02]  /*b660*/  ISETP.GE.AND P5, PT, R5, RZ, PT ;  /* 0x000000ff0500720c */ /* 0x000fe40003fa6270 */
[----:B------:R-:W-:-:S02]  /*b670*/  ISETP.GE.AND P6, PT, R10, RZ, PT ;  /* 0x000000ff0a00720c */ /* 0x000fc40003fc6270 */
[----:B------:R-:W-:Y:S02]  /*b680*/  @P0 IADD3 R4, PT, PT, R4, 0x1, RZ ;  /* 0x0000000104040810 */ /* 0x000fe40007ffe0ff */
[----:B------:R-:W-:Y:S02]  /*b690*/  ISETP.NE.AND P0, PT, R6, RZ, PT ;  /* 0x000000ff0600720c */ /* 0x000fe40003f05270 */
        /* <DEDUP_REMOVED lines=25> */
.L_x_6477:
[----:B------:R-:W-:Y:S01]  /*b830*/  UMOV UR6, URZ ;  /* 0x000000ff00067c82 */ /* 0x000fe20008000000 */
[----:B------:R-:W-:Y:S01]  /*b840*/  USHF.L.U32 UR4, UR10, 0x6, URZ ;  /* 0x000000060a047899 */ /* 0x000fe200080006ff */
[----:B------:R-:W-:-:S05]  /*b850*/  IADD3 R5, P0, PT, RZ, -UR6, RZ ;  /* 0x80000006ff057c10 */ /* 0x000fca000ff1e0ff */
[----:B------:R-:W-:-:S05]  /*b860*/  IMAD.X R4, RZ, RZ, ~UR4, P0 ;  /* 0x80000004ff047e24 */ /* 0x000fca00080e06ff */
[----:B------:R-:W-:-:S04]  /*b870*/  SHF.R.S64 R5, R5, 0x1f, R4 ;  /* 0x0000001f05057819 */ /* 0x000fc80000001004 */
[----:B------:R-:W-:-:S04]  /*b880*/  IADD3 R230, P0, PT, R5, R230, RZ ;  /* 0x000000e605e67210 */ /* 0x000fc80007f1e0ff */
[----:B------:R-:W-:-:S09]  /*b890*/  LEA.HI.X.SX32 R229, R4, R229, 0x1, P0 ;  /* 0x000000e504e57211 */ /* 0x000fd200000f0eff */
.L_x_6478:
[----:B------:R-:W-:Y:S01]  /*b8a0*/  @!P4 IMAD.MOV.U32 R4, RZ, RZ, R230 ;  /* 0x000000ffff04c224 */ /* 0x000fe200078e00e6 */
[----:B------:R-:W-:Y:S01]  /*b8b0*/  USHF.L.U32 UR4, UR10, 0x5, URZ ;  /* 0x000000050a047899 */ /* 0x000fe200080006ff */
[--C-:B------:R-:W-:Y:S01]  /*b8c0*/  @!P4 IMAD.MOV.U32 R5, RZ, RZ, R229.reuse ;  /* 0x000000ffff05c224 */ /* 0x100fe200078e00e5 */
[----:B------:R-:W-:Y:S01]  /*b8d0*/  USHF.L.U64.HI UR10, UR10, 0x5, UR11 ;  /* 0x000000050a0a7899 */ /* 0x000fe2000801020b */
[----:B------:R-:W-:Y:S01]  /*b8e0*/  @!P2 MOV R10, R230 ;  /* 0x000000e6000aa202 */ /* 0x000fe20000000f00 */
[----:B------:R-:W-:Y:S02]  /*b8f0*/  @!P2 IMAD.MOV.U32 R11, RZ, RZ, R229 ;  /* 0x000000ffff0ba224 */ /* 0x000fe400078e00e5 */
[----:B------:R-:W-:Y:S01]  /*b900*/  @!PT LDS RZ, [RZ] ;  /* 0x00000000fffff984 */ /* 0x000fe20000000800 */
[----:B------:R-:W-:Y:S01]  /*b910*/  @!PT LDS RZ, [RZ] ;  /* 0x00000000fffff984 */ /* 0x000fe20000000800 */
[----:B------:R-:W-:Y:S01]  /*b920*/  @!PT LDS RZ, [RZ] ;  /* 0x00000000fffff984 */ /* 0x000fe20000000800 */
[----:B------:R1:W-:Y:S01]  /*b930*/  @!P4 LDGSTS.E.BYPASS.LTC128B.128 [R220+0x8000], desc[UR22][R4.64] ;  /* 0x0800000004dccfae */ /* 0x0003e2000b981a16 */
[----:B------:R-:W-:-:S03]  /*b940*/  IADD3 R16, P0, PT, R230, UR4, RZ ;  /* 0x00000004e6107c10 */ /* 0x000fc6000ff1e0ff */
[----:B------:R2:W-:Y:S01]  /*b950*/  @P4 STS.128 [R220+0x8000], RZ ;  /* 0x008000ffdc004388 */ /* 0x0005e20000000c00 */
[----:B------:R-:W-:Y:S02]  /*b960*/  IADD3.X R17, PT, PT, R229, UR10, RZ, P0, !PT ;  /* 0x0000000ae5117c10 */ /* 0x000fe400087fe4ff */
[----:B------:R-:W-:-:S04]  /*b970*/  IADD3 R14, P0, PT, R16, UR4, RZ ;  /* 0x00000004100e7c10 */ /* 0x000fc8000ff1e0ff */
[----:B------:R-:W-:Y:S02]  /*b980*/  IADD3.X R15, PT, PT, R17, UR10, RZ, P0, !PT ;  /* 0x0000000a110f7c10 */ /* 0x000fe400087fe4ff */
[----:B------:R-:W-:-:S04]  /*b990*/  IADD3 R12, P0, PT, R14, UR4, RZ ;  /* 0x000000040e0c7c10 */ /* 0x000fc8000ff1e0ff */
[----:B------:R-:W-:Y:S01]  /*b9a0*/  IADD3.X R13, PT, PT, R15, UR10, RZ, P0, !PT ;  /* 0x0000000a0f0d7c10 */ /* 0x000fe200087fe4ff */
[----:B-1----:R-:W-:Y:S02]  /*b9b0*/  @!P3 IMAD.MOV.U32 R4, RZ, RZ, R230 ;  /* 0x000000ffff04b224 */ /* 0x002fe400078e00e6 */
[----:B------:R-:W-:-:S05]  /*b9c0*/  @!P3 IMAD.MOV.U32 R5, RZ, RZ, R229 ;  /* 0x000000ffff05b224 */ /* 0x000fca00078e00e5 */
        /* <DEDUP_REMOVED lines=10> */
[----:B-1----:R-:W-:Y:S01]  /*ba70*/  @!P1 IMAD.MOV.U32 R4, RZ, RZ, R230 ;  /* 0x000000ffff049224 */ /* 0x002fe200078e00e6 */
[----:B------:R-:W-:-:S05]  /*ba80*/  @!P1 MOV R5, R229 ;  /* 0x000000e500059202 */ /* 0x000fca0000000f00 */
        /* <DEDUP_REMOVED lines=66> */
.L_x_6476:
[----:B--2---:R-:W-:Y:S01]  /*beb0*/  FMNMX3.FTZ R4, R164, R247, R35, !PT ;  /* 0x000000f7a4047276 */ /* 0x004fe20007810023 */
[----:B------:R-:W1:Y:S01]  /*bec0*/  LDCU UR4, c[0x0][0x45c] ;  /* 0x00008b80ff0477ac */ /* 0x000e620008000800 */
[----:B------:R-:W-:Y:S02]  /*bed0*/  FMNMX3.FTZ R6, R3, R7, R33, !PT ;  /* 0x0000000703067276 */ /* 0x000fe40007810021 */
[----:B------:R-:W-:Y:S01]  /*bee0*/  FMNMX3.FTZ R4, R4, R249, R8, !PT ;  /* 0x000000f904047276 */ /* 0x000fe20007810008 */
[----:B------:R-:W-:Y:S01]  /*bef0*/  UISETP.GT.AND UP0, UPT, UR29, UR18, UPT ;  /* 0x000000121d00728c */ /* 0x000fe2000bf04270 */
[----:B------:R-:W-:Y:S02]  /*bf00*/  FMNMX3.FTZ R6, R6, R9, R251, !PT ;  /* 0x0000000906067276 */ /* 0x000fe400078100fb */
[----:B------:R-:W-:Y:S02]  /*bf10*/  FMNMX3.FTZ R4, R4, R245, R239, !PT ;  /* 0x000000f504047276 */ /* 0x000fe400078100ef */
[----:B------:R-:W-:-:S02]  /*bf20*/  FMNMX3.FTZ R6, R6, R199, R231, !PT ;  /* 0x000000c706067276 */ /* 0x000fc400078100e7 */
[----:B------:R-:W-:Y:S02]  /*bf30*/  FMNMX3.FTZ R4, R4, R197, R235, !PT ;  /* 0x000000c504047276 */ /* 0x000fe400078100eb */
        /* <DEDUP_REMOVED lines=22> */
[----:B------:R-:W-:Y:S02]  /*c0a0*/  FSETP.NEU.FTZ.AND P0, PT, R180, -INF , PT ;  /* 0xff800000b400780b */ /* 0x000fe40003f1d000 */
[----:B------:R-:W-:Y:S02]  /*c0b0*/  LOP3.LUT R172, R5, 0x200, R218, 0xf8, !PT ;  /* 0x0000020005ac7812 */ /* 0x000fe400078ef8da */
[----:B------:R-:W-:Y:S02]  /*c0c0*/  FSEL R202, R202, RZ, P1 ;  /* 0x000000ffcaca7208 */ /* 0x000fe40000800000 */
[----:B------:R-:W-:-:S02]  /*c0d0*/  FSEL R5, R181, RZ, P1 ;  /* 0x000000ffb5057208 */ /* 0x000fc40000800000 */
[----:B------:R-:W-:Y:S01]  /*c0e0*/  R2P PR, R214, 0x6 ;  /* 0x00000006d6007804 */ /* 0x000fe20000000000 */
[--C-:B------:R-:W-:Y:S01]  /*c0f0*/  FFMA.FTZ R185, R8, UR4, -R202.reuse ;  /* 0x0000000408b97c23 */ /* 0x100fe200080108ca */
[----:B------:R-:W-:Y:S01]  /*c100*/  LEA R172, R172, UR5, 0x1 ;  /* 0x00000005acac7c11 */ /* 0x000fe2000f8e08ff */
[----:B------:R-:W-:Y:S01]  /*c110*/  FADD.FTZ R8, R164, -R5 ;  /* 0x80000005a4087221 */ /* 0x000fe20000010000 */
[----:B------:R-:W-:Y:S01]  /*c120*/  FSEL R190, R180, RZ, P0 ;  /* 0x000000ffb4be7208 */ /* 0x000fe20000000000 */
[--C-:B------:R-:W-:Y:S01]  /*c130*/  FFMA.FTZ R188, R247, UR4, -R202.reuse ;  /* 0x00000004f7bc7c23 */ /* 0x100fe200080108ca */
[C---:B------:R-:W-:Y:S01]  /*c140*/  IADD3 R16, PT, PT, R172.reuse, 0x10000, RZ ;  /* 0x00010000ac107810 */ /* 0x040fe20007ffe0ff */
[----:B------:R-:W-:Y:S01]  /*c150*/  FFMA.FTZ R187, R35, UR4, -R202 ;  /* 0x0000000423bb7c23 */ /* 0x000fe200080108ca */
[----:B------:R-:W-:Y:S01]  /*c160*/  IADD3 R192, PT, PT, R172, 0x10040, RZ ;  /* 0x00010040acc07810 */ /* 0x000fe20007ffe0ff */
[----:B------:R-:W-:Y:S01]  /*c170*/  FADD.FTZ R190, R3, -R190 ;  /* 0x800000be03be7221 */ /* 0x000fe20000010000 */
[----:B------:R-:W-:Y:S01]  /*c180*/  FSEL R174, R174, RZ, P0 ;  /* 0x000000ffaeae7208 */ /* 0x000fe20000000000 */
[----:B------:R-:W-:Y:S01]  /*c190*/  FFMA.FTZ R186, R249, UR4, -R202 ;  /* 0x00000004f9ba7c23 */ /* 0x000fe200080108ca */
[----:B------:R-:W-:Y:S01]  /*c1a0*/  FMUL.FTZ R8, R8, UR4 ;  /* 0x0000000408087c20 */ /* 0x000fe20008410000 */
[----:B------:R-:W-:Y:S01]  /*c1b0*/  @P2 IADD3 R192, PT, PT, R16, -0x40, RZ ;  /* 0xffffffc010c02810 */ /* 0x000fe20007ffe0ff */
[----:B------:R-:W-:Y:S01]  /*c1c0*/  FMUL.FTZ R190, R190, UR4 ;  /* 0x00000004bebe7c20 */ /* 0x000fe20008410000 */
[--C-:B------:R-:W-:Y:S01]  /*c1d0*/  FFMA.FTZ R184, R7, UR4, -R174.reuse ;  /* 0x0000000407b87c23 */ /* 0x100fe200080108ae */
[--C-:B------:R-:W-:Y:S01]  /*c1e0*/  FFMA.FTZ R183, R33, UR4, -R174.reuse ;  /* 0x0000000421b77c23 */ /* 0x100fe200080108ae */
[--C-:B------:R-:W-:Y:S01]  /*c1f0*/  FFMA.FTZ R182, R9, UR4, -R174.reuse ;  /* 0x0000000409b67c23 */ /* 0x100fe200080108ae */
[----:B------:R-:W1:Y:S01]  /*c200*/  LDSM.16.MT88.4 R28, [R192] ;  /* 0x00000000c01c783b */ /* 0x000e620000004200 */
[--C-:B------:R-:W-:Y:S01]  /*c210*/  FFMA.FTZ R189, R251, UR4, -R174.reuse ;  /* 0x00000004fbbd7c23 */ /* 0x100fe200080108ae */
[----:B------:R-:W-:Y:S01]  /*c220*/  MUFU.EX2 R188, R188 ;  /* 0x000000bc00bc7308 */ /* 0x000fe20000000800 */
[----:B------:R-:W-:Y:S01]  /*c230*/  SEL R165, R165, 0xffffffe0, !P1 ;  /* 0xffffffe0a5a57807 */ /* 0x000fe20004800000 */
[----:B------:R-:W-:Y:S01]  /*c240*/  LDSM.16.MT88.4 R12, [R172+0x10000] ;  /* 0x01000000ac0c783b */ /* 0x000fe20000004200 */
[----:B------:R-:W-:Y:S01]  /*c250*/  FFMA.FTZ R198, R201, UR4, -R174 ;  /* 0x00000004c9c67c23 */ /* 0x000fe200080108ae */
[--C-:B------:R-:W-:Y:S01]  /*c260*/  FFMA.FTZ R196, R245, UR4, -R202.reuse ;  /* 0x00000004f5c47c23 */ /* 0x100fe200080108ca */
[----:B------:R-:W-:Y:S01]  /*c270*/  IADD3 R193, PT, PT, R172, R165, RZ ;  /* 0x000000a5acc17210 */ /* 0x000fe20007ffe0ff */
[--C-:B------:R-:W-:Y:S01]  /*c280*/  FFMA.FTZ R195, R239, UR4, -R202.reuse ;  /* 0x00000004efc37c23 */ /* 0x100fe200080108ca */
[----:B------:R-:W-:Y:S01]  /*c290*/  IADD3 R191, PT, PT, R165, R192, RZ ;  /* 0x000000c0a5bf7210 */ /* 0x000fe20007ffe0ff */
[----:B------:R-:W2:Y:S01]  /*c2a0*/  MUFU.EX2 R187, R187 ;  /* 0x000000bb00bb7308 */ /* 0x000ea20000000800 */
[--C-:B------:R-:W-:Y:S01]  /*c2b0*/  FFMA.FTZ R197, R197, UR4, -R202.reuse ;  /* 0x00000004c5c57c23 */ /* 0x100fe200080108ca */
[----:B------:R-:W-:Y:S01]  /*c2c0*/  LDSM.16.MT88.4 R20, [R193+0x10000] ;  /* 0x01000000c114783b */ /* 0x000fe20000004200 */
[----:B------:R-:W-:Y:S01]  /*c2d0*/  FFMA.FTZ R194, R235, UR4, -R202 ;  /* 0x00000004ebc27c23 */ /* 0x000fe200080108ca */
[--C-:B------:R-:W-:Y:S01]  /*c2e0*/  FFMA.FTZ R199, R199, UR4, -R174.reuse ;  /* 0x00000004c7c77c23 */ /* 0x100fe200080108ae */
[--C-:B------:R-:W-:Y:S01]  /*c2f0*/  FFMA.FTZ R200, R231, UR4, -R174.reuse ;  /* 0x00000004e7c87c23 */ /* 0x100fe200080108ae */
[--C-:B------:R-:W-:Y:S01]  /*c300*/  FFMA.FTZ R201, R167, UR4, -R174.reuse ;  /* 0x00000004a7c97c23 */ /* 0x100fe200080108ae */
[----:B------:R-:W-:Y:S01]  /*c310*/  FFMA.FTZ R208, R209, UR4, -R174 ;  /* 0x00000004d1d07c23 */ /* 0x000fe200080108ae */
[----:B------:R-:W-:Y:S01]  /*c320*/  MUFU.EX2 R186, R186 ;  /* 0x000000ba00ba7308 */ /* 0x000fe20000000800 */
[----:B------:R-:W-:Y:S01]  /*c330*/  LDSM.16.MT88.4 R164, [R172+0x12800] ;  /* 0x01280000aca4783b */ /* 0x000fe20000004200 */
[--C-:B------:R-:W-:Y:S01]  /*c340*/  FFMA.FTZ R204, R221, UR4, -R202.reuse ;  /* 0x00000004ddcc7c23 */ /* 0x100fe200080108ca */
[--C-:B------:R-:W-:Y:S01]  /*c350*/  FFMA.FTZ R211, R211, UR4, -R202.reuse ;  /* 0x00000004d3d37c23 */ /* 0x100fe200080108ca */
[--C-:B------:R-:W-:Y:S01]  /*c360*/  FFMA.FTZ R206, R223, UR4, -R202.reuse ;  /* 0x00000004dfce7c23 */ /* 0x100fe200080108ca */
[----:B------:R-:W-:Y:S01]  /*c370*/  FFMA.FTZ R219, R219, UR4, -R202 ;  /* 0x00000004dbdb7c23 */ /* 0x000fe200080108ca */
[--C-:B------:R-:W-:Y:S01]  /*c380*/  FFMA.FTZ R209, R171, UR4, -R174.reuse ;  /* 0x00000004abd17c23 */ /* 0x100fe200080108ae */
[--C-:B------:R-:W-:Y:S01]  /*c390*/  FFMA.FTZ R207, R207, UR4, -R174.reuse ;  /* 0x00000004cfcf7c23 */ /* 0x100fe200080108ae */
[----:B------:R-:W3:Y:S01]  /*c3a0*/  MUFU.EX2 R185, R185 ;  /* 0x000000b900b97308 */ /* 0x000ee20000000800 */
[----:B--2---:R-:W-:Y:S01]  /*c3b0*/  F2FP.BF16.F32.PACK_AB R4, R187, R188 ;  /* 0x000000bcbb04723e */ /* 0x004fe200000010ff */
[----:B------:R-:W-:Y:S01]  /*c3c0*/  FFMA.FTZ R210, R169, UR4, -R174 ;  /* 0x00000004a9d27c23 */ /* 0x000fe200080108ae */
[--C-:B------:R-:W-:Y:S01]  /*c3d0*/  FFMA.FTZ R220, R205, UR4, -R202.reuse ;  /* 0x00000004cddc7c23 */ /* 0x100fe200080108ca */
[----:B------:R-:W-:Y:S01]  /*c3e0*/  LDSM.16.MT88.4 R168, [R191+0x1000] ;  /* 0x00100000bfa8783b */ /* 0x000fe20000004200 */
[--C-:B------:R-:W-:Y:S01]  /*c3f0*/  FFMA.FTZ R203, R203, UR4, -R202.reuse ;  /* 0x00000004cbcb7c23 */ /* 0x100fe200080108ca */
[--C-:B------:R-:W-:Y:S01]  /*c400*/  FFMA.FTZ R205, R177, UR4, -R202.reuse ;  /* 0x00000004b1cd7c23 */ /* 0x100fe200080108ca */
[----:B------:R-:W-:Y:S01]  /*c410*/  FFMA.FTZ R202, R178, UR4, -R202 ;  /* 0x00000004b2ca7c23 */ /* 0x000fe200080108ca */
[----:B------:R-:W-:Y:S01]  /*c420*/  MUFU.EX2 R184, R184 ;  /* 0x000000b800b87308 */ /* 0x000fe20000000800 */
[--C-:B------:R-:W-:Y:S01]  /*c430*/  FFMA.FTZ R221, R179, UR4, -R174.reuse ;  /* 0x00000004b3dd7c23 */ /* 0x100fe200080108ae */
[--C-:B------:R-:W-:Y:S01]  /*c440*/  FFMA.FTZ R222, R175, UR4, -R174.reuse ;  /* 0x00000004afde7c23 */ /* 0x100fe200080108ae */
[--C-:B------:R-:W-:Y:S01]  /*c450*/  FFMA.FTZ R223, R176, UR4, -R174.reuse ;  /* 0x00000004b0df7c23 */ /* 0x100fe200080108ae */
[----:B------:R-:W-:Y:S01]  /*c460*/  FFMA.FTZ R224, R173, UR4, -R174 ;  /* 0x00000004ade07c23 */ /* 0x000fe200080108ae */
[----:B------:R-:W-:Y:S01]  /*c470*/  LDSM.16.MT88.4 R176, [R193+0x13800] ;  /* 0x01380000c1b0783b */ /* 0x000fe20000004200 */
[----:B------:R-:W-:-:S02]  /*c480*/  PLOP3.LUT P0, PT, PT, PT, UP0, 0x80, 0x8 ;  /* 0x000000000008781c */ /* 0x000fc40003f0f008 */
[----:B------:R-:W2:Y:S01]  /*c490*/  MUFU.EX2 R183, R183 ;  /* 0x000000b700b77308 */ /* 0x000ea20000000800 */
[----:B---3--:R-:W-:-:S07]  /*c4a0*/  F2FP.BF16.F32.PACK_AB R6, R185, R186 ;  /* 0x000000bab906723e */ /* 0x008fce00000010ff */
[----:B------:R-:W-:Y:S08]  /*c4b0*/  MUFU.EX2 R182, R182 ;  /* 0x000000b600b67308 */ /* 0x000ff00000000800 */
[----:B------:R-:W3:Y:S01]  /*c4c0*/  MUFU.EX2 R189, R189 ;  /* 0x000000bd00bd7308 */ /* 0x000ee20000000800 */
[----:B--2---:R-:W-:-:S07]  /*c4d0*/  F2FP.BF16.F32.PACK_AB R5, R183, R184 ;  /* 0x000000b8b705723e */ /* 0x004fce00000010ff */
[----:B------:R-:W2:Y:S08]  /*c4e0*/  MUFU.EX2 R3, R8 ;  /* 0x0000000800037308 */ /* 0x000eb00000000800 */
[----:B------:R-:W4:Y:S01]  /*c4f0*/  MUFU.EX2 R190, R190 ;  /* 0x000000be00be7308 */ /* 0x000f220000000800 */
[----:B---3--:R-:W-:-:S07]  /*c500*/  F2FP.BF16.F32.PACK_AB R7, R189, R182 ;  /* 0x000000b6bd07723e */ /* 0x008fce00000010ff */
[----:B------:R-:W-:Y:S01]  /*c510*/  MUFU.EX2 R196, R196 ;  /* 0x000000c400c47308 */ /* 0x000fe20000000800 */
[-C--:B--2---:R-:W-:Y:S01]  /*c520*/  FMUL.FTZ R24, R144, R3.reuse ;  /* 0x0000000390187220 */ /* 0x084fe20000410000 */
[-C--:B------:R-:W-:Y:S01]  /*c530*/  FMUL.FTZ R25, R145, R3.reuse ;  /* 0x0000000391197220 */ /* 0x080fe20000410000 */
[-C--:B------:R-:W-:Y:S01]  /*c540*/  FMUL.FTZ R32, R140, R3.reuse ;  /* 0x000000038c207220 */ /* 0x080fe20000410000 */
[-C--:B------:R-:W-:Y:S01]  /*c550*/  FMUL.FTZ R33, R141, R3.reuse ;  /* 0x000000038d217220 */ /* 0x080fe20000410000 */
[-C--:B------:R-:W-:Y:S01]  /*c560*/  FMUL.FTZ R36, R36, R3.reuse ;  /* 0x0000000324247220 */ /* 0x080fe20000410000 */
[-C--:B------:R-:W-:Y:S01]  /*c570*/  FMUL.FTZ R37, R37, R3.reuse ;  /* 0x0000000325257220 */ /* 0x080fe20000410000 */
[-C--:B------:R-:W-:Y:S01]  /*c580*/  FMUL.FTZ R40, R40, R3.reuse ;  /* 0x0000000328287220 */ /* 0x080fe20000410000 */
[-C--:B------:R-:W-:Y:S01]  /*c590*/  FMUL.FTZ R41, R41, R3.reuse ;  /* 0x0000000329297220 */ /* 0x080fe20000410000 */
[-C--:B----4-:R-:W-:Y:S01]  /*c5a0*/  FMUL.FTZ R26, R146, R190.reuse ;  /* 0x000000be921a7220 */ /* 0x090fe20000410000 */
[-C--:B------:R-:W-:Y:S01]  /*c5b0*/  FMUL.FTZ R27, R147, R190.reuse ;  /* 0x000000be931b7220 */ /* 0x080fe20000410000 */
[-C--:B------:R-:W-:Y:S01]  /*c5c0*/  FMUL.FTZ R34, R142, R190.reuse ;  /* 0x000000be8e227220 */ /* 0x080fe20000410000 */
[-C--:B------:R-:W-:Y:S01]  /*c5d0*/  FMUL.FTZ R35, R143, R190.reuse ;  /* 0x000000be8f237220 */ /* 0x080fe20000410000 */
[----:B------:R-:W2:Y:S01]  /*c5e0*/  LDSM.16.MT88.4 R144, [R192+0x2000] ;  /* 0x00200000c090783b */ /* 0x000ea20000004200 */
[-C--:B------:R-:W-:Y:S01]  /*c5f0*/  FMUL.FTZ R38, R38, R190.reuse ;  /* 0x000000be26267220 */ /* 0x080fe20000410000 */
[-C--:B------:R-:W-:Y:S01]  /*c600*/  FMUL.FTZ R39, R39, R190.reuse ;  /* 0x000000be27277220 */ /* 0x080fe20000410000 */
[-C--:B------:R-:W-:Y:S01]  /*c610*/  FMUL.FTZ R42, R42, R190.reuse ;  /* 0x000000be2a2a7220 */ /* 0x080fe20000410000 */
[C---:B-1----:R-:W-:Y:S01]  /*c620*/  HMMA.16816.F32.BF16 R24, R4.reuse, R28, R24 ;  /* 0x0000001c0418723c */ /* 0x042fe20000041818 */
[----:B------:R-:W1:Y:S01]  /*c630*/  LDSM.16.MT88.4 R140, [R172+0x12000] ;  /* 0x01200000ac8c783b */ /* 0x000e620000004200 */
        /* <DEDUP_REMOVED lines=46> */
[----:B------:R-:W1:Y:S01]  /*c920*/  LDSM.16.MT88.4 R152, [R191] ;  /* 0x00000000bf98783b */ /* 0x000e620000004200 */
        /* <DEDUP_REMOVED lines=28> */
[----:B------:R-:W4:Y:S01]  /*caf0*/  LDSM.16.MT88.4 R144, [R193+0x14000] ;  /* 0x01400000c190783b */ /* 0x000f220000004200 */
        /* <DEDUP_REMOVED lines=23> */
[----:B------:R-:W1:Y:S01]  /*cc70*/  MUFU.EX2 R195, R195 ;  /* 0x000000c300c37308 */ /* 0x000e620000000800 */
[-C--:B------:R-:W-:Y:S01]  /*cc80*/  FMUL.FTZ R148, R148, R3.reuse ;  /* 0x0000000394947220 */ /* 0x080fe20000410000 */
[-C--:B------:R-:W-:Y:S01]  /*cc90*/  FMUL.FTZ R149, R149, R3.reuse ;  /* 0x0000000395957220 */ /* 0x080fe20000410000 */
[C---:B------:R-:W-:Y:S01]  /*cca0*/  HMMA.16816.F32.BF16 R64, R4.reuse, R142, R64 ;  /* 0x0000008e0440723c */ /* 0x040fe20000041840 */
[----:B------:R-:W2:Y:S01]  /*ccb0*/  LDSM.16.MT88.4 R140, [R192+0x4000] ;  /* 0x00400000c08c783b */ /* 0x000ea20000004200 */
[-C--:B------:R-:W-:Y:S01]  /*ccc0*/  FMUL.FTZ R150, R150, R190.reuse ;  /* 0x000000be96967220 */ /* 0x080fe20000410000 */
[-C--:B------:R-:W-:Y:S01]  /*ccd0*/  FMUL.FTZ R151, R151, R190.reuse ;  /* 0x000000be97977220 */ /* 0x080fe20000410000 */
[-C--:B------:R-:W-:Y:S01]  /*cce0*/  FMUL.FTZ R108, R108, R3.reuse ;  /* 0x000000036c6c7220 */ /* 0x080fe20000410000 */
[----:B------:R-:W-:Y:S01]  /*ccf0*/  MUFU.EX2 R197, R197 ;  /* 0x000000c500c57308 */ /* 0x000fe20000000800 */
[-C--:B------:R-:W-:Y:S01]  /*cd00*/  FMUL.FTZ R109, R109, R3.reuse ;  /* 0x000000036d6d7220 */ /* 0x080fe20000410000 */
[-C--:B------:R-:W-:Y:S01]  /*cd10*/  FMUL.FTZ R110, R110, R190.reuse ;  /* 0x000000be6e6e7220 */ /* 0x080fe20000410000 */
[C---:B---3--:R-:W-:Y:S01]  /*cd20*/  HMMA.16816.F32.BF16 R68, R4.reuse, R136, R68 ;  /* 0x000000880444723c */ /* 0x048fe20000041844 */
[-C--:B------:R-:W-:Y:S01]  /*cd30*/  FMUL.FTZ R111, R111, R190.reuse ;  /* 0x000000be6f6f7220 */ /* 0x080fe20000410000 */
[-C--:B------:R-:W-:Y:S01]  /*cd40*/  FMUL.FTZ R112, R112, R3.reuse ;  /* 0x0000000370707220 */ /* 0x080fe20000410000 */
[-C--:B------:R-:W-:Y:S01]  /*cd50*/  FMUL.FTZ R113, R113, R3.reuse ;  /* 0x0000000371717220 */ /* 0x080fe20000410000 */
[-C--:B------:R-:W-:Y:S01]  /*cd60*/  FMUL.FTZ R114, R114, R190.reuse ;  /* 0x000000be72727220 */ /* 0x080fe20000410000 */
[----:B------:R-:W-:Y:S01]  /*cd70*/  MUFU.EX2 R194, R194 ;  /* 0x000000c200c27308 */ /* 0x000fe20000000800 */
[-C--:B------:R-:W-:Y:S01]  /*cd80*/  FMUL.FTZ R115, R115, R190.reuse ;  /* 0x000000be73737220 */ /* 0x080fe20000410000 */
[-C--:B------:R-:W-:Y:S01]  /*cd90*/  FMUL.FTZ R116, R116, R3.reuse ;  /* 0x0000000374747220 */ /* 0x080fe20000410000 */
[C---:B------:R-:W-:Y:S01]  /*cda0*/  HMMA.16816.F32.BF16 R72, R4.reuse, R138, R72 ;  /* 0x0000008a0448723c */ /* 0x040fe20000041848 */
[----:B------:R-:W3:Y:S01]  /*cdb0*/  LDSM.16.MT88.4 R136, [R191+0x4000] ;  /* 0x00400000bf88783b */ /* 0x000ee20000004200 */
[-C--:B------:R-:W-:Y:S01]  /*cdc0*/  FMUL.FTZ R117, R117, R3.reuse ;  /* 0x0000000375757220 */ /* 0x080fe20000410000 */
[-C--:B------:R-:W-:Y:S01]  /*cdd0*/  FMUL.FTZ R118, R118, R190.reuse ;  /* 0x000000be76767220 */ /* 0x080fe20000410000 */
[-C--:B------:R-:W-:Y:S01]  /*cde0*/  FMUL.FTZ R119, R119, R190.reuse ;  /* 0x000000be77777220 */ /* 0x080fe20000410000 */
[----:B------:R-:W-:Y:S01]  /*cdf0*/  MUFU.EX2 R199, R199 ;  /* 0x000000c700c77308 */ /* 0x000fe20000000800 */
[-C--:B------:R-:W-:Y:S01]  /*ce00*/  FMUL.FTZ R120, R120, R3.reuse ;  /* 0x0000000378787220 */ /* 0x080fe20000410000 */
[-C--:B------:R-:W-:Y:S01]  /*ce10*/  FMUL.FTZ R121, R121, R3.reuse ;  /* 0x0000000379797220 */ /* 0x080fe20000410000 */
[C---:B----4-:R-:W-:Y:S01]  /*ce20*/  HMMA.16816.F32.BF16 R76, R4.reuse, R144, R76 ;  /* 0x00000090044c723c */ /* 0x050fe2000004184c */
[-C--:B------:R-:W-:Y:S01]  /*ce30*/  FMUL.FTZ R122, R122, R190.reuse ;  /* 0x000000be7a7a7220 */ /* 0x080fe20000410000 */
[-C--:B------:R-:W-:Y:S01]  /*ce40*/  FMUL.FTZ R123, R123, R190.reuse ;  /* 0x000000be7b7b7220 */ /* 0x080fe20000410000 */
[-C--:B------:R-:W-:Y:S01]  /*ce50*/  FMUL.FTZ R124, R124, R3.reuse ;  /* 0x000000037c7c7220 */ /* 0x080fe20000410000 */
[-C--:B------:R-:W-:Y:S01]  /*ce60*/  FMUL.FTZ R125, R125, R3.reuse ;  /* 0x000000037d7d7220 */ /* 0x080fe20000410000 */
[----:B------:R-:W4:Y:S01]  /*ce70*/  MUFU.EX2 R200, R200 ;  /* 0x000000c800c87308 */ /* 0x000f220000000800 */
[-C--:B------:R-:W-:Y:S01]  /*ce80*/  FMUL.FTZ R126, R126, R190.reuse ;  /* 0x000000be7e7e7220 */ /* 0x080fe20000410000 */
[-C--:B------:R-:W-:Y:S01]  /*ce90*/  FMUL.FTZ R127, R127, R190.reuse ;  /* 0x000000be7f7f7220 */ /* 0x080fe20000410000 */
[C---:B------:R-:W-:Y:S01]  /*cea0*/  HMMA.16816.F32.BF16 R80, R4.reuse, R146, R80 ;  /* 0x000000920450723c */ /* 0x040fe20000041850 */
[----:B------:R-:W5:Y:S01]  /*ceb0*/  LDSM.16.MT88.4 R144, [R172+0x16000] ;  /* 0x01600000ac90783b */ /* 0x000f620000004200 */
[-C--:B------:R-:W-:Y:S01]  /*cec0*/  FMUL.FTZ R128, R128, R3.reuse ;  /* 0x0000000380807220 */ /* 0x080fe20000410000 */
[-C--:B------:R-:W-:Y:S01]  /*ced0*/  FMUL.FTZ R129, R129, R3.reuse ;  /* 0x0000000381817220 */ /* 0x080fe20000410000 */
[-C--:B------:R-:W-:Y:S01]  /*cee0*/  FMUL.FTZ R130, R130, R190.reuse ;  /* 0x000000be82827220 */ /* 0x080fe20000410000 */
[----:B------:R-:W-:Y:S01]  /*cef0*/  MUFU.EX2 R198, R198 ;  /* 0x000000c600c67308 */ /* 0x000fe20000000800 */
[-C--:B------:R-:W-:Y:S01]  /*cf00*/  FMUL.FTZ R131, R131, R190.reuse ;  /* 0x000000be83837220 */ /* 0x080fe20000410000 */
[----:B------:R-:W-:Y:S01]  /*cf10*/  LDSM.16.MT88.4 R160, [R192+0x2800] ;  /* 0x00280000c0a0783b */ /* 0x000fe20000004200 */
[C---:B------:R-:W-:Y:S01]  /*cf20*/  HMMA.16816.F32.BF16 R132, R4.reuse, R154, R132 ;  /* 0x0000009a0484723c */ /* 0x040fe20000041884 */
[----:B------:R-:W-:Y:S01]  /*cf30*/  FFMA.FTZ R188, R243, R3, R188 ;  /* 0x00000003f3bc7223 */ /* 0x000fe200000100bc */
[----:B------:R-:W-:Y:S01]  /*cf40*/  FFMA.FTZ R184, R241, R190, R184 ;  /* 0x000000bef1b87223 */ /* 0x000fe200000100b8 */
[----:B------:R-:W-:Y:S02]  /*cf50*/  LDSM.16.MT88.4 R152, [R191+0x6000] ;  /* 0x00600000bf98783b */ /* 0x000fe40000004200 */
[----:B------:R-:W4:Y:S01]  /*cf60*/  MUFU.EX2 R201, R201 ;  /* 0x000000c900c97308 */ /* 0x000f220000000800 */
[----:B------:R-:W-:Y:S01]  /*cf70*/  FADD.FTZ R187, R187, R188 ;  /* 0x000000bcbbbb7221 */ /* 0x000fe20000010000 */
[----:B------:R-:W-:Y:S01]  /*cf80*/  FADD.FTZ R183, R183, R184 ;  /* 0x000000b8b7b77221 */ /* 0x000fe20000010000 */
[----:B--2---:R-:W-:Y:S02]  /*cf90*/  HMMA.16816.F32.BF16 R84, R4, R140, R84 ;  /* 0x0000008c0454723c */ /* 0x004fe40000041854 */
[----:B------:R-:W-:-:S03]  /*cfa0*/  FADD.FTZ R186, R186, R187 ;  /* 0x000000bbbaba7221 */ /* 0x000fc60000010000 */
[----:B------:R-:W-:Y:S01]  /*cfb0*/  MUFU.EX2 R204, R204 ;  /* 0x000000cc00cc7308 */ /* 0x000fe20000000800 */
[----:B------:R-:W-:Y:S02]  /*cfc0*/  FADD.FTZ R185, R185, R186 ;  /* 0x000000bab9b97221 */ /* 0x000fe40000010000 */
[C---:B------:R-:W-:Y:S01]  /*cfd0*/  HMMA.16816.F32.BF16 R88, R4.reuse, R142, R88 ;  /* 0x0000008e0458723c */ /* 0x040fe20000041858 */
[----:B------:R-:W2:Y:S04]  /*cfe0*/  LDSM.16.MT88.4 R140, [R193+0x16000] ;  /* 0x01600000c18c783b */ /* 0x000ea80000004200 */
[----:B------:R-:W4:Y:S03]  /*cff0*/  MUFU.EX2 R211, R211 ;  /* 0x000000d300d37308 */ /* 0x000f260000000800 */
[C---:B---3--:R-:W-:Y:S05]  /*d000*/  HMMA.16816.F32.BF16 R92, R4.reuse, R136, R92 ;  /* 0x00000088045c723c */ /* 0x048fea000004185c */
[----:B------:R-:W-:Y:S03]  /*d010*/  MUFU.EX2 R206, R206 ;  /* 0x000000ce00ce7308 */ /* 0x000fe60000000800 */
[C---:B------:R-:W-:Y:S01]  /*d020*/  HMMA.16816.F32.BF16 R96, R4.reuse, R138, R96 ;  /* 0x0000008a0460723c */ /* 0x040fe20000041860 */
[----:B------:R-:W3:Y:S04]  /*d030*/  LDSM.16.MT88.4 R136, [R192+0x6000] ;  /* 0x00600000c088783b */ /* 0x000ee80000004200 */
[----:B------:R-:W-:Y:S03]  /*d040*/  MUFU.EX2 R219, R219 ;  /* 0x000000db00db7308 */ /* 0x000fe60000000800 */
[C---:B-----5:R-:W-:Y:S05]  /*d050*/  HMMA.16816.F32.BF16 R100, R4.reuse, R144, R100 ;  /* 0x000000900464723c */ /* 0x060fea0000041864 */
[----:B------:R-:W-:Y:S03]  /*d060*/  MUFU.EX2 R208, R208 ;  /* 0x000000d000d07308 */ /* 0x000fe60000000800 */
[C---:B------:R-:W-:Y:S01]  /*d070*/  HMMA.16816.F32.BF16 R104, R4.reuse, R146, R104 ;  /* 0x000000920468723c */ /* 0x040fe20000041868 */
[----:B------:R-:W5:Y:S04]  /*d080*/  LDSM.16.MT88.4 R144, [R172+0x10800] ;  /* 0x01080000ac90783b */ /* 0x000f680000004200 */
[----:B------:R-:W5:Y:S03]  /*d090*/  MUFU.EX2 R209, R209 ;  /* 0x000000d100d17308 */ /* 0x000f660000000800 */
[C---:B------:R-:W-:Y:S05]  /*d0a0*/  HMMA.16816.F32.BF16 R8, R4.reuse, R12, R8 ;  /* 0x0000000c0408723c */ /* 0x040fea0000041808 */
[----:B------:R-:W-:Y:S03]  /*d0b0*/  MUFU.EX2 R207, R207 ;  /* 0x000000cf00cf7308 */ /* 0x000fe60000000800 */
[C---:B------:R-:W-:Y:S01]  /*d0c0*/  HMMA.16816.F32.BF16 R12, R4.reuse, R14, R156 ;  /* 0x0000000e040c723c */ /* 0x040fe2000004189c */
[----:B------:R-:W-:Y:S04]  /*d0d0*/  LDSM.16.MT88.4 R156, [R191+0x2800] ;  /* 0x00280000bf9c783b */ /* 0x000fe80000004200 */
[----:B------:R-:W5:Y:S03]  /*d0e0*/  MUFU.EX2 R210, R210 ;  /* 0x000000d200d27308 */ /* 0x000f660000000800 */
[C---:B------:R-:W-:Y:S05]  /*d0f0*/  HMMA.16816.F32.BF16 R16, R4.reuse, R20, R16 ;  /* 0x000000140410723c */ /* 0x040fea0000041810 */
[----:B------:R-:W-:Y:S03]  /*d100*/  MUFU.EX2 R203, R203 ;  /* 0x000000cb00cb7308 */ /* 0x000fe60000000800 */
[C---:B------:R-:W-:Y:S01]  /*d110*/  HMMA.16816.F32.BF16 R20, R4.reuse, R22, R148 ;  /* 0x000000160414723c */ /* 0x040fe20000041894 */
[----:B------:R-:W5:Y:S04]  /*d120*/  LDSM.16.MT88.4 R148, [R193+0x10800] ;  /* 0x01080000c194783b */ /* 0x000f680000004200 */
[----:B------:R-:W5:Y:S03]  /*d130*/  MUFU.EX2 R220, R220 ;  /* 0x000000dc00dc7308 */ /* 0x000f660000000800 */
[C---:B--2---:R-:W-:Y:S05]  /*d140*/  HMMA.16816.F32.BF16 R108, R4.reuse, R140, R108 ;  /* 0x0000008c046c723c */ /* 0x044fea000004186c */
[----:B------:R-:W-:Y:S03]  /*d150*/  MUFU.EX2 R205, R205 ;  /* 0x000000cd00cd7308 */ /* 0x000fe60000000800 */
[C---:B------:R-:W-:Y:S01]  /*d160*/  HMMA.16816.F32.BF16 R112, R4.reuse, R142, R112 ;  /* 0x0000008e0470723c */ /* 0x040fe20000041870 */
[----:B------:R-:W2:Y:S04]  /*d170*/  LDSM.16.MT88.4 R140, [R192+0x800] ;  /* 0x00080000c08c783b */ /* 0x000ea80000004200 */
[----:B------:R-:W-:Y:S03]  /*d180*/  MUFU.EX2 R202, R202 ;  /* 0x000000ca00ca7308 */ /* 0x000fe60000000800 */
[C---:B---3--:R-:W-:Y:S05]  /*d190*/  HMMA.16816.F32.BF16 R116, R4.reuse, R136, R116 ;  /* 0x000000880474723c */ /* 0x048fea0000041874 */
[----:B------:R-:W-:Y:S03]  /*d1a0*/  MUFU.EX2 R221, R221 ;  /* 0x000000dd00dd7308 */ /* 0x000fe60000000800 */
[C---:B------:R-:W-:Y:S01]  /*d1b0*/  HMMA.16816.F32.BF16 R120, R4.reuse, R138, R120 ;  /* 0x0000008a0478723c */ /* 0x040fe20000041878 */
[----:B------:R-:W-:Y:S04]  /*d1c0*/  LDSM.16.MT88.4 R136, [R191+0x800] ;  /* 0x00080000bf88783b */ /* 0x000fe80000004200 */
[----:B------:R-:W3:Y:S03]  /*d1d0*/  MUFU.EX2 R222, R222 ;  /* 0x000000de00de7308 */ /* 0x000ee60000000800 */
[C---:B------:R-:W-:Y:S05]  /*d1e0*/  HMMA.16816.F32.BF16 R124, R4.reuse, R152, R124 ;  /* 0x00000098047c723c */ /* 0x040fea000004187c */
[----:B------:R-:W-:Y:S03]  /*d1f0*/  MUFU.EX2 R223, R223 ;  /* 0x000000df00df7308 */ /* 0x000fe60000000800 */
[----:B------:R-:W-:Y:S01]  /*d200*/  HMMA.16816.F32.BF16 R4, R4, R154, R128 ;  /* 0x0000009a0404723c */ /* 0x000fe20000041880 */
[----:B-1----:R-:W-:Y:S01]  /*d210*/  F2FP.BF16.F32.PACK_AB R128, R195, R196 ;  /* 0x000000c4c380723e */ /* 0x002fe200000010ff */
[----:B------:R-:W1:Y:S01]  /*d220*/  LDSM.16.MT88.4 R152, [R172+0x14800] ;  /* 0x01480000ac98783b */ /* 0x000e620000004200 */
[----:B----4-:R-:W-:Y:S01]  /*d230*/  F2FP.BF16.F32.PACK_AB R129, R200, R199 ;  /* 0x000000c7c881723e */ /* 0x010fe200000010ff */
[----:B------:R-:W-:Y:S01]  /*d240*/  FADD.FTZ R196, R196, R185 ;  /* 0x000000b9c4c47221 */ /* 0x000fe20000010000 */
[----:B------:R-:W-:Y:S01]  /*d250*/  F2FP.BF16.F32.PACK_AB R130, R194, R197 ;  /* 0x000000c5c282723e */ /* 0x000fe200000010ff */
[----:B------:R-:W4:Y:S01]  /*d260*/  MUFU.EX2 R224, R224 ;  /* 0x000000e000e07308 */ /* 0x000f220000000800 */
[----:B------:R-:W-:Y:S01]  /*d270*/  F2FP.BF16.F32.PACK_AB R131, R201, R198 ;  /* 0x000000c6c983723e */ /* 0x000fe200000010ff */
[----:B------:R-:W-:-:S04]  /*d280*/  FADD.FTZ R196, R195, R196 ;  /* 0x000000c4c3c47221 */ /* 0x000fc80000010000 */
[----:B------:R-:W-:Y:S02]  /*d290*/  FADD.FTZ R197, R197, R196 ;  /* 0x000000c4c5c57221 */ /* 0x000fe40000010000 */
[----:B-----5:R-:W-:Y:S02]  /*d2a0*/  HMMA.16816.F32.BF16 R8, R128, R144, R8 ;  /* 0x000000908008723c */ /* 0x020fe40000041808 */
[----:B------:R-:W-:-:S06]  /*d2b0*/  FADD.FTZ R197, R194, R197 ;  /* 0x000000c5c2c57221 */ /* 0x000fcc0000010000 */
[C---:B------:R-:W-:Y:S01]  /*d2c0*/  HMMA.16816.F32.BF16 R12, R128.reuse, R146, R12 ;  /* 0x00000092800c723c */ /* 0x040fe2000004180c */
[----:B------:R-:W5:Y:S07]  /*d2d0*/  LDSM.16.MT88.4 R144, [R193+0x12800] ;  /* 0x01280000c190783b */ /* 0x000f6e0000004200 */
[C---:B------:R-:W-:Y:S08]  /*d2e0*/  HMMA.16816.F32.BF16 R16, R128.reuse, R148, R16 ;  /* 0x000000948010723c */ /* 0x040ff00000041810 */
[C---:B------:R-:W-:Y:S01]  /*d2f0*/  HMMA.16816.F32.BF16 R20, R128.reuse, R150, R20 ;  /* 0x000000968014723c */ /* 0x040fe20000041814 */
[----:B------:R-:W3:Y:S07]  /*d300*/  LDSM.16.MT88.4 R148, [R193+0x14800] ;  /* 0x01480000c194783b */ /* 0x000eee0000004200 */
[C---:B--2---:R-:W-:Y:S08]  /*d310*/  HMMA.16816.F32.BF16 R24, R128.reuse, R140, R24 ;  /* 0x0000008c8018723c */ /* 0x044ff00000041818 */
[C---:B------:R-:W-:Y:S01]  /*d320*/  HMMA.16816.F32.BF16 R28, R128.reuse, R142, R28 ;  /* 0x0000008e801c723c */ /* 0x040fe2000004181c */
[----:B------:R-:W2:Y:S07]  /*d330*/  LDSM.16.MT88.4 R140, [R192+0x4800] ;  /* 0x00480000c08c783b */ /* 0x000eae0000004200 */
[C---:B-1----:R-:W-:Y:S08]  /*d340*/  HMMA.16816.F32.BF16 R68, R128.reuse, R152, R68 ;  /* 0x000000988044723c */ /* 0x042ff00000041844 */
[C---:B-----5:R-:W-:Y:S08]  /*d350*/  HMMA.16816.F32.BF16 R44, R128.reuse, R144, R44 ;  /* 0x00000090802c723c */ /* 0x060ff0000004182c */
[C---:B------:R-:W-:Y:S01]  /*d360*/  HMMA.16816.F32.BF16 R48, R128.reuse, R146, R48 ;  /* 0x000000928030723c */ /* 0x040fe20000041830 */
[----:B------:R-:W1:Y:S07]  /*d370*/  LDSM.16.MT88.4 R144, [R172+0x16800] ;  /* 0x01680000ac90783b */ /* 0x000e6e0000004200 */
[C---:B------:R-:W-:Y:S01]  /*d380*/  HMMA.16816.F32.BF16 R72, R128.reuse, R154, R72 ;  /* 0x0000009a8048723c */ /* 0x040fe20000041848 */
[----:B------:R-:W5:Y:S07]  /*d390*/  LDSM.16.MT88.4 R152, [R193+0x16800] ;  /* 0x01680000c198783b */ /* 0x000f6e0000004200 */
        /* <DEDUP_REMOVED lines=9> */
[C---:B-1----:R-:W-:Y:S08]  /*d430*/  HMMA.16816.F32.BF16 R100, R128.reuse, R144, R100 ;  /* 0x000000908064723c */ /* 0x042ff00000041864 */
[C---:B------:R-:W-:Y:S01]  /*d440*/  HMMA.16816.F32.BF16 R104, R128.reuse, R146, R104 ;  /* 0x000000928068723c */ /* 0x040fe20000041868 */
[----:B------:R-:W-:Y:S07]  /*d450*/  LDSM.16.MT88.4 R144, [R193+0x11000] ;  /* 0x01100000c190783b */ /* 0x000fee0000004200 */
[C---:B-----5:R-:W-:Y:S08]  /*d460*/  HMMA.16816.F32.BF16 R108, R128.reuse, R152, R108 ;  /* 0x00000098806c723c */ /* 0x060ff0000004186c */
        /* <DEDUP_REMOVED lines=13> */
[----:B------:R-:W3:Y:S07]  /*d540*/  LDSM.16.MT88.4 R136, [R192+0x1000] ;  /* 0x00100000c088783b */ /* 0x000eee0000004200 */
[C---:B--2---:R-:W-:Y:S08]  /*d550*/  HMMA.16816.F32.BF16 R116, R128.reuse, R140, R116 ;  /* 0x0000008c8074723c */ /* 0x044ff00000041874 */
[C---:B------:R-:W-:Y:S01]  /*d560*/  HMMA.16816.F32.BF16 R120, R128.reuse, R142, R120 ;  /* 0x0000008e8078723c */ /* 0x040fe20000041878 */
[----:B------:R-:W-:Y:S07]  /*d570*/  LDSM.16.MT88.4 R140, [R172+0x15000] ;  /* 0x01500000ac8c783b */ /* 0x000fee0000004200 */
[C---:B------:R-:W-:Y:S08]  /*d580*/  HMMA.16816.F32.BF16 R124, R128.reuse, R148, R124 ;  /* 0x00000094807c723c */ /* 0x040ff0000004187c */
[----:B------:R-:W-:Y:S01]  /*d590*/  HMMA.16816.F32.BF16 R128, R128, R150, R4 ;  /* 0x000000968080723c */ /* 0x000fe20000041804 */
[----:B------:R-:W-:Y:S01]  /*d5a0*/  F2FP.BF16.F32.PACK_AB R4, R211, R204 ;  /* 0x000000ccd304723e */ /* 0x000fe200000010ff */
[----:B------:R-:W2:Y:S01]  /*d5b0*/  LDSM.16.MT88.4 R148, [R191+0x3000] ;  /* 0x00300000bf94783b */ /* 0x000ea20000004200 */
        /* <DEDUP_REMOVED lines=12> */
[----:B------:R-:W4:Y:S07]  /*d680*/  LDSM.16.MT88.4 R144, [R192+0x5000] ;  /* 0x00500000c090783b */ /* 0x000f2e0000004200 */
[C---:B---3--:R-:W-:Y:S08]  /*d690*/  HMMA.16816.F32.BF16 R24, R4.reuse, R136, R24 ;  /* 0x000000880418723c */ /* 0x048ff00000041818 */
        /* <DEDUP_REMOVED lines=17> */
[----:B------:R-:W4:Y:S07]  /*d7b0*/  LDSM.16.MT88.4 R156, [R172+0x11800] ;  /* 0x01180000ac9c783b */ /* 0x000f2e0000004200 */
[C---:B------:R-:W-:Y:S01]  /*d7c0*/  HMMA.16816.F32.BF16 R132, R4.reuse, R170, R132 ;  /* 0x000000aa0484723c */ /* 0x040fe20000041884 */
[----:B------:R-:W-:Y:S07]  /*d7d0*/  LDSM.16.MT88.4 R168, [R192+0x3800] ;  /* 0x00380000c0a8783b */ /* 0x000fee0000004200 */
        /* <DEDUP_REMOVED lines=16> */
[----:B------:R-:W1:Y:S04]  /*d8e0*/  LDSM.16.MT88.4 R152, [R172+0x17800] ;  /* 0x01780000ac98783b */ /* 0x000e680000004200 */
        /* <DEDUP_REMOVED lines=12> */
[----:B------:R-:W3:Y:S01]  /*d9b0*/  LDSM.16.MT88.4 R8, [R191+0x1800] ;  /* 0x00180000bf08783b */ /* 0x000ee20000004200 */
[----:B------:R-:W-:-:S06]  /*d9c0*/  FADD.FTZ R243, R202, R205 ;  /* 0x000000cdcaf37221 */ /* 0x000fcc0000010000 */
[C---:B------:R-:W-:Y:S01]  /*d9d0*/  HMMA.16816.F32.BF16 R156, R4.reuse, R158, R12 ;  /* 0x0000009e049c723c */ /* 0x040fe2000004180c */
[----:B------:R-:W4:Y:S07]  /*d9e0*/  LDSM.16.MT88.4 R12, [R191+0x3800] ;  /* 0x00380000bf0c783b */ /* 0x000f2e0000004200 */
[C---:B--2---:R-:W-:Y:S08]  /*d9f0*/  HMMA.16816.F32.BF16 R36, R4.reuse, R140, R36 ;  /* 0x0000008c0424723c */ /* 0x044ff00000041824 */
[C---:B------:R-:W-:Y:S01]  /*da00*/  HMMA.16816.F32.BF16 R40, R4.reuse, R142, R40 ;  /* 0x0000008e0428723c */ /* 0x040fe20000041828 */
[----:B------:R-:W2:Y:S07]  /*da10*/  LDSM.16.MT88.4 R140, [R192+0x1800] ;  /* 0x00180000c08c783b */ /* 0x000eae0000004200 */
[C---:B-1----:R-:W-:Y:S08]  /*da20*/  HMMA.16816.F32.BF16 R100, R4.reuse, R152, R100 ;  /* 0x000000980464723c */ /* 0x042ff00000041864 */
[C---:B------:R-:W-:Y:S08]  /*da30*/  HMMA.16816.F32.BF16 R104, R4.reuse, R154, R104 ;  /* 0x0000009a0468723c */ /* 0x040ff00000041868 */
[C---:B------:R-:W-:Y:S08]  /*da40*/  HMMA.16816.F32.BF16 R68, R4.reuse, R32, R68 ;  /* 0x000000200444723c */ /* 0x040ff00000041844 */
[C---:B------:R-:W-:Y:S01]  /*da50*/  HMMA.16816.F32.BF16 R72, R4.reuse, R34, R72 ;  /* 0x000000220448723c */ /* 0x040fe20000041848 */
[----:B------:R-:W1:Y:S07]  /*da60*/  LDSM.16.MT88.4 R32, [R192+0x7800] ;  /* 0x00780000c020783b */ /* 0x000e6e0000004200 */
[C---:B------:R-:W-:Y:S01]  /*da70*/  HMMA.16816.F32.BF16 R152, R4.reuse, R148, R16 ;  /* 0x000000940498723c */ /* 0x040fe20000041810 */
[----:B------:R-:W5:Y:S07]  /*da80*/  LDSM.16.MT88.4 R16, [R191+0x5800] ;  /* 0x00580000bf10783b */ /* 0x000f6e0000004200 */
[C---:B---3--:R-:W-:Y:S08]  /*da90*/  HMMA.16816.F32.BF16 R136, R4.reuse, R8, R136 ;  /* 0x000000080488723c */ /* 0x048ff00000041888 */
        /* <DEDUP_REMOVED lines=39> */
[----:B------:R-:W-:-:S02]  /*dd10*/  MOV R164, R181 ;  /* 0x000000b500a47202 */ /* 0x000fc40000000f00 */
[----:B------:R-:W-:Y:S01]  /*dd20*/  @P0 MOV R164, R181 ;  /* 0x000000b500a40202 */ /* 0x000fe20000000f00 */
[----:B------:R-:W-:-:S01]  /*dd30*/  NOP ;  /* 0x0000000000007918 */ /* 0x000fc20000000000 */
[----:B------:R-:W-:-:S15]  /*dd40*/  BRA.U UP0, `(.L_x_6479) ;  /* 0x0000000100047547 */ /* 0x000fde000b800000 */
.L_x_6473:
[----:B------:R-:W-:-:S12]  /*dd50*/  UIADD3 UR24, UPT, UPT, UR29, -0x1, URZ ;  /* 0xffffffff1d187890 */ /* 0x000fd8000fffe0ff */
.L_x_6479:
[----:B------:R-:W-:-:S09]  /*dd60*/  UISETP.GE.AND UP0, UPT, UR24, UR18, UPT ;  /* 0x000000121800728c */ /* 0x000fd2000bf06270 */
[----:B------:R-:W-:Y:S05]  /*dd70*/  BRA.U !UP0, `(.L_x_6480) ;  /* 0x0000005108f87547 */ /* 0x000fea000b800000 */
[----:B------:R-:W1:Y:S01]  /*dd80*/  LDCU.64 UR4, c[0x0][0x4e0] ;  /* 0x00009c00ff0477ac */ /* 0x000e620008000a00 */
[----:B------:R-:W2:Y:S01]  /*dd90*/  S2UR UR12, SR_CgaCtaId ;  /* 0x00000000000c79c3 */ /* 0x000ea20000008800 */
[----:B------:R-:W-:Y:S01]  /*dda0*/  IADD3 R235, PT, PT, R213, UR20, R2 ;  /* 0x00000014d5eb7c10 */ /* 0x000fe2000fffe002 */
[----:B------:R-:W3:Y:S01]  /*ddb0*/  LDCU.64 UR6, c[0x0][0x4e0] ;  /* 0x00009c00ff0677ac */ /* 0x000ee20008000a00 */
[----:B------:R-:W-:Y:S01]  /*ddc0*/  LOP3.LUT R213, R212, R217, RZ, 0x3c, !PT ;  /* 0x000000d9d4d57212 */ /* 0x000fe200078e3cff */
[----:B------:R-:W-:Y:S01]  /*ddd0*/  IMAD.MOV.U32 R212, RZ, RZ, 0x20 ;  /* 0x00000020ffd47424 */ /* 0x000fe200078e00ff */
[----:B------:R-:W-:Y:S01]  /*dde0*/  LOP3.LUT P0, RZ, R214, 0x2, RZ, 0xc0, !PT ;  /* 0x00000002d6ff7812 */ /* 0x000fe2000780c0ff */
[----:B------:R-:W-:Y:S02]  /*ddf0*/  USHF.L.U32 UR27, UR24, 0x6, URZ ;  /* 0x00000006181b7899 */ /* 0x000fe400080006ff */
        /* <DEDUP_REMOVED lines=32> */
.L_x_6484:
[----:B------:R-:W-:Y:S01]  /*e000*/  PLOP3.LUT P2, PT, PT, PT, UP1, 0x80, 0x8 ;  /* 0x000000000008781c */ /* 0x000fe20003f4f018 */
[----:B------:R-:W2:Y:S01]  /*e010*/  S2R R214, SR_TID.X ;  /* 0x0000000000d67919 */ /* 0x000ea20000002100 */
[----:B------:R-:W-:Y:S01]  /*e020*/  PLOP3.LUT P0, PT, PT, PT, UP1, 0x80, 0x8 ;  /* 0x000000000008781c */ /* 0x000fe20003f0f018 */
[----:B------:R-:W4:Y:S01]  /*e030*/  @!UP1 LDCU UR26, c[0x0][0x3c0] ;  /* 0x00007800ff1a97ac */ /* 0x000f220008000800 */
[----:B------:R-:W-:Y:S04]  /*e040*/  DEPBAR.LE SB0, 0x0 ;  /* 0x000080000000791a */ /* 0x000fe80000000000 */
[----:B------:R-:W-:Y:S01]  /*e050*/  BAR.SYNC.DEFER_BLOCKING 0x0 ;  /* 0x0000000000007b1d */ /* 0x000fe20000010000 */
[C---:B--2---:R-:W-:Y:S01]  /*e060*/  LOP3.LUT R10, R214.reuse, 0x38, RZ, 0xc0, !PT ;  /* 0x00000038d60a7812 */ /* 0x044fe200078ec0ff */
[C---:B------:R-:W-:Y:S01]  /*e070*/  IMAD.SHL.U32 R5, R214.reuse, 0x8, RZ ;  /* 0x00000008d6057824 */ /* 0x040fe200078e00ff */
[----:B------:R-:W-:Y:S01]  /*e080*/  SHF.R.U32.HI R216, RZ, 0x1, R214 ;  /* 0x00000001ffd87819 */ /* 0x000fe200000116d6 */
[----:B------:R-:W-:Y:S01]  /*e090*/  IMAD.SHL.U32 R4, R214, 0x40, RZ ;  /* 0x00000040d6047824 */ /* 0x000fe200078e00ff */
[----:B----4-:R-:W-:Y:S02]  /*e0a0*/  @!UP1 USHF.L.U32 UR20, UR26, 0x6, URZ ;  /* 0x000000061a149899 */ /* 0x010fe400080006ff */
[----:B------:R-:W-:Y:S02]  /*e0b0*/  LOP3.LUT R7, R5, 0x38, RZ, 0xc0, !PT ;  /* 0x0000003805077812 */ /* 0x000fe400078ec0ff */
[----:B------:R-:W-:Y:S01]  /*e0c0*/  LOP3.LUT R6, R4, 0x1c0, RZ, 0xc0, !PT ;  /* 0x000001c004067812 */ /* 0x000fe200078ec0ff */
[----:B------:R-:W-:Y:S01]  /*e0d0*/  @!UP1 UMOV UR27, URZ ;  /* 0x000000ff001b9c82 */ /* 0x000fe20008000000 */
[C---:B------:R-:W-:Y:S01]  /*e0e0*/  LOP3.LUT R8, R7.reuse, 0x40, RZ, 0xfc, !PT ;  /* 0x0000004007087812 */ /* 0x040fe200078efcff */
        /* <DEDUP_REMOVED lines=9> */
[C---:B------:R-:W-:Y:S01]  /*e180*/  LOP3.LUT R8, R7.reuse, 0x80, RZ, 0xfc, !PT ;  /* 0x0000008007087812 */ /* 0x040fe200078efcff */
[----:B------:R-:W-:Y:S01]  /*e190*/  IMAD.U32 R10, RZ, RZ, UR20 ;  /* 0x00000014ff0a7e24 */ /* 0x000fe2000f8e00ff */
[----:B------:R-:W-:Y:S02]  /*e1a0*/  ISETP.GE.AND P5, PT, R7, UR24, PT ;  /* 0x0000001807007c0c */ /* 0x000fe4000bfa6270 */
[----:B------:R-:W-:Y:S02]  /*e1b0*/  LOP3.LUT R5, R215, 0x200, R4, 0xf8, !PT ;  /* 0x00000200d7057812 */ /* 0x000fe400078ef804 */
[----:B------:R-:W-:Y:S01]  /*e1c0*/  ISETP.GE.AND P3, PT, R8, UR24, PT ;  /* 0x0000001808007c0c */ /* 0x000fe2000bf66270 */
[----:B------:R-:W-:Y:S01]  /*e1d0*/  IMAD.MOV.U32 R8, RZ, RZ, R232 ;  /* 0x000000ffff087224 */ /* 0x000fe200078e00e8 */
[----:B------:R-:W-:Y:S02]  /*e1e0*/  LOP3.LUT R223, R4, 0x400, RZ, 0xc0, !PT ;  /* 0x0000040004df7812 */ /* 0x000fe400078ec0ff */
[----:B------:R-:W-:Y:S02]  /*e1f0*/  LOP3.LUT R7, R7, 0xc0, RZ, 0xfc, !PT ;  /* 0x000000c007077812 */ /* 0x000fe400078efcff */
[----:B------:R-:W-:Y:S02]  /*e200*/  LOP3.LUT R4, R3, 0x8, R214, 0x78, !PT ;  /* 0x0000000803047812 */ /* 0x000fe400078e78d6 */
[----:B------:R-:W-:Y:S02]  /*e210*/  LOP3.LUT R224, R216, 0x8, RZ, 0xc0, !PT ;  /* 0x00000008d8e07812 */ /* 0x000fe400078ec0ff */
[----:B------:R-:W-:Y:S01]  /*e220*/  @!P2 IADD3 R232, P2, PT, R232, UR27, RZ ;  /* 0x0000001be8e8ac10 */ /* 0x000fe2000ff5e0ff */
[----:B------:R-:W-:Y:S01]  /*e230*/  IMAD R223, R4, 0x2, R223 ;  /* 0x0000000204df7824 */ /* 0x000fe200078e02df */
[----:B------:R-:W-:Y:S01]  /*e240*/  ISETP.GE.AND P1, PT, R7, UR24, PT ;  /* 0x0000001807007c0c */ /* 0x000fe2000bf26270 */
[----:B------:R-:W-:Y:S01]  /*e250*/  IMAD.MOV.U32 R7, RZ, RZ, R233 ;  /* 0x000000ffff077224 */ /* 0x000fe200078e00e9 */
[----:B------:R-:W-:Y:S02]  /*e260*/  LOP3.LUT R224, R5, R3, R224, 0xf6, !PT ;  /* 0x0000000305e07212 */ /* 0x000fe400078ef6e0 */
[----:B------:R-:W-:Y:S02]  /*e270*/  @!P0 LEA.HI.X.SX32 R233, R10, R233, 0x1, P2 ;  /* 0x000000e90ae98211 */ /* 0x000fe400010f0eff */
[----:B------:R-:W-:Y:S01]  /*e280*/  LEA R245, R245, UR5, 0x1 ;  /* 0x00000005f5f57c11 */ /* 0x000fe2000f8e08ff */
[----:B------:R-:W-:Y:S06]  /*e290*/  BRA.U !UP1, `(.L_x_6481) ;  /* 0x0000000109f87547 */ /* 0x000fec000b800000 */
[----:B------:R-:W2:Y:S01]  /*e2a0*/  LDC R5, c[0x0][0x4f0] ;  /* 0x00013c00ff057b82 */ /* 0x000ea20000000800 */
[----:B------:R-:W-:Y:S01]  /*e2b0*/  UIADD3 UR20, UPT, UPT, UR19, -0x40, URZ ;  /* 0xffffffc013147890 */ /* 0x000fe2000fffe0ff */
[----:B------:R-:W-:Y:S01]  /*e2c0*/  MOV R10, RZ ;  /* 0x000000ff000a7202 */ /* 0x000fe20000000f00 */
        /* <DEDUP_REMOVED lines=59> */
.L_x_6481:
        /* <DEDUP_REMOVED lines=113> */
[----:B------:R-:W-:Y:S04]  /*ed90*/  LDSM.16.M88.4 R196, [R220] ;  /* 0x00000000dcc4783b */ /* 0x000fe80000000200 */
[----:B------:R-:W-:Y:S01]  /*eda0*/  LDSM.16.M88.4 R200, [R218+0x8000] ;  /* 0x00800000dac8783b */ /* 0x000fe20000000200 */
[C---:B----4-:R-:W-:Y:S03]  /*edb0*/  HMMA.16816.F32.BF16 R4, R164.reuse, R168, RZ ;  /* 0x000000a8a404723c */ /* 0x050fe600000418ff */
[----:B------:R-:W-:Y:S04]  /*edc0*/  LDSM.16.M88.4 R204, [R218+0x8800] ;  /* 0x00880000dacc783b */ /* 0x000fe80000000200 */
[----:B--2---:R-:W-:Y:S01]  /*edd0*/  LDSM.16.M88.4 R208, [R223+UR5+0xe000] ;  /* 0x00e00005dfd0783b */ /* 0x004fe20008000200 */
[C---:B------:R-:W-:Y:S03]  /*ede0*/  HMMA.16816.F32.BF16 R8, R164.reuse, R170, RZ ;  /* 0x000000aaa408723c */ /* 0x040fe600000418ff */
[----:B------:R-:W2:Y:S05]  /*edf0*/  LDSM.16.M88.4 R168, [R221+0x9000] ;  /* 0x00900000dda8783b */ /* 0x000eaa0000000200 */
[C---:B-----5:R-:W-:Y:S08]  /*ee00*/  HMMA.16816.F32.BF16 R12, R164.reuse, R172, RZ ;  /* 0x000000aca40c723c */ /* 0x060ff000000418ff */
[C---:B------:R-:W-:Y:S01]  /*ee10*/  HMMA.16816.F32.BF16 R16, R164.reuse, R174, RZ ;  /* 0x000000aea410723c */ /* 0x040fe200000418ff */
[----:B------:R-:W4:Y:S07]  /*ee20*/  LDSM.16.M88.4 R172, [R221+0x9800] ;  /* 0x00980000ddac783b */ /* 0x000f2e0000000200 */
[C---:B-1----:R-:W-:Y:S08]  /*ee30*/  HMMA.16816.F32.BF16 R20, R164.reuse, R176, RZ ;  /* 0x000000b0a414723c */ /* 0x042ff000000418ff */
[C---:B------:R-:W-:Y:S01]  /*ee40*/  HMMA.16816.F32.BF16 R24, R164.reuse, R178, RZ ;  /* 0x000000b2a418723c */ /* 0x040fe200000418ff */
[----:B------:R-:W-:Y:S07]  /*ee50*/  LDSM.16.M88.4 R176, [R218+0x9800] ;  /* 0x00980000dab0783b */ /* 0x000fee0000000200 */
[C---:B---3--:R-:W-:Y:S08]  /*ee60*/  HMMA.16816.F32.BF16 R28, R164.reuse, R180, RZ ;  /* 0x000000b4a41c723c */ /* 0x048ff000000418ff */
[----:B------:R-:W-:Y:S01]  /*ee70*/  HMMA.16816.F32.BF16 R32, R164, R182, RZ ;  /* 0x000000b6a420723c */ /* 0x000fe200000418ff */
[----:B------:R-:W1:Y:S04]  /*ee80*/  LDSM.16.M88.4 R164, [R218+0x9000] ;  /* 0x00900000daa4783b */ /* 0x000e680000000200 */
[----:B------:R-:W-:Y:S03]  /*ee90*/  LDSM.16.M88.4 R180, [R219] ;  /* 0x00000000dbb4783b */ /* 0x000fe60000000200 */
[C---:B------:R-:W-:Y:S08]  /*eea0*/  HMMA.16816.F32.BF16 R4, R184.reuse, R188, R4 ;  /* 0x000000bcb804723c */ /* 0x040ff00000041804 */
        /* <DEDUP_REMOVED lines=8> */
[C---:B----4-:R-:W-:Y:S08]  /*ef30*/  HMMA.16816.F32.BF16 R28, R184.reuse, R172, R28 ;  /* 0x000000acb81c723c */ /* 0x050ff0000004181c */
[----:B------:R-:W-:Y:S01]  /*ef40*/  HMMA.16816.F32.BF16 R32, R184, R174, R32 ;  /* 0x000000aeb820723c */ /* 0x000fe20000041820 */
[----:B------:R-:W4:Y:S04]  /*ef50*/  LDSM.16.M88.4 R172, [R3+0x9800] ;  /* 0x0098000003ac783b */ /* 0x000f280000000200 */
[----:B------:R-:W-:Y:S03]  /*ef60*/  LDSM.16.M88.4 R184, [R224+0x2000] ;  /* 0x00200000e0b8783b */ /* 0x000fe60000000200 */
[C---:B------:R-:W-:Y:S08]  /*ef70*/  HMMA.16816.F32.BF16 R4, R196.reuse, R200, R4 ;  /* 0x000000c8c404723c */ /* 0x040ff00000041804 */
[C---:B------:R-:W-:Y:S01]  /*ef80*/  HMMA.16816.F32.BF16 R8, R196.reuse, R202, R8 ;  /* 0x000000cac408723c */ /* 0x040fe20000041808 */
[----:B------:R-:W4:Y:S07]  /*ef90*/  LDSM.16.M88.4 R200, [R223+UR5+0xa000] ;  /* 0x00a00005dfc8783b */ /* 0x000f2e0008000200 */
[C---:B------:R-:W-:Y:S08]  /*efa0*/  HMMA.16816.F32.BF16 R12, R196.reuse, R204, R12 ;  /* 0x000000ccc40c723c */ /* 0x040ff0000004180c */
[C---:B------:R-:W-:Y:S01]  /*efb0*/  HMMA.16816.F32.BF16 R16, R196.reuse, R206, R16 ;  /* 0x000000cec410723c */ /* 0x040fe20000041810 */
[----:B------:R-:W4:Y:S07]  /*efc0*/  LDSM.16.M88.4 R204, [R223+UR5+0xa800] ;  /* 0x00a80005dfcc783b */ /* 0x000f2e0008000200 */
[C---:B-1----:R-:W-:Y:S08]  /*efd0*/  HMMA.16816.F32.BF16 R20, R196.reuse, R164, R20 ;  /* 0x000000a4c414723c */ /* 0x042ff00000041814 */
[C---:B------:R-:W-:Y:S01]  /*efe0*/  HMMA.16816.F32.BF16 R24, R196.reuse, R166, R24 ;  /* 0x000000a6c418723c */ /* 0x040fe20000041818 */
[----:B------:R-:W1:Y:S07]  /*eff0*/  LDSM.16.M88.4 R164, [R223+UR5+0xb000] ;  /* 0x00b00005dfa4783b */ /* 0x000e6e0008000200 */
[C---:B------:R-:W-:Y:S08]  /*f000*/  HMMA.16816.F32.BF16 R28, R196.reuse, R176, R28 ;  /* 0x000000b0c41c723c */ /* 0x040ff0000004181c */
[----:B------:R-:W-:Y:S01]  /*f010*/  HMMA.16816.F32.BF16 R32, R196, R178, R32 ;  /* 0x000000b2c420723c */ /* 0x000fe20000041820 */
[----:B------:R-:W1:Y:S04]  /*f020*/  LDSM.16.M88.4 R176, [R223+UR5+0xb800] ;  /* 0x00b80005dfb0783b */ /* 0x000e680008000200 */
[----:B------:R-:W-:Y:S03]  /*f030*/  LDSM.16.M88.4 R196, [R221+0xa000] ;  /* 0x00a00000ddc4783b */ /* 0x000fe60000000200 */
[C---:B---3--:R-:W-:Y:S08]  /*f040*/  HMMA.16816.F32.BF16 R4, R180.reuse, R188, R4 ;  /* 0x000000bcb404723c */ /* 0x048ff00000041804 */
[C---:B------:R-:W-:Y:S01]  /*f050*/  HMMA.16816.F32.BF16 R8, R180.reuse, R190, R8 ;  /* 0x000000beb408723c */ /* 0x040fe20000041808 */
[----:B------:R-:W3:Y:S07]  /*f060*/  LDSM.16.M88.4 R188, [R222+0x2000] ;  /* 0x00200000debc783b */ /* 0x000eee0000000200 */
[C---:B-----5:R-:W-:Y:S08]  /*f070*/  HMMA.16816.F32.BF16 R12, R180.reuse, R192, R12 ;  /* 0x000000c0b40c723c */ /* 0x060ff0000004180c */
        /* <DEDUP_REMOVED lines=21> */
[----:B------:R-:W1:Y:S03]  /*f1d0*/  LDSM.16.M88.4 R184, [R218+0xb000] ;  /* 0x00b00000dab8783b */ /* 0x000e660000000200 */
[C---:B---3--:R-:W-:Y:S08]  /*f1e0*/  HMMA.16816.F32.BF16 R4, R188.reuse, R196, R4 ;  /* 0x000000c4bc04723c */ /* 0x048ff00000041804 */
[C---:B------:R-:W-:Y:S01]  /*f1f0*/  HMMA.16816.F32.BF16 R8, R188.reuse, R198, R8 ;  /* 0x000000c6bc08723c */ /* 0x040fe20000041808 */
[----:B------:R-:W-:Y:S07]  /*f200*/  LDSM.16.M88.4 R196, [R3+0xa000] ;  /* 0x00a0000003c4783b */ /* 0x000fee0000000200 */
[C---:B-----5:R-:W-:Y:S08]  /*f210*/  HMMA.16816.F32.BF16 R12, R188.reuse, R192, R12 ;  /* 0x000000c0bc0c723c */ /* 0x060ff0000004180c */
        /* <DEDUP_REMOVED lines=11> */
[----:B------:R-:W1:Y:S07]  /*f2d0*/  LDSM.16.M88.4 R176, [R3+0xb000] ;  /* 0x00b0000003b0783b */ /* 0x000e6e0000000200 */
[C---:B------:R-:W-:Y:S08]  /*f2e0*/  HMMA.16816.F32.BF16 R12, R164.reuse, R180, R12 ;  /* 0x000000b4a40c723c */ /* 0x040ff0000004180c */
[C---:B------:R-:W-:Y:S01]  /*f2f0*/  HMMA.16816.F32.BF16 R16, R164.reuse, R182, R16 ;  /* 0x000000b6a410723c */ /* 0x040fe20000041810 */
[----:B------:R-:W-:Y:S07]  /*f300*/  LDSM.16.M88.4 R180, [R223+UR5+0xc000] ;  /* 0x00c00005dfb4783b */ /* 0x000fee0008000200 */
[C---:B------:R-:W-:Y:S08]  /*f310*/  HMMA.16816.F32.BF16 R20, R164.reuse, R184, R20 ;  /* 0x000000b8a414723c */ /* 0x040ff00000041814 */
[C---:B------:R-:W-:Y:S01]  /*f320*/  HMMA.16816.F32.BF16 R24, R164.reuse, R186, R24 ;  /* 0x000000baa418723c */ /* 0x040fe20000041818 */
[----:B------:R-:W-:Y:S07]  /*f330*/  LDSM.16.M88.4 R184, [R223+UR5+0xc800] ;  /* 0x00c80005dfb8783b */ /* 0x000fee0008000200 */
[C---:B--2---:R-:W-:Y:S08]  /*f340*/  HMMA.16816.F32.BF16 R28, R164.reuse, R168, R28 ;  /* 0x000000a8a41c723c */ /* 0x044ff0000004181c */
[----:B------:R-:W-:Y:S01]  /*f350*/  HMMA.16816.F32.BF16 R32, R164, R170, R32 ;  /* 0x000000aaa420723c */ /* 0x000fe20000041820 */
[----:B------:R-:W2:Y:S04]  /*f360*/  LDSM.16.M88.4 R164, [R3+0xb800] ;  /* 0x00b8000003a4783b */ /* 0x000ea80000000200 */
[----:B------:R-:W4:Y:S03]  /*f370*/  LDSM.16.M88.4 R168, [R224+0x4000] ;  /* 0x00400000e0a8783b */ /* 0x000f260000000200 */
[C---:B------:R-:W-:Y:S08]  /*f380*/  HMMA.16816.F32.BF16 R4, R192.reuse, R196, R4 ;  /* 0x000000c4c004723c */ /* 0x040ff00000041804 */
[C---:B------:R-:W-:Y:S01]  /*f390*/  HMMA.16816.F32.BF16 R8, R192.reuse, R198, R8 ;  /* 0x000000c6c008723c */ /* 0x040fe20000041808 */
[----:B------:R-:W-:Y:S07]  /*f3a0*/  LDSM.16.M88.4 R196, [R222+0x4000] ;  /* 0x00400000dec4783b */ /* 0x000fee0000000200 */
[C---:B---3--:R-:W-:Y:S08]  /*f3b0*/  HMMA.16816.F32.BF16 R12, R192.reuse, R172, R12 ;  /* 0x000000acc00c723c */ /* 0x048ff0000004180c */
[C---:B------:R-:W-:Y:S01]  /*f3c0*/  HMMA.16816.F32.BF16 R16, R192.reuse, R174, R16 ;  /* 0x000000aec010723c */ /* 0x040fe20000041810 */
[----:B------:R-:W3:Y:S07]  /*f3d0*/  LDSM.16.M88.4 R172, [R223+UR5+0xd800] ;  /* 0x00d80005dfac783b */ /* 0x000eee0008000200 */
[C---:B-1----:R-:W-:Y:S08]  /*f3e0*/  HMMA.16816.F32.BF16 R20, R192.reuse, R176, R20 ;  /* 0x000000b0c014723c */ /* 0x042ff00000041814 */
[C---:B------:R-:W-:Y:S01]  /*f3f0*/  HMMA.16816.F32.BF16 R24, R192.reuse, R178, R24 ;  /* 0x000000b2c018723c */ /* 0x040fe20000041818 */
[----:B------:R-:W-:Y:S07]  /*f400*/  LDSM.16.M88.4 R176, [R221+0xd000] ;  /* 0x00d00000ddb0783b */ /* 0x000fee0000000200 */
[C---:B--2---:R-:W-:Y:S08]  /*f410*/  HMMA.16816.F32.BF16 R28, R192.reuse, R164, R28 ;  /* 0x000000a4c01c723c */ /* 0x044ff0000004181c */
        /* <DEDUP_REMOVED lines=176> */
.L_x_6483:
        /* <DEDUP_REMOVED lines=94> */
.L_x_6482:
[C---:B------:R-:W-:Y:S01]  /*10500*/  IADD3 R3, PT, PT, R235.reuse, -0x8, RZ ;  /* 0xfffffff8eb037810 */ /* 0x040fe20007ffe0ff */
[C---:B--2---:R-:W-:Y:S01]  /*10510*/  VIADD R171, R234.reuse, 0xffffffe9 ;  /* 0xffffffe9eaab7836 */ /* 0x044fe20000000000 */
        /* <DEDUP_REMOVED lines=9> */
[C---:B------:R-:W-:Y:S01]  /*105b0*/  FFMA.FTZ R4, R3.reuse, -UR14, R4 ;  /* 0x8000000e03047c23 */ /* 0x040fe20008010004 */
[----:B------:R-:W-:Y:S01]  /*105c0*/  IABS R166, R166 ;  /* 0x000000a600a67213 */ /* 0x000fe20000000000 */
[----:B------:R-:W-:Y:S01]  /*105d0*/  VIADD R165, R234, 0xffffffe1 ;  /* 0xffffffe1eaa57836 */ /* 0x000fe20000000000 */
[C---:B------:R-:W-:Y:S01]  /*105e0*/  ISETP.GE.AND P5, PT, R164.reuse, R226, PT ;  /* 0x000000e2a400720c */ /* 0x040fe20003fa6270 */
[----:B------:R-:W-:Y:S01]  /*105f0*/  FFMA.FTZ R10, R3, -UR14, R10 ;  /* 0x8000000e030a7c23 */ /* 0x000fe2000801000a */
[C---:B------:R-:W-:Y:S02]  /*10600*/  ISETP.GE.AND P4, PT, R164.reuse, R228, PT ;  /* 0x000000e4a400720c */ /* 0x040fe40003f86270 */
[C---:B------:R-:W-:Y:S02]  /*10610*/  IADD3 R167, PT, PT, R235.reuse, -0x11, RZ ;  /* 0xffffffefeba77810 */ /* 0x040fe40007ffe0ff */
[C---:B------:R-:W-:Y:S02]  /*10620*/  ISETP.GE.AND P6, PT, R164.reuse, R227, PT ;  /* 0x000000e3a400720c */ /* 0x040fe40003fc6270 */
[----:B------:R-:W-:Y:S02]  /*10630*/  ISETP.GE.AND P0, PT, R164, R225, PT ;  /* 0x000000e1a400720c */ /* 0x000fe40003f06270 */
[----:B------:R-:W-:Y:S02]  /*10640*/  I2FP.F32.S32 R166, R166 ;  /* 0x000000a600a67245 */ /* 0x000fe40000201400 */
[----:B------:R-:W-:Y:S01]  /*10650*/  FSEL R164, R6, -INF , P5 ;  /* 0xff80000006a47808 */ /* 0x000fe20002800000 */
[----:B------:R-:W-:Y:S01]  /*10660*/  VIADD R6, R235, 0xffffffe7 ;  /* 0xffffffe7eb067836 */ /* 0x000fe20000000000 */
[----:B------:R-:W-:Y:S01]  /*10670*/  FSEL R4, R4, -INF , P4 ;  /* 0xff80000004047808 */ /* 0x000fe20002000000 */
[C---:B------:R-:W-:Y:S01]  /*10680*/  FFMA.FTZ R5, R166.reuse, -UR14, R5 ;  /* 0x8000000ea6057c23 */ /* 0x040fe20008010005 */
[C---:B------:R-:W-:Y:S01]  /*10690*/  ISETP.GE.AND P5, PT, R165.reuse, R227, PT ;  /* 0x000000e3a500720c */ /* 0x040fe20003fa6270 */
[----:B------:R-:W-:Y:S01]  /*106a0*/  FFMA.FTZ R11, R166, -UR14, R11 ;  /* 0x8000000ea60b7c23 */ /* 0x000fe2000801000b */
[C---:B------:R-:W-:Y:S02]  /*106b0*/  ISETP.GE.AND P3, PT, R165.reuse, R228, PT ;  /* 0x000000e4a500720c */ /* 0x040fe40003f66270 */
[C---:B------:R-:W-:Y:S02]  /*106c0*/  ISETP.GE.AND P1, PT, R165.reuse, R226, PT ;  /* 0x000000e2a500720c */ /* 0x040fe40003f26270 */
        /* <DEDUP_REMOVED lines=23> */
[----:B------:R-:W-:Y:S02]  /*10840*/  FSEL R175, R5, -INF , P3 ;  /* 0xff80000005af7808 */ /* 0x000fe40001800000 */
[----:B------:R-:W-:Y:S02]  /*10850*/  ISETP.GE.AND P3, PT, R173, R228, PT ;  /* 0x000000e4ad00720c */ /* 0x000fe40003f66270 */
        /* <DEDUP_REMOVED lines=8> */
[----:B------:R-:W-:Y:S01]  /*108e0*/  FSEL R170, R8, -INF , P3 ;  /* 0xff80000008aa7808 */ /* 0x000fe20001800000 */
[C---:B------:R-:W-:Y:S01]  /*108f0*/  FFMA.FTZ R12, R3.reuse, -UR14, R12 ;  /* 0x8000000e030c7c23 */ /* 0x040fe2000801000c */
[----:B------:R-:W-:Y:S01]  /*10900*/  I2FP.F32.S32 R168, R168 ;  /* 0x000000a800a87245 */ /* 0x000fe20000201400 */
[----:B------:R-:W-:Y:S01]  /*10910*/  FFMA.FTZ R18, R3, -UR14, R18 ;  /* 0x8000000e03127c23 */ /* 0x000fe20008010012 */
[-C--:B------:R-:W-:Y:S02]  /*10920*/  ISETP.GE.AND P3, PT, R171, R228.reuse, PT ;  /* 0x000000e4ab00720c */ /* 0x080fe40003f66270 */
        /* <DEDUP_REMOVED lines=9> */
[----:B------:R-:W-:Y:S02]  /*109c0*/  FSEL R8, R9, -INF , P3 ;  /* 0xff80000009087808 */ /* 0x000fe40001800000 */
[----:B------:R-:W-:Y:S02]  /*109d0*/  ISETP.GE.AND P3, PT, R169, R228, PT ;  /* 0x000000e4a900720c */ /* 0x000fe40003f66270 */
[----:B------:R-:W-:Y:S02]  /*109e0*/  I2FP.F32.S32 R167, R167 ;  /* 0x000000a700a77245 */ /* 0x000fe40000201400 */
[----:B------:R-:W-:Y:S02]  /*109f0*/  IABS R166, R166 ;  /* 0x000000a600a67213 */ /* 0x000fe40000000000 */
[----:B------:R-:W-:Y:S01]  /*10a00*/  IADD3 R168, PT, PT, R234, -0xf, RZ ;  /* 0xfffffff1eaa87810 */ /* 0x000fe20007ffe0ff */
[----:B------:R-:W-:Y:S01]  /*10a10*/  FFMA.FTZ R32, R167, -UR14, R32 ;  /* 0x8000000ea7207c23 */ /* 0x000fe20008010020 */
[----:B------:R-:W-:Y:S02]  /*10a20*/  IABS R3, R3 ;  /* 0x0000000300037213 */ /* 0x000fe40000000000 */
[----:B------:R-:W-:Y:S02]  /*10a30*/  FSEL R194, R12, -INF , P3 ;  /* 0xff8000000cc27808 */ /* 0x000fe40001800000 */
[----:B------:R-:W-:Y:S02]  /*10a40*/  FSEL R5, R7, -INF , P1 ;  /* 0xff80000007057808 */ /* 0x000fe40000800000 */
[----:B------:R-:W-:Y:S02]  /*10a50*/  I2FP.F32.S32 R166, R166 ;  /* 0x000000a600a67245 */ /* 0x000fe40000201400 */
[----:B------:R-:W-:Y:S02]  /*10a60*/  ISETP.GE.AND P1, PT, R168, R228, PT ;  /* 0x000000e4a800720c */ /* 0x000fe40003f26270 */
[-C--:B------:R-:W-:Y:S01]  /*10a70*/  ISETP.GE.AND P3, PT, R173, R226.reuse, PT ;  /* 0x000000e2ad00720c */ /* 0x080fe20003f66270 */
[----:B------:R-:W-:Y:S01]  /*10a80*/  FFMA.FTZ R33, R166, -UR14, R33 ;  /* 0x8000000ea6217c23 */ /* 0x000fe20008010021 */
[----:B------:R-:W-:Y:S01]  /*10a90*/  I2FP.F32.S32 R3, R3 ;  /* 0x0000000300037245 */ /* 0x000fe20000201400 */
[C---:B------:R-:W-:Y:S01]  /*10aa0*/  VIADD R166, R234.reuse, 0xfffffff9 ;  /* 0xfffffff9eaa67836 */ /* 0x040fe20000000000 */
[----:B------:R-:W-:Y:S02]  /*10ab0*/  IADD3 R167, PT, PT, R234, -0x8, RZ ;  /* 0xfffffff8eaa77810 */ /* 0x000fe40007ffe0ff */
[----:B------:R-:W-:Y:S01]  /*10ac0*/  IABS R165, R165 ;  /* 0x000000a500a57213 */ /* 0x000fe20000000000 */
[----:B------:R-:W-:Y:S01]  /*10ad0*/  FFMA.FTZ R20, R3, -UR14, R20 ;  /* 0x8000000e03147c23 */ /* 0x000fe20008010014 */
[----:B------:R-:W-:Y:S01]  /*10ae0*/  FSEL R192, R13, -INF , P1 ;  /* 0xff8000000dc07808 */ /* 0x000fe20000800000 */
[----:B------:R-:W-:Y:S01]  /*10af0*/  FFMA.FTZ R26, R3, -UR14, R26 ;  /* 0x8000000e031a7c23 */ /* 0x000fe2000801001a */
[----:B------:R-:W-:Y:S01]  /*10b00*/  FSEL R9, R10, -INF , P3 ;  /* 0xff8000000a097808 */ /* 0x000fe20001800000 */
[----:B------:R-:W-:Y:S01]  /*10b10*/  VIADD R13, R234, 0x11 ;  /* 0x00000011ea0d7836 */ /* 0x000fe20000000000 */
[----:B------:R-:W-:Y:S02]  /*10b20*/  ISETP.GE.AND P1, PT, R171, R226, PT ;  /* 0x000000e2ab00720c */ /* 0x000fe40003f26270 */
[----:B------:R-:W-:Y:S02]  /*10b30*/  I2FP.F32.S32 R165, R165 ;  /* 0x000000a500a57245 */ /* 0x000fe40000201400 */
[----:B------:R-:W-:Y:S02]  /*10b40*/  ISETP.GE.AND P3, PT, R167, R228, PT ;  /* 0x000000e4a700720c */ /* 0x000fe40003f66270 */
[----:B------:R-:W-:Y:S01]  /*10b50*/  IADD3 R3, PT, PT, R235, -0x38, RZ ;  /* 0xffffffc8eb037810 */ /* 0x000fe20007ffe0ff */
[C---:B------:R-:W-:Y:S01]  /*10b60*/  FFMA.FTZ R30, R165.reuse, -UR14, R30 ;  /* 0x8000000ea51e7c23 */ /* 0x040fe2000801001e */
[----:B------:R-:W-:Y:S01]  /*10b70*/  FSEL R174, R16, -INF , P3 ;  /* 0xff80000010ae7808 */ /* 0x000fe20001800000 */
[----:B------:R-:W-:Y:S01]  /*10b80*/  FFMA.FTZ R24, R165, -UR14, R24 ;  /* 0x8000000ea5187c23 */ /* 0x000fe20008010018 */
[----:B------:R-:W-:Y:S02]  /*10b90*/  I2FP.F32.S32 R6, R6 ;  /* 0x0000000600067245 */ /* 0x000fe40000201400 */
[----:B------:R-:W-:Y:S02]  /*10ba0*/  FSEL R7, R11, -INF , P1 ;  /* 0xff8000000b077808 */ /* 0x000fe40000800000 */
[----:B------:R-:W-:Y:S01]  /*10bb0*/  ISETP.GE.AND P3, PT, R169, R226, PT ;  /* 0x000000e2a900720c */ /* 0x000fe20003f66270 */
[----:B------:R-:W-:Y:S01]  /*10bc0*/  FFMA.FTZ R21, R6, -UR14, R21 ;  /* 0x8000000e06157c23 */ /* 0x000fe20008010015 */
[----:B------:R-:W-:Y:S01]  /*10bd0*/  ISETP.GE.AND P1, PT, R166, R228, PT ;  /* 0x000000e4a600720c */ /* 0x000fe20003f26270 */
[----:B------:R-:W-:Y:S01]  /*10be0*/  FFMA.FTZ R27, R6, -UR14, R27 ;  /* 0x8000000e061b7c23 */ /* 0x000fe2000801001b */
[----:B------:R-:W-:Y:S02]  /*10bf0*/  IADD3 R165, PT, PT, R234, 0x1, RZ ;  /* 0x00000001eaa57810 */ /* 0x000fe40007ffe0ff */
[----:B------:R-:W-:Y:S02]  /*10c00*/  IABS R3, R3 ;  /* 0x0000000300037213 */ /* 0x000fe40000000000 */
[----:B------:R-:W-:Y:S02]  /*10c10*/  FSEL R172, R17, -INF , P1 ;  /* 0xff80000011ac7808 */ /* 0x000fe40000800000 */
[----:B------:R-:W-:Y:S02]  /*10c20*/  FSEL R197, R14, -INF , P3 ;  /* 0xff8000000ec57808 */ /* 0x000fe40001800000 */
[----:B------:R-:W-:Y:S02]  /*10c30*/  ISETP.GE.AND P1, PT, R168, R226, PT ;  /* 0x000000e2a800720c */ /* 0x000fe40003f26270 */
[----:B------:R-:W-:Y:S02]  /*10c40*/  ISETP.GE.AND P3, PT, R165, R228, PT ;  /* 0x000000e4a500720c */ /* 0x000fe40003f66270 */
[----:B------:R-:W-:Y:S02]  /*10c50*/  I2FP.F32.S32 R3, R3 ;  /* 0x0000000300037245 */ /* 0x000fe40000201400 */
[----:B------:R-:W-:Y:S02]  /*10c60*/  IADD3 R6, PT, PT, R235, -0x31, RZ ;  /* 0xffffffcfeb067810 */ /* 0x000fe40007ffe0ff */
[----:B------:R-:W-:Y:S01]  /*10c70*/  FSEL R21, R21, -INF , P3 ;  /* 0xff80000015157808 */ /* 0x000fe20001800000 */
[----:B------:R-:W-:Y:S01]  /*10c80*/  FFMA.FTZ R28, R3, -UR14, R28 ;  /* 0x8000000e031c7c23 */ /* 0x000fe2000801001c */
[----:B------:R-:W-:Y:S01]  /*10c90*/  FSEL R195, R15, -INF , P1 ;  /* 0xff8000000fc37808 */ /* 0x000fe20000800000 */
[----:B------:R-:W-:Y:S01]  /*10ca0*/  FFMA.FTZ R34, R3, -UR14, R34 ;  /* 0x8000000e03227c23 */ /* 0x000fe20008010022 */
[----:B------:R-:W-:Y:S02]  /*10cb0*/  IABS R6, R6 ;  /* 0x0000000600067213 */ /* 0x000fe40000000000 */
[C---:B------:R-:W-:Y:S02]  /*10cc0*/  ISETP.GE.AND P1, PT, R234.reuse, R228, PT ;  /* 0x000000e4ea00720c */ /* 0x040fe40003f26270 */
[----:B------:R-:W-:Y:S02]  /*10cd0*/  ISETP.GE.AND P3, PT, R167, R226, PT ;  /* 0x000000e2a700720c */ /* 0x000fe40003f66270 */
[----:B------:R-:W-:Y:S02]  /*10ce0*/  IADD3 R17, PT, PT, R234, 0x8, RZ ;  /* 0x00000008ea117810 */ /* 0x000fe40007ffe0ff */
[----:B------:R-:W-:Y:S02]  /*10cf0*/  IADD3 R3, PT, PT, R235, -0x39, RZ ;  /* 0xffffffc7eb037810 */ /* 0x000fe40007ffe0ff */
[----:B------:R-:W-:Y:S02]  /*10d00*/  I2FP.F32.S32 R6, R6 ;  /* 0x0000000600067245 */ /* 0x000fe40000201400 */
[----:B------:R-:W-:Y:S02]  /*10d10*/  FSEL R20, R20, -INF , P1 ;  /* 0xff80000014147808 */ /* 0x000fe40000800000 */
[----:B------:R-:W-:Y:S01]  /*10d20*/  FSEL R18, R18, -INF , P3 ;  /* 0xff80000012127808 */ /* 0x000fe20001800000 */
[C---:B------:R-:W-:Y:S01]  /*10d30*/  FFMA.FTZ R31, R6.reuse, -UR14, R31 ;  /* 0x8000000e061f7c23 */ /* 0x040fe2000801001f */
[----:B------:R-:W-:Y:S01]  /*10d40*/  ISETP.GE.AND P3, PT, R17, R228, PT ;  /* 0x000000e41100720c */ /* 0x000fe20003f66270 */
[----:B------:R-:W-:Y:S01]  /*10d50*/  FFMA.FTZ R25, R6, -UR14, R25 ;  /* 0x8000000e06197c23 */ /* 0x000fe20008010019 */
[----:B------:R-:W-:Y:S02]  /*10d60*/  ISETP.GE.AND P1, PT, R166, R226, PT ;  /* 0x000000e2a600720c */ /* 0x000fe40003f26270 */
[----:B------:R-:W-:Y:S02]  /*10d70*/  IABS R3, R3 ;  /* 0x0000000300037213 */ /* 0x000fe40000000000 */
[----:B------:R-:W-:Y:S02]  /*10d80*/  IADD3 R16, PT, PT, R234, 0x9, RZ ;  /* 0x00000009ea107810 */ /* 0x000fe40007ffe0ff */
[----:B------:R-:W-:Y:S02]  /*10d90*/  FSEL R19, R19, -INF , P1 ;  /* 0xff80000013137808 */ /* 0x000fe40000800000 */
[----:B------:R-:W-:Y:S02]  /*10da0*/  FSEL R24, R24, -INF , P3 ;  /* 0xff80000018187808 */ /* 0x000fe40001800000 */
[----:B------:R-:W-:Y:S02]  /*10db0*/  I2FP.F32.S32 R6, R3 ;  /* 0x0000000300067245 */ /* 0x000fe40000201400 */
[----:B------:R-:W-:Y:S02]  /*10dc0*/  ISETP.GE.AND P1, PT, R16, R228, PT ;  /* 0x000000e41000720c */ /* 0x000fe40003f26270 */
[-C--:B------:R-:W-:Y:S01]  /*10dd0*/  ISETP.GE.AND P3, PT, R234, R226.reuse, PT ;  /* 0x000000e2ea00720c */ /* 0x080fe20003f66270 */
[C---:B------:R-:W-:Y:S01]  /*10de0*/  FFMA.FTZ R29, R6.reuse, -UR14, R29 ;  /* 0x8000000e061d7c23 */ /* 0x040fe2000801001d */
[----:B------:R-:W-:Y:S01]  /*10df0*/  FSEL R25, R25, -INF , P1 ;  /* 0xff80000019197808 */ /* 0x000fe20000800000 */
[----:B------:R-:W-:Y:S01]  /*10e00*/  FFMA.FTZ R35, R6, -UR14, R35 ;  /* 0x8000000e06237c23 */ /* 0x000fe20008010023 */
[----:B------:R-:W-:Y:S02]  /*10e10*/  FSEL R22, R22, -INF , P3 ;  /* 0xff80000016167808 */ /* 0x000fe40001800000 */
[----:B------:R-:W-:Y:S02]  /*10e20*/  ISETP.GE.AND P1, PT, R165, R226, PT ;  /* 0x000000e2a500720c */ /* 0x000fe40003f26270 */
[-C--:B------:R-:W-:Y:S02]  /*10e30*/  ISETP.GE.AND P3, PT, R13, R228.reuse, PT ;  /* 0x000000e40d00720c */ /* 0x080fe40003f66270 */
        /* <DEDUP_REMOVED lines=14> */
[----:B------:R-:W-:Y:S02]  /*10f20*/  ISETP.GE.AND P1, PT, R3, R228, PT ;  /* 0x000000e40300720c */ /* 0x000fe40003f26270 */
[----:B------:R-:W-:Y:S02]  /*10f30*/  FSEL R11, R164, -INF , !P0 ;  /* 0xff800000a40b7808 */ /* 0x000fe40004000000 */
[-C--:B------:R-:W-:Y:S02]  /*10f40*/  ISETP.GE.AND P0, PT, R16, R226.reuse, PT ;  /* 0x000000e21000720c */ /* 0x080fe40003f06270 */
[----:B------:R-:W-:Y:S02]  /*10f50*/  FSEL R33, R33, -INF , P1 ;  /* 0xff80000021217808 */ /* 0x000fe40000800000 */
[----:B------:R-:W-:Y:S02]  /*10f60*/  FSEL R10, R170, -INF , !P3 ;  /* 0xff800000aa0a7808 */ /* 0x000fe40005800000 */
[-C--:B------:R-:W-:Y:S02]  /*10f70*/  ISETP.GE.AND P3, PT, R169, R225.reuse, PT ;  /* 0x000000e1a900720c */ /* 0x080fe40003f66270 */
[-C--:B------:R-:W-:Y:S02]  /*10f80*/  ISETP.GE.AND P1, PT, R6, R226.reuse, PT ;  /* 0x000000e20600720c */ /* 0x080fe40003f26270 */
[----:B------:R-:W-:Y:S02]  /*10f90*/  FSEL R27, R27, -INF , P0 ;  /* 0xff8000001b1b7808 */ /* 0x000fe40000000000 */
[-C--:B------:R-:W-:Y:S02]  /*10fa0*/  ISETP.GE.AND P0, PT, R15, R226.reuse, PT ;  /* 0x000000e20f00720c */ /* 0x080fe40003f06270 */
[----:B------:R-:W-:Y:S02]  /*10fb0*/  FSEL R34, R34, -INF , P1 ;  /* 0xff80000022227808 */ /* 0x000fe40000800000 */
[----:B------:R-:W-:Y:S02]  /*10fc0*/  FSEL R197, R197, -INF , !P3 ;  /* 0xff800000c5c57808 */ /* 0x000fe40005800000 */
[----:B------:R-:W-:Y:S02]  /*10fd0*/  FSEL R14, R4, -INF , !P6 ;  /* 0xff800000040e7808 */ /* 0x000fe40007000000 */
[----:B------:R-:W-:Y:S02]  /*10fe0*/  ISETP.GE.AND P1, PT, R173, R225, PT ;  /* 0x000000e1ad00720c */ /* 0x000fe40003f26270 */
[----:B------:R-:W-:Y:S02]  /*10ff0*/  ISETP.GE.AND P3, PT, R234, R227, PT ;  /* 0x000000e3ea00720c */ /* 0x000fe40003f66270 */
[----:B------:R-:W-:Y:S02]  /*11000*/  FSEL R5, R5, -INF , !P4 ;  /* 0xff80000005057808 */ /* 0x000fe40006000000 */
[----:B------:R-:W-:Y:S02]  /*11010*/  FSEL R30, R30, -INF , P0 ;  /* 0xff8000001e1e7808 */ /* 0x000fe40000000000 */
[-C--:B------:R-:W-:Y:S02]  /*11020*/  ISETP.GE.AND P6, PT, R171, R225.reuse, PT ;  /* 0x000000e1ab00720c */ /* 0x080fe40003fc6270 */
[----:B------:R-:W-:Y:S02]  /*11030*/  ISETP.GE.AND P4, PT, R168, R225, PT ;  /* 0x000000e1a800720c */ /* 0x000fe40003f86270 */
[----:B------:R-:W-:Y:S02]  /*11040*/  ISETP.GE.AND P0, PT, R3, R226, PT ;  /* 0x000000e20300720c */ /* 0x000fe40003f06270 */
[----:B------:R-:W-:Y:S02]  /*11050*/  FSEL R206, R20, -INF , !P3 ;  /* 0xff80000014ce7808 */ /* 0x000fe40005800000 */
[----:B------:R-:W-:Y:S02]  /*11060*/  FSEL R9, R9, -INF , !P1 ;  /* 0xff80000009097808 */ /* 0x000fe40004800000 */
[-C--:B------:R-:W-:Y:S02]  /*11070*/  ISETP.GE.AND P1, PT, R166, R227.reuse, PT ;  /* 0x000000e3a600720c */ /* 0x080fe40003f26270 */
[----:B------:R-:W-:Y:S02]  /*11080*/  FSEL R7, R7, -INF , !P6 ;  /* 0xff80000007077808 */ /* 0x000fe40007000000 */
[----:B------:R-:W-:Y:S02]  /*11090*/  ISETP.GE.AND P3, PT, R16, R227, PT ;  /* 0x000000e31000720c */ /* 0x000fe40003f66270 */
[----:B------:R-:W-:Y:S02]  /*110a0*/  FSEL R195, R195, -INF , !P4 ;  /* 0xff800000c3c37808 */ /* 0x000fe40006000000 */
[----:B------:R-:W-:Y:S02]  /*110b0*/  FSEL R35, R35, -INF , P0 ;  /* 0xff80000023237808 */ /* 0x000fe40000000000 */
        /* <DEDUP_REMOVED lines=522> */
.L_x_6480:
[----:B------:R-:W1:Y:S01]  /*13160*/  SHFL.BFLY PT, R0, R243, 0x2, 0x1f ;  /* 0x0c401f00f3007f89 */ /* 0x000e6200000e0000 */
[----:B------:R-:W-:Y:S01]  /*13170*/  LOP3.LUT R9, R216, 0x30, RZ, 0xc0, !PT ;  /* 0x00000030d8097812 */ /* 0x000fe200078ec0ff */
[----:B------:R-:W2:Y:S01]  /*13180*/  S2UR UR12, SR_CTAID.Y ;  /* 0x00000000000c79c3 */ /* 0x000ea20000002600 */
[----:B------:R-:W-:Y:S01]  /*13190*/  SHF.R.U32.HI R2, RZ, 0x2, R214 ;  /* 0x00000002ff027819 */ /* 0x000fe200000116d6 */
[----:B------:R-:W3:Y:S01]  /*131a0*/  SHFL.BFLY PT, R8, R241, 0x2, 0x1f ;  /* 0x0c401f00f1087f89 */ /* 0x000ee200000e0000 */
[C---:B------:R-:W-:Y:S01]  /*131b0*/  SHF.L.U32 R4, R214.reuse, 0x4, RZ ;  /* 0x00000004d6047819 */ /* 0x040fe200000006ff */
        /* <DEDUP_REMOVED lines=312> */
.L_x_6486:
[----:B------:R-:W-:Y:S05]  /*14540*/  BSYNC.RECONVERGENT B0 ;  /* 0x0000000000007941 */ /* 0x000fea0003800200 */
.L_x_6485:
[C---:B------:R-:W-:Y:S01]  /*14550*/  ISETP.GE.AND P3, PT, R214.reuse, UR16, PT ;  /* 0x00000010d6007c0c */ /* 0x040fe2000bf66270 */
        /* <DEDUP_REMOVED lines=24> */
.L_x_6488:
[----:B------:R-:W-:Y:S05]  /*146e0*/  BSYNC.RECONVERGENT B0 ;  /* 0x0000000000007941 */ /* 0x000fea0003800200 */
.L_x_6487:
        /* <DEDUP_REMOVED lines=26> */
.L_x_6490:
[----:B------:R-:W-:Y:S05]  /*14890*/  BSYNC.RECONVERGENT B0 ;  /* 0x0000000000007941 */ /* 0x000fea0003800200 */
.L_x_6489:
        /* <DEDUP_REMOVED lines=24> */
.L_x_6492:
[----:B------:R-:W-:Y:S05]  /*14a20*/  BSYNC.RECONVERGENT B0 ;  /* 0x0000000000007941 */ /* 0x000fea0003800200 */
.L_x_6491:
        /* <DEDUP_REMOVED lines=23> */
.L_x_6494:
[----:B------:R-:W-:Y:S05]  /*14ba0*/  BSYNC.RECONVERGENT B0 ;  /* 0x0000000000007941 */ /* 0x000fea0003800200 */
.L_x_6493:
        /* <DEDUP_REMOVED lines=24> */
.L_x_6496:
[----:B------:R-:W-:Y:S05]  /*14d30*/  BSYNC.RECONVERGENT B0 ;  /* 0x0000000000007941 */ /* 0x000fea0003800200 */
.L_x_6495:
        /* <DEDUP_REMOVED lines=24> */
.L_x_6498:
[----:B------:R-:W-:Y:S05]  /*14ec0*/  BSYNC.RECONVERGENT B0 ;  /* 0x0000000000007941 */ /* 0x000fea0003800200 */
.L_x_6497:
        /* <DEDUP_REMOVED lines=24> */
.L_x_6500:
[----:B------:R-:W-:Y:S05]  /*15050*/  BSYNC.RECONVERGENT B0 ;  /* 0x0000000000007941 */ /* 0x000fea0003800200 */
.L_x_6499:
        /* <DEDUP_REMOVED lines=24> */
.L_x_6501:
        /* <DEDUP_REMOVED lines=10> */
.L_x_7502:


//--------------------- .text._ZN5flash24flash_fwd_splitkv_kernelI23Flash_fwd_kernel_traitsILi256ELi64ELi64ELi4ELb0ELb0EN7cutlass10bfloat16_tE19Flash_kernel_traitsILi256ELi64ELi64ELi4ES3_EELb0ELb1ELb1ELb0ELb0ELb1ELb1ELb0EEEvNS_16Flash_fwd_paramsE --------------------------
	.section	.text._ZN5flash24flash_fwd_splitkv_kernelI23Flash_fwd_kernel_traitsILi256ELi64ELi64ELi4ELb0ELb0EN7cutlass10bfloat16_tE19Flash_kernel_traitsILi256ELi64ELi64ELi4ES3_EELb0ELb1ELb1ELb0ELb0ELb1ELb1ELb0EEEvNS_16Flash_fwd_paramsE,"ax",@progbits
	.align	128
        .global         _ZN5flash24flash_fwd_splitkv_kernelI23Flash_fwd_kernel_traitsILi256ELi64ELi64ELi4ELb0ELb0EN7cutlass10bfloat16_tE19Flash_kernel_traitsILi256ELi64ELi64ELi4ES3_EELb0ELb1ELb1ELb0ELb0ELb1ELb1ELb0EEEvNS_16Flash_fwd_paramsE
        .type           _ZN5flash24flash_fwd_splitkv_kernelI23Flash_fwd_kernel_traitsILi256ELi64ELi64ELi4ELb0ELb0EN7cutlass10bfloat16_tE19Flash_kernel_traitsILi256ELi64ELi64ELi4ES3_EELb0ELb1ELb1ELb0ELb0ELb1ELb1ELb0EEEvNS_16Flash_fwd_paramsE,@function
        .size           _ZN5flash24flash_fwd_splitkv_kernelI23Flash_fwd_kernel_traitsILi256ELi64ELi64ELi4ELb0ELb0EN7cutlass10bfloat16_tE19Flash_kernel_traitsILi256ELi64ELi64ELi4ES3_EELb0ELb1ELb1ELb0ELb0ELb1ELb1ELb0EEEvNS_16Flash_fwd_paramsE,(.L_x_7503 - _ZN5flash24flash_fwd_splitkv_kernelI23Flash_fwd_kernel_traitsILi256ELi64ELi64ELi4ELb0ELb0EN7cutlass10bfloat16_tE19Flash_kernel_traitsILi256ELi64ELi64ELi4ES3_EELb0ELb1ELb1ELb0ELb0ELb1ELb1ELb0EEEvNS_16Flash_fwd_paramsE)
        .other          _ZN5flash24flash_fwd_splitkv_kernelI23Flash_fwd_kernel_traitsILi256ELi64ELi64ELi4ELb0ELb0EN7cutlass10bfloat16_tE19Flash_kernel_traitsILi256ELi64ELi64ELi4ES3_EELb0ELb1ELb1ELb0ELb0ELb1ELb1ELb0EEEvNS_16Flash_fwd_paramsE,@"STO_CUDA_ENTRY STV_DEFAULT"
_ZN5flash24flash_fwd_splitkv_kernelI23Flash_fwd_kernel_traitsILi256ELi64ELi64ELi4ELb0ELb0EN7cutlass10bfloat16_tE19Flash_kernel_traitsILi256ELi64ELi64ELi4ES3_EELb0ELb1ELb1ELb0ELb0ELb1ELb1ELb0EEEvNS_16Flash_fwd_paramsE:
.text._ZN5flash24flash_fwd_splitkv_kernelI23Flash_fwd_kernel_traitsILi256ELi64ELi64ELi4ELb0ELb0EN7cutlass10bfloat16_tE19Flash_kernel_traitsILi256ELi64ELi64ELi4ES3_EELb0ELb1ELb1ELb0ELb0ELb1ELb1ELb0EEEvNS_16Flash_fwd_paramsE:
        /* <DEDUP_REMOVED lines=87> */
.L_x_6502:
        /* <DEDUP_REMOVED lines=123> */
.L_x_6505:
[----:B------:R-:W-:Y:S05]  /*0d20*/  BSYNC.RECONVERGENT B0 ;  /* 0x0000000000007941 */ /* 0x000fea0003800200 */
.L_x_6504:
        /* <DEDUP_REMOVED lines=31> */
.L_x_6507:
[----:B------:R-:W-:Y:S05]  /*0f20*/  BSYNC.RECONVERGENT B0 ;  /* 0x0000000000007941 */ /* 0x000fea0003800200 */
.L_x_6506:
        /* <DEDUP_REMOVED lines=24> */
.L_x_6509:
[----:B------:R-:W-:Y:S05]  /*10b0*/  BSYNC.RECONVERGENT B0 ;  /* 0x0000000000007941 */ /* 0x000fea0003800200 */
.L_x_6508:
        /* <DEDUP_REMOVED lines=24> */
.L_x_6511:
[----:B------:R-:W-:Y:S05]  /*1240*/  BSYNC.RECONVERGENT B0 ;  /* 0x0000000000007941 */ /* 0x000fea0003800200 */
.L_x_6510:
        /* <DEDUP_REMOVED lines=24> */
.L_x_6513:
[----:B------:R-:W-:Y:S05]  /*13d0*/  BSYNC.RECONVERGENT B0 ;  /* 0x0000000000007941 */ /* 0x000fea0003800200 */
.L_x_6512:
        /* <DEDUP_REMOVED lines=24> */
.L_x_6515:
[----:B------:R-:W-:Y:S05]  /*1560*/  BSYNC.RECONVERGENT B0 ;  /* 0x0000000000007941 */ /* 0x000fea0003800200 */
.L_x_6514:
        /* <DEDUP_REMOVED lines=23> */
.L_x_6517:
[----:B------:R-:W-:Y:S05]  /*16e0*/  BSYNC.RECONVERGENT B0 ;  /* 0x0000000000007941 */ /* 0x000fea0003800200 */
.L_x_6516:
        /* <DEDUP_REMOVED lines=23> */
.L_x_6519:
[----:B------:R-:W-:Y:S05]  /*1860*/  BSYNC.RECONVERGENT B0 ;  /* 0x0000000000007941 */ /* 0x000fea0003800200 */
.L_x_6518:
        /* <DEDUP_REMOVED lines=33> */
.L_x_6503:
        /* <DEDUP_REMOVED lines=14> */
.L_x_6520:
        /* <DEDUP_REMOVED lines=100> */
.L_x_6521:
        /* <DEDUP_REMOVED lines=15> */
.L_x_6523:
[----:B------:R-:W1:Y:S01]  /*2290*/  LDCU.64 UR10, c[0x0][0x3b8] ;  /* 0x00007700ff0a77ac */ /* 0x000e620008000a00 */
[----:B------:R-:W-:-:S04]  /*22a0*/  UIADD3 UR15, UPT, UPT, UR7, UR16, URZ ;  /* 0x00000010070f7290 */ /* 0x000fc8000fffe0ff */
[----:B-1----:R-:W-:Y:S02]  /*22b0*/  UIMAD.WIDE.U32 UR4, UR15, UR10, URZ ;  /* 0x0000000a0f0472a5 */ /* 0x002fe4000f8e00ff */
[----:B------:R-:W-:-:S04]  /*22c0*/  UIMAD UR15, UR15, UR11, URZ ;  /* 0x0000000b0f0f72a4 */ /* 0x000fc8000f8e02ff */
[----:B------:R-:W-:Y:S01]  /*22d0*/  UIADD3 UR15, UPT, UPT, UR5, UR15, URZ ;  /* 0x0000000f050f7290 */ /* 0x000fe2000fffe0ff */
[----:B------:R-:W-:-:S11]  /*22e0*/  UMOV UR14, UR4 ;  /* 0x00000004000e7c82 */ /* 0x000fd60008000000 */
.L_x_6524:
        /* <DEDUP_REMOVED lines=15> */
.L_x_6525:
[----:B------:R-:W1:Y:S01]  /*23e0*/  LDCU.64 UR8, c[0x0][0x3c0] ;  /* 0x00007800ff0877ac */ /* 0x000e620008000a00 */
[----:B------:R-:W-:-:S04]  /*23f0*/  UIADD3 UR7, UPT, UPT, UR7, UR16, URZ ;  /* 0x0000001007077290 */ /* 0x000fc8000fffe0ff */
[----:B-1----:R-:W-:Y:S02]  /*2400*/  UIMAD.WIDE.U32 UR16, UR7, UR8, URZ ;  /* 0x00000008071072a5 */ /* 0x002fe4000f8e00ff */
[----:B------:R-:W-:-:S04]  /*2410*/  UIMAD UR5, UR7, UR9, URZ ;  /* 0x00000009070572a4 */ /* 0x000fc8000f8e02ff */
[----:B------:R-:W-:-:S12]  /*2420*/  UIADD3 UR5, UPT, UPT, UR17, UR5, URZ ;  /* 0x0000000511057290 */ /* 0x000fd8000fffe0ff */
.L_x_6526:
        /* <DEDUP_REMOVED lines=56> */
.L_x_6522:
        /* <DEDUP_REMOVED lines=15> */
[----:B------:R-:W-:Y:S01]  /*28a0*/  IADD3 R4, P0, PT, R182, R4, RZ ;  /* 0x00000004b6047210 */ /* 0x000fe20007f1e0ff */
        /* <DEDUP_REMOVED lines=76> */
.L_x_6528:
[----:B------:R-:W-:Y:S05]  /*2d70*/  BSYNC.RECONVERGENT B0 ;  /* 0x0000000000007941 */ /* 0x000fea0003800200 */
.L_x_6527:
        /* <DEDUP_REMOVED lines=41> */
.L_x_6530:
[----:B------:R-:W-:Y:S05]  /*3010*/  BSYNC.RECONVERGENT B0 ;  /* 0x0000000000007941 */ /* 0x000fea0003800200 */
.L_x_6529:
        /* <DEDUP_REMOVED lines=41> */
.L_x_6532:
[----:B------:R-:W-:Y:S05]  /*32b0*/  BSYNC.RECONVERGENT B0 ;  /* 0x0000000000007941 */ /* 0x000fea0003800200 */
.L_x_6531:
        /* <DEDUP_REMOVED lines=41> */
.L_x_6534:
[----:B------:R-:W-:Y:S05]  /*3550*/  BSYNC.RECONVERGENT B0 ;  /* 0x0000000000007941 */ /* 0x000fea0003800200 */
.L_x_6533:
        /* <DEDUP_REMOVED lines=32> */
.L_x_6536:
[----:B------:R-:W-:Y:S05]  /*3760*/  BSYNC.RECONVERGENT B0 ;  /* 0x0000000000007941 */ /* 0x000fea0003800200 */
.L_x_6535:
        /* <DEDUP_REMOVED lines=31> */
.L_x_6538:
[----:B------:R-:W-:Y:S05]  /*3960*/  BSYNC.RECONVERGENT B0 ;  /* 0x0000000000007941 */ /* 0x000fea0003800200 */
.L_x_6537:
        /* <DEDUP_REMOVED lines=33> */
.L_x_6540:
[----:B------:R-:W-:Y:S05]  /*3b80*/  BSYNC.RECONVERGENT B0 ;  /* 0x0000000000007941 */ /* 0x000fea0003800200 */
.L_x_6539:
        /* <DEDUP_REMOVED lines=32> */
.L_x_6542:
[----:B------:R-:W-:Y:S05]  /*3d90*/  BSYNC.RECONVERGENT B0 ;  /* 0x0000000000007941 */ /* 0x000fea0003800200 */
.L_x_6541:
        /* <DEDUP_REMOVED lines=59> */
.L_x_6544:
[----:B------:R2:W-:Y:S04]  /*4150*/  STS.128 [R220+0x10000], RZ ;  /* 0x010000ffdc007388 */ /* 0x0005e80000000c00 */
[----:B------:R2:W-:Y:S04]  /*4160*/  STS.128 [R220+0x12000], RZ ;  /* 0x012000ffdc007388 */ /* 0x0005e80000000c00 */
[----:B------:R2:W-:Y:S04]  /*4170*/  STS.128 [R220+0x14000], RZ ;  /* 0x014000ffdc007388 */ /* 0x0005e80000000c00 */
[----:B------:R2:W-:Y:S02]  /*4180*/  STS.128 [R220+0x16000], RZ ;  /* 0x016000ffdc007388 */ /* 0x0005e40000000c00 */
.L_x_6545:
[----:B------:R-:W-:Y:S05]  /*4190*/  BSYNC.RECONVERGENT B0 ;  /* 0x0000000000007941 */ /* 0x000fea0003800200 */
.L_x_6543:
        /* <DEDUP_REMOVED lines=47> */
.L_x_6547:
[----:B------:R-:W-:Y:S05]  /*4490*/  BSYNC.RECONVERGENT B0 ;  /* 0x0000000000007941 */ /* 0x000fea0003800200 */
.L_x_6546:
        /* <DEDUP_REMOVED lines=37> */
.L_x_6549:
[----:B------:R-:W-:Y:S05]  /*46f0*/  BSYNC.RECONVERGENT B0 ;  /* 0x0000000000007941 */ /* 0x000fea0003800200 */
.L_x_6548:
        /* <DEDUP_REMOVED lines=35> */
.L_x_6551:
[----:B------:R-:W-:Y:S05]  /*4930*/  BSYNC.RECONVERGENT B0 ;  /* 0x0000000000007941 */ /* 0x000fea0003800200 */
.L_x_6550:
[----:B------:R-:W-:Y:S01]  /*4940*/  LDSM.16.M88.4 R80, [R69] ;  /* 0x000000004550783b */ /* 0x000fe20000000200 */
[----:B------:R-:W-:Y:S01]  /*4950*/  IMAD.MOV.U32 R96, RZ, RZ, 0x20 ;  /* 0x00000020ff607424 */ /* 0x000fe200078e00ff */
[----:B------:R-:W-:Y:S01]  /*4960*/  LOP3.LUT P0, R176, R214, 0x2, RZ, 0xc0, !PT ;  /* 0x00000002d6b07812 */ /* 0x000fe2000780c0ff */
[----:B------:R-:W-:Y:S01]  /*4970*/  VIADD R99, R100, UR5 ;  /* 0x0000000564637c36 */ /* 0x000fe20008000000 */
[----:B------:R-:W5:Y:S01]  /*4980*/  LDSM.16.M88.4 R32, [R100+UR5+0x8000] ;  /* 0x008000056420783b */ /* 0x000f620008000200 */
[----:B------:R-:W-:Y:S01]  /*4990*/  IMAD.MOV.U32 R196, RZ, RZ, 0x40 ;  /* 0x00000040ffc47424 */ /* 0x000fe200078e00ff */
[----:B------:R-:W-:Y:S01]  /*49a0*/  SEL R96, R96, 0xffffffe0, !P0 ;  /* 0xffffffe060607807 */ /* 0x000fe20004000000 */
[----:B------:R-:W2:Y:S01]  /*49b0*/  LDCU UR4, c[0x0][0x50c] ;  /* 0x0000a180ff0477ac */ /* 0x000ea20008000800 */
[----:B------:R-:W3:Y:S01]  /*49c0*/  LDSM.16.M88.4 R56, [R100+UR5+0x8800] ;  /* 0x008800056438783b */ /* 0x000ee20008000200 */
[----:B------:R-:W-:Y:S01]  /*49d0*/  ISETP.NE.AND P0, PT, R2, RZ, PT ;  /* 0x000000ff0200720c */ /* 0x000fe20003f05270 */
[----:B------:R-:W-:Y:S01]  /*49e0*/  IMAD.U32 R225, RZ, RZ, UR28 ;  /* 0x0000001cffe17e24 */ /* 0x000fe2000f8e00ff */
[----:B------:R-:W-:Y:S01]  /*49f0*/  SHF.R.U32.HI R165, RZ, 0x2, R214 ;  /* 0x00000002ffa57819 */ /* 0x000fe200000116d6 */
[--C-:B------:R-:W-:Y:S01]  /*4a00*/  IMAD.IADD R102, R69, 0x1, R96.reuse ;  /* 0x0000000145667824 */ /* 0x100fe200078e0260 */
[----:B------:R-:W2:Y:S01]  /*4a10*/  LDSM.16.M88.4 R48, [R100+UR5+0x9000] ;  /* 0x009000056430783b */ /* 0x000ea20008000200 */
[----:B------:R-:W-:Y:S01]  /*4a20*/  IMAD.IADD R98, R99, 0x1, R96 ;  /* 0x0000000163627824 */ /* 0x000fe200078e0260 */
[----:B------:R-:W-:Y:S01]  /*4a30*/  SEL R196, R196, 0xffffffc0, !P0 ;  /* 0xffffffc0c4c47807 */ /* 0x000fe20004000000 */
[----:B------:R-:W-:Y:S01]  /*4a40*/  UIADD3 UR26, UPT, UPT, UR28, UR26, -UR19 ;  /* 0x0000001a1c1a7290 */ /* 0x000fe2000fffe813 */
[----:B------:R-:W2:Y:S01]  /*4a50*/  LDSM.16.M88.4 R12, [R100+UR5+0x9800] ;  /* 0x00980005640c783b */ /* 0x000ea20008000200 */
        /* <DEDUP_REMOVED lines=11> */
[----:B------:R-:W4:Y:S04]  /*4b10*/  LDSM.16.M88.4 R8, [R98+0x9800] ;  /* 0x009800006208783b */ /* 0x000f280000000200 */
[----:B------:R-:W-:Y:S01]  /*4b20*/  LDSM.16.M88.4 R28, [R101] ;  /* 0x00000000651c783b */ /* 0x000fe20000000200 */
[C---:B-----5:R-:W-:Y:S03]  /*4b30*/  HMMA.16816.F32.BF16 R24, R80.reuse, R32, RZ ;  /* 0x000000205018723c */ /* 0x060fe600000418ff */
[----:B------:R-:W5:Y:S04]  /*4b40*/  LDSM.16.M88.4 R36, [R99+0x8000] ;  /* 0x008000006324783b */ /* 0x000f680000000200 */
[----:B------:R-:W5:Y:S01]  /*4b50*/  LDSM.16.M88.4 R16, [R99+0x8800] ;  /* 0x008800006310783b */ /* 0x000f620000000200 */
[C---:B---3--:R-:W-:Y:S03]  /*4b60*/  HMMA.16816.F32.BF16 R60, R80.reuse, R56, RZ ;  /* 0x00000038503c723c */ /* 0x048fe600000418ff */
        /* <DEDUP_REMOVED lines=8> */
[C---:B--2---:R-:W-:Y:S08]  /*4bf0*/  HMMA.16816.F32.BF16 R52, R80.reuse, R48, RZ ;  /* 0x000000305034723c */ /* 0x044ff000000418ff */
[C---:B------:R-:W-:Y:S08]  /*4c00*/  HMMA.16816.F32.BF16 R48, R80.reuse, R50, RZ ;  /* 0x000000325030723c */ /* 0x040ff000000418ff */
[C---:B------:R-:W-:Y:S08]  /*4c10*/  HMMA.16816.F32.BF16 R44, R80.reuse, R12, RZ ;  /* 0x0000000c502c723c */ /* 0x040ff000000418ff */
[----:B------:R-:W-:Y:S01]  /*4c20*/  HMMA.16816.F32.BF16 R80, R80, R14, RZ ;  /* 0x0000000e5050723c */ /* 0x000fe200000418ff */
[----:B------:R-:W2:Y:S07]  /*4c30*/  LDSM.16.M88.4 R12, [R99+0x9000] ;  /* 0x00900000630c783b */ /* 0x000eae0000000200 */
[C---:B-1----:R-:W-:Y:S08]  /*4c40*/  HMMA.16816.F32.BF16 R24, R4.reuse, R64, R24 ;  /* 0x000000400418723c */ /* 0x042ff00000041818 */
[C---:B------:R-:W-:Y:S01]  /*4c50*/  HMMA.16816.F32.BF16 R32, R4.reuse, R66, R32 ;  /* 0x000000420420723c */ /* 0x040fe20000041820 */
[----:B------:R-:W-:Y:S07]  /*4c60*/  LDSM.16.M88.4 R64, [R100+UR5+0xa800] ;  /* 0x00a800056440783b */ /* 0x000fee0008000200 */
        /* <DEDUP_REMOVED lines=18> */
[----:B------:R-:W2:Y:S07]  /*4d90*/  LDSM.16.M88.4 R12, [R100+UR5+0xa000] ;  /* 0x00a00005640c783b */ /* 0x000eae0008000200 */
[C---:B-1----:R-:W-:Y:S08]  /*4da0*/  HMMA.16816.F32.BF16 R44, R28.reuse, R40, R44 ;  /* 0x000000281c2c723c */ /* 0x042ff0000004182c */
[----:B------:R-:W-:Y:S01]  /*4db0*/  HMMA.16816.F32.BF16 R80, R28, R42, R80 ;  /* 0x0000002a1c50723c */ /* 0x000fe20000041850 */
[----:B------:R-:W1:Y:S04]  /*4dc0*/  LDSM.16.M88.4 R40, [R100+UR5+0xb000] ;  /* 0x00b000056428783b */ /* 0x000e680008000200 */
        /* <DEDUP_REMOVED lines=22> */
[----:B------:R-:W-:Y:S07]  /*4f30*/  LDSM.16.M88.4 R40, [R3+0xa000] ;  /* 0x00a000000328783b */ /* 0x000fee0000000200 */
[C---:B---3--:R-:W-:Y:S08]  /*4f40*/  HMMA.16816.F32.BF16 R24, R28.reuse, R8, R24 ;  /* 0x000000081c18723c */ /* 0x048ff00000041818 */
[C---:B------:R-:W-:Y:S01]  /*4f50*/  HMMA.16816.F32.BF16 R32, R28.reuse, R10, R32 ;  /* 0x0000000a1c20723c */ /* 0x040fe20000041820 */
[----:B------:R-:W-:Y:S07]  /*4f60*/  LDSM.16.M88.4 R8, [R101+0x2000] ;  /* 0x002000006508783b */ /* 0x000fee0000000200 */
[C---:B----4-:R-:W-:Y:S08]  /*4f70*/  HMMA.16816.F32.BF16 R60, R28.reuse, R4, R60 ;  /* 0x000000041c3c723c */ /* 0x050ff0000004183c */
[----:B------:R-:W-:Y:S01]  /*4f80*/  HMMA.16816.F32.BF16 R56, R28, R6, R56 ;  /* 0x000000061c38723c */ /* 0x000fe20000041838 */
[----:B------:R-:W1:Y:S07]  /*4f90*/  LDSM.16.M88.4 R4, [R99+0xa800] ;  /* 0x00a800006304783b */ /* 0x000e6e0000000200 */
[C---:B------:R-:W-:Y:S08]  /*4fa0*/  HMMA.16816.F32.BF16 R44, R16.reuse, R20, R44 ;  /* 0x00000014102c723c */ /* 0x040ff0000004182c */
[----:B------:R-:W-:Y:S01]  /*4fb0*/  HMMA.16816.F32.BF16 R80, R16, R22, R80 ;  /* 0x000000161050723c */ /* 0x000fe20000041850 */
[----:B------:R-:W3:Y:S04]  /*4fc0*/  LDSM.16.M88.4 R20, [R99+0xa000] ;  /* 0x00a000006314783b */ /* 0x000ee80000000200 */
[----:B------:R-:W4:Y:S03]  /*4fd0*/  LDSM.16.M88.4 R16, [R99+0xb000] ;  /* 0x00b000006310783b */ /* 0x000f260000000200 */
        /* <DEDUP_REMOVED lines=12> */
[----:B------:R-:W-:Y:S07]  /*50a0*/  LDSM.16.M88.4 R20, [R100+UR5+0xc000] ;  /* 0x00c000056414783b */ /* 0x000fee0008000200 */
[C---:B----4-:R-:W-:Y:S08]  /*50b0*/  HMMA.16816.F32.BF16 R52, R8.reuse, R16, R52 ;  /* 0x000000100834723c */ /* 0x050ff00000041834 */
[C---:B------:R-:W-:Y:S01]  /*50c0*/  HMMA.16816.F32.BF16 R48, R8.reuse, R18, R48 ;  /* 0x000000120830723c */ /* 0x040fe20000041830 */
[----:B------:R-:W-:Y:S04]  /*50d0*/  LDSM.16.M88.4 R16, [R69+0x4000] ;  /* 0x004000004510783b */ /* 0x000fe80000000200 */
[----:B------:R-:W-:Y:S03]  /*50e0*/  LDSM.16.M88.4 R68, [R100+UR5+0xf000] ;  /* 0x00f000056444783b */ /* 0x000fe60008000200 */
[C---:B--2---:R-:W-:Y:S08]  /*50f0*/  HMMA.16816.F32.BF16 R44, R8.reuse, R12, R44 ;  /* 0x0000000c082c723c */ /* 0x044ff0000004182c */
[----:B------:R-:W-:Y:S01]  /*5100*/  HMMA.16816.F32.BF16 R80, R8, R14, R80 ;  /* 0x0000000e0850723c */ /* 0x000fe20000041850 */
[----:B------:R-:W2:Y:S04]  /*5110*/  LDSM.16.M88.4 R12, [R100+UR5+0xc800] ;  /* 0x00c80005640c783b */ /* 0x000ea80008000200 */
[----:B------:R-:W3:Y:S03]  /*5120*/  LDSM.16.M88.4 R8, [R100+UR5+0xd000] ;  /* 0x00d000056408783b */ /* 0x000ee60008000200 */
[C---:B-----5:R-:W-:Y:S08]  /*5130*/  HMMA.16816.F32.BF16 R24, R28.reuse, R40, R24 ;  /* 0x000000281c18723c */ /* 0x060ff00000041818 */
[C---:B------:R-:W-:Y:S01]  /*5140*/  HMMA.16816.F32.BF16 R32, R28.reuse, R42, R32 ;  /* 0x0000002a1c20723c */ /* 0x040fe20000041820 */
[----:B------:R-:W4:Y:S07]  /*5150*/  LDSM.16.M88.4 R40, [R100+UR5+0xd800] ;  /* 0x00d800056428783b */ /* 0x000f2e0008000200 */
        /* <DEDUP_REMOVED lines=31> */
[----:B------:R-:W2:Y:S07]  /*5350*/  LDSM.16.M88.4 R12, [R100+UR5+0xe000] ;  /* 0x00e00005640c783b */ /* 0x000eae0008000200 */
[----:B---3--:R-:W-:Y:S08]  /*5360*/  HMMA.16816.F32.BF16 R24, R8, R20, R24 ;  /* 0x000000140818723c */ /* 0x008ff00000041818 */
[C---:B----4-:R-:W-:Y:S08]  /*5370*/  HMMA.16816.F32.BF16 R44, R4.reuse, R16, R44 ;  /* 0x00000010042c723c */ /* 0x050ff0000004182c */
[----:B------:R-:W-:Y:S01]  /*5380*/  HMMA.16816.F32.BF16 R80, R4, R18, R80 ;  /* 0x000000120450723c */ /* 0x000fe20000041850 */
[----:B------:R-:W3:Y:S04]  /*5390*/  LDSM.16.M88.4 R4, [R3+0xd000] ;  /* 0x00d000000304783b */ /* 0x000ee80000000200 */
[----:B------:R-:W4:Y:S03]  /*53a0*/  LDSM.16.M88.4 R16, [R102+0x6000] ;  /* 0x006000006610783b */ /* 0x000f260000000200 */
[----:B------:R-:W-:Y:S01]  /*53b0*/  HMMA.16816.F32.BF16 R32, R8, R22, R32 ;  /* 0x000000160820723c */ /* 0x000fe20000041820 */
[----:B------:R-:W4:Y:S07]  /*53c0*/  LDSM.16.M88.4 R20, [R3+0xc800] ;  /* 0x00c800000314783b */ /* 0x000f2e0000000200 */
[----:B------:R-:W-:Y:S08]  /*53d0*/  HMMA.16816.F32.BF16 R24, R84, R40, R24 ;  /* 0x000000285418723c */ /* 0x000ff00000041818 */
[C---:B------:R-:W-:Y:S08]  /*53e0*/  HMMA.16816.F32.BF16 R60, R8.reuse, R64, R60 ;  /* 0x00000040083c723c */ /* 0x040ff0000004183c */
[C---:B------:R-:W-:Y:S01]  /*53f0*/  HMMA.16816.F32.BF16 R56, R8.reuse, R66, R56 ;  /* 0x000000420838723c */ /* 0x040fe20000041838 */
[----:B------:R-:W-:Y:S07]  /*5400*/  LDSM.16.M88.4 R64, [R100+UR5+0xf800] ;  /* 0x00f800056440783b */ /* 0x000fee0008000200 */
[C---:B-1----:R-:W-:Y:S08]  /*5410*/  HMMA.16816.F32.BF16 R52, R8.reuse, R36, R52 ;  /* 0x000000240834723c */ /* 0x042ff00000041834 */
[C---:B------:R-:W-:Y:S01]  /*5420*/  HMMA.16816.F32.BF16 R48, R8.reuse, R38, R48 ;  /* 0x000000260830723c */ /* 0x040fe20000041830 */
[----:B------:R-:W-:Y:S07]  /*5430*/  LDSM.16.M88.4 R36, [R98+0xf000] ;  /* 0x00f000006224783b */ /* 0x000fee0000000200 */
[C---:B-----5:R-:W-:Y:S08]  /*5440*/  HMMA.16816.F32.BF16 R44, R8.reuse, R28, R44 ;  /* 0x0000001c082c723c */ /* 0x060ff0000004182c */
[----:B------:R-:W-:Y:S01]  /*5450*/  HMMA.16816.F32.BF16 R80, R8, R30, R80 ;  /* 0x0000001e0850723c */ /* 0x000fe20000041850 */
[----:B------:R-:W-:Y:S04]  /*5460*/  LDSM.16.M88.4 R8, [R101+0x6000] ;  /* 0x006000006508783b */ /* 0x000fe80000000200 */
[----:B------:R-:W1:Y:S03]  /*5470*/  LDSM.16.M88.4 R28, [R99+0xe000] ;  /* 0x00e00000631c783b */ /* 0x000e660000000200 */
[----:B------:R-:W-:Y:S01]  /*5480*/  HMMA.16816.F32.BF16 R32, R84, R42, R32 ;  /* 0x0000002a5420723c */ /* 0x000fe20000041820 */
[----:B------:R-:W-:Y:S07]  /*5490*/  LDSM.16.M88.4 R40, [R98+0xe800] ;  /* 0x00e800006228783b */ /* 0x000fee0000000200 */
[----:B--2---:R-:W-:Y:S08]  /*54a0*/  HMMA.16816.F32.BF16 R24, R76, R12, R24 ;  /* 0x0000000c4c18723c */ /* 0x004ff00000041818 */
[C---:B---3--:R-:W-:Y:S08]  /*54b0*/  HMMA.16816.F32.BF16 R52, R84.reuse, R4, R52 ;  /* 0x000000045434723c */ /* 0x048ff00000041834 */
[----:B------:R-:W-:Y:S01]  /*54c0*/  HMMA.16816.F32.BF16 R48, R84, R6, R48 ;  /* 0x000000065430723c */ /* 0x000fe20000041830 */
[----:B------:R2:W-:Y:S07]  /*54d0*/  LDSM.16.M88.4 R4, [R2+0x6000] ;  /* 0x006000000204783b */ /* 0x0005ee0000000200 */
[----:B------:R-:W-:Y:S01]  /*54e0*/  HMMA.16816.F32.BF16 R32, R76, R14, R32 ;  /* 0x0000000e4c20723c */ /* 0x000fe20000041820 */
[----:B------:R-:W3:Y:S07]  /*54f0*/  LDSM.16.M88.4 R12, [R3+0xe000] ;  /* 0x00e00000030c783b */ /* 0x000eee0000000200 */
[----:B----4-:R-:W-:Y:S08]  /*5500*/  HMMA.16816.F32.BF16 R24, R16, R88, R24 ;  /* 0x000000581018723c */ /* 0x010ff00000041818 */
[----:B------:R-:W-:Y:S01]  /*5510*/  HMMA.16816.F32.BF16 R60, R84, R20, R60 ;  /* 0x00000014543c723c */ /* 0x000fe2000004183c */
[----:B--2---:R-:W-:-:S04]  /*5520*/  LOP3.LUT R2, R216, 0x1f0, RZ, 0xc0, !PT ;  /* 0x000001f0d8027812 */ /* 0x004fc800078ec0ff */
[----:B------:R-:W-:-:S03]  /*5530*/  IADD3 R218, PT, PT, R165, UR27, R2 ;  /* 0x0000001ba5da7c10 */ /* 0x000fc6000fffe002 */
[C---:B------:R-:W-:Y:S01]  /*5540*/  HMMA.16816.F32.BF16 R56, R84.reuse, R22, R56 ;  /* 0x000000165438723c */ /* 0x040fe20000041838 */
[----:B------:R-:W2:Y:S07]  /*5550*/  LDSM.16.M88.4 R20, [R98+0xf800] ;  /* 0x00f800006214783b */ /* 0x000eae0000000200 */
[C---:B------:R-:W-:Y:S08]  /*5560*/  HMMA.16816.F32.BF16 R44, R84.reuse, R92, R44 ;  /* 0x0000005c542c723c */ /* 0x040ff0000004182c */
[----:B------:R-:W-:Y:S08]  /*5570*/  HMMA.16816.F32.BF16 R80, R84, R94, R80 ;  /* 0x0000005e5450723c */ /* 0x000ff00000041850 */
[----:B-1----:R-:W-:Y:S08]  /*5580*/  HMMA.16816.F32.BF16 R24, R8, R28, R24 ;  /* 0x0000001c0818723c */ /* 0x002ff00000041818 */
[C---:B------:R-:W-:Y:S08]  /*5590*/  HMMA.16816.F32.BF16 R60, R76.reuse, R72, R60 ;  /* 0x000000484c3c723c */ /* 0x040ff0000004183c */
[C---:B------:R-:W-:Y:S08]  /*55a0*/  HMMA.16816.F32.BF16 R56, R76.reuse, R74, R56 ;  /* 0x0000004a4c38723c */ /* 0x040ff00000041838 */
[C---:B------:R-:W-:Y:S08]  /*55b0*/  HMMA.16816.F32.BF16 R52, R76.reuse, R68, R52 ;  /* 0x000000444c34723c */ /* 0x040ff00000041834 */
[C---:B------:R-:W-:Y:S08]  /*55c0*/  HMMA.16816.F32.BF16 R48, R76.reuse, R70, R48 ;  /* 0x000000464c30723c */ /* 0x040ff00000041830 */
[----:B------:R-:W-:Y:S08]  /*55d0*/  HMMA.16816.F32.BF16 R44, R76, R64, R44 ;  /* 0x000000404c2c723c */ /* 0x000ff0000004182c */
[----:B------:R-:W-:Y:S08]  /*55e0*/  HMMA.16816.F32.BF16 R32, R16, R90, R32 ;  /* 0x0000005a1020723c */ /* 0x000ff00000041820 */
[----:B------:R-:W-:Y:S08]  /*55f0*/  HMMA.16816.F32.BF16 R80, R76, R66, R80 ;  /* 0x000000424c50723c */ /* 0x000ff00000041850 */
[----:B---3--:R-:W-:Y:S01]  /*5600*/  HMMA.16816.F32.BF16 R24, R4, R12, R24 ;  /* 0x0000000c0418723c */ /* 0x008fe20000041818 */
[----:B------:R-:W-:-:S02]  /*5610*/  VIADD R12, R218, UR26 ;  /* 0x0000001ada0c7c36 */ /* 0x000fc40008000000 */
[----:B------:R-:W-:-:S03]  /*5620*/  VIADD R218, R218, UR28 ;  /* 0x0000001cdada7c36 */ /* 0x000fc60008000000 */
[--C-:B------:R-:W-:Y:S01]  /*5630*/  VIADDMNMX R227, R12, 0x1, R225.reuse, PT ;  /* 0x000000010ce37846 */ /* 0x100fe200038001e1 */
[----:B------:R-:W-:Y:S01]  /*5640*/  VIADD R217, R218, 0x8 ;  /* 0x00000008dad97836 */ /* 0x000fe20000000000 */
[----:B------:R-:W-:Y:S01]  /*5650*/  HMMA.16816.F32.BF16 R60, R16, R40, R60 ;  /* 0x00000028103c723c */ /* 0x000fe2000004183c */
[----:B------:R-:W-:Y:S02]  /*5660*/  VIADDMNMX R225, R12, 0x9, R225, PT ;  /* 0x000000090ce17846 */ /* 0x000fe400038001e1 */
[----:B------:R-:W-:Y:S02]  /*5670*/  VIADDMNMX R228, R218, -UR25, RZ, !PT ;  /* 0x80000019dae47c46 */ /* 0x000fe4000f8001ff */
[----:B------:R-:W-:-:S03]  /*5680*/  VIADDMNMX R226, R217, -UR25, RZ, !PT ;  /* 0x80000019d9e27c46 */ /* 0x000fc6000f8001ff */
[C---:B------:R-:W-:Y:S08]  /*5690*/  HMMA.16816.F32.BF16 R56, R16.reuse, R42, R56 ;  /* 0x0000002a1038723c */ /* 0x040ff00000041838 */
[C---:B------:R-:W-:Y:S08]  /*56a0*/  HMMA.16816.F32.BF16 R52, R16.reuse, R36, R52 ;  /* 0x000000241034723c */ /* 0x040ff00000041834 */
[C---:B------:R-:W-:Y:S08]  /*56b0*/  HMMA.16816.F32.BF16 R48, R16.reuse, R38, R48 ;  /* 0x000000261030723c */ /* 0x040ff00000041830 */
[----:B--2---:R-:W-:Y:S01]  /*56c0*/  HMMA.16816.F32.BF16 R44, R16, R20, R44 ;  /* 0x00000014102c723c */ /* 0x004fe2000004182c */
[----:B------:R-:W-:Y:S01]  /*56d0*/  FMUL.FTZ R20, R24, UR4 ;  /* 0x0000000418147c20 */ /* 0x000fe20008410000 */
[----:B------:R-:W-:Y:S01]  /*56e0*/  FMUL.FTZ R21, R26, UR4 ;  /* 0x000000041a157c20 */ /* 0x000fe20008410000 */
[----:B------:R-:W-:-:S04]  /*56f0*/  FMUL.FTZ R26, R25, UR4 ;  /* 0x00000004191a7c20 */ /* 0x000fc80008410000 */
[----:B------:R-:W-:Y:S01]  /*5700*/  MUFU.TANH R20, R20 ;  /* 0x0000001400147308 */ /* 0x000fe20000002400 */
[----:B------:R-:W-:Y:S07]  /*5710*/  HMMA.16816.F32.BF16 R32, R8, R30, R32 ;  /* 0x0000001e0820723c */ /* 0x000fee0000041820 */
[----:B------:R-:W1:Y:S01]  /*5720*/  MUFU.TANH R21, R21 ;  /* 0x0000001500157308 */ /* 0x000e620000002400 */
[----:B------:R-:W-:Y:S01]  /*5730*/  HMMA.16816.F32.BF16 R80, R16, R22, R80 ;  /* 0x000000161050723c */ /* 0x000fe20000041850 */
[----:B------:R-:W2:Y:S01]  /*5740*/  LDSM.16.M88.4 R16, [R99+0xe800] ;  /* 0x00e800006310783b */ /* 0x000ea20000000200 */
[----:B------:R-:W-:-:S04]  /*5750*/  VIADD R22, R0, UR17 ;  /* 0x0000001100167c36 */ /* 0x000fc80008000000 */
[C---:B------:R-:W-:Y:S01]  /*5760*/  VIADD R24, R22.reuse, UR19 ;  /* 0x0000001316187c36 */ /* 0x040fe20008000000 */
[----:B------:R-:W3:Y:S01]  /*5770*/  MUFU.TANH R26, R26 ;  /* 0x0000001a001a7308 */ /* 0x000ee20000002400 */
[C---:B------:R-:W-:Y:S01]  /*5780*/  VIADD R37, R22.reuse, 0x38 ;  /* 0x0000003816257836 */ /* 0x040fe20000000000 */
[----:B------:R-:W-:Y:S01]  /*5790*/  ISETP.GE.AND P1, PT, R22, R228, PT ;  /* 0x000000e41600720c */ /* 0x000fe20003f26270 */
[--C-:B------:R-:W-:Y:S01]  /*57a0*/  IMAD.IADD R12, R218, 0x1, -R24.reuse ;  /* 0x00000001da0c7824 */ /* 0x100fe200078e0a18 */
[----:B------:R-:W-:Y:S01]  /*57b0*/  ISETP.GE.AND P0, PT, R22, R226, PT ;  /* 0x000000e21600720c */ /* 0x000fe20003f06270 */
[----:B------:R-:W-:Y:S01]  /*57c0*/  HMMA.16816.F32.BF16 R32, R4, R14, R32 ;  /* 0x0000000e0420723c */ /* 0x000fe20000041820 */
[----:B------:R-:W-:Y:S02]  /*57d0*/  VIADD R36, R37, UR19 ;  /* 0x0000001325247c36 */ /* 0x000fe40008000000 */
[----:B------:R-:W-:Y:S01]  /*57e0*/  IABS R12, R12 ;  /* 0x0000000c000c7213 */ /* 0x000fe20000000000 */
[----:B------:R-:W-:-:S02]  /*57f0*/  IMAD.IADD R24, R217, 0x1, -R24 ;  /* 0x00000001d9187824 */ /* 0x000fc400078e0a18 */
[--C-:B------:R-:W-:Y:S01]  /*5800*/  IADD3 R28, PT, PT, R218, 0x37, -R36.reuse ;  /* 0x00000037da1c7810 */ /* 0x100fe20007ffe824 */
[----:B------:R-:W-:Y:S01]  /*5810*/  VIADD R23, R22, 0x1 ;  /* 0x0000000116177836 */ /* 0x000fe20000000000 */
[----:B------:R-:W-:Y:S01]  /*5820*/  IADD3 R41, PT, PT, R217, 0x30, -R36 ;  /* 0x00000030d9297810 */ /* 0x000fe20007ffe824 */
[----:B------:R-:W-:Y:S01]  /*5830*/  IMAD.MOV.U32 R25, RZ, RZ, R12 ;  /* 0x000000ffff197224 */ /* 0x000fe200078e000c */
[----:B------:R-:W-:Y:S01]  /*5840*/  IABS R28, R28 ;  /* 0x0000001c001c7213 */ /* 0x000fe20000000000 */
[----:B------:R-:W4:Y:S01]  /*5850*/  LDSM.16.M88.4 R12, [R3+0xe800] ;  /* 0x00e80000030c783b */ /* 0x000f220000000200 */
[----:B------:R-:W-:Y:S02]  /*5860*/  IABS R24, R24 ;  /* 0x0000001800187213 */ /* 0x000fe40000000000 */
[C---:B------:R-:W-:Y:S02]  /*5870*/  ISETP.GE.AND P5, PT, R23.reuse, R228, PT ;  /* 0x000000e41700720c */ /* 0x040fe40003fa6270 */
[----:B------:R-:W-:-:S02]  /*5880*/  ISETP.GE.AND P2, PT, R23, R226, PT ;  /* 0x000000e21700720c */ /* 0x000fc40003f46270 */
[C---:B------:R-:W-:Y:S01]  /*5890*/  ISETP.GE.AND P3, PT, R23.reuse, R227, PT ;  /* 0x000000e31700720c */ /* 0x040fe20003f66270 */
[----:B------:R-:W-:Y:S01]  /*58a0*/  FMUL.FTZ R34, R34, UR4 ;  /* 0x0000000422227c20 */ /* 0x000fe20008410000 */
[----:B------:R-:W-:Y:S01]  /*58b0*/  ISETP.GE.AND P6, PT, R23, R225, PT ;  /* 0x000000e11700720c */ /* 0x000fe20003fc6270 */
[----:B------:R-:W-:Y:S01]  /*58c0*/  IMAD.MOV.U32 R23, RZ, RZ, R28 ;  /* 0x000000ffff177224 */ /* 0x000fe200078e001c */
[----:B------:R-:W-:Y:S01]  /*58d0*/  I2FP.F32.S32 R24, R24 ;  /* 0x0000001800187245 */ /* 0x000fe20000201400 */
[----:B------:R-:W-:Y:S01]  /*58e0*/  FMUL.FTZ R35, R35, UR4 ;  /* 0x0000000423237c20 */ /* 0x000fe20008410000 */
[----:B------:R-:W-:Y:S02]  /*58f0*/  I2FP.F32.S32 R25, R25 ;  /* 0x0000001900197245 */ /* 0x000fe40000201400 */
[----:B------:R-:W-:Y:S02]  /*5900*/  I2FP.F32.S32 R23, R23 ;  /* 0x0000001700177245 */ /* 0x000fe40000201400 */
[----:B------:R-:W-:Y:S01]  /*5910*/  IABS R41, R41 ;  /* 0x0000002900297213 */ /* 0x000fe20000000000 */
[C---:B--2---:R-:W-:Y:S01]  /*5920*/  HMMA.16816.F32.BF16 R60, R8.reuse, R16, R60 ;  /* 0x00000010083c723c */ /* 0x044fe2000004183c */
[----:B-1----:R-:W-:Y:S01]  /*5930*/  FFMA.FTZ R17, R24, -UR14, R21 ;  /* 0x8000000e18117c23 */ /* 0x002fe20008010015 */
[----:B------:R-:W-:Y:S01]  /*5940*/  FFMA.FTZ R20, R25, -UR14, R20 ;  /* 0x8000000e19147c23 */ /* 0x000fe20008010014 */
[----:B------:R-:W-:Y:S01]  /*5950*/  IADD3 R21, PT, PT, R218, 0x30, -R36 ;  /* 0x00000030da157810 */ /* 0x000fe20007ffe824 */
[----:B---3--:R-:W-:Y:S01]  /*5960*/  FFMA.FTZ R26, R23, -UR14, R26 ;  /* 0x8000000e171a7c23 */ /* 0x008fe2000801001a */
[----:B------:R-:W-:Y:S01]  /*5970*/  IADD3 R25, PT, PT, R217, 0x37, -R36 ;  /* 0x00000037d9197810 */ /* 0x000fe20007ffe824 */
[----:B------:R-:W-:Y:S01]  /*5980*/  FMUL.FTZ R16, R27, UR4 ;  /* 0x000000041b107c20 */ /* 0x000fe20008410000 */
[----:B------:R-:W-:Y:S01]  /*5990*/  IABS R23, R21 ;  /* 0x0000001500177213 */ /* 0x000fe20000000000 */
[----:B------:R-:W-:Y:S01]  /*59a0*/  FMUL.FTZ R21, R32, UR4 ;  /* 0x0000000420157c20 */ /* 0x000fe20008410000 */
[----:B------:R-:W-:Y:S01]  /*59b0*/  IABS R25, R25 ;  /* 0x0000001900197213 */ /* 0x000fe20000000000 */
[----:B------:R-:W-:Y:S01]  /*59c0*/  VIADD R24, R22, 0x8 ;  /* 0x0000000816187836 */ /* 0x000fe20000000000 */
[----:B------:R-:W-:Y:S01]  /*59d0*/  FSEL R38, R20, -INF , P1 ;  /* 0xff80000014267808 */ /* 0x000fe20000800000 */
[----:B------:R-:W-:Y:S01]  /*59e0*/  IMAD.MOV.U32 R20, RZ, RZ, R23 ;  /* 0x000000ffff147224 */ /* 0x000fe200078e0017 */
[----:B------:R-:W-:Y:S01]  /*59f0*/  ISETP.GE.AND P1, PT, R22, R227, PT ;  /* 0x000000e31600720c */ /* 0x000fe20003f26270 */
[----:B------:R-:W1:Y:S01]  /*5a00*/  MUFU.TANH R16, R16 ;  /* 0x0000001000107308 */ /* 0x000e620000002400 */
[----:B------:R-:W-:Y:S01]  /*5a10*/  IMAD.MOV.U32 R23, RZ, RZ, R25 ;  /* 0x000000ffff177224 */ /* 0x000fe200078e0019 */
[----:B------:R-:W-:Y:S01]  /*5a20*/  FSEL R25, R17, -INF , P0 ;  /* 0xff80000011197808 */ /* 0x000fe20000000000 */
[----:B------:R-:W-:Y:S01]  /*5a30*/  HMMA.16816.F32.BF16 R56, R8, R18, R56 ;  /* 0x000000120838723c */ /* 0x000fe20000041838 */
[----:B------:R-:W-:Y:S01]  /*5a40*/  FSEL R38, R38, -INF , !P1 ;  /* 0xff80000026267808 */ /* 0x000fe20004800000 */
[C---:B------:R-:W-:Y:S01]  /*5a50*/  VIADD R27, R22.reuse, 0x11 ;  /* 0x00000011161b7836 */ /* 0x040fe20000000000 */
[----:B------:R-:W-:-:S02]  /*5a60*/  ISETP.GE.AND P1, PT, R22, R225, PT ;  /* 0x000000e11600720c */ /* 0x000fc40003f26270 */
[----:B------:R-:W2:Y:S01]  /*5a70*/  MUFU.TANH R21, R21 ;  /* 0x0000001500157308 */ /* 0x000ea20000002400 */
[----:B------:R-:W-:Y:S02]  /*5a80*/  I2FP.F32.S32 R17, R23 ;  /* 0x0000001700117245 */ /* 0x000fe40000201400 */
[----:B------:R-:W-:Y:S01]  /*5a90*/  FSEL R23, R25, -INF , !P1 ;  /* 0xff80000019177808 */ /* 0x000fe20004800000 */
[C---:B----4-:R-:W-:Y:S01]  /*5aa0*/  HMMA.16816.F32.BF16 R60, R4.reuse, R12, R60 ;  /* 0x0000000c043c723c */ /* 0x050fe2000004183c */
[----:B------:R-:W-:Y:S02]  /*5ab0*/  FSEL R40, R26, -INF , P5 ;  /* 0xff8000001a287808 */ /* 0x000fe40002800000 */
[C---:B------:R-:W-:Y:S01]  /*5ac0*/  ISETP.GE.AND P4, PT, R24.reuse, R228, PT ;  /* 0x000000e41800720c */ /* 0x040fe20003f86270 */
[----:B------:R-:W3:Y:S01]  /*5ad0*/  MUFU.TANH R12, R34 ;  /* 0x00000022000c7308 */ /* 0x000ee20000002400 */
[C---:B------:R-:W-:Y:S01]  /*5ae0*/  ISETP.GE.AND P0, PT, R24.reuse, R226, PT ;  /* 0x000000e21800720c */ /* 0x040fe20003f06270 */
[----:B-1----:R-:W-:Y:S01]  /*5af0*/  FFMA.FTZ R17, R17, -UR14, R16 ;  /* 0x8000000e11117c23 */ /* 0x002fe20008010010 */
[----:B------:R-:W-:Y:S01]  /*5b00*/  ISETP.GE.AND P1, PT, R24, R227, PT ;  /* 0x000000e31800720c */ /* 0x000fe20003f26270 */
[----:B------:R-:W-:Y:S01]  /*5b10*/  VIADD R16, R22, 0x9 ;  /* 0x0000000916107836 */ /* 0x000fe20000000000 */
[----:B------:R-:W-:Y:S01]  /*5b20*/  ISETP.GE.AND P5, PT, R24, R225, PT ;  /* 0x000000e11800720c */ /* 0x000fe20003fa6270 */
[----:B------:R-:W-:Y:S01]  /*5b30*/  FMUL.FTZ R24, R33, UR4 ;  /* 0x0000000421187c20 */ /* 0x000fe20008410000 */
[----:B------:R-:W-:Y:S01]  /*5b40*/  I2FP.F32.S32 R20, R20 ;  /* 0x0000001400147245 */ /* 0x000fe20000201400 */
[----:B------:R-:W-:Y:S01]  /*5b50*/  HMMA.16816.F32.BF16 R56, R4, R14, R56 ;  /* 0x0000000e0438723c */ /* 0x000fe20000041838 */
[----:B------:R-:W-:-:S02]  /*5b60*/  IADD3 R13, PT, PT, R218, 0x2f, -R36 ;  /* 0x0000002fda0d7810 */ /* 0x000fc40007ffe824 */
[----:B------:R-:W-:Y:S01]  /*5b70*/  FSEL R17, R17, -INF , P2 ;  /* 0xff80000011117808 */ /* 0x000fe20001000000 */
[----:B------:R-:W1:Y:S01]  /*5b80*/  MUFU.TANH R24, R24 ;  /* 0x0000001800187308 */ /* 0x000e620000002400 */
[----:B--2---:R-:W-:Y:S01]  /*5b90*/  FFMA.FTZ R20, R20, -UR14, R21 ;  /* 0x8000000e14147c23 */ /* 0x004fe20008010015 */
[----:B------:R-:W-:Y:S01]  /*5ba0*/  IABS R13, R13 ;  /* 0x0000000d000d7213 */ /* 0x000fe20000000000 */
[----:B------:R-:W-:Y:S01]  /*5bb0*/  FMUL.FTZ R26, R60, UR4 ;  /* 0x000000043c1a7c20 */ /* 0x000fe20008410000 */
[----:B------:R-:W-:Y:S01]  /*5bc0*/  I2FP.F32.S32 R41, R41 ;  /* 0x0000002900297245 */ /* 0x000fe20000201400 */
[----:B------:R-:W-:Y:S01]  /*5bd0*/  FMUL.FTZ R62, R62, UR4 ;  /* 0x000000043e3e7c20 */ /* 0x000fe20008410000 */
[----:B------:R-:W-:Y:S01]  /*5be0*/  FSEL R40, R40, -INF , !P3 ;  /* 0xff80000028287808 */ /* 0x000fe20005800000 */
[----:B------:R-:W-:Y:S01]  /*5bf0*/  FMUL.FTZ R63, R63, UR4 ;  /* 0x000000043f3f7c20 */ /* 0x000fe20008410000 */
[----:B------:R-:W-:Y:S01]  /*5c00*/  I2FP.F32.S32 R13, R13 ;  /* 0x0000000d000d7245 */ /* 0x000fe20000201400 */
[----:B---3--:R-:W-:Y:S01]  /*5c10*/  FFMA.FTZ R41, R41, -UR14, R12 ;  /* 0x8000000e29297c23 */ /* 0x008fe2000801000c */
[----:B------:R-:W-:Y:S01]  /*5c20*/  FSEL R39, R17, -INF , !P6 ;  /* 0xff80000011277808 */ /* 0x000fe20007000000 */
[----:B------:R-:W2:Y:S01]  /*5c30*/  MUFU.TANH R12, R35 ;  /* 0x00000023000c7308 */ /* 0x000ea20000002400 */
[----:B------:R-:W-:Y:S01]  /*5c40*/  FSEL R42, R20, -INF , P4 ;  /* 0xff800000142a7808 */ /* 0x000fe20002000000 */
[----:B------:R-:W-:Y:S01]  /*5c50*/  VIADD R20, R22, 0x10 ;  /* 0x0000001016147836 */ /* 0x000fe20000000000 */
[----:B------:R-:W-:Y:S01]  /*5c60*/  ISETP.GE.AND P3, PT, R16, R228, PT ;  /* 0x000000e41000720c */ /* 0x000fe20003f66270 */
[----:B------:R-:W-:Y:S01]  /*5c70*/  FMUL.FTZ R58, R58, UR4 ;  /* 0x000000043a3a7c20 */ /* 0x000fe20008410000 */
[C---:B------:R-:W-:Y:S01]  /*5c80*/  ISETP.GE.AND P2, PT, R16.reuse, R226, PT ;  /* 0x000000e21000720c */ /* 0x040fe20003f46270 */
[----:B-1----:R-:W-:Y:S01]  /*5c90*/  FFMA.FTZ R24, R13, -UR14, R24 ;  /* 0x8000000e0d187c23 */ /* 0x002fe20008010018 */
[C---:B------:R-:W-:Y:S01]  /*5ca0*/  ISETP.GE.AND P6, PT, R16.reuse, R227, PT ;  /* 0x000000e31000720c */ /* 0x040fe20003fc6270 */
[----:B------:R-:W1:Y:S01]  /*5cb0*/  MUFU.TANH R26, R26 ;  /* 0x0000001a001a7308 */ /* 0x000e620000002400 */
[----:B------:R-:W-:Y:S01]  /*5cc0*/  ISETP.GE.AND P4, PT, R16, R225, PT ;  /* 0x000000e11000720c */ /* 0x000fe20003f86270 */
[----:B------:R-:W-:Y:S01]  /*5cd0*/  FMUL.FTZ R59, R59, UR4 ;  /* 0x000000043b3b7c20 */ /* 0x000fe20008410000 */
[----:B------:R-:W3:Y:S01]  /*5ce0*/  LDSM.16.M88.4 R16, [R99+0xf000] ;  /* 0x00f000006310783b */ /* 0x000ee20000000200 */
[----:B------:R-:W-:Y:S01]  /*5cf0*/  IADD3 R21, PT, PT, R218, 0x28, -R36 ;  /* 0x00000028da157810 */ /* 0x000fe20007ffe824 */
[----:B------:R-:W-:Y:S01]  /*5d00*/  VIADD R34, R22, 0x20 ;  /* 0x0000002016227836 */ /* 0x000fe20000000000 */
[----:B------:R-:W-:-:S02]  /*5d10*/  FSEL R41, R41, -INF , P0 ;  /* 0xff80000029297808 */ /* 0x000fc40000000000 */
[----:B------:R-:W-:Y:S01]  /*5d20*/  IABS R21, R21 ;  /* 0x0000001500157213 */ /* 0x000fe20000000000 */
[----:B------:R-:W-:Y:S01]  /*5d30*/  MUFU.TANH R63, R63 ;  /* 0x0000003f003f7308 */ /* 0x000fe20000002400 */
[----:B------:R-:W-:Y:S02]  /*5d40*/  IADD3 R13, PT, PT, R217, 0x2f, -R36 ;  /* 0x0000002fd90d7810 */ /* 0x000fe40007ffe824 */
[----:B------:R-:W-:Y:S02]  /*5d50*/  FSEL R42, R42, -INF , !P1 ;  /* 0xff8000002a2a7808 */ /* 0x000fe40004800000 */
[----:B------:R-:W-:Y:S02]  /*5d60*/  FSEL R41, R41, -INF , !P5 ;  /* 0xff80000029297808 */ /* 0x000fe40006800000 */
[----:B------:R-:W-:Y:S01]  /*5d70*/  FSEL R60, R24, -INF , P3 ;  /* 0xff800000183c7808 */ /* 0x000fe20001800000 */
[----:B------:R-:W-:Y:S01]  /*5d80*/  MUFU.TANH R58, R58 ;  /* 0x0000003a003a7308 */ /* 0x000fe20000002400 */
[----:B------:R-:W-:-:S02]  /*5d90*/  ISETP.GE.AND P1, PT, R20, R228, PT ;  /* 0x000000e41400720c */ /* 0x000fc40003f26270 */
[C---:B------:R-:W-:Y:S02]  /*5da0*/  ISETP.GE.AND P0, PT, R20.reuse, R226, PT ;  /* 0x000000e21400720c */ /* 0x040fe40003f06270 */
[C---:B------:R-:W-:Y:S02]  /*5db0*/  ISETP.GE.AND P5, PT, R20.reuse, R227, PT ;  /* 0x000000e31400720c */ /* 0x040fe40003fa6270 */
[----:B------:R-:W-:Y:S01]  /*5dc0*/  ISETP.GE.AND P3, PT, R20, R225, PT ;  /* 0x000000e11400720c */ /* 0x000fe20003f66270 */
[----:B------:R-:W-:Y:S01]  /*5dd0*/  IMAD.MOV.U32 R20, RZ, RZ, R21 ;  /* 0x000000ffff147224 */ /* 0x000fe200078e0015 */
[----:B------:R-:W-:Y:S01]  /*5de0*/  IABS R13, R13 ;  /* 0x0000000d000d7213 */ /* 0x000fe20000000000 */
[----:B------:R-:W-:Y:S01]  /*5df0*/  FMUL.FTZ R21, R61, UR4 ;  /* 0x000000043d157c20 */ /* 0x000fe20008410000 */
[----:B------:R-:W-:Y:S02]  /*5e00*/  IADD3 R25, PT, PT, R217, 0x28, -R36 ;  /* 0x00000028d9197810 */ /* 0x000fe40007ffe824 */
[----:B------:R-:W-:-:S02]  /*5e10*/  I2FP.F32.S32 R13, R13 ;  /* 0x0000000d000d7245 */ /* 0x000fc40000201400 */
[----:B------:R-:W-:Y:S01]  /*5e20*/  I2FP.F32.S32 R15, R20 ;  /* 0x00000014000f7245 */ /* 0x000fe20000201400 */
[----:B------:R-:W-:Y:S01]  /*5e30*/  MUFU.TANH R21, R21 ;  /* 0x0000001500157308 */ /* 0x000fe20000002400 */
[----:B------:R-:W-:Y:S01]  /*5e40*/  IADD3 R24, PT, PT, R218, 0x27, -R36 ;  /* 0x00000027da187810 */ /* 0x000fe20007ffe824 */
[----:B--2---:R-:W-:Y:S01]  /*5e50*/  FFMA.FTZ R43, R13, -UR14, R12 ;  /* 0x8000000e0d2b7c23 */ /* 0x004fe2000801000c */
[----:B------:R-:W-:Y:S01]  /*5e60*/  IABS R25, R25 ;  /* 0x0000001900197213 */ /* 0x000fe20000000000 */
[----:B-1----:R-:W-:Y:S01]  /*5e70*/  FFMA.FTZ R26, R15, -UR14, R26 ;  /* 0x8000000e0f1a7c23 */ /* 0x002fe2000801001a */
[----:B------:R-:W-:Y:S01]  /*5e80*/  IABS R24, R24 ;  /* 0x0000001800187213 */ /* 0x000fe20000000000 */
[----:B------:R-:W1:Y:S01]  /*5e90*/  LDSM.16.M88.4 R12, [R3+0xf000] ;  /* 0x00f00000030c783b */ /* 0x000e620000000200 */
[----:B------:R-:W-:Y:S01]  /*5ea0*/  I2FP.F32.S32 R25, R25 ;  /* 0x0000001900197245 */ /* 0x000fe20000201400 */
[----:B------:R-:W2:Y:S01]  /*5eb0*/  MUFU.TANH R20, R62 ;  /* 0x0000003e00147308 */ /* 0x000ea20000002400 */
[----:B------:R-:W-:Y:S01]  /*5ec0*/  I2FP.F32.S32 R24, R24 ;  /* 0x0000001800187245 */ /* 0x000fe20000201400 */
[----:B---3--:R-:W-:Y:S01]  /*5ed0*/  HMMA.16816.F32.BF16 R52, R8, R16, R52 ;  /* 0x000000100834723c */ /* 0x008fe20000041834 */
[----:B------:R-:W-:Y:S01]  /*5ee0*/  FMUL.FTZ R17, R56, UR4 ;  /* 0x0000000438117c20 */ /* 0x000fe20008410000 */
[----:B------:R-:W-:-:S02]  /*5ef0*/  FSEL R26, R26, -INF , P1 ;  /* 0xff8000001a1a7808 */ /* 0x000fc40000800000 */
[----:B------:R-:W-:Y:S02]  /*5f00*/  FSEL R60, R60, -INF , !P6 ;  /* 0xff8000003c3c7808 */ /* 0x000fe40007000000 */
[----:B------:R-:W-:Y:S01]  /*5f10*/  FSEL R43, R43, -INF , P2 ;  /* 0xff8000002b2b7808 */ /* 0x000fe20001000000 */
[----:B------:R-:W3:Y:S01]  /*5f20*/  MUFU.TANH R17, R17 ;  /* 0x0000001100117308 */ /* 0x000ee20000002400 */
[----:B------:R-:W-:Y:S01]  /*5f30*/  ISETP.GE.AND P6, PT, R27, R228, PT ;  /* 0x000000e41b00720c */ /* 0x000fe20003fc6270 */
[----:B------:R-:W-:Y:S01]  /*5f40*/  HMMA.16816.F32.BF16 R28, R8, R18, R48 ;  /* 0x00000012081c723c */ /* 0x000fe20000041830 */
[----:B------:R-:W-:Y:S01]  /*5f50*/  FSEL R16, R26, -INF , !P5 ;  /* 0xff8000001a107808 */ /* 0x000fe20006800000 */
[----:B------:R-:W-:Y:S01]  /*5f60*/  VIADD R50, R22, 0x21 ;  /* 0x0000002116327836 */ /* 0x000fe20000000000 */
[----:B------:R-:W-:Y:S02]  /*5f70*/  FSEL R43, R43, -INF , !P4 ;  /* 0xff8000002b2b7808 */ /* 0x000fe40006000000 */
[----:B------:R-:W-:Y:S01]  /*5f80*/  ISETP.GE.AND P4, PT, R27, R227, PT ;  /* 0x000000e31b00720c */ /* 0x000fe20003f86270 */
[----:B--2---:R-:W-:Y:S01]  /*5f90*/  FFMA.FTZ R20, R25, -UR14, R20 ;  /* 0x8000000e19147c23 */ /* 0x004fe20008010014 */
[----:B------:R-:W-:Y:S01]  /*5fa0*/  FFMA.FTZ R25, R24, -UR14, R21 ;  /* 0x8000000e18197c23 */ /* 0x000fe20008010015 */
[--C-:B------:R-:W-:Y:S01]  /*5fb0*/  IADD3 R24, PT, PT, R218, 0x20, -R36.reuse ;  /* 0x00000020da187810 */ /* 0x100fe20007ffe824 */
[----:B------:R-:W-:Y:S01]  /*5fc0*/  MUFU.TANH R18, R59 ;  /* 0x0000003b00127308 */ /* 0x000fe20000002400 */
[----:B------:R-:W-:-:S02]  /*5fd0*/  IADD3 R21, PT, PT, R217, 0x27, -R36 ;  /* 0x00000027d9157810 */ /* 0x000fc40007ffe824 */
[----:B------:R-:W-:Y:S02]  /*5fe0*/  IABS R24, R24 ;  /* 0x0000001800187213 */ /* 0x000fe40000000000 */
[----:B------:R-:W-:Y:S02]  /*5ff0*/  IABS R21, R21 ;  /* 0x0000001500157213 */ /* 0x000fe40000000000 */
[----:B------:R-:W-:Y:S02]  /*6000*/  I2FP.F32.S32 R24, R24 ;  /* 0x0000001800187245 */ /* 0x000fe40000201400 */
[----:B------:R-:W-:Y:S02]  /*6010*/  FSEL R26, R20, -INF , P0 ;  /* 0xff800000141a7808 */ /* 0x000fe40000000000 */
[----:B------:R-:W-:Y:S02]  /*6020*/  I2FP.F32.S32 R20, R21 ;  /* 0x0000001500147245 */ /* 0x000fe40000201400 */
[----:B------:R-:W-:-:S02]  /*6030*/  FSEL R25, R25, -INF , P6 ;  /* 0xff80000019197808 */ /* 0x000fc40003000000 */
[----:B------:R-:W-:Y:S01]  /*6040*/  ISETP.GE.AND P2, PT, R27, R226, PT ;  /* 0x000000e21b00720c */ /* 0x000fe20003f46270 */
[----:B------:R-:W-:Y:S01]  /*6050*/  FFMA.FTZ R63, R20, -UR14, R63 ;  /* 0x8000000e143f7c23 */ /* 0x000fe2000801003f */
[----:B------:R-:W-:Y:S01]  /*6060*/  FSEL R20, R25, -INF , !P4 ;  /* 0xff80000019147808 */ /* 0x000fe20006000000 */
[C---:B-1----:R-:W-:Y:S01]  /*6070*/  HMMA.16816.F32.BF16 R52, R4.reuse, R12, R52 ;  /* 0x0000000c0434723c */ /* 0x042fe20000041834 */
[----:B------:R-:W-:Y:S01]  /*6080*/  FMUL.FTZ R13, R57, UR4 ;  /* 0x00000004390d7c20 */ /* 0x000fe20008410000 */
[----:B---3--:R-:W-:Y:S01]  /*6090*/  FFMA.FTZ R12, R24, -UR14, R17 ;  /* 0x8000000e180c7c23 */ /* 0x008fe20008010011 */
[--C-:B------:R-:W-:Y:S02]  /*60a0*/  IADD3 R17, PT, PT, R217, 0x20, -R36.reuse ;  /* 0x00000020d9117810 */ /* 0x100fe40007ffe824 */
[----:B------:R-:W-:Y:S02]  /*60b0*/  IADD3 R24, PT, PT, R218, 0x1f, -R36 ;  /* 0x0000001fda187810 */ /* 0x000fe40007ffe824 */
[----:B------:R-:W1:Y:S01]  /*60c0*/  MUFU.TANH R13, R13 ;  /* 0x0000000d000d7308 */ /* 0x000e620000002400 */
[----:B------:R-:W-:Y:S01]  /*60d0*/  IABS R17, R17 ;  /* 0x0000001100117213 */ /* 0x000fe20000000000 */
[----:B------:R-:W-:Y:S01]  /*60e0*/  HMMA.16816.F32.BF16 R28, R4, R14, R28 ;  /* 0x0000000e041c723c */ /* 0x000fe2000004181c */
[----:B------:R-:W-:Y:S01]  /*60f0*/  ISETP.GE.AND P1, PT, R27, R225, PT ;  /* 0x000000e11b00720c */ /* 0x000fe20003f26270 */
[----:B------:R-:W-:Y:S01]  /*6100*/  VIADD R27, R22, 0x18 ;  /* 0x00000018161b7836 */ /* 0x000fe20000000000 */
[----:B------:R-:W-:Y:S01]  /*6110*/  IABS R24, R24 ;  /* 0x0000001800187213 */ /* 0x000fe20000000000 */
[----:B------:R-:W-:Y:S01]  /*6120*/  IMAD.MOV.U32 R25, RZ, RZ, R17 ;  /* 0x000000ffff197224 */ /* 0x000fe200078e0011 */
[----:B------:R-:W-:Y:S01]  /*6130*/  FSEL R21, R26, -INF , !P3 ;  /* 0xff8000001a157808 */ /* 0x000fe20005800000 */
[----:B------:R-:W-:Y:S01]  /*6140*/  VIADD R26, R22, 0x19 ;  /* 0x00000019161a7836 */ /* 0x000fe20000000000 */
[----:B------:R-:W-:-:S02]  /*6150*/  ISETP.GE.AND P5, PT, R27, R228, PT ;  /* 0x000000e41b00720c */ /* 0x000fc40003fa6270 */
[----:B------:R-:W-:Y:S01]  /*6160*/  I2FP.F32.S32 R25, R25 ;  /* 0x0000001900197245 */ /* 0x000fe20000201400 */
[----:B------:R-:W-:Y:S01]  /*6170*/  FMUL.FTZ R32, R52, UR4 ;  /* 0x0000000434207c20 */ /* 0x000fe20008410000 */
[----:B------:R-:W-:Y:S01]  /*6180*/  FSEL R17, R63, -INF , P2 ;  /* 0xff8000003f117808 */ /* 0x000fe20001000000 */
[----:B------:R-:W-:Y:S01]  /*6190*/  FMUL.FTZ R53, R53, UR4 ;  /* 0x0000000435357c20 */ /* 0x000fe20008410000 */
[----:B------:R-:W-:Y:S01]  /*61a0*/  I2FP.F32.S32 R24, R24 ;  /* 0x0000001800187245 */ /* 0x000fe20000201400 */
[----:B------:R-:W-:Y:S01]  /*61b0*/  FFMA.FTZ R58, R25, -UR14, R58 ;  /* 0x8000000e193a7c23 */ /* 0x000fe2000801003a */
[----:B------:R-:W-:Y:S01]  /*61c0*/  FSEL R17, R17, -INF , !P1 ;  /* 0xff80000011117808 */ /* 0x000fe20004800000 */
[----:B------:R-:W2:Y:S01]  /*61d0*/  MUFU.TANH R32, R32 ;  /* 0x0000002000207308 */ /* 0x000ea20000002400 */
[----:B------:R-:W-:Y:S01]  /*61e0*/  FSEL R12, R12, -INF , P5 ;  /* 0xff8000000c0c7808 */ /* 0x000fe20002800000 */
[----:B-1----:R-:W-:Y:S01]  /*61f0*/  FFMA.FTZ R13, R24, -UR14, R13 ;  /* 0x8000000e180d7c23 */ /* 0x002fe2000801000d */
[C---:B------:R-:W-:Y:S01]  /*6200*/  ISETP.GE.AND P0, PT, R27.reuse, R226, PT ;  /* 0x000000e21b00720c */ /* 0x040fe20003f06270 */
[----:B------:R-:W-:Y:S01]  /*6210*/  FMUL.FTZ R15, R54, UR4 ;  /* 0x00000004360f7c20 */ /* 0x000fe20008410000 */
[----:B------:R-:W-:Y:S01]  /*6220*/  ISETP.GE.AND P3, PT, R27, R227, PT ;  /* 0x000000e31b00720c */ /* 0x000fe20003f66270 */
[----:B------:R-:W-:Y:S01]  /*6230*/  FMUL.FTZ R55, R55, UR4 ;  /* 0x0000000437377c20 */ /* 0x000fe20008410000 */
[----:B------:R-:W-:Y:S01]  /*6240*/  ISETP.GE.AND P6, PT, R27, R225, PT ;  /* 0x000000e11b00720c */ /* 0x000fe20003fc6270 */
[----:B------:R-:W-:Y:S01]  /*6250*/  FMUL.FTZ R30, R30, UR4 ;  /* 0x000000041e1e7c20 */ /* 0x000fe20008410000 */
[C---:B------:R-:W-:Y:S01]  /*6260*/  ISETP.GE.AND P4, PT, R26.reuse, R228, PT ;  /* 0x000000e41a00720c */ /* 0x040fe20003f86270 */
[----:B------:R-:W-:Y:S01]  /*6270*/  MUFU.TANH R15, R15 ;  /* 0x0000000f000f7308 */ /* 0x000fe20000002400 */
[C---:B------:R-:W-:Y:S01]  /*6280*/  ISETP.GE.AND P2, PT, R26.reuse, R226, PT ;  /* 0x000000e21a00720c */ /* 0x040fe20003f46270 */
[----:B------:R-:W-:Y:S01]  /*6290*/  FMUL.FTZ R31, R31, UR4 ;  /* 0x000000041f1f7c20 */ /* 0x000fe20008410000 */
[----:B------:R-:W-:-:S02]  /*62a0*/  ISETP.GE.AND P1, PT, R26, R227, PT ;  /* 0x000000e31a00720c */ /* 0x000fc40003f26270 */
[----:B------:R-:W-:Y:S02]  /*62b0*/  ISETP.GE.AND P5, PT, R26, R225, PT ;  /* 0x000000e11a00720c */ /* 0x000fe40003fa6270 */
[--C-:B------:R-:W-:Y:S01]  /*62c0*/  IADD3 R35, PT, PT, R218, 0x18, -R36.reuse ;  /* 0x00000018da237810 */ /* 0x100fe20007ffe824 */
[----:B------:R-:W1:Y:S01]  /*62d0*/  LDSM.16.M88.4 R24, [R99+0xf800] ;  /* 0x00f800006318783b */ /* 0x000e620000000200 */
[----:B------:R-:W-:Y:S01]  /*62e0*/  FSEL R19, R58, -INF , P0 ;  /* 0xff8000003a137808 */ /* 0x000fe20000000000 */
[----:B------:R-:W-:Y:S01]  /*62f0*/  MUFU.TANH R55, R55 ;  /* 0x0000003700377308 */ /* 0x000fe20000002400 */
[----:B------:R-:W-:Y:S02]  /*6300*/  IABS R35, R35 ;  /* 0x0000002300237213 */ /* 0x000fe40000000000 */
[----:B------:R-:W-:Y:S02]  /*6310*/  IADD3 R33, PT, PT, R217, 0x1f, -R36 ;  /* 0x0000001fd9217810 */ /* 0x000fe40007ffe824 */
[----:B------:R-:W-:-:S02]  /*6320*/  FSEL R12, R12, -INF , !P3 ;  /* 0xff8000000c0c7808 */ /* 0x000fc40005800000 */
[----:B------:R-:W-:Y:S01]  /*6330*/  FSEL R19, R19, -INF , !P6 ;  /* 0xff80000013137808 */ /* 0x000fe20007000000 */
[----:B------:R-:W-:Y:S01]  /*6340*/  MUFU.TANH R30, R30 ;  /* 0x0000001e001e7308 */ /* 0x000fe20000002400 */
[----:B------:R-:W-:Y:S02]  /*6350*/  FSEL R13, R13, -INF , P4 ;  /* 0xff8000000d0d7808 */ /* 0x000fe40002000000 */
[C---:B------:R-:W-:Y:S02]  /*6360*/  ISETP.GE.AND P3, PT, R34.reuse, R228, PT ;  /* 0x000000e42200720c */ /* 0x040fe40003f66270 */
[C---:B------:R-:W-:Y:S02]  /*6370*/  ISETP.GE.AND P0, PT, R34.reuse, R226, PT ;  /* 0x000000e22200720c */ /* 0x040fe40003f06270 */
[C---:B------:R-:W-:Y:S01]  /*6380*/  ISETP.GE.AND P6, PT, R34.reuse, R227, PT ;  /* 0x000000e32200720c */ /* 0x040fe20003fc6270 */
[----:B------:R-:W-:Y:S01]  /*6390*/  MUFU.TANH R31, R31 ;  /* 0x0000001f001f7308 */ /* 0x000fe20000002400 */
[----:B------:R-:W-:Y:S01]  /*63a0*/  ISETP.GE.AND P4, PT, R34, R225, PT ;  /* 0x000000e12200720c */ /* 0x000fe20003f86270 */
[----:B------:R-:W-:Y:S01]  /*63b0*/  IMAD.MOV.U32 R34, RZ, RZ, R35 ;  /* 0x000000ffff227224 */ /* 0x000fe200078e0023 */
[----:B------:R-:W-:-:S02]  /*63c0*/  IABS R33, R33 ;  /* 0x0000002100217213 */ /* 0x000fc40000000000 */
[--C-:B------:R-:W-:Y:S02]  /*63d0*/  IADD3 R49, PT, PT, R218, 0x17, -R36.reuse ;  /* 0x00000017da317810 */ /* 0x100fe40007ffe824 */
[----:B------:R-:W-:Y:S02]  /*63e0*/  I2FP.F32.S32 R33, R33 ;  /* 0x0000002100217245 */ /* 0x000fe40000201400 */
[----:B------:R-:W-:Y:S02]  /*63f0*/  I2FP.F32.S32 R35, R34 ;  /* 0x0000002200237245 */ /* 0x000fe40000201400 */
[----:B------:R-:W-:Y:S01]  /*6400*/  IADD3 R14, PT, PT, R217, 0x18, -R36 ;  /* 0x00000018d90e7810 */ /* 0x000fe20007ffe824 */
[----:B------:R-:W-:Y:S01]  /*6410*/  FFMA.FTZ R48, R33, -UR14, R18 ;  /* 0x8000000e21307c23 */ /* 0x000fe20008010012 */
[----:B------:R-:W-:Y:S01]  /*6420*/  IABS R49, R49 ;  /* 0x0000003100317213 */ /* 0x000fe20000000000 */
[----:B--2---:R-:W-:Y:S01]  /*6430*/  FFMA.FTZ R202, R35, -UR14, R32 ;  /* 0x8000000e23ca7c23 */ /* 0x004fe20008010020 */
[----:B------:R-:W2:Y:S01]  /*6440*/  MUFU.TANH R18, R53 ;  /* 0x0000003500127308 */ /* 0x000ea20000002400 */
[----:B------:R3:W4:Y:S01]  /*6450*/  LDSM.16.M88.4 R32, [R3+0xf800] ;  /* 0x00f800000320783b */ /* 0x0007220000000200 */
[----:B------:R-:W-:Y:S01]  /*6460*/  IABS R51, R14 ;  /* 0x0000000e00337213 */ /* 0x000fe20000000000 */
[----:B------:R-:W-:-:S04]  /*6470*/  DEPBAR.LE SB0, 0x0 ;  /* 0x000080000000791a */ /* 0x000fc80000000000 */
[C---:B-1----:R-:W-:Y:S01]  /*6480*/  HMMA.16816.F32.BF16 R44, R8.reuse, R24, R44 ;  /* 0x00000018082c723c */ /* 0x042fe2000004182c */
[----:B------:R-:W-:Y:S02]  /*6490*/  IADD3 R24, PT, PT, R218, 0x10, -R36 ;  /* 0x00000010da187810 */ /* 0x000fe40007ffe824 */
[----:B------:R-:W-:Y:S02]  /*64a0*/  I2FP.F32.S32 R49, R49 ;  /* 0x0000003100317245 */ /* 0x000fe40000201400 */
[----:B------:R-:W-:Y:S02]  /*64b0*/  IABS R24, R24 ;  /* 0x0000001800187213 */ /* 0x000fe40000000000 */
[----:B------:R-:W-:Y:S01]  /*64c0*/  FSEL R14, R13, -INF , !P1 ;  /* 0xff8000000d0e7808 */ /* 0x000fe20004800000 */
[----:B------:R-:W-:Y:S01]  /*64d0*/  HMMA.16816.F32.BF16 R80, R8, R26, R80 ;  /* 0x0000001a0850723c */ /* 0x000fe20000041850 */
[----:B------:R-:W-:Y:S01]  /*64e0*/  I2FP.F32.S32 R24, R24 ;  /* 0x0000001800187245 */ /* 0x000fe20000201400 */
[----:B--2---:R-:W-:Y:S01]  /*64f0*/  FFMA.FTZ R49, R49, -UR14, R18 ;  /* 0x8000000e31317c23 */ /* 0x004fe20008010012 */
[----:B------:R-:W-:Y:S01]  /*6500*/  FSEL R13, R48, -INF , P2 ;  /* 0xff800000300d7808 */ /* 0x000fe20001000000 */
[----:B------:R-:W-:Y:S01]  /*6510*/  VIADD R8, R22, 0x30 ;  /* 0x0000003016087836 */ /* 0x000fe20000000000 */
[----:B------:R-:W-:-:S02]  /*6520*/  I2FP.F32.S32 R48, R51 ;  /* 0x0000003300307245 */ /* 0x000fc40000201400 */
[----:B------:R-:W-:Y:S01]  /*6530*/  IADD3 R18, PT, PT, R217, 0x17, -R36 ;  /* 0x00000017d9127810 */ /* 0x000fe20007ffe824 */
[----:B---3--:R-:W-:Y:S02]  /*6540*/  FMUL.FTZ R3, R28, UR4 ;  /* 0x000000041c037c20 */ /* 0x008fe40008410000 */
[----:B------:R-:W-:Y:S01]  /*6550*/  FFMA.FTZ R48, R48, -UR14, R15 ;  /* 0x8000000e30307c23 */ /* 0x000fe2000801000f */
[----:B------:R-:W-:Y:S01]  /*6560*/  IABS R18, R18 ;  /* 0x0000001200127213 */ /* 0x000fe20000000000 */
[----:B------:R-:W-:Y:S01]  /*6570*/  VIADD R15, R22, 0x28 ;  /* 0x00000028160f7836 */ /* 0x000fe20000000000 */
[----:B------:R-:W-:Y:S01]  /*6580*/  ISETP.GE.AND P1, PT, R50, R228, PT ;  /* 0x000000e43200720c */ /* 0x000fe20003f26270 */
[----:B------:R-:W1:Y:S01]  /*6590*/  MUFU.TANH R3, R3 ;  /* 0x0000000300037308 */ /* 0x000e620000002400 */
[----:B------:R-:W-:Y:S02]  /*65a0*/  FSEL R202, R202, -INF , P3 ;  /* 0xff800000caca7808 */ /* 0x000fe40001800000 */
[----:B------:R-:W-:-:S02]  /*65b0*/  FSEL R48, R48, -INF , P0 ;  /* 0xff80000030307808 */ /* 0x000fc40000000000 */
[----:B------:R-:W-:Y:S02]  /*65c0*/  I2FP.F32.S32 R18, R18 ;  /* 0x0000001200127245 */ /* 0x000fe40000201400 */
[--C-:B------:R-:W-:Y:S02]  /*65d0*/  IADD3 R25, PT, PT, R218, 0xf, -R36.reuse ;  /* 0x0000000fda197810 */ /* 0x100fe40007ffe824 */
[----:B------:R-:W-:Y:S01]  /*65e0*/  FSEL R202, R202, -INF , !P6 ;  /* 0xff800000caca7808 */ /* 0x000fe20007000000 */
[----:B------:R-:W-:Y:S01]  /*65f0*/  FFMA.FTZ R18, R18, -UR14, R55 ;  /* 0x8000000e12127c23 */ /* 0x000fe20008010037 */
[C---:B----4-:R-:W-:Y:S01]  /*6600*/  HMMA.16816.F32.BF16 R44, R4.reuse, R32, R44 ;  /* 0x00000020042c723c */ /* 0x050fe2000004182c */
[----:B------:R-:W-:Y:S02]  /*6610*/  FSEL R223, R48, -INF , !P4 ;  /* 0xff80000030df7808 */ /* 0x000fe40006000000 */
[----:B------:R-:W-:Y:S02]  /*6620*/  FSEL R208, R49, -INF , P1 ;  /* 0xff80000031d07808 */ /* 0x000fe40000800000 */
[----:B------:R-:W-:Y:S01]  /*6630*/  ISETP.GE.AND P6, PT, R15, R228, PT ;  /* 0x000000e40f00720c */ /* 0x000fe20003fc6270 */
[----:B-1----:R-:W-:Y:S01]  /*6640*/  FFMA.FTZ R204, R24, -UR14, R3 ;  /* 0x8000000e18cc7c23 */ /* 0x002fe20008010003 */
[----:B------:R-:W-:Y:S01]  /*6650*/  FMUL.FTZ R3, R29, UR4 ;  /* 0x000000041d037c20 */ /* 0x000fe20008410000 */
[CC--:B------:R-:W-:Y:S01]  /*6660*/  ISETP.GE.AND P0, PT, R15.reuse, R226.reuse, PT ;  /* 0x000000e20f00720c */ /* 0x0c0fe20003f06270 */
[----:B------:R-:W-:Y:S01]  /*6670*/  VIADD R24, R22, 0x29 ;  /* 0x0000002916187836 */ /* 0x000fe20000000000 */
[C---:B------:R-:W-:Y:S01]  /*6680*/  ISETP.GE.AND P4, PT, R15.reuse, R227, PT ;  /* 0x000000e30f00720c */ /* 0x040fe20003f86270 */
[----:B------:R-:W-:Y:S01]  /*6690*/  HMMA.16816.F32.BF16 R80, R4, R34, R80 ;  /* 0x000000220450723c */ /* 0x000fe20000041850 */
[----:B------:R-:W-:Y:S01]  /*66a0*/  ISETP.GE.AND P1, PT, R15, R225, PT ;  /* 0x000000e10f00720c */ /* 0x000fe20003f26270 */
[----:B------:R-:W1:Y:S01]  /*66b0*/  MUFU.TANH R3, R3 ;  /* 0x0000000300037308 */ /* 0x000e620000002400 */
[----:B------:R-:W-:Y:S01]  /*66c0*/  ISETP.GE.AND P2, PT, R50, R226, PT ;  /* 0x000000e23200720c */ /* 0x000fe20003f46270 */
[C---:B------:R-:W-:Y:S01]  /*66d0*/  VIADD R5, R22.reuse, 0x31 ;  /* 0x0000003116057836 */ /* 0x040fe20000000000 */
[----:B------:R-:W-:Y:S01]  /*66e0*/  IADD3 R15, PT, PT, R217, 0x10, -R36 ;  /* 0x00000010d90f7810 */ /* 0x000fe20007ffe824 */
[----:B------:R-:W-:Y:S01]  /*66f0*/  VIADD R22, R22, 0x39 ;  /* 0x0000003916167836 */ /* 0x000fe20000000000 */
[----:B------:R-:W-:Y:S01]  /*6700*/  IABS R25, R25 ;  /* 0x0000001900197213 */ /* 0x000fe20000000000 */
[----:B------:R-:W-:Y:S01]  /*6710*/  FMUL.FTZ R11, R46, UR4 ;  /* 0x000000042e0b7c20 */ /* 0x000fe20008410000 */
[----:B------:R-:W-:Y:S01]  /*6720*/  IABS R15, R15 ;  /* 0x0000000f000f7213 */ /* 0x000fe20000000000 */
[----:B------:R-:W-:Y:S01]  /*6730*/  FMUL.FTZ R45, R45, UR4 ;  /* 0x000000042d2d7c20 */ /* 0x000fe20008410000 */
[----:B------:R-:W-:Y:S01]  /*6740*/  FSEL R207, R18, -INF , P2 ;  /* 0xff80000012cf7808 */ /* 0x000fe20001000000 */
[----:B------:R-:W-:Y:S01]  /*6750*/  FMUL.FTZ R47, R47, UR4 ;  /* 0x000000042f2f7c20 */ /* 0x000fe20008410000 */
[----:B------:R-:W-:Y:S01]  /*6760*/  I2FP.F32.S32 R18, R25 ;  /* 0x0000001900127245 */ /* 0x000fe20000201400 */
[----:B------:R-:W2:Y:S01]  /*6770*/  MUFU.TANH R11, R11 ;  /* 0x0000000b000b7308 */ /* 0x000ea20000002400 */
[----:B------:R-:W-:-:S02]  /*6780*/  I2FP.F32.S32 R15, R15 ;  /* 0x0000000f000f7245 */ /* 0x000fc40000201400 */
[----:B------:R-:W-:Y:S01]  /*6790*/  FSEL R13, R13, -INF , !P5 ;  /* 0xff8000000d0d7808 */ /* 0x000fe20006800000 */
[----:B-1----:R-:W-:Y:S01]  /*67a0*/  FFMA.FTZ R18, R18, -UR14, R3 ;  /* 0x8000000e12127c23 */ /* 0x002fe20008010003 */
[----:B------:R-:W-:Y:S01]  /*67b0*/  FMUL.FTZ R3, R44, UR4 ;  /* 0x000000042c037c20 */ /* 0x000fe20008410000 */
[----:B------:R-:W-:Y:S01]  /*67c0*/  ISETP.GE.AND P5, PT, R50, R227, PT ;  /* 0x000000e33200720c */ /* 0x000fe20003fa6270 */
[----:B------:R-:W-:Y:S01]  /*67d0*/  FFMA.FTZ R30, R15, -UR14, R30 ;  /* 0x8000000e0f1e7c23 */ /* 0x000fe2000801001e */
[----:B------:R-:W-:Y:S01]  /*67e0*/  FSEL R204, R204, -INF , P6 ;  /* 0xff800000cccc7808 */ /* 0x000fe20003000000 */
[----:B------:R-:W-:Y:S01]  /*67f0*/  MUFU.TANH R45, R45 ;  /* 0x0000002d002d7308 */ /* 0x000fe20000002400 */
[----:B------:R-:W-:Y:S01]  /*6800*/  FSEL R208, R208, -INF , !P5 ;  /* 0xff800000d0d07808 */ /* 0x000fe20006800000 */
[----:B------:R-:W-:Y:S01]  /*6810*/  FMUL.FTZ R80, R80, UR4 ;  /* 0x0000000450507c20 */ /* 0x000fe20008410000 */
[----:B------:R-:W-:Y:S01]  /*6820*/  ISETP.GE.AND P5, PT, R24, R228, PT ;  /* 0x000000e41800720c */ /* 0x000fe20003fa6270 */
[----:B------:R-:W-:Y:S01]  /*6830*/  FMUL.FTZ R82, R82, UR4 ;  /* 0x0000000452527c20 */ /* 0x000fe20008410000 */
[----:B------:R-:W-:Y:S01]  /*6840*/  FSEL R30, R30, -INF , P0 ;  /* 0xff8000001e1e7808 */ /* 0x000fe20000000000 */
[----:B------:R-:W-:Y:S01]  /*6850*/  FMUL.FTZ R83, R83, UR4 ;  /* 0x0000000453537c20 */ /* 0x000fe20008410000 */
[--C-:B------:R-:W-:Y:S01]  /*6860*/  IADD3 R9, PT, PT, R217, 0x8, -R36.reuse ;  /* 0x00000008d9097810 */ /* 0x100fe20007ffe824 */
[----:B------:R-:W1:Y:S01]  /*6870*/  MUFU.TANH R3, R3 ;  /* 0x0000000300037308 */ /* 0x000e620000002400 */
[----:B------:R-:W-:-:S02]  /*6880*/  IADD3 R10, PT, PT, R218, 0x8, -R36 ;  /* 0x00000008da0a7810 */ /* 0x000fc40007ffe824 */
[----:B------:R-:W-:Y:S02]  /*6890*/  FSEL R204, R204, -INF , !P4 ;  /* 0xff800000cccc7808 */ /* 0x000fe40006000000 */
[----:B------:R-:W-:Y:S02]  /*68a0*/  FSEL R221, R30, -INF , !P1 ;  /* 0xff8000001edd7808 */ /* 0x000fe40004800000 */
[----:B------:R-:W-:Y:S01]  /*68b0*/  FSEL R206, R18, -INF , P5 ;  /* 0xff80000012ce7808 */ /* 0x000fe20002800000 */
[----:B------:R-:W3:Y:S01]  /*68c0*/  MUFU.TANH R47, R47 ;  /* 0x0000002f002f7308 */ /* 0x000ee20000002400 */
[C---:B------:R-:W-:Y:S02]  /*68d0*/  ISETP.GE.AND P4, PT, R8.reuse, R228, PT ;  /* 0x000000e40800720c */ /* 0x040fe40003f86270 */
[C---:B------:R-:W-:Y:S02]  /*68e0*/  ISETP.GE.AND P0, PT, R8.reuse, R226, PT ;  /* 0x000000e20800720c */ /* 0x040fe40003f06270 */
[----:B------:R-:W-:-:S02]  /*68f0*/  ISETP.GE.AND P1, PT, R8, R227, PT ;  /* 0x000000e30800720c */ /* 0x000fc40003f26270 */
[----:B------:R-:W-:Y:S01]  /*6900*/  ISETP.GE.AND P5, PT, R8, R225, PT ;  /* 0x000000e10800720c */ /* 0x000fe20003fa6270 */
[----:B------:R-:W-:Y:S01]  /*6910*/  MUFU.TANH R82, R82 ;  /* 0x0000005200527308 */ /* 0x000fe20000002400 */
[----:B------:R-:W-:Y:S02]  /*6920*/  IADD3 R8, PT, PT, R217, 0xf, -R36 ;  /* 0x0000000fd9087810 */ /* 0x000fe40007ffe824 */
[----:B------:R-:W-:Y:S02]  /*6930*/  IABS R9, R9 ;  /* 0x0000000900097213 */ /* 0x000fe40000000000 */
[----:B------:R-:W-:Y:S02]  /*6940*/  IABS R10, R10 ;  /* 0x0000000a000a7213 */ /* 0x000fe40000000000 */
[----:B------:R-:W-:Y:S01]  /*6950*/  IABS R8, R8 ;  /* 0x0000000800087213 */ /* 0x000fe20000000000 */
[----:B------:R-:W-:Y:S01]  /*6960*/  MUFU.TANH R83, R83 ;  /* 0x0000005300537308 */ /* 0x000fe20000002400 */
[----:B------:R-:W-:-:S02]  /*6970*/  I2FP.F32.S32 R6, R9 ;  /* 0x0000000900067245 */ /* 0x000fc40000201400 */
[----:B------:R-:W-:Y:S02]  /*6980*/  I2FP.F32.S32 R10, R10 ;  /* 0x0000000a000a7245 */ /* 0x000fe40000201400 */
[----:B------:R-:W-:Y:S01]  /*6990*/  I2FP.F32.S32 R8, R8 ;  /* 0x0000000800087245 */ /* 0x000fe20000201400 */
[----:B--2---:R-:W-:Y:S01]  /*69a0*/  FFMA.FTZ R6, R6, -UR14, R11 ;  /* 0x8000000e06067c23 */ /* 0x004fe2000801000b */
[----:B------:R-:W-:Y:S01]  /*69b0*/  IADD3 R4, PT, PT, R218, 0x7, -R36 ;  /* 0x00000007da047810 */ /* 0x000fe20007ffe824 */
[----:B-1----:R-:W-:Y:S01]  /*69c0*/  FFMA.FTZ R3, R10, -UR14, R3 ;  /* 0x8000000e0a037c23 */ /* 0x002fe20008010003 */
[----:B------:R-:W-:Y:S01]  /*69d0*/  ISETP.GE.AND P3, PT, R50, R225, PT ;  /* 0x000000e13200720c */ /* 0x000fe20003f66270 */
[----:B------:R-:W-:Y:S01]  /*69e0*/  FFMA.FTZ R8, R8, -UR14, R31 ;  /* 0x8000000e08087c23 */ /* 0x000fe2000801001f */
[----:B------:R-:W-:Y:S01]  /*69f0*/  BAR.SYNC.DEFER_BLOCKING 0x0 ;  /* 0x0000000000007b1d */ /* 0x000fe20000010000 */
[----:B------:R-:W-:Y:S02]  /*6a00*/  ISETP.GE.AND P2, PT, R24, R226, PT ;  /* 0x000000e21800720c */ /* 0x000fe40003f46270 */
[----:B------:R-:W-:-:S02]  /*6a10*/  IABS R4, R4 ;  /* 0x0000000400047213 */ /* 0x000fc40000000000 */
[----:B------:R-:W-:Y:S02]  /*6a20*/  FSEL R6, R6, -INF , P0 ;  /* 0xff80000006067808 */ /* 0x000fe40000000000 */
[----:B------:R-:W-:Y:S02]  /*6a30*/  FSEL R3, R3, -INF , P4 ;  /* 0xff80000003037808 */ /* 0x000fe40002000000 */
[----:B------:R-:W-:Y:S02]  /*6a40*/  FSEL R207, R207, -INF , !P3 ;  /* 0xff800000cfcf7808 */ /* 0x000fe40005800000 */
[C---:B------:R-:W-:Y:S02]  /*6a50*/  ISETP.GE.AND P3, PT, R24.reuse, R227, PT ;  /* 0x000000e31800720c */ /* 0x040fe40003f66270 */
[----:B------:R-:W-:Y:S02]  /*6a60*/  ISETP.GE.AND P6, PT, R24, R225, PT ;  /* 0x000000e11800720c */ /* 0x000fe40003fc6270 */
[----:B------:R-:W-:-:S02]  /*6a70*/  FSEL R8, R8, -INF , P2 ;  /* 0xff80000008087808 */ /* 0x000fc40001000000 */
[----:B------:R-:W-:Y:S02]  /*6a80*/  I2FP.F32.S32 R4, R4 ;  /* 0x0000000400047245 */ /* 0x000fe40000201400 */
[----:B------:R-:W-:Y:S01]  /*6a90*/  FSEL R213, R6, -INF , !P5 ;  /* 0xff80000006d57808 */ /* 0x000fe20006800000 */
[----:B------:R-:W-:Y:S01]  /*6aa0*/  FMUL.FTZ R6, R81, UR4 ;  /* 0x0000000451067c20 */ /* 0x000fe20008410000 */
[----:B------:R-:W-:Y:S01]  /*6ab0*/  FSEL R234, R3, -INF , !P1 ;  /* 0xff80000003ea7808 */ /* 0x000fe20004800000 */
[----:B------:R-:W-:Y:S01]  /*6ac0*/  FFMA.FTZ R4, R4, -UR14, R45 ;  /* 0x8000000e04047c23 */ /* 0x000fe2000801002d */
[----:B------:R-:W1:Y:S01]  /*6ad0*/  MUFU.TANH R3, R80 ;  /* 0x0000005000037308 */ /* 0x000e620000002400 */
[----:B------:R-:W-:Y:S02]  /*6ae0*/  FSEL R206, R206, -INF , !P3 ;  /* 0xff800000cece7808 */ /* 0x000fe40005800000 */
[----:B------:R-:W-:Y:S01]  /*6af0*/  FSEL R211, R8, -INF , !P6 ;  /* 0xff80000008d37808 */ /* 0x000fe20007000000 */
[----:B------:R-:W-:Y:S01]  /*6b00*/  IMAD.IADD R8, R217, 0x1, -R36 ;  /* 0x00000001d9087824 */ /* 0x000fe200078e0a24 */
[----:B------:R-:W-:-:S02]  /*6b10*/  ISETP.GE.AND P3, PT, R5, R228, PT ;  /* 0x000000e40500720c */ /* 0x000fc40003f66270 */
[C---:B------:R-:W-:Y:S01]  /*6b20*/  ISETP.GE.AND P2, PT, R5.reuse, R226, PT ;  /* 0x000000e20500720c */ /* 0x040fe20003f46270 */
[----:B------:R-:W2:Y:S01]  /*6b30*/  MUFU.TANH R6, R6 ;  /* 0x0000000600067308 */ /* 0x000ea20000002400 */
[C---:B------:R-:W-:Y:S02]  /*6b40*/  ISETP.GE.AND P6, PT, R5.reuse, R227, PT ;  /* 0x000000e30500720c */ /* 0x040fe40003fc6270 */
[----:B------:R-:W-:Y:S01]  /*6b50*/  ISETP.GE.AND P4, PT, R5, R225, PT ;  /* 0x000000e10500720c */ /* 0x000fe20003f86270 */
[--C-:B------:R-:W-:Y:S01]  /*6b60*/  IMAD.IADD R5, R218, 0x1, -R36.reuse ;  /* 0x00000001da057824 */ /* 0x100fe200078e0a24 */
[----:B------:R-:W-:Y:S02]  /*6b70*/  IADD3 R7, PT, PT, R217, 0x7, -R36 ;  /* 0x00000007d9077810 */ /* 0x000fe40007ffe824 */
[----:B------:R-:W-:Y:S02]  /*6b80*/  FSEL R224, R4, -INF , P3 ;  /* 0xff80000004e07808 */ /* 0x000fe40001800000 */
[----:B------:R-:W-:-:S02]  /*6b90*/  IABS R7, R7 ;  /* 0x0000000700077213 */ /* 0x000fc40000000000 */
[--C-:B------:R-:W-:Y:S02]  /*6ba0*/  IADD3 R4, PT, PT, R218, -0x1, -R36.reuse ;  /* 0xffffffffda047810 */ /* 0x100fe40007ffe824 */
[----:B------:R-:W-:Y:S02]  /*6bb0*/  IABS R5, R5 ;  /* 0x0000000500057213 */ /* 0x000fe40000000000 */
[----:B------:R-:W-:Y:S02]  /*6bc0*/  IADD3 R36, PT, PT, R217, -0x1, -R36 ;  /* 0xffffffffd9247810 */ /* 0x000fe40007ffe824 */
[----:B------:R-:W-:Y:S02]  /*6bd0*/  I2FP.F32.S32 R10, R7 ;  /* 0x00000007000a7245 */ /* 0x000fe40000201400 */
[----:B------:R-:W-:Y:S02]  /*6be0*/  IABS R4, R4 ;  /* 0x0000000400047213 */ /* 0x000fe40000000000 */
[----:B------:R-:W-:Y:S01]  /*6bf0*/  IABS R8, R8 ;  /* 0x0000000800087213 */ /* 0x000fe20000000000 */
[----:B---3--:R-:W-:Y:S01]  /*6c00*/  FFMA.FTZ R10, R10, -UR14, R47 ;  /* 0x8000000e0a0a7c23 */ /* 0x008fe2000801002f */
[----:B------:R-:W-:-:S02]  /*6c10*/  I2FP.F32.S32 R18, R5 ;  /* 0x0000000500127245 */ /* 0x000fc40000201400 */
[----:B------:R-:W-:Y:S02]  /*6c20*/  IABS R36, R36 ;  /* 0x0000002400247213 */ /* 0x000fe40000000000 */
[----:B------:R-:W-:Y:S01]  /*6c30*/  I2FP.F32.S32 R5, R4 ;  /* 0x0000000400057245 */ /* 0x000fe20000201400 */
[----:B-1----:R-:W-:Y:S01]  /*6c40*/  FFMA.FTZ R3, R18, -UR14, R3 ;  /* 0x8000000e12037c23 */ /* 0x002fe20008010003 */
[----:B------:R-:W-:Y:S02]  /*6c50*/  I2FP.F32.S32 R7, R8 ;  /* 0x0000000800077245 */ /* 0x000fe40000201400 */
[----:B------:R-:W-:Y:S01]  /*6c60*/  I2FP.F32.S32 R36, R36 ;  /* 0x0000002400247245 */ /* 0x000fe20000201400 */
[----:B--2---:R-:W-:Y:S01]  /*6c70*/  FFMA.FTZ R5, R5, -UR14, R6 ;  /* 0x8000000e05057c23 */ /* 0x004fe20008010006 */
[----:B------:R-:W-:Y:S01]  /*6c80*/  ISETP.GE.AND P0, PT, R37, R228, PT ;  /* 0x000000e42500720c */ /* 0x000fe20003f06270 */
[----:B------:R-:W-:Y:S01]  /*6c90*/  FFMA.FTZ R7, R7, -UR14, R82 ;  /* 0x8000000e07077c23 */ /* 0x000fe20008010052 */
[----:B------:R-:W-:Y:S01]  /*6ca0*/  FSEL R10, R10, -INF , P2 ;  /* 0xff8000000a0a7808 */ /* 0x000fe20001000000 */
[----:B------:R-:W-:Y:S01]  /*6cb0*/  FFMA.FTZ R83, R36, -UR14, R83 ;  /* 0x8000000e24537c23 */ /* 0x000fe20008010053 */
[----:B------:R-:W-:-:S02]  /*6cc0*/  ISETP.GE.AND P1, PT, R37, R226, PT ;  /* 0x000000e22500720c */ /* 0x000fc40003f26270 */
[C---:B------:R-:W-:Y:S02]  /*6cd0*/  ISETP.GE.AND P2, PT, R22.reuse, R228, PT ;  /* 0x000000e41600720c */ /* 0x040fe40003f46270 */
[----:B------:R-:W-:Y:S02]  /*6ce0*/  FSEL R3, R3, -INF , P0 ;  /* 0xff80000003037808 */ /* 0x000fe40000000000 */
[----:B------:R-:W-:Y:S02]  /*6cf0*/  ISETP.GE.AND P0, PT, R22, R226, PT ;  /* 0x000000e21600720c */ /* 0x000fe40003f06270 */
[----:B------:R-:W-:Y:S02]  /*6d00*/  FSEL R7, R7, -INF , P1 ;  /* 0xff80000007077808 */ /* 0x000fe40000800000 */
[----:B------:R-:W-:Y:S02]  /*6d10*/  FSEL R5, R5, -INF , P2 ;  /* 0xff80000005057808 */ /* 0x000fe40001000000 */
[----:B------:R-:W-:-:S02]  /*6d20*/  ISETP.GE.AND P5, PT, R37, R227, PT ;  /* 0x000000e32500720c */ /* 0x000fc40003fa6270 */
[----:B------:R-:W-:Y:S02]  /*6d30*/  ISETP.GE.AND P3, PT, R37, R225, PT ;  /* 0x000000e12500720c */ /* 0x000fe40003f66270 */
[C---:B------:R-:W-:Y:S02]  /*6d40*/  ISETP.GE.AND P1, PT, R22.reuse, R227, PT ;  /* 0x000000e31600720c */ /* 0x040fe40003f26270 */
[----:B------:R-:W-:Y:S02]  /*6d50*/  ISETP.GE.AND P2, PT, R22, R225, PT ;  /* 0x000000e11600720c */ /* 0x000fe40003f46270 */
[----:B------:R-:W-:Y:S02]  /*6d60*/  FSEL R173, R83, -INF , P0 ;  /* 0xff80000053ad7808 */ /* 0x000fe40000000000 */
        /* <DEDUP_REMOVED lines=18> */
.L_x_6553:
        /* <DEDUP_REMOVED lines=61> */
.L_x_6554:
        /* <DEDUP_REMOVED lines=101> */
.L_x_6552:
        /* <DEDUP_REMOVED lines=410> */
.L_x_6556:
[----:B------:R-:W-:Y:S01]  /*9250*/  UMOV UR6, URZ ;  /* 0x000000ff00067c82 */ /* 0x000fe20008000000 */
[----:B------:R-:W-:Y:S01]  /*9260*/  USHF.L.U32 UR4, UR8, 0x6, URZ ;  /* 0x0000000608047899 */ /* 0x000fe200080006ff */
[----:B------:R-:W-:-:S05]  /*9270*/  IADD3 R5, P0, PT, RZ, -UR6, RZ ;  /* 0x80000006ff057c10 */ /* 0x000fca000ff1e0ff */
[----:B------:R-:W-:-:S05]  /*9280*/  IMAD.X R4, RZ, RZ, ~UR4, P0 ;  /* 0x80000004ff047e24 */ /* 0x000fca00080e06ff */
[----:B------:R-:W-:-:S04]  /*9290*/  SHF.R.S64 R5, R5, 0x1f, R4 ;  /* 0x0000001f05057819 */ /* 0x000fc80000001004 */
[----:B------:R-:W-:-:S04]  /*92a0*/  IADD3 R232, P0, PT, R5, R232, RZ ;  /* 0x000000e805e87210 */ /* 0x000fc80007f1e0ff */
[----:B------:R-:W-:-:S09]  /*92b0*/  LEA.HI.X.SX32 R233, R4, R233, 0x1, P0 ;  /* 0x000000e904e97211 */ /* 0x000fd200000f0eff */
.L_x_6557:
[----:B------:R-:W1:Y:S01]  /*92c0*/  LDCU UR4, c[0x0][0x440] ;  /* 0x00008800ff0477ac */ /* 0x000e620008000800 */
[----:B------:R-:W-:Y:S01]  /*92d0*/  LOP3.LUT R235, R181, R166, R167, 0xf6, !PT ;  /* 0x000000a6b5eb7212 */ /* 0x000fe200078ef6a7 */
[----:B------:R-:W-:Y:S01]  /*92e0*/  IMAD.MOV.U32 R213, RZ, RZ, 0x20 ;  /* 0x00000020ffd57424 */ /* 0x000fe200078e00ff */
[----:B------:R-:W-:Y:S01]  /*92f0*/  LOP3.LUT R234, R177, 0x400, R212, 0xf8, !PT ;  /* 0x00000400b1ea7812 */ /* 0x000fe200078ef8d4 */
[----:B------:R-:W-:Y:S01]  /*9300*/  USHF.L.U32 UR6, UR8, 0x5, URZ ;  /* 0x0000000508067899 */ /* 0x000fe200080006ff */
[----:B------:R-:W-:Y:S01]  /*9310*/  LEA R235, R235, UR5, 0x1 ;  /* 0x00000005ebeb7c11 */ /* 0x000fe2000f8e08ff */
[----:B------:R-:W-:Y:S02]  /*9320*/  USHF.L.U64.HI UR8, UR8, 0x5, UR9 ;  /* 0x0000000508087899 */ /* 0x000fe40008010209 */
[----:B------:R-:W-:Y:S01]  /*9330*/  VIADD R219, R234, UR5 ;  /* 0x00000005eadb7c36 */ /* 0x000fe20008000000 */
[----:B------:R-:W-:Y:S01]  /*9340*/  UISETP.GT.AND UP0, UPT, UR29, UR18, UPT ;  /* 0x000000121d00728c */ /* 0x000fe2000bf04270 */
        /* <DEDUP_REMOVED lines=17> */
[----:B------:R-:W-:Y:S03]  /*9460*/  @P4 STS.128 [R220+0x10000], RZ ;  /* 0x010000ffdc004388 */ /* 0x000fe60000000c00 */
[----:B------:R-:W-:Y:S01]  /*9470*/  SEL R168, R213, 0xffffffe0, !P0 ;  /* 0xffffffe0d5a87807 */ /* 0x000fe20004000000 */
[----:B------:R-:W-:Y:S01]  /*9480*/  @!PT LDS RZ, [RZ] ;  /* 0x00000000fffff984 */ /* 0x000fe20000000800 */
[----:B------:R-:W-:Y:S01]  /*9490*/  @!PT LDS RZ, [RZ] ;  /* 0x00000000fffff984 */ /* 0x000fe20000000800 */
[----:B------:R-:W-:Y:S01]  /*94a0*/  @!PT LDS RZ, [RZ] ;  /* 0x00000000fffff984 */ /* 0x000fe20000000800 */
[----:B------:R-:W-:Y:S04]  /*94b0*/  @!P3 LDGSTS.E.BYPASS.LTC128B.128 [R220+0x12000], desc[UR22][R232.64+0x80] ;  /* 0x12000080e8dcbfae */ /* 0x000fe8000b981a16 */
[----:B------:R-:W-:Y:S01]  /*94c0*/  @P3 STS.128 [R220+0x12000], RZ ;  /* 0x012000ffdc003388 */ /* 0x000fe20000000c00 */
[----:B------:R-:W-:-:S02]  /*94d0*/  IMAD.IADD R231, R168, 0x1, R235 ;  /* 0x00000001a8e77824 */ /* 0x000fc400078e02eb */
[----:B------:R-:W-:Y:S01]  /*94e0*/  IMAD.IADD R224, R219, 0x1, R168 ;  /* 0x00000001dbe07824 */ /* 0x000fe200078e02a8 */
        /* <DEDUP_REMOVED lines=77> */
[----:B------:R-:W1:Y:S04]  /*99c0*/  LDSM.16.M88.4 R32, [R234+UR5+0x9800] ;  /* 0x00980005ea20783b */ /* 0x000e680008000200 */
[----:B------:R-:W-:Y:S04]  /*99d0*/  LDSM.16.M88.4 R176, [R231] ;  /* 0x00000000e7b0783b */ /* 0x000fe80000000200 */
[----:B--2---:R-:W2:Y:S04]  /*99e0*/  LDSM.16.M88.4 R8, [R224+0x8800] ;  /* 0x00880000e008783b */ /* 0x004ea80000000200 */
[----:B------:R-:W2:Y:S04]  /*99f0*/  LDSM.16.M88.4 R12, [R224+0x8000] ;  /* 0x00800000e00c783b */ /* 0x000ea80000000200 */
[----:B---3--:R-:W3:Y:S04]  /*9a00*/  LDSM.16.M88.4 R4, [R224+0x9000] ;  /* 0x00900000e004783b */ /* 0x008ee80000000200 */
[----:B------:R-:W-:Y:S04]  /*9a10*/  LDSM.16.M88.4 R196, [R223] ;  /* 0x00000000dfc4783b */ /* 0x000fe80000000200 */
[----:B------:R-:W3:Y:S01]  /*9a20*/  LDSM.16.M88.4 R172, [R219+0x8000] ;  /* 0x00800000dbac783b */ /* 0x000ee20000000200 */
[C---:B----4-:R-:W-:Y:S03]  /*9a30*/  HMMA.16816.F32.BF16 R20, R16.reuse, R192, RZ ;  /* 0x000000c01014723c */ /* 0x050fe600000418ff */
[----:B------:R-:W-:Y:S04]  /*9a40*/  LDSM.16.M88.4 R168, [R222] ;  /* 0x00000000dea8783b */ /* 0x000fe80000000200 */
[----:B------:R-:W-:Y:S01]  /*9a50*/  LDSM.16.M88.4 R204, [R224+0x9800] ;  /* 0x00980000e0cc783b */ /* 0x000fe20000000200 */
[C---:B-----5:R-:W-:Y:S03]  /*9a60*/  HMMA.16816.F32.BF16 R28, R16.reuse, R24, RZ ;  /* 0x00000018101c723c */ /* 0x060fe600000418ff */
[----:B------:R-:W-:Y:S04]  /*9a70*/  LDSM.16.M88.4 R200, [R219+0x9800] ;  /* 0x00980000dbc8783b */ /* 0x000fe80000000200 */
[----:B------:R-:W-:Y:S01]  /*9a80*/  LDSM.16.M88.4 R208, [R219+0xd000] ;  /* 0x00d00000dbd0783b */ /* 0x000fe20000000200 */
[C---:B------:R-:W-:Y:S03]  /*9a90*/  HMMA.16816.F32.BF16 R192, R16.reuse, R194, RZ ;  /* 0x000000c210c0723c */ /* 0x040fe600000418ff */
[----:B------:R-:W0:Y:S05]  /*9aa0*/  LDGDEPBAR ;  /* 0x00000000000079af */ /* 0x000e2a0000000000 */
[C---:B------:R-:W-:Y:S08]  /*9ab0*/  HMMA.16816.F32.BF16 R24, R16.reuse, R26, RZ ;  /* 0x0000001a1018723c */ /* 0x040ff000000418ff */
[C---:B-1----:R-:W-:Y:S08]  /*9ac0*/  HMMA.16816.F32.BF16 R188, R16.reuse, R184, RZ ;  /* 0x000000b810bc723c */ /* 0x042ff000000418ff */
[C---:B------:R-:W-:Y:S08]  /*9ad0*/  HMMA.16816.F32.BF16 R184, R16.reuse, R186, RZ ;  /* 0x000000ba10b8723c */ /* 0x040ff000000418ff */
[C---:B------:R-:W-:Y:S08]  /*9ae0*/  HMMA.16816.F32.BF16 R180, R16.reuse, R32, RZ ;  /* 0x0000002010b4723c */ /* 0x040ff000000418ff */
[----:B------:R-:W-:Y:S01]  /*9af0*/  HMMA.16816.F32.BF16 R16, R16, R34, RZ ;  /* 0x000000221010723c */ /* 0x000fe200000418ff */
[----:B------:R-:W1:Y:S07]  /*9b00*/  LDSM.16.M88.4 R32, [R219+0x8800] ;  /* 0x00880000db20783b */ /* 0x000e6e0000000200 */
[C---:B--2---:R-:W-:Y:S08]  /*9b10*/  HMMA.16816.F32.BF16 R20, R176.reuse, R8, R20 ;  /* 0x00000008b014723c */ /* 0x044ff00000041814 */
[C---:B------:R-:W-:Y:S01]  /*9b20*/  HMMA.16816.F32.BF16 R192, R176.reuse, R10, R192 ;  /* 0x0000000ab0c0723c */ /* 0x040fe200000418c0 */
[----:B------:R-:W2:Y:S07]  /*9b30*/  LDSM.16.M88.4 R8, [R221+0x8000] ;  /* 0x00800000dd08783b */ /* 0x000eae0000000200 */
[C---:B------:R-:W-:Y:S08]  /*9b40*/  HMMA.16816.F32.BF16 R28, R176.reuse, R12, R28 ;  /* 0x0000000cb01c723c */ /* 0x040ff0000004181c */
[C---:B------:R-:W-:Y:S01]  /*9b50*/  HMMA.16816.F32.BF16 R24, R176.reuse, R14, R24 ;  /* 0x0000000eb018723c */ /* 0x040fe20000041818 */
[----:B------:R-:W4:Y:S07]  /*9b60*/  LDSM.16.M88.4 R12, [R219+0x9000] ;  /* 0x00900000db0c783b */ /* 0x000f2e0000000200 */
[C---:B---3--:R-:W-:Y:S08]  /*9b70*/  HMMA.16816.F32.BF16 R188, R176.reuse, R4, R188 ;  /* 0x00000004b0bc723c */ /* 0x048ff000000418bc */
[----:B------:R-:W-:Y:S01]  /*9b80*/  HMMA.16816.F32.BF16 R184, R176, R6, R184 ;  /* 0x00000006b0b8723c */ /* 0x000fe200000418b8 */
[----:B------:R-:W3:Y:S07]  /*9b90*/  LDSM.16.M88.4 R4, [R221+0x8800] ;  /* 0x00880000dd04783b */ /* 0x000eee0000000200 */
[C---:B------:R-:W-:Y:S08]  /*9ba0*/  HMMA.16816.F32.BF16 R28, R196.reuse, R172, R28 ;  /* 0x000000acc41c723c */ /* 0x040ff0000004181c */
[C---:B------:R-:W-:Y:S01]  /*9bb0*/  HMMA.16816.F32.BF16 R24, R196.reuse, R174, R24 ;  /* 0x000000aec418723c */ /* 0x040fe20000041818 */
[----:B------:R-:W5:Y:S07]  /*9bc0*/  LDSM.16.M88.4 R172, [R221+0x9800] ;  /* 0x00980000ddac783b */ /* 0x000f6e0000000200 */
[C---:B-1----:R-:W-:Y:S08]  /*9bd0*/  HMMA.16816.F32.BF16 R20, R196.reuse, R32, R20 ;  /* 0x00000020c414723c */ /* 0x042ff00000041814 */
[----:B------:R-:W-:Y:S01]  /*9be0*/  HMMA.16816.F32.BF16 R192, R196, R34, R192 ;  /* 0x00000022c4c0723c */ /* 0x000fe200000418c0 */
[----:B------:R-:W-:Y:S07]  /*9bf0*/  LDSM.16.M88.4 R32, [R235+0x2000] ;  /* 0x00200000eb20783b */ /* 0x000fee0000000200 */
[C---:B--2---:R-:W-:Y:S08]  /*9c00*/  HMMA.16816.F32.BF16 R28, R168.reuse, R8, R28 ;  /* 0x00000008a81c723c */ /* 0x044ff0000004181c */
[----:B------:R-:W-:Y:S01]  /*9c10*/  HMMA.16816.F32.BF16 R24, R168, R10, R24 ;  /* 0x0000000aa818723c */ /* 0x000fe20000041818 */
[----:B------:R-:W1:Y:S07]  /*9c20*/  LDSM.16.M88.4 R8, [R234+UR5+0xa800] ;  /* 0x00a80005ea08783b */ /* 0x000e6e0008000200 */
[C---:B------:R-:W-:Y:S08]  /*9c30*/  HMMA.16816.F32.BF16 R180, R176.reuse, R204, R180 ;  /* 0x000000ccb0b4723c */ /* 0x040ff000000418b4 */
[----:B------:R-:W-:Y:S01]  /*9c40*/  HMMA.16816.F32.BF16 R16, R176, R206, R16 ;  /* 0x000000ceb010723c */ /* 0x000fe20000041810 */
[----:B------:R-:W2:Y:S04]  /*9c50*/  LDSM.16.M88.4 R176, [R221+0x9000] ;  /* 0x00900000ddb0783b */ /* 0x000ea80000000200 */
[----:B------:R-:W-:Y:S03]  /*9c60*/  LDSM.16.M88.4 R204, [R219+0xb000] ;  /* 0x00b00000dbcc783b */ /* 0x000fe60000000200 */
[C---:B----4-:R-:W-:Y:S08]  /*9c70*/  HMMA.16816.F32.BF16 R188, R196.reuse, R12, R188 ;  /* 0x0000000cc4bc723c */ /* 0x050ff000000418bc */
[C---:B------:R-:W-:Y:S01]  /*9c80*/  HMMA.16816.F32.BF16 R184, R196.reuse, R14, R184 ;  /* 0x0000000ec4b8723c */ /* 0x040fe200000418b8 */
[----:B------:R-:W4:Y:S07]  /*9c90*/  LDSM.16.M88.4 R12, [R234+UR5+0xa000] ;  /* 0x00a00005ea0c783b */ /* 0x000f2e0008000200 */
[C---:B------:R-:W-:Y:S08]  /*9ca0*/  HMMA.16816.F32.BF16 R180, R196.reuse, R200, R180 ;  /* 0x000000c8c4b4723c */ /* 0x040ff000000418b4 */
[----:B------:R-:W-:Y:S01]  /*9cb0*/  HMMA.16816.F32.BF16 R16, R196, R202, R16 ;  /* 0x000000cac410723c */ /* 0x000fe20000041810 */
[----:B------:R-:W-:Y:S04]  /*9cc0*/  LDSM.16.M88.4 R200, [R234+UR5+0xb800] ;  /* 0x00b80005eac8783b */ /* 0x000fe80008000200 */
[----:B------:R-:W-:Y:S03]  /*9cd0*/  LDSM.16.M88.4 R196, [R224+0xa000] ;  /* 0x00a00000e0c4783b */ /* 0x000fe60000000200 */
[C---:B---3--:R-:W-:Y:S08]  /*9ce0*/  HMMA.16816.F32.BF16 R20, R168.reuse, R4, R20 ;  /* 0x00000004a814723c */ /* 0x048ff00000041814 */
[C---:B------:R-:W-:Y:S01]  /*9cf0*/  HMMA.16816.F32.BF16 R192, R168.reuse, R6, R192 ;  /* 0x00000006a8c0723c */ /* 0x040fe200000418c0 */
[----:B------:R-:W3:Y:S07]  /*9d00*/  LDSM.16.M88.4 R4, [R234+UR5+0xb000] ;  /* 0x00b00005ea04783b */ /* 0x000eee0008000200 */
[C---:B-----5:R-:W-:Y:S08]  /*9d10*/  HMMA.16816.F32.BF16 R180, R168.reuse, R172, R180 ;  /* 0x000000aca8b4723c */ /* 0x060ff000000418b4 */
[----:B------:R-:W-:Y:S01]  /*9d20*/  HMMA.16816.F32.BF16 R16, R168, R174, R16 ;  /* 0x000000aea810723c */ /* 0x000fe20000041810 */
[----:B------:R-:W-:Y:S07]  /*9d30*/  LDSM.16.M88.4 R172, [R231+0x2000] ;  /* 0x00200000e7ac783b */ /* 0x000fee0000000200 */
[C---:B-1----:R-:W-:Y:S08]  /*9d40*/  HMMA.16816.F32.BF16 R20, R32.reuse, R8, R20 ;  /* 0x000000082014723c */ /* 0x042ff00000041814 */
[----:B------:R-:W-:Y:S01]  /*9d50*/  HMMA.16816.F32.BF16 R192, R32, R10, R192 ;  /* 0x0000000a20c0723c */ /* 0x000fe200000418c0 */
[----:B------:R-:W1:Y:S07]  /*9d60*/  LDSM.16.M88.4 R8, [R224+0xb000] ;  /* 0x00b00000e008783b */ /* 0x000e6e0000000200 */
[C---:B--2---:R-:W-:Y:S08]  /*9d70*/  HMMA.16816.F32.BF16 R188, R168.reuse, R176, R188 ;  /* 0x000000b0a8bc723c */ /* 0x044ff000000418bc */
[----:B------:R-:W-:Y:S01]  /*9d80*/  HMMA.16816.F32.BF16 R184, R168, R178, R184 ;  /* 0x000000b2a8b8723c */ /* 0x000fe200000418b8 */
[----:B------:R-:W-:Y:S04]  /*9d90*/  LDSM.16.M88.4 R176, [R224+0xb800] ;  /* 0x00b80000e0b0783b */ /* 0x000fe80000000200 */
[----:B------:R-:W-:Y:S03]  /*9da0*/  LDSM.16.M88.4 R168, [R219+0xa000] ;  /* 0x00a00000dba8783b */ /* 0x000fe60000000200 */
[C---:B----4-:R-:W-:Y:S08]  /*9db0*/  HMMA.16816.F32.BF16 R28, R32.reuse, R12, R28 ;  /* 0x0000000c201c723c */ /* 0x050ff0000004181c */
[C---:B------:R-:W-:Y:S01]  /*9dc0*/  HMMA.16816.F32.BF16 R24, R32.reuse, R14, R24 ;  /* 0x0000000e2018723c */ /* 0x040fe20000041818 */
[----:B------:R-:W2:Y:S07]  /*9dd0*/  LDSM.16.M88.4 R12, [R224+0xa800] ;  /* 0x00a80000e00c783b */ /* 0x000eae0000000200 */
[C---:B---3--:R-:W-:Y:S08]  /*9de0*/  HMMA.16816.F32.BF16 R188, R32.reuse, R4, R188 ;  /* 0x0000000420bc723c */ /* 0x048ff000000418bc */
        /* <DEDUP_REMOVED lines=25> */
[C---:B------:R-:W-:Y:S08]  /*9f80*/  HMMA.16816.F32.BF16 R188, R4.reuse, R204, R188 ;  /* 0x000000cc04bc723c */ /* 0x040ff000000418bc */
[C---:B------:R-:W-:Y:S01]  /*9f90*/  HMMA.16816.F32.BF16 R184, R4.reuse, R206, R184 ;  /* 0x000000ce04b8723c */ /* 0x040fe200000418b8 */
[----:B------:R-:W-:Y:S07]  /*9fa0*/  LDSM.16.M88.4 R204, [R234+UR5+0xd800] ;  /* 0x00d80005eacc783b */ /* 0x000fee0008000200 */
[C---:B-1----:R-:W-:Y:S08]  /*9fb0*/  HMMA.16816.F32.BF16 R180, R4.reuse, R8, R180 ;  /* 0x0000000804b4723c */ /* 0x042ff000000418b4 */
[----:B------:R-:W-:Y:S01]  /*9fc0*/  HMMA.16816.F32.BF16 R16, R4, R10, R16 ;  /* 0x0000000a0410723c */ /* 0x000fe20000041810 */
[----:B------:R-:W1:Y:S04]  /*9fd0*/  LDSM.16.M88.4 R8, [R234+UR5+0xc800] ;  /* 0x00c80005ea08783b */ /* 0x000e680008000200 */
[----:B------:R-:W1:Y:S03]  /*9fe0*/  LDSM.16.M88.4 R4, [R234+UR5+0xd000] ;  /* 0x00d00005ea04783b */ /* 0x000e660008000200 */
[C---:B--2---:R-:W-:Y:S08]  /*9ff0*/  HMMA.16816.F32.BF16 R28, R12.reuse, R196, R28 ;  /* 0x000000c40c1c723c */ /* 0x044ff0000004181c */
[C---:B------:R-:W-:Y:S01]  /*a000*/  HMMA.16816.F32.BF16 R24, R12.reuse, R198, R24 ;  /* 0x000000c60c18723c */ /* 0x040fe20000041818 */
[----:B------:R-:W-:Y:S07]  /*a010*/  LDSM.16.M88.4 R196, [R224+0xc000] ;  /* 0x00c00000e0c4783b */ /* 0x000fee0000000200 */
[C---:B-----5:R-:W-:Y:S08]  /*a020*/  HMMA.16816.F32.BF16 R20, R12.reuse, R176, R20 ;  /* 0x000000b00c14723c */ /* 0x060ff00000041814 */
        /* <DEDUP_REMOVED lines=21> */
[C---:B------:R-:W-:Y:S08]  /*a180*/  HMMA.16816.F32.BF16 R20, R168.reuse, R172, R20 ;  /* 0x000000aca814723c */ /* 0x040ff00000041814 */
        /* <DEDUP_REMOVED lines=8> */
[----:B------:R-:W5:Y:S03]  /*a210*/  LDSM.16.M88.4 R200, [R221+0xc800] ;  /* 0x00c80000ddc8783b */ /* 0x000f660000000200 */
[C---:B-1----:R-:W-:Y:S08]  /*a220*/  HMMA.16816.F32.BF16 R28, R32.reuse, R8, R28 ;  /* 0x00000008201c723c */ /* 0x042ff0000004181c */
[C---:B------:R-:W-:Y:S01]  /*a230*/  HMMA.16816.F32.BF16 R24, R32.reuse, R10, R24 ;  /* 0x0000000a2018723c */ /* 0x040fe20000041818 */
[----:B------:R-:W-:Y:S07]  /*a240*/  LDSM.16.M88.4 R8, [R235+0x6000] ;  /* 0x00600000eb08783b */ /* 0x000fee0000000200 */
[C---:B----4-:R-:W-:Y:S08]  /*a250*/  HMMA.16816.F32.BF16 R20, R32.reuse, R4, R20 ;  /* 0x000000042014723c */ /* 0x050ff00000041814 */
[----:B------:R-:W-:Y:S01]  /*a260*/  HMMA.16816.F32.BF16 R192, R32, R6, R192 ;  /* 0x0000000620c0723c */ /* 0x000fe200000418c0 */
[----:B------:R-:W1:Y:S07]  /*a270*/  LDSM.16.M88.4 R4, [R234+UR5+0xe000] ;  /* 0x00e00005ea04783b */ /* 0x000e6e0008000200 */
[C---:B------:R-:W-:Y:S08]  /*a280*/  HMMA.16816.F32.BF16 R180, R168.reuse, R176, R180 ;  /* 0x000000b0a8b4723c */ /* 0x040ff000000418b4 */
[----:B------:R-:W-:Y:S01]  /*a290*/  HMMA.16816.F32.BF16 R16, R168, R178, R16 ;  /* 0x000000b2a810723c */ /* 0x000fe20000041810 */
[----:B------:R-:W4:Y:S04]  /*a2a0*/  LDSM.16.M88.4 R176, [R221+0xd800] ;  /* 0x00d80000ddb0783b */ /* 0x000f280000000200 */
[----:B------:R-:W4:Y:S03]  /*a2b0*/  LDSM.16.M88.4 R168, [R234+UR5+0xe800] ;  /* 0x00e80005eaa8783b */ /* 0x000f260008000200 */
[C---:B--2---:R-:W-:Y:S08]  /*a2c0*/  HMMA.16816.F32.BF16 R28, R172.reuse, R12, R28 ;  /* 0x0000000cac1c723c */ /* 0x044ff0000004181c */
[----:B------:R-:W-:Y:S01]  /*a2d0*/  HMMA.16816.F32.BF16 R24, R172, R14, R24 ;  /* 0x0000000eac18723c */ /* 0x000fe20000041818 */
[----:B------:R-:W-:Y:S07]  /*a2e0*/  LDSM.16.M88.4 R12, [R234+UR5+0xf800] ;  /* 0x00f80005ea0c783b */ /* 0x000fee0008000200 */
[C---:B------:R-:W-:Y:S08]  /*a2f0*/  HMMA.16816.F32.BF16 R188, R32.reuse, R208, R188 ;  /* 0x000000d020bc723c */ /* 0x040ff000000418bc */
[C---:B------:R-:W-:Y:S01]  /*a300*/  HMMA.16816.F32.BF16 R184, R32.reuse, R210, R184 ;  /* 0x000000d220b8723c */ /* 0x040fe200000418b8 */
[----:B------:R-:W-:Y:S07]  /*a310*/  LDSM.16.M88.4 R208, [R224+0xe800] ;  /* 0x00e80000e0d0783b */ /* 0x000fee0000000200 */
[C---:B---3--:R-:W-:Y:S08]  /*a320*/  HMMA.16816.F32.BF16 R180, R32.reuse, R204, R180 ;  /* 0x000000cc20b4723c */ /* 0x048ff000000418b4 */
[----:B------:R-:W-:Y:S01]  /*a330*/  HMMA.16816.F32.BF16 R16, R32, R206, R16 ;  /* 0x000000ce2010723c */ /* 0x000fe20000041810 */
[----:B------:R-:W2:Y:S04]  /*a340*/  LDSM.16.M88.4 R32, [R234+UR5+0xf000] ;  /* 0x00f00005ea20783b */ /* 0x000ea80008000200 */
[----:B------:R-:W-:Y:S03]  /*a350*/  LDSM.16.M88.4 R204, [R224+0xf800] ;  /* 0x00f80000e0cc783b */ /* 0x000fe60000000200 */
[C---:B-----5:R-:W-:Y:S08]  /*a360*/  HMMA.16816.F32.BF16 R20, R172.reuse, R200, R20 ;  /* 0x000000c8ac14723c */ /* 0x060ff00000041814 */
[----:B------:R-:W-:Y:S01]  /*a370*/  HMMA.16816.F32.BF16 R192, R172, R202, R192 ;  /* 0x000000caacc0723c */ /* 0x000fe200000418c0 */
[----:B------:R-:W-:Y:S07]  /*a380*/  LDSM.16.M88.4 R200, [R231+0x6000] ;  /* 0x00600000e7c8783b */ /* 0x000fee0000000200 */
[C---:B-1----:R-:W-:Y:S08]  /*a390*/  HMMA.16816.F32.BF16 R28, R8.reuse, R4, R28 ;  /* 0x00000004081c723c */ /* 0x042ff0000004181c */
[----:B------:R-:W-:Y:S01]  /*a3a0*/  HMMA.16816.F32.BF16 R24, R8, R6, R24 ;  /* 0x000000060818723c */ /* 0x000fe20000041818 */
[----:B------:R-:W1:Y:S07]  /*a3b0*/  LDSM.16.M88.4 R4, [R224+0xe000] ;  /* 0x00e00000e004783b */ /* 0x000e6e0000000200 */
[C---:B------:R-:W-:Y:S08]  /*a3c0*/  HMMA.16816.F32.BF16 R188, R172.reuse, R196, R188 ;  /* 0x000000c4acbc723c */ /* 0x040ff000000418bc */
[C---:B------:R-:W-:Y:S01]  /*a3d0*/  HMMA.16816.F32.BF16 R184, R172.reuse, R198, R184 ;  /* 0x000000c6acb8723c */ /* 0x040fe200000418b8 */
[----:B------:R-:W-:Y:S07]  /*a3e0*/  LDSM.16.M88.4 R196, [R224+0xf000] ;  /* 0x00f00000e0c4783b */ /* 0x000fee0000000200 */
[C---:B----4-:R-:W-:Y:S08]  /*a3f0*/  HMMA.16816.F32.BF16 R180, R172.reuse, R176, R180 ;  /* 0x000000b0acb4723c */ /* 0x050ff000000418b4 */
[----:B------:R-:W-:Y:S01]  /*a400*/  HMMA.16816.F32.BF16 R16, R172, R178, R16 ;  /* 0x000000b2ac10723c */ /* 0x000fe20000041810 */
[----:B------:R-:W-:Y:S04]  /*a410*/  LDSM.16.M88.4 R176, [R223+0x6000] ;  /* 0x00600000dfb0783b */ /* 0x000fe80000000200 */
[----:B------:R-:W3:Y:S03]  /*a420*/  LDSM.16.M88.4 R172, [R219+0xe000] ;  /* 0x00e00000dbac783b */ /* 0x000ee60000000200 */
        /* <DEDUP_REMOVED lines=8> */
[----:B------:R-:W-:Y:S04]  /*a4b0*/  LDSM.16.M88.4 R12, [R222+0x6000] ;  /* 0x00600000de0c783b */ /* 0x000fe80000000200 */
[----:B------:R-:W4:Y:S03]  /*a4c0*/  LDSM.16.M88.4 R8, [R221+0xe000] ;  /* 0x00e00000dd08783b */ /* 0x000f260000000200 */
[C---:B-1----:R-:W-:Y:S08]  /*a4d0*/  HMMA.16816.F32.BF16 R28, R200.reuse, R4, R28 ;  /* 0x00000004c81c723c */ /* 0x042ff0000004181c */
[C---:B------:R-:W-:Y:S01]  /*a4e0*/  HMMA.16816.F32.BF16 R24, R200.reuse, R6, R24 ;  /* 0x00000006c818723c */ /* 0x040fe20000041818 */
[----:B------:R-:W1:Y:S07]  /*a4f0*/  LDSM.16.M88.4 R4, [R221+0xf800] ;  /* 0x00f80000dd04783b */ /* 0x000e6e0000000200 */
[----:B------:R-:W-:Y:S08]  /*a500*/  HMMA.16816.F32.BF16 R16, R200, R206, R16 ;  /* 0x000000cec810723c */ /* 0x000ff00000041810 */
[----:B---3--:R-:W-:Y:S08]  /*a510*/  HMMA.16816.F32.BF16 R28, R176, R172, R28 ;  /* 0x000000acb01c723c */ /* 0x008ff0000004181c */
[----:B------:R-:W-:Y:S08]  /*a520*/  HMMA.16816.F32.BF16 R192, R200, R210, R192 ;  /* 0x000000d2c8c0723c */ /* 0x000ff000000418c0 */
[----:B--2---:R-:W-:Y:S01]  /*a530*/  HMMA.16816.F32.BF16 R16, R176, R34, R16 ;  /* 0x00000022b010723c */ /* 0x004fe20000041810 */
[----:B------:R-:W-:-:S04]  /*a540*/  IMAD.U32 R35, RZ, RZ, UR24 ;  /* 0x00000018ff237e24 */ /* 0x000fc8000f8e00ff */
[----:B------:R-:W-:-:S03]  /*a550*/  IMAD R34, R35, 0x40, R0 ;  /* 0x0000004023227824 */ /* 0x000fc600078e0200 */
[----:B----4-:R-:W-:Y:S01]  /*a560*/  HMMA.16816.F32.BF16 R28, R12, R8, R28 ;  /* 0x000000080c1c723c */ /* 0x010fe2000004181c */
[----:B------:R-:W-:-:S05]  /*a570*/  VIADD R8, R34, UR19 ;  /* 0x0000001322087c36 */ /* 0x000fca0008000000 */
[C-C-:B------:R-:W-:Y:S02]  /*a580*/  IADD3 R223, PT, PT, R218.reuse, 0x77, -R8.reuse ;  /* 0x00000077dadf7810 */ /* 0x140fe40007ffe808 */
[----:B------:R-:W-:Y:S01]  /*a590*/  HMMA.16816.F32.BF16 R20, R200, R208, R20 ;  /* 0x000000d0c814723c */ /* 0x000fe20000041814 */
[C-C-:B------:R-:W-:Y:S02]  /*a5a0*/  IADD3 R211, PT, PT, R218.reuse, 0x70, -R8.reuse ;  /* 0x00000070dad37810 */ /* 0x140fe40007ffe808 */
[C-C-:B------:R-:W-:Y:S02]  /*a5b0*/  IADD3 R207, PT, PT, R218.reuse, 0x60, -R8.reuse ;  /* 0x00000060dacf7810 */ /* 0x140fe40007ffe808 */
[C-C-:B------:R-:W-:Y:S02]  /*a5c0*/  IADD3 R173, PT, PT, R218.reuse, 0x50, -R8.reuse ;  /* 0x00000050daad7810 */ /* 0x140fe40007ffe808 */
[C-C-:B------:R-:W-:Y:S01]  /*a5d0*/  IADD3 R35, PT, PT, R218.reuse, 0x4f, -R8.reuse ;  /* 0x0000004fda237810 */ /* 0x140fe20007ffe808 */
[----:B------:R-:W-:Y:S01]  /*a5e0*/  HMMA.16816.F32.BF16 R192, R176, R170, R192 ;  /* 0x000000aab0c0723c */ /* 0x000fe200000418c0 */
[----:B------:R-:W-:-:S02]  /*a5f0*/  IADD3 R170, PT, PT, R218, 0x80, -R8 ;  /* 0x00000080daaa7810 */ /* 0x000fc40007ffe808 */
[----:B------:R-:W-:Y:S01]  /*a600*/  FMUL.FTZ R28, R28, UR4 ;  /* 0x000000041c1c7c20 */ /* 0x000fe20008410000 */
[C-C-:B------:R-:W-:Y:S02]  /*a610*/  IADD3 R9, PT, PT, R218.reuse, 0x48, -R8.reuse ;  /* 0x00000048da097810 */ /* 0x140fe40007ffe808 */
[----:B------:R-:W-:Y:S01]  /*a620*/  IABS R170, R170 ;  /* 0x000000aa00aa7213 */ /* 0x000fe20000000000 */
[----:B------:R-:W2:Y:S01]  /*a630*/  MUFU.TANH R171, R28 ;  /* 0x0000001c00ab7308 */ /* 0x000ea20000002400 */
[----:B-1----:R-:W-:Y:S01]  /*a640*/  HMMA.16816.F32.BF16 R16, R12, R6, R16 ;  /* 0x000000060c10723c */ /* 0x002fe20000041810 */
[--C-:B------:R-:W-:Y:S02]  /*a650*/  IADD3 R7, PT, PT, R218, 0x7f, -R8.reuse ;  /* 0x0000007fda077810 */ /* 0x100fe40007ffe808 */
[C-C-:B------:R-:W-:Y:S02]  /*a660*/  IADD3 R231, PT, PT, R217.reuse, 0x7f, -R8.reuse ;  /* 0x0000007fd9e77810 */ /* 0x140fe40007ffe808 */
[----:B------:R-:W-:-:S02]  /*a670*/  IADD3 R224, PT, PT, R217, 0x78, -R8 ;  /* 0x00000078d9e07810 */ /* 0x000fc40007ffe808 */
[C-C-:B------:R-:W-:Y:S01]  /*a680*/  IADD3 R222, PT, PT, R217.reuse, 0x77, -R8.reuse ;  /* 0x00000077d9de7810 */ /* 0x140fe20007ffe808 */
[----:B------:R-:W-:Y:S01]  /*a690*/  HMMA.16816.F32.BF16 R24, R176, R174, R24 ;  /* 0x000000aeb018723c */ /* 0x000fe20000041818 */
[C-C-:B------:R-:W-:Y:S02]  /*a6a0*/  IADD3 R175, PT, PT, R218.reuse, 0x57, -R8.reuse ;  /* 0x00000057daaf7810 */ /* 0x140fe40007ffe808 */
[C-C-:B------:R-:W-:Y:S02]  /*a6b0*/  IADD3 R210, PT, PT, R217.reuse, 0x70, -R8.reuse ;  /* 0x00000070d9d27810 */ /* 0x140fe40007ffe808 */
[C-C-:B------:R-:W-:Y:S02]  /*a6c0*/  IADD3 R209, PT, PT, R217.reuse, 0x6f, -R8.reuse ;  /* 0x0000006fd9d17810 */ /* 0x140fe40007ffe808 */
[--C-:B------:R-:W-:Y:S01]  /*a6d0*/  IADD3 R208, PT, PT, R217, 0x67, -R8.reuse ;  /* 0x00000067d9d07810 */ /* 0x100fe20007ffe808 */
[----:B------:R-:W-:Y:S01]  /*a6e0*/  HMMA.16816.F32.BF16 R188, R200, R196, R188 ;  /* 0x000000c4c8bc723c */ /* 0x000fe200000418bc */
[----:B------:R-:W-:-:S02]  /*a6f0*/  IADD3 R196, PT, PT, R218, 0x78, -R8 ;  /* 0x00000078dac47810 */ /* 0x000fc40007ffe808 */
[C-C-:B------:R-:W-:Y:S01]  /*a700*/  IADD3 R206, PT, PT, R217.reuse, 0x60, -R8.reuse ;  /* 0x00000060d9ce7810 */ /* 0x140fe20007ffe808 */
[----:B------:R-:W-:Y:S01]  /*a710*/  FMUL.FTZ R18, R18, UR4 ;  /* 0x0000000412127c20 */ /* 0x000fe20008410000 */
[--C-:B------:R-:W-:Y:S01]  /*a720*/  IADD3 R197, PT, PT, R217, 0x58, -R8.reuse ;  /* 0x00000058d9c57810 */ /* 0x100fe20007ffe808 */
[----:B------:R-:W-:Y:S01]  /*a730*/  FMUL.FTZ R17, R17, UR4 ;  /* 0x0000000411117c20 */ /* 0x000fe20008410000 */
[--C-:B------:R-:W-:Y:S01]  /*a740*/  IADD3 R174, PT, PT, R217, 0x57, -R8.reuse ;  /* 0x00000057d9ae7810 */ /* 0x100fe20007ffe808 */
[----:B------:R-:W-:Y:S01]  /*a750*/  HMMA.16816.F32.BF16 R184, R200, R198, R184 ;  /* 0x000000c6c8b8723c */ /* 0x000fe200000418b8 */
[C-C-:B------:R-:W-:Y:S01]  /*a760*/  IADD3 R199, PT, PT, R218.reuse, 0x68, -R8.reuse ;  /* 0x00000068dac77810 */ /* 0x140fe20007ffe808 */
[----:B------:R-:W-:Y:S01]  /*a770*/  FMUL.FTZ R19, R19, UR4 ;  /* 0x0000000413137c20 */ /* 0x000fe20008410000 */
[----:B------:R-:W-:Y:S01]  /*a780*/  IADD3 R198, PT, PT, R218, 0x58, -R8 ;  /* 0x00000058dac67810 */ /* 0x000fe20007ffe808 */
[----:B------:R-:W-:Y:S01]  /*a790*/  MUFU.TANH R17, R17 ;  /* 0x0000001100117308 */ /* 0x000fe20000002400 */
[----:B------:R-:W-:-:S02]  /*a7a0*/  I2FP.F32.S32 R170, R170 ;  /* 0x000000aa00aa7245 */ /* 0x000fc40000201400 */
[C-C-:B------:R-:W-:Y:S01]  /*a7b0*/  IADD3 R172, PT, PT, R217.reuse, 0x50, -R8.reuse ;  /* 0x00000050d9ac7810 */ /* 0x140fe20007ffe808 */
[----:B------:R-:W-:Y:S01]  /*a7c0*/  HMMA.16816.F32.BF16 R180, R200, R204, R180 ;  /* 0x000000ccc8b4723c */ /* 0x000fe200000418b4 */
[--C-:B------:R-:W-:Y:S01]  /*a7d0*/  IADD3 R203, PT, PT, R218, 0x6f, -R8.reuse ;  /* 0x0000006fdacb7810 */ /* 0x100fe20007ffe808 */
[----:B--2---:R-:W-:Y:S01]  /*a7e0*/  FFMA.FTZ R171, R170, -UR14, R171 ;  /* 0x8000000eaaab7c23 */ /* 0x004fe200080100ab */
[--C-:B------:R-:W-:Y:S01]  /*a7f0*/  IADD3 R201, PT, PT, R218, 0x67, -R8.reuse ;  /* 0x00000067dac97810 */ /* 0x100fe20007ffe808 */
[----:B------:R-:W-:Y:S01]  /*a800*/  FMUL.FTZ R170, R16, UR4 ;  /* 0x0000000410aa7c20 */ /* 0x000fe20008410000 */
[C-C-:B------:R-:W-:Y:S01]  /*a810*/  IADD3 R202, PT, PT, R218.reuse, 0x5f, -R8.reuse ;  /* 0x0000005fdaca7810 */ /* 0x140fe20007ffe808 */
[----:B------:R-:W-:Y:S01]  /*a820*/  MUFU.TANH R19, R19 ;  /* 0x0000001300137308 */ /* 0x000fe20000002400 */
[--C-:B------:R-:W-:Y:S01]  /*a830*/  IADD3 R218, PT, PT, R218, 0x47, -R8.reuse ;  /* 0x00000047dada7810 */ /* 0x100fe20007ffe808 */
[----:B------:R-:W-:Y:S01]  /*a840*/  HMMA.16816.F32.BF16 R20, R176, R168, R20 ;  /* 0x000000a8b014723c */ /* 0x000fe20000041814 */
[----:B------:R-:W-:-:S02]  /*a850*/  IADD3 R169, PT, PT, R217, 0x80, -R8 ;  /* 0x00000080d9a97810 */ /* 0x000fc40007ffe808 */
[C-C-:B------:R-:W-:Y:S02]  /*a860*/  IADD3 R205, PT, PT, R217.reuse, 0x68, -R8.reuse ;  /* 0x00000068d9cd7810 */ /* 0x140fe40007ffe808 */
[C-C-:B------:R-:W-:Y:S01]  /*a870*/  IADD3 R200, PT, PT, R217.reuse, 0x5f, -R8.reuse ;  /* 0x0000005fd9c87810 */ /* 0x140fe20007ffe808 */
[----:B------:R-:W1:Y:S01]  /*a880*/  MUFU.TANH R170, R170 ;  /* 0x000000aa00aa7308 */ /* 0x000e620000002400 */
[C-C-:B------:R-:W-:Y:S01]  /*a890*/  IADD3 R6, PT, PT, R217.reuse, 0x4f, -R8.reuse ;  /* 0x0000004fd9067810 */ /* 0x140fe20007ffe808 */
[----:B------:R-:W-:Y:S01]  /*a8a0*/  HMMA.16816.F32.BF16 R24, R12, R10, R24 ;  /* 0x0000000a0c18723c */ /* 0x000fe20000041818 */
[C-C-:B------:R-:W-:Y:S02]  /*a8b0*/  IADD3 R168, PT, PT, R217.reuse, 0x48, -R8.reuse ;  /* 0x00000048d9a87810 */ /* 0x140fe40007ffe808 */
[----:B------:R-:W-:Y:S01]  /*a8c0*/  IADD3 R28, PT, PT, R217, 0x47, -R8 ;  /* 0x00000047d91c7810 */ /* 0x000fe20007ffe808 */
[----:B------:R-:W-:Y:S01]  /*a8d0*/  VIADD R8, R34, 0xffffff80 ;  /* 0xffffff8022087836 */ /* 0x000fe20000000000 */
[----:B------:R-:W-:-:S02]  /*a8e0*/  IABS R169, R169 ;  /* 0x000000a900a97213 */ /* 0x000fc40000000000 */
[----:B------:R-:W-:Y:S01]  /*a8f0*/  IABS R168, R168 ;  /* 0x000000a800a87213 */ /* 0x000fe20000000000 */
[----:B------:R-:W-:Y:S01]  /*a900*/  HMMA.16816.F32.BF16 R180, R176, R32, R180 ;  /* 0x00000020b0b4723c */ /* 0x000fe200000418b4 */
[C---:B------:R-:W-:Y:S02]  /*a910*/  ISETP.GE.AND P6, PT, R8.reuse, R228, PT ;  /* 0x000000e40800720c */ /* 0x040fe40003fc6270 */
[----:B------:R-:W-:Y:S02]  /*a920*/  ISETP.GE.AND P5, PT, R8, R227, PT ;  /* 0x000000e30800720c */ /* 0x000fe40003fa6270 */
[----:B------:R-:W-:Y:S01]  /*a930*/  FSEL R16, R171, -INF , P6 ;  /* 0xff800000ab107808 */ /* 0x000fe20003000000 */
[----:B------:R-:W-:Y:S01]  /*a940*/  FMUL.FTZ R171, R30, UR4 ;  /* 0x000000041eab7c20 */ /* 0x000fe20008410000 */
[C---:B------:R-:W-:Y:S02]  /*a950*/  ISETP.GE.AND P0, PT, R8.reuse, R225, PT ;  /* 0x000000e10800720c */ /* 0x040fe40003f06270 */
[----:B------:R-:W-:-:S02]  /*a960*/  ISETP.GE.AND P6, PT, R8, R226, PT ;  /* 0x000000e20800720c */ /* 0x000fc40003fc6270 */
[----:B------:R-:W-:Y:S01]  /*a970*/  IABS R30, R9 ;  /* 0x00000009001e7213 */ /* 0x000fe20000000000 */
[----:B------:R-:W2:Y:S01]  /*a980*/  MUFU.TANH R171, R171 ;  /* 0x000000ab00ab7308 */ /* 0x000ea20000002400 */
[----:B------:R-:W3:Y:S01]  /*a990*/  LDSM.16.M88.4 R8, [R221+0xe800] ;  /* 0x00e80000dd08783b */ /* 0x000ee20000000200 */
[----:B------:R-:W-:Y:S01]  /*a9a0*/  I2FP.F32.S32 R204, R169 ;  /* 0x000000a900cc7245 */ /* 0x000fe20000201400 */
[----:B------:R-:W-:Y:S01]  /*a9b0*/  VIADD R169, R34, 0xffffffb8 ;  /* 0xffffffb822a97836 */ /* 0x000fe20000000000 */
[----:B------:R-:W-:Y:S01]  /*a9c0*/  I2FP.F32.S32 R217, R30 ;  /* 0x0000001e00d97245 */ /* 0x000fe20000201400 */
[----:B------:R-:W-:Y:S01]  /*a9d0*/  FMUL.FTZ R30, R29, UR4 ;  /* 0x000000041d1e7c20 */ /* 0x000fe20008410000 */
[----:B------:R-:W-:Y:S01]  /*a9e0*/  FSEL R29, R16, -INF , !P5 ;  /* 0xff800000101d7808 */ /* 0x000fe20006800000 */
[----:B------:R-:W-:Y:S01]  /*a9f0*/  FMUL.FTZ R24, R24, UR4 ;  /* 0x0000000418187c20 */ /* 0x000fe20008410000 */
[----:B------:R-:W4:Y:S01]  /*aa00*/  MUFU.TANH R16, R18 ;  /* 0x0000001200107308 */ /* 0x000f220000002400 */
[----:B-1----:R-:W-:Y:S01]  /*aa10*/  FFMA.FTZ R170, R217, -UR14, R170 ;  /* 0x8000000ed9aa7c23 */ /* 0x002fe200080100aa */
[----:B------:R-:W-:Y:S01]  /*aa20*/  I2FP.F32.S32 R217, R168 ;  /* 0x000000a800d97245 */ /* 0x000fe20000201400 */
[----:B------:R-:W-:Y:S01]  /*aa30*/  FMUL.FTZ R26, R26, UR4 ;  /* 0x000000041a1a7c20 */ /* 0x000fe20008410000 */
[----:B------:R-:W-:Y:S01]  /*aa40*/  ISETP.GE.AND P5, PT, R169, R228, PT ;  /* 0x000000e4a900720c */ /* 0x000fe20003fa6270 */
[----:B------:R-:W-:Y:S01]  /*aa50*/  HMMA.16816.F32.BF16 R180, R12, R4, R180 ;  /* 0x000000040cb4723c */ /* 0x000fe200000418b4 */
[----:B------:R-:W-:Y:S01]  /*aa60*/  IABS R196, R196 ;  /* 0x000000c400c47213 */ /* 0x000fe20000000000 */
[----:B------:R-:W-:Y:S01]  /*aa70*/  VIADD R4, R34, 0xffffffa1 ;  /* 0xffffffa122047836 */ /* 0x000fe20000000000 */
[----:B------:R-:W1:Y:S01]  /*aa80*/  MUFU.TANH R30, R30 ;  /* 0x0000001e001e7308 */ /* 0x000e620000002400 */
[----:B--2---:R-:W-:Y:S01]  /*aa90*/  FFMA.FTZ R204, R204, -UR14, R171 ;  /* 0x8000000ecccc7c23 */ /* 0x004fe200080100ab */
[----:B------:R-:W-:Y:S01]  /*aaa0*/  IABS R171, R7 ;  /* 0x0000000700ab7213 */ /* 0x000fe20000000000 */
[----:B------:R-:W-:Y:S01]  /*aab0*/  VIADD R5, R34, 0xffffffa9 ;  /* 0xffffffa922057836 */ /* 0x000fe20000000000 */
[----:B------:R-:W-:-:S02]  /*aac0*/  IABS R231, R231 ;  /* 0x000000e700e77213 */ /* 0x000fc40000000000 */
[----:B------:R-:W-:Y:S02]  /*aad0*/  FSEL R204, R204, -INF , P6 ;  /* 0xff800000cccc7808 */ /* 0x000fe40003000000 */
[----:B------:R-:W-:Y:S01]  /*aae0*/  ISETP.GE.AND P6, PT, R169, R227, PT ;  /* 0x000000e3a900720c */ /* 0x000fe20003fc6270 */
[----:B----4-:R-:W-:Y:S01]  /*aaf0*/  FFMA.FTZ R16, R217, -UR14, R16 ;  /* 0x8000000ed9107c23 */ /* 0x010fe20008010010 */
[----:B------:R-:W-:Y:S01]  /*ab00*/  FSEL R7, R204, -INF , !P0 ;  /* 0xff800000cc077808 */ /* 0x000fe20004000000 */
[----:B------:R-:W2:Y:S01]  /*ab10*/  MUFU.TANH R24, R24 ;  /* 0x0000001800187308 */ /* 0x000ea20000002400 */
[----:B------:R-:W-:Y:S02]  /*ab20*/  FSEL R204, R170, -INF , P5 ;  /* 0xff800000aacc7808 */ /* 0x000fe40002800000 */
[C---:B------:R-:W-:Y:S02]  /*ab30*/  ISETP.GE.AND P5, PT, R169.reuse, R226, PT ;  /* 0x000000e2a900720c */ /* 0x040fe40003fa6270 */
[----:B------:R-:W-:Y:S01]  /*ab40*/  ISETP.GE.AND P0, PT, R169, R225, PT ;  /* 0x000000e1a900720c */ /* 0x000fe20003f06270 */
[----:B------:R-:W-:Y:S01]  /*ab50*/  FMUL.FTZ R180, R180, UR4 ;  /* 0x00000004b4b47c20 */ /* 0x000fe20008410000 */
[----:B------:R-:W-:Y:S01]  /*ab60*/  FSEL R18, R16, -INF , P5 ;  /* 0xff80000010127808 */ /* 0x000fe20002800000 */
[----:B------:R-:W-:Y:S01]  /*ab70*/  IMAD.MOV.U32 R16, RZ, RZ, R196 ;  /* 0x000000ffff107224 */ /* 0x000fe200078e00c4 */
[----:B------:R-:W-:Y:S01]  /*ab80*/  I2FP.F32.S32 R169, R171 ;  /* 0x000000ab00a97245 */ /* 0x000fe20000201400 */
[----:B------:R-:W-:Y:S01]  /*ab90*/  FMUL.FTZ R181, R181, UR4 ;  /* 0x00000004b5b57c20 */ /* 0x000fe20008410000 */
[----:B------:R-:W-:Y:S01]  /*aba0*/  FSEL R204, R204, -INF , !P6 ;  /* 0xff800000cccc7808 */ /* 0x000fe20007000000 */
[----:B------:R-:W-:Y:S01]  /*abb0*/  MUFU.TANH R180, R180 ;  /* 0x000000b400b47308 */ /* 0x000fe20000002400 */
[----:B------:R-:W-:Y:S01]  /*abc0*/  FSEL R196, R18, -INF , !P0 ;  /* 0xff80000012c47808 */ /* 0x000fe20004000000 */
[----:B---3--:R-:W-:Y:S01]  /*abd0*/  HMMA.16816.F32.BF16 R20, R12, R8, R20 ;  /* 0x000000080c14723c */ /* 0x008fe20000041814 */
[----:B------:R-:W-:Y:S01]  /*abe0*/  FMUL.FTZ R9, R31, UR4 ;  /* 0x000000041f097c20 */ /* 0x000fe20008410000 */
[----:B------:R-:W-:-:S02]  /*abf0*/  VIADD R8, R34, 0xffffff81 ;  /* 0xffffff8122087836 */ /* 0x000fc40000000000 */
[----:B-1----:R-:W-:Y:S01]  /*ac00*/  FFMA.FTZ R30, R169, -UR14, R30 ;  /* 0x8000000ea91e7c23 */ /* 0x002fe2000801001e */
[----:B------:R-:W-:Y:S01]  /*ac10*/  I2FP.F32.S32 R31, R16 ;  /* 0x00000010001f7245 */ /* 0x000fe20000201400 */
[----:B------:R-:W1:Y:S01]  /*ac20*/  LDSM.16.M88.4 R168, [R219+0xf000] ;  /* 0x00f00000dba8783b */ /* 0x000e620000000200 */
[----:B------:R-:W-:Y:S01]  /*ac30*/  I2FP.F32.S32 R16, R231 ;  /* 0x000000e700107245 */ /* 0x000fe20000201400 */
[----:B------:R-:W3:Y:S01]  /*ac40*/  MUFU.TANH R9, R9 ;  /* 0x0000000900097308 */ /* 0x000ee20000002400 */
[----:B------:R-:W-:Y:S01]  /*ac50*/  ISETP.GE.AND P6, PT, R8, R228, PT ;  /* 0x000000e40800720c */ /* 0x000fe20003fc6270 */
[----:B------:R-:W-:Y:S01]  /*ac60*/  VIADD R18, R34, 0xffffff88 ;  /* 0xffffff8822127836 */ /* 0x000fe20000000000 */
[----:B------:R-:W-:Y:S01]  /*ac70*/  ISETP.GE.AND P5, PT, R8, R227, PT ;  /* 0x000000e30800720c */ /* 0x000fe20003fa6270 */
[----:B--2---:R-:W-:Y:S01]  /*ac80*/  FFMA.FTZ R24, R31, -UR14, R24 ;  /* 0x8000000e1f187c23 */ /* 0x004fe20008010018 */
[----:B------:R-:W-:Y:S01]  /*ac90*/  FSEL R30, R30, -INF , P6 ;  /* 0xff8000001e1e7808 */ /* 0x000fe20003000000 */
[----:B------:R-:W-:Y:S01]  /*aca0*/  HMMA.16816.F32.BF16 R192, R12, R10, R192 ;  /* 0x0000000a0cc0723c */ /* 0x000fe200000418c0 */
[----:B------:R-:W-:Y:S01]  /*acb0*/  ISETP.GE.AND P0, PT, R8, R225, PT ;  /* 0x000000e10800720c */ /* 0x000fe20003f06270 */
[----:B------:R-:W-:Y:S01]  /*acc0*/  FMUL.FTZ R182, R182, UR4 ;  /* 0x00000004b6b67c20 */ /* 0x000fe20008410000 */
[----:B------:R-:W-:Y:S01]  /*acd0*/  ISETP.GE.AND P6, PT, R8, R226, PT ;  /* 0x000000e20800720c */ /* 0x000fe20003fc6270 */
[----:B------:R-:W-:Y:S01]  /*ace0*/  FMUL.FTZ R183, R183, UR4 ;  /* 0x00000004b7b77c20 */ /* 0x000fe20008410000 */
[----:B------:R-:W2:Y:S01]  /*acf0*/  MUFU.TANH R8, R26 ;  /* 0x0000001a00087308 */ /* 0x000ea20000002400 */
[----:B------:R-:W-:Y:S01]  /*ad00*/  IABS R224, R224 ;  /* 0x000000e000e07213 */ /* 0x000fe20000000000 */
[----:B------:R-:W-:Y:S01]  /*ad10*/  FMUL.FTZ R22, R22, UR4 ;  /* 0x0000000416167c20 */ /* 0x000fe20008410000 */
[----:B------:R-:W-:Y:S01]  /*ad20*/  FSEL R31, R30, -INF , !P5 ;  /* 0xff8000001e1f7808 */ /* 0x000fe20006800000 */
[----:B------:R-:W-:Y:S01]  /*ad30*/  FMUL.FTZ R30, R21, UR4 ;  /* 0x00000004151e7c20 */ /* 0x000fe20008410000 */
[----:B------:R-:W-:Y:S01]  /*ad40*/  ISETP.GE.AND P5, PT, R18, R228, PT ;  /* 0x000000e41200720c */ /* 0x000fe20003fa6270 */
[----:B---3--:R-:W-:Y:S01]  /*ad50*/  FFMA.FTZ R16, R16, -UR14, R9 ;  /* 0x8000000e10107c23 */ /* 0x008fe20008010009 */
[----:B------:R-:W-:Y:S01]  /*ad60*/  FMUL.FTZ R9, R25, UR4 ;  /* 0x0000000419097c20 */ /* 0x000fe20008410000 */
[----:B------:R-:W-:Y:S01]  /*ad70*/  I2FP.F32.S32 R217, R224 ;  /* 0x000000e000d97245 */ /* 0x000fe20000201400 */
[----:B------:R-:W-:Y:S01]  /*ad80*/  MUFU.TANH R22, R22 ;  /* 0x0000001600167308 */ /* 0x000fe20000002400 */
[----:B------:R-:W-:Y:S01]  /*ad90*/  FSEL R245, R24, -INF , P5 ;  /* 0xff80000018f57808 */ /* 0x000fe20002800000 */
[----:B------:R-:W-:Y:S01]  /*ada0*/  FMUL.FTZ R24, R27, UR4 ;  /* 0x000000041b187c20 */ /* 0x000fe20008410000 */
[----:B------:R-:W-:-:S02]  /*adb0*/  FSEL R25, R16, -INF , P6 ;  /* 0xff80000010197808 */ /* 0x000fc40003000000 */
[----:B------:R-:W-:Y:S01]  /*adc0*/  IABS R16, R223 ;  /* 0x000000df00107213 */ /* 0x000fe20000000000 */
[----:B------:R-:W-:Y:S01]  /*add0*/  FMUL.FTZ R194, R194, UR4 ;  /* 0x00000004c2c27c20 */ /* 0x000fe20008410000 */
[----:B------:R-:W-:Y:S01]  /*ade0*/  FSEL R25, R25, -INF , !P0 ;  /* 0xff80000019197808 */ /* 0x000fe20004000000 */
[----:B------:R-:W3:Y:S01]  /*adf0*/  MUFU.TANH R9, R9 ;  /* 0x0000000900097308 */ /* 0x000ee20000002400 */
[C---:B------:R-:W-:Y:S01]  /*ae00*/  ISETP.GE.AND P6, PT, R18.reuse, R227, PT ;  /* 0x000000e31200720c */ /* 0x040fe20003fc6270 */
[----:B--2---:R-:W-:Y:S01]  /*ae10*/  FFMA.FTZ R217, R217, -UR14, R8 ;  /* 0x8000000ed9d97c23 */ /* 0x004fe20008010008 */
[----:B------:R-:W-:Y:S01]  /*ae20*/  ISETP.GE.AND P0, PT, R18, R225, PT ;  /* 0x000000e11200720c */ /* 0x000fe20003f06270 */
[----:B------:R-:W-:Y:S01]  /*ae30*/  VIADD R8, R34, 0xffffff89 ;  /* 0xffffff8922087836 */ /* 0x000fe20000000000 */
[----:B------:R-:W-:Y:S01]  /*ae40*/  ISETP.GE.AND P5, PT, R18, R226, PT ;  /* 0x000000e21200720c */ /* 0x000fe20003fa6270 */
[----:B------:R-:W-:Y:S01]  /*ae50*/  VIADD R26, R34, 0xffffff90 ;  /* 0xffffff90221a7836 */ /* 0x000fe20000000000 */
[----:B------:R-:W-:Y:S01]  /*ae60*/  I2FP.F32.S32 R18, R16 ;  /* 0x0000001000127245 */ /* 0x000fe20000201400 */
[----:B------:R-:W-:Y:S01]  /*ae70*/  FMUL.FTZ R16, R20, UR4 ;  /* 0x0000000414107c20 */ /* 0x000fe20008410000 */
[----:B------:R-:W-:Y:S01]  /*ae80*/  FSEL R245, R245, -INF , !P6 ;  /* 0xff800000f5f57808 */ /* 0x000fe20007000000 */
[C---:B-1----:R-:W-:Y:S01]  /*ae90*/  HMMA.16816.F32.BF16 R188, R176.reuse, R168, R188 ;  /* 0x000000a8b0bc723c */ /* 0x042fe200000418bc */
[----:B------:R-:W-:Y:S01]  /*aea0*/  FSEL R27, R217, -INF , P5 ;  /* 0xff800000d91b7808 */ /* 0x000fe20002800000 */
[----:B------:R-:W-:Y:S01]  /*aeb0*/  FMUL.FTZ R193, R193, UR4 ;  /* 0x00000004c1c17c20 */ /* 0x000fe20008410000 */
[----:B------:R-:W-:Y:S01]  /*aec0*/  ISETP.GE.AND P6, PT, R8, R228, PT ;  /* 0x000000e40800720c */ /* 0x000fe20003fc6270 */
[----:B------:R-:W1:Y:S01]  /*aed0*/  MUFU.TANH R16, R16 ;  /* 0x0000001000107308 */ /* 0x000e620000002400 */
[----:B------:R-:W-:Y:S01]  /*aee0*/  IABS R211, R211 ;  /* 0x000000d300d37213 */ /* 0x000fe20000000000 */
[----:B------:R-:W-:Y:S01]  /*aef0*/  FMUL.FTZ R195, R195, UR4 ;  /* 0x00000004c3c37c20 */ /* 0x000fe20008410000 */
[----:B---3--:R-:W-:Y:S01]  /*af00*/  FFMA.FTZ R9, R18, -UR14, R9 ;  /* 0x8000000e12097c23 */ /* 0x008fe20008010009 */
[----:B------:R-:W-:Y:S01]  /*af10*/  IABS R222, R222 ;  /* 0x000000de00de7213 */ /* 0x000fe20000000000 */
[----:B------:R-:W-:Y:S01]  /*af20*/  HMMA.16816.F32.BF16 R184, R176, R170, R184 ;  /* 0x000000aab0b8723c */ /* 0x000fe200000418b8 */
[----:B------:R-:W-:-:S02]  /*af30*/  FSEL R27, R27, -INF , !P0 ;  /* 0xff8000001b1b7808 */ /* 0x000fc40004000000 */
[----:B------:R-:W-:Y:S01]  /*af40*/  FSEL R20, R9, -INF , P6 ;  /* 0xff80000009147808 */ /* 0x000fe20003000000 */
[----:B------:R-:W-:Y:S01]  /*af50*/  IMAD.MOV.U32 R9, RZ, RZ, R211 ;  /* 0x000000ffff097224 */ /* 0x000fe200078e00d3 */
[C---:B------:R-:W-:Y:S01]  /*af60*/  ISETP.GE.AND P5, PT, R8.reuse, R227, PT ;  /* 0x000000e30800720c */ /* 0x040fe20003fa6270 */
[----:B------:R-:W2:Y:S01]  /*af70*/  MUFU.TANH R18, R24 ;  /* 0x0000001800127308 */ /* 0x000ea20000002400 */
[C---:B------:R-:W-:Y:S02]  /*af80*/  ISETP.GE.AND P0, PT, R8.reuse, R225, PT ;  /* 0x000000e10800720c */ /* 0x040fe40003f06270 */
[----:B------:R-:W-:Y:S01]  /*af90*/  ISETP.GE.AND P6, PT, R8, R226, PT ;  /* 0x000000e20800720c */ /* 0x000fe20003fc6270 */
[----:B------:R-:W-:Y:S01]  /*afa0*/  IMAD.MOV.U32 R8, RZ, RZ, R222 ;  /* 0x000000ffff087224 */ /* 0x000fe200078e00de */
[----:B------:R-:W-:Y:S02]  /*afb0*/  I2FP.F32.S32 R169, R9 ;  /* 0x0000000900a97245 */ /* 0x000fe40000201400 */
[----:B------:R-:W-:Y:S01]  /*afc0*/  IABS R203, R203 ;  /* 0x000000cb00cb7213 */ /* 0x000fe20000000000 */
[----:B------:R-:W-:Y:S01]  /*afd0*/  MUFU.TANH R194, R194 ;  /* 0x000000c200c27308 */ /* 0x000fe20000002400 */
[----:B------:R-:W-:Y:S01]  /*afe0*/  I2FP.F32.S32 R211, R8 ;  /* 0x0000000800d37245 */ /* 0x000fe20000201400 */
[----:B-1----:R-:W-:Y:S01]  /*aff0*/  FFMA.FTZ R169, R169, -UR14, R16 ;  /* 0x8000000ea9a97c23 */ /* 0x002fe20008010010 */
[----:B------:R-:W1:Y:S01]  /*b000*/  LDSM.16.M88.4 R8, [R221+0xf000] ;  /* 0x00f00000dd08783b */ /* 0x000e620000000200 */
[----:B------:R-:W-:Y:S01]  /*b010*/  IABS R210, R210 ;  /* 0x000000d200d27213 */ /* 0x000fe20000000000 */
[----:B------:R-:W-:-:S04]  /*b020*/  DEPBAR.LE SB0, 0x0 ;  /* 0x000080000000791a */ /* 0x000fc80000000000 */
[----:B------:R-:W3:Y:S01]  /*b030*/  MUFU.TANH R16, R30 ;  /* 0x0000001e00107308 */ /* 0x000ee20000002400 */
[----:B--2---:R-:W-:Y:S01]  /*b040*/  FFMA.FTZ R18, R211, -UR14, R18 ;  /* 0x8000000ed3127c23 */ /* 0x004fe20008010012 */
[----:B------:R-:W-:Y:S02]  /*b050*/  IMAD.MOV.U32 R211, RZ, RZ, R203 ;  /* 0x000000ffffd37224 */ /* 0x000fe400078e00cb */
[----:B------:R-:W-:Y:S01]  /*b060*/  FMUL.FTZ R24, R23, UR4 ;  /* 0x0000000417187c20 */ /* 0x000fe20008410000 */
[----:B------:R-:W-:Y:S02]  /*b070*/  FSEL R23, R20, -INF , !P5 ;  /* 0xff80000014177808 */ /* 0x000fe40006800000 */
[----:B------:R-:W-:Y:S02]  /*b080*/  I2FP.F32.S32 R203, R210 ;  /* 0x000000d200cb7245 */ /* 0x000fe40000201400 */
[----:B------:R-:W-:Y:S01]  /*b090*/  I2FP.F32.S32 R211, R211 ;  /* 0x000000d300d37245 */ /* 0x000fe20000201400 */
[----:B------:R-:W-:Y:S01]  /*b0a0*/  MUFU.TANH R24, R24 ;  /* 0x0000001800187308 */ /* 0x000fe20000002400 */
[----:B------:R-:W-:Y:S01]  /*b0b0*/  ISETP.GE.AND P5, PT, R26, R228, PT ;  /* 0x000000e41a00720c */ /* 0x000fe20003fa6270 */
[----:B------:R-:W-:Y:S01]  /*b0c0*/  FFMA.FTZ R22, R203, -UR14, R22 ;  /* 0x8000000ecb167c23 */ /* 0x000fe20008010016 */
[----:B------:R-:W-:-:S02]  /*b0d0*/  FSEL R18, R18, -INF , P6 ;  /* 0xff80000012127808 */ /* 0x000fc40003000000 */
[----:B------:R-:W-:Y:S02]  /*b0e0*/  FSEL R169, R169, -INF , P5 ;  /* 0xff800000a9a97808 */ /* 0x000fe40002800000 */
[----:B------:R-:W-:Y:S01]  /*b0f0*/  FSEL R21, R18, -INF , !P0 ;  /* 0xff80000012157808 */ /* 0x000fe20004000000 */
[----:B---3--:R-:W-:Y:S01]  /*b100*/  FFMA.FTZ R211, R211, -UR14, R16 ;  /* 0x8000000ed3d37c23 */ /* 0x008fe20008010010 */
[----:B------:R-:W-:Y:S01]  /*b110*/  FMUL.FTZ R16, R192, UR4 ;  /* 0x00000004c0107c20 */ /* 0x000fe20008410000 */
[----:B------:R-:W-:Y:S01]  /*b120*/  ISETP.GE.AND P5, PT, R26, R226, PT ;  /* 0x000000e21a00720c */ /* 0x000fe20003fa6270 */
[----:B------:R-:W-:Y:S01]  /*b130*/  VIADD R18, R34, 0xffffff91 ;  /* 0xffffff9122127836 */ /* 0x000fe20000000000 */
[----:B------:R-:W-:Y:S01]  /*b140*/  ISETP.GE.AND P6, PT, R26, R227, PT ;  /* 0x000000e31a00720c */ /* 0x000fe20003fc6270 */
[----:B------:R-:W-:Y:S01]  /*b150*/  MUFU.TANH R193, R193 ;  /* 0x000000c100c17308 */ /* 0x000fe20000002400 */
[----:B------:R-:W-:Y:S02]  /*b160*/  FSEL R22, R22, -INF , P5 ;  /* 0xff80000016167808 */ /* 0x000fe40002800000 */
[----:B------:R-:W-:-:S02]  /*b170*/  ISETP.GE.AND P0, PT, R26, R225, PT ;  /* 0x000000e11a00720c */ /* 0x000fc40003f06270 */
[----:B------:R-:W-:Y:S02]  /*b180*/  ISETP.GE.AND P5, PT, R18, R228, PT ;  /* 0x000000e41200720c */ /* 0x000fe40003fa6270 */
[----:B------:R-:W-:Y:S01]  /*b190*/  IABS R209, R209 ;  /* 0x000000d100d17213 */ /* 0x000fe20000000000 */
[----:B------:R-:W2:Y:S01]  /*b1a0*/  MUFU.TANH R16, R16 ;  /* 0x0000001000107308 */ /* 0x000ea20000002400 */
[----:B------:R-:W-:Y:S02]  /*b1b0*/  IABS R20, R199 ;  /* 0x000000c700147213 */ /* 0x000fe40000000000 */
[----:B------:R-:W-:Y:S01]  /*b1c0*/  FSEL R239, R169, -INF , !P6 ;  /* 0xff800000a9ef7808 */ /* 0x000fe20007000000 */
[----:B-1----:R-:W-:Y:S01]  /*b1d0*/  HMMA.16816.F32.BF16 R188, R12, R8, R188 ;  /* 0x000000080cbc723c */ /* 0x002fe200000418bc */
[----:B------:R-:W-:Y:S01]  /*b1e0*/  FSEL R203, R22, -INF , !P0 ;  /* 0xff80000016cb7808 */ /* 0x000fe20004000000 */
[----:B------:R-:W-:Y:S01]  /*b1f0*/  VIADD R8, R34, 0xffffff98 ;  /* 0xffffff9822087836 */ /* 0x000fe20000000000 */
[----:B------:R-:W-:Y:S01]  /*b200*/  FSEL R199, R211, -INF , P5 ;  /* 0xff800000d3c77808 */ /* 0x000fe20002800000 */
[----:B------:R-:W-:Y:S01]  /*b210*/  MUFU.TANH R195, R195 ;  /* 0x000000c300c37308 */ /* 0x000fe20000002400 */
[----:B------:R-:W-:-:S02]  /*b220*/  ISETP.GE.AND P6, PT, R18, R227, PT ;  /* 0x000000e31200720c */ /* 0x000fc40003fc6270 */
[C---:B------:R-:W-:Y:S01]  /*b230*/  ISETP.GE.AND P0, PT, R18.reuse, R225, PT ;  /* 0x000000e11200720c */ /* 0x040fe20003f06270 */
[----:B------:R-:W-:Y:S01]  /*b240*/  HMMA.16816.F32.BF16 R184, R12, R10, R184 ;  /* 0x0000000a0cb8723c */ /* 0x000fe200000418b8 */
[----:B------:R-:W-:Y:S01]  /*b250*/  ISETP.GE.AND P5, PT, R18, R226, PT ;  /* 0x000000e21200720c */ /* 0x000fe20003fa6270 */
[----:B------:R-:W-:Y:S01]  /*b260*/  IMAD.MOV.U32 R18, RZ, RZ, R209 ;  /* 0x000000ffff127224 */ /* 0x000fe200078e00d1 */
[----:B------:R-:W-:Y:S01]  /*b270*/  I2FP.F32.S32 R9, R20 ;  /* 0x0000001400097245 */ /* 0x000fe20000201400 */
[----:B------:R-:W-:Y:S01]  /*b280*/  MUFU.TANH R181, R181 ;  /* 0x000000b500b57308 */ /* 0x000fe20000002400 */
[----:B------:R-:W-:Y:S02]  /*b290*/  FSEL R199, R199, -INF , !P6 ;  /* 0xff800000c7c77808 */ /* 0x000fe40007000000 */
[----:B------:R-:W-:Y:S01]  /*b2a0*/  I2FP.F32.S32 R169, R18 ;  /* 0x0000001200a97245 */ /* 0x000fe20000201400 */
[----:B--2---:R-:W-:Y:S01]  /*b2b0*/  FFMA.FTZ R9, R9, -UR14, R16 ;  /* 0x8000000e09097c23 */ /* 0x004fe20008010010 */
[----:B------:R-:W-:-:S02]  /*b2c0*/  ISETP.GE.AND P6, PT, R8, R228, PT ;  /* 0x000000e40800720c */ /* 0x000fc40003fc6270 */
[----:B------:R-:W-:Y:S01]  /*b2d0*/  IABS R201, R201 ;  /* 0x000000c900c97213 */ /* 0x000fe20000000000 */
[----:B------:R-:W-:Y:S01]  /*b2e0*/  FFMA.FTZ R24, R169, -UR14, R24 ;  /* 0x8000000ea9187c23 */ /* 0x000fe20008010018 */
[----:B------:R-:W-:Y:S01]  /*b2f0*/  IABS R169, R205 ;  /* 0x000000cd00a97213 */ /* 0x000fe20000000000 */
[----:B------:R-:W-:Y:S01]  /*b300*/  FMUL.FTZ R188, R188, UR4 ;  /* 0x00000004bcbc7c20 */ /* 0x000fe20008410000 */
[----:B------:R-:W-:Y:S01]  /*b310*/  FSEL R9, R9, -INF , P6 ;  /* 0xff80000009097808 */ /* 0x000fe20003000000 */
[----:B------:R-:W-:Y:S01]  /*b320*/  FMUL.FTZ R189, R189, UR4 ;  /* 0x00000004bdbd7c20 */ /* 0x000fe20008410000 */
[----:B------:R-:W-:Y:S01]  /*b330*/  FSEL R24, R24, -INF , P5 ;  /* 0xff80000018187808 */ /* 0x000fe20002800000 */
[----:B------:R-:W-:Y:S01]  /*b340*/  FMUL.FTZ R191, R191, UR4 ;  /* 0x00000004bfbf7c20 */ /* 0x000fe20008410000 */
[----:B------:R-:W-:Y:S01]  /*b350*/  ISETP.GE.AND P5, PT, R8, R227, PT ;  /* 0x000000e30800720c */ /* 0x000fe20003fa6270 */
[----:B------:R-:W-:Y:S01]  /*b360*/  FMUL.FTZ R184, R184, UR4 ;  /* 0x00000004b8b87c20 */ /* 0x000fe20008410000 */
[----:B------:R-:W-:Y:S01]  /*b370*/  I2FP.F32.S32 R169, R169 ;  /* 0x000000a900a97245 */ /* 0x000fe20000201400 */
[----:B------:R-:W-:Y:S01]  /*b380*/  MUFU.TANH R189, R189 ;  /* 0x000000bd00bd7308 */ /* 0x000fe20000002400 */
[----:B------:R-:W-:Y:S01]  /*b390*/  I2FP.F32.S32 R16, R201 ;  /* 0x000000c900107245 */ /* 0x000fe20000201400 */
[----:B------:R-:W-:Y:S01]  /*b3a0*/  FMUL.FTZ R186, R186, UR4 ;  /* 0x00000004baba7c20 */ /* 0x000fe20008410000 */
[----:B------:R-:W-:Y:S01]  /*b3b0*/  FSEL R205, R24, -INF , !P0 ;  /* 0xff80000018cd7808 */ /* 0x000fe20004000000 */
[----:B------:R-:W-:Y:S01]  /*b3c0*/  FFMA.FTZ R169, R169, -UR14, R194 ;  /* 0x8000000ea9a97c23 */ /* 0x000fe200080100c2 */
[----:B------:R-:W-:Y:S01]  /*b3d0*/  FSEL R201, R9, -INF , !P5 ;  /* 0xff80000009c97808 */ /* 0x000fe20006800000 */
[----:B------:R-:W-:Y:S01]  /*b3e0*/  FFMA.FTZ R16, R16, -UR14, R193 ;  /* 0x8000000e10107c23 */ /* 0x000fe200080100c1 */
[C---:B------:R-:W-:Y:S01]  /*b3f0*/  ISETP.GE.AND P0, PT, R8.reuse, R225, PT ;  /* 0x000000e10800720c */ /* 0x040fe20003f06270 */
[----:B------:R-:W1:Y:S01]  /*b400*/  MUFU.TANH R9, R188 ;  /* 0x000000bc00097308 */ /* 0x000e620000002400 */
[----:B------:R-:W-:Y:S01]  /*b410*/  ISETP.GE.AND P6, PT, R8, R226, PT ;  /* 0x000000e20800720c */ /* 0x000fe20003fc6270 */
[----:B------:R-:W-:Y:S01]  /*b420*/  VIADD R8, R34, 0xffffff99 ;  /* 0xffffff9922087836 */ /* 0x000fe20000000000 */
[----:B------:R-:W-:Y:S01]  /*b430*/  IABS R11, R207 ;  /* 0x000000cf000b7213 */ /* 0x000fe20000000000 */
[----:B------:R-:W-:Y:S01]  /*b440*/  FMUL.FTZ R185, R185, UR4 ;  /* 0x00000004b9b97c20 */ /* 0x000fe20008410000 */
[----:B------:R-:W-:Y:S01]  /*b450*/  FSEL R169, R169, -INF , P6 ;  /* 0xff800000a9a97808 */ /* 0x000fe20003000000 */
[----:B------:R-:W-:Y:S01]  /*b460*/  FMUL.FTZ R187, R187, UR4 ;  /* 0x00000004bbbb7c20 */ /* 0x000fe20008410000 */
[----:B------:R-:W-:Y:S01]  /*b470*/  ISETP.GE.AND P5, PT, R8, R228, PT ;  /* 0x000000e40800720c */ /* 0x000fe20003fa6270 */
[----:B------:R-:W-:Y:S01]  /*b480*/  MUFU.TANH R191, R191 ;  /* 0x000000bf00bf7308 */ /* 0x000fe20000002400 */
[----:B------:R-:W-:-:S02]  /*b490*/  FSEL R171, R169, -INF , !P0 ;  /* 0xff800000a9ab7808 */ /* 0x000fc40004000000 */
[----:B------:R-:W-:Y:S02]  /*b4a0*/  FSEL R16, R16, -INF , P5 ;  /* 0xff80000010107808 */ /* 0x000fe40002800000 */
[C---:B------:R-:W-:Y:S02]  /*b4b0*/  ISETP.GE.AND P6, PT, R8.reuse, R227, PT ;  /* 0x000000e30800720c */ /* 0x040fe40003fc6270 */
[C---:B------:R-:W-:Y:S01]  /*b4c0*/  ISETP.GE.AND P0, PT, R8.reuse, R225, PT ;  /* 0x000000e10800720c */ /* 0x040fe20003f06270 */
[----:B------:R-:W-:Y:S01]  /*b4d0*/  MUFU.TANH R186, R186 ;  /* 0x000000ba00ba7308 */ /* 0x000fe20000002400 */
[----:B------:R-:W-:Y:S02]  /*b4e0*/  ISETP.GE.AND P5, PT, R8, R226, PT ;  /* 0x000000e20800720c */ /* 0x000fe40003fa6270 */
[----:B------:R-:W-:Y:S01]  /*b4f0*/  I2FP.F32.S32 R8, R11 ;  /* 0x0000000b00087245 */ /* 0x000fe20000201400 */
[----:B------:R-:W-:Y:S01]  /*b500*/  VIADD R11, R34, 0xffffffa0 ;  /* 0xffffffa0220b7836 */ /* 0x000fe20000000000 */
[----:B------:R-:W-:-:S02]  /*b510*/  IABS R208, R208 ;  /* 0x000000d000d07213 */ /* 0x000fc40000000000 */
[----:B------:R-:W-:Y:S01]  /*b520*/  FSEL R235, R16, -INF , !P6 ;  /* 0xff80000010eb7808 */ /* 0x000fe20007000000 */
[----:B-1----:R-:W-:Y:S01]  /*b530*/  FFMA.FTZ R9, R8, -UR14, R9 ;  /* 0x8000000e08097c23 */ /* 0x002fe20008010009 */
[----:B------:R-:W-:Y:S01]  /*b540*/  FMUL.FTZ R8, R190, UR4 ;  /* 0x00000004be087c20 */ /* 0x000fe20008410000 */
[----:B------:R-:W-:Y:S01]  /*b550*/  I2FP.F32.S32 R10, R208 ;  /* 0x000000d0000a7245 */ /* 0x000fe20000201400 */
[----:B------:R-:W-:Y:S01]  /*b560*/  MUFU.TANH R185, R185 ;  /* 0x000000b900b97308 */ /* 0x000fe20000002400 */
[----:B------:R-:W-:Y:S02]  /*b570*/  ISETP.GE.AND P6, PT, R11, R228, PT ;  /* 0x000000e40b00720c */ /* 0x000fe40003fc6270 */
[----:B------:R-:W-:Y:S01]  /*b580*/  IABS R16, R206 ;  /* 0x000000ce00107213 */ /* 0x000fe20000000000 */
[----:B------:R-:W-:Y:S01]  /*b590*/  FFMA.FTZ R10, R10, -UR14, R195 ;  /* 0x8000000e0a0a7c23 */ /* 0x000fe200080100c3 */
[----:B------:R-:W-:Y:S02]  /*b5a0*/  FSEL R231, R9, -INF , P6 ;  /* 0xff80000009e77808 */ /* 0x000fe40003000000 */
[----:B------:R-:W-:Y:S01]  /*b5b0*/  ISETP.GE.AND P6, PT, R11, R226, PT ;  /* 0x000000e20b00720c */ /* 0x000fe20003fc6270 */
[----:B------:R-:W1:Y:S01]  /*b5c0*/  MUFU.TANH R8, R8 ;  /* 0x0000000800087308 */ /* 0x000e620000002400 */
[----:B------:R-:W-:-:S02]  /*b5d0*/  FSEL R169, R10, -INF , P5 ;  /* 0xff8000000aa97808 */ /* 0x000fc40002800000 */
[----:B------:R-:W-:Y:S02]  /*b5e0*/  ISETP.GE.AND P5, PT, R11, R227, PT ;  /* 0x000000e30b00720c */ /* 0x000fe40003fa6270 */
[----:B------:R-:W-:Y:S02]  /*b5f0*/  FSEL R169, R169, -INF , !P0 ;  /* 0xff800000a9a97808 */ /* 0x000fe40004000000 */
[----:B------:R-:W-:Y:S01]  /*b600*/  ISETP.GE.AND P0, PT, R11, R225, PT ;  /* 0x000000e10b00720c */ /* 0x000fe20003f06270 */
[----:B------:R-:W2:Y:S01]  /*b610*/  MUFU.TANH R9, R184 ;  /* 0x000000b800097308 */ /* 0x000ea20000002400 */
[----:B------:R-:W-:Y:S02]  /*b620*/  IABS R10, R202 ;  /* 0x000000ca000a7213 */ /* 0x000fe40000000000 */
[----:B------:R-:W-:Y:S02]  /*b630*/  I2FP.F32.S32 R11, R16 ;  /* 0x00000010000b7245 */ /* 0x000fe40000201400 */
[----:B------:R-:W-:-:S02]  /*b640*/  I2FP.F32.S32 R10, R10 ;  /* 0x0000000a000a7245 */ /* 0x000fc40000201400 */
[----:B------:R-:W-:Y:S01]  /*b650*/  IABS R200, R200 ;  /* 0x000000c800c87213 */ /* 0x000fe20000000000 */
[----:B------:R-:W3:Y:S01]  /*b660*/  MUFU.TANH R187, R187 ;  /* 0x000000bb00bb7308 */ /* 0x000ee20000002400 */
[----:B-1----:R-:W-:Y:S01]  /*b670*/  FFMA.FTZ R8, R11, -UR14, R8 ;  /* 0x8000000e0b087c23 */ /* 0x002fe20008010008 */
[----:B------:R-:W-:Y:S01]  /*b680*/  FFMA.FTZ R10, R10, -UR14, R189 ;  /* 0x8000000e0a0a7c23 */ /* 0x000fe200080100bd */
[----:B------:R-:W-:Y:S02]  /*b690*/  FSEL R231, R231, -INF , !P5 ;  /* 0xff800000e7e77808 */ /* 0x000fe40006800000 */
[----:B------:R-:W-:Y:S02]  /*b6a0*/  ISETP.GE.AND P5, PT, R4, R228, PT ;  /* 0x000000e40400720c */ /* 0x000fe40003fa6270 */
[----:B------:R-:W-:Y:S01]  /*b6b0*/  FSEL R8, R8, -INF , P6 ;  /* 0xff80000008087808 */ /* 0x000fe20003000000 */
[----:B------:R-:W1:Y:S01]  /*b6c0*/  MUFU.TANH R182, R182 ;  /* 0x000000b600b67308 */ /* 0x000e620000002400 */
[----:B------:R-:W-:-:S02]  /*b6d0*/  IABS R198, R198 ;  /* 0x000000c600c67213 */ /* 0x000fc40000000000 */
[----:B------:R-:W-:Y:S02]  /*b6e0*/  I2FP.F32.S32 R200, R200 ;  /* 0x000000c800c87245 */ /* 0x000fe40000201400 */
[----:B------:R-:W-:Y:S02]  /*b6f0*/  FSEL R217, R8, -INF , !P0 ;  /* 0xff80000008d97808 */ /* 0x000fe40004000000 */
[----:B------:R-:W-:Y:S01]  /*b700*/  FSEL R10, R10, -INF , P5 ;  /* 0xff8000000a0a7808 */ /* 0x000fe20002800000 */
[----:B------:R-:W-:Y:S01]  /*b710*/  FFMA.FTZ R191, R200, -UR14, R191 ;  /* 0x8000000ec8bf7c23 */ /* 0x000fe200080100bf */
[C---:B------:R-:W-:Y:S01]  /*b720*/  ISETP.GE.AND P6, PT, R4.reuse, R227, PT ;  /* 0x000000e30400720c */ /* 0x040fe20003fc6270 */
[----:B------:R-:W4:Y:S01]  /*b730*/  MUFU.TANH R183, R183 ;  /* 0x000000b700b77308 */ /* 0x000f220000002400 */
[----:B------:R-:W-:Y:S02]  /*b740*/  ISETP.GE.AND P0, PT, R4, R225, PT ;  /* 0x000000e10400720c */ /* 0x000fe40003f06270 */
[----:B------:R-:W-:-:S02]  /*b750*/  I2FP.F32.S32 R198, R198 ;  /* 0x000000c600c67245 */ /* 0x000fc40000201400 */
[----:B------:R-:W-:Y:S01]  /*b760*/  ISETP.GE.AND P5, PT, R4, R226, PT ;  /* 0x000000e20400720c */ /* 0x000fe20003fa6270 */
[----:B------:R-:W-:Y:S01]  /*b770*/  VIADD R4, R34, 0xffffffa8 ;  /* 0xffffffa822047836 */ /* 0x000fe20000000000 */
[----:B------:R-:W-:Y:S01]  /*b780*/  IABS R197, R197 ;  /* 0x000000c500c57213 */ /* 0x000fe20000000000 */
[----:B--2---:R-:W-:Y:S01]  /*b790*/  FFMA.FTZ R9, R198, -UR14, R9 ;  /* 0x8000000ec6097c23 */ /* 0x004fe20008010009 */
[----:B------:R-:W-:Y:S02]  /*b7a0*/  FSEL R223, R10, -INF , !P6 ;  /* 0xff8000000adf7808 */ /* 0x000fe40007000000 */
        /* <DEDUP_REMOVED lines=8> */
[C---:B------:R-:W-:Y:S02]  /*b830*/  ISETP.GE.AND P0, PT, R4.reuse, R225, PT ;  /* 0x000000e10400720c */ /* 0x040fe40003f06270 */
[----:B------:R-:W-:-:S02]  /*b840*/  ISETP.GE.AND P6, PT, R4, R226, PT ;  /* 0x000000e20400720c */ /* 0x000fc40003fc6270 */
[----:B------:R-:W-:Y:S02]  /*b850*/  I2FP.F32.S32 R4, R175 ;  /* 0x000000af00047245 */ /* 0x000fe40000201400 */
[----:B------:R-:W-:Y:S02]  /*b860*/  IABS R174, R174 ;  /* 0x000000ae00ae7213 */ /* 0x000fe40000000000 */
[----:B------:R-:W-:Y:S01]  /*b870*/  FSEL R221, R9, -INF , !P5 ;  /* 0xff80000009dd7808 */ /* 0x000fe20006800000 */
[----:B------:R-:W-:Y:S01]  /*b880*/  FFMA.FTZ R4, R4, -UR14, R185 ;  /* 0x8000000e04047c23 */ /* 0x000fe200080100b9 */
[----:B------:R-:W-:Y:S02]  /*b890*/  ISETP.GE.AND P5, PT, R5, R228, PT ;  /* 0x000000e40500720c */ /* 0x000fe40003fa6270 */
[----:B------:R-:W-:Y:S02]  /*b8a0*/  FSEL R175, R186, -INF , P6 ;  /* 0xff800000baaf7808 */ /* 0x000fe40003000000 */
[----:B------:R-:W-:-:S02]  /*b8b0*/  IABS R173, R173 ;  /* 0x000000ad00ad7213 */ /* 0x000fc40000000000 */
[----:B------:R-:W-:Y:S02]  /*b8c0*/  I2FP.F32.S32 R174, R174 ;  /* 0x000000ae00ae7245 */ /* 0x000fe40000201400 */
[----:B------:R-:W-:Y:S02]  /*b8d0*/  FSEL R175, R175, -INF , !P0 ;  /* 0xff800000afaf7808 */ /* 0x000fe40004000000 */
[----:B------:R-:W-:Y:S01]  /*b8e0*/  FSEL R4, R4, -INF , P5 ;  /* 0xff80000004047808 */ /* 0x000fe20002800000 */
[----:B---3--:R-:W-:Y:S01]  /*b8f0*/  FFMA.FTZ R174, R174, -UR14, R187 ;  /* 0x8000000eaeae7c23 */ /* 0x008fe200080100bb */
[C---:B------:R-:W-:Y:S02]  /*b900*/  ISETP.GE.AND P6, PT, R5.reuse, R227, PT ;  /* 0x000000e30500720c */ /* 0x040fe40003fc6270 */
[C---:B------:R-:W-:Y:S02]  /*b910*/  ISETP.GE.AND P0, PT, R5.reuse, R225, PT ;  /* 0x000000e10500720c */ /* 0x040fe40003f06270 */
[----:B------:R-:W-:Y:S01]  /*b920*/  ISETP.GE.AND P5, PT, R5, R226, PT ;  /* 0x000000e20500720c */ /* 0x000fe20003fa6270 */
[----:B------:R-:W-:Y:S01]  /*b930*/  VIADD R5, R34, 0xffffffb0 ;  /* 0xffffffb022057836 */ /* 0x000fe20000000000 */
[----:B------:R-:W-:-:S02]  /*b940*/  I2FP.F32.S32 R173, R173 ;  /* 0x000000ad00ad7245 */ /* 0x000fc40000201400 */
[----:B------:R-:W-:Y:S01]  /*b950*/  FSEL R219, R4, -INF , !P6 ;  /* 0xff80000004db7808 */ /* 0x000fe20007000000 */
[----:B------:R-:W-:Y:S01]  /*b960*/  BAR.SYNC.DEFER_BLOCKING 0x0 ;  /* 0x0000000000007b1d */ /* 0x000fe20000010000 */
[----:B------:R-:W-:Y:S01]  /*b970*/  ISETP.GE.AND P6, PT, R5, R228, PT ;  /* 0x000000e40500720c */ /* 0x000fe20003fc6270 */
[----:B------:R-:W-:Y:S01]  /*b980*/  FFMA.FTZ R180, R173, -UR14, R180 ;  /* 0x8000000eadb47c23 */ /* 0x000fe200080100b4 */
[----:B------:R-:W-:Y:S02]  /*b990*/  FSEL R173, R174, -INF , P5 ;  /* 0xff800000aead7808 */ /* 0x000fe40002800000 */
[----:B------:R-:W-:Y:S02]  /*b9a0*/  IABS R35, R35 ;  /* 0x0000002300237213 */ /* 0x000fe40000000000 */
[----:B------:R-:W-:Y:S02]  /*b9b0*/  IABS R172, R172 ;  /* 0x000000ac00ac7213 */ /* 0x000fe40000000000 */
[----:B------:R-:W-:-:S02]  /*b9c0*/  FSEL R173, R173, -INF , !P0 ;  /* 0xff800000adad7808 */ /* 0x000fc40004000000 */
[----:B------:R-:W-:Y:S02]  /*b9d0*/  FSEL R180, R180, -INF , P6 ;  /* 0xff800000b4b47808 */ /* 0x000fe40003000000 */
[C---:B------:R-:W-:Y:S02]  /*b9e0*/  ISETP.GE.AND P5, PT, R5.reuse, R227, PT ;  /* 0x000000e30500720c */ /* 0x040fe40003fa6270 */
[C---:B------:R-:W-:Y:S02]  /*b9f0*/  ISETP.GE.AND P0, PT, R5.reuse, R225, PT ;  /* 0x000000e10500720c */ /* 0x040fe40003f06270 */
[----:B------:R-:W-:Y:S02]  /*ba00*/  I2FP.F32.S32 R4, R35 ;  /* 0x0000002300047245 */ /* 0x000fe40000201400 */
[----:B------:R-:W-:Y:S02]  /*ba10*/  I2FP.F32.S32 R9, R172 ;  /* 0x000000ac00097245 */ /* 0x000fe40000201400 */
[----:B------:R-:W-:Y:S01]  /*ba20*/  ISETP.GE.AND P6, PT, R5, R226, PT ;  /* 0x000000e20500720c */ /* 0x000fe20003fc6270 */
[----:B------:R-:W-:Y:S01]  /*ba30*/  VIADD R5, R34, 0xffffffb1 ;  /* 0xffffffb122057836 */ /* 0x000fe20000000000 */
[----:B------:R-:W-:Y:S01]  /*ba40*/  IABS R6, R6 ;  /* 0x0000000600067213 */ /* 0x000fe20000000000 */
[----:B------:R-:W-:Y:S01]  /*ba50*/  FFMA.FTZ R4, R4, -UR14, R181 ;  /* 0x8000000e04047c23 */ /* 0x000fe200080100b5 */
[----:B-1----:R-:W-:Y:S01]  /*ba60*/  FFMA.FTZ R9, R9, -UR14, R182 ;  /* 0x8000000e09097c23 */ /* 0x002fe200080100b6 */
[----:B------:R-:W-:Y:S01]  /*ba70*/  FSEL R209, R180, -INF , !P5 ;  /* 0xff800000b4d17808 */ /* 0x000fe20006800000 */
[----:B------:R-:W-:Y:S01]  /*ba80*/  VIADD R34, R34, 0xffffffb9 ;  /* 0xffffffb922227836 */ /* 0x000fe20000000000 */
[----:B------:R-:W-:-:S02]  /*ba90*/  I2FP.F32.S32 R6, R6 ;  /* 0x0000000600067245 */ /* 0x000fc40000201400 */
[----:B------:R-:W-:Y:S02]  /*baa0*/  ISETP.GE.AND P5, PT, R5, R228, PT ;  /* 0x000000e40500720c */ /* 0x000fe40003fa6270 */
[----:B------:R-:W-:Y:S01]  /*bab0*/  IABS R218, R218 ;  /* 0x000000da00da7213 */ /* 0x000fe20000000000 */
[----:B----4-:R-:W-:Y:S01]  /*bac0*/  FFMA.FTZ R6, R6, -UR14, R183 ;  /* 0x8000000e06067c23 */ /* 0x010fe200080100b7 */
        /* <DEDUP_REMOVED lines=8> */
[C---:B------:R-:W-:Y:S02]  /*bb50*/  ISETP.GE.AND P0, PT, R5.reuse, R225, PT ;  /* 0x000000e10500720c */ /* 0x040fe40003f06270 */
        /* <DEDUP_REMOVED lines=80> */
.L_x_6559:
[----:B------:R-:W-:Y:S01]  /*c060*/  UMOV UR6, URZ ;  /* 0x000000ff00067c82 */ /* 0x000fe20008000000 */
[----:B------:R-:W-:Y:S01]  /*c070*/  USHF.L.U32 UR4, UR10, 0x6, URZ ;  /* 0x000000060a047899 */ /* 0x000fe200080006ff */
[----:B------:R-:W-:-:S05]  /*c080*/  IADD3 R5, P0, PT, RZ, -UR6, RZ ;  /* 0x80000006ff057c10 */ /* 0x000fca000ff1e0ff */
[----:B------:R-:W-:-:S05]  /*c090*/  IMAD.X R4, RZ, RZ, ~UR4, P0 ;  /* 0x80000004ff047e24 */ /* 0x000fca00080e06ff */
[----:B------:R-:W-:-:S04]  /*c0a0*/  SHF.R.S64 R5, R5, 0x1f, R4 ;  /* 0x0000001f05057819 */ /* 0x000fc80000001004 */
[----:B------:R-:W-:-:S04]  /*c0b0*/  IADD3 R230, P0, PT, R5, R230, RZ ;  /* 0x000000e605e67210 */ /* 0x000fc80007f1e0ff */
[----:B------:R-:W-:-:S09]  /*c0c0*/  LEA.HI.X.SX32 R229, R4, R229, 0x1, P0 ;  /* 0x000000e504e57211 */ /* 0x000fd200000f0eff */
.L_x_6560:
        /* <DEDUP_REMOVED lines=97> */
.L_x_6558:
        /* <DEDUP_REMOVED lines=38> */
[--C-:B------:R-:W-:Y:S01]  /*c940*/  FFMA.FTZ R191, R31, UR4, -R180.reuse ;  /* 0x000000041fbf7c23 */ /* 0x100fe200080108b4 */
        /* <DEDUP_REMOVED lines=8> */
[----:B------:R-:W-:Y:S01]  /*c9d0*/  FMUL.FTZ R8, R8, UR4 ;  /* 0x0000000408087c20 */ /* 0x000fe20008410000 */
[----:B------:R-:W-:Y:S01]  /*c9e0*/  @P2 IADD3 R195, PT, PT, R16, -0x40, RZ ;  /* 0xffffffc010c32810 */ /* 0x000fe20007ffe0ff */
[----:B------:R-:W-:Y:S01]  /*c9f0*/  FMUL.FTZ R164, R164, UR4 ;  /* 0x00000004a4a47c20 */ /* 0x000fe20008410000 */
[----:B------:R-:W-:Y:S01]  /*ca00*/  MUFU.EX2 R192, R192 ;  /* 0x000000c000c07308 */ /* 0x000fe20000000800 */
[--C-:B------:R-:W-:Y:S01]  /*ca10*/  FFMA.FTZ R188, R7, UR4, -R178.reuse ;  /* 0x0000000407bc7c23 */ /* 0x100fe200080108b2 */
[--C-:B------:R-:W-:Y:S01]  /*ca20*/  FFMA.FTZ R187, R25, UR4, -R178.reuse ;  /* 0x0000000419bb7c23 */ /* 0x100fe200080108b2 */
[----:B------:R-:W1:Y:S01]  /*ca30*/  LDSM.16.MT88.4 R28, [R195] ;  /* 0x00000000c31c783b */ /* 0x000e620000004200 */
[--C-:B------:R-:W-:Y:S01]  /*ca40*/  FFMA.FTZ R186, R27, UR4, -R178.reuse ;  /* 0x000000041bba7c23 */ /* 0x100fe200080108b2 */
[--C-:B------:R-:W-:Y:S01]  /*ca50*/  FFMA.FTZ R193, R21, UR4, -R178.reuse ;  /* 0x0000000415c17c23 */ /* 0x100fe200080108b2 */
[----:B------:R-:W-:Y:S01]  /*ca60*/  SEL R194, R213, 0xffffffe0, !P1 ;  /* 0xffffffe0d5c27807 */ /* 0x000fe20004800000 */
[----:B------:R-:W-:Y:S01]  /*ca70*/  LDSM.16.MT88.4 R12, [R176+0x10000] ;  /* 0x01000000b00c783b */ /* 0x000fe20000004200 */
[----:B------:R-:W2:Y:S01]  /*ca80*/  MUFU.EX2 R191, R191 ;  /* 0x000000bf00bf7308 */ /* 0x000ea20000000800 */
[----:B------:R-:W-:Y:S01]  /*ca90*/  FFMA.FTZ R206, R205, UR4, -R178 ;  /* 0x00000004cdce7c23 */ /* 0x000fe200080108b2 */
[----:B------:R-:W-:Y:S01]  /*caa0*/  IADD3 R197, PT, PT, R176, R194, RZ ;  /* 0x000000c2b0c57210 */ /* 0x000fe20007ffe0ff */
[--C-:B------:R-:W-:Y:S01]  /*cab0*/  FFMA.FTZ R200, R239, UR4, -R180.reuse ;  /* 0x00000004efc87c23 */ /* 0x100fe200080108b4 */
[----:B------:R-:W-:Y:S01]  /*cac0*/  IADD3 R194, PT, PT, R194, R195, RZ ;  /* 0x000000c3c2c27210 */ /* 0x000fe20007ffe0ff */
[--C-:B------:R-:W-:Y:S01]  /*cad0*/  FFMA.FTZ R199, R199, UR4, -R180.reuse ;  /* 0x00000004c7c77c23 */ /* 0x100fe200080108b4 */
[--C-:B------:R-:W-:Y:S01]  /*cae0*/  FFMA.FTZ R201, R201, UR4, -R180.reuse ;  /* 0x00000004c9c97c23 */ /* 0x100fe200080108b4 */
[----:B------:R-:W-:Y:S01]  /*caf0*/  LDSM.16.MT88.4 R20, [R197+0x10000] ;  /* 0x01000000c514783b */ /* 0x000fe20000004200 */
[----:B------:R-:W-:Y:S01]  /*cb00*/  MUFU.EX2 R190, R190 ;  /* 0x000000be00be7308 */ /* 0x000fe20000000800 */
[----:B------:R-:W-:Y:S01]  /*cb10*/  FFMA.FTZ R198, R235, UR4, -R180 ;  /* 0x00000004ebc67c23 */ /* 0x000fe200080108b4 */
[--C-:B------:R-:W-:Y:S01]  /*cb20*/  FFMA.FTZ R203, R203, UR4, -R178.reuse ;  /* 0x00000004cbcb7c23 */ /* 0x100fe200080108b2 */
[--C-:B------:R-:W-:Y:S01]  /*cb30*/  FFMA.FTZ R202, R171, UR4, -R178.reuse ;  /* 0x00000004abca7c23 */ /* 0x100fe200080108b2 */
[--C-:B------:R-:W-:Y:S01]  /*cb40*/  FFMA.FTZ R205, R169, UR4, -R178.reuse ;  /* 0x00000004a9cd7c23 */ /* 0x100fe200080108b2 */
[----:B------:R-:W-:Y:S01]  /*cb50*/  FFMA.FTZ R218, R211, UR4, -R178 ;  /* 0x00000004d3da7c23 */ /* 0x000fe200080108b2 */
[----:B------:R-:W-:Y:S01]  /*cb60*/  LDSM.16.MT88.4 R168, [R176+0x12800] ;  /* 0x01280000b0a8783b */ /* 0x000fe20000004200 */
[--C-:B------:R-:W-:Y:S01]  /*cb70*/  FFMA.FTZ R208, R231, UR4, -R180.reuse ;  /* 0x00000004e7d07c23 */ /* 0x100fe200080108b4 */
[----:B------:R-:W3:Y:S01]  /*cb80*/  MUFU.EX2 R189, R189 ;  /* 0x000000bd00bd7308 */ /* 0x000ee20000000800 */
[----:B--2---:R-:W-:Y:S01]  /*cb90*/  F2FP.BF16.F32.PACK_AB R4, R191, R192 ;  /* 0x000000c0bf04723e */ /* 0x004fe200000010ff */
[--C-:B------:R-:W-:Y:S01]  /*cba0*/  FFMA.FTZ R213, R223, UR4, -R180.reuse ;  /* 0x00000004dfd57c23 */ /* 0x100fe200080108b4 */
[--C-:B------:R-:W-:Y:S01]  /*cbb0*/  FFMA.FTZ R210, R221, UR4, -R180.reuse ;  /* 0x00000004ddd27c23 */ /* 0x100fe200080108b4 */
[----:B------:R-:W-:Y:S01]  /*cbc0*/  FFMA.FTZ R219, R219, UR4, -R180 ;  /* 0x00000004dbdb7c23 */ /* 0x000fe200080108b4 */
        /* <DEDUP_REMOVED lines=11> */
[----:B------:R-:W2:Y:S01]  /*cc80*/  MUFU.EX2 R187, R187 ;  /* 0x000000bb00bb7308 */ /* 0x000ea20000000800 */
[----:B---3--:R-:W-:Y:S01]  /*cc90*/  F2FP.BF16.F32.PACK_AB R6, R189, R190 ;  /* 0x000000bebd06723e */ /* 0x008fe200000010ff */
[--C-:B------:R-:W-:Y:S01]  /*cca0*/  FFMA.FTZ R196, R196, UR4, -R178.reuse ;  /* 0x00000004c4c47c23 */ /* 0x100fe200080108b2 */
[----:B------:R-:W-:Y:S01]  /*ccb0*/  FFMA.FTZ R223, R177, UR4, -R178 ;  /* 0x00000004b1df7c23 */ /* 0x000fe200080108b2 */
[----:B------:R-:W-:Y:S01]  /*ccc0*/  LDSM.16.MT88.4 R180, [R197+0x13800] ;  /* 0x01380000c5b4783b */ /* 0x000fe20000004200 */
[----:B------:R-:W-:-:S03]  /*ccd0*/  PLOP3.LUT P0, PT, PT, PT, UP0, 0x80, 0x8 ;  /* 0x000000000008781c */ /* 0x000fc60003f0f008 */
        /* <DEDUP_REMOVED lines=174> */
[----:B--2---:R-:W-:Y:S01]  /*d7c0*/  HMMA.16816.F32.BF16 R84, R4, R140, R84 ;  /* 0x0000008c0454723c */ /* 0x004fe20000041854 */
[-C--:B------:R-:W-:Y:S01]  /*d7d0*/  MOV R164, R185.reuse ;  /* 0x000000b900a47202 */ /* 0x080fe20000000f00 */
[----:B------:R-:W-:Y:S01]  /*d7e0*/  FADD.FTZ R190, R190, R191 ;  /* 0x000000bfbebe7221 */ /* 0x000fe20000010000 */
[----:B------:R-:W-:-:S02]  /*d7f0*/  @P0 MOV R164, R185 ;  /* 0x000000b900a40202 */ /* 0x000fc40000000f00 */
        /* <DEDUP_REMOVED lines=213> */
[----:B------:R-:W-:Y:S01]  /*e550*/  HMMA.16816.F32.BF16 R128, R4, R10, R128 ;  /* 0x0000000a0480723c */ /* 0x000fe20000041880 */
[----:B------:R-:W-:-:S04]  /*e560*/  NOP ;  /* 0x0000000000007918 */ /* 0x000fc80000000000 */
[----:B------:R-:W-:-:S15]  /*e570*/  BRA.U UP0, `(.L_x_6561) ;  /* 0x0000000100047547 */ /* 0x000fde000b800000 */
.L_x_6555:
[----:B------:R-:W-:-:S12]  /*e580*/  UIADD3 UR24, UPT, UPT, UR29, -0x1, URZ ;  /* 0xffffffff1d187890 */ /* 0x000fd8000fffe0ff */
.L_x_6561:
[----:B------:R-:W-:-:S09]  /*e590*/  UISETP.GE.AND UP0, UPT, UR24, UR18, UPT ;  /* 0x000000121800728c */ /* 0x000fd2000bf06270 */
[----:B------:R-:W-:Y:S05]  /*e5a0*/  BRA.U !UP0, `(.L_x_6562) ;  /* 0x0000005508f47547 */ /* 0x000fea000b800000 */
[----:B------:R-:W1:Y:S01]  /*e5b0*/  S2UR UR5, SR_CgaCtaId ;  /* 0x00000000000579c3 */ /* 0x000e620000008800 */
[----:B------:R-:W2:Y:S01]  /*e5c0*/  LDCU.64 UR6, c[0x0][0x4e0] ;  /* 0x00009c00ff0677ac */ /* 0x000ea20008000a00 */
[----:B------:R-:W-:Y:S02]  /*e5d0*/  LOP3.LUT R213, R166, R167, RZ, 0x3c, !PT ;  /* 0x000000a7a6d57212 */ /* 0x000fe400078e3cff */
[----:B------:R-:W-:Y:S01]  /*e5e0*/  IADD3 R235, PT, PT, R165, UR20, R2 ;  /* 0x00000014a5eb7c10 */ /* 0x000fe2000fffe002 */
[----:B------:R-:W3:Y:S01]  /*e5f0*/  LDCU.64 UR8, c[0x0][0x4e0] ;  /* 0x00009c00ff0877ac */ /* 0x000ee20008000a00 */
[----:B------:R-:W-:Y:S01]  /*e600*/  LOP3.LUT R213, R213, 0x200, R212, 0xf8, !PT ;  /* 0x00000200d5d57812 */ /* 0x000fe200078ef8d4 */
[----:B------:R-:W-:Y:S01]  /*e610*/  IMAD.MOV.U32 R212, RZ, RZ, 0x20 ;  /* 0x00000020ffd47424 */ /* 0x000fe200078e00ff */
[----:B------:R-:W4:Y:S01]  /*e620*/  S2UR UR27, SR_CgaCtaId ;  /* 0x00000000001b79c3 */ /* 0x000f220000008800 */
[----:B------:R-:W-:Y:S01]  /*e630*/  USHF.L.U32 UR28, UR24, 0x6, URZ ;  /* 0x00000006181c7899 */ /* 0x000fe200080006ff */
[----:B------:R-:W-:Y:S01]  /*e640*/  LOP3.LUT P0, RZ, R214, 0x2, RZ, 0xc0, !PT ;  /* 0x00000002d6ff7812 */ /* 0x000fe2000780c0ff */
[----:B------:R-:W-:Y:S01]  /*e650*/  UMOV UR12, 0x400 ;  /* 0x00000400000c7882 */ /* 0x000fe20000000000 */
[----:B------:R-:W-:Y:S01]  /*e660*/  UMOV UR20, 0x400 ;  /* 0x0000040000147882 */ /* 0x000fe20000000000 */
[----:B------:R-:W-:Y:S01]  /*e670*/  UIADD3 UR26, UPT, UPT, UR24, 0x1, URZ ;  /* 0x00000001181a7890 */ /* 0x000fe2000fffe0ff */
[----:B------:R-:W-:Y:S01]  /*e680*/  SEL R212, R212, 0xffffffe0, !P0 ;  /* 0xffffffe0d4d47807 */ /* 0x000fe20004000000 */
[----:B------:R-:W-:Y:S01]  /*e690*/  IMAD.U32 R5, RZ, RZ, UR28 ;  /* 0x0000001cff057e24 */ /* 0x000fe2000f8e00ff */
[----:B------:R-:W-:Y:S01]  /*e6a0*/  LOP3.LUT R2, R0, UR28, RZ, 0xfc, !PT ;  /* 0x0000001c00027c12 */ /* 0x000fe2000f8efcff */
[----:B------:R-:W4:Y:S03]  /*e6b0*/  LDCU UR25, c[0x0][0x440] ;  /* 0x00008800ff1977ac */ /* 0x000f260008000800 */
[----:B------:R-:W-:Y:S01]  /*e6c0*/  IADD3 R235, PT, PT, R235, -UR19, -R2 ;  /* 0x80000013ebeb7c10 */ /* 0x000fe2000fffe802 */
[----:B--2---:R-:W-:Y:S01]  /*e6d0*/  UISETP.NE.U32.AND UP1, UPT, UR6, URZ, UPT ;  /* 0x000000ff0600728c */ /* 0x004fe2000bf25070 */
[----:B------:R-:W-:Y:S01]  /*e6e0*/  LOP3.LUT R234, R5, 0x20, R0, 0xfe, !PT ;  /* 0x0000002005ea7812 */ /* 0x000fe200078efe00 */
[----:B---3--:R-:W-:Y:S01]  /*e6f0*/  UISETP.NE.U32.AND UP0, UPT, UR8, URZ, UPT ;  /* 0x000000ff0800728c */ /* 0x008fe2000bf05070 */
[----:B------:R-:W-:Y:S01]  /*e700*/  IMAD.MOV.U32 R2, RZ, RZ, R3 ;  /* 0x000000ffff027224 */ /* 0x000fe200078e0003 */
[----:B-1----:R-:W-:Y:S01]  /*e710*/  ULEA UR5, UR5, UR12, 0x18 ;  /* 0x0000000c05057291 */ /* 0x002fe2000f8ec0ff */
[----:B------:R-:W-:Y:S01]  /*e720*/  IMAD.MOV.U32 R0, RZ, RZ, R164 ;  /* 0x000000ffff007224 */ /* 0x000fe200078e00a4 */
[----:B------:R-:W-:Y:S01]  /*e730*/  UISETP.NE.AND.EX UP1, UPT, UR7, URZ, UPT, UP1 ;  /* 0x000000ff0700728c */ /* 0x000fe2000bf25310 */
[----:B------:R-:W-:Y:S01]  /*e740*/  VIADD R235, R235, 0x8 ;  /* 0x00000008ebeb7836 */ /* 0x000fe20000000000 */
[----:B------:R-:W-:-:S02]  /*e750*/  UISETP.NE.AND.EX UP0, UPT, UR9, URZ, UPT, UP0 ;  /* 0x000000ff0900728c */ /* 0x000fc4000bf05300 */
        /* <DEDUP_REMOVED lines=14> */
.L_x_6566:
[----:B------:R-:W-:Y:S01]  /*e840*/  PLOP3.LUT P2, PT, PT, PT, UP1, 0x80, 0x8 ;  /* 0x000000000008781c */ /* 0x000fe20003f4f018 */
[----:B------:R-:W4:Y:S01]  /*e850*/  S2R R214, SR_TID.X ;  /* 0x0000000000d67919 */ /* 0x000f220000002100 */
[----:B------:R-:W-:Y:S01]  /*e860*/  PLOP3.LUT P0, PT, PT, PT, UP1, 0x80, 0x8 ;  /* 0x000000000008781c */ /* 0x000fe20003f0f018 */
[----:B------:R-:W5:Y:S01]  /*e870*/  @!UP1 LDCU UR27, c[0x0][0x3c0] ;  /* 0x00007800ff1b97ac */ /* 0x000f620008000800 */
[----:B------:R-:W-:Y:S04]  /*e880*/  DEPBAR.LE SB0, 0x0 ;  /* 0x000080000000791a */ /* 0x000fe80000000000 */
[----:B------:R-:W-:Y:S01]  /*e890*/  BAR.SYNC.DEFER_BLOCKING 0x0 ;  /* 0x0000000000007b1d */ /* 0x000fe20000010000 */
[C---:B----4-:R-:W-:Y:S01]  /*e8a0*/  LOP3.LUT R10, R214.reuse, 0x38, RZ, 0xc0, !PT ;  /* 0x00000038d60a7812 */ /* 0x050fe200078ec0ff */
[C---:B------:R-:W-:Y:S01]  /*e8b0*/  IMAD.SHL.U32 R5, R214.reuse, 0x8, RZ ;  /* 0x00000008d6057824 */ /* 0x040fe200078e00ff */
[----:B------:R-:W-:Y:S01]  /*e8c0*/  SHF.R.U32.HI R216, RZ, 0x1, R214 ;  /* 0x00000001ffd87819 */ /* 0x000fe200000116d6 */
[----:B------:R-:W-:Y:S01]  /*e8d0*/  IMAD.SHL.U32 R4, R214, 0x40, RZ ;  /* 0x00000040d6047824 */ /* 0x000fe200078e00ff */
[----:B-----5:R-:W-:Y:S02]  /*e8e0*/  @!UP1 USHF.L.U32 UR20, UR27, 0x6, URZ ;  /* 0x000000061b149899 */ /* 0x020fe400080006ff */
        /* <DEDUP_REMOVED lines=31> */
[----:B------:R-:W4:Y:S01]  /*eae0*/  LDC R5, c[0x0][0x4f0] ;  /* 0x00013c00ff057b82 */ /* 0x000f220000000800 */
[----:B------:R-:W-:Y:S01]  /*eaf0*/  UIADD3 UR20, UPT, UPT, UR19, -0x40, URZ ;  /* 0xffffffc013147890 */ /* 0x000fe2000fffe0ff */
[----:B------:R-:W-:Y:S01]  /*eb00*/  MOV R10, RZ ;  /* 0x000000ff000a7202 */ /* 0x000fe20000000f00 */
        /* <DEDUP_REMOVED lines=52> */
[----:B------:R-:W-:Y:S01]  /*ee50*/  IMAD.WIDE.U32 R10, R9, UR10, R10 ;  /* 0x0000000a090a7c25 */ /* 0x000fe2000f8e000a */
[----:B------:R-:W-:Y:S02]  /*ee60*/  SHF.R.S32.HI R3, RZ, 0x1f, R9 ;  /* 0x0000001fff037819 */ /* 0x000fe40000011409 */
[C---:B------:R-:W-:Y:S03]  /*ee70*/  LEA R232, P0, R10.reuse, R8, 0x1 ;  /* 0x000000080ae87211 */ /* 0x040fe600078008ff */
[----:B------:R-:W-:Y:S04]  /*ee80*/  IMAD R4, R3, UR10, RZ ;  /* 0x0000000a03047c24 */ /* 0x000fe8000f8e02ff */
[----:B------:R-:W-:Y:S04]  /*ee90*/  IMAD R4, R9, UR11, R4 ;  /* 0x0000000b09047c24 */ /* 0x000fe8000f8e0204 */
[----:B------:R-:W-:Y:S05]  /*eea0*/  IMAD.IADD R4, R11, 0x1, R4 ;  /* 0x000000010b047824 */ /* 0x000fea00078e0204 */
[----:B------:R-:W-:Y:S07]  /*eeb0*/  LEA.HI.X R233, R10, R7, R4, 0x1, P0 ;  /* 0x000000070ae97211 */ /* 0x000fee00000f0c04 */
.L_x_6563:
        /* <DEDUP_REMOVED lines=28> */
[C---:B------:R-:W-:Y:S02]  /*f080*/  LOP3.LUT P2, RZ, R214.reuse, 0x4, RZ, 0xc0, !PT ;  /* 0x00000004d6ff7812 */ /* 0x040fe4000784c0ff */
        /* <DEDUP_REMOVED lines=84> */
[----:B---3--:R-:W-:Y:S01]  /*f5d0*/  LDSM.16.M88.4 R196, [R218+0x9800] ;  /* 0x00980000dac4783b */ /* 0x008fe20000000200 */
[C---:B----4-:R-:W-:Y:S04]  /*f5e0*/  HMMA.16816.F32.BF16 R4, R164.reuse, R168, RZ ;  /* 0x000000a8a404723c */ /* 0x050fe800000418ff */
[----:B------:R-:W-:Y:S04]  /*f5f0*/  LDSM.16.M88.4 R200, [R3+0x8000] ;  /* 0x0080000003c8783b */ /* 0x000fe80000000200 */
[C---:B------:R-:W-:Y:S01]  /*f600*/  HMMA.16816.F32.BF16 R8, R164.reuse, R170, RZ ;  /* 0x000000aaa408723c */ /* 0x040fe200000418ff */
[----:B------:R-:W-:Y:S05]  /*f610*/  LDSM.16.M88.4 R168, [R220+0x9800] ;  /* 0x00980000dca8783b */ /* 0x000fea0000000200 */
[----:B------:R-:W-:Y:S02]  /*f620*/  LDSM.16.M88.4 R204, [R218+0xa000] ;  /* 0x00a00000dacc783b */ /* 0x000fe40000000200 */
[C---:B-----5:R-:W-:Y:S03]  /*f630*/  HMMA.16816.F32.BF16 R12, R164.reuse, R172, RZ ;  /* 0x000000aca40c723c */ /* 0x060fe600000418ff */
[----:B------:R-:W-:Y:S05]  /*f640*/  LDSM.16.M88.4 R208, [R220+0xc000] ;  /* 0x00c00000dcd0783b */ /* 0x000fea0000000200 */
[C---:B------:R-:W-:Y:S01]  /*f650*/  HMMA.16816.F32.BF16 R16, R164.reuse, R174, RZ ;  /* 0x000000aea410723c */ /* 0x040fe200000418ff */
[----:B------:R-:W-:Y:S07]  /*f660*/  LDSM.16.M88.4 R172, [R222] ;  /* 0x00000000deac783b */ /* 0x000fee0000000200 */
[C---:B-1----:R-:W-:Y:S08]  /*f670*/  HMMA.16816.F32.BF16 R20, R164.reuse, R176, RZ ;  /* 0x000000b0a414723c */ /* 0x042ff000000418ff */
        /* <DEDUP_REMOVED lines=231> */
[----:B--2---:R-:W-:Y:S06]  /*104f0*/  FMUL.FTZ R231, R34, UR17 ;  /* 0x0000001122e77c20 */ /* 0x004fec0008410000 */
        /* <DEDUP_REMOVED lines=101> */
.L_x_6565:
        /* <DEDUP_REMOVED lines=94> */
.L_x_6564:
[C---:B--2---:R-:W-:Y:S01]  /*11130*/  IADD3 R7, PT, PT, R235.reuse, -0x8, RZ ;  /* 0xfffffff8eb077810 */ /* 0x044fe20007ffe0ff */
[C---:B------:R-:W-:Y:S01]  /*11140*/  VIADD R6, R235.reuse, 0xfffffff7 ;  /* 0xfffffff7eb067836 */ /* 0x040fe20000000000 */
[----:B------:R-:W-:Y:S01]  /*11150*/  IADD3 R4, PT, PT, R235, -0x1, RZ ;  /* 0xffffffffeb047810 */ /* 0x000fe20007ffe0ff */
[C---:B------:R-:W-:Y:S01]  /*11160*/  VIADD R12, R234.reuse, 0xffffffe9 ;  /* 0xffffffe9ea0c7836 */ /* 0x040fe20000000000 */
[----:B------:R-:W-:Y:S01]  /*11170*/  IABS R5, R235 ;  /* 0x000000eb00057213 */ /* 0x000fe20000000000 */
[----:B------:R-:W-:Y:S01]  /*11180*/  UISETP.GT.AND UP2, UPT, UR26, UR18, UPT ;  /* 0x000000121a00728c */ /* 0x000fe2000bf44270 */
[----:B------:R-:W-:Y:S01]  /*11190*/  IABS R7, R7 ;  /* 0x0000000700077213 */ /* 0x000fe20000000000 */
[----:B------:R-:W-:Y:S01]  /*111a0*/  UIADD3 UR19, UPT, UPT, UR19, -0x40, URZ ;  /* 0xffffffc013137890 */ /* 0x000fe2000fffe0ff */
[----:B------:R-:W-:Y:S02]  /*111b0*/  IABS R4, R4 ;  /* 0x0000000400047213 */ /* 0x000fe40000000000 */
[----:B------:R-:W-:Y:S02]  /*111c0*/  I2FP.F32.S32 R5, R5 ;  /* 0x0000000500057245 */ /* 0x000fe40000201400 */
[----:B------:R-:W-:Y:S02]  /*111d0*/  I2FP.F32.S32 R7, R7 ;  /* 0x0000000700077245 */ /* 0x000fe40000201400 */
[----:B------:R-:W-:Y:S01]  /*111e0*/  I2FP.F32.S32 R4, R4 ;  /* 0x0000000400047245 */ /* 0x000fe20000201400 */
[----:B------:R-:W-:Y:S01]  /*111f0*/  FFMA.FTZ R198, R5, -UR14, R198 ;  /* 0x8000000e05c67c23 */ /* 0x000fe200080100c6 */
[----:B------:R-:W-:Y:S01]  /*11200*/  IADD3 R3, PT, PT, R234, -0x20, RZ ;  /* 0xffffffe0ea037810 */ /* 0x000fe20007ffe0ff */
[----:B-1----:R-:W-:Y:S01]  /*11210*/  FFMA.FTZ R196, R7, -UR14, R196 ;  /* 0x8000000e07c47c23 */ /* 0x002fe200080100c4 */
[----:B------:R-:W-:Y:S01]  /*11220*/  IABS R6, R6 ;  /* 0x0000000600067213 */ /* 0x000fe20000000000 */
[----:B------:R-:W-:Y:S01]  /*11230*/  FFMA.FTZ R199, R4, -UR14, R199 ;  /* 0x8000000e04c77c23 */ /* 0x000fe200080100c7 */
[----:B------:R-:W-:Y:S01]  /*11240*/  IADD3 R5, PT, PT, R235, -0x11, RZ ;  /* 0xffffffefeb057810 */ /* 0x000fe20007ffe0ff */
[----:B------:R-:W-:Y:S01]  /*11250*/  FFMA.FTZ R202, R7, -UR14, R202 ;  /* 0x8000000e07ca7c23 */ /* 0x000fe200080100ca */
[C---:B------:R-:W-:Y:S02]  /*11260*/  ISETP.GE.AND P6, PT, R3.reuse, R227, PT ;  /* 0x000000e30300720c */ /* 0x040fe40003fc6270 */
[C---:B------:R-:W-:Y:S02]  /*11270*/  ISETP.GE.AND P5, PT, R3.reuse, R226, PT ;  /* 0x000000e20300720c */ /* 0x040fe40003fa6270 */
[C---:B------:R-:W-:Y:S02]  /*11280*/  ISETP.GE.AND P4, PT, R3.reuse, R228, PT ;  /* 0x000000e40300720c */ /* 0x040fe40003f86270 */
[----:B------:R-:W-:Y:S02]  /*11290*/  ISETP.GE.AND P0, PT, R3, R225, PT ;  /* 0x000000e10300720c */ /* 0x000fe40003f06270 */
[----:B------:R-:W-:Y:S02]  /*112a0*/  IADD3 R4, PT, PT, R235, -0x18, RZ ;  /* 0xffffffe8eb047810 */ /* 0x000fe40007ffe0ff */
[----:B------:R-:W-:Y:S02]  /*112b0*/  IADD3 R3, PT, PT, R234, -0x1f, RZ ;  /* 0xffffffe1ea037810 */ /* 0x000fe40007ffe0ff */
[----:B------:R-:W-:Y:S02]  /*112c0*/  I2FP.F32.S32 R6, R6 ;  /* 0x0000000600067245 */ /* 0x000fe40000201400 */
[----:B------:R-:W-:Y:S02]  /*112d0*/  IABS R5, R5 ;  /* 0x0000000500057213 */ /* 0x000fe40000000000 */
[----:B------:R-:W-:Y:S01]  /*112e0*/  FSEL R11, R198, -INF , P5 ;  /* 0xff800000c60b7808 */ /* 0x000fe20002800000 */
[----:B------:R-:W-:Y:S01]  /*112f0*/  FFMA.FTZ R197, R6, -UR14, R197 ;  /* 0x8000000e06c57c23 */ /* 0x000fe200080100c5 */
[----:B------:R-:W-:Y:S01]  /*11300*/  FSEL R14, R196, -INF , P4 ;  /* 0xff800000c40e7808 */ /* 0x000fe20002000000 */
[----:B------:R-:W-:Y:S01]  /*11310*/  FFMA.FTZ R203, R6, -UR14, R203 ;  /* 0x8000000e06cb7c23 */ /* 0x000fe200080100cb */
[----:B------:R-:W-:Y:S02]  /*11320*/  IABS R4, R4 ;  /* 0x0000000400047213 */ /* 0x000fe40000000000 */
[C---:B------:R-:W-:Y:S02]  /*11330*/  ISETP.GE.AND P1, PT, R3.reuse, R228, PT ;  /* 0x000000e40300720c */ /* 0x040fe40003f26270 */
[C---:B------:R-:W-:Y:S02]  /*11340*/  ISETP.GE.AND P3, PT, R3.reuse, R226, PT ;  /* 0x000000e20300720c */ /* 0x040fe40003f66270 */
[C---:B------:R-:W-:Y:S02]  /*11350*/  ISETP.GE.AND P5, PT, R3.reuse, R227, PT ;  /* 0x000000e30300720c */ /* 0x040fe40003fa6270 */
[----:B------:R-:W-:Y:S02]  /*11360*/  ISETP.GE.AND P4, PT, R3, R225, PT ;  /* 0x000000e10300720c */ /* 0x000fe40003f86270 */
[----:B------:R-:W-:Y:S02]  /*11370*/  IADD3 R3, PT, PT, R235, -0x10, RZ ;  /* 0xfffffff0eb037810 */ /* 0x000fe40007ffe0ff */
[----:B------:R-:W-:Y:S02]  /*11380*/  I2FP.F32.S32 R6, R5 ;  /* 0x0000000500067245 */ /* 0x000fe40000201400 */
[----:B------:R-:W-:Y:S02]  /*11390*/  I2FP.F32.S32 R5, R4 ;  /* 0x0000000400057245 */ /* 0x000fe40000201400 */
[----:B------:R-:W-:Y:S01]  /*113a0*/  IABS R3, R3 ;  /* 0x0000000300037213 */ /* 0x000fe20000000000 */
[C---:B------:R-:W-:Y:S01]  /*113b0*/  FFMA.FTZ R201, R6.reuse, -UR14, R201 ;  /* 0x8000000e06c97c23 */ /* 0x040fe200080100c9 */
[----:B------:R-:W-:Y:S01]  /*113c0*/  FFMA.FTZ R207, R6, -UR14, R207 ;  /* 0x8000000e06cf7c23 */ /* 0x000fe200080100cf */
[C---:B------:R-:W-:Y:S01]  /*113d0*/  FFMA.FTZ R204, R5.reuse, -UR14, R204 ;  /* 0x8000000e05cc7c23 */ /* 0x040fe200080100cc */
[----:B------:R-:W-:Y:S01]  /*113e0*/  FFMA.FTZ R210, R5, -UR14, R210 ;  /* 0x8000000e05d27c23 */ /* 0x000fe200080100d2 */
[C---:B------:R-:W-:Y:S01]  /*113f0*/  VIADD R6, R235.reuse, 0xffffffdf ;  /* 0xffffffdfeb067836 */ /* 0x040fe20000000000 */
[----:B------:R-:W-:Y:S02]  /*11400*/  I2FP.F32.S32 R3, R3 ;  /* 0x0000000300037245 */ /* 0x000fe40000201400 */
[C---:B------:R-:W-:Y:S02]  /*11410*/  IADD3 R5, PT, PT, R235.reuse, -0x20, RZ ;  /* 0xffffffe0eb057810 */ /* 0x040fe40007ffe0ff */
[----:B------:R-:W-:Y:S01]  /*11420*/  IADD3 R4, PT, PT, R235, -0x28, RZ ;  /* 0xffffffd8eb047810 */ /* 0x000fe20007ffe0ff */
[C---:B------:R-:W-:Y:S01]  /*11430*/  FFMA.FTZ R200, R3.reuse, -UR14, R200 ;  /* 0x8000000e03c87c23 */ /* 0x040fe200080100c8 */
[----:B------:R-:W-:Y:S01]  /*11440*/  IABS R5, R5 ;  /* 0x0000000500057213 */ /* 0x000fe20000000000 */
[----:B------:R-:W-:Y:S01]  /*11450*/  FFMA.FTZ R206, R3, -UR14, R206 ;  /* 0x8000000e03ce7c23 */ /* 0x000fe200080100ce */
[----:B------:R-:W-:Y:S02]  /*11460*/  IABS R6, R6 ;  /* 0x0000000600067213 */ /* 0x000fe40000000000 */
[----:B------:R-:W-:Y:S02]  /*11470*/  IABS R4, R4 ;  /* 0x0000000400047213 */ /* 0x000fe40000000000 */
[----:B------:R-:W-:Y:S02]  /*11480*/  IADD3 R3, PT, PT, R235, -0x19, RZ ;  /* 0xffffffe7eb037810 */ /* 0x000fe40007ffe0ff */
[----:B------:R-:W-:Y:S02]  /*11490*/  I2FP.F32.S32 R5, R5 ;  /* 0x0000000500057245 */ /* 0x000fe40000201400 */
[----:B------:R-:W-:Y:S02]  /*114a0*/  I2FP.F32.S32 R6, R6 ;  /* 0x0000000600067245 */ /* 0x000fe40000201400 */
[----:B------:R-:W-:Y:S01]  /*114b0*/  I2FP.F32.S32 R4, R4 ;  /* 0x0000000400047245 */ /* 0x000fe20000201400 */
[C---:B------:R-:W-:Y:S01]  /*114c0*/  FFMA.FTZ R208, R5.reuse, -UR14, R208 ;  /* 0x8000000e05d07c23 */ /* 0x040fe200080100d0 */
[----:B------:R-:W-:Y:S01]  /*114d0*/  IABS R3, R3 ;  /* 0x0000000300037213 */ /* 0x000fe20000000000 */
[C---:B------:R-:W-:Y:S01]  /*114e0*/  FFMA.FTZ R209, R6.reuse, -UR14, R209 ;  /* 0x8000000e06d17c23 */ /* 0x040fe200080100d1 */
[----:B------:R-:W-:Y:S01]  /*114f0*/  FFMA.FTZ R244, R6, -UR14, R244 ;  /* 0x8000000e06f47c23 */ /* 0x000fe200080100f4 */
[----:B------:R-:W-:Y:S01]  /*11500*/  FFMA.FTZ R242, R5, -UR14, R242 ;  /* 0x8000000e05f27c23 */ /* 0x000fe200080100f2 */
[----:B------:R-:W-:Y:S01]  /*11510*/  I2FP.F32.S32 R8, R3 ;  /* 0x0000000300087245 */ /* 0x000fe20000201400 */
[C---:B------:R-:W-:Y:S01]  /*11520*/  VIADD R5, R235.reuse, 0xffffffbf ;  /* 0xffffffbfeb057836 */ /* 0x040fe20000000000 */
[C---:B------:R-:W-:Y:S01]  /*11530*/  IADD3 R6, PT, PT, R235.reuse, -0x40, RZ ;  /* 0xffffffc0eb067810 */ /* 0x040fe20007ffe0ff */
        /* <DEDUP_REMOVED lines=9> */
[----:B------:R-:W-:Y:S02]  /*115d0*/  IADD3 R4, PT, PT, R235, -0x31, RZ ;  /* 0xffffffcfeb047810 */ /* 0x000fe40007ffe0ff */
[----:B------:R-:W-:Y:S01]  /*115e0*/  I2FP.F32.S32 R6, R5 ;  /* 0x0000000500067245 */ /* 0x000fe20000201400 */
[----:B------:R-:W-:Y:S01]  /*115f0*/  FFMA.FTZ R178, R7, -UR14, R178 ;  /* 0x8000000e07b27c23 */ /* 0x000fe200080100b2 */
[----:B------:R-:W-:Y:S02]  /*11600*/  I2FP.F32.S32 R5, R8 ;  /* 0x0000000800057245 */ /* 0x000fe40000201400 */
[----:B------:R-:W-:Y:S01]  /*11610*/  IABS R4, R4 ;  /* 0x0000000400047213 */ /* 0x000fe20000000000 */
[----:B------:R-:W-:Y:S01]  /*11620*/  FFMA.FTZ R177, R6, -UR14, R177 ;  /* 0x8000000e06b17c23 */ /* 0x000fe200080100b1 */
[C---:B------:R-:W-:Y:S01]  /*11630*/  IADD3 R23, PT, PT, R234.reuse, -0x18, RZ ;  /* 0xffffffe8ea177810 */ /* 0x040fe20007ffe0ff */
[C---:B------:R-:W-:Y:S01]  /*11640*/  FFMA.FTZ R250, R5.reuse, -UR14, R250 ;  /* 0x8000000e05fa7c23 */ /* 0x040fe200080100fa */
[----:B------:R-:W-:Y:S01]  /*11650*/  FFMA.FTZ R191, R5, -UR14, R191 ;  /* 0x8000000e05bf7c23 */ /* 0x000fe200080100bf */
[----:B------:R-:W-:Y:S01]  /*11660*/  FSEL R22, R197, -INF , P1 ;  /* 0xff800000c5167808 */ /* 0x000fe20000800000 */
[C---:B------:R-:W-:Y:S01]  /*11670*/  VIADD R6, R234.reuse, 0x11 ;  /* 0x00000011ea067836 */ /* 0x040fe20000000000 */
[----:B------:R-:W-:Y:S02]  /*11680*/  I2FP.F32.S32 R5, R4 ;  /* 0x0000000400057245 */ /* 0x000fe40000201400 */
[-C--:B------:R-:W-:Y:S02]  /*11690*/  ISETP.GE.AND P1, PT, R23, R228.reuse, PT ;  /* 0x000000e41700720c */ /* 0x080fe40003f26270 */
[----:B------:R-:W-:Y:S01]  /*116a0*/  IADD3 R20, PT, PT, R234, -0xf, RZ ;  /* 0xfffffff1ea147810 */ /* 0x000fe20007ffe0ff */
[C---:B------:R-:W-:Y:S01]  /*116b0*/  FFMA.FTZ R248, R5.reuse, -UR14, R248 ;  /* 0x8000000e05f87c23 */ /* 0x040fe200080100f8 */
[----:B------:R-:W-:Y:S01]  /*116c0*/  FFMA.FTZ R189, R5, -UR14, R189 ;  /* 0x8000000e05bd7c23 */ /* 0x000fe200080100bd */
[----:B------:R-:W-:Y:S02]  /*116d0*/  FSEL R10, R200, -INF , P1 ;  /* 0xff800000c80a7808 */ /* 0x000fe40000800000 */
[-C--:B------:R-:W-:Y:S02]  /*116e0*/  ISETP.GE.AND P1, PT, R12, R228.reuse, PT ;  /* 0x000000e40c00720c */ /* 0x080fe40003f26270 */
[----:B------:R-:W-:Y:S02]  /*116f0*/  FSEL R5, R199, -INF , P3 ;  /* 0xff800000c7057808 */ /* 0x000fe40001800000 */
[-C--:B------:R-:W-:Y:S02]  /*11700*/  ISETP.GE.AND P3, PT, R20, R228.reuse, PT ;  /* 0x000000e41400720c */ /* 0x080fe40003f66270 */
[----:B------:R-:W-:Y:S02]  /*11710*/  IADD3 R8, PT, PT, R234, -0x10, RZ ;  /* 0xfffffff0ea087810 */ /* 0x000fe40007ffe0ff */
[----:B------:R-:W-:Y:S02]  /*11720*/  IADD3 R3, PT, PT, R235, -0x29, RZ ;  /* 0xffffffd7eb037810 */ /* 0x000fe40007ffe0ff */
[----:B------:R-:W-:Y:S02]  /*11730*/  FSEL R21, R201, -INF , P1 ;  /* 0xff800000c9157808 */ /* 0x000fe40000800000 */
[----:B------:R-:W-:Y:S02]  /*11740*/  ISETP.GE.AND P1, PT, R8, R228, PT ;  /* 0x000000e40800720c */ /* 0x000fe40003f26270 */
[----:B------:R-:W-:Y:S02]  /*11750*/  FSEL R192, R205, -INF , P3 ;  /* 0xff800000cdc07808 */ /* 0x000fe40001800000 */
[-C--:B------:R-:W-:Y:S02]  /*11760*/  ISETP.GE.AND P3, PT, R12, R226.reuse, PT ;  /* 0x000000e20c00720c */ /* 0x080fe40003f66270 */
[----:B------:R-:W-:Y:S02]  /*11770*/  IADD3 R18, PT, PT, R234, -0x7, RZ ;  /* 0xfffffff9ea127810 */ /* 0x000fe40007ffe0ff */
[----:B------:R-:W-:Y:S02]  /*11780*/  IABS R3, R3 ;  /* 0x0000000300037213 */ /* 0x000fe40000000000 */
[----:B------:R-:W-:Y:S02]  /*11790*/  FSEL R194, R204, -INF , P1 ;  /* 0xff800000ccc27808 */ /* 0x000fe40000800000 */
[----:B------:R-:W-:Y:S02]  /*117a0*/  ISETP.GE.AND P1, PT, R23, R226, PT ;  /* 0x000000e21700720c */ /* 0x000fe40003f26270 */
[----:B------:R-:W-:Y:S02]  /*117b0*/  FSEL R7, R203, -INF , P3 ;  /* 0xff800000cb077808 */ /* 0x000fe40001800000 */
[----:B------:R-:W-:Y:S02]  /*117c0*/  IADD3 R19, PT, PT, R234, -0x8, RZ ;  /* 0xfffffff8ea137810 */ /* 0x000fe40007ffe0ff */
[-C--:B------:R-:W-:Y:S02]  /*117d0*/  ISETP.GE.AND P3, PT, R18, R228.reuse, PT ;  /* 0x000000e41200720c */ /* 0x080fe40003f66270 */
[----:B------:R-:W-:Y:S02]  /*117e0*/  I2FP.F32.S32 R3, R3 ;  /* 0x0000000300037245 */ /* 0x000fe40000201400 */
[----:B------:R-:W-:Y:S02]  /*117f0*/  FSEL R9, R202, -INF , P1 ;  /* 0xff800000ca097808 */ /* 0x000fe40000800000 */
[----:B------:R-:W-:Y:S01]  /*11800*/  ISETP.GE.AND P1, PT, R19, R228, PT ;  /* 0x000000e41300720c */ /* 0x000fe20003f26270 */
[----:B------:R-:W-:Y:S01]  /*11810*/  FFMA.FTZ R24, R3, -UR14, R24 ;  /* 0x8000000e03187c23 */ /* 0x000fe20008010018 */
[----:B------:R-:W-:Y:S01]  /*11820*/  FSEL R172, R209, -INF , P3 ;  /* 0xff800000d1ac7808 */ /* 0x000fe20001800000 */
[----:B------:R-:W-:Y:S01]  /*11830*/  FFMA.FTZ R240, R3, -UR14, R240 ;  /* 0x8000000e03f07c23 */ /* 0x000fe200080100f0 */
[-C--:B------:R-:W-:Y:S02]  /*11840*/  ISETP.GE.AND P3, PT, R20, R226.reuse, PT ;  /* 0x000000e21400720c */ /* 0x080fe40003f66270 */
[----:B------:R-:W-:Y:S02]  /*11850*/  IADD3 R17, PT, PT, R234, 0x1, RZ ;  /* 0x00000001ea117810 */ /* 0x000fe40007ffe0ff */
[----:B------:R-:W-:Y:S02]  /*11860*/  IADD3 R3, PT, PT, R235, -0x38, RZ ;  /* 0xffffffc8eb037810 */ /* 0x000fe40007ffe0ff */
[----:B------:R-:W-:Y:S02]  /*11870*/  FSEL R174, R208, -INF , P1 ;  /* 0xff800000d0ae7808 */ /* 0x000fe40000800000 */
[----:B------:R-:W-:Y:S02]  /*11880*/  ISETP.GE.AND P1, PT, R8, R226, PT ;  /* 0x000000e20800720c */ /* 0x000fe40003f26270 */
[----:B------:R-:W-:Y:S02]  /*11890*/  FSEL R195, R207, -INF , P3 ;  /* 0xff800000cfc37808 */ /* 0x000fe40001800000 */
[-C--:B------:R-:W-:Y:S02]  /*118a0*/  ISETP.GE.AND P3, PT, R17, R228.reuse, PT ;  /* 0x000000e41100720c */ /* 0x080fe40003f66270 */
[----:B------:R-:W-:Y:S02]  /*118b0*/  IABS R3, R3 ;  /* 0x0000000300037213 */ /* 0x000fe40000000000 */
[----:B------:R-:W-:Y:S02]  /*118c0*/  FSEL R197, R206, -INF , P1 ;  /* 0xff800000cec57808 */ /* 0x000fe40000800000 */
[----:B------:R-:W-:Y:S02]  /*118d0*/  ISETP.GE.AND P1, PT, R234, R228, PT ;  /* 0x000000e4ea00720c */ /* 0x000fe40003f26270 */
[----:B------:R-:W-:Y:S02]  /*118e0*/  FSEL R204, R240, -INF , P3 ;  /* 0xff800000f0cc7808 */ /* 0x000fe40001800000 */
[----:B------:R-:W-:Y:S01]  /*118f0*/  I2FP.F32.S32 R4, R3 ;  /* 0x0000000300047245 */ /* 0x000fe20000201400 */
[----:B------:R-:W-:Y:S01]  /*11900*/  VIADD R3, R235, 0xffffffc7 ;  /* 0xffffffc7eb037836 */ /* 0x000fe20000000000 */
[-C--:B------:R-:W-:Y:S02]  /*11910*/  ISETP.GE.AND P3, PT, R19, R226.reuse, PT ;  /* 0x000000e21300720c */ /* 0x080fe40003f66270 */
[----:B------:R-:W-:Y:S01]  /*11920*/  IADD3 R16, PT, PT, R234, 0x8, RZ ;  /* 0x00000008ea107810 */ /* 0x000fe20007ffe0ff */
[C---:B------:R-:W-:Y:S01]  /*11930*/  FFMA.FTZ R166, R4.reuse, -UR14, R166 ;  /* 0x8000000e04a67c23 */ /* 0x040fe200080100a6 */
[----:B------:R-:W-:Y:S01]  /*11940*/  FSEL R206, R219, -INF , P1 ;  /* 0xff800000dbce7808 */ /* 0x000fe20000800000 */
[----:B------:R-:W-:Y:S01]  /*11950*/  FFMA.FTZ R249, R4, -UR14, R249 ;  /* 0x8000000e04f97c23 */ /* 0x000fe200080100f9 */
[----:B------:R-:W-:Y:S02]  /*11960*/  ISETP.GE.AND P1, PT, R18, R226, PT ;  /* 0x000000e21200720c */ /* 0x000fe40003f26270 */
[----:B------:R-:W-:Y:S02]  /*11970*/  FSEL R175, R210, -INF , P3 ;  /* 0xff800000d2af7808 */ /* 0x000fe40001800000 */
[----:B------:R-:W-:Y:S02]  /*11980*/  IADD3 R15, PT, PT, R234, 0x9, RZ ;  /* 0x00000009ea0f7810 */ /* 0x000fe40007ffe0ff */
[-C--:B------:R-:W-:Y:S02]  /*11990*/  ISETP.GE.AND P3, PT, R16, R228.reuse, PT ;  /* 0x000000e41000720c */ /* 0x080fe40003f66270 */
[----:B------:R-:W-:Y:S02]  /*119a0*/  IABS R3, R3 ;  /* 0x0000000300037213 */ /* 0x000fe40000000000 */
[----:B------:R-:W-:Y:S02]  /*119b0*/  FSEL R173, R211, -INF , P1 ;  /* 0xff800000d3ad7808 */ /* 0x000fe40000800000 */
[----:B------:R-:W-:Y:S02]  /*119c0*/  ISETP.GE.AND P1, PT, R15, R228, PT ;  /* 0x000000e40f00720c */ /* 0x000fe40003f26270 */
[----:B------:R-:W-:Y:S02]  /*119d0*/  I2FP.F32.S32 R3, R3 ;  /* 0x0000000300037245 */ /* 0x000fe40000201400 */
[----:B------:R-:W-:Y:S02]  /*119e0*/  FSEL R202, R250, -INF , P3 ;  /* 0xff800000faca7808 */ /* 0x000fe40001800000 */
[-C--:B------:R-:W-:Y:S01]  /*119f0*/  ISETP.GE.AND P3, PT, R234, R226.reuse, PT ;  /* 0x000000e2ea00720c */ /* 0x080fe20003f66270 */
[C---:B------:R-:W-:Y:S01]  /*11a00*/  FFMA.FTZ R246, R3.reuse, -UR14, R246 ;  /* 0x8000000e03f67c23 */ /* 0x040fe200080100f6 */
[----:B------:R-:W-:Y:S01]  /*11a10*/  FSEL R200, R248, -INF , P1 ;  /* 0xff800000f8c87808 */ /* 0x000fe20000800000 */
[----:B------:R-:W-:Y:S01]  /*11a20*/  FFMA.FTZ R247, R3, -UR14, R247 ;  /* 0x8000000e03f77c23 */ /* 0x000fe200080100f7 */
[----:B------:R-:W-:Y:S02]  /*11a30*/  ISETP.GE.AND P1, PT, R17, R226, PT ;  /* 0x000000e21100720c */ /* 0x000fe40003f26270 */
[----:B------:R-:W-:Y:S02]  /*11a40*/  FSEL R207, R242, -INF , P3 ;  /* 0xff800000f2cf7808 */ /* 0x000fe40001800000 */
[----:B------:R-:W-:Y:S02]  /*11a50*/  IADD3 R13, PT, PT, R234, 0x10, RZ ;  /* 0x00000010ea0d7810 */ /* 0x000fe40007ffe0ff */
[-C--:B------:R-:W-:Y:S02]  /*11a60*/  ISETP.GE.AND P3, PT, R6, R228.reuse, PT ;  /* 0x000000e40600720c */ /* 0x080fe40003f66270 */
[----:B------:R-:W-:Y:S02]  /*11a70*/  IADD3 R4, PT, PT, R234, 0x18, RZ ;  /* 0x00000018ea047810 */ /* 0x000fe40007ffe0ff */
[----:B------:R-:W-:Y:S02]  /*11a80*/  FSEL R205, R244, -INF , P1 ;  /* 0xff800000f4cd7808 */ /* 0x000fe40000800000 */
[-C--:B------:R-:W-:Y:S02]  /*11a90*/  ISETP.GE.AND P1, PT, R13, R228.reuse, PT ;  /* 0x000000e40d00720c */ /* 0x080fe40003f26270 */
[----:B------:R-:W-:Y:S02]  /*11aa0*/  FSEL R188, R246, -INF , P3 ;  /* 0xff800000f6bc7808 */ /* 0x000fe40001800000 */
[----:B------:R-:W-:Y:S02]  /*11ab0*/  ISETP.GE.AND P3, PT, R4, R228, PT ;  /* 0x000000e40400720c */ /* 0x000fe40003f66270 */
[----:B------:R-:W-:Y:S02]  /*11ac0*/  FSEL R190, R249, -INF , P1 ;  /* 0xff800000f9be7808 */ /* 0x000fe40000800000 */
[-C--:B------:R-:W-:Y:S02]  /*11ad0*/  ISETP.GE.AND P1, PT, R16, R226.reuse, PT ;  /* 0x000000e21000720c */ /* 0x080fe40003f26270 */
[----:B------:R-:W-:Y:S02]  /*11ae0*/  FSEL R178, R178, -INF , P3 ;  /* 0xff800000b2b27808 */ /* 0x000fe40001800000 */
        /* <DEDUP_REMOVED lines=9> */
[-C--:B------:R-:W-:Y:S02]  /*11b80*/  ISETP.GE.AND P1, PT, R4, R226.reuse, PT ;  /* 0x000000e20400720c */ /* 0x080fe40003f26270 */
[----:B------:R-:W-:Y:S02]  /*11b90*/  FSEL R10, R10, -INF , !P3 ;  /* 0xff8000000a0a7808 */ /* 0x000fe40005800000 */
[----:B------:R-:W-:Y:S02]  /*11ba0*/  FSEL R201, R24, -INF , P0 ;  /* 0xff80000018c97808 */ /* 0x000fe40000000000 */
[-C--:B------:R-:W-:Y:S02]  /*11bb0*/  ISETP.GE.AND P3, PT, R8, R225.reuse, PT ;  /* 0x000000e10800720c */ /* 0x080fe40003f66270 */
[-C--:B------:R-:W-:Y:S02]  /*11bc0*/  ISETP.GE.AND P0, PT, R13, R226.reuse, PT ;  /* 0x000000e20d00720c */ /* 0x080fe40003f06270 */
[----:B------:R-:W-:Y:S02]  /*11bd0*/  FSEL R166, R166, -INF , P1 ;  /* 0xff800000a6a67808 */ /* 0x000fe40000800000 */
[-C--:B------:R-:W-:Y:S02]  /*11be0*/  ISETP.GE.AND P1, PT, R23, R225.reuse, PT ;  /* 0x000000e11700720c */ /* 0x080fe40003f26270 */
[----:B------:R-:W-:Y:S02]  /*11bf0*/  FSEL R14, R14, -INF , !P6 ;  /* 0xff8000000e0e7808 */ /* 0x000fe40007000000 */
[----:B------:R-:W-:Y:S02]  /*11c00*/  FSEL R5, R5, -INF , !P4 ;  /* 0xff80000005057808 */ /* 0x000fe40006000000 */
[----:B------:R-:W-:Y:S02]  /*11c10*/  FSEL R197, R197, -INF , !P3 ;  /* 0xff800000c5c57808 */ /* 0x000fe40005800000 */
[-C--:B------:R-:W-:Y:S02]  /*11c20*/  ISETP.GE.AND P4, PT, R20, R225.reuse, PT ;  /* 0x000000e11400720c */ /* 0x080fe40003f86270 */
[----:B------:R-:W-:Y:S02]  /*11c30*/  ISETP.GE.AND P6, PT, R12, R225, PT ;  /* 0x000000e10c00720c */ /* 0x000fe40003fc6270 */
[----:B------:R-:W-:Y:S02]  /*11c40*/  FSEL R191, R191, -INF , P0 ;  /* 0xff800000bfbf7808 */ /* 0x000fe40000000000 */
[-C--:B------:R-:W-:Y:S02]  /*11c50*/  ISETP.GE.AND P3, PT, R234, R227.reuse, PT ;  /* 0x000000e3ea00720c */ /* 0x080fe40003f66270 */
[----:B------:R-:W-:Y:S02]  /*11c60*/  ISETP.GE.AND P0, PT, R3, R226, PT ;  /* 0x000000e20300720c */ /* 0x000fe40003f06270 */
        /* <DEDUP_REMOVED lines=8> */
[----:B------:R-:W-:Y:S02]  /*11cf0*/  FSEL R165, R247, -INF , P0 ;  /* 0xff800000f7a57808 */ /* 0x000fe40000000000 */
        /* <DEDUP_REMOVED lines=12> */
[-C--:B------:R-:W-:Y:S02]  /*11dc0*/  ISETP.GE.AND P0, PT, R20, R227.reuse, PT ;  /* 0x000000e31400720c */ /* 0x080fe40003f06270 */
        /* <DEDUP_REMOVED lines=507> */
.L_x_6562:
        /* <DEDUP_REMOVED lines=318> */
.L_x_6568:
[----:B------:R-:W-:Y:S05]  /*15160*/  BSYNC.RECONVERGENT B0 ;  /* 0x0000000000007941 */ /* 0x000fea0003800200 */
.L_x_6567:
        /* <DEDUP_REMOVED lines=25> */
.L_x_6570:
[----:B------:R-:W-:Y:S05]  /*15300*/  BSYNC.RECONVERGENT B0 ;  /* 0x0000000000007941 */ /* 0x000fea0003800200 */
.L_x_6569:
        /* <DEDUP_REMOVED lines=26> */
.L_x_6572:
[----:B------:R-:W-:Y:S05]  /*154b0*/  BSYNC.RECONVERGENT B0 ;  /* 0x0000000000007941 */ /* 0x000fea0003800200 */
.L_x_6571:
        /* <DEDUP_REMOVED lines=24> */
.L_x_6574:
[----:B------:R-:W-:Y:S05]  /*15640*/  BSYNC.RECONVERGENT B0 ;  /* 0x0000000000007941 */ /* 0x000fea0003800200 */
.L_x_6573:
        /* <DEDUP_REMOVED lines=23> */
.L_x_6576:
[----:B------:R-:W-:Y:S05]  /*157c0*/  BSYNC.RECONVERGENT B0 ;  /* 0x0000000000007941 */ /* 0x000fea0003800200 */
.L_x_6575:
        /* <DEDUP_REMOVED lines=24> */
.L_x_6578:
[----:B------:R-:W-:Y:S05]  /*15950*/  BSYNC.RECONVERGENT B0 ;  /* 0x0000000000007941 */ /* 0x000fea0003800200 */
.L_x_6577:
        /* <DEDUP_REMOVED lines=24> */
.L_x_6580:
[----:B------:R-:W-:Y:S05]  /*15ae0*/  BSYNC.RECONVERGENT B0 ;  /* 0x0000000000007941 */ /* 0x000fea0003800200 */
.L_x_6579:
        /* <DEDUP_REMOVED lines=24> */
.L_x_6582:
[----:B------:R-:W-:Y:S05]  /*15c70*/  BSYNC.RECONVERGENT B0 ;  /* 0x0000000000007941 */ /* 0x000fea0003800200 */
.L_x_6581:
        /* <DEDUP_REMOVED lines=24> */
.L_x_6583:
        /* <DEDUP_REMOVED lines=16> */
.L_x_7503:


//--------------------- .text._ZN5flash24flash_fwd_splitkv_kernelI23Flash_fwd_kernel_traitsILi256ELi64ELi64ELi4ELb0ELb0EN7cutlass10bfloat16_tE19Flash_kernel_traitsILi256ELi64ELi64ELi4ES3_EELb0ELb1ELb0ELb0ELb1ELb0ELb1ELb1EEEvNS_16Flash_fwd_paramsE --------------------------
	.section	.text._ZN5flash24flash_fwd_splitkv_kernelI23Flash_fwd_kernel_traitsILi256ELi64ELi64ELi4ELb0ELb0EN7cutlass10bfloat16_tE19Flash_kernel_traitsILi256ELi64ELi64ELi4ES3_EELb0ELb1ELb0ELb0ELb1ELb0ELb1ELb1EEEvNS_16Flash_fwd_paramsE,"ax",@progbits
	.align	128
        .global         _ZN5flash24flash_fwd_splitkv_kernelI23Flash_fwd_kernel_traitsILi256ELi64ELi64ELi4ELb0ELb0EN7cutlass10bfloat16_tE19Flash_kernel_traitsILi256ELi64ELi64ELi4ES3_EELb0ELb1ELb0ELb0ELb1ELb0ELb1ELb1EEEvNS_16Flash_fwd_paramsE
        .type           _ZN5flash24flash_fwd_splitkv_kernelI23Flash_fwd_kernel_traitsILi256ELi64ELi64ELi4ELb0ELb0EN7cutlass10bfloat16_tE19Flash_kernel_traitsILi256ELi64ELi64ELi4ES3_EELb0ELb1ELb0ELb0ELb1ELb0ELb1ELb1EEEvNS_16Flash_fwd_paramsE,@function
        .size           _ZN5flash24flash_fwd_splitkv_kernelI23Flash_fwd_kernel_traitsILi256ELi64ELi64ELi4ELb0ELb0EN7cutlass10bfloat16_tE19Flash_kernel_traitsILi256ELi64ELi64ELi4ES3_EELb0ELb1ELb0ELb0ELb1ELb0ELb1ELb1EEEvNS_16Flash_fwd_paramsE,(.L_x_7504 - _ZN5flash24flash_fwd_splitkv_kernelI23Flash_fwd_kernel_traitsILi256ELi64ELi64ELi4ELb0ELb0EN7cutlass10bfloat16_tE19Flash_kernel_traitsILi256ELi64ELi64ELi4ES3_EELb0ELb1ELb0ELb0ELb1ELb0ELb1ELb1EEEvNS_16Flash_fwd_paramsE)
        .other          _ZN5flash24flash_fwd_splitkv_kernelI23Flash_fwd_kernel_traitsILi256ELi64ELi64ELi4ELb0ELb0EN7cutlass10bfloat16_tE19Flash_kernel_traitsILi256ELi64ELi64ELi4ES3_EELb0ELb1ELb0ELb0ELb1ELb0ELb1ELb1EEEvNS_16Flash_fwd_paramsE,@"STO_CUDA_ENTRY STV_DEFAULT"
_ZN5flash24flash_fwd_splitkv_kernelI23Flash_fwd_kernel_traitsILi256ELi64ELi64ELi4ELb0ELb0EN7cutlass10bfloat16_tE19Flash_kernel_traitsILi256ELi64ELi64ELi4ES3_EELb0ELb1ELb0ELb0ELb1ELb0ELb1ELb1EEEvNS_16Flash_fwd_paramsE:
.text._ZN5flash24flash_fwd_splitkv_kernelI23Flash_fwd_kernel_traitsILi256ELi64ELi64ELi4ELb0ELb0EN7cutlass10bfloat16_tE19Flash_kernel_traitsILi256ELi64ELi64ELi4ES3_EELb0ELb1ELb0ELb0ELb1ELb0ELb1ELb1EEEvNS_16Flash_fwd_paramsE:
        /* <DEDUP_REMOVED lines=56> */
[----:B------:R-:W1:Y:S01]  /*0380*/  S2UR UR25, SR_CTAID.X ;  /* 0x00000000001979c3 */ /* 0x000e620000002500 */
[----:B------:R-:W-:Y:S01]  /*0390*/  UISETP.NE.U32.AND UP0, UPT, UR6, URZ, UPT ;  /* 0x000000ff0600728c */ /* 0x000fe2000bf05070 */
[----:B------:R-:W-:-:S02]  /*03a0*/  UMOV UR11, 0xffffffff ;  /* 0xffffffff000b7882 */ /* 0x000fc40000000000 */
[----:B------:R-:W-:Y:S01]  /*03b0*/  UMOV UR6, 0xffffffff ;  /* 0xffffffff00067882 */ /* 0x000fe20000000000 */
        /* <DEDUP_REMOVED lines=19> */
.L_x_6584:
        /* <DEDUP_REMOVED lines=35> */
[----:B------:R-:W-:-:S03]  /*0720*/  ULEA.HI.SX32 UR17, UR7, UR16, 0x1a ;  /* 0x0000001007117291 */ /* 0x000fc6000f8fd2ff */
        /* <DEDUP_REMOVED lines=13> */
[----:B------:R-:W-:-:S07]  /*0800*/  UIMAD.WIDE.U32 UR22, UR23, UR7, UR22 ;  /* 0x00000007171672a5 */ /* 0x000fce000f8e0016 */
        /* <DEDUP_REMOVED lines=11> */
[----:B------:R-:W-:Y:S01]  /*08c0*/  USHF.R.S32.HI UR19, URZ, 0x1f, UR8 ;  /* 0x0000001fff137899 */ /* 0x000fe20008011408 */
[----:B------:R-:W2:Y:S04]  /*08d0*/  LDCU UR9, c[0x0][0x508] ;  /* 0x0000a100ff0977ac */ /* 0x000ea80008000800 */
[----:B------:R-:W-:-:S02]  /*08e0*/  @UP2 UIADD3 UR7, UPT, UPT, UR7, 0x1, URZ ;  /* 0x0000000107072890 */ /* 0x000fc4000fffe0ff */
[----:B------:R-:W-:Y:S02]  /*08f0*/  ULEA.HI UR19, UR19, UR8, URZ, 0x6 ;  /* 0x0000000813137291 */ /* 0x000fe4000f8f30ff */
[----:B-1----:R-:W-:Y:S02]  /*0900*/  UIADD3 UR23, UPT, UPT, UR20, UR23, URZ ;  /* 0x0000001714177290 */ /* 0x002fe4000fffe0ff */
[----:B------:R-:W-:Y:S01]  /*0910*/  UIADD3 UR8, UPT, UPT, UR8, UR25, -UR20 ;  /* 0x0000001908087290 */ /* 0x000fe2000fffe814 */
[----:B------:R-:W-:Y:S01]  /*0920*/  UMOV UR17, UR7 ;  /* 0x0000000700117c82 */ /* 0x000fe20008000000 */
[----:B------:R-:W-:Y:S02]  /*0930*/  USHF.R.S32.HI UR7, URZ, 0x6, UR19 ;  /* 0x00000006ff077899 */ /* 0x000fe40008011413 */
[----:B------:R-:W-:Y:S02]  /*0940*/  @!UP0 UIADD3 UR17, UPT, UPT, -UR17, URZ, URZ ;  /* 0x000000ff11118290 */ /* 0x000fe4000fffe1ff */
[----:B------:R-:W-:-:S02]  /*0950*/  @!UP1 ULOP3.LUT UR17, URZ, UR16, URZ, 0x33, !UPT ;  /* 0x00000010ff119292 */ /* 0x000fc4000f8e33ff */
[----:B------:R-:W-:Y:S01]  /*0960*/  IMAD.U32 R3, RZ, RZ, UR7 ;  /* 0x00000007ff037e24 */ /* 0x000fe2000f8e00ff */
[----:B------:R-:W-:Y:S02]  /*0970*/  UIADD3 UR7, UPT, UPT, -UR23, UR25, UR26 ;  /* 0x0000001917077290 */ /* 0x000fe4000fffe11a */
[----:B------:R-:W-:Y:S01]  /*0980*/  UIMAD UR16, UR17, UR13, URZ ;  /* 0x0000000d111072a4 */ /* 0x000fe2000f8e02ff */
[----:B------:R-:W-:Y:S01]  /*0990*/  IMAD.U32 R0, RZ, RZ, UR17 ;  /* 0x00000011ff007e24 */ /* 0x000fe2000f8e00ff */
[----:B--2---:R-:W-:Y:S02]  /*09a0*/  UIADD3 UR9, UPT, UPT, UR8, 0x40, UR9 ;  /* 0x0000004008097890 */ /* 0x004fe4000fffe009 */
[----:B------:R-:W-:Y:S02]  /*09b0*/  USHF.R.S32.HI UR17, URZ, 0x1f, UR7 ;  /* 0x0000001fff117899 */ /* 0x000fe40008011407 */
[----:B------:R-:W-:Y:S01]  /*09c0*/  VIADDMNMX R0, R0, UR16, R3, PT ;  /* 0x0000001000007c46 */ /* 0x000fe2000b800103 */
[----:B------:R-:W-:-:S02]  /*09d0*/  USHF.R.S32.HI UR8, URZ, 0x1f, UR9 ;  /* 0x0000001fff087899 */ /* 0x000fc40008011409 */
[----:B------:R-:W-:Y:S01]  /*09e0*/  ULEA.HI UR17, UR17, UR7, URZ, 0x6 ;  /* 0x0000000711117291 */ /* 0x000fe2000f8f30ff */
[----:B------:R-:W-:Y:S01]  /*09f0*/  R2UR UR22, R0 ;  /* 0x00000000001672ca */ /* 0x000fe200000e0000 */
[----:B------:R-:W-:Y:S02]  /*0a00*/  ULEA.HI UR8, UR8, UR9, URZ, 0x6 ;  /* 0x0000000908087291 */ /* 0x000fe4000f8f30ff */
[----:B------:R-:W-:Y:S02]  /*0a10*/  USHF.R.S32.HI UR17, URZ, 0x6, UR17 ;  /* 0x00000006ff117899 */ /* 0x000fe40008011411 */
[----:B------:R-:W-:Y:S02]  /*0a20*/  USHF.R.S32.HI UR8, URZ, 0x6, UR8 ;  /* 0x00000006ff087899 */ /* 0x000fe40008011408 */
[----:B------:R-:W-:-:S04]  /*0a30*/  UISETP.LT.AND UP1, UPT, UR16, UR17, UPT ;  /* 0x000000111000728c */ /* 0x000fc8000bf21270 */
[----:B------:R-:W-:Y:S02]  /*0a40*/  USEL UR7, UR16, UR17, !UP1 ;  /* 0x0000001110077287 */ /* 0x000fe4000c800000 */
[----:B------:R-:W-:-:S04]  /*0a50*/  UISETP.LT.AND UP0, UPT, UR22, UR8, UPT ;  /* 0x000000081600728c */ /* 0x000fc8000bf01270 */
        /* <DEDUP_REMOVED lines=19> */
[----:B------:R-:W-:-:S04]  /*0b90*/  UIMAD UR13, UR8, UR9, UR25 ;  /* 0x00000009080d72a4 */ /* 0x000fc8000f8e0219 */
[----:B--2---:R-:W-:Y:S01]  /*0ba0*/  UIMAD UR6, UR13, UR6, URZ ;  /* 0x000000060d0672a4 */ /* 0x004fe2000f8e02ff */
[----:B------:R-:W-:Y:S02]  /*0bb0*/  ISETP.GE.AND P6, PT, R2, UR12, PT ;  /* 0x0000000c02007c0c */ /* 0x000fe4000bfc6270 */
[----:B------:R-:W1:Y:S01]  /*0bc0*/  LDCU.64 UR8, c[0x0][0x428] ;  /* 0x00008500ff0877ac */ /* 0x000e620008000a00 */
[C---:B------:R-:W-:Y:S02]  /*0bd0*/  ISETP.GE.OR P2, PT, R0.reuse, UR12, P2 ;  /* 0x0000000c00007c0c */ /* 0x040fe40009746670 */
[----:B------:R-:W-:Y:S01]  /*0be0*/  IADD3 R2, P0, PT, R3, UR6, RZ ;  /* 0x0000000603027c10 */ /* 0x000fe2000ff1e0ff */
[----:B------:R-:W-:Y:S01]  /*0bf0*/  IMAD.U32 R3, RZ, RZ, UR6 ;  /* 0x00000006ff037e24 */ /* 0x000fe2000f8e00ff */
[----:B------:R-:W-:Y:S02]  /*0c00*/  P2R R7, PR, RZ, 0x4 ;  /* 0x00000004ff077803 */ /* 0x000fe40000000000 */
[----:B------:R-:W-:-:S02]  /*0c10*/  ISETP.GE.AND P1, PT, R0, UR12, PT ;  /* 0x0000000c00007c0c */ /* 0x000fc4000bf26270 */
[----:B------:R-:W-:Y:S02]  /*0c20*/  LEA.HI.X.SX32 R3, R3, RZ, 0x1, P0 ;  /* 0x000000ff03037211 */ /* 0x000fe400000f0eff */
[----:B---3--:R-:W-:Y:S02]  /*0c30*/  LEA R8, P0, R2, UR10, 0x2 ;  /* 0x0000000a02087c11 */ /* 0x008fe4000f8010ff */
[----:B------:R-:W-:Y:S01]  /*0c40*/  ISETP.GE.AND P5, PT, R5, UR12, PT ;  /* 0x0000000c05007c0c */ /* 0x000fe2000bfa6270 */
[----:B------:R-:W-:Y:S01]  /*0c50*/  VIADD R5, R0, 0x28 ;  /* 0x0000002800057836 */ /* 0x000fe20000000000 */
[----:B------:R-:W-:Y:S01]  /*0c60*/  LEA.HI.X R9, R2, UR11, R3, 0x2, P0 ;  /* 0x0000000b02097c11 */ /* 0x000fe200080f1403 */
[----:B------:R-:W-:Y:S01]  /*0c70*/  IMAD.U32 R2, RZ, RZ, UR13 ;  /* 0x0000000dff027e24 */ /* 0x000fe2000f8e00ff */
[----:B------:R-:W-:Y:S02]  /*0c80*/  IADD3 R3, P0, PT, R0, UR13, RZ ;  /* 0x0000000d00037c10 */ /* 0x000fe4000ff1e0ff */
[----:B------:R-:W-:Y:S01]  /*0c90*/  ISETP.GE.AND P4, PT, R4, UR12, PT ;  /* 0x0000000c04007c0c */ /* 0x000fe2000bf86270 */
[----:B------:R-:W-:Y:S01]  /*0ca0*/  VIADD R4, R0, 0x30 ;  /* 0x0000003000047836 */ /* 0x000fe20000000000 */
[----:B------:R-:W-:Y:S01]  /*0cb0*/  LEA.HI.X.SX32 R2, R2, RZ, 0x1, P0 ;  /* 0x000000ff02027211 */ /* 0x000fe200000f0eff */
[----:B------:R-:W-:Y:S01]  /*0cc0*/  VIADD R0, R0, 0x38 ;  /* 0x0000003800007836 */ /* 0x000fe20000000000 */
[----:B-1----:R-:W-:Y:S01]  /*0cd0*/  LEA R10, P0, R3, UR8, 0x2 ;  /* 0x00000008030a7c11 */ /* 0x002fe2000f8010ff */
[----:B------:R-:W-:Y:S01]  /*0ce0*/  @!P1 STG.E.128 desc[UR4][R8.64], RZ ;  /* 0x000000ff08009986 */ /* 0x000fe2000c101d04 */
[----:B------:R-:W-:-:S02]  /*0cf0*/  ISETP.GE.AND P3, PT, R6, UR12, PT ;  /* 0x0000000c06007c0c */ /* 0x000fc4000bf66270 */
[----:B------:R-:W-:Y:S01]  /*0d00*/  LEA.HI.X R11, R3, UR9, R2, 0x2, P0 ;  /* 0x00000009030b7c11 */ /* 0x000fe200080f1402 */
[----:B------:R-:W-:Y:S01]  /*0d10*/  @!P1 STG.E.128 desc[UR4][R8.64+0x100], RZ ;  /* 0x000100ff08009986 */ /* 0x000fe2000c101d04 */
[----:B------:R-:W-:Y:S02]  /*0d20*/  ISETP.NE.AND P0, PT, R7, RZ, PT ;  /* 0x000000ff0700720c */ /* 0x000fe40003f05270 */
[----:B------:R-:W-:Y:S01]  /*0d30*/  ISETP.GE.AND P2, PT, R5, UR12, PT ;  /* 0x0000000c05007c0c */ /* 0x000fe2000bf46270 */
[----:B------:R-:W-:Y:S01]  /*0d40*/  @!P1 STG.E.128 desc[UR4][R8.64+0x200], RZ ;  /* 0x000200ff08009986 */ /* 0x000fe2000c101d04 */
[----:B------:R-:W-:-:S03]  /*0d50*/  P2R R2, PR, RZ, 0x40 ;  /* 0x00000040ff027803 */ /* 0x000fc60000000000 */
[----:B------:R-:W-:Y:S01]  /*0d60*/  @!P1 STG.E.128 desc[UR4][R8.64+0x300], RZ ;  /* 0x000300ff08009986 */ /* 0x000fe2000c101d04 */
[----:B------:R-:W-:-:S03]  /*0d70*/  ISETP.GE.AND P1, PT, R4, UR12, PT ;  /* 0x0000000c04007c0c */ /* 0x000fc6000bf26270 */
[----:B------:R-:W-:Y:S02]  /*0d80*/  @!P6 STG.E.128 desc[UR4][R8.64+0x2000], RZ ;  /* 0x002000ff0800e986 */ /* 0x000fe4000c101d04 */
[----:B------:R-:W-:Y:S01]  /*0d90*/  @!P0 IMAD.MOV.U32 R3, RZ, RZ, -0x800000 ;  /* 0xff800000ff038424 */ /* 0x000fe200078e00ff */
[----:B------:R-:W-:Y:S01]  /*0da0*/  ISETP.GE.AND P0, PT, R0, UR12, PT ;  /* 0x0000000c00007c0c */ /* 0x000fe2000bf06270 */
[----:B------:R-:W-:Y:S04]  /*0db0*/  @!P6 STG.E.128 desc[UR4][R8.64+0x2100], RZ ;  /* 0x002100ff0800e986 */ /* 0x000fe8000c101d04 */
        /* <DEDUP_REMOVED lines=52> */
.L_x_6585:
        /* <DEDUP_REMOVED lines=11> */
.L_x_6586:
[----:B------:R-:W-:-:S04]  /*11b0*/  UISETP.NE.U32.AND UP0, UPT, UR12, URZ, UPT ;  /* 0x000000ff0c00728c */ /* 0x000fc8000bf05070 */
[----:B------:R-:W-:-:S09]  /*11c0*/  UISETP.NE.AND.EX UP0, UPT, UR13, URZ, UPT, UP0 ;  /* 0x000000ff0d00728c */ /* 0x000fd2000bf05300 */
        /* <DEDUP_REMOVED lines=69> */
[----:B------:R-:W-:-:S05]  /*1620*/  @P1 VIADD R8, R8, 0x1 ;  /* 0x0000000108081836 */ /* 0x000fca0000000000 */
[----:B------:R-:W-:-:S04]  /*1630*/  MOV R10, R8 ;  /* 0x00000008000a7202 */ /* 0x000fc80000000f00 */
        /* <DEDUP_REMOVED lines=12> */
[----:B------:R-:W-:Y:S02]  /*1700*/  IADD3 R13, PT, PT, R5, R12, RZ ;  /* 0x0000000c050d7210 */ /* 0x000fe40007ffe0ff */
[----:B------:R-:W-:Y:S01]  /*1710*/  MOV R12, R4 ;  /* 0x00000004000c7202 */ /* 0x000fe20000000f00 */
[----:B------:R-:W-:Y:S01]  /*1720*/  IMAD.U32 R4, RZ, RZ, UR16 ;  /* 0x00000010ff047e24 */ /* 0x000fe2000f8e00ff */
[----:B------:R-:W-:Y:S02]  /*1730*/  MOV R14, R6 ;  /* 0x00000006000e7202 */ /* 0x000fe40000000f00 */
[----:B------:R-:W-:Y:S01]  /*1740*/  MOV R5, UR17 ;  /* 0x0000001100057c02 */ /* 0x000fe20008000f00 */
[C---:B------:R-:W-:Y:S02]  /*1750*/  IMAD R6, R7.reuse, R4, RZ ;  /* 0x0000000407067224 */ /* 0x040fe400078e02ff */
[----:B------:R-:W-:-:S02]  /*1760*/  IMAD R7, R7, R2, RZ ;  /* 0x0000000207077224 */ /* 0x000fc400078e02ff */
[C---:B------:R-:W-:Y:S02]  /*1770*/  IMAD R6, R0.reuse, R5, R6 ;  /* 0x0000000500067224 */ /* 0x040fe400078e0206 */
[----:B------:R-:W-:-:S04]  /*1780*/  IMAD.WIDE.U32 R14, R0, R4, R14 ;  /* 0x00000004000e7225 */ /* 0x000fc800078e000e */
[C---:B------:R-:W-:Y:S02]  /*1790*/  IMAD R7, R0.reuse, R3, R7 ;  /* 0x0000000300077224 */ /* 0x040fe400078e0207 */
[----:B------:R-:W-:Y:S01]  /*17a0*/  IMAD.WIDE.U32 R12, R0, R2, R12 ;  /* 0x00000002000c7225 */ /* 0x000fe200078e000c */
        /* <DEDUP_REMOVED lines=14> */
.L_x_6587:
        /* <DEDUP_REMOVED lines=15> */
.L_x_6589:
[----:B------:R-:W2:Y:S01]  /*1980*/  LDC.64 R4, c[0x0][0x3b8] ;  /* 0x0000ee00ff047b82 */ /* 0x000ea20000000a00 */
[----:B------:R-:W-:-:S06]  /*1990*/  UIADD3 UR8, UPT, UPT, UR10, UR11, URZ ;  /* 0x0000000b0a087290 */ /* 0x000fcc000fffe0ff */
[----:B--2---:R-:W-:Y:S02]  /*19a0*/  IMAD R17, R5, UR8, RZ ;  /* 0x0000000805117c24 */ /* 0x004fe4000f8e02ff */
[----:B-1----:R-:W-:-:S05]  /*19b0*/  IMAD.WIDE.U32 R2, R4, UR8, RZ ;  /* 0x0000000804027c25 */ /* 0x002fca000f8e00ff */
[----:B------:R-:W-:Y:S02]  /*19c0*/  IADD3 R17, PT, PT, R3, R17, RZ ;  /* 0x0000001103117210 */ /* 0x000fe40007ffe0ff */
[----:B------:R-:W-:Y:S02]  /*19d0*/  MOV R16, R2 ;  /* 0x0000000200107202 */ /* 0x000fe40000000f00 */
.L_x_6590:
        /* <DEDUP_REMOVED lines=14> */
.L_x_6591:
[----:B------:R-:W1:Y:S01]  /*1ac0*/  LDC.64 R2, c[0x0][0x3c0] ;  /* 0x0000f000ff027b82 */ /* 0x000e620000000a00 */
[----:B------:R-:W-:-:S06]  /*1ad0*/  UIADD3 UR10, UPT, UPT, UR10, UR11, URZ ;  /* 0x0000000b0a0a7290 */ /* 0x000fcc000fffe0ff */
[----:B-1---5:R-:W-:Y:S02]  /*1ae0*/  IMAD R7, R3, UR10, RZ ;  /* 0x0000000a03077c24 */ /* 0x022fe4000f8e02ff */
[----:B------:R-:W-:-:S05]  /*1af0*/  IMAD.WIDE.U32 R8, R2, UR10, RZ ;  /* 0x0000000a02087c25 */ /* 0x000fca000f8e00ff */
[----:B------:R-:W-:Y:S02]  /*1b00*/  IADD3 R7, PT, PT, R9, R7, RZ ;  /* 0x0000000709077210 */ /* 0x000fe40007ffe0ff */
[----:B------:R-:W-:-:S07]  /*1b10*/  MOV R6, R8 ;  /* 0x0000000800067202 */ /* 0x000fce0000000f00 */
.L_x_6592:
[----:B------:R-:W1:Y:S01]  /*1b20*/  LDC R9, c[0x0][0x3e8] ;  /* 0x0000fa00ff097b82 */ /* 0x000e620000000800 */
[----:B------:R-:W-:Y:S01]  /*1b30*/  MOV R8, UR18 ;  /* 0x0000001200087c02 */ /* 0x000fe20008000f00 */
[----:B------:R-:W-:Y:S01]  /*1b40*/  ULEA UR8, UR22, 0xffffffc0, 0x6 ;  /* 0xffffffc016087891 */ /* 0x000fe2000f8e30ff */
[----:B------:R-:W-:Y:S02]  /*1b50*/  MOV R18, R6 ;  /* 0x0000000600127202 */ /* 0x000fe40000000f00 */
[----:B------:R-:W-:Y:S02]  /*1b60*/  CS2R R228, SRZ ;  /* 0x0000000000e47805 */ /* 0x000fe4000001ff00 */
[----:B------:R-:W-:Y:S01]  /*1b70*/  IABS R8, R8 ;  /* 0x0000000800087213 */ /* 0x000fe20000000000 */
[----:B------:R-:W-:Y:S01]  /*1b80*/  USHF.R.S32.HI UR9, URZ, 0x1f, UR8 ;  /* 0x0000001fff097899 */ /* 0x000fe20008011408 */
[----:B------:R-:W-:Y:S01]  /*1b90*/  MOV R19, R7 ;  /* 0x0000000700137202 */ /* 0x000fe20000000f00 */
[----:B------:R-:W-:Y:S01]  /*1ba0*/  IMAD.WIDE.U32 R16, R4, UR8, R16 ;  /* 0x0000000804107c25 */ /* 0x000fe2000f8e0010 */
[----:B------:R-:W2:Y:S03]  /*1bb0*/  LDC.64 R6, c[0x0][0x3d0] ;  /* 0x0000f400ff067b82 */ /* 0x000ea60000000a00 */
[----:B------:R-:W-:Y:S01]  /*1bc0*/  IMAD.WIDE.U32 R18, R2, UR8, R18 ;  /* 0x0000000802127c25 */ /* 0x000fe2000f8e0012 */
[----:B-1----:R-:W-:-:S02]  /*1bd0*/  IABS R0, R9 ;  /* 0x0000000900007213 */ /* 0x002fc40000000000 */
[----:B------:R-:W-:Y:S02]  /*1be0*/  ISETP.NE.AND P3, PT, R9, RZ, PT ;  /* 0x000000ff0900720c */ /* 0x000fe40003f65270 */
[----:B------:R-:W1:Y:S08]  /*1bf0*/  I2F.RP R14, R0 ;  /* 0x00000000000e7306 */ /* 0x000e700000209400 */
[----:B-1----:R-:W1:Y:S02]  /*1c00*/  MUFU.RCP R12, R14 ;  /* 0x0000000e000c7308 */ /* 0x002e640000001000 */
[----:B-1----:R-:W-:-:S06]  /*1c10*/  IADD3 R12, PT, PT, R12, 0xffffffe, RZ ;  /* 0x0ffffffe0c0c7810 */ /* 0x002fcc0007ffe0ff */
[----:B------:R-:W1:Y:S02]  /*1c20*/  F2I.FTZ.U32.TRUNC.NTZ R13, R12 ;  /* 0x0000000c000d7305 */ /* 0x000e64000021f000 */
[----:B-1----:R-:W-:Y:S02]  /*1c30*/  IMAD.MOV R11, RZ, RZ, -R13 ;  /* 0x000000ffff0b7224 */ /* 0x002fe400078e0a0d */
[----:B------:R-:W-:Y:S02]  /*1c40*/  IMAD.MOV.U32 R12, RZ, RZ, RZ ;  /* 0x000000ffff0c7224 */ /* 0x000fe400078e00ff */
[----:B------:R-:W-:-:S04]  /*1c50*/  IMAD R10, R11, R0, RZ ;  /* 0x000000000b0a7224 */ /* 0x000fc800078e02ff */
[----:B------:R-:W-:Y:S01]  /*1c60*/  IMAD.HI.U32 R13, R13, R10, R12 ;  /* 0x0000000a0d0d7227 */ /* 0x000fe200078e000c */
[----:B------:R-:W-:-:S03]  /*1c70*/  MOV R10, R8 ;  /* 0x00000008000a7202 */ /* 0x000fc60000000f00 */
        /* <DEDUP_REMOVED lines=26> */
[C---:B------:R-:W-:Y:S02]  /*1e20*/  IMAD R0, R13.reuse, R11, R0 ;  /* 0x0000000b0d007224 */ /* 0x040fe400078e0200 */
[----:B------:R-:W-:-:S04]  /*1e30*/  IMAD.WIDE.U32 R16, R13, R6, R16 ;  /* 0x000000060d107225 */ /* 0x000fc800078e0010 */
[----:B------:R-:W-:Y:S01]  /*1e40*/  IMAD R7, R13, R7, R12 ;  /* 0x000000070d077224 */ /* 0x000fe200078e020c */
[----:B------:R-:W-:Y:S01]  /*1e50*/  MOV R12, R16 ;  /* 0x00000010000c7202 */ /* 0x000fe20000000f00 */
[----:B------:R-:W-:-:S03]  /*1e60*/  IMAD.IADD R6, R19, 0x1, R0 ;  /* 0x0000000113067824 */ /* 0x000fc600078e0200 */
[----:B------:R-:W-:-:S07]  /*1e70*/  IADD3 R0, PT, PT, R17, R7, RZ ;  /* 0x0000000711007210 */ /* 0x000fce0007ffe0ff */
.L_x_6588:
[----:B------:R-:W-:Y:S01]  /*1e80*/  UISETP.NE.AND UP0, UPT, UR6, -0x1, UPT ;  /* 0xffffffff0600788c */ /* 0x000fe2000bf05270 */
[----:B------:R-:W-:Y:S01]  /*1e90*/  IMAD.MOV.U32 R52, RZ, RZ, RZ ;  /* 0x000000ffff347224 */ /* 0x000fe200078e00ff */
[----:B------:R-:W1:Y:S01]  /*1ea0*/  LDCU.64 UR14, c[0x0][0x3b0] ;  /* 0x00007600ff0e77ac */ /* 0x000e620008000a00 */
[----:B------:R-:W2:Y:S01]  /*1eb0*/  LDCU.64 UR8, c[0x0][0x3c8] ;  /* 0x00007900ff0877ac */ /* 0x000ea20008000a00 */
[----:B------:R-:W-:-:S03]  /*1ec0*/  IMAD.SHL.U32 R98, R62, 0x8, RZ ;  /* 0x000000083e627824 */ /* 0x000fc600078e00ff */
[----:B------:R3:W5:Y:S01]  /*1ed0*/  @P0 LDG.E R52, desc[UR4][R106.64] ;  /* 0x000000046a340981 */ /* 0x000762000c1e1900 */
[----:B------:R-:W-:Y:S01]  /*1ee0*/  SHF.R.U32.HI R104, RZ, 0x3, R62 ;  /* 0x00000003ff687819 */ /* 0x000fe2000001163e */
[----:B------:R-:W-:Y:S02]  /*1ef0*/  IMAD.MOV.U32 R105, RZ, RZ, RZ ;  /* 0x000000ffff697224 */ /* 0x000fe400078e00ff */
[----:B------:R-:W4:Y:S01]  /*1f00*/  @!UP0 LDCU.64 UR10, c[0x0][0x398] ;  /* 0x00007300ff0a87ac */ /* 0x000f220008000a00 */
[----:B------:R-:W-:Y:S01]  /*1f10*/  LOP3.LUT R22, R98, 0x38, RZ, 0xc0, !PT ;  /* 0x0000003862167812 */ /* 0x000fe200078ec0ff */
[----:B------:R-:W3:Y:S01]  /*1f20*/  S2R R7, SR_CTAID.X ;  /* 0x0000000000077919 */ /* 0x000ee20000002500 */
[C---:B------:R-:W-:Y:S01]  /*1f30*/  SHF.L.U32 R96, R62.reuse, 0x2, RZ ;  /* 0x000000023e607819 */ /* 0x040fe200000006ff */
[----:B------:R-:W-:Y:S01]  /*1f40*/  IMAD.SHL.U32 R59, R62, 0x40, RZ ;  /* 0x000000403e3b7824 */ /* 0x000fe200078e00ff */
[----:B------:R-:W-:Y:S01]  /*1f50*/  IADD3 R12, P1, PT, R22, R12, RZ ;  /* 0x0000000c160c7210 */ /* 0x000fe20007f3e0ff */
[----:B------:R-:W-:Y:S01]  /*1f60*/  IMAD.SHL.U32 R61, R4, 0x10, RZ ;  /* 0x00000010043d7824 */ /* 0x000fe200078e00ff */
[----:B------:R-:W-:Y:S01]  /*1f70*/  LOP3.LUT R96, R96, 0x1c, RZ, 0xc0, !PT ;  /* 0x0000001c60607812 */ /* 0x000fe200078ec0ff */
[----:B------:R-:W-:Y:S01]  /*1f80*/  IMAD.SHL.U32 R83, R2, 0x10, RZ ;  /* 0x0000001002537824 */ /* 0x000fe200078e00ff */
[----:B-1----:R-:W-:Y:S01]  /*1f90*/  @UP0 UIMAD.WIDE.U32 UR16, UR6, UR14, URZ ;  /* 0x0000000e061002a5 */ /* 0x002fe2000f8e00ff */
[----:B------:R-:W-:-:S02]  /*1fa0*/  IADD3.X R13, PT, PT, RZ, R0, RZ, P1, !PT ;  /* 0x00000000ff0d7210 */ /* 0x000fc40000ffe4ff */
[----:B------:R-:W1:Y:S01]  /*1fb0*/  LDC R0, c[0x0][0x450] ;  /* 0x00011400ff007b82 */ /* 0x000e620000000800 */
[----:B--2---:R-:W-:Y:S01]  /*1fc0*/  IMAD.U32 R102, RZ, RZ, UR8 ;  /* 0x00000008ff667e24 */ /* 0x004fe2000f8e00ff */
[----:B------:R-:W-:Y:S01]  /*1fd0*/  LOP3.LUT R101, R59, 0x1c0, RZ, 0xc0, !PT ;  /* 0x000001c03b657812 */ /* 0x000fe200078ec0ff */
[C---:B------:R-:W-:Y:S01]  /*1fe0*/  IMAD.WIDE.U32 R12, R104.reuse, R4, R12 ;  /* 0x00000004680c7225 */ /* 0x040fe200078e000c */
[----:B------:R-:W-:Y:S01]  /*1ff0*/  SHF.R.U32.HI R64, RZ, 0x1, R62 ;  /* 0x00000001ff407819 */ /* 0x000fe2000001163e */
[----:B----4-:R-:W-:Y:S02]  /*2000*/  @!UP0 UIMAD.WIDE.U32 UR28, UR21, UR10, URZ ;  /* 0x0000000a151c82a5 */ /* 0x010fe4000f8e00ff */
[----:B------:R-:W-:Y:S01]  /*2010*/  IMAD R69, R104, R5, R13 ;  /* 0x0000000568457224 */ /* 0x000fe200078e020d */
[----:B------:R-:W-:Y:S01]  /*2020*/  LOP3.LUT R101, R101, 0x38, R98, 0xf8, !PT ;  /* 0x0000003865657812 */ /* 0x000fe200078ef862 */
[----:B------:R-:W-:Y:S01]  /*2030*/  IMAD.SHL.U32 R68, R12, 0x2, RZ ;  /* 0x000000020c447824 */ /* 0x000fe200078e00ff */
[----:B------:R-:W-:Y:S01]  /*2040*/  @!UP0 UIMAD UR11, UR21, UR11, UR29 ;  /* 0x0000000b150b82a4 */ /* 0x000fe2000f8e021d */
[----:B------:R-:W-:Y:S01]  /*2050*/  SHF.L.U64.HI R60, R4, 0x4, R5 ;  /* 0x00000004043c7819 */ /* 0x000fe20000010205 */
[----:B------:R-:W-:Y:S01]  /*2060*/  @UP0 UIMAD UR11, UR6, UR15, UR17 ;  /* 0x0000000f060b02a4 */ /* 0x000fe2000f8e0211 */
[----:B------:R-:W-:Y:S01]  /*2070*/  SHF.L.U64.HI R69, R12, 0x1, R69 ;  /* 0x000000010c457819 */ /* 0x000fe20000010245 */
[----:B------:R-:W-:Y:S01]  /*2080*/  @!UP0 UMOV UR10, UR28 ;  /* 0x0000001c000a8c82 */ /* 0x000fe20008000000 */
[----:B------:R-:W-:Y:S01]  /*2090*/  @UP0 UMOV UR10, UR16 ;  /* 0x00000010000a0c82 */ /* 0x000fe20008000000 */
[----:B------:R-:W-:Y:S01]  /*20a0*/  USHF.R.S32.HI UR6, URZ, 0x1f, UR18 ;  /* 0x0000001fff067899 */ /* 0x000fe20008011412 */
[----:B------:R-:W-:Y:S01]  /*20b0*/  IADD3 R14, P0, PT, R22, UR10, RZ ;  /* 0x0000000a160e7c10 */ /* 0x000fe2000ff1e0ff */
[----:B------:R-:W-:Y:S01]  /*20c0*/  UIADD3 UR28, UPT, UPT, UR22, -0x1, URZ ;  /* 0xffffffff161c7890 */ /* 0x000fe2000fffe0ff */
[----:B------:R-:W-:Y:S01]  /*20d0*/  SHF.L.U64.HI R78, R2, 0x4, R3 ;  /* 0x00000004024e7819 */ /* 0x000fe20000010203 */
[----:B------:R-:W-:Y:S01]  /*20e0*/  UIMAD UR6, UR6, UR8, URZ ;  /* 0x00000008060672a4 */ /* 0x000fe2000f8e02ff */
[----:B------:R-:W-:Y:S01]  /*20f0*/  LOP3.LUT R63, R62, 0x4, RZ, 0xc0, !PT ;  /* 0x000000043e3f7812 */ /* 0x000fe200078ec0ff */
[----:B------:R-:W-:Y:S01]  /*2100*/  IMAD.X R15, RZ, RZ, UR11, P0 ;  /* 0x0000000bff0f7e24 */ /* 0x000fe200080e06ff */
[----:B------:R-:W2:Y:S01]  /*2110*/  LDCU.64 UR10, c[0x0][0x388] ;  /* 0x00007100ff0a77ac */ /* 0x000ea20008000a00 */
[----:B------:R-:W-:Y:S01]  /*2120*/  IADD3 R10, P0, PT, R22, R10, RZ ;  /* 0x0000000a160a7210 */ /* 0x000fe20007f1e0ff */
[----:B------:R-:W-:Y:S01]  /*2130*/  IMAD.WIDE.U32 R102, R102, UR18, R14 ;  /* 0x0000001266667c25 */ /* 0x000fe2000f8e000e */
[----:B------:R-:W-:Y:S01]  /*2140*/  UIMAD UR6, UR18, UR9, UR6 ;  /* 0x00000009120672a4 */ /* 0x000fe2000f8e0206 */
[----:B-1----:R-:W-:Y:S01]  /*2150*/  LEA.HI R99, R0, R0, RZ, 0x1 ;  /* 0x0000000000637211 */ /* 0x002fe200078f08ff */
[----:B------:R-:W1:Y:S01]  /*2160*/  LDCU.64 UR8, c[0x0][0x390] ;  /* 0x00007200ff0877ac */ /* 0x000e620008000a00 */
[----:B------:R-:W-:Y:S01]  /*2170*/  IMAD.X R11, RZ, RZ, R6, P0 ;  /* 0x000000ffff0b7224 */ /* 0x000fe200000e0606 */
[----:B------:R-:W-:Y:S01]  /*2180*/  LOP3.LUT R58, R101, 0x8, R64, 0x78, !PT ;  /* 0x00000008653a7812 */ /* 0x000fe200078e7840 */
[----:B---3--:R-:W-:Y:S01]  /*2190*/  IMAD.WIDE.U32 R6, R7, 0x40, R104 ;  /* 0x0000004007067825 */ /* 0x008fe200078e0068 */
[----:B------:R-:W-:Y:S01]  /*21a0*/  IADD3 R103, PT, PT, R103, UR6, RZ ;  /* 0x0000000667677c10 */ /* 0x000fe2000fffe0ff */
[----:B------:R-:W-:Y:S01]  /*21b0*/  USHF.R.S32.HI UR6, URZ, 0x1f, UR24 ;  /* 0x0000001fff067899 */ /* 0x000fe20008011418 */
[----:B------:R-:W-:Y:S01]  /*21c0*/  SHF.R.S32.HI R99, RZ, 0x1, R99 ;  /* 0x00000001ff637819 */ /* 0x000fe20000011463 */
[----:B------:R-:W-:Y:S01]  /*21d0*/  IMAD.WIDE.U32 R10, R104, R2, R10 ;  /* 0x00000002680a7225 */ /* 0x000fe200078e000a */
[----:B------:R-:W-:-:S02]  /*21e0*/  USHF.L.U32 UR29, UR22, 0x6, URZ ;  /* 0x00000006161d7899 */ /* 0x000fc400080006ff */
[----:B------:R-:W-:Y:S01]  /*21f0*/  ULEA.HI UR6, UR6, UR24, URZ, 0x6 ;  /* 0x0000001806067291 */ /* 0x000fe2000f8f30ff */
[----:B------:R-:W-:Y:S01]  /*2200*/  IMAD R67, R104, R3, R11 ;  /* 0x0000000368437224 */ /* 0x000fe200078e020b */
[----:B--2---:R-:W-:Y:S01]  /*2210*/  IADD3 R68, P1, PT, R68, UR10, RZ ;  /* 0x0000000a44447c10 */ /* 0x004fe2000ff3e0ff */
[----:B------:R-:W-:Y:S01]  /*2220*/  IMAD.SHL.U32 R66, R10, 0x2, RZ ;  /* 0x000000020a427824 */ /* 0x000fe200078e00ff */
[----:B------:R-:W-:Y:S01]  /*2230*/  USHF.R.S32.HI UR6, URZ, 0x6, UR6 ;  /* 0x00000006ff067899 */ /* 0x000fe20008011406 */
[----:B------:R-:W-:Y:S01]  /*2240*/  IMAD R97, R104, R99, R96 ;  /* 0x0000006368617224 */ /* 0x000fe200078e0260 */
[----:B------:R-:W-:Y:S01]  /*2250*/  SHF.L.U64.HI R67, R10, 0x1, R67 ;  /* 0x000000010a437819 */ /* 0x000fe20000010243 */
[----:B------:R-:W-:Y:S01]  /*2260*/  IMAD R65, R7, UR14, RZ ;  /* 0x0000000e07417c24 */ /* 0x000fe2000f8e02ff */
[----:B------:R-:W-:Y:S01]  /*2270*/  UISETP.LT.AND UP0, UPT, UR7, UR6, UPT ;  /* 0x000000060700728c */ /* 0x000fe2000bf01270 */
[----:B-1----:R-:W-:Y:S01]  /*2280*/  IADD3 R66, P0, PT, R66, UR8, RZ ;  /* 0x0000000842427c10 */ /* 0x002fe2000ff1e0ff */
[----:B------:R-:W-:Y:S01]  /*2290*/  IMAD.IADD R96, R96, 0x1, R97 ;  /* 0x0000000160607824 */ /* 0x000fe200078e0261 */
[----:B------:R-:W-:Y:S01]  /*22a0*/  IADD3.X R69, PT, PT, R69, UR11, RZ, P1, !PT ;  /* 0x0000000b45457c10 */ /* 0x000fe20008ffe4ff */
[----:B------:R-:W-:Y:S01]  /*22b0*/  USEL UR6, UR7, UR6, !UP0 ;  /* 0x0000000607067287 */ /* 0x000fe2000c000000 */
[C---:B------:R-:W-:Y:S01]  /*22c0*/  IMAD R65, R6.reuse, UR15, R65 ;  /* 0x0000000f06417c24 */ /* 0x040fe2000f8e0241 */
[----:B------:R-:W-:Y:S01]  /*22d0*/  IADD3.X R67, PT, PT, R67, UR9, RZ, P0, !PT ;  /* 0x0000000943437c10 */ /* 0x000fe200087fe4ff */
[----:B------:R-:W-:Y:S01]  /*22e0*/  IMAD.WIDE.U32 R102, R6, UR14, R102 ;  /* 0x0000000e06667c25 */ /* 0x000fe2000f8e0066 */
[----:B------:R-:W-:Y:S01]  /*22f0*/  UISETP.GT.AND UP0, UPT, UR22, UR6, UPT ;  /* 0x000000061600728c */ /* 0x000fe2000bf04270 */
[----:B------:R-:W-:Y:S01]  /*2300*/  SHF.R.S32.HI R88, RZ, 0x1f, R97 ;  /* 0x0000001fff587819 */ /* 0x000fe20000011461 */
[----:B------:R-:W-:Y:S01]  /*2310*/  USHF.L.U32 UR27, UR28, 0x6, URZ ;  /* 0x000000061c1b7899 */ /* 0x000fe200080006ff */
[----:B------:R-:W-:Y:S01]  /*2320*/  SHF.R.S32.HI R86, RZ, 0x1f, R96 ;  /* 0x0000001fff567819 */ /* 0x000fe20000011460 */
[----:B------:R-:W-:Y:S01]  /*2330*/  IMAD.MOV.U32 R226, RZ, RZ, R66 ;  /* 0x000000ffffe27224 */ /* 0x000fe200078e0042 */
[----:B------:R-:W-:Y:S01]  /*2340*/  MOV R224, R68 ;  /* 0x0000004400e07202 */ /* 0x000fe20000000f00 */
[----:B------:R-:W-:Y:S01]  /*2350*/  IMAD.MOV.U32 R225, RZ, RZ, R69 ;  /* 0x000000ffffe17224 */ /* 0x000fe200078e0045 */
[----:B------:R-:W-:Y:S01]  /*2360*/  MOV R227, R67 ;  /* 0x0000004300e37202 */ /* 0x000fe20000000f00 */
[----:B------:R-:W-:Y:S01]  /*2370*/  IMAD.IADD R65, R103, 0x1, R65 ;  /* 0x0000000167417824 */ /* 0x000fe200078e0241 */
[----:B------:R-:W-:Y:S06]  /*2380*/  BRA.U !UP0, `(.L_x_6593) ;  /* 0x0000009908d47547 */ /* 0x000fec000b800000 */
[----:B------:R-:W1:Y:S01]  /*2390*/  LDC.64 R2, c[0x0][0x4a0] ;  /* 0x00012800ff027b82 */ /* 0x000e620000000a00 */
[----:B------:R-:W2:Y:S01]  /*23a0*/  LDCU.128 UR8, c[0x0][0x490] ;  /* 0x00009200ff0877ac */ /* 0x000ea20008000c00 */
[----:B------:R-:W-:Y:S01]  /*23b0*/  IMAD.U32 R94, RZ, RZ, UR27 ;  /* 0x0000001bff5e7e24 */ /* 0x000fe2000f8e00ff */
[----:B------:R-:W-:Y:S01]  /*23c0*/  @!P2 IADD3 R8, PT, PT, -R8, RZ, RZ ;  /* 0x000000ff0808a210 */ /* 0x000fe20007ffe1ff */
[----:B------:R-:W-:Y:S01]  /*23d0*/  IMAD.MOV.U32 R23, RZ, RZ, RZ ;  /* 0x000000ffff177224 */ /* 0x000fe200078e00ff */
[----:B------:R-:W3:Y:S01]  /*23e0*/  LDCU.128 UR16, c[0x0][0x4b0] ;  /* 0x00009600ff1077ac */ /* 0x000ee20008000c00 */
[----:B-----5:R-:W-:Y:S01]  /*23f0*/  VIADD R52, R52, UR27 ;  /* 0x0000001b34347c36 */ /* 0x020fe20008000000 */
[----:B------:R-:W-:Y:S01]  /*2400*/  SHF.R.S32.HI R5, RZ, 0x1f, R94 ;  /* 0x0000001fff057819 */ /* 0x000fe2000001145e */
[----:B------:R-:W4:Y:S01]  /*2410*/  LDC.64 R84, c[0x0][0x4a8] ;  /* 0x00012a00ff547b82 */ /* 0x000f220000000a00 */
[----:B------:R-:W4:Y:S01]  /*2420*/  LDCU.128 UR12, c[0x0][0x4c0] ;  /* 0x00009800ff0c77ac */ /* 0x000f220008000c00 */
[----:B------:R-:W-:Y:S01]  /*2430*/  SEL R8, R9, R8, !P3 ;  /* 0x0000000809087207 */ /* 0x000fe20005800000 */
[----:B------:R-:W-:Y:S01]  /*2440*/  IMAD R52, R52, R99, RZ ;  /* 0x0000006334347224 */ /* 0x000fe200078e02ff */
[C---:B------:R-:W-:Y:S01]  /*2450*/  IADD3 R93, PT, PT, R104.reuse, 0x10, RZ ;  /* 0x00000010685d7810 */ /* 0x040fe20007ffe0ff */
[----:B------:R-:W4:Y:S01]  /*2460*/  LDCU UR30, c[0x0][0x450] ;  /* 0x00008a00ff1e77ac */ /* 0x000f220008000800 */
[C---:B------:R-:W-:Y:S01]  /*2470*/  IMAD.SHL.U32 R95, R99.reuse, 0x10, RZ ;  /* 0x00000010635f7824 */ /* 0x040fe200078e00ff */
[----:B------:R-:W-:Y:S01]  /*2480*/  IADD3 R91, PT, PT, R104, 0x30, RZ ;  /* 0x00000030685b7810 */ /* 0x000fe20007ffe0ff */
[C---:B------:R-:W-:Y:S01]  /*2490*/  IMAD R90, R99.reuse, 0x30, RZ ;  /* 0x00000030635a7824 */ /* 0x040fe200078e02ff */
[----:B------:R-:W4:Y:S01]  /*24a0*/  LDCU.U8 UR31, c[0x0][0x533] ;  /* 0x0000a660ff1f77ac */ /* 0x000f220008000000 */
[----:B------:R-:W-:Y:S01]  /*24b0*/  IMAD.SHL.U32 R89, R99, 0x20, RZ ;  /* 0x0000002063597824 */ /* 0x000fe200078e00ff */
[----:B------:R-:W-:Y:S01]  /*24c0*/  LOP3.LUT R19, R22, 0x40, RZ, 0xfc, !PT ;  /* 0x0000004016137812 */ /* 0x000fe200078efcff */
[----:B--2---:R-:W-:Y:S01]  /*24d0*/  IMAD.U32 R7, RZ, RZ, UR10 ;  /* 0x0000000aff077e24 */ /* 0x004fe2000f8e00ff */
[----:B------:R-:W-:Y:S01]  /*24e0*/  USHF.R.S32.HI UR10, URZ, 0x1f, UR24 ;  /* 0x0000001fff0a7899 */ /* 0x000fe20008011418 */
[----:B------:R-:W-:Y:S01]  /*24f0*/  IMAD.U32 R0, RZ, RZ, UR11 ;  /* 0x0000000bff007e24 */ /* 0x000fe2000f8e00ff */
[----:B------:R-:W-:Y:S01]  /*2500*/  UMOV UR32, URZ ;  /* 0x000000ff00207c82 */ /* 0x000fe20008000000 */
[----:B-1----:R-:W-:Y:S01]  /*2510*/  IMAD.WIDE.U32 R10, R2, UR21, R22 ;  /* 0x00000015020a7c25 */ /* 0x002fe2000f8e0016 */
[----:B------:R-:W-:-:S02]  /*2520*/  LOP3.LUT R18, R22, 0x80, RZ, 0xfc, !PT ;  /* 0x0000008016127812 */ /* 0x000fc400078efcff */
[----:B------:R-:W-:Y:S01]  /*2530*/  LOP3.LUT R17, R22, 0xc0, RZ, 0xfc, !PT ;  /* 0x000000c016117812 */ /* 0x000fe200078efcff */
[----:B------:R-:W-:Y:S01]  /*2540*/  IMAD R11, R3, UR21, R11 ;  /* 0x00000015030b7c24 */ /* 0x000fe2000f8e020b */
[----:B------:R-:W-:Y:S01]  /*2550*/  SHF.R.S32.HI R82, RZ, 0x1f, R89 ;  /* 0x0000001fff527819 */ /* 0x000fe20000011459 */
[----:B---3--:R-:W-:Y:S01]  /*2560*/  IMAD R3, R5, UR16, RZ ;  /* 0x0000001005037c24 */ /* 0x008fe2000f8e02ff */
[----:B------:R-:W-:Y:S01]  /*2570*/  SHF.R.S32.HI R80, RZ, 0x1f, R90 ;  /* 0x0000001fff507819 */ /* 0x000fe2000001145a */
[----:B------:R-:W-:Y:S01]  /*2580*/  IMAD.WIDE.U32 R12, R7, UR21, R22 ;  /* 0x00000015070c7c25 */ /* 0x000fe2000f8e0016 */
[----:B----4-:R-:W-:Y:S02]  /*2590*/  SHF.L.U32 R79, R84, 0x6, RZ ;  /* 0x00000006544f7819 */ /* 0x010fe400000006ff */
[----:B------:R-:W-:Y:S01]  /*25a0*/  MOV R26, UR30 ;  /* 0x0000001e001a7c02 */ /* 0x000fe20008000f00 */
[C---:B------:R-:W-:Y:S01]  /*25b0*/  IMAD R2, R94.reuse, UR17, R3 ;  /* 0x000000115e027c24 */ /* 0x040fe2000f8e0203 */
[----:B------:R-:W-:Y:S01]  /*25c0*/  SHF.R.S32.HI R3, RZ, 0x1f, R8 ;  /* 0x0000001fff037819 */ /* 0x000fe20000011408 */
[----:B------:R-:W-:Y:S01]  /*25d0*/  IMAD.WIDE.U32 R6, R94, UR16, R10 ;  /* 0x000000105e067c25 */ /* 0x000fe2000f8e000a */
[----:B------:R-:W-:-:S03]  /*25e0*/  UISETP.NE.AND UP1, UPT, UR31, URZ, UPT ;  /* 0x000000ff1f00728c */ /* 0x000fc6000bf25270 */
[----:B------:R-:W-:Y:S01]  /*25f0*/  IMAD.MOV.U32 R14, RZ, RZ, R6 ;  /* 0x000000ffff0e7224 */ /* 0x000fe200078e0006 */
[----:B------:R-:W-:Y:S01]  /*2600*/  IADD3 R15, PT, PT, R7, R2, RZ ;  /* 0x00000002070f7210 */ /* 0x000fe20007ffe0ff */
[C---:B------:R-:W-:Y:S01]  /*2610*/  IMAD R7, R3.reuse, UR12, RZ ;  /* 0x0000000c03077c24 */ /* 0x040fe2000f8e02ff */
[----:B------:R-:W-:Y:S01]  /*2620*/  IADD3 R2, P0, PT, R104, -UR24, RZ ;  /* 0x8000001868027c10 */ /* 0x000fe2000ff1e0ff */
[----:B------:R-:W-:Y:S02]  /*2630*/  IMAD R3, R3, UR18, RZ ;  /* 0x0000001203037c24 */ /* 0x000fe4000f8e02ff */
[C---:B------:R-:W-:Y:S02]  /*2640*/  IMAD R4, R8.reuse, UR13, R7 ;  /* 0x0000000d08047c24 */ /* 0x040fe4000f8e0207 */
[----:B------:R-:W-:Y:S01]  /*2650*/  IMAD.WIDE.U32 R6, R8, UR12, R14 ;  /* 0x0000000c08067c25 */ /* 0x000fe2000f8e000e */
[----:B------:R-:W1:Y:S03]  /*2660*/  LDCU.64 UR12, c[0x0][0x4d0] ;  /* 0x00009a00ff0c77ac */ /* 0x000e660008000a00 */
[----:B------:R-:W-:-:S02]  /*2670*/  IMAD R10, R5, R84, RZ ;  /* 0x00000054050a7224 */ /* 0x000fc400078e02ff */
[----:B------:R-:W-:Y:S02]  /*2680*/  IMAD.IADD R5, R7, 0x1, R4 ;  /* 0x0000000107057824 */ /* 0x000fe400078e0204 */
[----:B------:R-:W-:Y:S02]  /*2690*/  IMAD.MOV.U32 R4, RZ, RZ, R6 ;  /* 0x000000ffff047224 */ /* 0x000fe400078e0006 */
[----:B------:R-:W-:Y:S01]  /*26a0*/  IMAD.X R21, RZ, RZ, ~UR10, P0 ;  /* 0x8000000aff157e24 */ /* 0x000fe200080e06ff */
[----:B------:R-:W-:Y:S01]  /*26b0*/  IADD3 R72, P0, PT, R52, R96, RZ ;  /* 0x0000006034487210 */ /* 0x000fe20007f1e0ff */
[----:B------:R-:W-:Y:S01]  /*26c0*/  IMAD R6, R8, UR19, R3 ;  /* 0x0000001308067c24 */ /* 0x000fe2000f8e0203 */
[----:B------:R-:W-:Y:S01]  /*26d0*/  SHF.R.S32.HI R3, RZ, 0x1f, R52 ;  /* 0x0000001fff037819 */ /* 0x000fe20000011434 */
[----:B------:R-:W-:Y:S01]  /*26e0*/  IMAD R13, R0, UR21, R13 ;  /* 0x00000015000d7c24 */ /* 0x000fe2000f8e020d */
[----:B------:R-:W-:Y:S01]  /*26f0*/  IADD3 R52, P1, PT, R52, R97, RZ ;  /* 0x0000006134347210 */ /* 0x000fe20007f3e0ff */
[C---:B------:R-:W-:Y:S01]  /*2700*/  IMAD R10, R94.reuse, R85, R10 ;  /* 0x000000555e0a7224 */ /* 0x040fe200078e020a */
[----:B------:R-:W2:Y:S01]  /*2710*/  LDCU.64 UR10, c[0x0][0x488] ;  /* 0x00009100ff0a77ac */ /* 0x000ea20008000a00 */
[C---:B------:R-:W-:Y:S01]  /*2720*/  IMAD.X R73, R3.reuse, 0x1, R86, P0 ;  /* 0x0000000103497824 */ /* 0x040fe200000e0656 */
[----:B------:R-:W-:Y:S01]  /*2730*/  IADD3.X R3, PT, PT, R3, R88, RZ, P1, !PT ;  /* 0x0000005803037210 */ /* 0x000fe20000ffe4ff */
[----:B------:R-:W-:Y:S01]  /*2740*/  IMAD.WIDE.U32 R12, R94, R84, R12 ;  /* 0x000000545e0c7225 */ /* 0x000fe200078e000c */
[----:B------:R-:W-:-:S02]  /*2750*/  UIADD3 UR19, UPT, UPT, UR24, -UR29, URZ ;  /* 0x8000001d18137290 */ /* 0x000fc4000fffe0ff */
[C---:B------:R-:W-:Y:S01]  /*2760*/  SHF.L.U64.HI R0, R52.reuse, 0x1, R3 ;  /* 0x0000000134007819 */ /* 0x040fe20000010203 */
[----:B------:R-:W-:Y:S01]  /*2770*/  IMAD R71, R21, UR16, RZ ;  /* 0x0000001015477c24 */ /* 0x000fe2000f8e02ff */
[----:B------:R-:W-:Y:S01]  /*2780*/  IADD3 R11, PT, PT, R13, R10, RZ ;  /* 0x0000000a0d0b7210 */ /* 0x000fe20007ffe0ff */
[----:B------:R-:W-:Y:S01]  /*2790*/  IMAD R21, R21, R84, RZ ;  /* 0x0000005415157224 */ /* 0x000fe200078e02ff */
[----:B------:R-:W-:Y:S01]  /*27a0*/  SHF.L.U32 R52, R52, 0x1, RZ ;  /* 0x0000000134347819 */ /* 0x000fe200000006ff */
[C---:B------:R-:W-:Y:S01]  /*27b0*/  IMAD R71, R2.reuse, UR17, R71 ;  /* 0x0000001102477c24 */ /* 0x040fe2000f8e0247 */
[----:B------:R-:W-:Y:S01]  /*27c0*/  MOV R10, R12 ;  /* 0x0000000c000a7202 */ /* 0x000fe20000000f00 */
[----:B------:R-:W-:Y:S01]  /*27d0*/  IMAD.WIDE.U32 R4, R2, UR16, R4 ;  /* 0x0000001002047c25 */ /* 0x000fe2000f8e0004 */
[----:B------:R-:W-:Y:S01]  /*27e0*/  IADD3 R24, P0, PT, R52, UR14, RZ ;  /* 0x0000000e34187c10 */ /* 0x000fe2000ff1e0ff */
[----:B------:R-:W-:Y:S01]  /*27f0*/  UIADD3 UR29, UPT, UPT, -UR29, UR26, URZ ;  /* 0x0000001a1d1d7290 */ /* 0x000fe2000fffe1ff */
[----:B------:R-:W-:Y:S01]  /*2800*/  SHF.L.U64.HI R73, R72, 0x1, R73 ;  /* 0x0000000148497819 */ /* 0x000fe20000010249 */
[----:B------:R-:W-:Y:S01]  /*2810*/  IMAD.WIDE.U32 R8, R8, UR18, R10 ;  /* 0x0000001208087c25 */ /* 0x000fe2000f8e000a */
[----:B------:R-:W-:Y:S01]  /*2820*/  IADD3.X R25, PT, PT, R0, UR15, RZ, P0, !PT ;  /* 0x0000000f00197c10 */ /* 0x000fe200087fe4ff */
[----:B------:R-:W-:Y:S01]  /*2830*/  USHF.L.U32 UR18, UR16, 0x6, URZ ;  /* 0x0000000610127899 */ /* 0x000fe200080006ff */
[----:B-1----:R-:W-:Y:S01]  /*2840*/  IADD3 R52, P0, PT, R52, UR12, RZ ;  /* 0x0000000c34347c10 */ /* 0x002fe2000ff1e0ff */
[----:B------:R-:W-:Y:S01]  /*2850*/  IMAD.IADD R7, R9, 0x1, R6 ;  /* 0x0000000109077824 */ /* 0x000fe200078e0206 */
[----:B------:R-:W-:Y:S01]  /*2860*/  LEA R70, P2, R4, UR8, 0x1 ;  /* 0x0000000804467c11 */ /* 0x000fe2000f8408ff */
[----:B------:R-:W-:Y:S01]  /*2870*/  IMAD.MOV.U32 R6, RZ, RZ, R8 ;  /* 0x000000ffff067224 */ /* 0x000fe200078e0008 */
[----:B------:R-:W-:Y:S01]  /*2880*/  IADD3.X R53, PT, PT, R0, UR13, RZ, P0, !PT ;  /* 0x0000000d00357c10 */ /* 0x000fe200087fe4ff */
[----:B------:R-:W-:Y:S01]  /*2890*/  IMAD.SHL.U32 R72, R72, 0x2, RZ ;  /* 0x0000000248487824 */ /* 0x000fe200078e00ff */
[----:B------:R-:W-:Y:S01]  /*28a0*/  IADD3 R0, P0, PT, RZ, -UR32, RZ ;  /* 0x80000020ff007c10 */ /* 0x000fe2000ff1e0ff */
[----:B------:R-:W-:Y:S01]  /*28b0*/  IMAD R21, R2, R85, R21 ;  /* 0x0000005502157224 */ /* 0x000fe200078e0215 */
[----:B------:R-:W-:Y:S01]  /*28c0*/  SHF.L.U64.HI R85, R84, 0x4, R85 ;  /* 0x0000000454557819 */ /* 0x000fe20000010255 */
[----:B------:R-:W-:Y:S01]  /*28d0*/  IMAD.WIDE.U32 R2, R2, R84, R6 ;  /* 0x0000005402027225 */ /* 0x000fe200078e0006 */
[----:B------:R-:W-:Y:S01]  /*28e0*/  IADD3 R74, P1, PT, R72, UR14, RZ ;  /* 0x0000000e484a7c10 */ /* 0x000fe2000ff3e0ff */
[----:B------:R-:W1:Y:S02]  /*28f0*/  LDCU.64 UR16, c[0x0][0x3c0] ;  /* 0x00007800ff1077ac */ /* 0x000e640008000a00 */
[----:B------:R-:W-:Y:S01]  /*2900*/  IMAD.IADD R71, R5, 0x1, R71 ;  /* 0x0000000105477824 */ /* 0x000fe200078e0247 */
[----:B------:R-:W-:Y:S01]  /*2910*/  IADD3 R21, PT, PT, R3, R21, RZ ;  /* 0x0000001503157210 */ /* 0x000fe20007ffe0ff */
[----:B------:R-:W-:Y:S01]  /*2920*/  IMAD.X R79, RZ, RZ, ~R79, P0 ;  /* 0x000000ffff4f7224 */ /* 0x000fe200000e0e4f */
[----:B------:R-:W-:Y:S01]  /*2930*/  IADD3.X R3, PT, PT, RZ, ~UR18, RZ, P0, !PT ;  /* 0x80000012ff037c10 */ /* 0x000fe200087fe4ff */
[----:B------:R-:W-:Y:S01]  /*2940*/  IMAD.SHL.U32 R87, R84, 0x10, RZ ;  /* 0x0000001054577824 */ /* 0x000fe200078e00ff */
[----:B------:R-:W-:Y:S01]  /*2950*/  IADD3.X R75, PT, PT, R73, UR15, RZ, P1, !PT ;  /* 0x0000000f494b7c10 */ /* 0x000fe20008ffe4ff */
[----:B------:R-:W-:Y:S01]  /*2960*/  VIADD R92, R104, 0x20 ;  /* 0x00000020685c7836 */ /* 0x000fe20000000000 */
[----:B------:R-:W-:Y:S01]  /*2970*/  LEA.HI.X R71, R4, UR9, R71, 0x1, P2 ;  /* 0x0000000904477c11 */ /* 0x000fe200090f0c47 */
[----:B------:R-:W3:Y:S01]  /*2980*/  LDCU.64 UR14, c[0x0][0x3b8] ;  /* 0x00007700ff0e77ac */ /* 0x000ee20008000a00 */
[----:B--2---:R-:W-:-:S02]  /*2990*/  LEA R20, P2, R2, UR10, 0x1 ;  /* 0x0000000a02147c11 */ /* 0x004fc4000f8408ff */
[----:B------:R-:W-:Y:S01]  /*29a0*/  IADD3 R72, P1, PT, R72, UR12, RZ ;  /* 0x0000000c48487c10 */ /* 0x000fe2000ff3e0ff */
[----:B------:R-:W-:Y:S01]  /*29b0*/  UMOV UR18, UR22 ;  /* 0x0000001600127c82 */ /* 0x000fe20008000000 */
[C---:B------:R-:W-:Y:S02]  /*29c0*/  SHF.R.S64 R81, R0.reuse, 0x1f, R79 ;  /* 0x0000001f00517819 */ /* 0x040fe4000000104f */
[----:B------:R-:W-:Y:S02]  /*29d0*/  SHF.R.S32.HI R84, RZ, 0x1f, R95 ;  /* 0x0000001fff547819 */ /* 0x000fe4000001145f */
[--C-:B------:R-:W-:Y:S02]  /*29e0*/  SHF.R.S64 R77, R0, 0x1f, R3.reuse ;  /* 0x0000001f004d7819 */ /* 0x100fe40000001003 */
[----:B------:R-:W-:Y:S02]  /*29f0*/  SHF.R.S32.HI R76, RZ, 0x1f, R3 ;  /* 0x0000001fff4c7819 */ /* 0x000fe40000011403 */
[----:B------:R-:W-:-:S02]  /*2a00*/  SHF.R.S32.HI R79, RZ, 0x1f, R79 ;  /* 0x0000001fff4f7819 */ /* 0x000fc4000001144f */
[----:B------:R-:W-:Y:S01]  /*2a10*/  LEA.HI.X R21, R2, UR11, R21, 0x1, P2 ;  /* 0x0000000b02157c11 */ /* 0x000fe200090f0c15 */
[----:B------:R-:W2:Y:S01]  /*2a20*/  LDCU.128 UR8, c[0x0][0x3a0] ;  /* 0x00007400ff0877ac */ /* 0x000ea20008000c00 */
[----:B------:R-:W-:Y:S01]  /*2a30*/  IADD3.X R73, PT, PT, R73, UR13, RZ, P1, !PT ;  /* 0x0000000d49497c10 */ /* 0x000fe20008ffe4ff */
[----:B-1-3--:R-:W4:Y:S06]  /*2a40*/  LDCU.64 UR12, c[0x0][0x4e0] ;  /* 0x00009c00ff0c77ac */ /* 0x00af2c0008000a00 */
.L_x_6615:
[----:B------:R-:W-:Y:S01]  /*2a50*/  UIADD3 UR29, UPT, UPT, UR29, 0x40, URZ ;  /* 0x000000401d1d7890 */ /* 0x000fe2000fffe0ff */
[----:B------:R-:W-:Y:S01]  /*2a60*/  BSSY.RECONVERGENT B1, `(.L_x_6594) ;  /* 0x00008e8000017945 */ /* 0x000fe20003800200 */
[----:B------:R-:W-:Y:S01]  /*2a70*/  UIADD3 UR19, UPT, UPT, UR19, 0x40, URZ ;  /* 0x0000004013137890 */ /* 0x000fe2000fffe0ff */
[----:B------:R-:W-:Y:S01]  /*2a80*/  IMAD.MOV.U32 R100, RZ, RZ, R94 ;  /* 0x000000ffff647224 */ /* 0x000fe200078e005e */
[----:B------:R-:W-:Y:S01]  /*2a90*/  UIADD3 UR18, UPT, UPT, UR18, -0x1, URZ ;  /* 0xffffffff12127890 */ /* 0x000fe2000fffe0ff */
[----:B------:R-:W-:Y:S01]  /*2aa0*/  VIADD R94, R94, 0xffffffc0 ;  /* 0xffffffc05e5e7836 */ /* 0x000fe20000000000 */
[C---:B------:R-:W-:Y:S02]  /*2ab0*/  ISETP.GE.AND P0, PT, R104.reuse, UR29, PT ;  /* 0x0000001d68007c0c */ /* 0x040fe4000bf06270 */
[C---:B------:R-:W-:Y:S02]  /*2ac0*/  ISETP.GE.AND P5, PT, R93.reuse, UR29, PT ;  /* 0x0000001d5d007c0c */ /* 0x040fe4000bfa6270 */
[----:B------:R-:W-:Y:S02]  /*2ad0*/  ISETP.GE.AND P0, PT, R104, UR19, !P0 ;  /* 0x0000001368007c0c */ /* 0x000fe4000c706270 */
[----:B------:R-:W-:Y:S02]  /*2ae0*/  ISETP.GE.AND P5, PT, R93, UR19, !P5 ;  /* 0x000000135d007c0c */ /* 0x000fe4000efa6270 */
[C---:B------:R-:W-:Y:S02]  /*2af0*/  ISETP.GE.AND P4, PT, R92.reuse, UR29, PT ;  /* 0x0000001d5c007c0c */ /* 0x040fe4000bf86270 */
[C---:B------:R-:W-:Y:S02]  /*2b00*/  ISETP.GE.AND P3, PT, R91.reuse, UR29, PT ;  /* 0x0000001d5b007c0c */ /* 0x040fe4000bf66270 */
[----:B------:R-:W-:Y:S02]  /*2b10*/  ISETP.GE.AND P4, PT, R92, UR19, !P4 ;  /* 0x000000135c007c0c */ /* 0x000fe4000e786270 */
[----:B------:R-:W-:Y:S03]  /*2b20*/  ISETP.GE.AND P3, PT, R91, UR19, !P3 ;  /* 0x000000135b007c0c */ /* 0x000fe6000df66270 */
[----:B------:R-:W3:Y:S02]  /*2b30*/  @P0 LDG.E.128 R28, desc[UR4][R70.64] ;  /* 0x00000004461c0981 */ /* 0x000ee4000c1e1d00 */
[----:B------:R-:W1:Y:S02]  /*2b40*/  @P5 LDC.64 R2, c[0x0][0x4b0] ;  /* 0x00012c00ff025b82 */ /* 0x000e640000000a00 */
[----:B---3--:R3:W-:Y:S01]  /*2b50*/  @P0 STG.E.128 desc[UR4][R66.64], R28 ;  /* 0x0000001c42000986 */ /* 0x0087e2000c101d04 */
[C---:B-1----:R-:W-:Y:S03]  /*2b60*/  @P5 LEA R42, P1, R2.reuse, R70, 0x5 ;  /* 0x00000046022a5211 */ /* 0x042fe600078228ff */
[----:B------:R-:W5:Y:S01]  /*2b70*/  @P0 LDG.E.128 R12, desc[UR4][R70.64+0x80] ;  /* 0x00008004460c0981 */ /* 0x000f62000c1e1d00 */
[----:B------:R-:W-:Y:S02]  /*2b80*/  @P5 LEA.HI.X R43, R2, R71, R3, 0x5, P1 ;  /* 0x00000047022b5211 */ /* 0x000fe400008f2c03 */
[----:B------:R-:W1:Y:S01]  /*2b90*/  @P4 LDC.64 R2, c[0x0][0x4b0] ;  /* 0x00012c00ff024b82 */ /* 0x000e620000000a00 */
[C---:B------:R-:W-:Y:S04]  /*2ba0*/  @P5 LEA R40, P1, R83.reuse, R66, 0x1 ;  /* 0x0000004253285211 */ /* 0x040fe800078208ff */
[----:B------:R-:W-:Y:S02]  /*2bb0*/  @P5 LEA.HI.X R41, R83, R67, R78, 0x1, P1 ;  /* 0x0000004353295211 */ /* 0x000fe400008f0c4e */
        /* <DEDUP_REMOVED lines=15> */
[----:B---3--:R-:W2:Y:S04]  /*2cb0*/  @P5 LDG.E.128 R28, desc[UR4][R42.64+0x80] ;  /* 0x000080042a1c5981 */ /* 0x008ea8000c1e1d00 */
        /* <DEDUP_REMOVED lines=19> */
[----:B------:R-:W3:Y:S04]  /*2df0*/  @P3 LDG.E.128 R4, desc[UR4][R40.64] ;  /* 0x0000000428043981 */ /* 0x000ee8000c1e1d00 */
[----:B---3--:R3:W-:Y:S04]  /*2e00*/  @P3 STG.E.128 desc[UR4][R32.64], R4 ;  /* 0x0000000420003986 */ /* 0x0087e8000c101d04 */
[----:B-1----:R-:W5:Y:S04]  /*2e10*/  @P3 LDG.E.128 R28, desc[UR4][R40.64+0x80] ;  /* 0x00008004281c3981 */ /* 0x002f68000c1e1d00 */
[----:B-----5:R3:W-:Y:S04]  /*2e20*/  @P3 STG.E.128 desc[UR4][R32.64+0x80], R28 ;  /* 0x0000801c20003986 */ /* 0x0207e8000c101d04 */
[----:B------:R-:W5:Y:S04]  /*2e30*/  @P3 LDG.E.128 R12, desc[UR4][R40.64+0x100] ;  /* 0x00010004280c3981 */ /* 0x000f68000c1e1d00 */
[----:B-----5:R3:W-:Y:S04]  /*2e40*/  @P3 STG.E.128 desc[UR4][R32.64+0x100], R12 ;  /* 0x0001000c20003986 */ /* 0x0207e8000c101d04 */
[----:B--2---:R-:W2:Y:S04]  /*2e50*/  @P3 LDG.E.128 R8, desc[UR4][R40.64+0x180] ;  /* 0x0001800428083981 */ /* 0x004ea8000c1e1d00 */
[----:B--2---:R3:W-:Y:S01]  /*2e60*/  @P3 STG.E.128 desc[UR4][R32.64+0x180], R8 ;  /* 0x0001800820003986 */ /* 0x0047e2000c101d04 */
[----:B------:R-:W-:Y:S05]  /*2e70*/  @P1 BRA `(.L_x_6595) ;  /* 0x0000000000d41947 */ /* 0x000fea0003800000 */
[----:B---3--:R-:W2:Y:S01]  /*2e80*/  @P0 LDG.E.128 R28, desc[UR4][R20.64] ;  /* 0x00000004141c0981 */ /* 0x008ea2000c1e1d00 */
[----:B------:R-:W1:Y:S01]  /*2e90*/  @P4 LDC.64 R2, c[0x0][0x4a8] ;  /* 0x00012a00ff024b82 */ /* 0x000e620000000a00 */
[C---:B------:R-:W-:Y:S01]  /*2ea0*/  @P5 LEA R42, P1, R87.reuse, R20, 0x1 ;  /* 0x00000014572a5211 */ /* 0x040fe200078208ff */
[----:B------:R-:W-:Y:S03]  /*2eb0*/  IMAD.MOV.U32 R26, RZ, RZ, RZ ;  /* 0x000000ffff1a7224 */ /* 0x000fe600078e00ff */
[----:B------:R-:W-:Y:S01]  /*2ec0*/  @P5 LEA.HI.X R43, R87, R21, R85, 0x1, P1 ;  /* 0x00000015572b5211 */ /* 0x000fe200008f0c55 */
[----:B--2---:R2:W-:Y:S04]  /*2ed0*/  @P0 STG.E.128 desc[UR4][R68.64], R28 ;  /* 0x0000001c44000986 */ /* 0x0045e8000c101d04 */
[----:B------:R-:W3:Y:S04]  /*2ee0*/  @P0 LDG.E.128 R12, desc[UR4][R20.64+0x80] ;  /* 0x00008004140c0981 */ /* 0x000ee8000c1e1d00 */
[----:B---3--:R3:W-:Y:S04]  /*2ef0*/  @P0 STG.E.128 desc[UR4][R68.64+0x80], R12 ;  /* 0x0000800c44000986 */ /* 0x0087e8000c101d04 */
[----:B------:R-:W5:Y:S04]  /*2f00*/  @P0 LDG.E.128 R8, desc[UR4][R20.64+0x100] ;  /* 0x0001000414080981 */ /* 0x000f68000c1e1d00 */
[----:B-----5:R5:W-:Y:S04]  /*2f10*/  @P0 STG.E.128 desc[UR4][R68.64+0x100], R8 ;  /* 0x0001000844000986 */ /* 0x020be8000c101d04 */
[----:B------:R-:W4:Y:S04]  /*2f20*/  @P0 LDG.E.128 R4, desc[UR4][R20.64+0x180] ;  /* 0x0001800414040981 */ /* 0x000f28000c1e1d00 */
[----:B----4-:R4:W-:Y:S01]  /*2f30*/  @P0 STG.E.128 desc[UR4][R68.64+0x180], R4 ;  /* 0x0001800444000986 */ /* 0x0109e2000c101d04 */
[C---:B------:R-:W-:Y:S03]  /*2f40*/  @P5 LEA R40, P0, R61.reuse, R68, 0x1 ;  /* 0x000000443d285211 */ /* 0x040fe600078008ff */
[----:B------:R-:W2:Y:S01]  /*2f50*/  @P5 LDG.E.128 R32, desc[UR4][R42.64] ;  /* 0x000000042a205981 */ /* 0x000ea2000c1e1d00 */
[----:B------:R-:W-:Y:S02]  /*2f60*/  @P5 LEA.HI.X R41, R61, R69, R60, 0x1, P0 ;  /* 0x000000453d295211 */ /* 0x000fe400000f0c3c */
[C---:B-1----:R-:W-:Y:S04]  /*2f70*/  @P4 LEA R36, P0, R2.reuse, R20, 0x6 ;  /* 0x0000001402244211 */ /* 0x042fe800078030ff */
[----:B------:R-:W-:Y:S02]  /*2f80*/  @P4 LEA.HI.X R37, R2, R21, R3, 0x6, P0 ;  /* 0x0000001502254211 */ /* 0x000fe400000f3403 */
[----:B------:R-:W1:Y:S02]  /*2f90*/  @P4 LDC.64 R2, c[0x0][0x3b8] ;  /* 0x0000ee00ff024b82 */ /* 0x000e640000000a00 */
[C---:B-1----:R-:W-:Y:S04]  /*2fa0*/  @P4 LEA R38, P0, R2.reuse, R68, 0x6 ;  /* 0x0000004402264211 */ /* 0x042fe800078030ff */
[----:B------:R-:W-:Y:S01]  /*2fb0*/  @P4 LEA.HI.X R39, R2, R69, R3, 0x6, P0 ;  /* 0x0000004502274211 */ /* 0x000fe200000f3403 */
[----:B--2---:R1:W-:Y:S04]  /*2fc0*/  @P5 STG.E.128 desc[UR4][R40.64], R32 ;  /* 0x0000002028005986 */ /* 0x0043e8000c101d04 */
[----:B------:R-:W2:Y:S04]  /*2fd0*/  @P5 LDG.E.128 R28, desc[UR4][R42.64+0x80] ;  /* 0x000080042a1c5981 */ /* 0x000ea8000c1e1d00 */
[----:B--2---:R2:W-:Y:S04]  /*2fe0*/  @P5 STG.E.128 desc[UR4][R40.64+0x80], R28 ;  /* 0x0000801c28005986 */ /* 0x0045e8000c101d04 */
[----:B---3--:R-:W3:Y:S04]  /*2ff0*/  @P5 LDG.E.128 R12, desc[UR4][R42.64+0x100] ;  /* 0x000100042a0c5981 */ /* 0x008ee8000c1e1d00 */
[----:B---3--:R3:W-:Y:S04]  /*3000*/  @P5 STG.E.128 desc[UR4][R40.64+0x100], R12 ;  /* 0x0001000c28005986 */ /* 0x0087e8000c101d04 */
[----:B-----5:R-:W5:Y:S04]  /*3010*/  @P5 LDG.E.128 R8, desc[UR4][R42.64+0x180] ;  /* 0x000180042a085981 */ /* 0x020f68000c1e1d00 */
[----:B-----5:R1:W-:Y:S04]  /*3020*/  @P5 STG.E.128 desc[UR4][R40.64+0x180], R8 ;  /* 0x0001800828005986 */ /* 0x0203e8000c101d04 */
[----:B----4-:R-:W4:Y:S04]  /*3030*/  @P4 LDG.E.128 R4, desc[UR4][R36.64] ;  /* 0x0000000424044981 */ /* 0x010f28000c1e1d00 */
[----:B----4-:R4:W-:Y:S04]  /*3040*/  @P4 STG.E.128 desc[UR4][R38.64], R4 ;  /* 0x0000000426004986 */ /* 0x0109e8000c101d04 */
[----:B-1----:R-:W5:Y:S04]  /*3050*/  @P4 LDG.E.128 R32, desc[UR4][R36.64+0x80] ;  /* 0x0000800424204981 */ /* 0x002f68000c1e1d00 */
[----:B-----5:R4:W-:Y:S04]  /*3060*/  @P4 STG.E.128 desc[UR4][R38.64+0x80], R32 ;  /* 0x0000802026004986 */ /* 0x0209e8000c101d04 */
[----:B--2---:R-:W2:Y:S04]  /*3070*/  @P4 LDG.E.128 R28, desc[UR4][R36.64+0x100] ;  /* 0x00010004241c4981 */ /* 0x004ea8000c1e1d00 */
[----:B--2---:R4:W-:Y:S04]  /*3080*/  @P4 STG.E.128 desc[UR4][R38.64+0x100], R28 ;  /* 0x0001001c26004986 */ /* 0x0049e8000c101d04 */
[----:B---3--:R-:W2:Y:S04]  /*3090*/  @P4 LDG.E.128 R12, desc[UR4][R36.64+0x180] ;  /* 0x00018004240c4981 */ /* 0x008ea8000c1e1d00 */
        /* <DEDUP_REMOVED lines=19> */
.L_x_6595:
[----:B------:R-:W-:Y:S05]  /*31d0*/  BRA.U !UP1, `(.L_x_6597) ;  /* 0x0000003109147547 */ /* 0x000fea000b800000 */
[C---:B------:R-:W-:Y:S01]  /*31e0*/  SHF.L.U64.HI R3, R95.reuse, 0x1, R84 ;  /* 0x000000015f037819 */ /* 0x040fe20000010254 */
[----:B---3--:R-:W-:Y:S01]  /*31f0*/  IMAD.SHL.U32 R5, R95, 0x2, RZ ;  /* 0x000000025f057824 */ /* 0x008fe200078e00ff */
        /* <DEDUP_REMOVED lines=10> */
[----:B------:R-:W3:Y:S06]  /*32a0*/  @!P0 LDG.E.64 R48, desc[UR4][R52.64] ;  /* 0x0000000434308981 */ /* 0x000eec000c1e1b00 */
[----:B------:R-:W5:Y:S01]  /*32b0*/  @!P0 LDG.E.64 R30, desc[UR4][R24.64] ;  /* 0x00000004181e8981 */ /* 0x000f62000c1e1b00 */
[C---:B--2---:R-:W-:Y:S01]  /*32c0*/  @!P0 LOP3.LUT R33, R36.reuse, 0xffff0000, RZ, 0xc0, !PT ;  /* 0xffff000024218812 */ /* 0x044fe200078ec0ff */
[----:B------:R-:W-:Y:S01]  /*32d0*/  @!P0 IMAD.U32 R46, R39, 0x10000, RZ ;  /* 0x00010000272e8824 */ /* 0x000fe200078e00ff */
[----:B------:R-:W-:Y:S01]  /*32e0*/  @!P0 LOP3.LUT R35, R37, 0xffff0000, RZ, 0xc0, !PT ;  /* 0xffff000025238812 */ /* 0x000fe200078ec0ff */
[----:B------:R-:W-:Y:S01]  /*32f0*/  @!P0 IMAD.U32 R45, R36, 0x10000, RZ ;  /* 0x00010000242d8824 */ /* 0x000fe200078e00ff */
[C---:B------:R-:W-:Y:S02]  /*3300*/  @!P0 LOP3.LUT R34, R38.reuse, 0xffff0000, RZ, 0xc0, !PT ;  /* 0xffff000026228812 */ /* 0x040fe400078ec0ff */
[----:B------:R-:W-:Y:S02]  /*3310*/  @!P0 SHF.L.U32 R44, R38, 0x10, RZ ;  /* 0x00000010262c8819 */ /* 0x000fe400000006ff */
[C---:B---3--:R-:W-:Y:S02]  /*3320*/  @!P0 SHF.L.U32 R43, R48.reuse, 0x10, RZ ;  /* 0x00000010302b8819 */ /* 0x048fe400000006ff */
        /* <DEDUP_REMOVED lines=36> */
[----:B------:R-:W5:Y:S06]  /*3570*/  @!P1 LDG.E.64 R46, desc[UR4][R52.64+0x40] ;  /* 0x00004004342e9981 */ /* 0x000f6c000c1e1b00 */
[----:B------:R-:W4:Y:S01]  /*3580*/  LDG.E.128 R32, desc[UR4][R20.64+0x80] ;  /* 0x0000800414207981 */ /* 0x000f22000c1e1d00 */
        /* <DEDUP_REMOVED lines=8> */
[C---:B----4-:R-:W-:Y:S02]  /*3610*/  @!P1 LOP3.LUT R41, R32.reuse, 0xffff0000, RZ, 0xc0, !PT ;  /* 0xffff000020299812 */ /* 0x050fe400078ec0ff */
        /* <DEDUP_REMOVED lines=121> */
.L_x_6599:
[----:B----4-:R-:W-:Y:S05]  /*3db0*/  BSYNC.RECONVERGENT B0 ;  /* 0x0000000000007941 */ /* 0x010fea0003800200 */
.L_x_6598:
[----:B------:R-:W-:Y:S04]  /*3dc0*/  BSSY.RECONVERGENT B0, `(.L_x_6600) ;  /* 0x00000ba000007945 */ /* 0x000fe80003800200 */
[----:B------:R-:W-:Y:S05]  /*3dd0*/  @!P5 BRA `(.L_x_6601) ;  /* 0x0000000800e0d947 */ /* 0x000fea0003800000 */
[----:B------:R-:W-:Y:S02]  /*3de0*/  ISETP.GE.AND P0, PT, R22, R26, PT ;  /* 0x0000001a1600720c */ /* 0x000fe40003f06270 */
[----:B------:R-:W-:Y:S02]  /*3df0*/  LEA R56, P1, R87, R20, 0x1 ;  /* 0x0000001457387211 */ /* 0x000fe400078208ff */
[----:B------:R-:W-:Y:S02]  /*3e00*/  LEA R50, P2, R61, R68, 0x1 ;  /* 0x000000443d327211 */ /* 0x000fe400078408ff */
        /* <DEDUP_REMOVED lines=181> */
.L_x_6601:
[----:B------:R-:W-:Y:S05]  /*4960*/  BSYNC.RECONVERGENT B0 ;  /* 0x0000000000007941 */ /* 0x000fea0003800200 */
.L_x_6600:
        /* <DEDUP_REMOVED lines=192> */
.L_x_6603:
[----:B------:R-:W-:Y:S05]  /*5570*/  BSYNC.RECONVERGENT B0 ;  /* 0x0000000000007941 */ /* 0x000fea0003800200 */
.L_x_6602:
        /* <DEDUP_REMOVED lines=195> */
.L_x_6605:
[----:B------:R-:W-:Y:S05]  /*61b0*/  BSYNC.RECONVERGENT B0 ;  /* 0x0000000000007941 */ /* 0x000fea0003800200 */
.L_x_6604:
[----:B------:R-:W2:Y:S01]  /*61c0*/  LDC R26, c[0x0][0x450] ;  /* 0x00011400ff1a7b82 */ /* 0x000ea20000000800 */
[----:B-1----:R-:W-:Y:S05]  /*61d0*/  IMAD.U32 R3, R108, -0x20, RZ ;  /* 0xffffffe06c037824 */ /* 0x002fea00078e00ff */
[C---:B------:R-:W-:Y:S02]  /*61e0*/  LEA R24, P1, R3.reuse, R24, 0x1 ;  /* 0x0000001803187211 */ /* 0x040fe400078208ff */
[C---:B------:R-:W-:Y:S02]  /*61f0*/  LEA R52, P0, R3.reuse, R52, 0x1 ;  /* 0x0000003403347211 */ /* 0x040fe400078008ff */
[C---:B------:R-:W-:Y:S02]  /*6200*/  LEA.HI.X.SX32 R25, R3.reuse, R25, 0x1, P1 ;  /* 0x0000001903197211 */ /* 0x040fe400008f0eff */
[----:B------:R-:W-:Y:S01]  /*6210*/  LEA.HI.X.SX32 R53, R3, R53, 0x1, P0 ;  /* 0x0000003503357211 */ /* 0x000fe200000f0eff */
[----:B------:R-:W-:Y:S05]  /*6220*/  BRA `(.L_x_6596) ;  /* 0x0000005400ac7947 */ /* 0x000fea0003800000 */
.L_x_6597:
[----:B---3--:R-:W-:Y:S01]  /*6230*/  LEA.HI R10, R26, R26, RZ, 0x1 ;  /* 0x0000001a1a0a7211 */ /* 0x008fe200078f08ff */
        /* <DEDUP_REMOVED lines=23> */
[----:B------:R-:W5:Y:S08]  /*63b0*/  @!P0 LDG.E.128 R40, desc[UR4][R40.64] ;  /* 0x0000000428288981 */ /* 0x000f70000c1e1d00 */
[----:B------:R-:W4:Y:S01]  /*63c0*/  @!P0 LDG.E.128 R32, desc[UR4][R30.64] ;  /* 0x000000041e208981 */ /* 0x000f22000c1e1d00 */
[C---:B---3--:R-:W-:Y:S01]  /*63d0*/  @!P0 LOP3.LUT R2, R12.reuse, 0xffff0000, RZ, 0xc0, !PT ;  /* 0xffff00000c028812 */ /* 0x048fe200078ec0ff */
        /* <DEDUP_REMOVED lines=20> */
[----:B----4-:R-:W-:Y:S01]  /*6520*/  @!P0 LOP3.LUT R28, R32, 0xffff0000, RZ, 0xc0, !PT ;  /* 0xffff0000201c8812 */ /* 0x010fe200078ec0ff */
        /* <DEDUP_REMOVED lines=295> */
.L_x_6607:
[----:B----4-:R-:W-:Y:S05]  /*77a0*/  BSYNC.RECONVERGENT B0 ;  /* 0x0000000000007941 */ /* 0x010fea0003800200 */
.L_x_6606:
[----:B------:R-:W-:Y:S04]  /*77b0*/  BSSY.RECONVERGENT B0, `(.L_x_6608) ;  /* 0x0000156000007945 */ /* 0x000fe80003800200 */
[----:B------:R-:W-:Y:S05]  /*77c0*/  @!P5 BRA `(.L_x_6609) ;  /* 0x000000140050d947 */ /* 0x000fea0003800000 */
[C---:B------:R-:W-:Y:S02]  /*77d0*/  ISETP.GE.AND P0, PT, R22.reuse, R26, PT ;  /* 0x0000001a1600720c */ /* 0x040fe40003f06270 */
[----:B------:R-:W-:Y:S02]  /*77e0*/  LEA R12, P2, R87, R20, 0x1 ;  /* 0x00000014570c7211 */ /* 0x000fe400078408ff */
[----:B------:R-:W-:Y:S02]  /*77f0*/  LEA R44, P5, R61, R68, 0x1 ;  /* 0x000000443d2c7211 */ /* 0x000fe400078a08ff */
[----:B------:R-:W-:Y:S02]  /*7800*/  LEA.HI.X R13, R87, R21, R85, 0x1, P2 ;  /* 0x00000015570d7211 */ /* 0x000fe400010f0c55 */
[----:B------:R-:W-:Y:S03]  /*7810*/  LEA.HI.X R45, R61, R69, R60, 0x1, P5 ;  /* 0x000000453d2d7211 */ /* 0x000fe600028f0c3c */
        /* <DEDUP_REMOVED lines=13> */
[----:B------:R-:W-:Y:S04]  /*78f0*/  @!P0 IADD3 R28, P1, PT, R3, R74, RZ ;  /* 0x0000004a031c8210 */ /* 0x000fe80007f3e0ff */
[----:B------:R-:W4:Y:S01]  /*7900*/  @!P0 LDG.E.128 R40, desc[UR4][R40.64] ;  /* 0x0000000428288981 */ /* 0x000f22000c1e1d00 */
[----:B------:R-:W-:Y:S01]  /*7910*/  @!P0 IMAD.X R29, R0, 0x1, R75, P1 ;  /* 0x00000001001d8824 */ /* 0x000fe200008e064b */
[----:B------:R-:W-:Y:S06]  /*7920*/  ISETP.GE.U32.OR P1, PT, R22, R9, P0 ;  /* 0x000000091600720c */ /* 0x000fec0000726470 */
[----:B------:R5:W3:Y:S01]  /*7930*/  @!P0 LDG.E.128 R32, desc[UR4][R28.64] ;  /* 0x000000041c208981 */ /* 0x000ae2000c1e1d00 */
[C---:B--2---:R-:W-:Y:S01]  /*7940*/  @!P0 LOP3.LUT R14, R7.reuse, 0xffff0000, RZ, 0xc0, !PT ;  /* 0xffff0000070e8812 */ /* 0x044fe200078ec0ff */
[----:B------:R-:W-:Y:S01]  /*7950*/  @!P0 IMAD.U32 R8, R7, 0x10000, RZ ;  /* 0x0001000007088824 */ /* 0x000fe200078e00ff */
[C---:B------:R-:W-:Y:S01]  /*7960*/  @!P0 LOP3.LUT R2, R4.reuse, 0xffff0000, RZ, 0xc0, !PT ;  /* 0xffff000004028812 */ /* 0x040fe200078ec0ff */
[----:B------:R-:W-:Y:S01]  /*7970*/  @!P0 IMAD.U32 R0, R4, 0x10000, RZ ;  /* 0x0001000004008824 */ /* 0x000fe200078e00ff */
[C---:B------:R-:W-:Y:S02]  /*7980*/  @!P0 SHF.L.U32 R3, R5.reuse, 0x10, RZ ;  /* 0x0000001005038819 */ /* 0x040fe400000006ff */
[----:B------:R-:W-:Y:S01]  /*7990*/  @!P0 LOP3.LUT R4, R5, 0xffff0000, RZ, 0xc0, !PT ;  /* 0xffff000005048812 */ /* 0x000fe200078ec0ff */
[C---:B------:R-:W-:Y:S01]  /*79a0*/  @!P0 IMAD.U32 R5, R6.reuse, 0x10000, RZ ;  /* 0x0001000006058824 */ /* 0x040fe200078e00ff */
[----:B------:R-:W-:Y:S01]  /*79b0*/  @!P0 LOP3.LUT R6, R6, 0xffff0000, RZ, 0xc0, !PT ;  /* 0xffff000006068812 */ /* 0x000fe200078ec0ff */
[C---:B----4-:R-:W-:Y:S01]  /*79c0*/  @!P0 IMAD.U32 R16, R42.reuse, 0x10000, RZ ;  /* 0x000100002a108824 */ /* 0x050fe200078e00ff */
[----:B------:R-:W-:Y:S01]  /*79d0*/  @!P0 SHF.L.U32 R7, R43, 0x10, RZ ;  /* 0x000000102b078819 */ /* 0x000fe200000006ff */
[----:B-----5:R-:W-:Y:S01]  /*79e0*/  @!P0 IMAD.U32 R28, R41, 0x10000, RZ ;  /* 0x00010000291c8824 */ /* 0x020fe200078e00ff */
        /* <DEDUP_REMOVED lines=10> */
[----:B---3--:R-:W-:Y:S01]  /*7a90*/  @!P0 LOP3.LUT R30, R33, 0xffff0000, RZ, 0xc0, !PT ;  /* 0xffff0000211e8812 */ /* 0x008fe200078ec0ff */
        /* <DEDUP_REMOVED lines=8> */
[----:B------:R-:W-:Y:S01]  /*7b20*/  @!P0 LOP3.LUT R15, R36, 0xffff0000, RZ, 0xc0, !PT ;  /* 0xffff0000240f8812 */ /* 0x000fe200078ec0ff */
        /* <DEDUP_REMOVED lines=49> */
[----:B------:R-:W3:Y:S08]  /*7e40*/  @!P1 LDG.E.128 R4, desc[UR4][R6.64+0x80] ;  /* 0x0000800406049981 */ /* 0x000ef0000c1e1d00 */
        /* <DEDUP_REMOVED lines=26> */
[----:B--2---:R-:W-:Y:S01]  /*7ff0*/  @!P1 LOP3.LUT R30, R43, 0xffff0000, RZ, 0xc0, !PT ;  /* 0xffff00002b1e9812 */ /* 0x004fe200078ec0ff */
[----:B------:R-:W-:Y:S01]  /*8000*/  @!P1 FMUL.FTZ R8, R14, R11 ;  /* 0x0000000b0e089220 */ /* 0x000fe20000410000 */
[----:B------:R-:W-:Y:S02]  /*8010*/  @!P1 IMAD.U32 R14, R40, 0x10000, RZ ;  /* 0x00010000280e9824 */ /* 0x000fe400078e00ff */
[----:B------:R-:W-:Y:S01]  /*8020*/  @!P0 FADD.FTZ R29, -R29, -RZ ;  /* 0x800000ff1d1d8221 */ /* 0x000fe20000010100 */
[----:B------:R-:W-:Y:S01]  /*8030*/  @!P1 FMUL.FTZ R0, R0, R31 ;  /* 0x0000001f00009220 */ /* 0x000fe20000410000 */
[----:B-----5:R-:W-:Y:S02]  /*8040*/  @!P1 IMAD.U32 R11, R32, 0x10000, RZ ;  /* 0x00010000200b9824 */ /* 0x020fe400078e00ff */
        /* <DEDUP_REMOVED lines=88> */
[----:B-----5:R-:W-:Y:S01]  /*85d0*/  @!P0 LOP3.LUT R15, R36, 0xffff0000, RZ, 0xc0, !PT ;  /* 0xffff0000240f8812 */ /* 0x020fe200078ec0ff */
        /* <DEDUP_REMOVED lines=115> */
.L_x_6609:
[----:B------:R-:W-:Y:S05]  /*8d10*/  BSYNC.RECONVERGENT B0 ;  /* 0x0000000000007941 */ /* 0x000fea0003800200 */
.L_x_6608:
        /* <DEDUP_REMOVED lines=93> */
[C---:B--2---:R-:W-:Y:S01]  /*92f0*/  LEA R44, P4, R32.reuse, R68, 0x6 ;  /* 0x00000044202c7211 */ /* 0x044fe200078830ff */
        /* <DEDUP_REMOVED lines=11> */
[----:B------:R-:W3:Y:S01]  /*93b0*/  LDG.E.128 R32, desc[UR4][R12.64+0x80] ;  /* 0x000080040c207981 */ /* 0x000ee2000c1e1d00 */
[----:B------:R-:W-:Y:S05]  /*93c0*/  @!P1 IADD3 R28, P0, PT, R29, R74, RZ ;  /* 0x0000004a1d1c9210 */ /* 0x000fea0007f1e0ff */
[----:B------:R-:W-:Y:S01]  /*93d0*/  @!P1 IMAD.X R29, R0, 0x1, R75, P0 ;  /* 0x00000001001d9824 */ /* 0x000fe200000e064b */
[----:B------:R-:W-:Y:S01]  /*93e0*/  ISETP.GE.U32.OR P0, PT, R19, R9, P1 ;  /* 0x000000091300720c */ /* 0x000fe20000f06470 */
[----:B------:R-:W4:Y:S08]  /*93f0*/  @!P1 LDG.E.128 R4, desc[UR4][R6.64+0x80] ;  /* 0x0000800406049981 */ /* 0x000f30000c1e1d00 */
[----:B------:R-:W5:Y:S08]  /*9400*/  @!P1 LDG.E.128 R108, desc[UR4][R108.64+0x80] ;  /* 0x000080046c6c9981 */ /* 0x000f70000c1e1d00 */
[----:B------:R1:W2:Y:S01]  /*9410*/  @!P1 LDG.E.128 R40, desc[UR4][R28.64+0x80] ;  /* 0x000080041c289981 */ /* 0x0002a2000c1e1d00 */
[C---:B----4-:R-:W-:Y:S01]  /*9420*/  @!P1 LOP3.LUT R14, R7.reuse, 0xffff0000, RZ, 0xc0, !PT ;  /* 0xffff0000070e9812 */ /* 0x050fe200078ec0ff */
[----:B------:R-:W-:Y:S01]  /*9430*/  @!P1 IMAD.U32 R8, R7, 0x10000, RZ ;  /* 0x0001000007089824 */ /* 0x000fe200078e00ff */
[C---:B------:R-:W-:Y:S01]  /*9440*/  @!P1 LOP3.LUT R2, R4.reuse, 0xffff0000, RZ, 0xc0, !PT ;  /* 0xffff000004029812 */ /* 0x040fe200078ec0ff */
[----:B------:R-:W-:Y:S01]  /*9450*/  @!P1 IMAD.U32 R0, R4, 0x10000, RZ ;  /* 0x0001000004009824 */ /* 0x000fe200078e00ff */
[C---:B------:R-:W-:Y:S02]  /*9460*/  @!P1 SHF.L.U32 R3, R5.reuse, 0x10, RZ ;  /* 0x0000001005039819 */ /* 0x040fe400000006ff */
[----:B------:R-:W-:Y:S01]  /*9470*/  @!P1 LOP3.LUT R4, R5, 0xffff0000, RZ, 0xc0, !PT ;  /* 0xffff000005049812 */ /* 0x000fe200078ec0ff */
[----:B------:R-:W-:Y:S01]  /*9480*/  @!P1 IMAD.U32 R5, R6, 0x10000, RZ ;  /* 0x0001000006059824 */ /* 0x000fe200078e00ff */
[C---:B-----5:R-:W-:Y:S01]  /*9490*/  @!P1 SHF.L.U32 R7, R111.reuse, 0x10, RZ ;  /* 0x000000106f079819 */ /* 0x060fe200000006ff */
        /* <DEDUP_REMOVED lines=20> */
[----:B---3--:R-:W-:Y:S02]  /*95e0*/  @!P1 IMAD.U32 R11, R32, 0x10000, RZ ;  /* 0x00010000200b9824 */ /* 0x008fe400078e00ff */
        /* <DEDUP_REMOVED lines=204> */
.L_x_6611:
[----:B------:R-:W-:Y:S05]  /*a2b0*/  BSYNC.RECONVERGENT B0 ;  /* 0x0000000000007941 */ /* 0x000fea0003800200 */
.L_x_6610:
        /* <DEDUP_REMOVED lines=347> */
.L_x_6613:
[----:B------:R-:W-:Y:S05]  /*b870*/  BSYNC.RECONVERGENT B0 ;  /* 0x0000000000007941 */ /* 0x000fea0003800200 */
.L_x_6612:
[----:B------:R-:W2:Y:S01]  /*b880*/  LDC R26, c[0x0][0x450] ;  /* 0x00011400ff1a7b82 */ /* 0x000ea20000000800 */
[----:B-1----:R-:W-:Y:S05]  /*b890*/  IMAD.U32 R3, R48, -0x20, RZ ;  /* 0xffffffe030037824 */ /* 0x002fea00078e00ff */
[C---:B------:R-:W-:Y:S02]  /*b8a0*/  LEA R74, P1, R3.reuse, R74, 0x1 ;  /* 0x0000004a034a7211 */ /* 0x040fe400078208ff */
[C---:B------:R-:W-:Y:S02]  /*b8b0*/  LEA R72, P0, R3.reuse, R72, 0x1 ;  /* 0x0000004803487211 */ /* 0x040fe400078008ff */
[C---:B------:R-:W-:Y:S02]  /*b8c0*/  LEA.HI.X.SX32 R75, R3.reuse, R75, 0x1, P1 ;  /* 0x0000004b034b7211 */ /* 0x040fe400008f0eff */
[----:B------:R-:W-:Y:S09]  /*b8d0*/  LEA.HI.X.SX32 R73, R3, R73, 0x1, P0 ;  /* 0x0000004903497211 */ /* 0x000ff200000f0eff */
.L_x_6596:
[----:B------:R-:W-:Y:S05]  /*b8e0*/  BSYNC.RECONVERGENT B1 ;  /* 0x0000000000017941 */ /* 0x000fea0003800200 */
.L_x_6594:
        /* <DEDUP_REMOVED lines=89> */
.L_x_6614:
[----:B------:R-:W-:Y:S01]  /*be80*/  UISETP.GT.AND UP0, UPT, UR18, UR6, UPT ;  /* 0x000000061200728c */ /* 0x000fe2000bf04270 */
[----:B------:R-:W-:Y:S02]  /*be90*/  IADD3 R70, P1, PT, R70, R77, RZ ;  /* 0x0000004d46467210 */ /* 0x000fe40007f3e0ff */
[----:B------:R-:W-:Y:S03]  /*bea0*/  IADD3 R20, P0, PT, R20, R81, RZ ;  /* 0x0000005114147210 */ /* 0x000fe60007f1e0ff */
[----:B------:R-:W-:Y:S02]  /*beb0*/  IMAD.X R71, R71, 0x1, R76, P1 ;  /* 0x0000000147477824 */ /* 0x000fe400008e064c */
[----:B------:R-:W-:Y:S01]  /*bec0*/  IMAD.X R21, R21, 0x1, R79, P0 ;  /* 0x0000000115157824 */ /* 0x000fe200000e064f */
[----:B------:R-:W-:Y:S07]  /*bed0*/  BRA.U UP0, `(.L_x_6615) ;  /* 0xffffff6900dc7547 */ /* 0x000fee000b83ffff */
.L_x_6593:
        /* <DEDUP_REMOVED lines=50> */
.L_x_6619:
[----:B------:R-:W-:Y:S05]  /*c200*/  BSYNC.RECONVERGENT B0 ;  /* 0x0000000000007941 */ /* 0x000fea0003800200 */
.L_x_6618:
        /* <DEDUP_REMOVED lines=12> */
.L_x_6617:
        /* <DEDUP_REMOVED lines=77> */
.L_x_6625:
[----:B------:R-:W-:Y:S05]  /*c7a0*/  BSYNC.RECONVERGENT B0 ;  /* 0x0000000000007941 */ /* 0x000fea0003800200 */
.L_x_6624:
[----:B-----5:R2:W-:Y:S01]  /*c7b0*/  STS.128 [R0], R28 ;  /* 0x0000001c00007388 */ /* 0x0205e20000000c00 */
[----:B------:R-:W-:Y:S01]  /*c7c0*/  LOP3.LUT R4, R22, 0x40, RZ, 0xfc, !PT ;  /* 0x0000004016047812 */ /* 0x000fe200078efcff */
[----:B------:R-:W-:Y:S03]  /*c7d0*/  BSSY.RECONVERGENT B0, `(.L_x_6626) ;  /* 0x0000029000007945 */ /* 0x000fe60003800200 */
[----:B------:R-:W-:-:S13]  /*c7e0*/  ISETP.GE.AND P0, PT, R4, R21, PT ;  /* 0x000000150400720c */ /* 0x000fda0003f06270 */
[----:B------:R-:W-:Y:S05]  /*c7f0*/  @P0 BRA `(.L_x_6627) ;  /* 0x0000000000980947 */ /* 0x000fea0003800000 */
[----:B------:R-:W3:Y:S04]  /*c800*/  LDG.E.64 R4, desc[UR4][R50.64+0x40] ;  /* 0x0000400432047981 */ /* 0x000ee8000c1e1b00 */
[----:B------:R-:W4:Y:S01]  /*c810*/  LDG.E.64 R6, desc[UR4][R40.64+0x40] ;  /* 0x0000400428067981 */ /* 0x000f22000c1e1b00 */
[C---:B------:R-:W-:Y:S01]  /*c820*/  LOP3.LUT R17, R25.reuse, 0xffff0000, RZ, 0xc0, !PT ;  /* 0xffff000019117812 */ /* 0x040fe200078ec0ff */
[----:B--2---:R-:W-:Y:S01]  /*c830*/  IMAD.U32 R29, R26, 0x10000, RZ ;  /* 0x000100001a1d7824 */ /* 0x004fe200078e00ff */
[----:B------:R-:W-:Y:S02]  /*c840*/  SHF.L.U32 R19, R25, 0x10, RZ ;  /* 0x0000001019137819 */ /* 0x000fe400000006ff */
        /* <DEDUP_REMOVED lines=33> */
.L_x_6627:
[----:B------:R-:W-:Y:S05]  /*ca60*/  BSYNC.RECONVERGENT B0 ;  /* 0x0000000000007941 */ /* 0x000fea0003800200 */
.L_x_6626:
[----:B------:R3:W-:Y:S01]  /*ca70*/  STS.128 [R0+0x2000], R24 ;  /* 0x0020001800007388 */ /* 0x0007e20000000c00 */
[----:B------:R-:W-:Y:S01]  /*ca80*/  LOP3.LUT R4, R22, 0x80, RZ, 0xfc, !PT ;  /* 0x0000008016047812 */ /* 0x000fe200078efcff */
[----:B------:R-:W-:Y:S03]  /*ca90*/  BSSY.RECONVERGENT B0, `(.L_x_6628) ;  /* 0x0000029000007945 */ /* 0x000fe60003800200 */
[----:B------:R-:W-:-:S13]  /*caa0*/  ISETP.GE.AND P0, PT, R4, R21, PT ;  /* 0x000000150400720c */ /* 0x000fda0003f06270 */
[----:B------:R-:W-:Y:S05]  /*cab0*/  @P0 BRA `(.L_x_6629) ;  /* 0x0000000000980947 */ /* 0x000fea0003800000 */
[----:B------:R-:W4:Y:S04]  /*cac0*/  LDG.E.64 R4, desc[UR4][R50.64+0x80] ;  /* 0x0000800432047981 */ /* 0x000f28000c1e1b00 */
[----:B------:R-:W5:Y:S01]  /*cad0*/  LDG.E.64 R6, desc[UR4][R40.64+0x80] ;  /* 0x0000800428067981 */ /* 0x000f62000c1e1b00 */
[C---:B------:R-:W-:Y:S01]  /*cae0*/  SHF.L.U32 R17, R13.reuse, 0x10, RZ ;  /* 0x000000100d117819 */ /* 0x040fe200000006ff */
[----:B--2---:R-:W-:Y:S01]  /*caf0*/  IMAD.U32 R28, R14, 0x10000, RZ ;  /* 0x000100000e1c7824 */ /* 0x004fe200078e00ff */
[----:B------:R-:W-:Y:S02]  /*cb00*/  LOP3.LUT R13, R13, 0xffff0000, RZ, 0xc0, !PT ;  /* 0xffff00000d0d7812 */ /* 0x000fe400078ec0ff */
[C---:B------:R-:W-:Y:S02]  /*cb10*/  SHF.L.U32 R19, R12.reuse, 0x10, RZ ;  /* 0x000000100c137819 */ /* 0x040fe400000006ff */
[----:B------:R-:W-:-:S02]  /*cb20*/  LOP3.LUT R29, R12, 0xffff0000, RZ, 0xc0, !PT ;  /* 0xffff00000c1d7812 */ /* 0x000fc400078ec0ff */
[C---:B---3--:R-:W-:Y:S02]  /*cb30*/  LOP3.LUT R25, R15.reuse, 0xffff0000, RZ, 0xc0, !PT ;  /* 0xffff00000f197812 */ /* 0x048fe400078ec0ff */
[----:B------:R-:W-:Y:S02]  /*cb40*/  SHF.L.U32 R27, R15, 0x10, RZ ;  /* 0x000000100f1b7819 */ /* 0x000fe400000006ff */
[----:B------:R-:W-:Y:S02]  /*cb50*/  LOP3.LUT R30, R14, 0xffff0000, RZ, 0xc0, !PT ;  /* 0xffff00000e1e7812 */ /* 0x000fe400078ec0ff */
[----:B----4-:R-:W-:Y:S02]  /*cb60*/  LOP3.LUT R20, R4, 0xffff0000, RZ, 0xc0, !PT ;  /* 0xffff000004147812 */ /* 0x010fe400078ec0ff */
[----:B------:R-:W-:Y:S02]  /*cb70*/  LOP3.LUT R15, R5, 0xffff0000, RZ, 0xc0, !PT ;  /* 0xffff0000050f7812 */ /* 0x000fe400078ec0ff */
[C---:B-----5:R-:W-:Y:S01]  /*cb80*/  LOP3.LUT R26, R6.reuse, 0xffff0000, RZ, 0xc0, !PT ;  /* 0xffff0000061a7812 */ /* 0x060fe200078ec0ff */
[----:B------:R-:W-:Y:S01]  /*cb90*/  FMUL.FTZ R12, R13, R20 ;  /* 0x000000140d0c7220 */ /* 0x000fe20000410000 */
[----:B------:R-:W-:Y:S01]  /*cba0*/  LOP3.LUT R24, R7, 0xffff0000, RZ, 0xc0, !PT ;  /* 0xffff000007187812 */ /* 0x000fe200078ec0ff */
[----:B------:R-:W-:Y:S01]  /*cbb0*/  IMAD.U32 R6, R6, 0x10000, RZ ;  /* 0x0001000006067824 */ /* 0x000fe200078e00ff */
        /* <DEDUP_REMOVED lines=8> */
[C---:B------:R-:W-:Y:S01]  /*cc40*/  FMUL.FTZ R17, R30.reuse, R5 ;  /* 0x000000051e117220 */ /* 0x040fe20000410000 */
[----:B------:R-:W-:Y:S01]  /*cc50*/  FMUL.FTZ R30, R30, R7 ;  /* 0x000000071e1e7220 */ /* 0x000fe20000410000 */
[----:B------:R-:W-:Y:S01]  /*cc60*/  FFMA.FTZ R15, R27, R15, R20 ;  /* 0x0000000f1b0f7223 */ /* 0x000fe20000010014 */
[C---:B------:R-:W-:Y:S01]  /*cc70*/  FMUL.FTZ R20, R29.reuse, R4 ;  /* 0x000000041d147220 */ /* 0x040fe20000410000 */
[----:B------:R-:W-:Y:S01]  /*cc80*/  FMUL.FTZ R29, R29, R6 ;  /* 0x000000061d1d7220 */ /* 0x000fe20000410000 */
[----:B------:R-:W-:Y:S01]  /*cc90*/  FFMA.FTZ R14, R27, R24, -R14 ;  /* 0x000000181b0e7223 */ /* 0x000fe2000001080e */
        /* <DEDUP_REMOVED lines=8> */
.L_x_6629:
[----:B------:R-:W-:Y:S05]  /*cd20*/  BSYNC.RECONVERGENT B0 ;  /* 0x0000000000007941 */ /* 0x000fea0003800200 */
.L_x_6628:
[----:B------:R4:W-:Y:S01]  /*cd30*/  STS.128 [R0+0x4000], R12 ;  /* 0x0040000c00007388 */ /* 0x0009e20000000c00 */
[----:B------:R-:W-:Y:S01]  /*cd40*/  LOP3.LUT R4, R22, 0xc0, RZ, 0xfc, !PT ;  /* 0x000000c016047812 */ /* 0x000fe200078efcff */
[----:B------:R-:W-:Y:S03]  /*cd50*/  BSSY.RECONVERGENT B0, `(.L_x_6630) ;  /* 0x000002a000007945 */ /* 0x000fe60003800200 */
[----:B------:R-:W-:-:S13]  /*cd60*/  ISETP.GE.AND P0, PT, R4, R21, PT ;  /* 0x000000150400720c */ /* 0x000fda0003f06270 */
[----:B------:R-:W-:Y:S05]  /*cd70*/  @P0 BRA `(.L_x_6631) ;  /* 0x00000000009c0947 */ /* 0x000fea0003800000 */
[----:B------:R-:W5:Y:S04]  /*cd80*/  LDG.E.64 R4, desc[UR4][R50.64+0xc0] ;  /* 0x0000c00432047981 */ /* 0x000f68000c1e1b00 */
[----:B------:R-:W2:Y:S01]  /*cd90*/  LDG.E.64 R6, desc[UR4][R40.64+0xc0] ;  /* 0x0000c00428067981 */ /* 0x000ea2000c1e1b00 */
[C---:B----4-:R-:W-:Y:S01]  /*cda0*/  SHF.L.U32 R12, R9.reuse, 0x10, RZ ;  /* 0x00000010090c7819 */ /* 0x050fe200000006ff */
[----:B---3--:R-:W-:Y:S01]  /*cdb0*/  IMAD.U32 R24, R10, 0x10000, RZ ;  /* 0x000100000a187824 */ /* 0x008fe200078e00ff */
[----:B------:R-:W-:Y:S02]  /*cdc0*/  LOP3.LUT R9, R9, 0xffff0000, RZ, 0xc0, !PT ;  /* 0xffff000009097812 */ /* 0x000fe400078ec0ff */
[C---:B------:R-:W-:Y:S02]  /*cdd0*/  SHF.L.U32 R13, R8.reuse, 0x10, RZ ;  /* 0x00000010080d7819 */ /* 0x040fe400000006ff */
[----:B------:R-:W-:-:S02]  /*cde0*/  LOP3.LUT R25, R8, 0xffff0000, RZ, 0xc0, !PT ;  /* 0xffff000008197812 */ /* 0x000fc400078ec0ff */
[C---:B------:R-:W-:Y:S02]  /*cdf0*/  SHF.L.U32 R19, R11.reuse, 0x10, RZ ;  /* 0x000000100b137819 */ /* 0x040fe400000006ff */
[----:B------:R-:W-:Y:S02]  /*ce00*/  LOP3.LUT R17, R11, 0xffff0000, RZ, 0xc0, !PT ;  /* 0xffff00000b117812 */ /* 0x000fe400078ec0ff */
[----:B------:R-:W-:Y:S02]  /*ce10*/  LOP3.LUT R26, R10, 0xffff0000, RZ, 0xc0, !PT ;  /* 0xffff00000a1a7812 */ /* 0x000fe400078ec0ff */
[----:B-----5:R-:W-:Y:S02]  /*ce20*/  LOP3.LUT R14, R4, 0xffff0000, RZ, 0xc0, !PT ;  /* 0xffff0000040e7812 */ /* 0x020fe400078ec0ff */
[C---:B------:R-:W-:Y:S01]  /*ce30*/  LOP3.LUT R8, R5.reuse, 0xffff0000, RZ, 0xc0, !PT ;  /* 0xffff000005087812 */ /* 0x040fe200078ec0ff */
[----:B------:R-:W-:Y:S01]  /*ce40*/  IMAD.U32 R5, R5, 0x10000, RZ ;  /* 0x0001000005057824 */ /* 0x000fe200078e00ff */
[----:B--2---:R-:W-:Y:S01]  /*ce50*/  LOP3.LUT R20, R6, 0xffff0000, RZ, 0xc0, !PT ;  /* 0xffff000006147812 */ /* 0x004fe200078ec0ff */
        /* <DEDUP_REMOVED lines=25> */
.L_x_6631:
[----:B------:R-:W-:Y:S05]  /*cff0*/  BSYNC.RECONVERGENT B0 ;  /* 0x0000000000007941 */ /* 0x000fea0003800200 */
.L_x_6630:
[----:B------:R1:W-:Y:S02]  /*d000*/  STS.128 [R0+0x6000], R8 ;  /* 0x0060000800007388 */ /* 0x0003e40000000c00 */
.L_x_6623:
[----:B------:R-:W-:Y:S05]  /*d010*/  BSYNC.RECONVERGENT B1 ;  /* 0x0000000000017941 */ /* 0x000fea0003800200 */
.L_x_6622:
        /* <DEDUP_REMOVED lines=59> */
[----:B------:R-:W-:-:S02]  /*d3d0*/  F2FP.BF16.F32.PACK_AB R28, R4, R19 ;  /* 0x00000013041c723e */ /* 0x000fc400000010ff */
[----:B------:R-:W-:Y:S02]  /*d3e0*/  F2FP.BF16.F32.PACK_AB R30, R5, R32 ;  /* 0x00000020051e723e */ /* 0x000fe400000010ff */
.L_x_6635:
[----:B------:R-:W-:Y:S05]  /*d3f0*/  BSYNC.RECONVERGENT B0 ;  /* 0x0000000000007941 */ /* 0x000fea0003800200 */
.L_x_6634:
[----:B-----5:R1:W-:Y:S01]  /*d400*/  STS.128 [R0+0x800], R28 ;  /* 0x0008001c00007388 */ /* 0x0203e20000000c00 */
[----:B---3--:R-:W-:Y:S01]  /*d410*/  LOP3.LUT R4, R22, 0x40, RZ, 0xfc, !PT ;  /* 0x0000004016047812 */ /* 0x008fe200078efcff */
[----:B------:R-:W-:Y:S03]  /*d420*/  BSSY.RECONVERGENT B0, `(.L_x_6636) ;  /* 0x0000033000007945 */ /* 0x000fe60003800200 */
[----:B------:R-:W-:-:S13]  /*d430*/  ISETP.GE.AND P0, PT, R4, R21, PT ;  /* 0x000000150400720c */ /* 0x000fda0003f06270 */
[----:B------:R-:W-:Y:S05]  /*d440*/  @P0 BRA `(.L_x_6637) ;  /* 0x0000000000c00947 */ /* 0x000fea0003800000 */
[----:B------:R-:W2:Y:S01]  /*d450*/  LDCU.64 UR10, c[0x0][0x4c8] ;  /* 0x00009900ff0a77ac */ /* 0x000ea20008000a00 */
[C---:B------:R-:W-:Y:S01]  /*d460*/  IADD3 R6, P0, PT, R43.reuse, R16, RZ ;  /* 0x000000102b067210 */ /* 0x040fe20007f1e0ff */
        /* <DEDUP_REMOVED lines=9> */
[----:B------:R-:W3:Y:S01]  /*d500*/  LDG.E.64 R4, desc[UR4][R4.64+0x40] ;  /* 0x0000400404047981 */ /* 0x000ee2000c1e1b00 */
[C---:B------:R-:W-:Y:S01]  /*d510*/  LOP3.LUT R17, R25.reuse, 0xffff0000, RZ, 0xc0, !PT ;  /* 0xffff000019117812 */ /* 0x040fe200078ec0ff */
[----:B------:R-:W-:Y:S01]  /*d520*/  IMAD.U32 R19, R25, 0x10000, RZ ;  /* 0x0001000019137824 */ /* 0x000fe200078e00ff */
[C---:B------:R-:W-:Y:S01]  /*d530*/  SHF.L.U32 R20, R24.reuse, 0x10, RZ ;  /* 0x0000001018147819 */ /* 0x040fe200000006ff */
[C---:B------:R-:W-:Y:S01]  /*d540*/  IMAD.U32 R34, R27.reuse, 0x10000, RZ ;  /* 0x000100001b227824 */ /* 0x040fe200078e00ff */
[----:B-1----:R-:W-:Y:S02]  /*d550*/  LOP3.LUT R31, R24, 0xffff0000, RZ, 0xc0, !PT ;  /* 0xffff0000181f7812 */ /* 0x002fe400078ec0ff */
[----:B------:R-:W-:-:S02]  /*d560*/  LOP3.LUT R32, R27, 0xffff0000, RZ, 0xc0, !PT ;  /* 0xffff00001b207812 */ /* 0x000fc400078ec0ff */
[C---:B------:R-:W-:Y:S02]  /*d570*/  SHF.L.U32 R29, R26.reuse, 0x10, RZ ;  /* 0x000000101a1d7819 */ /* 0x040fe400000006ff */
        /* <DEDUP_REMOVED lines=29> */
.L_x_6637:
[----:B------:R-:W-:Y:S05]  /*d750*/  BSYNC.RECONVERGENT B0 ;  /* 0x0000000000007941 */ /* 0x000fea0003800200 */
.L_x_6636:
[----:B------:R2:W-:Y:S01]  /*d760*/  STS.128 [R0+0x2800], R24 ;  /* 0x0028001800007388 */ /* 0x0005e20000000c00 */
[----:B------:R-:W-:Y:S01]  /*d770*/  LOP3.LUT R4, R22, 0x80, RZ, 0xfc, !PT ;  /* 0x0000008016047812 */ /* 0x000fe200078efcff */
[----:B------:R-:W-:Y:S03]  /*d780*/  BSSY.RECONVERGENT B0, `(.L_x_6638) ;  /* 0x0000033000007945 */ /* 0x000fe60003800200 */
[----:B------:R-:W-:-:S13]  /*d790*/  ISETP.GE.AND P0, PT, R4, R21, PT ;  /* 0x000000150400720c */ /* 0x000fda0003f06270 */
        /* <DEDUP_REMOVED lines=10> */
[----:B------:R-:W-:-:S04]  /*d840*/  IADD3.X R5, PT, PT, R5, UR9, RZ, P0, !PT ;  /* 0x0000000905057c10 */ /* 0x000fc800087fe4ff */
[----:B------:R-:W3:Y:S04]  /*d850*/  LDG.E.64 R6, desc[UR4][R6.64+0x80] ;  /* 0x0000800406067981 */ /* 0x000ee8000c1e1b00 */
[----:B------:R-:W4:Y:S01]  /*d860*/  LDG.E.64 R4, desc[UR4][R4.64+0x80] ;  /* 0x0000800404047981 */ /* 0x000f22000c1e1b00 */
[C---:B------:R-:W-:Y:S01]  /*d870*/  IMAD.U32 R17, R13.reuse, 0x10000, RZ ;  /* 0x000100000d117824 */ /* 0x040fe200078e00ff */
[----:B------:R-:W-:Y:S02]  /*d880*/  LOP3.LUT R13, R13, 0xffff0000, RZ, 0xc0, !PT ;  /* 0xffff00000d0d7812 */ /* 0x000fe400078ec0ff */
[C---:B------:R-:W-:Y:S02]  /*d890*/  SHF.L.U32 R19, R12.reuse, 0x10, RZ ;  /* 0x000000100c137819 */ /* 0x040fe400000006ff */
[----:B-1----:R-:W-:-:S02]  /*d8a0*/  LOP3.LUT R29, R12, 0xffff0000, RZ, 0xc0, !PT ;  /* 0xffff00000c1d7812 */ /* 0x002fc400078ec0ff */
[C---:B--2---:R-:W-:Y:S01]  /*d8b0*/  LOP3.LUT R25, R15.reuse, 0xffff0000, RZ, 0xc0, !PT ;  /* 0xffff00000f197812 */ /* 0x044fe200078ec0ff */
[----:B------:R-:W-:Y:S01]  /*d8c0*/  IMAD.U32 R27, R15, 0x10000, RZ ;  /* 0x000100000f1b7824 */ /* 0x000fe200078e00ff */
[C---:B------:R-:W-:Y:S02]  /*d8d0*/  LOP3.LUT R30, R14.reuse, 0xffff0000, RZ, 0xc0, !PT ;  /* 0xffff00000e1e7812 */ /* 0x040fe400078ec0ff */
[----:B------:R-:W-:Y:S02]  /*d8e0*/  SHF.L.U32 R28, R14, 0x10, RZ ;  /* 0x000000100e1c7819 */ /* 0x000fe400000006ff */
[----:B---3--:R-:W-:Y:S02]  /*d8f0*/  LOP3.LUT R26, R6, 0xffff0000, RZ, 0xc0, !PT ;  /* 0xffff0000061a7812 */ /* 0x008fe400078ec0ff */
[----:B----4-:R-:W-:Y:S02]  /*d900*/  LOP3.LUT R20, R4, 0xffff0000, RZ, 0xc0, !PT ;  /* 0xffff000004147812 */ /* 0x010fe400078ec0ff */
[----:B------:R-:W-:-:S03]  /*d910*/  LOP3.LUT R24, R7, 0xffff0000, RZ, 0xc0, !PT ;  /* 0xffff000007187812 */ /* 0x000fc600078ec0ff */
[C---:B------:R-:W-:Y:S01]  /*d920*/  FMUL.FTZ R12, R13.reuse, R20 ;  /* 0x000000140d0c7220 */ /* 0x040fe20000410000 */
[----:B------:R-:W-:Y:S01]  /*d930*/  FMUL.FTZ R13, R13, R26 ;  /* 0x0000001a0d0d7220 */ /* 0x000fe20000410000 */
[----:B------:R-:W-:Y:S01]  /*d940*/  LOP3.LUT R15, R5, 0xffff0000, RZ, 0xc0, !PT ;  /* 0xffff0000050f7812 */ /* 0x000fe200078ec0ff */
[----:B------:R-:W-:Y:S02]  /*d950*/  IMAD.U32 R4, R4, 0x10000, RZ ;  /* 0x0001000004047824 */ /* 0x000fe400078e00ff */
[----:B------:R-:W-:Y:S01]  /*d960*/  FFMA.FTZ R13, R17, R20, R13 ;  /* 0x00000014110d7223 */ /* 0x000fe2000001000d */
[----:B------:R-:W-:Y:S01]  /*d970*/  FMUL.FTZ R20, R25, R24 ;  /* 0x0000001819147220 */ /* 0x000fe20000410000 */
[----:B------:R-:W-:Y:S01]  /*d980*/  SHF.L.U32 R6, R6, 0x10, RZ ;  /* 0x0000001006067819 */ /* 0x000fe200000006ff */
[----:B------:R-:W-:Y:S01]  /*d990*/  IMAD.U32 R5, R5, 0x10000, RZ ;  /* 0x0001000005057824 */ /* 0x000fe200078e00ff */
[----:B------:R-:W-:Y:S01]  /*d9a0*/  SHF.L.U32 R7, R7, 0x10, RZ ;  /* 0x0000001007077819 */ /* 0x000fe200000006ff */
[-C--:B------:R-:W-:Y:S01]  /*d9b0*/  FMUL.FTZ R14, R25, R15.reuse ;  /* 0x0000000f190e7220 */ /* 0x080fe20000410000 */
[----:B------:R-:W-:Y:S01]  /*d9c0*/  FFMA.FTZ R12, R17, R26, -R12 ;  /* 0x0000001a110c7223 */ /* 0x000fe2000001080c */
[----:B------:R-:W-:Y:S01]  /*d9d0*/  FFMA.FTZ R15, R27, R15, R20 ;  /* 0x0000000f1b0f7223 */ /* 0x000fe20000010014 */
[C---:B------:R-:W-:Y:S01]  /*d9e0*/  FMUL.FTZ R20, R29.reuse, R4 ;  /* 0x000000041d147220 */ /* 0x040fe20000410000 */
[C---:B------:R-:W-:Y:S01]  /*d9f0*/  FMUL.FTZ R17, R30.reuse, R5 ;  /* 0x000000051e117220 */ /* 0x040fe20000410000 */
[----:B------:R-:W-:Y:S01]  /*da00*/  FMUL.FTZ R29, R29, R6 ;  /* 0x000000061d1d7220 */ /* 0x000fe20000410000 */
[-C--:B------:R-:W-:Y:S01]  /*da10*/  FMUL.FTZ R30, R30, R7.reuse ;  /* 0x000000071e1e7220 */ /* 0x080fe20000410000 */
[----:B------:R-:W-:Y:S01]  /*da20*/  FFMA.FTZ R14, R27, R24, -R14 ;  /* 0x000000181b0e7223 */ /* 0x000fe2000001080e */
        /* <DEDUP_REMOVED lines=8> */
.L_x_6639:
[----:B------:R-:W-:Y:S05]  /*dab0*/  BSYNC.RECONVERGENT B0 ;  /* 0x0000000000007941 */ /* 0x000fea0003800200 */
.L_x_6638:
[----:B------:R3:W-:Y:S01]  /*dac0*/  STS.128 [R0+0x4800], R12 ;  /* 0x0048000c00007388 */ /* 0x0007e20000000c00 */
[----:B------:R-:W-:Y:S01]  /*dad0*/  LOP3.LUT R4, R22, 0xc0, RZ, 0xfc, !PT ;  /* 0x000000c016047812 */ /* 0x000fe200078efcff */
[----:B------:R-:W-:Y:S03]  /*dae0*/  BSSY.RECONVERGENT B0, `(.L_x_6640) ;  /* 0x0000034000007945 */ /* 0x000fe60003800200 */
[----:B------:R-:W-:-:S13]  /*daf0*/  ISETP.GE.AND P0, PT, R4, R21, PT ;  /* 0x000000150400720c */ /* 0x000fda0003f06270 */
[----:B------:R-:W-:Y:S05]  /*db00*/  @P0 BRA `(.L_x_6641) ;  /* 0x0000000000c40947 */ /* 0x000fea0003800000 */
[----:B------:R-:W4:Y:S01]  /*db10*/  LDCU.64 UR8, c[0x0][0x4d0] ;  /* 0x00009a00ff0877ac */ /* 0x000f220008000a00 */
[C---:B------:R-:W-:Y:S01]  /*db20*/  IADD3 R4, P0, PT, R43.reuse, R16, RZ ;  /* 0x000000102b047210 */ /* 0x040fe20007f1e0ff */
[----:B------:R-:W5:Y:S03]  /*db30*/  LDCU.64 UR10, c[0x0][0x4c8] ;  /* 0x00009900ff0a77ac */ /* 0x000f660008000a00 */
[----:B------:R-:W-:Y:S01]  /*db40*/  LEA.HI.X.SX32 R43, R43, R18, 0x1, P0 ;  /* 0x000000122b2b7211 */ /* 0x000fe200000f0eff */
[----:B------:R-:W-:-:S03]  /*db50*/  IMAD.SHL.U32 R5, R4, 0x2, RZ ;  /* 0x0000000204057824 */ /* 0x000fc600078e00ff */
[----:B------:R-:W-:Y:S02]  /*db60*/  SHF.L.U64.HI R43, R4, 0x1, R43 ;  /* 0x00000001042b7819 */ /* 0x000fe4000001022b */
[C---:B----4-:R-:W-:Y:S02]  /*db70*/  IADD3 R4, P0, PT, R5.reuse, UR8, RZ ;  /* 0x0000000805047c10 */ /* 0x050fe4000ff1e0ff */
[----:B-----5:R-:W-:Y:S02]  /*db80*/  IADD3 R6, P1, PT, R5, UR10, RZ ;  /* 0x0000000a05067c10 */ /* 0x020fe4000ff3e0ff */
[C---:B------:R-:W-:Y:S02]  /*db90*/  IADD3.X R5, PT, PT, R43.reuse, UR9, RZ, P0, !PT ;  /* 0x000000092b057c10 */ /* 0x040fe400087fe4ff */
[----:B------:R-:W-:-:S04]  /*dba0*/  IADD3.X R7, PT, PT, R43, UR11, RZ, P1, !PT ;  /* 0x0000000b2b077c10 */ /* 0x000fc80008ffe4ff */
[----:B------:R-:W4:Y:S04]  /*dbb0*/  LDG.E.64 R4, desc[UR4][R4.64+0xc0] ;  /* 0x0000c00404047981 */ /* 0x000f28000c1e1b00 */
[----:B------:R-:W5:Y:S01]  /*dbc0*/  LDG.E.64 R6, desc[UR4][R6.64+0xc0] ;  /* 0x0000c00406067981 */ /* 0x000f62000c1e1b00 */
[C---:B---3--:R-:W-:Y:S01]  /*dbd0*/  IMAD.U32 R12, R9.reuse, 0x10000, RZ ;  /* 0x00010000090c7824 */ /* 0x048fe200078e00ff */
[----:B------:R-:W-:Y:S01]  /*dbe0*/  LOP3.LUT R9, R9, 0xffff0000, RZ, 0xc0, !PT ;  /* 0xffff000009097812 */ /* 0x000fe200078ec0ff */
[----:B------:R-:W-:Y:S01]  /*dbf0*/  IMAD.U32 R19, R11, 0x10000, RZ ;  /* 0x000100000b137824 */ /* 0x000fe200078e00ff */
[C---:B------:R-:W-:Y:S02]  /*dc00*/  SHF.L.U32 R13, R8.reuse, 0x10, RZ ;  /* 0x00000010080d7819 */ /* 0x040fe400000006ff */
[----:B--2---:R-:W-:-:S02]  /*dc10*/  LOP3.LUT R25, R8, 0xffff0000, RZ, 0xc0, !PT ;  /* 0xffff000008197812 */ /* 0x004fc400078ec0ff */
[----:B------:R-:W-:Y:S02]  /*dc20*/  LOP3.LUT R17, R11, 0xffff0000, RZ, 0xc0, !PT ;  /* 0xffff00000b117812 */ /* 0x000fe400078ec0ff */
[C---:B------:R-:W-:Y:S02]  /*dc30*/  SHF.L.U32 R24, R10.reuse, 0x10, RZ ;  /* 0x000000100a187819 */ /* 0x040fe400000006ff */
[----:B------:R-:W-:Y:S02]  /*dc40*/  LOP3.LUT R26, R10, 0xffff0000, RZ, 0xc0, !PT ;  /* 0xffff00000a1a7812 */ /* 0x000fe400078ec0ff */
[C---:B----4-:R-:W-:Y:S01]  /*dc50*/  LOP3.LUT R14, R4.reuse, 0xffff0000, RZ, 0xc0, !PT ;  /* 0xffff0000040e7812 */ /* 0x050fe200078ec0ff */
[----:B------:R-:W-:Y:S01]  /*dc60*/  IMAD.U32 R4, R4, 0x10000, RZ ;  /* 0x0001000004047824 */ /* 0x000fe200078e00ff */
        /* <DEDUP_REMOVED lines=27> */
.L_x_6641:
[----:B------:R-:W-:Y:S05]  /*de20*/  BSYNC.RECONVERGENT B0 ;  /* 0x0000000000007941 */ /* 0x000fea0003800200 */
.L_x_6640:
[----:B------:R4:W-:Y:S02]  /*de30*/  STS.128 [R0+0x6800], R8 ;  /* 0x0068000800007388 */ /* 0x0009e40000000c00 */
.L_x_6633:
[----:B------:R-:W-:Y:S05]  /*de40*/  BSYNC.RECONVERGENT B1 ;  /* 0x0000000000017941 */ /* 0x000fea0003800200 */
.L_x_6632:
[----:B------:R-:W-:Y:S01]  /*de50*/  IADD3 R40, PT, PT, R104, 0x20, RZ ;  /* 0x0000002068287810 */ /* 0x000fe20007ffe0ff */
[----:B------:R-:W-:Y:S03]  /*de60*/  BSSY.RECONVERGENT B1, `(.L_x_6642) ;  /* 0x00000e3000017945 */ /* 0x000fe60003800200 */
[----:B------:R-:W-:-:S13]  /*de70*/  ISETP.GE.AND P0, PT, R40, UR14, PT ;  /* 0x0000000e28007c0c */ /* 0x000fda000bf06270 */
[----:B------:R-:W-:Y:S05]  /*de80*/  @P0 BRA `(.L_x_6643) ;  /* 0x0000000c00800947 */ /* 0x000fea0003800000 */
[----:B------:R-:W-:-:S04]  /*de90*/  LEA R4, P0, R2, R44, 0x6 ;  /* 0x0000002c02047211 */ /* 0x000fc800078030ff */
[----:B------:R-:W-:-:S05]  /*dea0*/  LEA.HI.X R5, R2, R45, R3, 0x6, P0 ;  /* 0x0000002d02057211 */ /* 0x000fca00000f3403 */
[----:B--23--:R2:W5:Y:S04]  /*deb0*/  LDG.E.128 R24, desc[UR4][R4.64+0x80] ;  /* 0x0000800404187981 */ /* 0x00c568000c1e1d00 */
        /* <DEDUP_REMOVED lines=31> */
[C---:B---3--:R-:W-:Y:S01]  /*e0b0*/  LOP3.LUT R34, R6.reuse, 0xffff0000, RZ, 0xc0, !PT ;  /* 0xffff000006227812 */ /* 0x048fe200078ec0ff */
        /* <DEDUP_REMOVED lines=10> */
[----:B------:R-:W-:-:S03]  /*e160*/  FMUL.FTZ R19, R41, R5 ;  /* 0x0000000529137220 */ /* 0x000fc60000410000 */
        /* <DEDUP_REMOVED lines=12> */
.L_x_6645:
[----:B------:R-:W-:Y:S05]  /*e230*/  BSYNC.RECONVERGENT B0 ;  /* 0x0000000000007941 */ /* 0x000fea0003800200 */
.L_x_6644:
[----:B-----5:R1:W-:Y:S01]  /*e240*/  STS.128 [R0+0x1000], R28 ;  /* 0x0010001c00007388 */ /* 0x0203e20000000c00 */
[----:B--2---:R-:W-:Y:S01]  /*e250*/  LOP3.LUT R4, R22, 0x40, RZ, 0xfc, !PT ;  /* 0x0000004016047812 */ /* 0x004fe200078efcff */
        /* <DEDUP_REMOVED lines=19> */
[----:B------:R-:W-:Y:S02]  /*e390*/  LOP3.LUT R34, R24, 0xffff0000, RZ, 0xc0, !PT ;  /* 0xffff000018227812 */ /* 0x000fe400078ec0ff */
[----:B-1----:R-:W-:-:S02]  /*e3a0*/  LOP3.LUT R31, R27, 0xffff0000, RZ, 0xc0, !PT ;  /* 0xffff00001b1f7812 */ /* 0x002fc400078ec0ff */
[C---:B------:R-:W-:Y:S02]  /*e3b0*/  SHF.L.U32 R33, R26.reuse, 0x10, RZ ;  /* 0x000000101a217819 */ /* 0x040fe400000006ff */
[----:B------:R-:W-:Y:S02]  /*e3c0*/  LOP3.LUT R26, R26, 0xffff0000, RZ, 0xc0, !PT ;  /* 0xffff00001a1a7812 */ /* 0x000fe400078ec0ff */
[----:B--2---:R-:W-:Y:S02]  /*e3d0*/  LOP3.LUT R30, R6, 0xffff0000, RZ, 0xc0, !PT ;  /* 0xffff0000061e7812 */ /* 0x004fe400078ec0ff */
[----:B---3--:R-:W-:Y:S02]  /*e3e0*/  LOP3.LUT R28, R4, 0xffff0000, RZ, 0xc0, !PT ;  /* 0xffff0000041c7812 */ /* 0x008fe400078ec0ff */
[C---:B------:R-:W-:Y:S01]  /*e3f0*/  LOP3.LUT R24, R5.reuse, 0xffff0000, RZ, 0xc0, !PT ;  /* 0xffff000005187812 */ /* 0x040fe200078ec0ff */
[----:B------:R-:W-:Y:S01]  /*e400*/  IMAD.U32 R5, R5, 0x10000, RZ ;  /* 0x0001000005057824 */ /* 0x000fe200078e00ff */
[----:B------:R-:W-:Y:S01]  /*e410*/  LOP3.LUT R29, R7, 0xffff0000, RZ, 0xc0, !PT ;  /* 0xffff0000071d7812 */ /* 0x000fe200078ec0ff */
[C---:B------:R-:W-:Y:S01]  /*e420*/  FMUL.FTZ R27, R19.reuse, R28 ;  /* 0x0000001c131b7220 */ /* 0x040fe20000410000 */
[----:B------:R-:W-:Y:S01]  /*e430*/  FMUL.FTZ R19, R19, R30 ;  /* 0x0000001e13137220 */ /* 0x000fe20000410000 */
[----:B------:R-:W-:Y:S01]  /*e440*/  SHF.L.U32 R6, R6, 0x10, RZ ;  /* 0x0000001006067819 */ /* 0x000fe200000006ff */
[----:B------:R-:W-:Y:S01]  /*e450*/  IMAD.U32 R4, R4, 0x10000, RZ ;  /* 0x0001000004047824 */ /* 0x000fe200078e00ff */
        /* <DEDUP_REMOVED lines=19> */
.L_x_6647:
[----:B------:R-:W-:Y:S05]  /*e590*/  BSYNC.RECONVERGENT B0 ;  /* 0x0000000000007941 */ /* 0x000fea0003800200 */
.L_x_6646:
        /* <DEDUP_REMOVED lines=18> */
[----:B------:R-:W-:Y:S01]  /*e6c0*/  LOP3.LUT R13, R13, 0xffff0000, RZ, 0xc0, !PT ;  /* 0xffff00000d0d7812 */ /* 0x000fe200078ec0ff */
[----:B-1----:R-:W-:Y:S01]  /*e6d0*/  IMAD.U32 R30, R15, 0x10000, RZ ;  /* 0x000100000f1e7824 */ /* 0x002fe200078e00ff */
[C---:B------:R-:W-:Y:S02]  /*e6e0*/  SHF.L.U32 R20, R12.reuse, 0x10, RZ ;  /* 0x000000100c147819 */ /* 0x040fe400000006ff */
[----:B------:R-:W-:-:S02]  /*e6f0*/  LOP3.LUT R29, R12, 0xffff0000, RZ, 0xc0, !PT ;  /* 0xffff00000c1d7812 */ /* 0x000fc400078ec0ff */
[----:B------:R-:W-:Y:S02]  /*e700*/  LOP3.LUT R28, R15, 0xffff0000, RZ, 0xc0, !PT ;  /* 0xffff00000f1c7812 */ /* 0x000fe400078ec0ff */
[C---:B--2---:R-:W-:Y:S02]  /*e710*/  SHF.L.U32 R27, R14.reuse, 0x10, RZ ;  /* 0x000000100e1b7819 */ /* 0x044fe400000006ff */
[----:B------:R-:W-:Y:S02]  /*e720*/  LOP3.LUT R14, R14, 0xffff0000, RZ, 0xc0, !PT ;  /* 0xffff00000e0e7812 */ /* 0x000fe400078ec0ff */
[----:B---3--:R-:W-:Y:S02]  /*e730*/  LOP3.LUT R26, R6, 0xffff0000, RZ, 0xc0, !PT ;  /* 0xffff0000061a7812 */ /* 0x008fe400078ec0ff */
        /* <DEDUP_REMOVED lines=28> */
.L_x_6649:
[----:B------:R-:W-:Y:S05]  /*e900*/  BSYNC.RECONVERGENT B0 ;  /* 0x0000000000007941 */ /* 0x000fea0003800200 */
.L_x_6648:
        /* <DEDUP_REMOVED lines=54> */
.L_x_6651:
[----:B------:R-:W-:Y:S05]  /*ec70*/  BSYNC.RECONVERGENT B0 ;  /* 0x0000000000007941 */ /* 0x000fea0003800200 */
.L_x_6650:
[----:B------:R4:W-:Y:S02]  /*ec80*/  STS.128 [R0+0x7000], R8 ;  /* 0x0070000800007388 */ /* 0x0009e40000000c00 */
.L_x_6643:
[----:B------:R-:W-:Y:S05]  /*ec90*/  BSYNC.RECONVERGENT B1 ;  /* 0x0000000000017941 */ /* 0x000fea0003800200 */
.L_x_6642:
        /* <DEDUP_REMOVED lines=24> */
[----:B------:R-:W-:-:S03]  /*ee20*/  IADD3.X R45, PT, PT, R2, UR9, RZ, P0, !PT ;  /* 0x00000009022d7c10 */ /* 0x000fc600087fe4ff */
[----:B------:R-:W2:Y:S04]  /*ee30*/  LDG.E.64 R4, desc[UR4][R38.64] ;  /* 0x0000000426047981 */ /* 0x000ea8000c1e1b00 */
[----:B------:R-:W3:Y:S01]  /*ee40*/  LDG.E.64 R2, desc[UR4][R44.64] ;  /* 0x000000042c027981 */ /* 0x000ee2000c1e1b00 */
        /* <DEDUP_REMOVED lines=8> */
[C---:B--2---:R-:W-:Y:S02]  /*eed0*/  LOP3.LUT R31, R4.reuse, 0xffff0000, RZ, 0xc0, !PT ;  /* 0xffff0000041f7812 */ /* 0x044fe400078ec0ff */
[----:B------:R-:W-:Y:S02]  /*eee0*/  SHF.L.U32 R4, R4, 0x10, RZ ;  /* 0x0000001004047819 */ /* 0x000fe400000006ff */
[C---:B---3--:R-:W-:Y:S01]  /*eef0*/  LOP3.LUT R28, R2.reuse, 0xffff0000, RZ, 0xc0, !PT ;  /* 0xffff0000021c7812 */ /* 0x048fe200078ec0ff */
[----:B------:R-:W-:Y:S01]  /*ef00*/  IMAD.U32 R2, R2, 0x10000, RZ ;  /* 0x0001000002027824 */ /* 0x000fe200078e00ff */
[----:B------:R-:W-:Y:S01]  /*ef10*/  LOP3.LUT R19, R3, 0xffff0000, RZ, 0xc0, !PT ;  /* 0xffff000003137812 */ /* 0x000fe200078ec0ff */
[C---:B------:R-:W-:Y:S01]  /*ef20*/  FMUL.FTZ R37, R6.reuse, R31 ;  /* 0x0000001f06257220 */ /* 0x040fe20000410000 */
[----:B------:R-:W-:Y:S01]  /*ef30*/  LOP3.LUT R29, R5, 0xffff0000, RZ, 0xc0, !PT ;  /* 0xffff0000051d7812 */ /* 0x000fe200078ec0ff */
[----:B------:R-:W-:Y:S01]  /*ef40*/  FMUL.FTZ R20, R6, R28 ;  /* 0x0000001c06147220 */ /* 0x000fe20000410000 */
[----:B------:R-:W-:Y:S01]  /*ef50*/  IMAD.U32 R3, R3, 0x10000, RZ ;  /* 0x0001000003037824 */ /* 0x000fe200078e00ff */
[----:B------:R-:W-:Y:S01]  /*ef60*/  SHF.L.U32 R5, R5, 0x10, RZ ;  /* 0x0000001005057819 */ /* 0x000fe200000006ff */
[C---:B------:R-:W-:Y:S01]  /*ef70*/  FMUL.FTZ R6, R35.reuse, R2 ;  /* 0x0000000223067220 */ /* 0x040fe20000410000 */
[----:B------:R-:W-:Y:S01]  /*ef80*/  FMUL.FTZ R35, R35, R4 ;  /* 0x0000000423237220 */ /* 0x000fe20000410000 */
[C---:B------:R-:W-:Y:S01]  /*ef90*/  FFMA.FTZ R37, R7.reuse, R28, R37 ;  /* 0x0000001c07257223 */ /* 0x040fe20000010025 */
[----:B------:R-:W-:Y:S01]  /*efa0*/  FMUL.FTZ R28, R30, R3 ;  /* 0x000000031e1c7220 */ /* 0x000fe20000410000 */
[----:B------:R-:W-:Y:S01]  /*efb0*/  FMUL.FTZ R39, R32, R19 ;  /* 0x0000001320277220 */ /* 0x000fe20000410000 */
[----:B------:R-:W-:Y:S01]  /*efc0*/  FFMA.FTZ R20, R7, R31, -R20 ;  /* 0x0000001f07147223 */ /* 0x000fe20000010814 */
[----:B------:R-:W-:Y:S01]  /*efd0*/  FMUL.FTZ R30, R30, R5 ;  /* 0x000000051e1e7220 */ /* 0x000fe20000410000 */
[C---:B------:R-:W-:Y:S01]  /*efe0*/  FFMA.FTZ R6, R17.reuse, R4, -R6 ;  /* 0x0000000411067223 */ /* 0x040fe20000010806 */
[----:B------:R-:W-:Y:S01]  /*eff0*/  FFMA.FTZ R35, R17, R2, R35 ;  /* 0x0000000211237223 */ /* 0x000fe20000010023 */
        /* <DEDUP_REMOVED lines=10> */
.L_x_6653:
[----:B------:R-:W-:Y:S05]  /*f0a0*/  BSYNC.RECONVERGENT B0 ;  /* 0x0000000000007941 */ /* 0x000fea0003800200 */
.L_x_6652:
[----:B-----5:R2:W-:Y:S01]  /*f0b0*/  STS.128 [R0+0x1800], R28 ;  /* 0x0018001c00007388 */ /* 0x0205e20000000c00 */
[----:B-1----:R-:W-:Y:S01]  /*f0c0*/  LOP3.LUT R2, R22, 0x40, RZ, 0xfc, !PT ;  /* 0x0000004016027812 */ /* 0x002fe200078efcff */
[----:B------:R-:W-:Y:S03]  /*f0d0*/  BSSY.RECONVERGENT B0, `(.L_x_6654) ;  /* 0x0000034000007945 */ /* 0x000fe60003800200 */
[----:B------:R-:W-:-:S13]  /*f0e0*/  ISETP.GE.AND P0, PT, R2, R21, PT ;  /* 0x000000150200720c */ /* 0x000fda0003f06270 */
[----:B------:R-:W-:Y:S05]  /*f0f0*/  @P0 BRA `(.L_x_6655) ;  /* 0x0000000000c40947 */ /* 0x000fea0003800000 */
[----:B------:R-:W1:Y:S01]  /*f100*/  LDCU.64 UR10, c[0x0][0x4c8] ;  /* 0x00009900ff0a77ac */ /* 0x000e620008000a00 */
[C---:B------:R-:W-:Y:S01]  /*f110*/  IADD3 R4, P0, PT, R99.reuse, R16, RZ ;  /* 0x0000001063047210 */ /* 0x040fe20007f1e0ff */
[----:B------:R-:W3:Y:S03]  /*f120*/  LDCU.64 UR8, c[0x0][0x4d0] ;  /* 0x00009a00ff0877ac */ /* 0x000ee60008000a00 */
[----:B------:R-:W-:Y:S01]  /*f130*/  LEA.HI.X.SX32 R3, R99, R18, 0x1, P0 ;  /* 0x0000001263037211 */ /* 0x000fe200000f0eff */
[----:B------:R-:W-:-:S03]  /*f140*/  IMAD.SHL.U32 R2, R4, 0x2, RZ ;  /* 0x0000000204027824 */ /* 0x000fc600078e00ff */
[----:B------:R-:W-:Y:S02]  /*f150*/  SHF.L.U64.HI R3, R4, 0x1, R3 ;  /* 0x0000000104037819 */ /* 0x000fe40000010203 */
[C---:B-1----:R-:W-:Y:S02]  /*f160*/  IADD3 R4, P1, PT, R2.reuse, UR10, RZ ;  /* 0x0000000a02047c10 */ /* 0x042fe4000ff3e0ff */
[----:B---3--:R-:W-:Y:S02]  /*f170*/  IADD3 R2, P0, PT, R2, UR8, RZ ;  /* 0x0000000802027c10 */ /* 0x008fe4000ff1e0ff */
[C---:B------:R-:W-:Y:S02]  /*f180*/  IADD3.X R5, PT, PT, R3.reuse, UR11, RZ, P1, !PT ;  /* 0x0000000b03057c10 */ /* 0x040fe40008ffe4ff */
[----:B------:R-:W-:-:S04]  /*f190*/  IADD3.X R3, PT, PT, R3, UR9, RZ, P0, !PT ;  /* 0x0000000903037c10 */ /* 0x000fc800087fe4ff */
[----:B------:R-:W3:Y:S04]  /*f1a0*/  LDG.E.64 R4, desc[UR4][R4.64+0x40] ;  /* 0x0000400404047981 */ /* 0x000ee8000c1e1b00 */
[----:B------:R-:W4:Y:S01]  /*f1b0*/  LDG.E.64 R2, desc[UR4][R2.64+0x40] ;  /* 0x0000400402027981 */ /* 0x000f22000c1e1b00 */
[C---:B------:R-:W-:Y:S01]  /*f1c0*/  SHF.L.U32 R17, R24.reuse, 0x10, RZ ;  /* 0x0000001018117819 */ /* 0x040fe200000006ff */
[C---:B--2---:R-:W-:Y:S01]  /*f1d0*/  IMAD.U32 R30, R27.reuse, 0x10000, RZ ;  /* 0x000100001b1e7824 */ /* 0x044fe200078e00ff */
[----:B------:R-:W-:Y:S02]  /*f1e0*/  LOP3.LUT R31, R24, 0xffff0000, RZ, 0xc0, !PT ;  /* 0xffff0000181f7812 */ /* 0x000fe400078ec0ff */
[----:B------:R-:W-:Y:S02]  /*f1f0*/  LOP3.LUT R28, R27, 0xffff0000, RZ, 0xc0, !PT ;  /* 0xffff00001b1c7812 */ /* 0x000fe400078ec0ff */
[C---:B------:R-:W-:Y:S01]  /*f200*/  LOP3.LUT R6, R25.reuse, 0xffff0000, RZ, 0xc0, !PT ;  /* 0xffff000019067812 */ /* 0x040fe200078ec0ff */
[----:B------:R-:W-:Y:S01]  /*f210*/  IMAD.U32 R7, R25, 0x10000, RZ ;  /* 0x0001000019077824 */ /* 0x000fe200078e00ff */
[----:B------:R-:W-:-:S02]  /*f220*/  SHF.L.U32 R29, R26, 0x10, RZ ;  /* 0x000000101a1d7819 */ /* 0x000fc400000006ff */
[----:B------:R-:W-:Y:S02]  /*f230*/  LOP3.LUT R26, R26, 0xffff0000, RZ, 0xc0, !PT ;  /* 0xffff00001a1a7812 */ /* 0x000fe400078ec0ff */
[C---:B---3--:R-:W-:Y:S02]  /*f240*/  LOP3.LUT R27, R4.reuse, 0xffff0000, RZ, 0xc0, !PT ;  /* 0xffff0000041b7812 */ /* 0x048fe400078ec0ff */
[----:B------:R-:W-:Y:S02]  /*f250*/  SHF.L.U32 R4, R4, 0x10, RZ ;  /* 0x0000001004047819 */ /* 0x000fe400000006ff */
[C---:B----4-:R-:W-:Y:S01]  /*f260*/  LOP3.LUT R24, R2.reuse, 0xffff0000, RZ, 0xc0, !PT ;  /* 0xffff000002187812 */ /* 0x050fe200078ec0ff */
        /* <DEDUP_REMOVED lines=26> */
.L_x_6655:
[----:B------:R-:W-:Y:S05]  /*f410*/  BSYNC.RECONVERGENT B0 ;  /* 0x0000000000007941 */ /* 0x000fea0003800200 */
.L_x_6654:
        /* <DEDUP_REMOVED lines=17> */
[C---:B------:R-:W-:Y:S01]  /*f530*/  LOP3.LUT R6, R13.reuse, 0xffff0000, RZ, 0xc0, !PT ;  /* 0xffff00000d067812 */ /* 0x040fe200078ec0ff */
[----:B------:R-:W-:Y:S01]  /*f540*/  IMAD.U32 R7, R13, 0x10000, RZ ;  /* 0x000100000d077824 */ /* 0x000fe200078e00ff */
[C---:B------:R-:W-:Y:S01]  /*f550*/  SHF.L.U32 R13, R12.reuse, 0x10, RZ ;  /* 0x000000100c0d7819 */ /* 0x040fe200000006ff */
[C---:B-1----:R-:W-:Y:S01]  /*f560*/  IMAD.U32 R24, R15.reuse, 0x10000, RZ ;  /* 0x000100000f187824 */ /* 0x042fe200078e00ff */
[----:B------:R-:W-:Y:S02]  /*f570*/  LOP3.LUT R27, R12, 0xffff0000, RZ, 0xc0, !PT ;  /* 0xffff00000c1b7812 */ /* 0x000fe400078ec0ff */
[----:B------:R-:W-:-:S02]  /*f580*/  LOP3.LUT R20, R15, 0xffff0000, RZ, 0xc0, !PT ;  /* 0xffff00000f147812 */ /* 0x000fc400078ec0ff */
[C---:B------:R-:W-:Y:S02]  /*f590*/  SHF.L.U32 R26, R14.reuse, 0x10, RZ ;  /* 0x000000100e1a7819 */ /* 0x040fe400000006ff */
[----:B------:R-:W-:Y:S02]  /*f5a0*/  LOP3.LUT R14, R14, 0xffff0000, RZ, 0xc0, !PT ;  /* 0xffff00000e0e7812 */ /* 0x000fe400078ec0ff */
[----:B---3--:R-:W-:Y:S02]  /*f5b0*/  LOP3.LUT R25, R4, 0xffff0000, RZ, 0xc0, !PT ;  /* 0xffff000004197812 */ /* 0x008fe400078ec0ff */
[----:B----4-:R-:W-:Y:S02]  /*f5c0*/  LOP3.LUT R17, R2, 0xffff0000, RZ, 0xc0, !PT ;  /* 0xffff000002117812 */ /* 0x010fe400078ec0ff */
[----:B------:R-:W-:Y:S02]  /*f5d0*/  LOP3.LUT R15, R3, 0xffff0000, RZ, 0xc0, !PT ;  /* 0xffff0000030f7812 */ /* 0x000fe400078ec0ff */
[----:B------:R-:W-:Y:S01]  /*f5e0*/  LOP3.LUT R19, R5, 0xffff0000, RZ, 0xc0, !PT ;  /* 0xffff000005137812 */ /* 0x000fe200078ec0ff */
[C---:B------:R-:W-:Y:S01]  /*f5f0*/  FMUL.FTZ R12, R6.reuse, R17 ;  /* 0x00000011060c7220 */ /* 0x040fe20000410000 */
[----:B------:R-:W-:Y:S01]  /*f600*/  FMUL.FTZ R6, R6, R25 ;  /* 0x0000001906067220 */ /* 0x000fe20000410000 */
[----:B--2---:R-:W-:-:S02]  /*f610*/  FMUL.FTZ R29, R20, R15 ;  /* 0x0000000f141d7220 */ /* 0x004fc40000410000 */
        /* <DEDUP_REMOVED lines=22> */
.L_x_6657:
[----:B------:R-:W-:Y:S05]  /*f780*/  BSYNC.RECONVERGENT B0 ;  /* 0x0000000000007941 */ /* 0x000fea0003800200 */
.L_x_6656:
        /* <DEDUP_REMOVED lines=17> */
[C---:B------:R-:W-:Y:S01]  /*f8a0*/  LOP3.LUT R6, R9.reuse, 0xffff0000, RZ, 0xc0, !PT ;  /* 0xffff000009067812 */ /* 0x040fe200078ec0ff */
[----:B------:R-:W-:Y:S01]  /*f8b0*/  IMAD.U32 R7, R9, 0x10000, RZ ;  /* 0x0001000009077824 */ /* 0x000fe200078e00ff */
[C---:B---3--:R-:W-:Y:S01]  /*f8c0*/  LOP3.LUT R14, R11.reuse, 0xffff0000, RZ, 0xc0, !PT ;  /* 0xffff00000b0e7812 */ /* 0x048fe200078ec0ff */
[----:B------:R-:W-:Y:S01]  /*f8d0*/  IMAD.U32 R16, R11, 0x10000, RZ ;  /* 0x000100000b107824 */ /* 0x000fe200078e00ff */
[C---:B------:R-:W-:Y:S02]  /*f8e0*/  SHF.L.U32 R9, R8.reuse, 0x10, RZ ;  /* 0x0000001008097819 */ /* 0x040fe400000006ff */
[----:B------:R-:W-:-:S02]  /*f8f0*/  LOP3.LUT R18, R8, 0xffff0000, RZ, 0xc0, !PT ;  /* 0xffff000008127812 */ /* 0x000fc400078ec0ff */
[C---:B------:R-:W-:Y:S02]  /*f900*/  SHF.L.U32 R17, R10.reuse, 0x10, RZ ;  /* 0x000000100a117819 */ /* 0x040fe400000006ff */
[----:B------:R-:W-:Y:S02]  /*f910*/  LOP3.LUT R10, R10, 0xffff0000, RZ, 0xc0, !PT ;  /* 0xffff00000a0a7812 */ /* 0x000fe400078ec0ff */
[----:B----4-:R-:W-:Y:S02]  /*f920*/  LOP3.LUT R15, R4, 0xffff0000, RZ, 0xc0, !PT ;  /* 0xffff0000040f7812 */ /* 0x010fe400078ec0ff */
[----:B-----5:R-:W-:-:S03]  /*f930*/  LOP3.LUT R12, R2, 0xffff0000, RZ, 0xc0, !PT ;  /* 0xffff0000020c7812 */ /* 0x020fc600078ec0ff */
        /* <DEDUP_REMOVED lines=26> */
.L_x_6659:
[----:B------:R-:W-:Y:S05]  /*fae0*/  BSYNC.RECONVERGENT B0 ;  /* 0x0000000000007941 */ /* 0x000fea0003800200 */
.L_x_6658:
[----:B------:R4:W-:Y:S01]  /*faf0*/  STS.128 [R0+0x7800], R8 ;  /* 0x0078000800007388 */ /* 0x0009e20000000c00 */
[----:B------:R-:W-:Y:S05]  /*fb00*/  BRA `(.L_x_6620) ;  /* 0x0000005800287947 */ /* 0x000fea0003800000 */
.L_x_6621:
        /* <DEDUP_REMOVED lines=92> */
.L_x_6663:
[----:B------:R-:W-:Y:S05]  /*100d0*/  BSYNC.RECONVERGENT B0 ;  /* 0x0000000000007941 */ /* 0x000fea0003800200 */
.L_x_6662:
        /* <DEDUP_REMOVED lines=39> */
[----:B------:R-:W-:Y:S01]  /*10350*/  IMAD.U32 R17, R19, 0x10000, RZ ;  /* 0x0001000013117824 */ /* 0x000fe200078e00ff */
[----:B-----5:R-:W-:Y:S01]  /*10360*/  SHF.L.U32 R53, R28, 0x10, RZ ;  /* 0x000000101c357819 */ /* 0x020fe200000006ff */
        /* <DEDUP_REMOVED lines=8> */
[----:B------:R-:W-:Y:S01]  /*103f0*/  FMUL.FTZ R51, R51, R16 ;  /* 0x0000001033337220 */ /* 0x000fe20000410000 */
[----:B------:R-:W-:Y:S01]  /*10400*/  SHF.L.U32 R55, R30, 0x10, RZ ;  /* 0x000000101e377819 */ /* 0x000fe200000006ff */
[C---:B------:R-:W-:Y:S01]  /*10410*/  IMAD.U32 R30, R31.reuse, 0x10000, RZ ;  /* 0x000100001f1e7824 */ /* 0x040fe200078e00ff */
[----:B------:R-:W-:Y:S01]  /*10420*/  LOP3.LUT R48, R31, 0xffff0000, RZ, 0xc0, !PT ;  /* 0xffff00001f307812 */ /* 0x000fe200078ec0ff */
[----:B------:R-:W-:Y:S01]  /*10430*/  FMUL.FTZ R29, R29, R18 ;  /* 0x000000121d1d7220 */ /* 0x000fe20000410000 */
[----:B------:R-:W-:Y:S01]  /*10440*/  @!P1 FADD.FTZ R46, -R46, -RZ ;  /* 0x800000ff2e2e9221 */ /* 0x000fe20000010100 */
[----:B------:R-:W-:Y:S01]  /*10450*/  @!P1 FADD.FTZ R19, -R19, -RZ ;  /* 0x800000ff13139221 */ /* 0x000fe20000010100 */
[C---:B---3--:R-:W-:Y:S01]  /*10460*/  SHF.L.U32 R18, R24.reuse, 0x10, RZ ;  /* 0x0000001018127819 */ /* 0x048fe200000006ff */
        /* <DEDUP_REMOVED lines=27> */
.L_x_6665:
[----:B------:R-:W-:Y:S05]  /*10620*/  BSYNC.RECONVERGENT B0 ;  /* 0x0000000000007941 */ /* 0x000fea0003800200 */
.L_x_6664:
        /* <DEDUP_REMOVED lines=56> */
[----:B---3--:R-:W-:Y:S01]  /*109b0*/  LOP3.LUT R12, R16, 0xffff0000, RZ, 0xc0, !PT ;  /* 0xffff0000100c7812 */ /* 0x008fe200078ec0ff */
        /* <DEDUP_REMOVED lines=28> */
.L_x_6667:
[----:B------:R-:W-:Y:S05]  /*10b80*/  BSYNC.RECONVERGENT B0 ;  /* 0x0000000000007941 */ /* 0x000fea0003800200 */
.L_x_6666:
        /* <DEDUP_REMOVED lines=85> */
.L_x_6669:
[----:B------:R-:W-:Y:S05]  /*110e0*/  BSYNC.RECONVERGENT B0 ;  /* 0x0000000000007941 */ /* 0x000fea0003800200 */
.L_x_6668:
[----:B------:R3:W-:Y:S02]  /*110f0*/  STS.128 [R0+0x6000], R4 ;  /* 0x0060000400007388 */ /* 0x0007e40000000c00 */
.L_x_6661:
[----:B------:R-:W-:Y:S05]  /*11100*/  BSYNC.RECONVERGENT B1 ;  /* 0x0000000000017941 */ /* 0x000fea0003800200 */
.L_x_6660:
        /* <DEDUP_REMOVED lines=93> */
.L_x_6673:
[----:B------:R-:W-:Y:S05]  /*116e0*/  BSYNC.RECONVERGENT B0 ;  /* 0x0000000000007941 */ /* 0x000fea0003800200 */
.L_x_6672:
        /* <DEDUP_REMOVED lines=85> */
.L_x_6675:
[----:B------:R-:W-:Y:S05]  /*11c40*/  BSYNC.RECONVERGENT B0 ;  /* 0x0000000000007941 */ /* 0x000fea0003800200 */
.L_x_6674:
        /* <DEDUP_REMOVED lines=86> */
.L_x_6677:
[----:B------:R-:W-:Y:S05]  /*121b0*/  BSYNC.RECONVERGENT B0 ;  /* 0x0000000000007941 */ /* 0x000fea0003800200 */
.L_x_6676:
        /* <DEDUP_REMOVED lines=86> */
.L_x_6679:
[----:B------:R-:W-:Y:S05]  /*12720*/  BSYNC.RECONVERGENT B0 ;  /* 0x0000000000007941 */ /* 0x000fea0003800200 */
.L_x_6678:
[----:B------:R3:W-:Y:S02]  /*12730*/  STS.128 [R0+0x6800], R4 ;  /* 0x0068000400007388 */ /* 0x0007e40000000c00 */
.L_x_6671:
[----:B------:R-:W-:Y:S05]  /*12740*/  BSYNC.RECONVERGENT B1 ;  /* 0x0000000000017941 */ /* 0x000fea0003800200 */
.L_x_6670:
        /* <DEDUP_REMOVED lines=35> */
[----:B-1----:R-:W-:Y:S01]  /*12980*/  IMAD.U32 R50, R35, 0x10000, RZ ;  /* 0x0001000023327824 */ /* 0x002fe200078e00ff */
        /* <DEDUP_REMOVED lines=57> */
.L_x_6683:
[----:B------:R-:W-:Y:S05]  /*12d20*/  BSYNC.RECONVERGENT B0 ;  /* 0x0000000000007941 */ /* 0x000fea0003800200 */
.L_x_6682:
        /* <DEDUP_REMOVED lines=37> */
[----:B-1----:R-:W-:Y:S01]  /*12f80*/  IMAD.U32 R51, R28, 0x10000, RZ ;  /* 0x000100001c337824 */ /* 0x002fe200078e00ff */
        /* <DEDUP_REMOVED lines=47> */
.L_x_6685:
[----:B------:R-:W-:Y:S05]  /*13280*/  BSYNC.RECONVERGENT B0 ;  /* 0x0000000000007941 */ /* 0x000fea0003800200 */
.L_x_6684:
        /* <DEDUP_REMOVED lines=48> */
[C---:B-1----:R-:W-:Y:S01]  /*13590*/  SHF.L.U32 R51, R26.reuse, 0x10, RZ ;  /* 0x000000101a337819 */ /* 0x042fe200000006ff */
        /* <DEDUP_REMOVED lines=37> */
.L_x_6687:
[----:B------:R-:W-:Y:S05]  /*137f0*/  BSYNC.RECONVERGENT B0 ;  /* 0x0000000000007941 */ /* 0x000fea0003800200 */
.L_x_6686:
        /* <DEDUP_REMOVED lines=86> */
.L_x_6689:
[----:B------:R-:W-:Y:S05]  /*13d60*/  BSYNC.RECONVERGENT B0 ;  /* 0x0000000000007941 */ /* 0x000fea0003800200 */
.L_x_6688:
[----:B------:R3:W-:Y:S02]  /*13d70*/  STS.128 [R0+0x7000], R4 ;  /* 0x0070000400007388 */ /* 0x0007e40000000c00 */
.L_x_6681:
[----:B------:R-:W-:Y:S05]  /*13d80*/  BSYNC.RECONVERGENT B1 ;  /* 0x0000000000017941 */ /* 0x000fea0003800200 */
.L_x_6680:
        /* <DEDUP_REMOVED lines=35> */
[----:B-1----:R-:W-:Y:S01]  /*13fc0*/  SHF.L.U32 R45, R17, 0x10, RZ ;  /* 0x00000010112d7819 */ /* 0x002fe200000006ff */
[----:B------:R-:W-:Y:S01]  /*13fd0*/  IMAD.U32 R43, R16, 0x10000, RZ ;  /* 0x00010000102b7824 */ /* 0x000fe200078e00ff */
        /* <DEDUP_REMOVED lines=28> */
[----:B------:R-:W-:Y:S01]  /*141a0*/  FMUL.FTZ R53, R53, R24 ;  /* 0x0000001835357220 */ /* 0x000fe20000410000 */
[----:B------:R-:W-:Y:S01]  /*141b0*/  FMUL.FTZ R34, R34, R25 ;  /* 0x0000001922227220 */ /* 0x000fe20000410000 */
[C---:B---3--:R-:W-:Y:S01]  /*141c0*/  SHF.L.U32 R19, R29.reuse, 0x10, RZ ;  /* 0x000000101d137819 */ /* 0x048fe200000006ff */
[----:B------:R-:W-:Y:S01]  /*141d0*/  FMUL.FTZ R54, R54, R27 ;  /* 0x0000001b36367220 */ /* 0x000fe20000410000 */
[C---:B------:R-:W-:Y:S01]  /*141e0*/  IMAD.U32 R25, R28.reuse, 0x10000, RZ ;  /* 0x000100001c197824 */ /* 0x040fe200078e00ff */
[----:B------:R-:W-:Y:S01]  /*141f0*/  LOP3.LUT R24, R28, 0xffff0000, RZ, 0xc0, !PT ;  /* 0xffff00001c187812 */ /* 0x000fe200078ec0ff */
[----:B------:R-:W-:Y:S01]  /*14200*/  FMUL.FTZ R51, R52, R51 ;  /* 0x0000003334337220 */ /* 0x000fe20000410000 */
[----:B------:R-:W-:Y:S01]  /*14210*/  LOP3.LUT R29, R29, 0xffff0000, RZ, 0xc0, !PT ;  /* 0xffff00001d1d7812 */ /* 0x000fe200078ec0ff */
[----:B------:R-:W-:Y:S01]  /*14220*/  FMUL.FTZ R33, R33, R26 ;  /* 0x0000001a21217220 */ /* 0x000fe20000410000 */
[C---:B------:R-:W-:Y:S01]  /*14230*/  IMAD.U32 R28, R30.reuse, 0x10000, RZ ;  /* 0x000100001e1c7824 */ /* 0x040fe200078e00ff */
[----:B------:R-:W-:Y:S01]  /*14240*/  LOP3.LUT R27, R30, 0xffff0000, RZ, 0xc0, !PT ;  /* 0xffff00001e1b7812 */ /* 0x000fe200078ec0ff */
[----:B------:R-:W-:Y:S01]  /*14250*/  FMUL.FTZ R46, R55, R46 ;  /* 0x0000002e372e7220 */ /* 0x000fe20000410000 */
[C---:B------:R-:W-:Y:S01]  /*14260*/  SHF.L.U32 R26, R31.reuse, 0x10, RZ ;  /* 0x000000101f1a7819 */ /* 0x040fe200000006ff */
[----:B------:R-:W-:Y:S01]  /*14270*/  @!P0 FADD.FTZ R50, -R50, -RZ ;  /* 0x800000ff32328221 */ /* 0x000fe20000010100 */
[----:B------:R-:W-:Y:S01]  /*14280*/  LOP3.LUT R30, R31, 0xffff0000, RZ, 0xc0, !PT ;  /* 0xffff00001f1e7812 */ /* 0x000fe200078ec0ff */
[----:B------:R-:W-:Y:S01]  /*14290*/  FFMA.FTZ R19, R45, R19, R32 ;  /* 0x000000132d137223 */ /* 0x000fe20000010020 */
[----:B------:R-:W-:Y:S01]  /*142a0*/  FFMA.FTZ R2, R2, R29, R51 ;  /* 0x0000001d02027223 */ /* 0x000fe20000010033 */
[----:B------:R-:W-:Y:S01]  /*142b0*/  FFMA.FTZ R25, R43, R25, R46 ;  /* 0x000000192b197223 */ /* 0x000fe2000001002e */
[----:B------:R-:W-:Y:S01]  /*142c0*/  FFMA.FTZ R16, R16, R24, R53 ;  /* 0x0000001810107223 */ /* 0x000fe20000010035 */
[----:B------:R-:W-:Y:S01]  /*142d0*/  FMUL.FTZ R57, R57, R50 ;  /* 0x0000003239397220 */ /* 0x000fe20000410000 */
[----:B------:R-:W-:Y:S01]  /*142e0*/  FFMA.FTZ R26, R47, R26, R34 ;  /* 0x0000001a2f1a7223 */ /* 0x000fe20000010022 */
[----:B------:R-:W-:Y:S01]  /*142f0*/  FFMA.FTZ R17, R17, R30, R54 ;  /* 0x0000001e11117223 */ /* 0x000fe20000010036 */
[----:B------:R-:W-:Y:S01]  /*14300*/  F2FP.BF16.F32.PACK_AB R19, R2, R19 ;  /* 0x000000130213723e */ /* 0x000fe200000010ff */
[----:B------:R-:W-:Y:S01]  /*14310*/  FFMA.FTZ R28, R44, R28, R57 ;  /* 0x0000001c2c1c7223 */ /* 0x000fe20000010039 */
[----:B------:R-:W-:Y:S01]  /*14320*/  FFMA.FTZ R27, R18, R27, R33 ;  /* 0x0000001b121b7223 */ /* 0x000fe20000010021 */
[----:B------:R-:W-:-:S02]  /*14330*/  F2FP.BF16.F32.PACK_AB R16, R16, R25 ;  /* 0x000000191010723e */ /* 0x000fc400000010ff */
[----:B------:R-:W-:Y:S01]  /*14340*/  F2FP.BF16.F32.PACK_AB R25, R17, R26 ;  /* 0x0000001a1119723e */ /* 0x000fe200000010ff */
[----:B------:R-:W-:Y:S01]  /*14350*/  IMAD.MOV.U32 R17, RZ, RZ, R19 ;  /* 0x000000ffff117224 */ /* 0x000fe200078e0013 */
[----:B------:R-:W-:Y:S02]  /*14360*/  F2FP.BF16.F32.PACK_AB R18, R27, R28 ;  /* 0x0000001c1b12723e */ /* 0x000fe400000010ff */
[----:B------:R-:W-:Y:S02]  /*14370*/  MOV R19, R25 ;  /* 0x0000001900137202 */ /* 0x000fe40000000f00 */
.L_x_6691:
[----:B------:R-:W-:Y:S05]  /*14380*/  BSYNC.RECONVERGENT B0 ;  /* 0x0000000000007941 */ /* 0x000fea0003800200 */
.L_x_6690:
        /* <DEDUP_REMOVED lines=25> */
[----:B------:R-:W-:Y:S01]  /*14520*/  IMAD.U32 R43, R15, 0x10000, RZ ;  /* 0x000100000f2b7824 */ /* 0x000fe200078e00ff */
        /* <DEDUP_REMOVED lines=8> */
[----:B-1----:R-:W-:Y:S01]  /*145b0*/  LOP3.LUT R45, R17, 0xffff0000, RZ, 0xc0, !PT ;  /* 0xffff0000112d7812 */ /* 0x002fe200078ec0ff */
[----:B------:R-:W-:Y:S01]  /*145c0*/  IMAD.U32 R44, R18, 0x10000, RZ ;  /* 0x00010000122c7824 */ /* 0x000fe200078e00ff */
[----:B------:R-:W-:Y:S01]  /*145d0*/  LOP3.LUT R16, R16, 0xffff0000, RZ, 0xc0, !PT ;  /* 0xffff000010107812 */ /* 0x000fe200078ec0ff */
[----:B-----5:R-:W-:Y:S01]  /*145e0*/  IMAD.U32 R46, R28, 0x10000, RZ ;  /* 0x000100001c2e7824 */ /* 0x020fe200078e00ff */
[----:B------:R-:W-:Y:S01]  /*145f0*/  LOP3.LUT R18, R18, 0xffff0000, RZ, 0xc0, !PT ;  /* 0xffff000012127812 */ /* 0x000fe200078ec0ff */
[----:B------:R-:W-:Y:S01]  /*14600*/  @!P0 FADD.FTZ R15, -R15, -RZ ;  /* 0x800000ff0f0f8221 */ /* 0x000fe20000010100 */
[C---:B------:R-:W-:Y:S01]  /*14610*/  SHF.L.U32 R17, R19.reuse, 0x10, RZ ;  /* 0x0000001013117819 */ /* 0x040fe200000006ff */
        /* <DEDUP_REMOVED lines=16> */
[----:B------:R-:W-:Y:S01]  /*14720*/  @!P0 FADD.FTZ R44, -R44, -RZ ;  /* 0x800000ff2c2c8221 */ /* 0x000fe20000010100 */
[----:B------:R-:W-:Y:S01]  /*14730*/  FMUL.FTZ R29, R29, R18 ;  /* 0x000000121d1d7220 */ /* 0x000fe20000410000 */
[----:B------:R-:W-:Y:S01]  /*14740*/  FMUL.FTZ R30, R30, R17 ;  /* 0x000000111e1e7220 */ /* 0x000fe20000410000 */
[C---:B---3--:R-:W-:Y:S01]  /*14750*/  IMAD.U32 R18, R24.reuse, 0x10000, RZ ;  /* 0x0001000018127824 */ /* 0x048fe200078e00ff */
[----:B------:R-:W-:Y:S01]  /*14760*/  LOP3.LUT R17, R24, 0xffff0000, RZ, 0xc0, !PT ;  /* 0xffff000018117812 */ /* 0x000fe200078ec0ff */
[----:B------:R-:W-:Y:S01]  /*14770*/  FMUL.FTZ R52, R52, R19 ;  /* 0x0000001334347220 */ /* 0x000fe20000410000 */
[C---:B------:R-:W-:Y:S01]  /*14780*/  SHF.L.U32 R16, R25.reuse, 0x10, RZ ;  /* 0x0000001019107819 */ /* 0x040fe200000006ff */
        /* <DEDUP_REMOVED lines=20> */
.L_x_6693:
[----:B------:R-:W-:Y:S05]  /*148d0*/  BSYNC.RECONVERGENT B0 ;  /* 0x0000000000007941 */ /* 0x000fea0003800200 */
.L_x_6692:
        /* <DEDUP_REMOVED lines=84> */
.L_x_6695:
[----:B------:R-:W-:Y:S05]  /*14e20*/  BSYNC.RECONVERGENT B0 ;  /* 0x0000000000007941 */ /* 0x000fea0003800200 */
.L_x_6694:
[----:B------:R1:W-:Y:S01]  /*14e30*/  STS.128 [R0+0x5800], R8 ;  /* 0x0058000800007388 */ /* 0x0003e20000000c00 */
[----:B------:R-:W-:Y:S01]  /*14e40*/  LOP3.LUT R22, R22, 0xc0, RZ, 0xfc, !PT ;  /* 0x000000c016167812 */ /* 0x000fe200078efcff */
[----:B------:R-:W-:Y:S03]  /*14e50*/  BSSY.RECONVERGENT B0, `(.L_x_6696) ;  /* 0x0000054000007945 */ /* 0x000fe60003800200 */
[----:B------:R-:W-:-:S13]  /*14e60*/  ISETP.GE.AND P0, PT, R22, R21, PT ;  /* 0x000000151600720c */ /* 0x000fda0003f06270 */
[----:B------:R-:W-:Y:S05]  /*14e70*/  @P0 BRA `(.L_x_6697) ;  /* 0x0000000400440947 */ /* 0x000fea0003800000 */
[----:B------:R-:W-:Y:S01]  /*14e80*/  ISETP.GE.U32.AND P0, PT, R22, R41, PT ;  /* 0x000000291600720c */ /* 0x000fe20003f06070 */
[----:B------:R-:W5:Y:S01]  /*14e90*/  LDCU.64 UR8, c[0x0][0x4d0] ;  /* 0x00009a00ff0877ac */ /* 0x000f620008000a00 */
[--C-:B------:R-:W-:Y:S02]  /*14ea0*/  SHF.R.S32.HI R2, RZ, 0x1f, R3.reuse ;  /* 0x0000001fff027819 */ /* 0x100fe40000011403 */
[----:B-1----:R-:W-:Y:S02]  /*14eb0*/  SEL R8, R38, RZ, P0 ;  /* 0x000000ff26087207 */ /* 0x002fe40000000000 */
[----:B------:R-:W-:Y:S02]  /*14ec0*/  SEL R39, R39, RZ, P0 ;  /* 0x000000ff27277207 */ /* 0x000fe40000000000 */
[----:B------:R-:W-:Y:S02]  /*14ed0*/  IADD3 R3, P2, P1, R8, R20, R3 ;  /* 0x0000001408037210 */ /* 0x000fe4000795e003 */
[----:B------:R-:W-:-:S02]  /*14ee0*/  SEL R41, R41, R38, !P0 ;  /* 0x0000002629297207 */ /* 0x000fc40004000000 */
[----:B------:R-:W-:Y:S01]  /*14ef0*/  IADD3.X R8, PT, PT, R39, R37, R2, P2, P1 ;  /* 0x0000002527087210 */ /* 0x000fe200017e2402 */
[----:B------:R-:W-:Y:S02]  /*14f00*/  IMAD.SHL.U32 R2, R3, 0x2, RZ ;  /* 0x0000000203027824 */ /* 0x000fe400078e00ff */
        /* <DEDUP_REMOVED lines=10> */
[C---:B------:R-:W-:Y:S01]  /*14fb0*/  LOP3.LUT R2, R5.reuse, 0xffff0000, RZ, 0xc0, !PT ;  /* 0xffff000005027812 */ /* 0x040fe200078ec0ff */
        /* <DEDUP_REMOVED lines=13> */
[C---:B-----5:R-:W-:Y:S01]  /*15090*/  IMAD.U32 R18, R8.reuse, 0x10000, RZ ;  /* 0x0001000008127824 */ /* 0x060fe200078e00ff */
[----:B------:R-:W-:Y:S02]  /*150a0*/  LOP3.LUT R8, R8, 0xffff0000, RZ, 0xc0, !PT ;  /* 0xffff000008087812 */ /* 0x000fe400078ec0ff */
[----:B------:R-:W-:Y:S01]  /*150b0*/  SHF.L.U32 R28, R10, 0x10, RZ ;  /* 0x000000100a1c7819 */ /* 0x000fe200000006ff */
        /* <DEDUP_REMOVED lines=19> */
[C---:B----4-:R-:W-:Y:S01]  /*151f0*/  LOP3.LUT R7, R12.reuse, 0xffff0000, RZ, 0xc0, !PT ;  /* 0xffff00000c077812 */ /* 0x050fe200078ec0ff */
        /* <DEDUP_REMOVED lines=25> */
.L_x_6697:
[----:B------:R-:W-:Y:S05]  /*15390*/  BSYNC.RECONVERGENT B0 ;  /* 0x0000000000007941 */ /* 0x000fea0003800200 */
.L_x_6696:
[----:B------:R1:W-:Y:S02]  /*153a0*/  STS.128 [R0+0x7800], R4 ;  /* 0x0078000400007388 */ /* 0x0003e40000000c00 */
.L_x_6620:
[----:B------:R-:W-:Y:S05]  /*153b0*/  BSYNC.RECONVERGENT B2 ;  /* 0x0000000000027941 */ /* 0x000fea0003800200 */
.L_x_6616:
[----:B------:R-:W-:Y:S01]  /*153c0*/  UIADD3 UR8, UPT, UPT, -UR27, UR26, URZ ;  /* 0x0000001a1b087290 */ /* 0x000fe2000fffe1ff */
[----:B------:R-:W-:Y:S01]  /*153d0*/  IMAD.SHL.U32 R214, R62, 0x20, RZ ;  /* 0x000000203ed67824 */ /* 0x000fe200078e00ff */
[----:B------:R-:W-:Y:S01]  /*153e0*/  LOP3.LUT R64, R64, 0x1f0, RZ, 0xc0, !PT ;  /* 0x000001f040407812 */ /* 0x000fe200078ec0ff */
[----:B------:R-:W-:Y:S01]  /*153f0*/  IMAD.MOV.U32 R66, RZ, RZ, 0x40 ;  /* 0x00000040ff427424 */ /* 0x000fe200078e00ff */
[----:B------:R-:W-:Y:S01]  /*15400*/  UISETP.GT.AND UP0, UPT, UR28, UR7, UPT ;  /* 0x000000071c00728c */ /* 0x000fe2000bf04270 */
[----:B------:R-:W-:Y:S01]  /*15410*/  IMAD.U32 R231, RZ, RZ, UR23 ;  /* 0x00000017ffe77e24 */ /* 0x000fe2000f8e00ff */
[----:B------:R-:W-:Y:S01]  /*15420*/  ISETP.GE.AND P4, PT, R40, UR8, PT ;  /* 0x0000000828007c0c */ /* 0x000fe2000bf86270 */
[----:B------:R-:W-:Y:S01]  /*15430*/  IMAD.U32 R230, RZ, RZ, UR26 ;  /* 0x0000001affe67e24 */ /* 0x000fe2000f8e00ff */
[----:B------:R-:W-:Y:S02]  /*15440*/  ISETP.GE.AND P3, PT, R42, UR8, PT ;  /* 0x000000082a007c0c */ /* 0x000fe4000bf66270 */
[----:B------:R-:W-:-:S02]  /*15450*/  ISETP.GE.AND P5, PT, R36, UR8, PT ;  /* 0x0000000824007c0c */ /* 0x000fc4000bfa6270 */
[----:B------:R-:W-:Y:S02]  /*15460*/  ISETP.GE.AND P6, PT, R104, UR8, PT ;  /* 0x0000000868007c0c */ /* 0x000fe4000bfc6270 */
[----:B------:R-:W-:Y:S02]  /*15470*/  ISETP.GE.AND P1, PT, R40, UR8, PT ;  /* 0x0000000828007c0c */ /* 0x000fe4000bf26270 */
[----:B------:R-:W-:Y:S02]  /*15480*/  ISETP.GE.AND P2, PT, R36, UR8, PT ;  /* 0x0000000824007c0c */ /* 0x000fe4000bf46270 */
[----:B------:R-:W-:Y:S01]  /*15490*/  LOP3.LUT R214, R214, 0x7c00, RZ, 0xc0, !PT ;  /* 0x00007c00d6d67812 */ /* 0x000fe200078ec0ff */
[----:B-1-3--:R-:W1:Y:S03]  /*154a0*/  @!P4 LDC.64 R4, c[0x0][0x3b8] ;  /* 0x0000ee00ff04cb82 */ /* 0x00ae660000000a00 */
[----:B------:R-:W-:-:S02]  /*154b0*/  LOP3.LUT R167, R214, 0x200, R59, 0xf8, !PT ;  /* 0x00000200d6a77812 */ /* 0x000fc400078ef83b */
[C---:B----4-:R-:W-:Y:S01]  /*154c0*/  @!P5 LEA R8, P0, R61.reuse, R224, 0x1 ;  /* 0x000000e03d08d211 */ /* 0x050fe200078008ff */
[----:B------:R-:W-:Y:S01]  /*154d0*/  @!PT LDS RZ, [RZ] ;  /* 0x00000000fffff984 */ /* 0x000fe20000000800 */
[----:B------:R-:W-:Y:S01]  /*154e0*/  @!PT LDS RZ, [RZ] ;  /* 0x00000000fffff984 */ /* 0x000fe20000000800 */
[----:B------:R-:W-:Y:S01]  /*154f0*/  @!PT LDS RZ, [RZ] ;  /* 0x00000000fffff984 */ /* 0x000fe20000000800 */
[----:B------:R-:W-:Y:S02]  /*15500*/  @!P6 LDGSTS.E.BYPASS.LTC128B.128 [R0+0x8000], desc[UR4][R224.64] ;  /* 0x08000000e000efae */ /* 0x000fe4000b981a04 */
[----:B------:R-:W3:Y:S01]  /*15510*/  @!P3 LDC.64 R2, c[0x0][0x3b8] ;  /* 0x0000ee00ff02bb82 */ /* 0x000ee20000000a00 */
[----:B------:R-:W-:Y:S01]  /*15520*/  @!P5 LEA.HI.X R9, R61, R225, R60, 0x1, P0 ;  /* 0x000000e13d09d211 */ /* 0x000fe200000f0c3c */
[----:B------:R-:W-:Y:S01]  /*15530*/  @!P6 LDGSTS.E.BYPASS.LTC128B.128 [R0+0xa000], desc[UR4][R224.64+0x80] ;  /* 0x0a000080e000efae */ /* 0x000fe2000b981a04 */
[----:B------:R-:W-:-:S03]  /*15540*/  IMAD.IADD R91, R167, 0x1, R58 ;  /* 0x00000001a75b7824 */ /* 0x000fc600078e023a */
[----:B------:R-:W-:Y:S02]  /*15550*/  @!P6 LDGSTS.E.BYPASS.LTC128B.128 [R0+0xc000], desc[UR4][R224.64+0x100] ;  /* 0x0c000100e000efae */ /* 0x000fe4000b981a04 */
[----:B--2---:R-:W2:Y:S01]  /*15560*/  @!P1 LDC.64 R6, c[0x0][0x3c0] ;  /* 0x0000f000ff069b82 */ /* 0x004ea20000000a00 */
        /* <DEDUP_REMOVED lines=8> */
[----:B---3--:R-:W-:Y:S01]  /*155f0*/  @!P3 IMAD.WIDE.U32 R4, R2, 0x60, R224 ;  /* 0x000000600204b825 */ /* 0x008fe200078e00e0 */
[----:B------:R-:W-:Y:S01]  /*15600*/  LOP3.LUT R2, R101, 0x8, R62, 0x78, !PT ;  /* 0x0000000865027812 */ /* 0x000fe200078e783e */
[----:B------:R1:W-:Y:S01]  /*15610*/  @!P5 LDGSTS.E.BYPASS.LTC128B.128 [R0+0xe800], desc[UR4][R8.64+0x180] ;  /* 0x0e8001800800dfae */ /* 0x0003e2000b981a04 */
[----:B------:R-:W3:Y:S01]  /*15620*/  LDCU UR8, c[0x0][0x508] ;  /* 0x0000a100ff0877ac */ /* 0x000ee20008000800 */
[----:B------:R-:W-:Y:S02]  /*15630*/  @!P3 IMAD R3, R3, 0x60, RZ ;  /* 0x000000600303b824 */ /* 0x000fe400078e02ff */
[----:B------:R-:W-:Y:S01]  /*15640*/  @!P3 IMAD.MOV.U32 R12, RZ, RZ, R4 ;  /* 0x000000ffff0cb224 */ /* 0x000fe200078e0004 */
[----:B------:R-:W-:Y:S01]  /*15650*/  @!P4 LDGSTS.E.BYPASS.LTC128B.128 [R0+0x9000], desc[UR4][R10.64] ;  /* 0x090000000a00cfae */ /* 0x000fe2000b981a04 */
[----:B------:R-:W-:Y:S01]  /*15660*/  @!P3 IMAD.IADD R13, R3, 0x1, R5 ;  /* 0x00000001030db824 */ /* 0x000fe200078e0205 */
[----:B------:R-:W-:Y:S01]  /*15670*/  SHF.R.U32.HI R3, RZ, 0x4, R62 ;  /* 0x00000004ff037819 */ /* 0x000fe2000001163e */
[----:B------:R-:W-:Y:S01]  /*15680*/  IMAD.SHL.U32 R2, R2, 0x2, RZ ;  /* 0x0000000202027824 */ /* 0x000fe200078e00ff */
[----:B------:R-:W-:Y:S01]  /*15690*/  @!P4 LDGSTS.E.BYPASS.LTC128B.128 [R0+0xb000], desc[UR4][R10.64+0x80] ;  /* 0x0b0000800a00cfae */ /* 0x000fe2000b981a04 */
[----:B------:R-:W4:Y:S02]  /*156a0*/  @!P0 LDC.64 R4, c[0x0][0x3c0] ;  /* 0x0000f000ff048b82 */ /* 0x000f240000000a00 */
[----:B------:R-:W-:Y:S01]  /*156b0*/  IMAD.SHL.U32 R3, R3, 0x400, RZ ;  /* 0x0000040003037824 */ /* 0x000fe200078e00ff */
[----:B------:R-:W-:Y:S04]  /*156c0*/  @!P4 LDGSTS.E.BYPASS.LTC128B.128 [R0+0xd000], desc[UR4][R10.64+0x100] ;  /* 0x0d0001000a00cfae */ /* 0x000fe8000b981a04 */
[----:B------:R2:W-:Y:S01]  /*156d0*/  @!P4 LDGSTS.E.BYPASS.LTC128B.128 [R0+0xf000], desc[UR4][R10.64+0x180] ;  /* 0x0f0001800a00cfae */ /* 0x0005e2000b981a04 */
[----:B------:R-:W-:Y:S01]  /*156e0*/  LOP3.LUT R3, R2, 0x400, R3, 0xf8, !PT ;  /* 0x0000040002037812 */ /* 0x000fe200078ef803 */
[----:B------:R-:W-:Y:S01]  /*156f0*/  IMAD.MOV.U32 R2, RZ, RZ, 0x20 ;  /* 0x00000020ff027424 */ /* 0x000fe200078e00ff */
[----:B---3--:R-:W-:Y:S01]  /*15700*/  UIADD3 UR8, UPT, UPT, UR26, UR8, -UR20 ;  /* 0x000000081a087290 */ /* 0x008fe2000fffe814 */
[----:B------:R-:W-:Y:S02]  /*15710*/  @!P3 LDGSTS.E.BYPASS.LTC128B.128 [R0+0x9800], desc[UR4][R12.64] ;  /* 0x098000000c00bfae */ /* 0x000fe4000b981a04 */
[----:B------:R-:W-:-:S02]  /*15720*/  VIADD R67, R3, UR6 ;  /* 0x0000000603437c36 */ /* 0x000fc40008000000 */
[----:B------:R-:W-:Y:S04]  /*15730*/  @!P3 LDGSTS.E.BYPASS.LTC128B.128 [R0+0xb800], desc[UR4][R12.64+0x80] ;  /* 0x0b8000800c00bfae */ /* 0x000fe8000b981a04 */
[----:B------:R-:W-:Y:S04]  /*15740*/  @!P3 LDGSTS.E.BYPASS.LTC128B.128 [R0+0xd800], desc[UR4][R12.64+0x100] ;  /* 0x0d8001000c00bfae */ /* 0x000fe8000b981a04 */
[----:B------:R3:W-:Y:S01]  /*15750*/  @!P3 LDGSTS.E.BYPASS.LTC128B.128 [R0+0xf800], desc[UR4][R12.64+0x180] ;  /* 0x0f8001800c00bfae */ /* 0x0007e2000b981a04 */
[----:B-1----:R-:W-:Y:S01]  /*15760*/  @!P2 LEA R8, P3, R83, R226, 0x1 ;  /* 0x000000e25308a211 */ /* 0x002fe200078608ff */
[----:B----4-:R-:W-:-:S02]  /*15770*/  @!P0 IMAD R5, R5, 0x60, RZ ;  /* 0x0000006005058824 */ /* 0x010fc400078e02ff */
[----:B------:R-:W0:Y:S01]  /*15780*/  LDGDEPBAR ;  /* 0x00000000000079af */ /* 0x000e220000000000 */
[----:B------:R-:W-:Y:S02]  /*15790*/  @!P2 LEA.HI.X R9, R83, R227, R78, 0x1, P3 ;  /* 0x000000e35309a211 */ /* 0x000fe400018f0c4e */
[----:B--2---:R-:W-:-:S04]  /*157a0*/  @!P1 LEA R10, P3, R6, R226, 0x6 ;  /* 0x000000e2060a9211 */ /* 0x004fc800078630ff */
        /* <DEDUP_REMOVED lines=53> */
[----:B------:R-:W2:Y:S02]  /*15b00*/  LDSM.16.M88.4 R20, [R3+UR6+0x8000] ;  /* 0x008000060314783b */ /* 0x000ea40008000200 */
[--C-:B------:R-:W-:Y:S01]  /*15b10*/  IMAD.IADD R65, R91, 0x1, R56.reuse ;  /* 0x000000015b417824 */ /* 0x100fe200078e0238 */
[----:B------:R-:W-:Y:S01]  /*15b20*/  SEL R66, R66, 0xffffffc0, !P0 ;  /* 0xffffffc042427807 */ /* 0x000fe20004000000 */
[----:B------:R-:W-:Y:S01]  /*15b30*/  IMAD.IADD R57, R67, 0x1, R56 ;  /* 0x0000000143397824 */ /* 0x000fe200078e0238 */
[----:B---3--:R-:W3:Y:S03]  /*15b40*/  LDSM.16.M88.4 R12, [R3+UR6+0x8800] ;  /* 0x00880006030c783b */ /* 0x008ee60008000200 */
[--C-:B------:R-:W-:Y:S01]  /*15b50*/  IMAD.IADD R89, R91, 0x1, R66.reuse ;  /* 0x000000015b597824 */ /* 0x100fe200078e0242 */
[----:B------:R-:W4:Y:S01]  /*15b60*/  LDSM.16.M88.4 R68, [R3+UR6+0x9000] ;  /* 0x009000060344783b */ /* 0x000f220008000200 */
[----:B------:R-:W-:-:S02]  /*15b70*/  IMAD.IADD R67, R67, 0x1, R66 ;  /* 0x0000000143437824 */ /* 0x000fc400078e0242 */
[C---:B------:R-:W-:Y:S01]  /*15b80*/  IMAD.IADD R88, R56.reuse, 0x1, R89 ;  /* 0x0000000138587824 */ /* 0x040fe200078e0259 */
[----:B------:R-:W4:Y:S01]  /*15b90*/  LDSM.16.M88.4 R28, [R3+UR6+0x9800] ;  /* 0x00980006031c783b */ /* 0x000f220008000200 */
[----:B------:R-:W-:-:S03]  /*15ba0*/  IMAD.IADD R63, R56, 0x1, R67 ;  /* 0x00000001383f7824 */ /* 0x000fc600078e0243 */
[----:B------:R-:W-:Y:S04]  /*15bb0*/  LDSM.16.M88.4 R80, [R65] ;  /* 0x000000004150783b */ /* 0x000fe80000000200 */
[----:B-1----:R-:W1:Y:S04]  /*15bc0*/  LDSM.16.M88.4 R4, [R57+0x8000] ;  /* 0x008000003904783b */ /* 0x002e680000000200 */
[----:B------:R-:W1:Y:S04]  /*15bd0*/  LDSM.16.M88.4 R8, [R57+0x8800] ;  /* 0x008800003908783b */ /* 0x000e680000000200 */
[----:B------:R-:W1:Y:S04]  /*15be0*/  LDSM.16.M88.4 R32, [R57+0x9000] ;  /* 0x009000003920783b */ /* 0x000e680000000200 */
[----:B------:R-:W1:Y:S04]  /*15bf0*/  LDSM.16.M88.4 R84, [R57+0x9800] ;  /* 0x009800003954783b */ /* 0x000e680000000200 */
[----:B------:R-:W-:Y:S01]  /*15c00*/  LDSM.16.M88.4 R76, [R67+0x8000] ;  /* 0x00800000434c783b */ /* 0x000fe20000000200 */
[C---:B--2---:R-:W-:Y:S03]  /*15c10*/  HMMA.16816.F32.BF16 R24, R48.reuse, R20, RZ ;  /* 0x000000143018723c */ /* 0x044fe600000418ff */
[----:B------:R-:W-:Y:S04]  /*15c20*/  LDSM.16.M88.4 R44, [R67+0x8800] ;  /* 0x00880000432c783b */ /* 0x000fe80000000200 */
[----:B------:R-:W-:Y:S01]  /*15c30*/  LDSM.16.M88.4 R40, [R67+0x9000] ;  /* 0x009000004328783b */ /* 0x000fe20000000200 */
[C---:B------:R-:W-:Y:S03]  /*15c40*/  HMMA.16816.F32.BF16 R20, R48.reuse, R22, RZ ;  /* 0x000000163014723c */ /* 0x040fe600000418ff */
[----:B------:R-:W-:Y:S04]  /*15c50*/  LDSM.16.M88.4 R36, [R63+0x8000] ;  /* 0x008000003f24783b */ /* 0x000fe80000000200 */
[----:B------:R-:W0:Y:S01]  /*15c60*/  LDGDEPBAR ;  /* 0x00000000000079af */ /* 0x000e220000000000 */
[C---:B---3--:R-:W-:Y:S08]  /*15c70*/  HMMA.16816.F32.BF16 R16, R48.reuse, R12, RZ ;  /* 0x0000000c3010723c */ /* 0x048ff000000418ff */
[C---:B----4-:R-:W-:Y:S08]  /*15c80*/  HMMA.16816.F32.BF16 R72, R48.reuse, R68, RZ ;  /* 0x000000443048723c */ /* 0x050ff000000418ff */
        /* <DEDUP_REMOVED lines=144> */
[----:B------:R-:W-:Y:S01]  /*16590*/  HMMA.16816.F32.BF16 R80, R44, R6, R80 ;  /* 0x000000062c50723c */ /* 0x000fe20000041850 */
[----:B------:R-:W-:Y:S01]  /*165a0*/  LDSM.16.M88.4 R4, [R57+0xe000] ;  /* 0x00e000003904783b */ /* 0x000fe20000000200 */
[----:B------:R-:W-:-:S04]  /*165b0*/  IADD3 R64, PT, PT, R3, UR25, R64 ;  /* 0x0000001903407c10 */ /* 0x000fc8000fffe040 */
[C---:B------:R-:W-:Y:S01]  /*165c0*/  IADD3 R231, PT, PT, R64.reuse, UR26, -R231 ;  /* 0x0000001a40e77c10 */ /* 0x040fe2000fffe8e7 */
[----:B------:R-:W-:Y:S01]  /*165d0*/  VIADD R3, R64, UR8 ;  /* 0x0000000840037c36 */ /* 0x000fe20008000000 */
[C---:B------:R-:W-:Y:S02]  /*165e0*/  HMMA.16816.F32.BF16 R76, R44.reuse, R84, R76 ;  /* 0x000000542c4c723c */ /* 0x040fe4000004184c */
[----:B------:R-:W-:Y:S02]  /*165f0*/  VIMNMX R233, PT, PT, RZ, R231, !PT ;  /* 0x000000e7ffe97248 */ /* 0x000fe40007fe0100 */
[C-C-:B------:R-:W-:Y:S02]  /*16600*/  VIADDMNMX R232, R3.reuse, 0x1, R230.reuse, PT ;  /* 0x0000000103e87846 */ /* 0x140fe400038001e6 */
[----:B------:R-:W-:Y:S02]  /*16610*/  VIADDMNMX R230, R3, 0x9, R230, PT ;  /* 0x0000000903e67846 */ /* 0x000fe400038001e6 */
[----:B------:R-:W-:Y:S01]  /*16620*/  HMMA.16816.F32.BF16 R48, R44, R86, R48 ;  /* 0x000000562c30723c */ /* 0x000fe20000041830 */
[----:B------:R-:W-:Y:S01]  /*16630*/  LDSM.16.M88.4 R44, [R89+0x6000] ;  /* 0x00600000592c783b */ /* 0x000fe20000000200 */
[----:B------:R-:W-:-:S03]  /*16640*/  VIADDMNMX R231, R231, 0x8, RZ, !PT ;  /* 0x00000008e7e77846 */ /* 0x000fc600078001ff */
        /* <DEDUP_REMOVED lines=25> */
[----:B------:R-:W3:Y:S07]  /*167e0*/  LDSM.16.M88.4 R32, [R63+0xf000] ;  /* 0x00f000003f20783b */ /* 0x000eee0000000200 */
[C---:B----4-:R-:W-:Y:S08]  /*167f0*/  HMMA.16816.F32.BF16 R24, R44.reuse, R28, R24 ;  /* 0x0000001c2c18723c */ /* 0x050ff00000041818 */
[----:B------:R-:W-:Y:S01]  /*16800*/  HMMA.16816.F32.BF16 R20, R44, R30, R20 ;  /* 0x0000001e2c14723c */ /* 0x000fe20000041814 */
[----:B------:R-:W4:Y:S01]  /*16810*/  LDSM.16.M88.4 R28, [R63+0xf800] ;  /* 0x00f800003f1c783b */ /* 0x000f220000000200 */
[----:B------:R-:W-:-:S06]  /*16820*/  DEPBAR.LE SB0, 0x0 ;  /* 0x000080000000791a */ /* 0x000fcc0000000000 */
[C---:B-1----:R-:W-:Y:S08]  /*16830*/  HMMA.16816.F32.BF16 R16, R44.reuse, R4, R16 ;  /* 0x000000042c10723c */ /* 0x042ff00000041810 */
[C---:B------:R-:W-:Y:S08]  /*16840*/  HMMA.16816.F32.BF16 R12, R44.reuse, R6, R12 ;  /* 0x000000062c0c723c */ /* 0x040ff0000004180c */
[C---:B--2---:R-:W-:Y:S08]  /*16850*/  HMMA.16816.F32.BF16 R72, R44.reuse, R8, R72 ;  /* 0x000000082c48723c */ /* 0x044ff00000041848 */
[C---:B------:R-:W-:Y:S08]  /*16860*/  HMMA.16816.F32.BF16 R80, R44.reuse, R10, R80 ;  /* 0x0000000a2c50723c */ /* 0x040ff00000041850 */
[C---:B------:R-:W-:Y:S08]  /*16870*/  HMMA.16816.F32.BF16 R76, R44.reuse, R40, R76 ;  /* 0x000000282c4c723c */ /* 0x040ff0000004184c */
[----:B------:R-:W-:Y:S08]  /*16880*/  HMMA.16816.F32.BF16 R48, R44, R42, R48 ;  /* 0x0000002a2c30723c */ /* 0x000ff00000041830 */
[C---:B------:R-:W-:Y:S08]  /*16890*/  HMMA.16816.F32.BF16 R24, R88.reuse, R52, R24 ;  /* 0x000000345818723c */ /* 0x040ff00000041818 */
[C---:B------:R-:W-:Y:S08]  /*168a0*/  HMMA.16816.F32.BF16 R20, R88.reuse, R54, R20 ;  /* 0x000000365814723c */ /* 0x040ff00000041814 */
[C---:B------:R-:W-:Y:S08]  /*168b0*/  HMMA.16816.F32.BF16 R16, R88.reuse, R68, R16 ;  /* 0x000000445810723c */ /* 0x040ff00000041810 */
[C---:B------:R-:W-:Y:S08]  /*168c0*/  HMMA.16816.F32.BF16 R12, R88.reuse, R70, R12 ;  /* 0x00000046580c723c */ /* 0x040ff0000004180c */
[C---:B---3--:R-:W-:Y:S08]  /*168d0*/  HMMA.16816.F32.BF16 R72, R88.reuse, R32, R72 ;  /* 0x000000205848723c */ /* 0x048ff00000041848 */
        /* <DEDUP_REMOVED lines=17> */
.L_x_6699:
        /* <DEDUP_REMOVED lines=62> */
.L_x_6700:
        /* <DEDUP_REMOVED lines=29> */
.L_x_6698:
[----:B------:R-:W-:Y:S01]  /*16fa0*/  IMAD.SHL.U32 R3, R62, 0x2, RZ ;  /* 0x000000023e037824 */ /* 0x000fe200078e00ff */
[----:B------:R-:W1:Y:S01]  /*16fb0*/  LDCU UR14, c[0x0][0x45c] ;  /* 0x00008b80ff0e77ac */ /* 0x000e620008000800 */
[----:B------:R-:W-:-:S03]  /*16fc0*/  LOP3.LUT R215, R58, 0x200, R59, 0xf8, !PT ;  /* 0x000002003ad77812 */ /* 0x000fc600078ef83b */
[----:B------:R-:W-:Y:S01]  /*16fd0*/  LOP3.LUT R3, R3, 0x6, RZ, 0xc0, !PT ;  /* 0x0000000603037812 */ /* 0x000fe200078ec0ff */
[----:B------:R-:W-:Y:S01]  /*16fe0*/  UISETP.GT.AND UP0, UPT, UR28, UR7, UPT ;  /* 0x000000071c00728c */ /* 0x000fe2000bf04270 */
[----:B------:R-:W-:Y:S02]  /*16ff0*/  LEA R215, R215, UR6, 0x1 ;  /* 0x00000006d7d77c11 */ /* 0x000fe4000f8e08ff */
[----:B------:R-:W-:-:S03]  /*17000*/  LOP3.LUT R3, R3, UR27, RZ, 0xfc, !PT ;  /* 0x0000001b03037c12 */ /* 0x000fc6000f8efcff */
[--C-:B------:R-:W-:Y:S01]  /*17010*/  IMAD.IADD R196, R56, 0x1, R215.reuse ;  /* 0x0000000138c47824 */ /* 0x100fe200078e02d7 */
[----:B------:R-:W-:Y:S01]  /*17020*/  LDSM.16.MT88.4 R156, [R215+0x10000] ;  /* 0x01000000d79c783b */ /* 0x000fe20000004200 */
[C---:B--2---:R-:W-:Y:S02]  /*17030*/  VIADD R4, R3.reuse, 0x1 ;  /* 0x0000000103047836 */ /* 0x044fe40000000000 */
[C---:B------:R-:W-:Y:S01]  /*17040*/  VIADD R5, R3.reuse, 0x8 ;  /* 0x0000000803057836 */ /* 0x040fe20000000000 */
[----:B------:R-:W-:Y:S01]  /*17050*/  LDSM.16.MT88.4 R148, [R196+0x10000] ;  /* 0x01000000c494783b */ /* 0x000fe20000004200 */
[C---:B------:R-:W-:Y:S01]  /*17060*/  VIADD R6, R3.reuse, 0x20 ;  /* 0x0000002003067836 */ /* 0x040fe20000000000 */
[C---:B------:R-:W-:Y:S01]  /*17070*/  ISETP.GE.AND P2, PT, R4.reuse, R231, PT ;  /* 0x000000e70400720c */ /* 0x040fe20003f46270 */
[C---:B------:R-:W-:Y:S01]  /*17080*/  VIADD R8, R3.reuse, 0x30 ;  /* 0x0000003003087836 */ /* 0x040fe20000000000 */
[-C--:B------:R-:W-:Y:S01]  /*17090*/  ISETP.GE.AND P3, PT, R4, R233.reuse, PT ;  /* 0x000000e90400720c */ /* 0x080fe20003f66270 */
[----:B------:R-:W-:Y:S01]  /*170a0*/  IMAD.IADD R191, R66, 0x1, R215 ;  /* 0x0000000142bf7824 */ /* 0x000fe200078e02d7 */
[C---:B------:R-:W-:Y:S01]  /*170b0*/  ISETP.GE.AND P6, PT, R4.reuse, R232, PT ;  /* 0x000000e80400720c */ /* 0x040fe20003fc6270 */
[----:B------:R-:W-:Y:S01]  /*170c0*/  LDSM.16.MT88.4 R40, [R215+0x12000] ;  /* 0x01200000d728783b */ /* 0x000fe20000004200 */
[----:B------:R-:W-:Y:S01]  /*170d0*/  ISETP.GE.AND P1, PT, R4, R230, PT ;  /* 0x000000e60400720c */ /* 0x000fe20003f26270 */
[----:B------:R-:W-:Y:S01]  /*170e0*/  VIADD R4, R3, 0x9 ;  /* 0x0000000903047836 */ /* 0x000fe20000000000 */
        /* <DEDUP_REMOVED lines=10> */
[C---:B------:R-:W-:Y:S02]  /*17190*/  ISETP.GE.AND P5, PT, R5.reuse, R232, PT ;  /* 0x000000e80500720c */ /* 0x040fe40003fa6270 */
[----:B------:R-:W-:Y:S01]  /*171a0*/  ISETP.GE.AND P3, PT, R5, R230, PT ;  /* 0x000000e60500720c */ /* 0x000fe20003f66270 */
[----:B------:R-:W-:Y:S01]  /*171b0*/  VIADD R5, R3, 0x10 ;  /* 0x0000001003057836 */ /* 0x000fe20000000000 */
[----:B------:R-:W-:Y:S01]  /*171c0*/  FSEL R31, R25, -INF , !P6 ;  /* 0xff800000191f7808 */ /* 0x000fe20007000000 */
[----:B------:R-:W-:Y:S01]  /*171d0*/  LDSM.16.MT88.4 R64, [R190+0x12000] ;  /* 0x01200000be40783b */ /* 0x000fe20000004200 */
[----:B------:R-:W-:-:S02]  /*171e0*/  ISETP.GE.AND P2, PT, R4, R233, PT ;  /* 0x000000e90400720c */ /* 0x000fc40003f46270 */
[----:B------:R-:W-:Y:S01]  /*171f0*/  FSEL R20, R20, -INF , P0 ;  /* 0xff80000014147808 */ /* 0x000fe20000000000 */
        /* <DEDUP_REMOVED lines=21> */
[----:B------:R-:W-:-:S02]  /*17350*/  ISETP.GE.AND P1, PT, R4, R233, PT ;  /* 0x000000e90400720c */ /* 0x000fc40003f26270 */
[----:B------:R-:W-:Y:S02]  /*17360*/  ISETP.GE.AND P0, PT, R4, R231, PT ;  /* 0x000000e70400720c */ /* 0x000fe40003f06270 */
[----:B------:R-:W-:Y:S02]  /*17370*/  FSEL R33, R21, -INF , !P6 ;  /* 0xff80000015217808 */ /* 0x000fe40007000000 */
[----:B------:R-:W-:Y:S02]  /*17380*/  FSEL R16, R16, -INF , P4 ;  /* 0xff80000010107808 */ /* 0x000fe40002000000 */
[----:B------:R-:W-:Y:S02]  /*17390*/  FSEL R18, R18, -INF , P3 ;  /* 0xff80000012127808 */ /* 0x000fe40001800000 */
[C---:B------:R-:W-:Y:S02]  /*173a0*/  ISETP.GE.AND P6, PT, R4.reuse, R232, PT ;  /* 0x000000e80400720c */ /* 0x040fe40003fc6270 */
[----:B------:R-:W-:Y:S01]  /*173b0*/  ISETP.GE.AND P4, PT, R4, R230, PT ;  /* 0x000000e60400720c */ /* 0x000fe20003f86270 */
[----:B------:R-:W-:Y:S01]  /*173c0*/  VIADD R4, R3, 0x19 ;  /* 0x0000001903047836 */ /* 0x000fe20000000000 */
[----:B------:R-:W-:-:S02]  /*173d0*/  ISETP.GE.AND P3, PT, R5, R233, PT ;  /* 0x000000e90500720c */ /* 0x000fc40003f66270 */
[----:B------:R-:W-:Y:S02]  /*173e0*/  FSEL R7, R17, -INF , P1 ;  /* 0xff80000011077808 */ /* 0x000fe40000800000 */
[----:B------:R-:W-:Y:S02]  /*173f0*/  FSEL R19, R19, -INF , P0 ;  /* 0xff80000013137808 */ /* 0x000fe40000000000 */
[----:B------:R-:W-:Y:S02]  /*17400*/  FSEL R23, R16, -INF , !P5 ;  /* 0xff80000010177808 */ /* 0x000fe40006800000 */
[----:B------:R-:W-:Y:S02]  /*17410*/  FSEL R17, R18, -INF , !P2 ;  /* 0xff80000012117808 */ /* 0x000fe40005000000 */
[C---:B------:R-:W-:Y:S02]  /*17420*/  ISETP.GE.AND P1, PT, R5.reuse, R231, PT ;  /* 0x000000e70500720c */ /* 0x040fe40003f26270 */
[----:B------:R-:W-:-:S02]  /*17430*/  ISETP.GE.AND P5, PT, R5, R232, PT ;  /* 0x000000e80500720c */ /* 0x000fc40003fa6270 */
[----:B------:R-:W-:Y:S02]  /*17440*/  ISETP.GE.AND P2, PT, R5, R230, PT ;  /* 0x000000e60500720c */ /* 0x000fe40003f46270 */
[----:B------:R-:W-:Y:S02]  /*17450*/  FSEL R7, R7, -INF , !P6 ;  /* 0xff80000007077808 */ /* 0x000fe40007000000 */
[----:B------:R-:W-:Y:S02]  /*17460*/  FSEL R21, R19, -INF , !P4 ;  /* 0xff80000013157808 */ /* 0x000fe40006000000 */
[----:B------:R-:W-:Y:S02]  /*17470*/  FSEL R5, R12, -INF , P3 ;  /* 0xff8000000c057808 */ /* 0x000fe40001800000 */
[C---:B------:R-:W-:Y:S02]  /*17480*/  ISETP.GE.AND P0, PT, R4.reuse, R233, PT ;  /* 0x000000e90400720c */ /* 0x040fe40003f06270 */
[----:B------:R-:W-:-:S02]  /*17490*/  ISETP.GE.AND P6, PT, R4, R232, PT ;  /* 0x000000e80400720c */ /* 0x000fc40003fc6270 */
[C---:B------:R-:W-:Y:S02]  /*174a0*/  ISETP.GE.AND P4, PT, R4.reuse, R231, PT ;  /* 0x000000e70400720c */ /* 0x040fe40003f86270 */
[----:B------:R-:W-:Y:S01]  /*174b0*/  ISETP.GE.AND P3, PT, R4, R230, PT ;  /* 0x000000e60400720c */ /* 0x000fe20003f66270 */
[----:B------:R-:W-:Y:S01]  /*174c0*/  VIADD R4, R3, 0x21 ;  /* 0x0000002103047836 */ /* 0x000fe20000000000 */
[----:B------:R-:W-:Y:S02]  /*174d0*/  FSEL R9, R14, -INF , P1 ;  /* 0xff8000000e097808 */ /* 0x000fe40000800000 */
[----:B------:R-:W-:Y:S02]  /*174e0*/  FSEL R11, R15, -INF , P4 ;  /* 0xff8000000f0b7808 */ /* 0x000fe40002000000 */
[----:B------:R-:W-:Y:S02]  /*174f0*/  FSEL R9, R9, -INF , !P2 ;  /* 0xff80000009097808 */ /* 0x000fe40005000000 */
[----:B------:R-:W-:-:S02]  /*17500*/  ISETP.GE.AND P1, PT, R6, R233, PT ;  /* 0x000000e90600720c */ /* 0x000fc40003f26270 */
[----:B------:R-:W-:Y:S02]  /*17510*/  ISETP.GE.AND P2, PT, R6, R231, PT ;  /* 0x000000e70600720c */ /* 0x000fe40003f46270 */
[----:B------:R-:W-:Y:S02]  /*17520*/  ISETP.GE.AND P4, PT, R4, R233, PT ;  /* 0x000000e90400720c */ /* 0x000fe40003f86270 */
[----:B------:R-:W-:Y:S02]  /*17530*/  FSEL R5, R5, -INF , !P5 ;  /* 0xff80000005057808 */ /* 0x000fe40006800000 */
[----:B------:R-:W-:Y:S02]  /*17540*/  FSEL R13, R13, -INF , P0 ;  /* 0xff8000000d0d7808 */ /* 0x000fe40000000000 */
[----:B------:R-:W-:Y:S02]  /*17550*/  FSEL R72, R72, -INF , P1 ;  /* 0xff80000048487808 */ /* 0x000fe40000800000 */
[----:B------:R-:W-:-:S02]  /*17560*/  FSEL R74, R74, -INF , P2 ;  /* 0xff8000004a4a7808 */ /* 0x000fc40001000000 */
[----:B------:R-:W-:Y:S02]  /*17570*/  FSEL R73, R73, -INF , P4 ;  /* 0xff80000049497808 */ /* 0x000fe40002000000 */
[C---:B------:R-:W-:Y:S02]  /*17580*/  ISETP.GE.AND P5, PT, R6.reuse, R232, PT ;  /* 0x000000e80600720c */ /* 0x040fe40003fa6270 */
[----:B------:R-:W-:Y:S01]  /*17590*/  ISETP.GE.AND P0, PT, R6, R230, PT ;  /* 0x000000e60600720c */ /* 0x000fe20003f06270 */
[C---:B------:R-:W-:Y:S01]  /*175a0*/  VIADD R6, R3.reuse, 0x28 ;  /* 0x0000002803067836 */ /* 0x040fe20000000000 */
[C---:B------:R-:W-:Y:S02]  /*175b0*/  ISETP.GE.AND P1, PT, R4.reuse, R232, PT ;  /* 0x000000e80400720c */ /* 0x040fe40003f26270 */
[C---:B------:R-:W-:Y:S02]  /*175c0*/  ISETP.GE.AND P2, PT, R4.reuse, R231, PT ;  /* 0x000000e70400720c */ /* 0x040fe40003f46270 */
[----:B------:R-:W-:Y:S01]  /*175d0*/  ISETP.GE.AND P4, PT, R4, R230, PT ;  /* 0x000000e60400720c */ /* 0x000fe20003f86270 */
[----:B------:R-:W-:Y:S01]  /*175e0*/  VIADD R4, R3, 0x29 ;  /* 0x0000002903047836 */ /* 0x000fe20000000000 */
[----:B------:R-:W-:-:S02]  /*175f0*/  FSEL R13, R13, -INF , !P6 ;  /* 0xff8000000d0d7808 */ /* 0x000fc40007000000 */
[----:B------:R-:W-:Y:S02]  /*17600*/  FSEL R11, R11, -INF , !P3 ;  /* 0xff8000000b0b7808 */ /* 0x000fe40005800000 */
[----:B------:R-:W-:Y:S02]  /*17610*/  FSEL R75, R75, -INF , P2 ;  /* 0xff8000004b4b7808 */ /* 0x000fe40001000000 */
[----:B------:R-:W-:Y:S02]  /*17620*/  ISETP.GE.AND P6, PT, R6, R231, PT ;  /* 0x000000e70600720c */ /* 0x000fe40003fc6270 */
[-C--:B------:R-:W-:Y:S02]  /*17630*/  ISETP.GE.AND P3, PT, R4, R233.reuse, PT ;  /* 0x000000e90400720c */ /* 0x080fe40003f66270 */
[----:B------:R-:W-:Y:S02]  /*17640*/  ISETP.GE.AND P2, PT, R6, R233, PT ;  /* 0x000000e90600720c */ /* 0x000fe40003f46270 */
[----:B------:R-:W-:-:S02]  /*17650*/  FSEL R82, R82, -INF , P6 ;  /* 0xff80000052527808 */ /* 0x000fc40003000000 */
[----:B------:R-:W-:Y:S02]  /*17660*/  FSEL R81, R81, -INF , P3 ;  /* 0xff80000051517808 */ /* 0x000fe40001800000 */
[----:B------:R-:W-:Y:S02]  /*17670*/  FSEL R80, R80, -INF , P2 ;  /* 0xff80000050507808 */ /* 0x000fe40001000000 */
[C---:B------:R-:W-:Y:S02]  /*17680*/  ISETP.GE.AND P6, PT, R6.reuse, R232, PT ;  /* 0x000000e80600720c */ /* 0x040fe40003fc6270 */
[----:B------:R-:W-:Y:S01]  /*17690*/  ISETP.GE.AND P3, PT, R6, R230, PT ;  /* 0x000000e60600720c */ /* 0x000fe20003f66270 */
[----:B------:R-:W-:Y:S01]  /*176a0*/  VIADD R6, R3, 0x31 ;  /* 0x0000003103067836 */ /* 0x000fe20000000000 */
[----:B------:R-:W-:Y:S02]  /*176b0*/  ISETP.GE.AND P2, PT, R4, R231, PT ;  /* 0x000000e70400720c */ /* 0x000fe40003f46270 */
[----:B------:R-:W-:-:S02]  /*176c0*/  FSEL R197, R74, -INF , !P0 ;  /* 0xff8000004ac57808 */ /* 0x000fc40004000000 */
[----:B------:R-:W-:Y:S02]  /*176d0*/  FSEL R83, R83, -INF , P2 ;  /* 0xff80000053537808 */ /* 0x000fe40001000000 */
[-C--:B------:R-:W-:Y:S02]  /*176e0*/  ISETP.GE.AND P0, PT, R8, R233.reuse, PT ;  /* 0x000000e90800720c */ /* 0x080fe40003f06270 */
[----:B------:R-:W-:Y:S02]  /*176f0*/  ISETP.GE.AND P2, PT, R6, R233, PT ;  /* 0x000000e90600720c */ /* 0x000fe40003f46270 */
[----:B------:R-:W-:Y:S02]  /*17700*/  FSEL R76, R76, -INF , P0 ;  /* 0xff8000004c4c7808 */ /* 0x000fe40000000000 */
[----:B------:R-:W-:Y:S02]  /*17710*/  FSEL R235, R72, -INF , !P5 ;  /* 0xff80000048eb7808 */ /* 0x000fe40006800000 */
[----:B------:R-:W-:-:S02]  /*17720*/  ISETP.GE.AND P0, PT, R6, R231, PT ;  /* 0x000000e70600720c */ /* 0x000fc40003f06270 */
[----:B------:R-:W-:Y:S02]  /*17730*/  FSEL R77, R77, -INF , P2 ;  /* 0xff8000004d4d7808 */ /* 0x000fe40001000000 */
[----:B------:R-:W-:Y:S02]  /*17740*/  ISETP.GE.AND P5, PT, R4, R232, PT ;  /* 0x000000e80400720c */ /* 0x000fe40003fa6270 */
[----:B------:R-:W-:Y:S02]  /*17750*/  ISETP.GE.AND P2, PT, R3, R233, PT ;  /* 0x000000e90300720c */ /* 0x000fe40003f46270 */
[----:B------:R-:W-:Y:S02]  /*17760*/  FSEL R193, R73, -INF , !P1 ;  /* 0xff80000049c17808 */ /* 0x000fe40004800000 */
[----:B------:R-:W-:Y:S02]  /*17770*/  ISETP.GE.AND P1, PT, R8, R231, PT ;  /* 0x000000e70800720c */ /* 0x000fe40003f26270 */
[----:B------:R-:W-:-:S02]  /*17780*/  FSEL R79, R79, -INF , P0 ;  /* 0xff8000004f4f7808 */ /* 0x000fc40000000000 */
[----:B------:R-:W-:Y:S02]  /*17790*/  FSEL R221, R75, -INF , !P4 ;  /* 0xff8000004bdd7808 */ /* 0x000fe40006000000 */
[-C--:B------:R-:W-:Y:S01]  /*177a0*/  ISETP.GE.AND P0, PT, R3, R232.reuse, PT ;  /* 0x000000e80300720c */ /* 0x080fe20003f06270 */
[----:B------:R-:W-:Y:S01]  /*177b0*/  LDSM.16.MT88.4 R72, [R215+0x14000] ;  /* 0x01400000d748783b */ /* 0x000fe20000004200 */
[----:B------:R-:W-:Y:S02]  /*177c0*/  FSEL R19, R24, -INF , P2 ;  /* 0xff80000018137808 */ /* 0x000fe40001000000 */
[----:B------:R-:W-:Y:S02]  /*177d0*/  ISETP.GE.AND P4, PT, R8, R232, PT ;  /* 0x000000e80800720c */ /* 0x000fe40003f86270 */
[----:B------:R-:W-:Y:S02]  /*177e0*/  FSEL R195, R81, -INF , !P5 ;  /* 0xff80000051c37808 */ /* 0x000fe40006800000 */
[----:B------:R-:W-:-:S02]  /*177f0*/  ISETP.GE.AND P5, PT, R3, R231, PT ;  /* 0x000000e70300720c */ /* 0x000fc40003fa6270 */
[----:B------:R-:W-:Y:S02]  /*17800*/  FSEL R78, R78, -INF , P1 ;  /* 0xff8000004e4e7808 */ /* 0x000fe40000800000 */
[-C--:B------:R-:W-:Y:S01]  /*17810*/  ISETP.GE.AND P1, PT, R4, R230.reuse, PT ;  /* 0x000000e60400720c */ /* 0x080fe20003f26270 */
[----:B------:R-:W-:Y:S01]  /*17820*/  VIADD R4, R3, 0x38 ;  /* 0x0000003803047836 */ /* 0x000fe20000000000 */
[----:B------:R-:W-:Y:S02]  /*17830*/  FSEL R19, R19, -INF , !P0 ;  /* 0xff80000013137808 */ /* 0x000fe40004000000 */
[----:B------:R-:W-:Y:S02]  /*17840*/  FSEL R217, R76, -INF , !P4 ;  /* 0xff8000004cd97808 */ /* 0x000fe40006000000 */
[----:B------:R-:W-:Y:S02]  /*17850*/  FSEL R15, R26, -INF , P5 ;  /* 0xff8000001a0f7808 */ /* 0x000fe40002800000 */
[----:B------:R-:W-:-:S02]  /*17860*/  ISETP.GE.AND P4, PT, R3, R230, PT ;  /* 0x000000e60300720c */ /* 0x000fc40003f86270 */
[----:B------:R-:W-:Y:S02]  /*17870*/  ISETP.GE.AND P2, PT, R8, R230, PT ;  /* 0x000000e60800720c */ /* 0x000fe40003f46270 */
[----:B------:R-:W-:Y:S02]  /*17880*/  FMNMX3.FTZ R8, R19, R31, R35, !PT ;  /* 0x0000001f13087276 */ /* 0x000fe40007810023 */
[----:B------:R-:W-:Y:S02]  /*17890*/  ISETP.GE.AND P0, PT, R4, R233, PT ;  /* 0x000000e90400720c */ /* 0x000fe40003f06270 */
[----:B------:R-:W-:Y:S02]  /*178a0*/  FSEL R15, R15, -INF , !P4 ;  /* 0xff8000000f0f7808 */ /* 0x000fe40006000000 */
[----:B------:R-:W-:Y:S02]  /*178b0*/  FMNMX3.FTZ R8, R8, R33, R23, !PT ;  /* 0x0000002108087276 */ /* 0x000fe40007810017 */
[----:B------:R-:W-:-:S02]  /*178c0*/  FSEL R223, R80, -INF , !P6 ;  /* 0xff80000050df7808 */ /* 0x000fc40007000000 */
[----:B------:R-:W-:Y:S02]  /*178d0*/  FSEL R48, R48, -INF , P0 ;  /* 0xff80000030307808 */ /* 0x000fe40000000000 */
[----:B------:R-:W-:Y:S02]  /*178e0*/  FMNMX3.FTZ R10, R15, R29, R27, !PT ;  /* 0x0000001d0f0a7276 */ /* 0x000fe4000781001b */
[C---:B------:R-:W-:Y:S02]  /*178f0*/  ISETP.GE.AND P6, PT, R6.reuse, R232, PT ;  /* 0x000000e80600720c */ /* 0x040fe40003fc6270 */
[----:B------:R-:W-:Y:S01]  /*17900*/  ISETP.GE.AND P0, PT, R6, R230, PT ;  /* 0x000000e60600720c */ /* 0x000fe20003f06270 */
[----:B------:R-:W-:Y:S01]  /*17910*/  VIADD R6, R3, 0x39 ;  /* 0x0000003903067836 */ /* 0x000fe20000000000 */
[----:B------:R-:W-:Y:S02]  /*17920*/  FMNMX3.FTZ R8, R8, R7, R5, !PT ;  /* 0x0000000708087276 */ /* 0x000fe40007810005 */
[----:B------:R-:W-:-:S02]  /*17930*/  FMNMX3.FTZ R10, R10, R25, R17, !PT ;  /* 0x000000190a0a7276 */ /* 0x000fc40007810011 */
[----:B------:R-:W-:Y:S02]  /*17940*/  FSEL R213, R77, -INF , !P6 ;  /* 0xff8000004dd57808 */ /* 0x000fe40007000000 */
[----:B------:R-:W-:Y:S02]  /*17950*/  ISETP.GE.AND P6, PT, R4, R232, PT ;  /* 0x000000e80400720c */ /* 0x000fe40003fc6270 */
[----:B------:R-:W-:Y:S02]  /*17960*/  FMNMX3.FTZ R8, R8, R13, R235, !PT ;  /* 0x0000000d08087276 */ /* 0x000fe400078100eb */
[----:B------:R-:W-:Y:S02]  /*17970*/  ISETP.GE.AND P5, PT, R6, R233, PT ;  /* 0x000000e90600720c */ /* 0x000fe40003fa6270 */
[----:B------:R-:W-:Y:S02]  /*17980*/  FMNMX3.FTZ R10, R10, R21, R9, !PT ;  /* 0x000000150a0a7276 */ /* 0x000fe40007810009 */
[----:B------:R-:W-:-:S02]  /*17990*/  FSEL R211, R48, -INF , !P6 ;  /* 0xff80000030d37808 */ /* 0x000fc40007000000 */
[----:B------:R-:W-:Y:S02]  /*179a0*/  FSEL R199, R82, -INF , !P3 ;  /* 0xff80000052c77808 */ /* 0x000fe40005800000 */
[----:B------:R-:W-:Y:S02]  /*179b0*/  ISETP.GE.AND P4, PT, R6, R232, PT ;  /* 0x000000e80600720c */ /* 0x000fe40003f86270 */
[----:B------:R-:W-:Y:S02]  /*179c0*/  FMNMX3.FTZ R8, R8, R193, R223, !PT ;  /* 0x000000c108087276 */ /* 0x000fe400078100df */
[----:B------:R-:W-:Y:S02]  /*179d0*/  FSEL R49, R49, -INF , P5 ;  /* 0xff80000031317808 */ /* 0x000fe40002800000 */
[C---:B------:R-:W-:Y:S02]  /*179e0*/  ISETP.GE.AND P3, PT, R6.reuse, R231, PT ;  /* 0x000000e70600720c */ /* 0x040fe40003f66270 */
[----:B------:R-:W-:-:S02]  /*179f0*/  ISETP.GE.AND P6, PT, R6, R230, PT ;  /* 0x000000e60600720c */ /* 0x000fc40003fc6270 */
[----:B------:R-:W-:Y:S02]  /*17a00*/  ISETP.GE.AND P5, PT, R4, R231, PT ;  /* 0x000000e70400720c */ /* 0x000fe40003fa6270 */
[----:B------:R-:W-:Y:S02]  /*17a10*/  FMNMX3.FTZ R6, R10, R11, R197, !PT ;  /* 0x0000000b0a067276 */ /* 0x000fe400078100c5 */
[----:B------:R-:W-:Y:S02]  /*17a20*/  FMNMX3.FTZ R8, R8, R195, R217, !PT ;  /* 0x000000c308087276 */ /* 0x000fe400078100d9 */
[----:B------:R-:W-:Y:S02]  /*17a30*/  FSEL R209, R49, -INF , !P4 ;  /* 0xff80000031d17808 */ /* 0x000fe40006000000 */
[----:B------:R-:W-:Y:S02]  /*17a40*/  ISETP.GE.AND P4, PT, R4, R230, PT ;  /* 0x000000e60400720c */ /* 0x000fe40003f86270 */
[----:B------:R-:W-:-:S02]  /*17a50*/  FSEL R50, R50, -INF , P5 ;  /* 0xff80000032327808 */ /* 0x000fc40002800000 */
[----:B------:R-:W-:Y:S02]  /*17a60*/  FSEL R219, R83, -INF , !P1 ;  /* 0xff80000053db7808 */ /* 0x000fe40004800000 */
[----:B------:R-:W-:Y:S01]  /*17a70*/  FSEL R207, R78, -INF , !P2 ;  /* 0xff8000004ecf7808 */ /* 0x000fe20005000000 */
[----:B------:R-:W-:Y:S01]  /*17a80*/  LDSM.16.MT88.4 R80, [R196+0x14000] ;  /* 0x01400000c450783b */ /* 0x000fe20000004200 */
[----:B------:R-:W-:Y:S02]  /*17a90*/  FMNMX3.FTZ R6, R6, R221, R199, !PT ;  /* 0x000000dd06067276 */ /* 0x000fe400078100c7 */
[----:B------:R-:W-:Y:S02]  /*17aa0*/  FMNMX3.FTZ R8, R8, R213, R211, !PT ;  /* 0x000000d508087276 */ /* 0x000fe400078100d3 */
[----:B------:R-:W-:Y:S02]  /*17ab0*/  FSEL R51, R51, -INF , P3 ;  /* 0xff80000033337808 */ /* 0x000fe40001800000 */
[----:B------:R-:W-:-:S02]  /*17ac0*/  FSEL R205, R79, -INF , !P0 ;  /* 0xff8000004fcd7808 */ /* 0x000fc40004000000 */
[----:B------:R-:W-:Y:S02]  /*17ad0*/  FSEL R203, R50, -INF , !P4 ;  /* 0xff80000032cb7808 */ /* 0x000fe40006000000 */
[----:B------:R-:W-:Y:S02]  /*17ae0*/  FMNMX3.FTZ R6, R6, R219, R207, !PT ;  /* 0x000000db06067276 */ /* 0x000fe400078100cf */
[----:B------:R-:W-:Y:S02]  /*17af0*/  FMNMX.FTZ R3, R209, R8, !PT ;  /* 0x00000008d1037209 */ /* 0x000fe40007810000 */
[----:B------:R-:W-:Y:S02]  /*17b00*/  FSEL R201, R51, -INF , !P6 ;  /* 0xff80000033c97808 */ /* 0x000fe40007000000 */
        /* <DEDUP_REMOVED lines=28> */
[----:B------:R-:W1:Y:S01]  /*17cd0*/  LDSM.16.MT88.4 R4, [R190+0x16000] ;  /* 0x01600000be04783b */ /* 0x000e620000004200 */
[----:B------:R-:W-:Y:S01]  /*17ce0*/  FFMA.FTZ R176, R13, UR14, -R204 ;  /* 0x0000000e0db07c23 */ /* 0x000fe200080108cc */
[--C-:B------:R-:W-:Y:S01]  /*17cf0*/  FFMA.FTZ R166, R9, UR14, -R200.reuse ;  /* 0x0000000e09a67c23 */ /* 0x100fe200080108c8 */
[----:B------:R-:W2:Y:S01]  /*17d00*/  MUFU.EX2 R186, R186 ;  /* 0x000000ba00ba7308 */ /* 0x000ea20000000800 */
[----:B------:R-:W3:Y:S01]  /*17d10*/  LDSM.16.MT88.4 R12, [R196+0x10800] ;  /* 0x01080000c40c783b */ /* 0x000ee20000004200 */
[----:B------:R-:W-:Y:S01]  /*17d20*/  FFMA.FTZ R165, R11, UR14, -R200 ;  /* 0x0000000e0ba57c23 */ /* 0x000fe200080108c8 */
[----:B------:R-:W-:Y:S01]  /*17d30*/  FFMA.FTZ R181, R23, UR14, -R204 ;  /* 0x0000000e17b57c23 */ /* 0x000fe200080108cc */
[--C-:B------:R-:W-:Y:S01]  /*17d40*/  FFMA.FTZ R179, R17, UR14, -R200.reuse ;  /* 0x0000000e11b37c23 */ /* 0x100fe200080108c8 */
[----:B------:R-:W4:Y:S01]  /*17d50*/  LDSM.16.MT88.4 R8, [R191+0x10800] ;  /* 0x01080000bf08783b */ /* 0x000f220000004200 */
        /* <DEDUP_REMOVED lines=336> */
.L_x_6702:
        /* <DEDUP_REMOVED lines=8> */
.L_x_6703:
        /* <DEDUP_REMOVED lines=15> */
[----:B------:R-:W-:-:S05]  /*193d0*/  IADD3.X R9, PT, PT, R227, UR8, RZ, P0, !PT ;  /* 0x00000008e3097c10 */ /* 0x000fca00087fe4ff */
[----:B------:R-:W-:Y:S01]  /*193e0*/  LDGSTS.E.BYPASS.LTC128B.128 [R0+0x10800], desc[UR4][R8.64] ;  /* 0x1080000008007fae */ /* 0x000fe2000b981a04 */
[C---:B-1----:R-:W-:Y:S02]  /*193f0*/  IMAD.SHL.U32 R222, R165.reuse, 0x40, RZ ;  /* 0x00000040a5de7824 */ /* 0x042fe400078e00ff */
[----:B------:R-:W-:Y:S01]  /*19400*/  IMAD.SHL.U32 R5, R165, 0x8, RZ ;  /* 0x00000008a5057824 */ /* 0x000fe200078e00ff */
[----:B------:R-:W-:Y:S02]  /*19410*/  LDGSTS.E.BYPASS.LTC128B.128 [R0+0x12800], desc[UR4][R8.64+0x80] ;  /* 0x1280008008007fae */ /* 0x000fe4000b981a04 */
[----:B------:R-:W-:Y:S02]  /*19420*/  LOP3.LUT R6, R222, 0x1c0, RZ, 0xc0, !PT ;  /* 0x000001c0de067812 */ /* 0x000fe400078ec0ff */
[----:B------:R-:W-:Y:S02]  /*19430*/  LDGSTS.E.BYPASS.LTC128B.128 [R0+0x14800], desc[UR4][R8.64+0x100] ;  /* 0x1480010008007fae */ /* 0x000fe4000b981a04 */
[----:B------:R-:W-:-:S02]  /*19440*/  LOP3.LUT R6, R6, 0x38, R5, 0xf8, !PT ;  /* 0x0000003806067812 */ /* 0x000fc400078ef805 */
[----:B------:R-:W-:Y:S01]  /*19450*/  SHF.R.U32.HI R5, RZ, 0x1, R165 ;  /* 0x00000001ff057819 */ /* 0x000fe200000116a5 */
[----:B------:R-:W-:Y:S03]  /*19460*/  LDGSTS.E.BYPASS.LTC128B.128 [R0+0x16800], desc[UR4][R8.64+0x180] ;  /* 0x1680018008007fae */ /* 0x000fe6000b981a04 */
[C---:B------:R-:W-:Y:S02]  /*19470*/  LOP3.LUT R4, R6.reuse, 0x8, R5, 0x78, !PT ;  /* 0x0000000806047812 */ /* 0x040fe400078e7805 */
[----:B------:R-:W-:Y:S02]  /*19480*/  LOP3.LUT R5, R6, 0x8, R165, 0x78, !PT ;  /* 0x0000000806057812 */ /* 0x000fe400078e78a5 */
[----:B------:R-:W-:Y:S02]  /*19490*/  IADD3 R6, P0, PT, R8, UR9, RZ ;  /* 0x0000000908067c10 */ /* 0x000fe4000ff1e0ff */
[----:B------:R-:W-:Y:S01]  /*194a0*/  LOP3.LUT R4, R167, R4, RZ, 0xfc, !PT ;  /* 0x00000004a7047212 */ /* 0x000fe200078efcff */
[----:B------:R-:W-:Y:S01]  /*194b0*/  IMAD.SHL.U32 R5, R5, 0x2, RZ ;  /* 0x0000000205057824 */ /* 0x000fe200078e00ff */
[----:B------:R-:W-:-:S02]  /*194c0*/  IADD3.X R7, PT, PT, R9, UR8, RZ, P0, !PT ;  /* 0x0000000809077c10 */ /* 0x000fc400087fe4ff */
[----:B------:R-:W-:Y:S02]  /*194d0*/  IADD3 R10, P0, PT, R6, UR9, RZ ;  /* 0x00000009060a7c10 */ /* 0x000fe4000ff1e0ff */
[----:B------:R-:W-:Y:S01]  /*194e0*/  LOP3.LUT R222, R5, 0x400, R222, 0xf8, !PT ;  /* 0x0000040005de7812 */ /* 0x000fe200078ef8de */
[----:B------:R-:W-:Y:S01]  /*194f0*/  LDGSTS.E.BYPASS.LTC128B.128 [R0+0x11000], desc[UR4][R6.64] ;  /* 0x1100000006007fae */ /* 0x000fe2000b981a04 */
[----:B------:R-:W-:Y:S02]  /*19500*/  IADD3.X R11, PT, PT, R7, UR8, RZ, P0, !PT ;  /* 0x00000008070b7c10 */ /* 0x000fe400087fe4ff */
[----:B------:R-:W-:Y:S01]  /*19510*/  LEA R223, R4, UR6, 0x1 ;  /* 0x0000000604df7c11 */ /* 0x000fe2000f8e08ff */
[----:B------:R-:W-:Y:S01]  /*19520*/  LDGSTS.E.BYPASS.LTC128B.128 [R0+0x13000], desc[UR4][R6.64+0x80] ;  /* 0x1300008006007fae */ /* 0x000fe2000b981a04 */
[----:B------:R-:W-:Y:S01]  /*19530*/  LOP3.LUT R4, R165, 0x2, RZ, 0xc0, !PT ;  /* 0x00000002a5047812 */ /* 0x000fe200078ec0ff */
[----:B------:R-:W-:Y:S02]  /*19540*/  VIADD R5, R222, UR6 ;  /* 0x00000006de057c36 */ /* 0x000fe40008000000 */
[----:B------:R-:W-:Y:S01]  /*19550*/  LDGSTS.E.BYPASS.LTC128B.128 [R0+0x15000], desc[UR4][R6.64+0x100] ;  /* 0x1500010006007fae */ /* 0x000fe2000b981a04 */
[----:B------:R-:W-:-:S02]  /*19560*/  ISETP.NE.AND P0, PT, R4, RZ, PT ;  /* 0x000000ff0400720c */ /* 0x000fc40003f05270 */
[----:B------:R-:W-:Y:S01]  /*19570*/  LOP3.LUT R4, R165, 0x4, RZ, 0xc0, !PT ;  /* 0x00000004a5047812 */ /* 0x000fe200078ec0ff */
[----:B------:R-:W-:Y:S01]  /*19580*/  LDGSTS.E.BYPASS.LTC128B.128 [R0+0x17000], desc[UR4][R6.64+0x180] ;  /* 0x1700018006007fae */ /* 0x000fe2000b981a04 */
[----:B------:R-:W-:Y:S02]  /*19590*/  SEL R166, R2, 0xffffffe0, !P0 ;  /* 0xffffffe002a67807 */ /* 0x000fe40004000000 */
[----:B------:R-:W-:Y:S01]  /*195a0*/  ISETP.NE.AND P0, PT, R4, RZ, PT ;  /* 0x000000ff0400720c */ /* 0x000fe20003f05270 */
[----:B------:R-:W-:Y:S02]  /*195b0*/  LDGSTS.E.BYPASS.LTC128B.128 [R0+0x11800], desc[UR4][R10.64] ;  /* 0x118000000a007fae */ /* 0x000fe4000b981a04 */
[----:B------:R-:W-:Y:S01]  /*195c0*/  IMAD.IADD R221, R166, 0x1, R223 ;  /* 0x00000001a6dd7824 */ /* 0x000fe200078e02df */
[----:B------:R-:W-:Y:S01]  /*195d0*/  SEL R212, R212, 0xffffffc0, !P0 ;  /* 0xffffffc0d4d47807 */ /* 0x000fe20004000000 */
[----:B------:R-:W-:Y:S01]  /*195e0*/  LDGSTS.E.BYPASS.LTC128B.128 [R0+0x13800], desc[UR4][R10.64+0x80] ;  /* 0x138000800a007fae */ /* 0x000fe2000b981a04 */
[----:B------:R-:W-:-:S03]  /*195f0*/  IMAD.IADD R220, R5, 0x1, R166 ;  /* 0x0000000105dc7824 */ /* 0x000fc600078e02a6 */
[----:B------:R-:W-:Y:S01]  /*19600*/  LDGSTS.E.BYPASS.LTC128B.128 [R0+0x15800], desc[UR4][R10.64+0x100] ;  /* 0x158001000a007fae */ /* 0x000fe2000b981a04 */
[C---:B------:R-:W-:Y:S02]  /*19610*/  IMAD.IADD R213, R212.reuse, 0x1, R223 ;  /* 0x00000001d4d57824 */ /* 0x040fe400078e02df */
[----:B------:R-:W-:Y:S01]  /*19620*/  IMAD.IADD R212, R212, 0x1, R5 ;  /* 0x00000001d4d47824 */ /* 0x000fe200078e0205 */
[----:B------:R1:W-:Y:S01]  /*19630*/  LDGSTS.E.BYPASS.LTC128B.128 [R0+0x17800], desc[UR4][R10.64+0x180] ;  /* 0x178001800a007fae */ /* 0x0003e2000b981a04 */
[C---:B------:R-:W-:Y:S02]  /*19640*/  IMAD.IADD R167, R166.reuse, 0x1, R213 ;  /* 0x00000001a6a77824 */ /* 0x040fe400078e02d5 */
[----:B------:R-:W-:Y:S01]  /*19650*/  IMAD.IADD R166, R166, 0x1, R212 ;  /* 0x00000001a6a67824 */ /* 0x000fe200078e02d4 */
[----:B------:R-:W-:Y:S04]  /*19660*/  LDSM.16.M88.4 R204, [R223] ;  /* 0x00000000dfcc783b */ /* 0x000fe80000000200 */
[----:B------:R-:W2:Y:S04]  /*19670*/  LDSM.16.M88.4 R176, [R222+UR6+0x8000] ;  /* 0x00800006deb0783b */ /* 0x000ea80008000200 */
[----:B------:R-:W3:Y:S04]  /*19680*/  LDSM.16.M88.4 R168, [R222+UR6+0x8800] ;  /* 0x00880006dea8783b */ /* 0x000ee80008000200 */
[----:B------:R-:W4:Y:S04]  /*19690*/  LDSM.16.M88.4 R28, [R222+UR6+0x9000] ;  /* 0x00900006de1c783b */ /* 0x000f280008000200 */
[----:B------:R-:W5:Y:S04]  /*196a0*/  LDSM.16.M88.4 R184, [R222+UR6+0x9800] ;  /* 0x00980006deb8783b */ /* 0x000f680008000200 */
        /* <DEDUP_REMOVED lines=32> */
[----:B------:R-:W5:Y:S07]  /*198b0*/  LDSM.16.M88.4 R4, [R222+UR6+0xa000] ;  /* 0x00a00006de04783b */ /* 0x000f6e0008000200 */
        /* <DEDUP_REMOVED lines=240> */
.L_x_6705:
        /* <DEDUP_REMOVED lines=8> */
.L_x_6706:
        /* <DEDUP_REMOVED lines=29> */
.L_x_6704:
[----:B--2---:R-:W-:Y:S01]  /*1aa10*/  SHF.L.U32 R0, R165, 0x1, RZ ;  /* 0x00000001a5007819 */ /* 0x004fe200000006ff */
[----:B------:R-:W-:Y:S01]  /*1aa20*/  USHF.L.U32 UR4, UR22, 0x6, URZ ;  /* 0x0000000616047899 */ /* 0x000fe200080006ff */
[----:B------:R-:W-:Y:S01]  /*1aa30*/  IADD3 R197, PT, PT, R215, 0x10040, RZ ;  /* 0x00010040d7c57810 */ /* 0x000fe20007ffe0ff */
[----:B------:R-:W-:Y:S01]  /*1aa40*/  @UP1 UIADD3 UR22, UPT, UPT, UR22, -0x3, URZ ;  /* 0xfffffffd16161890 */ /* 0x000fe2000fffe0ff */
[----:B------:R-:W-:-:S04]  /*1aa50*/  LOP3.LUT R0, R0, 0x6, RZ, 0xc0, !PT ;  /* 0x0000000600007812 */ /* 0x000fc800078ec0ff */
[----:B------:R-:W-:-:S04]  /*1aa60*/  LOP3.LUT R0, R0, UR4, RZ, 0xfc, !PT ;  /* 0x0000000400007c12 */ /* 0x000fc8000f8efcff */
[C---:B------:R-:W-:Y:S02]  /*1aa70*/  IADD3 R5, PT, PT, R0.reuse, -0x80, RZ ;  /* 0xffffff8000057810 */ /* 0x040fe40007ffe0ff */
[----:B------:R-:W-:Y:S02]  /*1aa80*/  IADD3 R4, PT, PT, R0, -0x7f, RZ ;  /* 0xffffff8100047810 */ /* 0x000fe40007ffe0ff */
[C---:B------:R-:W-:Y:S02]  /*1aa90*/  ISETP.GE.AND P1, PT, R5.reuse, R233, PT ;  /* 0x000000e90500720c */ /* 0x040fe40003f26270 */
[C---:B------:R-:W-:Y:S02]  /*1aaa0*/  ISETP.GE.AND P0, PT, R5.reuse, R231, PT ;  /* 0x000000e70500720c */ /* 0x040fe40003f06270 */
[C---:B------:R-:W-:Y:S02]  /*1aab0*/  ISETP.GE.AND P5, PT, R5.reuse, R232, PT ;  /* 0x000000e80500720c */ /* 0x040fe40003fa6270 */
[----:B------:R-:W-:-:S02]  /*1aac0*/  ISETP.GE.AND P4, PT, R5, R230, PT ;  /* 0x000000e60500720c */ /* 0x000fc40003f86270 */
[----:B------:R-:W-:Y:S02]  /*1aad0*/  FSEL R5, R180, -INF , P1 ;  /* 0xff800000b4057808 */ /* 0x000fe40000800000 */
[C---:B------:R-:W-:Y:S02]  /*1aae0*/  ISETP.GE.AND P3, PT, R4.reuse, R233, PT ;  /* 0x000000e90400720c */ /* 0x040fe40003f66270 */
[C---:B------:R-:W-:Y:S02]  /*1aaf0*/  ISETP.GE.AND P6, PT, R4.reuse, R232, PT ;  /* 0x000000e80400720c */ /* 0x040fe40003fc6270 */
[C---:B------:R-:W-:Y:S02]  /*1ab00*/  ISETP.GE.AND P2, PT, R4.reuse, R231, PT ;  /* 0x000000e70400720c */ /* 0x040fe40003f46270 */
[----:B------:R-:W-:Y:S02]  /*1ab10*/  ISETP.GE.AND P1, PT, R4, R230, PT ;  /* 0x000000e60400720c */ /* 0x000fe40003f26270 */
[----:B------:R-:W-:-:S02]  /*1ab20*/  FSEL R6, R182, -INF , P0 ;  /* 0xff800000b6067808 */ /* 0x000fc40000000000 */
[----:B------:R-:W-:Y:S02]  /*1ab30*/  IADD3 R4, PT, PT, R0, -0x78, RZ ;  /* 0xffffff8800047810 */ /* 0x000fe40007ffe0ff */
[----:B------:R-:W-:Y:S02]  /*1ab40*/  FSEL R5, R5, -INF , !P5 ;  /* 0xff80000005057808 */ /* 0x000fe40006800000 */
[----:B------:R-:W-:Y:S02]  /*1ab50*/  FSEL R9, R181, -INF , P3 ;  /* 0xff800000b5097808 */ /* 0x000fe40001800000 */
[----:B------:R-:W-:Y:S02]  /*1ab60*/  FSEL R6, R6, -INF , !P4 ;  /* 0xff80000006067808 */ /* 0x000fe40006000000 */
[----:B------:R-:W-:Y:S02]  /*1ab70*/  IADD3 R7, PT, PT, R0, -0x77, RZ ;  /* 0xffffff8900077810 */ /* 0x000fe40007ffe0ff */
[----:B------:R-:W-:-:S02]  /*1ab80*/  ISETP.GE.AND P0, PT, R4, R233, PT ;  /* 0x000000e90400720c */ /* 0x000fc40003f06270 */
[C---:B------:R-:W-:Y:S02]  /*1ab90*/  ISETP.GE.AND P5, PT, R4.reuse, R232, PT ;  /* 0x000000e80400720c */ /* 0x040fe40003fa6270 */
[C---:B------:R-:W-:Y:S02]  /*1aba0*/  ISETP.GE.AND P3, PT, R4.reuse, R231, PT ;  /* 0x000000e70400720c */ /* 0x040fe40003f66270 */
[----:B------:R-:W-:Y:S02]  /*1abb0*/  ISETP.GE.AND P4, PT, R4, R230, PT ;  /* 0x000000e60400720c */ /* 0x000fe40003f86270 */
[----:B------:R-:W-:Y:S02]  /*1abc0*/  FSEL R4, R183, -INF , P2 ;  /* 0xff800000b7047808 */ /* 0x000fe40001000000 */
[----:B------:R-:W-:Y:S02]  /*1abd0*/  ISETP.GE.AND P2, PT, R7, R233, PT ;  /* 0x000000e90700720c */ /* 0x000fe40003f46270 */
[----:B------:R-:W-:-:S02]  /*1abe0*/  FSEL R176, R176, -INF , P0 ;  /* 0xff800000b0b07808 */ /* 0x000fc40000000000 */
[----:B------:R-:W-:Y:S02]  /*1abf0*/  FSEL R10, R178, -INF , P3 ;  /* 0xff800000b20a7808 */ /* 0x000fe40001800000 */
[----:B------:R-:W-:Y:S02]  /*1ac00*/  FSEL R4, R4, -INF , !P1 ;  /* 0xff80000004047808 */ /* 0x000fe40004800000 */
[----:B------:R-:W-:Y:S02]  /*1ac10*/  IADD3 R8, PT, PT, R0, -0x70, RZ ;  /* 0xffffff9000087810 */ /* 0x000fe40007ffe0ff */
[----:B------:R-:W-:Y:S02]  /*1ac20*/  FSEL R9, R9, -INF , !P6 ;  /* 0xff80000009097808 */ /* 0x000fe40007000000 */
[C---:B------:R-:W-:Y:S02]  /*1ac30*/  ISETP.GE.AND P1, PT, R7.reuse, R231, PT ;  /* 0x000000e70700720c */ /* 0x040fe40003f26270 */
[----:B------:R-:W-:-:S02]  /*1ac40*/  ISETP.GE.AND P6, PT, R7, R232, PT ;  /* 0x000000e80700720c */ /* 0x000fc40003fc6270 */
[----:B------:R-:W-:Y:S02]  /*1ac50*/  ISETP.GE.AND P0, PT, R7, R230, PT ;  /* 0x000000e60700720c */ /* 0x000fe40003f06270 */
[----:B------:R-:W-:Y:S02]  /*1ac60*/  FSEL R7, R176, -INF , !P5 ;  /* 0xff800000b0077808 */ /* 0x000fe40006800000 */
[----:B------:R-:W-:Y:S02]  /*1ac70*/  FSEL R11, R177, -INF , P2 ;  /* 0xff800000b10b7808 */ /* 0x000fe40001000000 */
[----:B------:R-:W-:Y:S02]  /*1ac80*/  FSEL R10, R10, -INF , !P4 ;  /* 0xff8000000a0a7808 */ /* 0x000fe40006000000 */
[C---:B------:R-:W-:Y:S02]  /*1ac90*/  ISETP.GE.AND P3, PT, R8.reuse, R233, PT ;  /* 0x000000e90800720c */ /* 0x040fe40003f66270 */
[----:B------:R-:W-:-:S02]  /*1aca0*/  ISETP.GE.AND P5, PT, R8, R232, PT ;  /* 0x000000e80800720c */ /* 0x000fc40003fa6270 */
[CC--:B------:R-:W-:Y:S02]  /*1acb0*/  ISETP.GE.AND P2, PT, R8.reuse, R231.reuse, PT ;  /* 0x000000e70800720c */ /* 0x0c0fe40003f46270 */
[----:B------:R-:W-:Y:S02]  /*1acc0*/  ISETP.GE.AND P4, PT, R8, R230, PT ;  /* 0x000000e60800720c */ /* 0x000fe40003f86270 */
[----:B------:R-:W-:Y:S02]  /*1acd0*/  FSEL R8, R179, -INF , P1 ;  /* 0xff800000b3087808 */ /* 0x000fe40000800000 */
[----:B------:R-:W-:Y:S02]  /*1ace0*/  IADD3 R12, PT, PT, R0, -0x6f, RZ ;  /* 0xffffff91000c7810 */ /* 0x000fe40007ffe0ff */
[----:B------:R-:W-:Y:S02]  /*1acf0*/  FSEL R8, R8, -INF , !P0 ;  /* 0xff80000008087808 */ /* 0x000fe40004000000 */
[----:B------:R-:W-:-:S02]  /*1ad00*/  ISETP.GE.AND P0, PT, R12, R231, PT ;  /* 0x000000e70c00720c */ /* 0x000fc40003f06270 */
[----:B------:R-:W-:Y:S02]  /*1ad10*/  FSEL R11, R11, -INF , !P6 ;  /* 0xff8000000b0b7808 */ /* 0x000fe40007000000 */
[----:B------:R-:W-:Y:S02]  /*1ad20*/  ISETP.GE.AND P1, PT, R12, R233, PT ;  /* 0x000000e90c00720c */ /* 0x000fe40003f26270 */
        /* <DEDUP_REMOVED lines=52> */
[C---:B------:R-:W-:Y:S02]  /*1b070*/  ISETP.GE.AND P5, PT, R13.reuse, R232, PT ;  /* 0x000000e80d00720c */ /* 0x040fe40003fa6270 */
        /* <DEDUP_REMOVED lines=12> */
[CC--:B------:R-:W-:Y:S02]  /*1b140*/  ISETP.GE.AND P0, PT, R15.reuse, R233.reuse, PT ;  /* 0x000000e90f00720c */ /* 0x0c0fe40003f06270 */
        /* <DEDUP_REMOVED lines=26> */
[----:B------:R-:W-:Y:S02]  /*1b2f0*/  FSEL R204, R35, -INF , !P4 ;  /* 0xff80000023cc7808 */ /* 0x000fe40006000000 */
[----:B------:R-:W-:-:S02]  /*1b300*/  FMNMX3.FTZ R15, R15, R10, R8, !PT ;  /* 0x0000000a0f0f7276 */ /* 0x000fc40007810008 */
[----:B------:R-:W-:Y:S02]  /*1b310*/  FSEL R26, R26, -INF , P1 ;  /* 0xff8000001a1a7808 */ /* 0x000fe40000800000 */
[CC--:B------:R-:W-:Y:S02]  /*1b320*/  ISETP.GE.AND P4, PT, R13.reuse, R231.reuse, PT ;  /* 0x000000e70d00720c */ /* 0x0c0fe40003f86270 */
[----:B------:R-:W-:Y:S02]  /*1b330*/  ISETP.GE.AND P1, PT, R13, R230, PT ;  /* 0x000000e60d00720c */ /* 0x000fe40003f26270 */
[----:B------:R-:W1:Y:S01]  /*1b340*/  SHFL.BFLY PT, R13, R0, 0x2, 0x1f ;  /* 0x0c401f00000d7f89 */ /* 0x000e6200000e0000 */
[----:B------:R-:W-:Y:S02]  /*1b350*/  FMNMX3.FTZ R15, R15, R196, R210, !PT ;  /* 0x000000c40f0f7276 */ /* 0x000fe400078100d2 */
[----:B------:R-:W-:Y:S02]  /*1b360*/  ISETP.GE.AND P0, PT, R14, R231, PT ;  /* 0x000000e70e00720c */ /* 0x000fe40003f06270 */
[----:B------:R-:W-:-:S02]  /*1b370*/  FMNMX3.FTZ R15, R15, R194, R166, !PT ;  /* 0x000000c20f0f7276 */ /* 0x000fc400078100a6 */
[----:B------:R-:W-:Y:S02]  /*1b380*/  FSEL R27, R27, -INF , P0 ;  /* 0xff8000001b1b7808 */ /* 0x000fe40000000000 */
[----:B------:R-:W-:Y:S02]  /*1b390*/  ISETP.GE.AND P5, PT, R14, R230, PT ;  /* 0x000000e60e00720c */ /* 0x000fe40003fa6270 */
        /* <DEDUP_REMOVED lines=16> */
[----:B------:R-:W2:Y:S01]  /*1b4a0*/  SHFL.BFLY PT, R180, R15, 0x1, 0x1f ;  /* 0x0c201f000fb47f89 */ /* 0x000ea200000e0000 */
[----:B-1----:R-:W-:Y:S02]  /*1b4b0*/  FMNMX.FTZ R13, R12, R13, !PT ;  /* 0x0000000d0c0d7209 */ /* 0x002fe40007810000 */
[----:B--2---:R-:W-:-:S03]  /*1b4c0*/  FMNMX.FTZ R180, R15, R180, !PT ;  /* 0x000000b40fb47209 */ /* 0x004fc60007810000 */
[----:B------:R-:W1:Y:S01]  /*1b4d0*/  SHFL.BFLY PT, R0, R13, 0x1, 0x1f ;  /* 0x0c201f000d007f89 */ /* 0x000e6200000e0000 */
[C---:B------:R-:W-:Y:S01]  /*1b4e0*/  FSETP.NEU.FTZ.AND P1, PT, R180.reuse, -INF , PT ;  /* 0xff800000b400780b */ /* 0x040fe20003f3d000 */
[----:B------:R-:W-:-:S05]  /*1b4f0*/  FMUL.FTZ R202, R180, UR14 ;  /* 0x0000000eb4ca7c20 */ /* 0x000fca0008410000 */
        /* <DEDUP_REMOVED lines=17> */
[----:B------:R-:W1:Y:S01]  /*1b610*/  MUFU.EX2 R185, R185 ;  /* 0x000000b900b97308 */ /* 0x000e620000000800 */
[--C-:B------:R-:W-:Y:S01]  /*1b620*/  FFMA.FTZ R201, R201, UR14, -R202.reuse ;  /* 0x0000000ec9c97c23 */ /* 0x100fe200080108ca */
[--C-:B------:R-:W-:Y:S01]  /*1b630*/  FFMA.FTZ R203, R171, UR14, -R202.reuse ;  /* 0x0000000eabcb7c23 */ /* 0x100fe200080108ca */
[--C-:B------:R-:W-:Y:S01]  /*1b640*/  FFMA.FTZ R199, R199, UR14, -R202.reuse ;  /* 0x0000000ec7c77c23 */ /* 0x100fe200080108ca */
[----:B------:R-:W-:Y:S01]  /*1b650*/  FSEL R173, R173, RZ, P0 ;  /* 0x000000ffadad7208 */ /* 0x000fe20000000000 */
[--C-:B------:R-:W-:Y:S01]  /*1b660*/  FFMA.FTZ R212, R179, UR14, -R202.reuse ;  /* 0x0000000eb3d47c23 */ /* 0x100fe200080108ca */
[----:B------:R-:W-:-:S02]  /*1b670*/  FFMA.FTZ R209, R177, UR14, -R202 ;  /* 0x0000000eb1d17c23 */ /* 0x000fc400080108ca */
[----:B------:R-:W-:Y:S01]  /*1b680*/  MUFU.EX2 R186, R186 ;  /* 0x000000ba00ba7308 */ /* 0x000fe20000000800 */
[--C-:B------:R-:W-:Y:S01]  /*1b690*/  FFMA.FTZ R182, R4, UR14, -R173.reuse ;  /* 0x0000000e04b67c23 */ /* 0x100fe200080108ad */
[----:B------:R-:W-:Y:S01]  /*1b6a0*/  FSEL R4, R0, RZ, P0 ;  /* 0x000000ff00047208 */ /* 0x000fe20000000000 */
[----:B------:R-:W-:Y:S01]  /*1b6b0*/  FFMA.FTZ R190, R8, UR14, -R173 ;  /* 0x0000000e08be7c23 */ /* 0x000fe200080108ad */
[----:B------:R-:W-:Y:S01]  /*1b6c0*/  FADD.FTZ R8, R164, -R7 ;  /* 0x80000007a4087221 */ /* 0x000fe20000010000 */
[--C-:B------:R-:W-:Y:S01]  /*1b6d0*/  FFMA.FTZ R184, R6, UR14, -R173.reuse ;  /* 0x0000000e06b87c23 */ /* 0x100fe200080108ad */
[--C-:B------:R-:W-:Y:S01]  /*1b6e0*/  FFMA.FTZ R181, R10, UR14, -R173.reuse ;  /* 0x0000000e0ab57c23 */ /* 0x100fe200080108ad */
[----:B------:R-:W-:Y:S01]  /*1b6f0*/  FADD.FTZ R4, R3, -R4 ;  /* 0x8000000403047221 */ /* 0x000fe20000010000 */
[----:B------:R-:W-:Y:S01]  /*1b700*/  FMUL.FTZ R8, R8, UR14 ;  /* 0x0000000e08087c20 */ /* 0x000fe20008410000 */
[----:B------:R-:W3:Y:S01]  /*1b710*/  MUFU.EX2 R183, R183 ;  /* 0x000000b700b77308 */ /* 0x000ee20000000800 */
[----:B--2---:R-:W-:Y:S01]  /*1b720*/  R2P PR, R5, 0x6 ;  /* 0x0000000605007804 */ /* 0x004fe20000000000 */
[----:B------:R-:W-:Y:S01]  /*1b730*/  FMUL.FTZ R16, R4, UR14 ;  /* 0x0000000e04107c20 */ /* 0x000fe20008410000 */
[----:B-1----:R-:W-:Y:S01]  /*1b740*/  F2FP.BF16.F32.PACK_AB R4, R185, R188 ;  /* 0x000000bcb904723e */ /* 0x002fe200000010ff */
[--C-:B------:R-:W-:Y:S01]  /*1b750*/  FFMA.FTZ R187, R194, UR14, -R173.reuse ;  /* 0x0000000ec2bb7c23 */ /* 0x100fe200080108ad */
[--C-:B------:R-:W-:Y:S01]  /*1b760*/  FFMA.FTZ R196, R196, UR14, -R173.reuse ;  /* 0x0000000ec4c47c23 */ /* 0x100fe200080108ad */
[----:B------:R-:W-:Y:S01]  /*1b770*/  SEL R24, R2, 0xffffffe0, !P1 ;  /* 0xffffffe002187807 */ /* 0x000fe20004800000 */
[--C-:B------:R-:W-:Y:S01]  /*1b780*/  FFMA.FTZ R195, R210, UR14, -R173.reuse ;  /* 0x0000000ed2c37c23 */ /* 0x100fe200080108ad */
[----:B------:R1:W2:Y:S01]  /*1b790*/  MUFU.EX2 R2, R16 ;  /* 0x0000001000027308 */ /* 0x0002a20000000800 */
[--C-:B------:R-:W-:Y:S01]  /*1b7a0*/  FFMA.FTZ R194, R166, UR14, -R173.reuse ;  /* 0x0000000ea6c27c23 */ /* 0x100fe200080108ad */
[----:B------:R-:W-:Y:S01]  /*1b7b0*/  IADD3 R172, PT, PT, R215, R24, RZ ;  /* 0x00000018d7ac7210 */ /* 0x000fe20007ffe0ff */
[----:B------:R-:W-:Y:S01]  /*1b7c0*/  LDSM.16.MT88.4 R164, [R215+0x12800] ;  /* 0x01280000d7a4783b */ /* 0x000fe20000004200 */
[--C-:B------:R-:W-:Y:S01]  /*1b7d0*/  FFMA.FTZ R205, R208, UR14, -R173.reuse ;  /* 0x0000000ed0cd7c23 */ /* 0x100fe200080108ad */
[--C-:B------:R-:W-:Y:S01]  /*1b7e0*/  FFMA.FTZ R210, R169, UR14, -R202.reuse ;  /* 0x0000000ea9d27c23 */ /* 0x100fe200080108ca */
[--C-:B------:R-:W-:Y:S01]  /*1b7f0*/  FFMA.FTZ R204, R204, UR14, -R173.reuse ;  /* 0x0000000ecccc7c23 */ /* 0x100fe200080108ad */
[----:B------:R-:W-:Y:S01]  /*1b800*/  LDSM.16.MT88.4 R20, [R172+0x10000] ;  /* 0x01000000ac14783b */ /* 0x000fe20000004200 */
[----:B------:R-:W4:Y:S01]  /*1b810*/  MUFU.EX2 R3, R8 ;  /* 0x0000000800037308 */ /* 0x000f220000000800 */
[----:B---3--:R-:W-:Y:S01]  /*1b820*/  F2FP.BF16.F32.PACK_AB R6, R183, R186 ;  /* 0x000000bab706723e */ /* 0x008fe200000010ff */
[--C-:B------:R-:W-:Y:S01]  /*1b830*/  FFMA.FTZ R207, R170, UR14, -R173.reuse ;  /* 0x0000000eaacf7c23 */ /* 0x100fe200080108ad */
[--C-:B------:R-:W-:Y:S01]  /*1b840*/  FFMA.FTZ R208, R168, UR14, -R173.reuse ;  /* 0x0000000ea8d07c23 */ /* 0x100fe200080108ad */
[----:B------:R-:W-:Y:S01]  /*1b850*/  FFMA.FTZ R202, R175, UR14, -R202 ;  /* 0x0000000eafca7c23 */ /* 0x000fe200080108ca */
[--C-:B------:R-:W-:Y:S01]  /*1b860*/  FFMA.FTZ R200, R200, UR14, -R173.reuse ;  /* 0x0000000ec8c87c23 */ /* 0x100fe200080108ad */
[--C-:B------:R-:W-:Y:S01]  /*1b870*/  FFMA.FTZ R211, R178, UR14, -R173.reuse ;  /* 0x0000000eb2d37c23 */ /* 0x100fe200080108ad */
[--C-:B------:R-:W-:Y:S01]  /*1b880*/  FFMA.FTZ R213, R176, UR14, -R173.reuse ;  /* 0x0000000eb0d57c23 */ /* 0x100fe200080108ad */
        /* <DEDUP_REMOVED lines=9> */
[-C--:B----4-:R-:W-:Y:S01]  /*1b920*/  FMUL.FTZ R32, R140, R3.reuse ;  /* 0x000000038c207220 */ /* 0x090fe20000410000 */
[----:B------:R-:W2:Y:S01]  /*1b930*/  LDSM.16.MT88.4 R28, [R197] ;  /* 0x00000000c51c783b */ /* 0x000ea20000004200 */
[----:B------:R-:W-:Y:S01]  /*1b940*/  FMUL.FTZ R33, R141, R3 ;  /* 0x000000038d217220 */ /* 0x000fe20000410000 */
[----:B------:R-:W-:Y:S01]  /*1b950*/  IADD3 R193, PT, PT, R24, R197, RZ ;  /* 0x000000c518c17210 */ /* 0x000fe20007ffe0ff */
[-C--:B------:R-:W-:Y:S01]  /*1b960*/  FMUL.FTZ R24, R144, R3.reuse ;  /* 0x0000000390187220 */ /* 0x080fe20000410000 */
[----:B------:R-:W3:Y:S01]  /*1b970*/  LDSM.16.MT88.4 R140, [R215+0x12000] ;  /* 0x01200000d78c783b */ /* 0x000ee20000004200 */
        /* <DEDUP_REMOVED lines=58> */
[----:B------:R-:W-:Y:S01]  /*1bd20*/  LDSM.16.MT88.4 R152, [R193] ;  /* 0x00000000c198783b */ /* 0x000fe20000004200 */
[C---:B------:R-:W-:Y:S01]  /*1bd30*/  HMMA.16816.F32.BF16 R40, R4.reuse, R142, R40 ;  /* 0x0000008e0428723c */ /* 0x040fe20000041828 */
[-C--:B------:R-:W-:Y:S01]  /*1bd40*/  FMUL.FTZ R77, R77, R3.reuse ;  /* 0x000000034d4d7220 */ /* 0x080fe20000410000 */
[-C--:B------:R-:W-:Y:S01]  /*1bd50*/  FMUL.FTZ R78, R78, R2.reuse ;  /* 0x000000024e4e7220 */ /* 0x080fe20000410000 */
[----:B------:R-:W3:Y:S01]  /*1bd60*/  LDSM.16.MT88.4 R140, [R193+0x2000] ;  /* 0x00200000c18c783b */ /* 0x000ee20000004200 */
        /* <DEDUP_REMOVED lines=67> */
[----:B------:R-:W-:Y:S01]  /*1c1a0*/  LDSM.16.MT88.4 R144, [R215+0x16000] ;  /* 0x01600000d790783b */ /* 0x000fe20000004200 */
[-C--:B------:R-:W-:Y:S01]  /*1c1b0*/  FMUL.FTZ R118, R118, R2.reuse ;  /* 0x0000000276767220 */ /* 0x080fe20000410000 */
[-C--:B------:R-:W-:Y:S01]  /*1c1c0*/  FMUL.FTZ R119, R119, R2.reuse ;  /* 0x0000000277777220 */ /* 0x080fe20000410000 */
[-C--:B------:R-:W-:Y:S01]  /*1c1d0*/  FMUL.FTZ R120, R120, R3.reuse ;  /* 0x0000000378787220 */ /* 0x080fe20000410000 */
[----:B------:R-:W-:Y:S01]  /*1c1e0*/  MUFU.EX2 R191, R191 ;  /* 0x000000bf00bf7308 */ /* 0x000fe20000000800 */
[-C--:B------:R-:W-:Y:S01]  /*1c1f0*/  FMUL.FTZ R121, R121, R3.reuse ;  /* 0x0000000379797220 */ /* 0x080fe20000410000 */
[-C--:B------:R-:W-:Y:S01]  /*1c200*/  FMUL.FTZ R122, R122, R2.reuse ;  /* 0x000000027a7a7220 */ /* 0x080fe20000410000 */
[C---:B------:R-:W-:Y:S01]  /*1c210*/  HMMA.16816.F32.BF16 R32, R4.reuse, R152, R32 ;  /* 0x000000980420723c */ /* 0x040fe20000041820 */
[-C--:B------:R-:W-:Y:S01]  /*1c220*/  FMUL.FTZ R123, R123, R2.reuse ;  /* 0x000000027b7b7220 */ /* 0x080fe20000410000 */
[-C--:B------:R-:W-:Y:S01]  /*1c230*/  FMUL.FTZ R124, R124, R3.reuse ;  /* 0x000000037c7c7220 */ /* 0x080fe20000410000 */
[-C--:B------:R-:W-:Y:S01]  /*1c240*/  FMUL.FTZ R125, R125, R3.reuse ;  /* 0x000000037d7d7220 */ /* 0x080fe20000410000 */
[-C--:B------:R-:W-:Y:S01]  /*1c250*/  FMUL.FTZ R126, R126, R2.reuse ;  /* 0x000000027e7e7220 */ /* 0x080fe20000410000 */
[----:B------:R-:W-:Y:S01]  /*1c260*/  MUFU.EX2 R198, R198 ;  /* 0x000000c600c67308 */ /* 0x000fe20000000800 */
[-C--:B------:R-:W-:Y:S01]  /*1c270*/  FMUL.FTZ R127, R127, R2.reuse ;  /* 0x000000027f7f7220 */ /* 0x080fe20000410000 */
[-C--:B------:R-:W-:Y:S01]  /*1c280*/  FMUL.FTZ R128, R128, R3.reuse ;  /* 0x0000000380807220 */ /* 0x080fe20000410000 */
[C---:B--2---:R-:W-:Y:S01]  /*1c290*/  HMMA.16816.F32.BF16 R68, R4.reuse, R136, R68 ;  /* 0x000000880444723c */ /* 0x044fe20000041844 */
[-C--:B------:R-:W-:Y:S01]  /*1c2a0*/  FMUL.FTZ R129, R129, R3.reuse ;  /* 0x0000000381817220 */ /* 0x080fe20000410000 */
[-C--:B------:R-:W-:Y:S01]  /*1c2b0*/  FMUL.FTZ R130, R130, R2.reuse ;  /* 0x0000000282827220 */ /* 0x080fe20000410000 */
[-C--:B------:R-:W-:Y:S01]  /*1c2c0*/  FMUL.FTZ R131, R131, R2.reuse ;  /* 0x0000000283837220 */ /* 0x080fe20000410000 */
[----:B------:R-:W-:Y:S01]  /*1c2d0*/  LDSM.16.MT88.4 R160, [R197+0x2800] ;  /* 0x00280000c5a0783b */ /* 0x000fe20000004200 */
[----:B------:R-:W-:Y:S01]  /*1c2e0*/  MUFU.EX2 R189, R189 ;  /* 0x000000bd00bd7308 */ /* 0x000fe20000000800 */
[----:B------:R-:W-:Y:S01]  /*1c2f0*/  FFMA.FTZ R216, R174, UR14, -R173 ;  /* 0x0000000eaed87c23 */ /* 0x000fe200080108ad */
[----:B------:R-:W-:Y:S01]  /*1c300*/  FFMA.FTZ R188, R239, R3, R188 ;  /* 0x00000003efbc7223 */ /* 0x000fe200000100bc */
[C---:B------:R-:W-:Y:S01]  /*1c310*/  HMMA.16816.F32.BF16 R72, R4.reuse, R138, R72 ;  /* 0x0000008a0448723c */ /* 0x040fe20000041848 */
[----:B------:R-:W1:Y:S01]  /*1c320*/  LDSM.16.MT88.4 R136, [R193+0x4000] ;  /* 0x00400000c188783b */ /* 0x000e620000004200 */
[----:B------:R-:W-:Y:S01]  /*1c330*/  FFMA.FTZ R237, R237, R2, R184 ;  /* 0x00000002eded7223 */ /* 0x000fe200000100b8 */
[----:B------:R-:W-:Y:S01]  /*1c340*/  FADD.FTZ R185, R185, R188 ;  /* 0x000000bcb9b97221 */ /* 0x000fe20000010000 */
[----:B------:R-:W-:Y:S01]  /*1c350*/  PLOP3.LUT P0, PT, PT, PT, UP1, 0x80, 0x8 ;  /* 0x000000000008781c */ /* 0x000fe20003f0f018 */
[----:B------:R-:W2:Y:S01]  /*1c360*/  MUFU.EX2 R196, R196 ;  /* 0x000000c400c47308 */ /* 0x000ea20000000800 */
[----:B------:R-:W-:Y:S01]  /*1c370*/  LDSM.16.MT88.4 R168, [R193+0x1000] ;  /* 0x00100000c1a8783b */ /* 0x000fe20000004200 */
[----:B------:R-:W-:Y:S01]  /*1c380*/  FADD.FTZ R182, R182, R237 ;  /* 0x000000edb6b67221 */ /* 0x000fe20000010000 */
[----:B---3--:R-:W-:Y:S01]  /*1c390*/  HMMA.16816.F32.BF16 R84, R4, R140, R84 ;  /* 0x0000008c0454723c */ /* 0x008fe20000041854 */
[----:B------:R-:W-:Y:S01]  /*1c3a0*/  FADD.FTZ R186, R186, R185 ;  /* 0x000000b9baba7221 */ /* 0x000fe20000010000 */
[----:B------:R-:W-:Y:S01]  /*1c3b0*/  LDSM.16.MT88.4 R176, [R197+0x3800] ;  /* 0x00380000c5b0783b */ /* 0x000fe20000004200 */
[----:B------:R-:W-:-:S02]  /*1c3c0*/  FADD.FTZ R3, R181, R182 ;  /* 0x000000b6b5037221 */ /* 0x000fc40000010000 */
[----:B------:R-:W3:Y:S01]  /*1c3d0*/  MUFU.EX2 R195, R195 ;  /* 0x000000c300c37308 */ /* 0x000ee20000000800 */
[----:B------:R-:W-:Y:S01]  /*1c3e0*/  FADD.FTZ R183, R183, R186 ;  /* 0x000000bab7b77221 */ /* 0x000fe20000010000 */
[----:B------:R-:W-:Y:S01]  /*1c3f0*/  FADD.FTZ R3, R190, R3 ;  /* 0x00000003be037221 */ /* 0x000fe20000010000 */
[C---:B------:R-:W-:Y:S01]  /*1c400*/  HMMA.16816.F32.BF16 R88, R4.reuse, R142, R88 ;  /* 0x0000008e0458723c */ /* 0x040fe20000041858 */
[----:B------:R-:W4:Y:S04]  /*1c410*/  LDSM.16.MT88.4 R140, [R172+0x16000] ;  /* 0x01600000ac8c783b */ /* 0x000f280000004200 */
[----:B------:R-:W-:Y:S01]  /*1c420*/  MUFU.EX2 R187, R187 ;  /* 0x000000bb00bb7308 */ /* 0x000fe20000000800 */
[----:B--2---:R-:W-:Y:S02]  /*1c430*/  FADD.FTZ R2, R196, R3 ;  /* 0x00000003c4027221 */ /* 0x004fe40000010000 */
[----:B------:R-:W-:Y:S01]  /*1c440*/  HMMA.16816.F32.BF16 R132, R4, R154, R132 ;  /* 0x0000009a0484723c */ /* 0x000fe20000041884 */
[----:B------:R-:W-:Y:S04]  /*1c450*/  LDSM.16.MT88.4 R152, [R193+0x6000] ;  /* 0x00600000c198783b */ /* 0x000fe80000004200 */
[----:B------:R-:W2:Y:S01]  /*1c460*/  MUFU.EX2 R194, R194 ;  /* 0x000000c200c27308 */ /* 0x000ea20000000800 */
[----:B---3--:R-:W-:-:S02]  /*1c470*/  FADD.FTZ R2, R195, R2 ;  /* 0x00000002c3027221 */ /* 0x008fc40000010000 */
[C---:B------:R-:W-:Y:S05]  /*1c480*/  HMMA.16816.F32.BF16 R16, R4.reuse, R20, R16 ;  /* 0x000000140410723c */ /* 0x040fea0000041810 */
[----:B------:R-:W-:Y:S03]  /*1c490*/  MUFU.EX2 R201, R201 ;  /* 0x000000c900c97308 */ /* 0x000fe60000000800 */
[C---:B------:R-:W-:Y:S01]  /*1c4a0*/  HMMA.16816.F32.BF16 R20, R4.reuse, R22, R148 ;  /* 0x000000160414723c */ /* 0x040fe20000041894 */
[----:B------:R-:W-:Y:S04]  /*1c4b0*/  LDSM.16.MT88.4 R148, [R172+0x10800] ;  /* 0x01080000ac94783b */ /* 0x000fe80000004200 */
[----:B------:R-:W3:Y:S03]  /*1c4c0*/  MUFU.EX2 R206, R206 ;  /* 0x000000ce00ce7308 */ /* 0x000ee60000000800 */
[C---:B-1----:R-:W-:Y:S05]  /*1c4d0*/  HMMA.16816.F32.BF16 R92, R4.reuse, R136, R92 ;  /* 0x00000088045c723c */ /* 0x042fea000004185c */
[----:B------:R-:W-:Y:S03]  /*1c4e0*/  MUFU.EX2 R203, R203 ;  /* 0x000000cb00cb7308 */ /* 0x000fe60000000800 */
[C---:B------:R-:W-:Y:S01]  /*1c4f0*/  HMMA.16816.F32.BF16 R96, R4.reuse, R138, R96 ;  /* 0x0000008a0460723c */ /* 0x040fe20000041860 */
[----:B------:R-:W1:Y:S04]  /*1c500*/  LDSM.16.MT88.4 R136, [R197+0x6000] ;  /* 0x00600000c588783b */ /* 0x000e680000004200 */
[----:B------:R-:W-:Y:S03]  /*1c510*/  MUFU.EX2 R210, R210 ;  /* 0x000000d200d27308 */ /* 0x000fe60000000800 */
[C---:B------:R-:W-:Y:S05]  /*1c520*/  HMMA.16816.F32.BF16 R100, R4.reuse, R144, R100 ;  /* 0x000000900464723c */ /* 0x040fea0000041864 */
[----:B------:R-:W-:Y:S03]  /*1c530*/  MUFU.EX2 R205, R205 ;  /* 0x000000cd00cd7308 */ /* 0x000fe60000000800 */
[C---:B------:R-:W-:Y:S01]  /*1c540*/  HMMA.16816.F32.BF16 R104, R4.reuse, R146, R104 ;  /* 0x000000920468723c */ /* 0x040fe20000041868 */
[----:B------:R-:W5:Y:S04]  /*1c550*/  LDSM.16.MT88.4 R144, [R215+0x10800] ;  /* 0x01080000d790783b */ /* 0x000f680000004200 */
[----:B------:R-:W3:Y:S03]  /*1c560*/  MUFU.EX2 R204, R204 ;  /* 0x000000cc00cc7308 */ /* 0x000ee60000000800 */
[C---:B----4-:R-:W-:Y:S05]  /*1c570*/  HMMA.16816.F32.BF16 R108, R4.reuse, R140, R108 ;  /* 0x0000008c046c723c */ /* 0x050fea000004186c */
[----:B------:R-:W-:Y:S03]  /*1c580*/  MUFU.EX2 R207, R207 ;  /* 0x000000cf00cf7308 */ /* 0x000fe60000000800 */
[C---:B------:R-:W-:Y:S01]  /*1c590*/  HMMA.16816.F32.BF16 R112, R4.reuse, R142, R112 ;  /* 0x0000008e0470723c */ /* 0x040fe20000041870 */
[----:B------:R-:W4:Y:S04]  /*1c5a0*/  LDSM.16.MT88.4 R140, [R197+0x800] ;  /* 0x00080000c58c783b */ /* 0x000f280000004200 */
[----:B------:R-:W3:Y:S03]  /*1c5b0*/  MUFU.EX2 R208, R208 ;  /* 0x000000d000d07308 */ /* 0x000ee60000000800 */
        /* <DEDUP_REMOVED lines=12> */
[----:B------:R-:W-:Y:S01]  /*1c680*/  HMMA.16816.F32.BF16 R4, R4, R154, R128 ;  /* 0x0000009a0404723c */ /* 0x000fe20000041880 */
[----:B------:R-:W-:Y:S01]  /*1c690*/  F2FP.BF16.F32.PACK_AB R128, R191, R192 ;  /* 0x000000c0bf80723e */ /* 0x000fe200000010ff */
[----:B------:R-:W-:Y:S01]  /*1c6a0*/  LDSM.16.MT88.4 R152, [R215+0x14800] ;  /* 0x01480000d798783b */ /* 0x000fe20000004200 */
[----:B------:R-:W-:Y:S01]  /*1c6b0*/  F2FP.BF16.F32.PACK_AB R129, R195, R196 ;  /* 0x000000c4c381723e */ /* 0x000fe200000010ff */
[----:B------:R-:W-:Y:S01]  /*1c6c0*/  FADD.FTZ R192, R192, R183 ;  /* 0x000000b7c0c07221 */ /* 0x000fe20000010000 */
[----:B------:R-:W-:Y:S01]  /*1c6d0*/  F2FP.BF16.F32.PACK_AB R130, R189, R198 ;  /* 0x000000c6bd82723e */ /* 0x000fe200000010ff */
[----:B------:R-:W3:Y:S01]  /*1c6e0*/  MUFU.EX2 R211, R211 ;  /* 0x000000d300d37308 */ /* 0x000ee20000000800 */
[----:B--2---:R-:W-:Y:S01]  /*1c6f0*/  F2FP.BF16.F32.PACK_AB R131, R194, R187 ;  /* 0x000000bbc283723e */ /* 0x004fe200000010ff */
[----:B------:R-:W-:Y:S01]  /*1c700*/  FADD.FTZ R191, R191, R192 ;  /* 0x000000c0bfbf7221 */ /* 0x000fe20000010000 */
[----:B------:R-:W-:-:S03]  /*1c710*/  FADD.FTZ R187, R187, R2 ;  /* 0x00000002bbbb7221 */ /* 0x000fc60000010000 */
[----:B------:R-:W-:Y:S01]  /*1c720*/  FADD.FTZ R198, R198, R191 ;  /* 0x000000bfc6c67221 */ /* 0x000fe20000010000 */
[----:B------:R-:W-:Y:S01]  /*1c730*/  FADD.FTZ R194, R194, R187 ;  /* 0x000000bbc2c27221 */ /* 0x000fe20000010000 */
[----:B-----5:R-:W-:Y:S01]  /*1c740*/  HMMA.16816.F32.BF16 R8, R128, R144, R8 ;  /* 0x000000908008723c */ /* 0x020fe20000041808 */
[----:B------:R-:W-:Y:S01]  /*1c750*/  MUFU.EX2 R213, R213 ;  /* 0x000000d500d57308 */ /* 0x000fe20000000800 */
[----:B------:R-:W-:-:S06]  /*1c760*/  FADD.FTZ R198, R189, R198 ;  /* 0x000000c6bdc67221 */ /* 0x000fcc0000010000 */
[C---:B------:R-:W-:Y:S01]  /*1c770*/  HMMA.16816.F32.BF16 R12, R128.reuse, R146, R12 ;  /* 0x00000092800c723c */ /* 0x040fe2000004180c */
[----:B------:R-:W2:Y:S01]  /*1c780*/  LDSM.16.MT88.4 R144, [R172+0x12800] ;  /* 0x01280000ac90783b */ /* 0x000ea20000004200 */
[----:B------:R-:W5:Y:S06]  /*1c790*/  MUFU.EX2 R216, R216 ;  /* 0x000000d800d87308 */ /* 0x000f6c0000000800 */
        /* <DEDUP_REMOVED lines=32> */
[C---:B--2---:R-:W-:Y:S08]  /*1c9a0*/  HMMA.16816.F32.BF16 R100, R128.reuse, R144, R100 ;  /* 0x000000908064723c */ /* 0x044ff00000041864 */
[C---:B------:R-:W-:Y:S01]  /*1c9b0*/  HMMA.16816.F32.BF16 R104, R128.reuse, R146, R104 ;  /* 0x000000928068723c */ /* 0x040fe20000041868 */
[----:B------:R-:W1:Y:S07]  /*1c9c0*/  LDSM.16.MT88.4 R144, [R172+0x11000] ;  /* 0x01100000ac90783b */ /* 0x000e6e0000004200 */
[C---:B-----5:R-:W-:Y:S08]  /*1c9d0*/  HMMA.16816.F32.BF16 R108, R128.reuse, R152, R108 ;  /* 0x00000098806c723c */ /* 0x060ff0000004186c */
        /* <DEDUP_REMOVED lines=125> */
.L_x_6701:
[----:B------:R-:W-:-:S12]  /*1d1b0*/  UIADD3 UR22, UPT, UPT, UR28, -0x1, URZ ;  /* 0xffffffff1c167890 */ /* 0x000fd8000fffe0ff */
.L_x_6707:
        /* <DEDUP_REMOVED lines=8> */
[----:B------:R-:W-:Y:S01]  /*1d240*/  MOV R2, R3 ;  /* 0x0000000300027202 */ /* 0x000fe20000000f00 */
[----:B------:R-:W-:Y:S01]  /*1d250*/  VIADD R234, R215, 0x10000 ;  /* 0x00010000d7ea7836 */ /* 0x000fe20000000000 */
[----:B------:R-:W-:Y:S01]  /*1d260*/  MOV R235, RZ ;  /* 0x000000ff00eb7202 */ /* 0x000fe20000000f00 */
[----:B------:R-:W-:Y:S01]  /*1d270*/  UISETP.NE.AND.EX UP0, UPT, UR13, URZ, UPT, UP0 ;  /* 0x000000ff0d00728c */ /* 0x000fe2000bf05300 */
[----:B------:R-:W-:Y:S01]  /*1d280*/  IMAD.U32 R236, RZ, RZ, UR14 ;  /* 0x0000000effec7e24 */ /* 0x000fe2000f8e00ff */
        /* <DEDUP_REMOVED lines=15> */
[----:B----4-:R-:W-:-:S07]  /*1d380*/  IADD3 R213, PT, PT, R215, R4, RZ ;  /* 0x00000004d7d57210 */ /* 0x010fce0007ffe0ff */
.L_x_6712:
        /* <DEDUP_REMOVED lines=86> */
.L_x_6709:
        /* <DEDUP_REMOVED lines=36> */
[----:B------:R-:W-:Y:S02]  /*1db30*/  IMAD.IADD R221, R223, 0x1, R216 ;  /* 0x00000001dfdd7824 */ /* 0x000fe400078e02d8 */
[----:B------:R-:W-:Y:S01]  /*1db40*/  LDGSTS.E.BYPASS.LTC128B.128 [R241+0x11000], desc[UR16][R12.64] ;  /* 0x110000000cf17fae */ /* 0x000fe2000b981a10 */
[--C-:B------:R-:W-:Y:S02]  /*1db50*/  IMAD.IADD R220, R216, 0x1, R217.reuse ;  /* 0x00000001d8dc7824 */ /* 0x100fe400078e02d9 */
        /* <DEDUP_REMOVED lines=301> */
.L_x_6711:
        /* <DEDUP_REMOVED lines=28> */
.L_x_6710:
[C---:B------:R-:W-:Y:S01]  /*1eff0*/  IADD3 R171, PT, PT, R236.reuse, -0x20, RZ ;  /* 0xffffffe0ecab7810 */ /* 0x040fe20007ffe0ff */
[----:B------:R-:W-:Y:S01]  /*1f000*/  UISETP.GT.AND UP0, UPT, UR13, UR7, UPT ;  /* 0x000000070d00728c */ /* 0x000fe2000bf04270 */
[----:B-1----:R-:W-:Y:S01]  /*1f010*/  IADD3 R168, PT, PT, R236, -0x1f, RZ ;  /* 0xffffffe1eca87810 */ /* 0x002fe20007ffe0ff */
[----:B------:R-:W-:Y:S01]  /*1f020*/  UIADD3 UR14, UPT, UPT, UR14, -0x40, URZ ;  /* 0xffffffc00e0e7890 */ /* 0x000fe2000fffe0ff */
[CC--:B------:R-:W-:Y:S02]  /*1f030*/  ISETP.GE.AND P5, PT, R171.reuse, R233.reuse, PT ;  /* 0x000000e9ab00720c */ /* 0x0c0fe40003fa6270 */
[----:B------:R-:W-:Y:S02]  /*1f040*/  ISETP.GE.AND P4, PT, R168, R233, PT ;  /* 0x000000e9a800720c */ /* 0x000fe40003f86270 */
        /* <DEDUP_REMOVED lines=20> */
[----:B------:R-:W-:Y:S02]  /*1f190*/  ISETP.GE.AND P0, PT, R166, R231, PT ;  /* 0x000000e7a600720c */ /* 0x000fe40003f06270 */
        /* <DEDUP_REMOVED lines=43> */
[----:B------:R-:W-:Y:S02]  /*1f450*/  ISETP.GE.AND P1, PT, R20, R233, PT ;  /* 0x000000e91400720c */ /* 0x000fe40003f26270 */
        /* <DEDUP_REMOVED lines=14> */
[----:B------:R-:W-:Y:S02]  /*1f540*/  ISETP.GE.AND P0, PT, R236, R230, PT ;  /* 0x000000e6ec00720c */ /* 0x000fe40003f06270 */
        /* <DEDUP_REMOVED lines=537> */
.L_x_6708:
[----:B------:R-:W1:Y:S01]  /*216e0*/  SHFL.BFLY PT, R2, R239, 0x2, 0x1f ;  /* 0x0c401f00ef027f89 */ /* 0x000e6200000e0000 */
[----:B------:R-:W2:Y:S01]  /*216f0*/  S2UR UR12, SR_CTAID.Y ;  /* 0x00000000000c79c3 */ /* 0x000ea20000002600 */
[----:B------:R-:W2:Y:S01]  /*21700*/  LDCU.64 UR4, c[0x0][0x430] ;  /* 0x00008600ff0477ac */ /* 0x000ea20008000a00 */
[----:B------:R-:W-:Y:S01]  /*21710*/  BSSY.RECONVERGENT B0, `(.L_x_6713) ;  /* 0x0000136000007945 */ /* 0x000fe20003800200 */
[----:B------:R-:W3:Y:S01]  /*21720*/  SHFL.BFLY PT, R4, R237, 0x2, 0x1f ;  /* 0x0c401f00ed047f89 */ /* 0x000ee200000e0000 */
[----:B------:R-:W4:Y:S01]  /*21730*/  LDCU UR9, c[0x0][0x3e0] ;  /* 0x00007c00ff0977ac */ /* 0x000f220008000800 */
[----:B------:R-:W5:Y:S03]  /*21740*/  S2R R0, SR_TID.X ;  /* 0x0000000000007919 */ /* 0x000f660000002100 */
[----:B------:R-:W4:Y:S01]  /*21750*/  S2UR UR11, SR_CTAID.Z ;  /* 0x00000000000b79c3 */ /* 0x000f220000002700 */
[----:B------:R-:W5:Y:S01]  /*21760*/  LDCU UR7, c[0x0][0x44c] ;  /* 0x00008980ff0777ac */ /* 0x000f620008000800 */
[----:B------:R-:W-:-:S06]  /*21770*/  UIADD3 UR10, UPT, UPT, -UR21, URZ, URZ ;  /* 0x000000ff150a7290 */ /* 0x000fcc000fffe1ff */
[----:B------:R-:W5:Y:S01]  /*21780*/  S2UR UR8, SR_CTAID.X ;  /* 0x00000000000879c3 */ /* 0x000f620000002500 */
[----:B-1----:R-:W-:Y:S01]  /*21790*/  FADD.FTZ R2, R2, R239 ;  /* 0x000000ef02027221 */ /* 0x002fe20000010000 */
[----:B--2---:R-:W-:Y:S01]  /*217a0*/  UIMAD UR4, UR12, UR4, UR21 ;  /* 0x000000040c0472a4 */ /* 0x004fe2000f8e0215 */
[----:B---3--:R-:W-:-:S03]  /*217b0*/  FADD.FTZ R11, R4, R237 ;  /* 0x000000ed040b7221 */ /* 0x008fc60000010000 */
[----:B------:R-:W1:Y:S04]  /*217c0*/  SHFL.BFLY PT, R7, R2, 0x1, 0x1f ;  /* 0x0c201f0002077f89 */ /* 0x000e6800000e0000 */
[----:B------:R-:W2:Y:S01]  /*217d0*/  SHFL.BFLY PT, R6, R11, 0x1, 0x1f ;  /* 0x0c201f000b067f89 */ /* 0x000ea200000e0000 */
[----:B----4-:R-:W-:-:S04]  /*217e0*/  UIMAD UR10, UR9, UR10, UR11 ;  /* 0x0000000a090a72a4 */ /* 0x010fc8000f8e020b */
[----:B------:R-:W-:Y:S01]  /*217f0*/  UIMAD UR9, UR4, UR9, UR10 ;  /* 0x00000009040972a4 */ /* 0x000fe2000f8e020a */
[C---:B-----5:R-:W-:Y:S01]  /*21800*/  SHF.L.U32 R165, R0.reuse, 0x4, RZ ;  /* 0x0000000400a57819 */ /* 0x060fe200000006ff */
[----:B------:R-:W-:Y:S01]  /*21810*/  USHF.L.U32 UR8, UR8, 0x6, URZ ;  /* 0x0000000608087899 */ /* 0x000fe200080006ff */
[C---:B------:R-:W-:Y:S02]  /*21820*/  SHF.L.U32 R15, R0.reuse, 0x2, RZ ;  /* 0x00000002000f7819 */ /* 0x040fe400000006ff */
[----:B------:R-:W-:Y:S01]  /*21830*/  SHF.L.U32 R17, R0, 0x1, RZ ;  /* 0x0000000100117819 */ /* 0x000fe200000006ff */
[----:B------:R-:W-:Y:S01]  /*21840*/  UIMAD UR9, UR9, UR5, UR8 ;  /* 0x00000005090972a4 */ /* 0x000fe2000f8e0208 */
[----:B------:R-:W-:Y:S01]  /*21850*/  LOP3.LUT R4, R165, 0x1c0, RZ, 0xc0, !PT ;  /* 0x000001c0a5047812 */ /* 0x000fe200078ec0ff */
[----:B------:R-:W3:Y:S01]  /*21860*/  LDCU.64 UR10, c[0x0][0x358] ;  /* 0x00006b00ff0a77ac */ /* 0x000ee20008000a00 */
[----:B------:R-:W-:Y:S02]  /*21870*/  SHF.R.U32.HI R13, RZ, 0x1, R0 ;  /* 0x00000001ff0d7819 */ /* 0x000fe40000011600 */
[----:B------:R-:W-:Y:S01]  /*21880*/  LOP3.LUT R10, R15, 0x1f8, RZ, 0xc0, !PT ;  /* 0x000001f80f0a7812 */ /* 0x000fe200078ec0ff */
[----:B------:R-:W-:Y:S01]  /*21890*/  UIMAD UR7, UR9, UR7, URZ ;  /* 0x00000007090772a4 */ /* 0x000fe2000f8e02ff */
[----:B------:R-:W-:Y:S01]  /*218a0*/  LOP3.LUT R4, R4, 0x38, R17, 0xf8, !PT ;  /* 0x0000003804047812 */ /* 0x000fe200078ef811 */
[----:B-1----:R-:W-:Y:S01]  /*218b0*/  FADD.FTZ R7, R2, R7 ;  /* 0x0000000702077221 */ /* 0x002fe20000010000 */
[----:B------:R-:W-:-:S02]  /*218c0*/  LOP3.LUT R8, R165, 0x3f00, RZ, 0xc0, !PT ;  /* 0x00003f00a5087812 */ /* 0x000fc400078ec0ff */
[----:B------:R-:W-:Y:S01]  /*218d0*/  LOP3.LUT R10, R10, 0x38, R13, 0x78, !PT ;  /* 0x000000380a0a7812 */ /* 0x000fe200078e780d */
[----:B------:R-:W1:Y:S01]  /*218e0*/  MUFU.RCP R9, R7 ;  /* 0x0000000700097308 */ /* 0x000e620000001000 */
[----:B--2---:R-:W-:Y:S01]  /*218f0*/  FADD.FTZ R6, R11, R6 ;  /* 0x000000060b067221 */ /* 0x004fe20000010000 */
[----:B------:R-:W-:Y:S02]  /*21900*/  FSETP.NE.FTZ.AND P1, PT, R7, RZ, PT ;  /* 0x000000ff0700720b */ /* 0x000fe40003f35000 */
[----:B------:R-:W-:Y:S02]  /*21910*/  LOP3.LUT R11, R214, 0x6, R17, 0xf8, !PT ;  /* 0x00000006d60b7812 */ /* 0x000fe400078ef811 */
[----:B------:R-:W-:Y:S02]  /*21920*/  FSETP.NE.FTZ.AND P0, PT, R6, RZ, PT ;  /* 0x000000ff0600720b */ /* 0x000fe40003f15000 */
[----:B------:R-:W2:Y:S01]  /*21930*/  MUFU.RCP R5, R6 ;  /* 0x0000000600057308 */ /* 0x000ea20000001000 */
[----:B------:R-:W-:-:S02]  /*21940*/  LOP3.LUT R165, R165, 0x10, RZ, 0xc0, !PT ;  /* 0x00000010a5a57812 */ /* 0x000fc400078ec0ff */
[----:B------:R-:W-:Y:S02]  /*21950*/  R2P PR, R0, 0x1c ;  /* 0x0000001c00007804 */ /* 0x000fe40000000000 */
[----:B------:R-:W-:Y:S02]  /*21960*/  LOP3.LUT R4, R11, R4, RZ, 0xfc, !PT ;  /* 0x000000040b047212 */ /* 0x000fe400078efcff */
[----:B------:R-:W-:Y:S01]  /*21970*/  LEA R165, R10, R165, 0x2 ;  /* 0x000000a50aa57211 */ /* 0x000fe200078e10ff */
[----:B------:R-:W-:Y:S01]  /*21980*/  BAR.SYNC.DEFER_BLOCKING 0x0 ;  /* 0x0000000000007b1d */ /* 0x000fe20000010000 */
[----:B-1----:R-:W-:Y:S02]  /*21990*/  FSEL R9, R9, 1, P1 ;  /* 0x3f80000009097808 */ /* 0x002fe40000800000 */
[----:B------:R-:W-:Y:S02]  /*219a0*/  MOV R10, 0x20 ;  /* 0x00000020000a7802 */ /* 0x000fe40000000f00 */
[----:B------:R-:W-:Y:S01]  /*219b0*/  SHF.R.U32.HI R2, RZ, 0x2, R0 ;  /* 0x00000002ff027819 */ /* 0x000fe20000011600 */
        /* <DEDUP_REMOVED lines=65> */
[----:B------:R-:W1:Y:S01]  /*21dd0*/  @P0 LDC R16, c[0x0][0x458] ;  /* 0x00011600ff100b82 */ /* 0x000e620000000800 */
[----:B------:R-:W-:Y:S01]  /*21de0*/  LOP3.LUT R13, R13, 0x30, RZ, 0xc0, !PT ;  /* 0x000000300d0d7812 */ /* 0x000fe200078ec0ff */
[----:B------:R-:W4:Y:S01]  /*21df0*/  @P1 MUFU.LG2 R7, R7 ;  /* 0x0000000700071308 */ /* 0x000f220000000c00 */
[----:B------:R-:W-:-:S02]  /*21e00*/  LEA R11, R4, UR6, 0x2 ;  /* 0x00000006040b7c11 */ /* 0x000fc4000f8e10ff */
[----:B--2---:R-:W-:Y:S02]  /*21e10*/  FSEL R5, R5, 1, P0 ;  /* 0x3f80000005057808 */ /* 0x004fe40000000000 */
[----:B------:R-:W-:Y:S01]  /*21e20*/  SEL R12, R9, 0xffffffc0, !P3 ;  /* 0xffffffc0090c7807 */ /* 0x000fe20005800000 */
[----:B------:R-:W-:Y:S01]  /*21e30*/  STS.64 [R11], R160 ;  /* 0x000000a00b007388 */ /* 0x000fe20000000a00 */
[----:B------:R-:W-:Y:S01]  /*21e40*/  LOP3.LUT R8, R8, 0x3c, R15, 0xf8, !PT ;  /* 0x0000003c08087812 */ /* 0x000fe200078ef80f */
[C---:B------:R-:W-:Y:S01]  /*21e50*/  FMUL.FTZ R162, R5.reuse, R162 ;  /* 0x000000a205a27220 */ /* 0x040fe20000410000 */
[----:B------:R-:W-:Y:S01]  /*21e60*/  SEL R10, R10, 0xffffffe0, !P2 ;  /* 0xffffffe00a0a7807 */ /* 0x000fe20005000000 */
[----:B------:R-:W-:Y:S01]  /*21e70*/  FMUL.FTZ R163, R5, R163 ;  /* 0x000000a305a37220 */ /* 0x000fe20000410000 */
[----:B------:R-:W-:Y:S01]  /*21e80*/  LOP3.LUT R2, R13, 0x7, R2, 0xf8, !PT ;  /* 0x000000070d027812 */ /* 0x000fe200078ef802 */
[----:B------:R-:W-:Y:S01]  /*21e90*/  FMUL.FTZ R158, R5, R158 ;  /* 0x0000009e059e7220 */ /* 0x000fe20000410000 */
[----:B------:R-:W-:Y:S01]  /*21ea0*/  IADD3 R15, PT, PT, R11, 0x80, RZ ;  /* 0x000000800b0f7810 */ /* 0x000fe20007ffe0ff */
[----:B------:R-:W-:Y:S01]  /*21eb0*/  FMUL.FTZ R159, R5, R159 ;  /* 0x0000009f059f7220 */ /* 0x000fe20000410000 */
[----:B------:R-:W-:Y:S01]  /*21ec0*/  IADD3 R13, PT, PT, R11, R12, RZ ;  /* 0x0000000c0b0d7210 */ /* 0x000fe20007ffe0ff */
[----:B------:R-:W-:Y:S01]  /*21ed0*/  FMUL.FTZ R154, R5, R154 ;  /* 0x0000009a059a7220 */ /* 0x000fe20000410000 */
[----:B------:R-:W-:Y:S01]  /*21ee0*/  @P4 IADD3 R15, PT, PT, R11, -0x80, RZ ;  /* 0xffffff800b0f4810 */ /* 0x000fe20007ffe0ff */
[----:B------:R-:W-:Y:S01]  /*21ef0*/  FMUL.FTZ R155, R5, R155 ;  /* 0x0000009b059b7220 */ /* 0x000fe20000410000 */
[----:B------:R-:W-:Y:S01]  /*21f00*/  IADD3 R9, PT, PT, R11, R10, RZ ;  /* 0x0000000a0b097210 */ /* 0x000fe20007ffe0ff */
        /* <DEDUP_REMOVED lines=81> */
[----:B------:R-:W5:Y:S01]  /*22420*/  @P1 LDC R19, c[0x0][0x458] ;  /* 0x00011600ff131b82 */ /* 0x000f620000000800 */
[----:B------:R-:W1:Y:S01]  /*22430*/  @P0 MUFU.LG2 R6, R6 ;  /* 0x0000000600060308 */ /* 0x000e620000000c00 */
[----:B----4-:R-:W-:Y:S01]  /*22440*/  @P1 FMUL.FTZ R7, R7, 0.69314718246459960938 ;  /* 0x3f31721807071820 */ /* 0x010fe20000410000 */
[----:B------:R4:W-:Y:S01]  /*22450*/  STS.64 [R13+0x4000], R44 ;  /* 0x0040002c0d007388 */ /* 0x0009e20000000a00 */
[----:B--2---:R-:W-:-:S03]  /*22460*/  MOV R132, 0xff800000 ;  /* 0xff80000000847802 */ /* 0x004fc60000000f00 */
[----:B------:R4:W-:Y:S01]  /*22470*/  STS.64 [R13+0x4800], R46 ;  /* 0x0048002e0d007388 */ /* 0x0009e20000000a00 */
[----:B------:R-:W-:-:S03]  /*22480*/  MOV R133, 0xff800000 ;  /* 0xff80000000857802 */ /* 0x000fc60000000f00 */
[----:B------:R4:W-:Y:S04]  /*22490*/  STS.64 [R14+0x4000], R48 ;  /* 0x004000300e007388 */ /* 0x0009e80000000a00 */
[----:B------:R4:W-:Y:S01]  /*224a0*/  STS.64 [R14+0x4800], R50 ;  /* 0x004800320e007388 */ /* 0x0009e20000000a00 */
[----:B-1----:R-:W-:-:S03]  /*224b0*/  @P0 FMUL.FTZ R6, R6, 0.69314718246459960938 ;  /* 0x3f31721806060820 */ /* 0x002fc60000410000 */
[----:B------:R4:W-:Y:S01]  /*224c0*/  STS.64 [R15+0x4000], R52 ;  /* 0x004000340f007388 */ /* 0x0009e20000000a00 */
[----:B------:R-:W-:-:S03]  /*224d0*/  @P0 FFMA.FTZ R132, R3, R16, R6 ;  /* 0x0000001003840223 */ /* 0x000fc60000010006 */
[----:B------:R4:W-:Y:S01]  /*224e0*/  STS.64 [R15+0x4800], R54 ;  /* 0x004800360f007388 */ /* 0x0009e20000000a00 */
[----:B-----5:R-:W-:Y:S01]  /*224f0*/  @P1 FFMA.FTZ R133, R164, R19, R7 ;  /* 0x00000013a4851223 */ /* 0x020fe20000010007 */
[----:B------:R-:W-:Y:S02]  /*22500*/  IADD3 R134, P0, PT, R8, UR7, RZ ;  /* 0x0000000708867c10 */ /* 0x000fe4000ff1e0ff */
[----:B------:R4:W-:Y:S01]  /*22510*/  STS.64 [R12+0x4000], R56 ;  /* 0x004000380c007388 */ /* 0x0009e20000000a00 */
[----:B------:R-:W-:Y:S02]  /*22520*/  LOP3.LUT P1, RZ, R0, 0x3, RZ, 0xc0, !PT ;  /* 0x0000000300ff7812 */ /* 0x000fe4000782c0ff */
[----:B------:R-:W-:Y:S01]  /*22530*/  MOV R3, UR7 ;  /* 0x0000000700037c02 */ /* 0x000fe20008000f00 */
        /* <DEDUP_REMOVED lines=38> */
[----:B------:R4:W1:Y:S04]  /*227a0*/  LDS.128 R128, [R165+UR6] ;  /* 0x00000006a5807984 */ /* 0x0008680008000c00 */
[----:B------:R4:W2:Y:S04]  /*227b0*/  LDS.128 R124, [R165+UR6+0x800] ;  /* 0x00080006a57c7984 */ /* 0x0008a80008000c00 */
        /* <DEDUP_REMOVED lines=30> */
[----:B--23--:R-:W-:Y:S05]  /*229a0*/  @P1 BRA `(.L_x_6714) ;  /* 0x0000000000301947 */ /* 0x00cfea0003800000 */
[----:B------:R-:W2:Y:S01]  /*229b0*/  LDCU.64 UR4, c[0x0][0x428] ;  /* 0x00008500ff0477ac */ /* 0x000ea20008000a00 */
[C---:B------:R-:W-:Y:S01]  /*229c0*/  VIADD R137, R2.reuse, 0x8 ;  /* 0x0000000802897836 */ /* 0x040fe20000000000 */
[----:B------:R-:W-:Y:S01]  /*229d0*/  IADD3 R136, P1, PT, R2, UR9, RZ ;  /* 0x0000000902887c10 */ /* 0x000fe2000ff3e0ff */
[----:B------:R-:W-:Y:S01]  /*229e0*/  IMAD.U32 R135, RZ, RZ, UR9 ;  /* 0x00000009ff877e24 */ /* 0x000fe2000f8e00ff */
        /* <DEDUP_REMOVED lines=8> */
.L_x_6714:
[----:B------:R-:W-:Y:S05]  /*22a70*/  BSYNC.RECONVERGENT B0 ;  /* 0x0000000000007941 */ /* 0x000fea0003800200 */
.L_x_6713:
[----:B------:R-:W3:Y:S01]  /*22a80*/  LDCU.64 UR4, c[0x0][0x3f8] ;  /* 0x00007f00ff0477ac */ /* 0x000ee20008000a00 */
[----:B------:R-:W-:Y:S02]  /*22a90*/  SHF.R.U32.HI R0, RZ, 0x4, R0 ;  /* 0x00000004ff007819 */ /* 0x000fe40000011600 */
[----:B------:R-:W-:Y:S01]  /*22aa0*/  LEA.HI.X.SX32 R3, R3, RZ, 0x1, P0 ;  /* 0x000000ff03037211 */ /* 0x000fe200000f0eff */
[----:B------:R-:W-:Y:S02]  /*22ab0*/  UIADD3 UR6, UPT, UPT, -UR8, UR20, URZ ;  /* 0x0000001408067290 */ /* 0x000fe4000fffe1ff */
[C---:B--2---:R-:W-:Y:S02]  /*22ac0*/  VIADD R132, R0.reuse, 0x8 ;  /* 0x0000000800847836 */ /* 0x044fe40000000000 */
[C---:B------:R-:W-:Y:S02]  /*22ad0*/  VIADD R2, R0.reuse, 0x10 ;  /* 0x0000001000027836 */ /* 0x040fe40000000000 */
[C---:B------:R-:W-:Y:S01]  /*22ae0*/  ISETP.GE.AND P0, PT, R0.reuse, UR6, PT ;  /* 0x0000000600007c0c */ /* 0x040fe2000bf06270 */
[----:B------:R-:W-:Y:S01]  /*22af0*/  VIADD R133, R0, 0x18 ;  /* 0x0000001800857836 */ /* 0x000fe20000000000 */
        /* <DEDUP_REMOVED lines=47> */
.L_x_6715:
        /* <DEDUP_REMOVED lines=9> */
.L_x_7504:


//--------------------- .text._ZN5flash24flash_fwd_splitkv_kernelI23Flash_fwd_kernel_traitsILi256ELi64ELi64ELi4ELb0ELb0EN7cutlass10bfloat16_tE19Flash_kernel_traitsILi256ELi64ELi64ELi4ES3_EELb0ELb1ELb0ELb0ELb1ELb1ELb1ELb1EEEvNS_16Flash_fwd_paramsE --------------------------
	.section	.text._ZN5flash24flash_fwd_splitkv_kernelI23Flash_fwd_kernel_traitsILi256ELi64ELi64ELi4ELb0ELb0EN7cutlass10bfloat16_tE19Flash_kernel_traitsILi256ELi64ELi64ELi4ES3_EELb0ELb1ELb0ELb0ELb1ELb1ELb1ELb1EEEvNS_16Flash_fwd_paramsE,"ax",@progbits
	.align	128
        .global         _ZN5flash24flash_fwd_splitkv_kernelI23Flash_fwd_kernel_traitsILi256ELi64ELi64ELi4ELb0ELb0EN7cutlass10bfloat16_tE19Flash_kernel_traitsILi256ELi64ELi64ELi4ES3_EELb0ELb1ELb0ELb0ELb1ELb1ELb1ELb1EEEvNS_16Flash_fwd_paramsE
        .type           _ZN5flash24flash_fwd_splitkv_kernelI23Flash_fwd_kernel_traitsILi256ELi64ELi64ELi4ELb0ELb0EN7cutlass10bfloat16_tE19Flash_kernel_traitsILi256ELi64ELi64ELi4ES3_EELb0ELb1ELb0ELb0ELb1ELb1ELb1ELb1EEEvNS_16Flash_fwd_paramsE,@function
        .size           _ZN5flash24flash_fwd_splitkv_kernelI23Flash_fwd_kernel_traitsILi256ELi64ELi64ELi4ELb0ELb0EN7cutlass10bfloat16_tE19Flash_kernel_traitsILi256ELi64ELi64ELi4ES3_EELb0ELb1ELb0ELb0ELb1ELb1ELb1ELb1EEEvNS_16Flash_fwd_paramsE,(.L_x_7505 - _ZN5flash24flash_fwd_splitkv_kernelI23Flash_fwd_kernel_traitsILi256ELi64ELi64ELi4ELb0ELb0EN7cutlass10bfloat16_tE19Flash_kernel_traitsILi256ELi64ELi64ELi4ES3_EELb0ELb1ELb0ELb0ELb1ELb1ELb1ELb1EEEvNS_16Flash_fwd_paramsE)
        .other          _ZN5flash24flash_fwd_splitkv_kernelI23Flash_fwd_kernel_traitsILi256ELi64ELi64ELi4ELb0ELb0EN7cutlass10bfloat16_tE19Flash_kernel_traitsILi256ELi64ELi64ELi4ES3_EELb0ELb1ELb0ELb0ELb1ELb1ELb1ELb1EEEvNS_16Flash_fwd_paramsE,@"STO_CUDA_ENTRY STV_DEFAULT"
_ZN5flash24flash_fwd_splitkv_kernelI23Flash_fwd_kernel_traitsILi256ELi64ELi64ELi4ELb0ELb0EN7cutlass10bfloat16_tE19Flash_kernel_traitsILi256ELi64ELi64ELi4ES3_EELb0ELb1ELb0ELb0ELb1ELb1ELb1ELb1EEEvNS_16Flash_fwd_paramsE:
.text._ZN5flash24flash_fwd_splitkv_kernelI23Flash_fwd_kernel_traitsILi256ELi64ELi64ELi4ELb0ELb0EN7cutlass10bfloat16_tE19Flash_kernel_traitsILi256ELi64ELi64ELi4ES3_EELb0ELb1ELb0ELb0ELb1ELb1ELb1ELb1EEEvNS_16Flash_fwd_paramsE:
        /* <DEDUP_REMOVED lines=79> */
.L_x_6716:
        /* <DEDUP_REMOVED lines=193> */
.L_x_6717:
        /* <DEDUP_REMOVED lines=11> */
.L_x_6718:
        /* <DEDUP_REMOVED lines=110> */
.L_x_6719:
        /* <DEDUP_REMOVED lines=15> */
.L_x_6721:
[----:B------:R-:W2:Y:S01]  /*1980*/  LDC.64 R4, c[0x0][0x3b8] ;  /* 0x0000ee00ff047b82 */ /* 0x000ea20000000a00 */
[----:B------:R-:W-:-:S06]  /*1990*/  UIADD3 UR8, UPT, UPT, UR10, UR11, URZ ;  /* 0x0000000b0a087290 */ /* 0x000fcc000fffe0ff */
[----:B--2---:R-:W-:Y:S02]  /*19a0*/  IMAD R17, R5, UR8, RZ ;  /* 0x0000000805117c24 */ /* 0x004fe4000f8e02ff */
[----:B-1----:R-:W-:-:S05]  /*19b0*/  IMAD.WIDE.U32 R2, R4, UR8, RZ ;  /* 0x0000000804027c25 */ /* 0x002fca000f8e00ff */
[----:B------:R-:W-:Y:S02]  /*19c0*/  IADD3 R17, PT, PT, R3, R17, RZ ;  /* 0x0000001103117210 */ /* 0x000fe40007ffe0ff */
[----:B------:R-:W-:Y:S02]  /*19d0*/  MOV R16, R2 ;  /* 0x0000000200107202 */ /* 0x000fe40000000f00 */
.L_x_6722:
        /* <DEDUP_REMOVED lines=14> */
.L_x_6723:
[----:B------:R-:W1:Y:S01]  /*1ac0*/  LDC.64 R2, c[0x0][0x3c0] ;  /* 0x0000f000ff027b82 */ /* 0x000e620000000a00 */
[----:B------:R-:W-:-:S06]  /*1ad0*/  UIADD3 UR10, UPT, UPT, UR10, UR11, URZ ;  /* 0x0000000b0a0a7290 */ /* 0x000fcc000fffe0ff */
[----:B-1---5:R-:W-:Y:S02]  /*1ae0*/  IMAD R7, R3, UR10, RZ ;  /* 0x0000000a03077c24 */ /* 0x022fe4000f8e02ff */
[----:B------:R-:W-:-:S05]  /*1af0*/  IMAD.WIDE.U32 R8, R2, UR10, RZ ;  /* 0x0000000a02087c25 */ /* 0x000fca000f8e00ff */
[----:B------:R-:W-:Y:S02]  /*1b00*/  IADD3 R7, PT, PT, R9, R7, RZ ;  /* 0x0000000709077210 */ /* 0x000fe40007ffe0ff */
[----:B------:R-:W-:-:S07]  /*1b10*/  MOV R6, R8 ;  /* 0x0000000800067202 */ /* 0x000fce0000000f00 */
.L_x_6724:
        /* <DEDUP_REMOVED lines=54> */
.L_x_6720:
        /* <DEDUP_REMOVED lines=189> */
.L_x_6747:
        /* <DEDUP_REMOVED lines=120> */
.L_x_6727:
        /* <DEDUP_REMOVED lines=190> */
.L_x_6731:
[----:B----4-:R-:W-:Y:S05]  /*3db0*/  BSYNC.RECONVERGENT B0 ;  /* 0x0000000000007941 */ /* 0x010fea0003800200 */
.L_x_6730:
        /* <DEDUP_REMOVED lines=186> */
.L_x_6733:
[----:B------:R-:W-:Y:S05]  /*4960*/  BSYNC.RECONVERGENT B0 ;  /* 0x0000000000007941 */ /* 0x000fea0003800200 */
.L_x_6732:
        /* <DEDUP_REMOVED lines=192> */
.L_x_6735:
[----:B------:R-:W-:Y:S05]  /*5570*/  BSYNC.RECONVERGENT B0 ;  /* 0x0000000000007941 */ /* 0x000fea0003800200 */
.L_x_6734:
        /* <DEDUP_REMOVED lines=195> */
.L_x_6737:
[----:B------:R-:W-:Y:S05]  /*61b0*/  BSYNC.RECONVERGENT B0 ;  /* 0x0000000000007941 */ /* 0x000fea0003800200 */
.L_x_6736:
[----:B------:R-:W2:Y:S01]  /*61c0*/  LDC R26, c[0x0][0x450] ;  /* 0x00011400ff1a7b82 */ /* 0x000ea20000000800 */
[----:B-1----:R-:W-:Y:S05]  /*61d0*/  IMAD.U32 R3, R108, -0x20, RZ ;  /* 0xffffffe06c037824 */ /* 0x002fea00078e00ff */
[C---:B------:R-:W-:Y:S02]  /*61e0*/  LEA R24, P1, R3.reuse, R24, 0x1 ;  /* 0x0000001803187211 */ /* 0x040fe400078208ff */
[C---:B------:R-:W-:Y:S02]  /*61f0*/  LEA R52, P0, R3.reuse, R52, 0x1 ;  /* 0x0000003403347211 */ /* 0x040fe400078008ff */
[C---:B------:R-:W-:Y:S02]  /*6200*/  LEA.HI.X.SX32 R25, R3.reuse, R25, 0x1, P1 ;  /* 0x0000001903197211 */ /* 0x040fe400008f0eff */
[----:B------:R-:W-:Y:S01]  /*6210*/  LEA.HI.X.SX32 R53, R3, R53, 0x1, P0 ;  /* 0x0000003503357211 */ /* 0x000fe200000f0eff */
[----:B------:R-:W-:Y:S05]  /*6220*/  BRA `(.L_x_6728) ;  /* 0x0000005400ac7947 */ /* 0x000fea0003800000 */
.L_x_6729:
        /* <DEDUP_REMOVED lines=343> */
.L_x_6739:
[----:B----4-:R-:W-:Y:S05]  /*77a0*/  BSYNC.RECONVERGENT B0 ;  /* 0x0000000000007941 */ /* 0x010fea0003800200 */
.L_x_6738:
        /* <DEDUP_REMOVED lines=342> */
.L_x_6741:
[----:B------:R-:W-:Y:S05]  /*8d10*/  BSYNC.RECONVERGENT B0 ;  /* 0x0000000000007941 */ /* 0x000fea0003800200 */
.L_x_6740:
        /* <DEDUP_REMOVED lines=345> */
.L_x_6743:
[----:B------:R-:W-:Y:S05]  /*a2b0*/  BSYNC.RECONVERGENT B0 ;  /* 0x0000000000007941 */ /* 0x000fea0003800200 */
.L_x_6742:
        /* <DEDUP_REMOVED lines=347> */
.L_x_6745:
[----:B------:R-:W-:Y:S05]  /*b870*/  BSYNC.RECONVERGENT B0 ;  /* 0x0000000000007941 */ /* 0x000fea0003800200 */
.L_x_6744:
[----:B------:R-:W2:Y:S01]  /*b880*/  LDC R26, c[0x0][0x450] ;  /* 0x00011400ff1a7b82 */ /* 0x000ea20000000800 */
[----:B-1----:R-:W-:Y:S05]  /*b890*/  IMAD.U32 R3, R48, -0x20, RZ ;  /* 0xffffffe030037824 */ /* 0x002fea00078e00ff */
[C---:B------:R-:W-:Y:S02]  /*b8a0*/  LEA R74, P1, R3.reuse, R74, 0x1 ;  /* 0x0000004a034a7211 */ /* 0x040fe400078208ff */
[C---:B------:R-:W-:Y:S02]  /*b8b0*/  LEA R72, P0, R3.reuse, R72, 0x1 ;  /* 0x0000004803487211 */ /* 0x040fe400078008ff */
[C---:B------:R-:W-:Y:S02]  /*b8c0*/  LEA.HI.X.SX32 R75, R3.reuse, R75, 0x1, P1 ;  /* 0x0000004b034b7211 */ /* 0x040fe400008f0eff */
[----:B------:R-:W-:Y:S09]  /*b8d0*/  LEA.HI.X.SX32 R73, R3, R73, 0x1, P0 ;  /* 0x0000004903497211 */ /* 0x000ff200000f0eff */
.L_x_6728:
[----:B------:R-:W-:Y:S05]  /*b8e0*/  BSYNC.RECONVERGENT B1 ;  /* 0x0000000000017941 */ /* 0x000fea0003800200 */
.L_x_6726:
        /* <DEDUP_REMOVED lines=89> */
.L_x_6746:
[----:B------:R-:W-:Y:S01]  /*be80*/  UISETP.GT.AND UP0, UPT, UR18, UR6, UPT ;  /* 0x000000061200728c */ /* 0x000fe2000bf04270 */
[----:B------:R-:W-:Y:S02]  /*be90*/  IADD3 R70, P1, PT, R70, R77, RZ ;  /* 0x0000004d46467210 */ /* 0x000fe40007f3e0ff */
[----:B------:R-:W-:Y:S03]  /*bea0*/  IADD3 R20, P0, PT, R20, R81, RZ ;  /* 0x0000005114147210 */ /* 0x000fe60007f1e0ff */
[----:B------:R-:W-:Y:S02]  /*beb0*/  IMAD.X R71, R71, 0x1, R76, P1 ;  /* 0x0000000147477824 */ /* 0x000fe400008e064c */
[----:B------:R-:W-:Y:S01]  /*bec0*/  IMAD.X R21, R21, 0x1, R79, P0 ;  /* 0x0000000115157824 */ /* 0x000fe200000e064f */
[----:B------:R-:W-:Y:S07]  /*bed0*/  BRA.U UP0, `(.L_x_6747) ;  /* 0xffffff6900dc7547 */ /* 0x000fee000b83ffff */
.L_x_6725:
        /* <DEDUP_REMOVED lines=50> */
.L_x_6751:
[----:B------:R-:W-:Y:S05]  /*c200*/  BSYNC.RECONVERGENT B0 ;  /* 0x0000000000007941 */ /* 0x000fea0003800200 */
.L_x_6750:
        /* <DEDUP_REMOVED lines=12> */
.L_x_6749:
        /* <DEDUP_REMOVED lines=77> */
.L_x_6757:
[----:B------:R-:W-:Y:S05]  /*c7a0*/  BSYNC.RECONVERGENT B0 ;  /* 0x0000000000007941 */ /* 0x000fea0003800200 */
.L_x_6756:
        /* <DEDUP_REMOVED lines=43> */
.L_x_6759:
[----:B------:R-:W-:Y:S05]  /*ca60*/  BSYNC.RECONVERGENT B0 ;  /* 0x0000000000007941 */ /* 0x000fea0003800200 */
.L_x_6758:
        /* <DEDUP_REMOVED lines=43> */
.L_x_6761:
[----:B------:R-:W-:Y:S05]  /*cd20*/  BSYNC.RECONVERGENT B0 ;  /* 0x0000000000007941 */ /* 0x000fea0003800200 */
.L_x_6760:
        /* <DEDUP_REMOVED lines=44> */
.L_x_6763:
[----:B------:R-:W-:Y:S05]  /*cff0*/  BSYNC.RECONVERGENT B0 ;  /* 0x0000000000007941 */ /* 0x000fea0003800200 */
.L_x_6762:
[----:B------:R1:W-:Y:S02]  /*d000*/  STS.128 [R0+0x6000], R8 ;  /* 0x0060000800007388 */ /* 0x0003e40000000c00 */
.L_x_6755:
[----:B------:R-:W-:Y:S05]  /*d010*/  BSYNC.RECONVERGENT B1 ;  /* 0x0000000000017941 */ /* 0x000fea0003800200 */
.L_x_6754:
        /* <DEDUP_REMOVED lines=61> */
.L_x_6767:
[----:B------:R-:W-:Y:S05]  /*d3f0*/  BSYNC.RECONVERGENT B0 ;  /* 0x0000000000007941 */ /* 0x000fea0003800200 */
.L_x_6766:
        /* <DEDUP_REMOVED lines=53> */
.L_x_6769:
[----:B------:R-:W-:Y:S05]  /*d750*/  BSYNC.RECONVERGENT B0 ;  /* 0x0000000000007941 */ /* 0x000fea0003800200 */
.L_x_6768:
        /* <DEDUP_REMOVED lines=53> */
.L_x_6771:
[----:B------:R-:W-:Y:S05]  /*dab0*/  BSYNC.RECONVERGENT B0 ;  /* 0x0000000000007941 */ /* 0x000fea0003800200 */
.L_x_6770:
        /* <DEDUP_REMOVED lines=54> */
.L_x_6773:
[----:B------:R-:W-:Y:S05]  /*de20*/  BSYNC.RECONVERGENT B0 ;  /* 0x0000000000007941 */ /* 0x000fea0003800200 */
.L_x_6772:
[----:B------:R4:W-:Y:S02]  /*de30*/  STS.128 [R0+0x6800], R8 ;  /* 0x0068000800007388 */ /* 0x0009e40000000c00 */
.L_x_6765:
[----:B------:R-:W-:Y:S05]  /*de40*/  BSYNC.RECONVERGENT B1 ;  /* 0x0000000000017941 */ /* 0x000fea0003800200 */
.L_x_6764:
        /* <DEDUP_REMOVED lines=62> */
.L_x_6777:
[----:B------:R-:W-:Y:S05]  /*e230*/  BSYNC.RECONVERGENT B0 ;  /* 0x0000000000007941 */ /* 0x000fea0003800200 */
.L_x_6776:
        /* <DEDUP_REMOVED lines=53> */
.L_x_6779:
[----:B------:R-:W-:Y:S05]  /*e590*/  BSYNC.RECONVERGENT B0 ;  /* 0x0000000000007941 */ /* 0x000fea0003800200 */
.L_x_6778:
        /* <DEDUP_REMOVED lines=54> */
.L_x_6781:
[----:B------:R-:W-:Y:S05]  /*e900*/  BSYNC.RECONVERGENT B0 ;  /* 0x0000000000007941 */ /* 0x000fea0003800200 */
.L_x_6780:
        /* <DEDUP_REMOVED lines=54> */
.L_x_6783:
[----:B------:R-:W-:Y:S05]  /*ec70*/  BSYNC.RECONVERGENT B0 ;  /* 0x0000000000007941 */ /* 0x000fea0003800200 */
.L_x_6782:
[----:B------:R4:W-:Y:S02]  /*ec80*/  STS.128 [R0+0x7000], R8 ;  /* 0x0070000800007388 */ /* 0x0009e40000000c00 */
.L_x_6775:
[----:B------:R-:W-:Y:S05]  /*ec90*/  BSYNC.RECONVERGENT B1 ;  /* 0x0000000000017941 */ /* 0x000fea0003800200 */
.L_x_6774:
        /* <DEDUP_REMOVED lines=64> */
.L_x_6785:
[----:B------:R-:W-:Y:S05]  /*f0a0*/  BSYNC.RECONVERGENT B0 ;  /* 0x0000000000007941 */ /* 0x000fea0003800200 */
.L_x_6784:
        /* <DEDUP_REMOVED lines=54> */
.L_x_6787:
[----:B------:R-:W-:Y:S05]  /*f410*/  BSYNC.RECONVERGENT B0 ;  /* 0x0000000000007941 */ /* 0x000fea0003800200 */
.L_x_6786:
        /* <DEDUP_REMOVED lines=54> */
.L_x_6789:
[----:B------:R-:W-:Y:S05]  /*f780*/  BSYNC.RECONVERGENT B0 ;  /* 0x0000000000007941 */ /* 0x000fea0003800200 */
.L_x_6788:
        /* <DEDUP_REMOVED lines=53> */
.L_x_6791:
[----:B------:R-:W-:Y:S05]  /*fae0*/  BSYNC.RECONVERGENT B0 ;  /* 0x0000000000007941 */ /* 0x000fea0003800200 */
.L_x_6790:
[----:B------:R4:W-:Y:S01]  /*faf0*/  STS.128 [R0+0x7800], R8 ;  /* 0x0078000800007388 */ /* 0x0009e20000000c00 */
[----:B------:R-:W-:Y:S05]  /*fb00*/  BRA `(.L_x_6752) ;  /* 0x0000005800287947 */ /* 0x000fea0003800000 */
.L_x_6753:
        /* <DEDUP_REMOVED lines=92> */
.L_x_6795:
[----:B------:R-:W-:Y:S05]  /*100d0*/  BSYNC.RECONVERGENT B0 ;  /* 0x0000000000007941 */ /* 0x000fea0003800200 */
.L_x_6794:
        /* <DEDUP_REMOVED lines=84> */
.L_x_6797:
[----:B------:R-:W-:Y:S05]  /*10620*/  BSYNC.RECONVERGENT B0 ;  /* 0x0000000000007941 */ /* 0x000fea0003800200 */
.L_x_6796:
        /* <DEDUP_REMOVED lines=85> */
.L_x_6799:
[----:B------:R-:W-:Y:S05]  /*10b80*/  BSYNC.RECONVERGENT B0 ;  /* 0x0000000000007941 */ /* 0x000fea0003800200 */
.L_x_6798:
        /* <DEDUP_REMOVED lines=85> */
.L_x_6801:
[----:B------:R-:W-:Y:S05]  /*110e0*/  BSYNC.RECONVERGENT B0 ;  /* 0x0000000000007941 */ /* 0x000fea0003800200 */
.L_x_6800:
[----:B------:R3:W-:Y:S02]  /*110f0*/  STS.128 [R0+0x6000], R4 ;  /* 0x0060000400007388 */ /* 0x0007e40000000c00 */
.L_x_6793:
[----:B------:R-:W-:Y:S05]  /*11100*/  BSYNC.RECONVERGENT B1 ;  /* 0x0000000000017941 */ /* 0x000fea0003800200 */
.L_x_6792:
        /* <DEDUP_REMOVED lines=93> */
.L_x_6805:
[----:B------:R-:W-:Y:S05]  /*116e0*/  BSYNC.RECONVERGENT B0 ;  /* 0x0000000000007941 */ /* 0x000fea0003800200 */
.L_x_6804:
        /* <DEDUP_REMOVED lines=85> */
.L_x_6807:
[----:B------:R-:W-:Y:S05]  /*11c40*/  BSYNC.RECONVERGENT B0 ;  /* 0x0000000000007941 */ /* 0x000fea0003800200 */
.L_x_6806:
        /* <DEDUP_REMOVED lines=86> */
.L_x_6809:
[----:B------:R-:W-:Y:S05]  /*121b0*/  BSYNC.RECONVERGENT B0 ;  /* 0x0000000000007941 */ /* 0x000fea0003800200 */
.L_x_6808:
        /* <DEDUP_REMOVED lines=86> */
.L_x_6811:
[----:B------:R-:W-:Y:S05]  /*12720*/  BSYNC.RECONVERGENT B0 ;  /* 0x0000000000007941 */ /* 0x000fea0003800200 */
.L_x_6810:
[----:B------:R3:W-:Y:S02]  /*12730*/  STS.128 [R0+0x6800], R4 ;  /* 0x0068000400007388 */ /* 0x0007e40000000c00 */
.L_x_6803:
[----:B------:R-:W-:Y:S05]  /*12740*/  BSYNC.RECONVERGENT B1 ;  /* 0x0000000000017941 */ /* 0x000fea0003800200 */
.L_x_6802:
        /* <DEDUP_REMOVED lines=93> */
.L_x_6815:
[----:B------:R-:W-:Y:S05]  /*12d20*/  BSYNC.RECONVERGENT B0 ;  /* 0x0000000000007941 */ /* 0x000fea0003800200 */
.L_x_6814:
        /* <DEDUP_REMOVED lines=85> */
.L_x_6817:
[----:B------:R-:W-:Y:S05]  /*13280*/  BSYNC.RECONVERGENT B0 ;  /* 0x0000000000007941 */ /* 0x000fea0003800200 */
.L_x_6816:
        /* <DEDUP_REMOVED lines=86> */
.L_x_6819:
[----:B------:R-:W-:Y:S05]  /*137f0*/  BSYNC.RECONVERGENT B0 ;  /* 0x0000000000007941 */ /* 0x000fea0003800200 */
.L_x_6818:
        /* <DEDUP_REMOVED lines=86> */
.L_x_6821:
[----:B------:R-:W-:Y:S05]  /*13d60*/  BSYNC.RECONVERGENT B0 ;  /* 0x0000000000007941 */ /* 0x000fea0003800200 */
.L_x_6820:
[----:B------:R3:W-:Y:S02]  /*13d70*/  STS.128 [R0+0x7000], R4 ;  /* 0x0070000400007388 */ /* 0x0007e40000000c00 */
.L_x_6813:
[----:B------:R-:W-:Y:S05]  /*13d80*/  BSYNC.RECONVERGENT B1 ;  /* 0x0000000000017941 */ /* 0x000fea0003800200 */
.L_x_6812:
        /* <DEDUP_REMOVED lines=95> */
.L_x_6823:
[----:B------:R-:W-:Y:S05]  /*14380*/  BSYNC.RECONVERGENT B0 ;  /* 0x0000000000007941 */ /* 0x000fea0003800200 */
.L_x_6822:
        /* <DEDUP_REMOVED lines=84> */
.L_x_6825:
[----:B------:R-:W-:Y:S05]  /*148d0*/  BSYNC.RECONVERGENT B0 ;  /* 0x0000000000007941 */ /* 0x000fea0003800200 */
.L_x_6824:
        /* <DEDUP_REMOVED lines=84> */
.L_x_6827:
[----:B------:R-:W-:Y:S05]  /*14e20*/  BSYNC.RECONVERGENT B0 ;  /* 0x0000000000007941 */ /* 0x000fea0003800200 */
.L_x_6826:
        /* <DEDUP_REMOVED lines=86> */
.L_x_6829:
[----:B------:R-:W-:Y:S05]  /*15390*/  BSYNC.RECONVERGENT B0 ;  /* 0x0000000000007941 */ /* 0x000fea0003800200 */
.L_x_6828:
[----:B------:R1:W-:Y:S02]  /*153a0*/  STS.128 [R0+0x7800], R4 ;  /* 0x0078000400007388 */ /* 0x0003e40000000c00 */
.L_x_6752:
[----:B------:R-:W-:Y:S05]  /*153b0*/  BSYNC.RECONVERGENT B2 ;  /* 0x0000000000027941 */ /* 0x000fea0003800200 */
.L_x_6748:
[----:B------:R-:W-:Y:S01]  /*153c0*/  UIADD3 UR8, UPT, UPT, -UR27, UR26, URZ ;  /* 0x0000001a1b087290 */ /* 0x000fe2000fffe1ff */
[--C-:B------:R-:W-:Y:S01]  /*153d0*/  SHF.R.U32.HI R65, RZ, 0x4, R62.reuse ;  /* 0x00000004ff417819 */ /* 0x100fe2000001163e */
[----:B------:R-:W-:Y:S01]  /*153e0*/  UISETP.GT.AND UP0, UPT, UR28, UR7, UPT ;  /* 0x000000071c00728c */ /* 0x000fe2000bf04270 */
[----:B------:R-:W-:Y:S01]  /*153f0*/  LOP3.LUT R101, R101, 0x8, R62, 0x78, !PT ;  /* 0x0000000865657812 */ /* 0x000fe200078e783e */
[----:B------:R-:W-:Y:S01]  /*15400*/  IMAD.U32 R231, RZ, RZ, UR23 ;  /* 0x00000017ffe77e24 */ /* 0x000fe2000f8e00ff */
[----:B------:R-:W-:Y:S01]  /*15410*/  SHF.L.U32 R214, R62, 0x5, RZ ;  /* 0x000000053ed67819 */ /* 0x000fe200000006ff */
[----:B------:R-:W-:Y:S01]  /*15420*/  IMAD.SHL.U32 R65, R65, 0x400, RZ ;  /* 0x0000040041417824 */ /* 0x000fe200078e00ff */
[----:B------:R-:W-:Y:S02]  /*15430*/  ISETP.GE.AND P4, PT, R40, UR8, PT ;  /* 0x0000000828007c0c */ /* 0x000fe4000bf86270 */
[----:B------:R-:W-:Y:S02]  /*15440*/  ISETP.GE.AND P3, PT, R42, UR8, PT ;  /* 0x000000082a007c0c */ /* 0x000fe4000bf66270 */
[----:B------:R-:W-:-:S02]  /*15450*/  ISETP.GE.AND P5, PT, R36, UR8, PT ;  /* 0x0000000824007c0c */ /* 0x000fc4000bfa6270 */
[----:B------:R-:W-:Y:S02]  /*15460*/  ISETP.GE.AND P6, PT, R104, UR8, PT ;  /* 0x0000000868007c0c */ /* 0x000fe4000bfc6270 */
[----:B------:R-:W-:Y:S02]  /*15470*/  ISETP.GE.AND P1, PT, R40, UR8, PT ;  /* 0x0000000828007c0c */ /* 0x000fe4000bf26270 */
[----:B------:R-:W-:Y:S02]  /*15480*/  ISETP.GE.AND P2, PT, R36, UR8, PT ;  /* 0x0000000824007c0c */ /* 0x000fe4000bf46270 */
[----:B------:R-:W-:Y:S01]  /*15490*/  LOP3.LUT R214, R214, 0x7c00, RZ, 0xc0, !PT ;  /* 0x00007c00d6d67812 */ /* 0x000fe200078ec0ff */
[----:B-1-3--:R-:W4:Y:S01]  /*154a0*/  @!P4 LDC.64 R4, c[0x0][0x3b8] ;  /* 0x0000ee00ff04cb82 */ /* 0x00af220000000a00 */
[----:B------:R-:W-:Y:S02]  /*154b0*/  MOV R56, 0x40 ;  /* 0x0000004000387802 */ /* 0x000fe40000000f00 */
[----:B------:R-:W-:-:S02]  /*154c0*/  LOP3.LUT R165, R214, 0x200, R59, 0xf8, !PT ;  /* 0x00000200d6a57812 */ /* 0x000fc400078ef83b */
[C---:B--2---:R-:W-:Y:S01]  /*154d0*/  @!P5 LEA R6, P0, R61.reuse, R224, 0x1 ;  /* 0x000000e03d06d211 */ /* 0x044fe200078008ff */
[----:B------:R-:W-:Y:S01]  /*154e0*/  @!PT LDS RZ, [RZ] ;  /* 0x00000000fffff984 */ /* 0x000fe20000000800 */
[----:B------:R-:W-:Y:S01]  /*154f0*/  @!PT LDS RZ, [RZ] ;  /* 0x00000000fffff984 */ /* 0x000fe20000000800 */
[----:B------:R-:W-:Y:S01]  /*15500*/  @!PT LDS RZ, [RZ] ;  /* 0x00000000fffff984 */ /* 0x000fe20000000800 */
[----:B------:R-:W-:Y:S01]  /*15510*/  @!P6 LDGSTS.E.BYPASS.LTC128B.128 [R0+0x8000], desc[UR4][R224.64] ;  /* 0x08000000e000efae */ /* 0x000fe2000b981a04 */
[----:B------:R-:W-:Y:S01]  /*15520*/  LOP3.LUT R64, R64, 0x1f0, RZ, 0xc0, !PT ;  /* 0x000001f040407812 */ /* 0x000fe200078ec0ff */
[----:B------:R-:W1:Y:S01]  /*15530*/  @!P3 LDC.64 R2, c[0x0][0x3b8] ;  /* 0x0000ee00ff02bb82 */ /* 0x000e620000000a00 */
[----:B------:R-:W-:Y:S01]  /*15540*/  @!P5 LEA.HI.X R7, R61, R225, R60, 0x1, P0 ;  /* 0x000000e13d07d211 */ /* 0x000fe200000f0c3c */
[----:B------:R-:W-:Y:S01]  /*15550*/  @!P6 LDGSTS.E.BYPASS.LTC128B.128 [R0+0xa000], desc[UR4][R224.64+0x80] ;  /* 0x0a000080e000efae */ /* 0x000fe2000b981a04 */
[----:B------:R-:W-:Y:S01]  /*15560*/  IMAD.IADD R117, R165, 0x1, R58 ;  /* 0x00000001a5757824 */ /* 0x000fe200078e023a */
[----:B------:R-:W-:Y:S02]  /*15570*/  MOV R230, UR26 ;  /* 0x0000001a00e67c02 */ /* 0x000fe40008000f00 */
[----:B------:R-:W-:Y:S02]  /*15580*/  @!P6 LDGSTS.E.BYPASS.LTC128B.128 [R0+0xc000], desc[UR4][R224.64+0x100] ;  /* 0x0c000100e000efae */ /* 0x000fe4000b981a04 */
[----:B------:R-:W-:-:S02]  /*15590*/  LEA R117, R117, UR6, 0x1 ;  /* 0x0000000675757c11 */ /* 0x000fc4000f8e08ff */
[----:B------:R-:W-:Y:S04]  /*155a0*/  @!P6 LDGSTS.E.BYPASS.LTC128B.128 [R0+0xe000], desc[UR4][R224.64+0x180] ;  /* 0x0e000180e000efae */ /* 0x000fe8000b981a04 */
[----:B------:R-:W-:Y:S01]  /*155b0*/  @!P5 LDGSTS.E.BYPASS.LTC128B.128 [R0+0x8800], desc[UR4][R6.64] ;  /* 0x088000000600dfae */ /* 0x000fe2000b981a04 */
[----:B----4-:R-:W-:-:S03]  /*155c0*/  @!P4 LEA R8, P0, R4, R224, 0x6 ;  /* 0x000000e00408c211 */ /* 0x010fc600078030ff */
[----:B------:R-:W-:Y:S01]  /*155d0*/  @!P5 LDGSTS.E.BYPASS.LTC128B.128 [R0+0xa800], desc[UR4][R6.64+0x80] ;  /* 0x0a8000800600dfae */ /* 0x000fe2000b981a04 */
[----:B------:R-:W-:-:S03]  /*155e0*/  @!P4 LEA.HI.X R9, R4, R225, R5, 0x6, P0 ;  /* 0x000000e10409c211 */ /* 0x000fc600000f3405 */
[----:B------:R-:W-:Y:S01]  /*155f0*/  @!P5 LDGSTS.E.BYPASS.LTC128B.128 [R0+0xc800], desc[UR4][R6.64+0x100] ;  /* 0x0c8001000600dfae */ /* 0x000fe2000b981a04 */
[----:B------:R-:W-:Y:S01]  /*15600*/  ISETP.GE.AND P0, PT, R42, UR8, PT ;  /* 0x000000082a007c0c */ /* 0x000fe2000bf06270 */
[----:B-1----:R-:W-:Y:S01]  /*15610*/  @!P3 IMAD.WIDE.U32 R4, R2, 0x60, R224 ;  /* 0x000000600204b825 */ /* 0x002fe200078e00e0 */
        /* <DEDUP_REMOVED lines=13> */
[----:B------:R-:W-:Y:S04]  /*156f0*/  @!P3 LDGSTS.E.BYPASS.LTC128B.128 [R0+0xb800], desc[UR4][R10.64+0x80] ;  /* 0x0b8000800a00bfae */ /* 0x000fe8000b981a04 */
[----:B------:R-:W-:Y:S04]  /*15700*/  @!P3 LDGSTS.E.BYPASS.LTC128B.128 [R0+0xd800], desc[UR4][R10.64+0x100] ;  /* 0x0d8001000a00bfae */ /* 0x000fe8000b981a04 */
[----:B------:R-:W-:Y:S01]  /*15710*/  @!P3 LDGSTS.E.BYPASS.LTC128B.128 [R0+0xf800], desc[UR4][R10.64+0x180] ;  /* 0x0f8001800a00bfae */ /* 0x000fe2000b981a04 */
[----:B--2---:R-:W-:-:S03]  /*15720*/  @!P2 LEA R6, P3, R83, R226, 0x1 ;  /* 0x000000e25306a211 */ /* 0x004fc600078608ff */
[----:B------:R-:W0:Y:S01]  /*15730*/  LDGDEPBAR ;  /* 0x00000000000079af */ /* 0x000e220000000000 */
[----:B------:R-:W-:Y:S01]  /*15740*/  @!P2 LEA.HI.X R7, R83, R227, R78, 0x1, P3 ;  /* 0x000000e35307a211 */ /* 0x000fe200018f0c4e */
[----:B----4-:R-:W-:Y:S01]  /*15750*/  @!P0 IMAD R3, R3, 0x60, RZ ;  /* 0x0000006003038824 */ /* 0x010fe200078e02ff */
[----:B------:R-:W-:-:S04]  /*15760*/  SHF.L.U32 R8, R101, 0x1, RZ ;  /* 0x0000000165087819 */ /* 0x000fc800000006ff */
[----:B------:R-:W-:Y:S02]  /*15770*/  LOP3.LUT R65, R8, 0x400, R65, 0xf8, !PT ;  /* 0x0000040008417812 */ /* 0x000fe400078ef841 */
[----:B---3--:R-:W-:-:S04]  /*15780*/  @!P1 LEA R8, P3, R4, R226, 0x6 ;  /* 0x000000e204089211 */ /* 0x008fc800078630ff */
[----:B------:R-:W-:Y:S01]  /*15790*/  @!P1 LEA.HI.X R9, R4, R227, R5, 0x6, P3 ;  /* 0x000000e304099211 */ /* 0x000fe200018f3405 */
[----:B------:R-:W-:Y:S01]  /*157a0*/  @!P0 IMAD.WIDE.U32 R4, R2, 0x60, R226 ;  /* 0x0000006002048825 */ /* 0x000fe200078e00e2 */
[----:B------:R-:W-:-:S03]  /*157b0*/  MOV R2, 0x20 ;  /* 0x0000002000027802 */ /* 0x000fc60000000f00 */
[----:B------:R-:W-:Y:S01]  /*157c0*/  @!P0 IMAD.MOV.U32 R16, RZ, RZ, R4 ;  /* 0x000000ffff108224 */ /* 0x000fe200078e0004 */
[----:B------:R-:W-:Y:S01]  /*157d0*/  @!P0 IADD3 R17, PT, PT, R3, R5, RZ ;  /* 0x0000000503118210 */ /* 0x000fe20007ffe0ff */
[----:B------:R-:W-:-:S04]  /*157e0*/  DEPBAR.LE SB0, 0x0 ;  /* 0x000080000000791a */ /* 0x000fc80000000000 */
[----:B------:R-:W-:Y:S01]  /*157f0*/  BAR.SYNC.DEFER_BLOCKING 0x0 ;  /* 0x0000000000007b1d */ /* 0x000fe20000010000 */
[----:B------:R-:W-:-:S05]  /*15800*/  VIADD R5, R65, UR6 ;  /* 0x0000000641057c36 */ /* 0x000fca0008000000 */
        /* <DEDUP_REMOVED lines=45> */
[----:B-1----:R-:W-:Y:S01]  /*15ae0*/  LDSM.16.M88.4 R8, [R117] ;  /* 0x000000007508783b */ /* 0x002fe20000000200 */
[----:B------:R-:W-:Y:S02]  /*15af0*/  SEL R2, R2, 0xffffffe0, !P0 ;  /* 0xffffffe002027807 */ /* 0x000fe40004000000 */
[----:B------:R-:W-:Y:S01]  /*15b00*/  ISETP.NE.AND P0, PT, R63, RZ, PT ;  /* 0x000000ff3f00720c */ /* 0x000fe20003f05270 */
[----:B------:R-:W1:Y:S01]  /*15b10*/  LDSM.16.M88.4 R24, [R65+UR6+0x8000] ;  /* 0x008000064118783b */ /* 0x000e620008000200 */
[----:B------:R-:W-:Y:S01]  /*15b20*/  IADD3 R116, PT, PT, R117, R2, RZ ;  /* 0x0000000275747210 */ /* 0x000fe20007ffe0ff */
[C---:B------:R-:W-:Y:S01]  /*15b30*/  IMAD.IADD R3, R5.reuse, 0x1, R2 ;  /* 0x0000000105037824 */ /* 0x040fe200078e0202 */
[----:B------:R-:W-:Y:S01]  /*15b40*/  SEL R56, R56, 0xffffffc0, !P0 ;  /* 0xffffffc038387807 */ /* 0x000fe20004000000 */
[----:B------:R-:W3:Y:S03]  /*15b50*/  LDSM.16.M88.4 R48, [R65+UR6+0x8800] ;  /* 0x008800064130783b */ /* 0x000ee60008000200 */
[----:B------:R-:W-:Y:S01]  /*15b60*/  IADD3 R63, PT, PT, R5, R56, RZ ;  /* 0x00000038053f7210 */ /* 0x000fe20007ffe0ff */
[----:B------:R-:W4:Y:S01]  /*15b70*/  LDSM.16.M88.4 R84, [R65+UR6+0x9000] ;  /* 0x009000064154783b */ /* 0x000f220008000200 */
[----:B------:R-:W-:-:S02]  /*15b80*/  IMAD.IADD R67, R117, 0x1, R56 ;  /* 0x0000000175437824 */ /* 0x000fc400078e0238 */
[C---:B------:R-:W-:Y:S01]  /*15b90*/  IADD3 R57, PT, PT, R2.reuse, R63, RZ ;  /* 0x0000003f02397210 */ /* 0x040fe20007ffe0ff */
[----:B-----5:R-:W4:Y:S01]  /*15ba0*/  LDSM.16.M88.4 R52, [R65+UR6+0x9800] ;  /* 0x009800064134783b */ /* 0x020f220008000200 */
[----:B------:R-:W-:-:S03]  /*15bb0*/  IMAD.IADD R66, R2, 0x1, R67 ;  /* 0x0000000102427824 */ /* 0x000fc600078e0243 */
[----:B------:R-:W-:Y:S04]  /*15bc0*/  LDSM.16.M88.4 R76, [R116] ;  /* 0x00000000744c783b */ /* 0x000fe80000000200 */
[----:B------:R-:W4:Y:S04]  /*15bd0*/  LDSM.16.M88.4 R44, [R3+0x8000] ;  /* 0x00800000032c783b */ /* 0x000f280000000200 */
[----:B------:R-:W4:Y:S04]  /*15be0*/  LDSM.16.M88.4 R20, [R3+0x8800] ;  /* 0x008800000314783b */ /* 0x000f280000000200 */
[----:B--2---:R-:W2:Y:S04]  /*15bf0*/  LDSM.16.M88.4 R16, [R3+0x9000] ;  /* 0x009000000310783b */ /* 0x004ea80000000200 */
[----:B------:R-:W2:Y:S04]  /*15c00*/  LDSM.16.M88.4 R32, [R3+0x9800] ;  /* 0x009800000320783b */ /* 0x000ea80000000200 */
[----:B------:R-:W-:Y:S01]  /*15c10*/  LDSM.16.M88.4 R40, [R67] ;  /* 0x000000004328783b */ /* 0x000fe20000000200 */
[C---:B-1----:R-:W-:Y:S03]  /*15c20*/  HMMA.16816.F32.BF16 R12, R8.reuse, R24, RZ ;  /* 0x00000018080c723c */ /* 0x042fe600000418ff */
[----:B------:R-:W1:Y:S04]  /*15c30*/  LDSM.16.M88.4 R28, [R63+0x8000] ;  /* 0x008000003f1c783b */ /* 0x000e680000000200 */
[----:B------:R-:W1:Y:S01]  /*15c40*/  LDSM.16.M88.4 R4, [R63+0x8800] ;  /* 0x008800003f04783b */ /* 0x000e620000000200 */
        /* <DEDUP_REMOVED lines=29> */
[----:B------:R-:W2:Y:S03]  /*15e20*/  LDSM.16.M88.4 R32, [R57+0x9000] ;  /* 0x009000003920783b */ /* 0x000ea60000000200 */
[C---:B-1----:R-:W-:Y:S08]  /*15e30*/  HMMA.16816.F32.BF16 R12, R40.reuse, R28, R12 ;  /* 0x0000001c280c723c */ /* 0x042ff0000004180c */
[C---:B------:R-:W-:Y:S01]  /*15e40*/  HMMA.16816.F32.BF16 R24, R40.reuse, R30, R24 ;  /* 0x0000001e2818723c */ /* 0x040fe20000041818 */
[----:B------:R-:W1:Y:S07]  /*15e50*/  LDSM.16.M88.4 R28, [R57+0x9800] ;  /* 0x00980000391c783b */ /* 0x000e6e0000000200 */
[C---:B------:R-:W-:Y:S08]  /*15e60*/  HMMA.16816.F32.BF16 R36, R40.reuse, R4, R36 ;  /* 0x000000042824723c */ /* 0x040ff00000041824 */
[C---:B------:R-:W-:Y:S01]  /*15e70*/  HMMA.16816.F32.BF16 R48, R40.reuse, R6, R48 ;  /* 0x000000062830723c */ /* 0x040fe20000041830 */
[----:B------:R-:W1:Y:S07]  /*15e80*/  LDSM.16.M88.4 R4, [R65+UR6+0xa000] ;  /* 0x00a000064104783b */ /* 0x000e6e0008000200 */
[C---:B---3--:R-:W-:Y:S08]  /*15e90*/  HMMA.16816.F32.BF16 R88, R40.reuse, R68, R88 ;  /* 0x000000442858723c */ /* 0x048ff00000041858 */
[C---:B------:R-:W-:Y:S01]  /*15ea0*/  HMMA.16816.F32.BF16 R84, R40.reuse, R70, R84 ;  /* 0x000000462854723c */ /* 0x040fe20000041854 */
[----:B------:R-:W-:Y:S07]  /*15eb0*/  LDSM.16.M88.4 R68, [R65+UR6+0xb800] ;  /* 0x00b800064144783b */ /* 0x000fee0008000200 */
[C---:B----4-:R-:W-:Y:S08]  /*15ec0*/  HMMA.16816.F32.BF16 R80, R40.reuse, R52, R80 ;  /* 0x000000342850723c */ /* 0x050ff00000041850 */
[----:B------:R-:W-:Y:S01]  /*15ed0*/  HMMA.16816.F32.BF16 R76, R40, R54, R76 ;  /* 0x00000036284c723c */ /* 0x000fe2000004184c */
[----:B------:R-:W-:Y:S04]  /*15ee0*/  LDSM.16.M88.4 R40, [R116+0x2000] ;  /* 0x002000007428783b */ /* 0x000fe80000000200 */
[----:B------:R-:W-:Y:S03]  /*15ef0*/  LDSM.16.M88.4 R52, [R3+0xb800] ;  /* 0x00b800000334783b */ /* 0x000fe60000000200 */
[C---:B--2---:R-:W-:Y:S08]  /*15f00*/  HMMA.16816.F32.BF16 R12, R16.reuse, R20, R12 ;  /* 0x00000014100c723c */ /* 0x044ff0000004180c */
[C---:B------:R-:W-:Y:S01]  /*15f10*/  HMMA.16816.F32.BF16 R24, R16.reuse, R22, R24 ;  /* 0x000000161018723c */ /* 0x040fe20000041818 */
[----:B------:R-:W2:Y:S07]  /*15f20*/  LDSM.16.M88.4 R20, [R65+UR6+0xa800] ;  /* 0x00a800064114783b */ /* 0x000eae0008000200 */
[C---:B------:R-:W-:Y:S08]  /*15f30*/  HMMA.16816.F32.BF16 R36, R16.reuse, R8, R36 ;  /* 0x000000081024723c */ /* 0x040ff00000041824 */
[C---:B------:R-:W-:Y:S01]  /*15f40*/  HMMA.16816.F32.BF16 R48, R16.reuse, R10, R48 ;  /* 0x0000000a1030723c */ /* 0x040fe20000041830 */
[----:B------:R-:W3:Y:S07]  /*15f50*/  LDSM.16.M88.4 R8, [R65+UR6+0xb000] ;  /* 0x00b000064108783b */ /* 0x000eee0008000200 */
[C---:B------:R-:W-:Y:S08]  /*15f60*/  HMMA.16816.F32.BF16 R88, R16.reuse, R32, R88 ;  /* 0x000000201058723c */ /* 0x040ff00000041858 */
[C---:B------:R-:W-:Y:S01]  /*15f70*/  HMMA.16816.F32.BF16 R84, R16.reuse, R34, R84 ;  /* 0x000000221054723c */ /* 0x040fe20000041854 */
[----:B------:R-:W-:Y:S07]  /*15f80*/  LDSM.16.M88.4 R32, [R63+0xa000] ;  /* 0x00a000003f20783b */ /* 0x000fee0000000200 */
[C---:B-1----:R-:W-:Y:S08]  /*15f90*/  HMMA.16816.F32.BF16 R80, R16.reuse, R28, R80 ;  /* 0x0000001c1050723c */ /* 0x042ff00000041850 */
[----:B------:R-:W-:Y:S01]  /*15fa0*/  HMMA.16816.F32.BF16 R76, R16, R30, R76 ;  /* 0x0000001e104c723c */ /* 0x000fe2000004184c */
[----:B------:R-:W1:Y:S04]  /*15fb0*/  LDSM.16.M88.4 R16, [R3+0xa800] ;  /* 0x00a800000310783b */ /* 0x000e680000000200 */
[----:B------:R-:W4:Y:S03]  /*15fc0*/  LDSM.16.M88.4 R28, [R3+0xa000] ;  /* 0x00a00000031c783b */ /* 0x000f260000000200 */
[C---:B------:R-:W-:Y:S08]  /*15fd0*/  HMMA.16816.F32.BF16 R12, R44.reuse, R4, R12 ;  /* 0x000000042c0c723c */ /* 0x040ff0000004180c */
[C---:B------:R-:W-:Y:S01]  /*15fe0*/  HMMA.16816.F32.BF16 R24, R44.reuse, R6, R24 ;  /* 0x000000062c18723c */ /* 0x040fe20000041818 */
[----:B------:R-:W4:Y:S07]  /*15ff0*/  LDSM.16.M88.4 R4, [R3+0xb000] ;  /* 0x00b000000304783b */ /* 0x000f2e0000000200 */
[C---:B--2---:R-:W-:Y:S08]  /*16000*/  HMMA.16816.F32.BF16 R36, R44.reuse, R20, R36 ;  /* 0x000000142c24723c */ /* 0x044ff00000041824 */
[C---:B------:R-:W-:Y:S01]  /*16010*/  HMMA.16816.F32.BF16 R48, R44.reuse, R22, R48 ;  /* 0x000000162c30723c */ /* 0x040fe20000041830 */
[----:B------:R-:W-:Y:S07]  /*16020*/  LDSM.16.M88.4 R20, [R63+0xa800] ;  /* 0x00a800003f14783b */ /* 0x000fee0000000200 */
[C---:B---3--:R-:W-:Y:S08]  /*16030*/  HMMA.16816.F32.BF16 R88, R44.reuse, R8, R88 ;  /* 0x000000082c58723c */ /* 0x048ff00000041858 */
[----:B------:R-:W-:Y:S01]  /*16040*/  HMMA.16816.F32.BF16 R84, R44, R10, R84 ;  /* 0x0000000a2c54723c */ /* 0x000fe20000041854 */
[----:B------:R-:W2:Y:S07]  /*16050*/  LDSM.16.M88.4 R8, [R67+0x2000] ;  /* 0x002000004308783b */ /* 0x000eae0000000200 */
        /* <DEDUP_REMOVED lines=13> */
[C---:B--2---:R-:W-:Y:S08]  /*16130*/  HMMA.16816.F32.BF16 R12, R8.reuse, R32, R12 ;  /* 0x00000020080c723c */ /* 0x044ff0000004180c */
[----:B------:R-:W-:Y:S01]  /*16140*/  HMMA.16816.F32.BF16 R24, R8, R34, R24 ;  /* 0x000000220818723c */ /* 0x000fe20000041818 */
[----:B------:R-:W2:Y:S07]  /*16150*/  LDSM.16.M88.4 R32, [R65+UR6+0xc000] ;  /* 0x00c000064120783b */ /* 0x000eae0008000200 */
[C---:B------:R-:W-:Y:S08]  /*16160*/  HMMA.16816.F32.BF16 R80, R40.reuse, R52, R80 ;  /* 0x000000342850723c */ /* 0x040ff00000041850 */
[----:B------:R-:W-:Y:S01]  /*16170*/  HMMA.16816.F32.BF16 R76, R40, R54, R76 ;  /* 0x00000036284c723c */ /* 0x000fe2000004184c */
[----:B------:R-:W2:Y:S04]  /*16180*/  LDSM.16.M88.4 R40, [R57+0xa800] ;  /* 0x00a800003928783b */ /* 0x000ea80000000200 */
[----:B------:R-:W-:Y:S03]  /*16190*/  LDSM.16.M88.4 R52, [R3+0xd800] ;  /* 0x00d800000334783b */ /* 0x000fe60000000200 */
[C---:B-1----:R-:W-:Y:S08]  /*161a0*/  HMMA.16816.F32.BF16 R88, R8.reuse, R16, R88 ;  /* 0x000000100858723c */ /* 0x042ff00000041858 */
[----:B------:R-:W-:Y:S01]  /*161b0*/  HMMA.16816.F32.BF16 R84, R8, R18, R84 ;  /* 0x000000120854723c */ /* 0x000fe20000041854 */
[----:B------:R-:W1:Y:S07]  /*161c0*/  LDSM.16.M88.4 R16, [R3+0xc000] ;  /* 0x00c000000310783b */ /* 0x000e6e0000000200 */
        /* <DEDUP_REMOVED lines=10> */
[C---:B--2---:R-:W-:Y:S08]  /*16270*/  HMMA.16816.F32.BF16 R12, R100.reuse, R32, R12 ;  /* 0x00000020640c723c */ /* 0x044ff0000004180c */
[----:B------:R-:W-:Y:S01]  /*16280*/  HMMA.16816.F32.BF16 R24, R100, R34, R24 ;  /* 0x000000226418723c */ /* 0x000fe20000041818 */
[----:B------:R-:W2:Y:S07]  /*16290*/  LDSM.16.M88.4 R32, [R66+0x4000] ;  /* 0x004000004220783b */ /* 0x000eae0000000200 */
[C---:B------:R-:W-:Y:S08]  /*162a0*/  HMMA.16816.F32.BF16 R36, R4.reuse, R40, R36 ;  /* 0x000000280424723c */ /* 0x040ff00000041824 */
[----:B------:R-:W-:Y:S01]  /*162b0*/  HMMA.16816.F32.BF16 R48, R4, R42, R48 ;  /* 0x0000002a0430723c */ /* 0x000fe20000041830 */
[----:B------:R-:W2:Y:S07]  /*162c0*/  LDSM.16.M88.4 R40, [R63+0xc800] ;  /* 0x00c800003f28783b */ /* 0x000eae0000000200 */
[C---:B-1----:R-:W-:Y:S08]  /*162d0*/  HMMA.16816.F32.BF16 R12, R72.reuse, R16, R12 ;  /* 0x00000010480c723c */ /* 0x042ff0000004180c */
[----:B------:R-:W-:Y:S01]  /*162e0*/  HMMA.16816.F32.BF16 R24, R72, R18, R24 ;  /* 0x000000124818723c */ /* 0x000fe20000041818 */
[----:B------:R-:W-:Y:S07]  /*162f0*/  LDSM.16.M88.4 R16, [R65+UR6+0xe000] ;  /* 0x00e000064110783b */ /* 0x000fee0008000200 */
[C---:B------:R-:W-:Y:S08]  /*16300*/  HMMA.16816.F32.BF16 R36, R100.reuse, R112, R36 ;  /* 0x000000706424723c */ /* 0x040ff00000041824 */
[----:B------:R-:W-:Y:S08]  /*16310*/  HMMA.16816.F32.BF16 R48, R100, R114, R48 ;  /* 0x000000726430723c */ /* 0x000ff00000041830 */
[C---:B---3--:R-:W-:Y:S08]  /*16320*/  HMMA.16816.F32.BF16 R88, R4.reuse, R20, R88 ;  /* 0x000000140458723c */ /* 0x048ff00000041858 */
[C---:B------:R-:W-:Y:S01]  /*16330*/  HMMA.16816.F32.BF16 R84, R4.reuse, R22, R84 ;  /* 0x000000160454723c */ /* 0x040fe20000041854 */
[----:B------:R-:W1:Y:S07]  /*16340*/  LDSM.16.M88.4 R20, [R117+0x6000] ;  /* 0x006000007514783b */ /* 0x000e6e0000000200 */
        /* <DEDUP_REMOVED lines=10> */
[----:B--2---:R-:W-:Y:S08]  /*163f0*/  HMMA.16816.F32.BF16 R12, R32, R104, R12 ;  /* 0x00000068200c723c */ /* 0x004ff0000004180c */
[C---:B------:R-:W-:Y:S08]  /*16400*/  HMMA.16816.F32.BF16 R88, R100.reuse, R96, R88 ;  /* 0x000000606458723c */ /* 0x040ff00000041858 */
[C---:B------:R-:W-:Y:S01]  /*16410*/  HMMA.16816.F32.BF16 R84, R100.reuse, R98, R84 ;  /* 0x000000626454723c */ /* 0x040fe20000041854 */
[----:B------:R-:W-:Y:S07]  /*16420*/  LDSM.16.M88.4 R96, [R63+0xd800] ;  /* 0x00d800003f60783b */ /* 0x000fee0000000200 */
[C---:B------:R-:W-:Y:S08]  /*16430*/  HMMA.16816.F32.BF16 R80, R100.reuse, R92, R80 ;  /* 0x0000005c6450723c */ /* 0x040ff00000041850 */
[----:B------:R-:W-:Y:S01]  /*16440*/  HMMA.16816.F32.BF16 R76, R100, R94, R76 ;  /* 0x0000005e644c723c */ /* 0x000fe2000004184c */
[----:B------:R-:W2:Y:S04]  /*16450*/  LDSM.16.M88.4 R100, [R63+0xd000] ;  /* 0x00d000003f64783b */ /* 0x000ea80000000200 */
[----:B------:R-:W2:Y:S03]  /*16460*/  LDSM.16.M88.4 R92, [R65+UR6+0xe800] ;  /* 0x00e80006415c783b */ /* 0x000ea60008000200 */
[----:B------:R-:W-:Y:S01]  /*16470*/  HMMA.16816.F32.BF16 R24, R32, R106, R24 ;  /* 0x0000006a2018723c */ /* 0x000fe20000041818 */
[----:B------:R-:W-:Y:S07]  /*16480*/  LDSM.16.M88.4 R104, [R67+0x6000] ;  /* 0x006000004368783b */ /* 0x000fee0000000200 */
[C---:B------:R-:W-:Y:S08]  /*16490*/  HMMA.16816.F32.BF16 R36, R44.reuse, R40, R36 ;  /* 0x000000282c24723c */ /* 0x040ff00000041824 */
[----:B------:R-:W-:Y:S01]  /*164a0*/  HMMA.16816.F32.BF16 R48, R44, R42, R48 ;  /* 0x0000002a2c30723c */ /* 0x000fe20000041830 */
[----:B------:R-:W-:Y:S07]  /*164b0*/  LDSM.16.M88.4 R40, [R63+0xe800] ;  /* 0x00e800003f28783b */ /* 0x000fee0000000200 */
[----:B-1----:R-:W-:Y:S01]  /*164c0*/  HMMA.16816.F32.BF16 R112, R20, R16, R12 ;  /* 0x000000101470723c */ /* 0x002fe2000004180c */
[----:B------:R-:W1:Y:S07]  /*164d0*/  LDSM.16.M88.4 R12, [R63+0xe000] ;  /* 0x00e000003f0c783b */ /* 0x000e6e0000000200 */
[C---:B------:R-:W-:Y:S08]  /*164e0*/  HMMA.16816.F32.BF16 R80, R72.reuse, R52, R80 ;  /* 0x000000344850723c */ /* 0x040ff00000041850 */
[----:B------:R-:W-:Y:S01]  /*164f0*/  HMMA.16816.F32.BF16 R76, R72, R54, R76 ;  /* 0x00000036484c723c */ /* 0x000fe2000004184c */
[----:B------:R-:W1:Y:S07]  /*16500*/  LDSM.16.M88.4 R52, [R57+0xd000] ;  /* 0x00d000003934783b */ /* 0x000e6e0000000200 */
[----:B------:R-:W-:Y:S01]  /*16510*/  HMMA.16816.F32.BF16 R24, R20, R18, R24 ;  /* 0x000000121418723c */ /* 0x000fe20000041818 */
[----:B------:R-:W1:Y:S07]  /*16520*/  LDSM.16.M88.4 R16, [R57+0xd800] ;  /* 0x00d800003910783b */ /* 0x000e6e0000000200 */
        /* <DEDUP_REMOVED lines=10> */
[C---:B--2---:R-:W-:Y:S08]  /*165d0*/  HMMA.16816.F32.BF16 R88, R44.reuse, R100, R88 ;  /* 0x000000642c58723c */ /* 0x044ff00000041858 */
[C---:B------:R-:W-:Y:S08]  /*165e0*/  HMMA.16816.F32.BF16 R84, R44.reuse, R102, R84 ;  /* 0x000000662c54723c */ /* 0x040ff00000041854 */
[C---:B------:R-:W-:Y:S08]  /*165f0*/  HMMA.16816.F32.BF16 R80, R44.reuse, R96, R80 ;  /* 0x000000602c50723c */ /* 0x040ff00000041850 */
[----:B------:R-:W-:Y:S01]  /*16600*/  HMMA.16816.F32.BF16 R76, R44, R98, R76 ;  /* 0x000000622c4c723c */ /* 0x000fe2000004184c */
[----:B------:R-:W-:Y:S07]  /*16610*/  LDSM.16.M88.4 R44, [R65+UR6+0xf800] ;  /* 0x00f80006412c783b */ /* 0x000fee0008000200 */
[C---:B------:R-:W-:Y:S08]  /*16620*/  HMMA.16816.F32.BF16 R36, R20.reuse, R92, R36 ;  /* 0x0000005c1424723c */ /* 0x040ff00000041824 */
[----:B------:R-:W-:Y:S08]  /*16630*/  HMMA.16816.F32.BF16 R48, R20, R94, R48 ;  /* 0x0000005e1430723c */ /* 0x000ff00000041830 */
[----:B-1----:R-:W-:Y:S08]  /*16640*/  HMMA.16816.F32.BF16 R112, R104, R12, R112 ;  /* 0x0000000c6870723c */ /* 0x002ff00000041870 */
        /* <DEDUP_REMOVED lines=108> */
[----:B------:R1:W1:Y:S01]  /*16d10*/  MUFU.TANH R33, R79 ;  /* 0x0000004f00217308 */ /* 0x0002620000002400 */
        /* <DEDUP_REMOVED lines=14> */
.L_x_6831:
        /* <DEDUP_REMOVED lines=62> */
.L_x_6832:
        /* <DEDUP_REMOVED lines=29> */
.L_x_6830:
        /* <DEDUP_REMOVED lines=13> */
[----:B------:R-:W-:Y:S01]  /*17480*/  ISETP.GE.AND P2, PT, R6, R233, PT ;  /* 0x000000e90600720c */ /* 0x000fe20003f46270 */
[----:B------:R-:W-:Y:S01]  /*17490*/  IMAD.IADD R188, R2, 0x1, R190 ;  /* 0x0000000102bc7824 */ /* 0x000fe200078e02be */
[----:B------:R-:W-:Y:S01]  /*174a0*/  ISETP.GE.AND P0, PT, R6, R231, PT ;  /* 0x000000e70600720c */ /* 0x000fe20003f06270 */
[----:B------:R-:W-:Y:S01]  /*174b0*/  LDSM.16.MT88.4 R56, [R190+0x12000] ;  /* 0x01200000be38783b */ /* 0x000fe20000004200 */
[----:B------:R-:W-:-:S02]  /*174c0*/  ISETP.GE.AND P1, PT, R4, R233, PT ;  /* 0x000000e90400720c */ /* 0x000fc40003f26270 */
[----:B------:R-:W-:Y:S01]  /*174d0*/  ISETP.GE.AND P3, PT, R4, R231, PT ;  /* 0x000000e70400720c */ /* 0x000fe20003f66270 */
[----:B------:R-:W-:Y:S01]  /*174e0*/  LDSM.16.MT88.4 R148, [R195+0x10000] ;  /* 0x01000000c394783b */ /* 0x000fe20000004200 */
[C---:B------:R-:W-:Y:S02]  /*174f0*/  ISETP.GE.AND P6, PT, R6.reuse, R232, PT ;  /* 0x000000e80600720c */ /* 0x040fe40003fc6270 */
[----:B------:R-:W-:Y:S01]  /*17500*/  ISETP.GE.AND P5, PT, R6, R230, PT ;  /* 0x000000e60600720c */ /* 0x000fe20003fa6270 */
[C---:B------:R-:W-:Y:S01]  /*17510*/  VIADD R6, R43.reuse, 0x9 ;  /* 0x000000092b067836 */ /* 0x040fe20000000000 */
[----:B-1----:R-:W-:Y:S01]  /*17520*/  FSEL R34, R44, -INF , P2 ;  /* 0xff8000002c227808 */ /* 0x002fe20001000000 */
[----:B------:R-:W-:Y:S01]  /*17530*/  LDSM.16.MT88.4 R132, [R188+0x10000] ;  /* 0x01000000bc84783b */ /* 0x000fe20000004200 */
[----:B------:R-:W-:Y:S02]  /*17540*/  FSEL R12, R12, -INF , P0 ;  /* 0xff8000000c0c7808 */ /* 0x000fe40000000000 */
[C---:B------:R-:W-:Y:S01]  /*17550*/  ISETP.GE.AND P4, PT, R4.reuse, R232, PT ;  /* 0x000000e80400720c */ /* 0x040fe20003f86270 */
[----:B---3--:R-:W-:Y:S01]  /*17560*/  LDSM.16.MT88.4 R48, [R195+0x12000] ;  /* 0x01200000c330783b */ /* 0x008fe20000004200 */
        /* <DEDUP_REMOVED lines=16> */
[----:B------:R-:W-:Y:S01]  /*17670*/  VIADD R13, R43, 0x21 ;  /* 0x000000212b0d7836 */ /* 0x000fe20000000000 */
[----:B------:R-:W-:Y:S01]  /*17680*/  FSEL R28, R25, -INF , !P2 ;  /* 0xff800000191c7808 */ /* 0x000fe20005000000 */
[----:B------:R-:W-:Y:S01]  /*17690*/  LDSM.16.MT88.4 R96, [R188+0x14000] ;  /* 0x01400000bc60783b */ /* 0x000fe20000004200 */
[----:B------:R-:W-:-:S02]  /*176a0*/  ISETP.GE.AND P4, PT, R4, R233, PT ;  /* 0x000000e90400720c */ /* 0x000fc40003f86270 */
[----:B------:R-:W-:Y:S01]  /*176b0*/  ISETP.GE.AND P2, PT, R4, R231, PT ;  /* 0x000000e70400720c */ /* 0x000fe20003f46270 */
[----:B------:R-:W-:Y:S01]  /*176c0*/  LDSM.16.MT88.4 R104, [R215+0x16000] ;  /* 0x01600000d768783b */ /* 0x000fe20000004200 */
[----:B------:R-:W-:Y:S02]  /*176d0*/  FSEL R24, R24, -INF , P0 ;  /* 0xff80000018187808 */ /* 0x000fe40000000000 */
[----:B------:R-:W-:Y:S01]  /*176e0*/  FSEL R20, R20, -INF , P1 ;  /* 0xff80000014147808 */ /* 0x000fe20000800000 */
[----:B------:R-:W-:Y:S01]  /*176f0*/  LDSM.16.MT88.4 R112, [R195+0x16000] ;  /* 0x01600000c370783b */ /* 0x000fe20000004200 */
[C---:B------:R-:W-:Y:S02]  /*17700*/  ISETP.GE.AND P3, PT, R4.reuse, R232, PT ;  /* 0x000000e80400720c */ /* 0x040fe40003f66270 */
[----:B------:R-:W-:Y:S01]  /*17710*/  ISETP.GE.AND P0, PT, R4, R230, PT ;  /* 0x000000e60400720c */ /* 0x000fe20003f06270 */
[----:B------:R-:W-:Y:S01]  /*17720*/  VIADD R4, R43, 0x18 ;  /* 0x000000182b047836 */ /* 0x000fe20000000000 */
[----:B------:R-:W-:Y:S01]  /*17730*/  ISETP.GE.AND P1, PT, R6, R233, PT ;  /* 0x000000e90600720c */ /* 0x000fe20003f26270 */
[----:B------:R-:W-:Y:S01]  /*17740*/  LDSM.16.MT88.4 R120, [R190+0x16000] ;  /* 0x01600000be78783b */ /* 0x000fe20000004200 */
[----:B------:R-:W-:-:S02]  /*17750*/  FSEL R3, R3, -INF , P4 ;  /* 0xff80000003037808 */ /* 0x000fc40002000000 */
[----:B------:R-:W-:Y:S01]  /*17760*/  FSEL R14, R14, -INF , P2 ;  /* 0xff8000000e0e7808 */ /* 0x000fe20001000000 */
[----:B------:R-:W-:Y:S01]  /*17770*/  LDSM.16.MT88.4 R172, [R188+0x10800] ;  /* 0x01080000bcac783b */ /* 0x000fe20000004200 */
[----:B------:R-:W-:Y:S02]  /*17780*/  FSEL R24, R24, -INF , !P6 ;  /* 0xff80000018187808 */ /* 0x000fe40007000000 */
[----:B------:R-:W-:Y:S01]  /*17790*/  FSEL R20, R20, -INF , !P5 ;  /* 0xff80000014147808 */ /* 0x000fe20006800000 */
[----:B------:R-:W-:Y:S01]  /*177a0*/  LDSM.16.MT88.4 R168, [R215+0x12800] ;  /* 0x01280000d7a8783b */ /* 0x000fe20000004200 */
        /* <DEDUP_REMOVED lines=12> */
[----:B------:R-:W-:Y:S02]  /*17870*/  FSEL R12, R15, -INF , P5 ;  /* 0xff8000000f0c7808 */ /* 0x000fe40002800000 */
        /* <DEDUP_REMOVED lines=21> */
[----:B------:R-:W-:Y:S01]  /*179d0*/  FSEL R234, R9, -INF , !P2 ;  /* 0xff80000009ea7808 */ /* 0x000fe20005000000 */
[----:B------:R-:W-:Y:S01]  /*179e0*/  VIADD R9, R43, 0x29 ;  /* 0x000000292b097836 */ /* 0x000fe20000000000 */
[----:B------:R-:W-:-:S02]  /*179f0*/  FSEL R196, R17, -INF , !P5 ;  /* 0xff80000011c47808 */ /* 0x000fc40006800000 */
[----:B------:R-:W-:Y:S02]  /*17a00*/  FSEL R11, R11, -INF , P4 ;  /* 0xff8000000b0b7808 */ /* 0x000fe40002000000 */
[-C--:B------:R-:W-:Y:S02]  /*17a10*/  ISETP.GE.AND P0, PT, R13, R231.reuse, PT ;  /* 0x000000e70d00720c */ /* 0x080fe40003f06270 */
[C---:B------:R-:W-:Y:S02]  /*17a20*/  ISETP.GE.AND P2, PT, R3.reuse, R232, PT ;  /* 0x000000e80300720c */ /* 0x040fe40003f46270 */
[C---:B------:R-:W-:Y:S02]  /*17a30*/  ISETP.GE.AND P5, PT, R3.reuse, R231, PT ;  /* 0x000000e70300720c */ /* 0x040fe40003fa6270 */
[----:B------:R-:W-:Y:S01]  /*17a40*/  ISETP.GE.AND P4, PT, R3, R230, PT ;  /* 0x000000e60300720c */ /* 0x000fe20003f86270 */
[----:B------:R-:W-:Y:S01]  /*17a50*/  VIADD R3, R43, 0x30 ;  /* 0x000000302b037836 */ /* 0x000fe20000000000 */
[----:B------:R-:W-:-:S02]  /*17a60*/  FSEL R29, R29, -INF , P1 ;  /* 0xff8000001d1d7808 */ /* 0x000fc40000800000 */
[----:B------:R-:W-:Y:S02]  /*17a70*/  FSEL R19, R19, -INF , P0 ;  /* 0xff80000013137808 */ /* 0x000fe40000000000 */
[-C--:B------:R-:W-:Y:S02]  /*17a80*/  ISETP.GE.AND P0, PT, R9, R233.reuse, PT ;  /* 0x000000e90900720c */ /* 0x080fe40003f06270 */
[----:B------:R-:W-:Y:S02]  /*17a90*/  FSEL R222, R29, -INF , !P2 ;  /* 0xff8000001dde7808 */ /* 0x000fe40005000000 */
[----:B------:R-:W-:Y:S02]  /*17aa0*/  ISETP.GE.AND P2, PT, R3, R233, PT ;  /* 0x000000e90300720c */ /* 0x000fe40003f46270 */
[----:B------:R-:W-:Y:S02]  /*17ab0*/  FSEL R5, R5, -INF , P0 ;  /* 0xff80000005057808 */ /* 0x000fe40000000000 */
[----:B------:R-:W-:-:S02]  /*17ac0*/  ISETP.GE.AND P0, PT, R3, R231, PT ;  /* 0x000000e70300720c */ /* 0x000fc40003f06270 */
[----:B------:R-:W-:Y:S02]  /*17ad0*/  FSEL R37, R37, -INF , P2 ;  /* 0xff80000025257808 */ /* 0x000fe40001000000 */
[----:B------:R-:W-:Y:S02]  /*17ae0*/  FSEL R16, R16, -INF , !P6 ;  /* 0xff80000010107808 */ /* 0x000fe40007000000 */
[----:B------:R-:W-:Y:S02]  /*17af0*/  FSEL R8, R8, -INF , !P3 ;  /* 0xff80000008087808 */ /* 0x000fe40005800000 */
[----:B------:R-:W-:Y:S02]  /*17b00*/  ISETP.GE.AND P2, PT, R43, R233, PT ;  /* 0x000000e92b00720c */ /* 0x000fe40003f46270 */
[C---:B------:R-:W-:Y:S02]  /*17b10*/  ISETP.GE.AND P6, PT, R13.reuse, R232, PT ;  /* 0x000000e80d00720c */ /* 0x040fe40003fc6270 */
[----:B------:R-:W-:-:S02]  /*17b20*/  ISETP.GE.AND P3, PT, R13, R230, PT ;  /* 0x000000e60d00720c */ /* 0x000fc40003f66270 */
[----:B------:R-:W-:Y:S02]  /*17b30*/  FSEL R42, R42, -INF , P0 ;  /* 0xff8000002a2a7808 */ /* 0x000fe40000000000 */
[----:B------:R-:W-:Y:S02]  /*17b40*/  ISETP.GE.AND P0, PT, R43, R232, PT ;  /* 0x000000e82b00720c */ /* 0x000fe40003f06270 */
[----:B------:R-:W-:Y:S02]  /*17b50*/  FSEL R26, R40, -INF , P2 ;  /* 0xff800000281a7808 */ /* 0x000fe40001000000 */
[----:B------:R-:W-:Y:S02]  /*17b60*/  FSEL R192, R11, -INF , !P6 ;  /* 0xff8000000bc07808 */ /* 0x000fe40007000000 */
[----:B------:R-:W-:Y:S02]  /*17b70*/  FSEL R220, R19, -INF , !P3 ;  /* 0xff80000013dc7808 */ /* 0x000fe40005800000 */
[----:B------:R-:W-:-:S02]  /*17b80*/  ISETP.GE.AND P1, PT, R9, R231, PT ;  /* 0x000000e70900720c */ /* 0x000fc40003f26270 */
[C---:B------:R-:W-:Y:S02]  /*17b90*/  ISETP.GE.AND P6, PT, R9.reuse, R232, PT ;  /* 0x000000e80900720c */ /* 0x040fe40003fc6270 */
[----:B------:R-:W-:Y:S01]  /*17ba0*/  ISETP.GE.AND P3, PT, R9, R230, PT ;  /* 0x000000e60900720c */ /* 0x000fe20003f66270 */
[----:B------:R-:W-:Y:S01]  /*17bb0*/  VIADD R9, R43, 0x31 ;  /* 0x000000312b097836 */ /* 0x000fe20000000000 */
[----:B------:R-:W-:Y:S02]  /*17bc0*/  FSEL R26, R26, -INF , !P0 ;  /* 0xff8000001a1a7808 */ /* 0x000fe40004000000 */
[----:B------:R-:W-:Y:S02]  /*17bd0*/  FSEL R27, R27, -INF , P5 ;  /* 0xff8000001b1b7808 */ /* 0x000fe40002800000 */
[----:B------:R-:W-:Y:S02]  /*17be0*/  FSEL R30, R30, -INF , P1 ;  /* 0xff8000001e1e7808 */ /* 0x000fe40000800000 */
[----:B------:R-:W-:-:S02]  /*17bf0*/  ISETP.GE.AND P5, PT, R3, R232, PT ;  /* 0x000000e80300720c */ /* 0x000fc40003fa6270 */
[----:B------:R-:W-:Y:S01]  /*17c00*/  ISETP.GE.AND P1, PT, R3, R230, PT ;  /* 0x000000e60300720c */ /* 0x000fe20003f26270 */
[----:B------:R-:W-:Y:S01]  /*17c10*/  VIADD R3, R43, 0x38 ;  /* 0x000000382b037836 */ /* 0x000fe20000000000 */
[----:B------:R-:W-:Y:S02]  /*17c20*/  FSEL R194, R5, -INF , !P6 ;  /* 0xff80000005c27808 */ /* 0x000fe40007000000 */
[-C--:B------:R-:W-:Y:S02]  /*17c30*/  ISETP.GE.AND P2, PT, R9, R233.reuse, PT ;  /* 0x000000e90900720c */ /* 0x080fe40003f46270 */
[----:B------:R-:W-:Y:S02]  /*17c40*/  FMNMX3.FTZ R5, R26, R34, R36, !PT ;  /* 0x000000221a057276 */ /* 0x000fe40007810024 */
[----:B------:R-:W-:Y:S02]  /*17c50*/  FSEL R216, R37, -INF , !P5 ;  /* 0xff80000025d87808 */ /* 0x000fe40006800000 */
[----:B------:R-:W-:-:S02]  /*17c60*/  ISETP.GE.AND P5, PT, R3, R233, PT ;  /* 0x000000e90300720c */ /* 0x000fc40003fa6270 */
[----:B------:R-:W-:Y:S02]  /*17c70*/  FSEL R31, R31, -INF , P2 ;  /* 0xff8000001f1f7808 */ /* 0x000fe40001000000 */
[----:B------:R-:W-:Y:S02]  /*17c80*/  FMNMX3.FTZ R5, R5, R24, R18, !PT ;  /* 0x0000001805057276 */ /* 0x000fe40007810012 */
[----:B------:R-:W-:Y:S02]  /*17c90*/  ISETP.GE.AND P2, PT, R43, R231, PT ;  /* 0x000000e72b00720c */ /* 0x000fe40003f46270 */
[----:B------:R-:W-:Y:S02]  /*17ca0*/  FSEL R39, R39, -INF , P5 ;  /* 0xff80000027277808 */ /* 0x000fe40002800000 */
[----:B------:R-:W-:Y:S02]  /*17cb0*/  FMNMX3.FTZ R5, R5, R6, R4, !PT ;  /* 0x0000000605057276 */ /* 0x000fe40007810004 */
[C---:B------:R-:W-:Y:S01]  /*17cc0*/  ISETP.GE.AND P5, PT, R43.reuse, R230, PT ;  /* 0x000000e62b00720c */ /* 0x040fe20003fa6270 */
[----:B------:R-:W-:Y:S01]  /*17cd0*/  VIADD R43, R43, 0x39 ;  /* 0x000000392b2b7836 */ /* 0x000fe20000000000 */
[----:B------:R-:W-:-:S02]  /*17ce0*/  FSEL R22, R41, -INF , P2 ;  /* 0xff80000029167808 */ /* 0x000fc40001000000 */
[----:B------:R-:W-:Y:S02]  /*17cf0*/  FSEL R198, R27, -INF , !P4 ;  /* 0xff8000001bc67808 */ /* 0x000fe40006000000 */
[----:B------:R-:W-:Y:S02]  /*17d00*/  ISETP.GE.AND P4, PT, R9, R232, PT ;  /* 0x000000e80900720c */ /* 0x000fe40003f86270 */
[----:B------:R-:W-:Y:S02]  /*17d10*/  FMNMX3.FTZ R5, R5, R16, R234, !PT ;  /* 0x0000001005057276 */ /* 0x000fe400078100ea */
[----:B------:R-:W-:Y:S02]  /*17d20*/  FSEL R22, R22, -INF , !P5 ;  /* 0xff80000016167808 */ /* 0x000fe40006800000 */
[----:B------:R-:W-:Y:S02]  /*17d30*/  FSEL R212, R31, -INF , !P4 ;  /* 0xff8000001fd47808 */ /* 0x000fe40006000000 */
[----:B------:R-:W-:-:S02]  /*17d40*/  ISETP.GE.AND P0, PT, R9, R231, PT ;  /* 0x000000e70900720c */ /* 0x000fc40003f06270 */
[----:B------:R-:W-:Y:S02]  /*17d50*/  ISETP.GE.AND P6, PT, R9, R230, PT ;  /* 0x000000e60900720c */ /* 0x000fe40003fc6270 */
[----:B------:R-:W-:Y:S02]  /*17d60*/  ISETP.GE.AND P4, PT, R3, R232, PT ;  /* 0x000000e80300720c */ /* 0x000fe40003f86270 */
[----:B------:R-:W-:Y:S02]  /*17d70*/  FMNMX3.FTZ R5, R5, R192, R222, !PT ;  /* 0x000000c005057276 */ /* 0x000fe400078100de */
[----:B------:R-:W-:Y:S02]  /*17d80*/  FMNMX3.FTZ R9, R22, R32, R28, !PT ;  /* 0x0000002016097276 */ /* 0x000fe4000781001c */
[----:B------:R-:W-:Y:S02]  /*17d90*/  FSEL R210, R39, -INF , !P4 ;  /* 0xff80000027d27808 */ /* 0x000fe40006000000 */
[----:B------:R-:W-:-:S02]  /*17da0*/  FMNMX3.FTZ R5, R5, R194, R216, !PT ;  /* 0x000000c205057276 */ /* 0x000fc400078100d8 */
[----:B------:R-:W-:Y:S02]  /*17db0*/  FMNMX3.FTZ R9, R9, R20, R14, !PT ;  /* 0x0000001409097276 */ /* 0x000fe4000781000e */
[----:B------:R-:W-:Y:S02]  /*17dc0*/  ISETP.GE.AND P2, PT, R43, R233, PT ;  /* 0x000000e92b00720c */ /* 0x000fe40003f46270 */
[----:B------:R-:W-:Y:S02]  /*17dd0*/  FMNMX3.FTZ R11, R5, R212, R210, !PT ;  /* 0x000000d4050b7276 */ /* 0x000fe400078100d2 */
[----:B------:R-:W-:Y:S02]  /*17de0*/  FMNMX3.FTZ R5, R9, R12, R10, !PT ;  /* 0x0000000c09057276 */ /* 0x000fe4000781000a */
[----:B------:R-:W-:Y:S02]  /*17df0*/  ISETP.GE.AND P5, PT, R43, R232, PT ;  /* 0x000000e82b00720c */ /* 0x000fe40003fa6270 */
[----:B------:R-:W-:-:S02]  /*17e00*/  FSEL R38, R38, -INF , P2 ;  /* 0xff80000026267808 */ /* 0x000fc40001000000 */
[-C--:B------:R-:W-:Y:S02]  /*17e10*/  ISETP.GE.AND P2, PT, R3, R231.reuse, PT ;  /* 0x000000e70300720c */ /* 0x080fe40003f46270 */
[----:B------:R-:W-:Y:S02]  /*17e20*/  FMNMX3.FTZ R5, R5, R8, R196, !PT ;  /* 0x0000000805057276 */ /* 0x000fe400078100c4 */
[----:B------:R-:W-:Y:S02]  /*17e30*/  FSEL R208, R38, -INF , !P5 ;  /* 0xff80000026d07808 */ /* 0x000fe40006800000 */
        /* <DEDUP_REMOVED lines=8> */
[----:B------:R-:W-:Y:S01]  /*17ec0*/  FSEL R33, R33, -INF , P4 ;  /* 0xff80000021217808 */ /* 0x000fe20002000000 */
[----:B------:R-:W-:Y:S01]  /*17ed0*/  LDSM.16.MT88.4 R40, [R215+0x12000] ;  /* 0x01200000d728783b */ /* 0x000fe20000004200 */
[----:B------:R-:W-:-:S02]  /*17ee0*/  FSEL R204, R7, -INF , !P6 ;  /* 0xff80000007cc7808 */ /* 0x000fc40007000000 */
[----:B------:R-:W-:Y:S02]  /*17ef0*/  FSEL R202, R35, -INF , !P5 ;  /* 0xff80000023ca7808 */ /* 0x000fe40006800000 */
[----:B------:R-:W-:Y:S02]  /*17f00*/  FMNMX3.FTZ R5, R5, R218, R206, !PT ;  /* 0x000000da05057276 */ /* 0x000fe400078100ce */
[----:B------:R-:W-:Y:S02]  /*17f10*/  FMNMX.FTZ R3, R208, R11, !PT ;  /* 0x0000000bd0037209 */ /* 0x000fe40007810000 */
[----:B------:R-:W-:Y:S02]  /*17f20*/  FSEL R200, R33, -INF , !P0 ;  /* 0xff80000021c87808 */ /* 0x000fe40004000000 */
[----:B------:R-:W-:Y:S01]  /*17f30*/  FMNMX3.FTZ R5, R5, R204, R202, !PT ;  /* 0x000000cc05057276 */ /* 0x000fe200078100ca */
[----:B------:R-:W1:Y:S03]  /*17f40*/  SHFL.BFLY PT, R38, R3, 0x2, 0x1f ;  /* 0x0c401f0003267f89 */ /* 0x000e6600000e0000 */
        /* <DEDUP_REMOVED lines=370> */
.L_x_6834:
        /* <DEDUP_REMOVED lines=8> */
.L_x_6835:
[----:B------:R-:W1:Y:S01]  /*196f0*/  S2R R2, SR_TID.X ;  /* 0x0000000000027919 */ /* 0x000e620000002100 */
[----:B------:R-:W2:Y:S01]  /*19700*/  LDCU UR10, c[0x0][0x3c4] ;  /* 0x00007880ff0a77ac */ /* 0x000ea20008000800 */
        /* <DEDUP_REMOVED lines=21> */
[----:B------:R-:W-:Y:S02]  /*19860*/  LOP3.LUT R168, R2, 0x4, RZ, 0xc0, !PT ;  /* 0x0000000402a87812 */ /* 0x000fe400078ec0ff */
[----:B------:R-:W-:Y:S01]  /*19870*/  LOP3.LUT R209, R209, 0x38, R4, 0xf8, !PT ;  /* 0x00000038d1d17812 */ /* 0x000fe200078ef804 */
[----:B------:R-:W-:Y:S01]  /*19880*/  LDGSTS.E.BYPASS.LTC128B.128 [R0+0x16800], desc[UR4][R8.64+0x180] ;  /* 0x1680018008007fae */ /* 0x000fe2000b981a04 */
[----:B------:R-:W-:-:S03]  /*19890*/  SHF.R.U32.HI R4, RZ, 0x1, R2 ;  /* 0x00000001ff047819 */ /* 0x000fc60000011602 */
[----:B------:R-:W-:Y:S01]  /*198a0*/  LDGSTS.E.BYPASS.LTC128B.128 [R0+0x11000], desc[UR4][R10.64] ;  /* 0x110000000a007fae */ /* 0x000fe2000b981a04 */
[C---:B------:R-:W-:Y:S02]  /*198b0*/  LOP3.LUT R4, R209.reuse, 0x8, R4, 0x78, !PT ;  /* 0x00000008d1047812 */ /* 0x040fe400078e7804 */
[----:B------:R-:W-:Y:S01]  /*198c0*/  LOP3.LUT R209, R209, 0x8, R2, 0x78, !PT ;  /* 0x00000008d1d17812 */ /* 0x000fe200078e7802 */
[----:B------:R-:W-:Y:S01]  /*198d0*/  LDGSTS.E.BYPASS.LTC128B.128 [R0+0x13000], desc[UR4][R10.64+0x80] ;  /* 0x130000800a007fae */ /* 0x000fe2000b981a04 */
[----:B------:R-:W-:Y:S02]  /*198e0*/  LOP3.LUT R4, R165, R4, RZ, 0xfc, !PT ;  /* 0x00000004a5047212 */ /* 0x000fe400078efcff */
[----:B------:R-:W-:Y:S01]  /*198f0*/  SHF.L.U32 R209, R209, 0x1, RZ ;  /* 0x00000001d1d17819 */ /* 0x000fe200000006ff */
[----:B------:R-:W-:Y:S01]  /*19900*/  LDGSTS.E.BYPASS.LTC128B.128 [R0+0x15000], desc[UR4][R10.64+0x100] ;  /* 0x150001000a007fae */ /* 0x000fe2000b981a04 */
[----:B------:R-:W-:Y:S02]  /*19910*/  LEA R213, R4, UR6, 0x1 ;  /* 0x0000000604d57c11 */ /* 0x000fe4000f8e08ff */
[----:B------:R-:W-:Y:S01]  /*19920*/  LOP3.LUT R209, R209, 0x400, R6, 0xf8, !PT ;  /* 0x00000400d1d17812 */ /* 0x000fe200078ef806 */
[----:B------:R-:W-:Y:S01]  /*19930*/  LDGSTS.E.BYPASS.LTC128B.128 [R0+0x17000], desc[UR4][R10.64+0x180] ;  /* 0x170001800a007fae */ /* 0x000fe2000b981a04 */
[----:B------:R-:W-:-:S02]  /*19940*/  IADD3 R6, P0, PT, R10, UR11, RZ ;  /* 0x0000000b0a067c10 */ /* 0x000fc4000ff1e0ff */
[----:B------:R-:W-:Y:S02]  /*19950*/  LOP3.LUT R4, R2, 0x2, RZ, 0xc0, !PT ;  /* 0x0000000202047812 */ /* 0x000fe400078ec0ff */
[----:B------:R-:W-:Y:S02]  /*19960*/  IADD3.X R7, PT, PT, R11, UR10, RZ, P0, !PT ;  /* 0x0000000a0b077c10 */ /* 0x000fe400087fe4ff */
[----:B------:R-:W-:Y:S02]  /*19970*/  ISETP.NE.AND P0, PT, R4, RZ, PT ;  /* 0x000000ff0400720c */ /* 0x000fe40003f05270 */
[----:B------:R-:W-:Y:S01]  /*19980*/  MOV R165, 0x20 ;  /* 0x0000002000a57802 */ /* 0x000fe20000000f00 */
[----:B------:R-:W-:Y:S01]  /*19990*/  LDGSTS.E.BYPASS.LTC128B.128 [R0+0x11800], desc[UR4][R6.64] ;  /* 0x1180000006007fae */ /* 0x000fe2000b981a04 */
[----:B------:R-:W-:Y:S02]  /*199a0*/  IADD3 R167, PT, PT, R209, UR6, RZ ;  /* 0x00000006d1a77c10 */ /* 0x000fe4000fffe0ff */
[----:B------:R-:W-:Y:S01]  /*199b0*/  SEL R166, R165, 0xffffffe0, !P0 ;  /* 0xffffffe0a5a67807 */ /* 0x000fe20004000000 */
[----:B------:R-:W-:Y:S01]  /*199c0*/  LDGSTS.E.BYPASS.LTC128B.128 [R0+0x13800], desc[UR4][R6.64+0x80] ;  /* 0x1380008006007fae */ /* 0x000fe2000b981a04 */
[----:B------:R-:W-:-:S02]  /*199d0*/  ISETP.NE.AND P0, PT, R168, RZ, PT ;  /* 0x000000ffa800720c */ /* 0x000fc40003f05270 */
[-C--:B------:R-:W-:Y:S01]  /*199e0*/  IADD3 R212, PT, PT, R166, R213.reuse, RZ ;  /* 0x000000d5a6d47210 */ /* 0x080fe20007ffe0ff */
[----:B------:R-:W-:Y:S01]  /*199f0*/  LDGSTS.E.BYPASS.LTC128B.128 [R0+0x15800], desc[UR4][R6.64+0x100] ;  /* 0x1580010006007fae */ /* 0x000fe2000b981a04 */
[----:B------:R-:W-:Y:S02]  /*19a00*/  IADD3 R208, PT, PT, R167, R166, RZ ;  /* 0x000000a6a7d07210 */ /* 0x000fe40007ffe0ff */
[----:B------:R-:W-:Y:S01]  /*19a10*/  MOV R168, 0x40 ;  /* 0x0000004000a87802 */ /* 0x000fe20000000f00 */
[----:B------:R1:W-:Y:S03]  /*19a20*/  LDGSTS.E.BYPASS.LTC128B.128 [R0+0x17800], desc[UR4][R6.64+0x180] ;  /* 0x1780018006007fae */ /* 0x0003e6000b981a04 */
[----:B------:R-:W-:Y:S01]  /*19a30*/  SEL R168, R168, 0xffffffc0, !P0 ;  /* 0xffffffc0a8a87807 */ /* 0x000fe20004000000 */
[----:B------:R-:W-:Y:S03]  /*19a40*/  LDSM.16.M88.4 R180, [R213] ;  /* 0x00000000d5b4783b */ /* 0x000fe60000000200 */
[C---:B------:R-:W-:Y:S01]  /*19a50*/  IADD3 R210, PT, PT, R168.reuse, R213, RZ ;  /* 0x000000d5a8d27210 */ /* 0x040fe20007ffe0ff */
[----:B------:R-:W2:Y:S01]  /*19a60*/  LDSM.16.M88.4 R20, [R209+UR6+0x8000] ;  /* 0x00800006d114783b */ /* 0x000ea20008000200 */
[----:B------:R-:W-:-:S02]  /*19a70*/  IADD3 R167, PT, PT, R168, R167, RZ ;  /* 0x000000a7a8a77210 */ /* 0x000fc40007ffe0ff */
[C---:B------:R-:W-:Y:S01]  /*19a80*/  IADD3 R211, PT, PT, R166.reuse, R210, RZ ;  /* 0x000000d2a6d37210 */ /* 0x040fe20007ffe0ff */
[----:B------:R-:W3:Y:S01]  /*19a90*/  LDSM.16.M88.4 R12, [R209+UR6+0x8800] ;  /* 0x00880006d10c783b */ /* 0x000ee20008000200 */
[----:B------:R-:W-:-:S03]  /*19aa0*/  IADD3 R166, PT, PT, R166, R167, RZ ;  /* 0x000000a7a6a67210 */ /* 0x000fc60007ffe0ff */
        /* <DEDUP_REMOVED lines=152> */
[----:B------:R-:W2:Y:S07]  /*1a430*/  LDSM.16.M88.4 R8, [R209+UR6+0xe800] ;  /* 0x00e80006d108783b */ /* 0x000eae0008000200 */
[C---:B-1----:R-:W-:Y:S08]  /*1a440*/  HMMA.16816.F32.BF16 R200, R172.reuse, R4, R200 ;  /* 0x00000004acc8723c */ /* 0x042ff000000418c8 */
[C---:B------:R-:W-:Y:S01]  /*1a450*/  HMMA.16816.F32.BF16 R188, R172.reuse, R6, R188 ;  /* 0x00000006acbc723c */ /* 0x040fe200000418bc */
[----:B------:R-:W1:Y:S07]  /*1a460*/  LDSM.16.M88.4 R4, [R209+UR6+0xf000] ;  /* 0x00f00006d104783b */ /* 0x000e6e0008000200 */
        /* <DEDUP_REMOVED lines=10> */
[----:B------:R-:W-:Y:S07]  /*1a510*/  LDSM.16.M88.4 R24, [R209+UR6+0xf800] ;  /* 0x00f80006d118783b */ /* 0x000fee0008000200 */
        /* <DEDUP_REMOVED lines=173> */
.L_x_6837:
        /* <DEDUP_REMOVED lines=8> */
.L_x_6838:
        /* <DEDUP_REMOVED lines=29> */
.L_x_6836:
[----:B------:R-:W-:Y:S01]  /*1b240*/  SHF.L.U32 R2, R2, 0x1, RZ ;  /* 0x0000000102027819 */ /* 0x000fe200000006ff */
[----:B------:R-:W-:Y:S01]  /*1b250*/  USHF.L.U32 UR4, UR22, 0x6, URZ ;  /* 0x0000000616047899 */ /* 0x000fe200080006ff */
[----:B------:R-:W-:Y:S01]  /*1b260*/  IADD3 R198, PT, PT, R215, 0x10040, RZ ;  /* 0x00010040d7c67810 */ /* 0x000fe20007ffe0ff */
[----:B------:R-:W-:Y:S01]  /*1b270*/  @UP1 UIADD3 UR14, UPT, UPT, UR22, -0x3, URZ ;  /* 0xfffffffd160e1890 */ /* 0x000fe2000fffe0ff */
[----:B------:R-:W-:-:S04]  /*1b280*/  LOP3.LUT R2, R2, 0x6, RZ, 0xc0, !PT ;  /* 0x0000000602027812 */ /* 0x000fc800078ec0ff */
[----:B------:R-:W-:-:S04]  /*1b290*/  LOP3.LUT R2, R2, UR4, RZ, 0xfc, !PT ;  /* 0x0000000402027c12 */ /* 0x000fc8000f8efcff */
[C---:B---3--:R-:W-:Y:S02]  /*1b2a0*/  IADD3 R0, PT, PT, R2.reuse, -0x80, RZ ;  /* 0xffffff8002007810 */ /* 0x048fe40007ffe0ff */
        /* <DEDUP_REMOVED lines=10> */
[----:B-1----:R-:W-:-:S02]  /*1b350*/  FSEL R26, R204, -INF , P2 ;  /* 0xff800000cc1a7808 */ /* 0x002fc40001000000 */
        /* <DEDUP_REMOVED lines=30> */
[----:B------:R-:W-:Y:S02]  /*1b540*/  ISETP.GE.AND P3, PT, R166, R233, PT ;  /* 0x000000e9a600720c */ /* 0x000fe40003f66270 */
[----:B------:R-:W-:Y:S02]  /*1b550*/  FSEL R24, R24, -INF , P1 ;  /* 0xff80000018187808 */ /* 0x000fe40000800000 */
[----:B------:R-:W-:Y:S02]  /*1b560*/  IADD3 R23, PT, PT, R2, -0x68, RZ ;  /* 0xffffff9802177810 */ /* 0x000fe40007ffe0ff */
[----:B------:R-:W-:Y:S02]  /*1b570*/  FSEL R34, R21, -INF , !P4 ;  /* 0xff80000015227808 */ /* 0x000fe40006000000 */
[----:B------:R-:W-:Y:S02]  /*1b580*/  ISETP.GE.AND P1, PT, R166, R230, PT ;  /* 0x000000e6a600720c */ /* 0x000fe40003f26270 */
[----:B------:R-:W-:-:S02]  /*1b590*/  FSEL R29, R29, -INF , P2 ;  /* 0xff8000001d1d7808 */ /* 0x000fc40001000000 */
[----:B------:R-:W-:Y:S02]  /*1b5a0*/  IADD3 R21, PT, PT, R2, -0x67, RZ ;  /* 0xffffff9902157810 */ /* 0x000fe40007ffe0ff */
[----:B------:R-:W-:Y:S02]  /*1b5b0*/  FSEL R28, R28, -INF , P0 ;  /* 0xff8000001c1c7808 */ /* 0x000fe40000000000 */
[----:B------:R-:W-:Y:S02]  /*1b5c0*/  ISETP.GE.AND P4, PT, R166, R232, PT ;  /* 0x000000e8a600720c */ /* 0x000fe40003f86270 */
[----:B------:R-:W-:Y:S02]  /*1b5d0*/  ISETP.GE.AND P0, PT, R23, R233, PT ;  /* 0x000000e91700720c */ /* 0x000fe40003f06270 */
[----:B------:R-:W-:Y:S02]  /*1b5e0*/  FSEL R25, R25, -INF , P3 ;  /* 0xff80000019197808 */ /* 0x000fe40001800000 */
[----:B------:R-:W-:-:S02]  /*1b5f0*/  ISETP.GE.AND P3, PT, R23, R231, PT ;  /* 0x000000e71700720c */ /* 0x000fc40003f66270 */
[----:B------:R-:W-:Y:S02]  /*1b600*/  FSEL R234, R29, -INF , !P1 ;  /* 0xff8000001dea7808 */ /* 0x000fe40004800000 */
[----:B------:R-:W-:Y:S02]  /*1b610*/  ISETP.GE.AND P1, PT, R21, R231, PT ;  /* 0x000000e71500720c */ /* 0x000fe40003f26270 */
[----:B------:R-:W-:Y:S02]  /*1b620*/  FSEL R196, R28, -INF , !P5 ;  /* 0xff8000001cc47808 */ /* 0x000fe40006800000 */
[----:B------:R-:W-:Y:S02]  /*1b630*/  FSEL R238, R25, -INF , !P4 ;  /* 0xff80000019ee7808 */ /* 0x000fe40006000000 */
[----:B------:R-:W-:Y:S02]  /*1b640*/  FSEL R236, R12, -INF , P0 ;  /* 0xff8000000cec7808 */ /* 0x000fe40000000000 */
[----:B------:R-:W-:-:S02]  /*1b650*/  ISETP.GE.AND P5, PT, R23, R230, PT ;  /* 0x000000e61700720c */ /* 0x000fc40003fa6270 */
[C---:B------:R-:W-:Y:S02]  /*1b660*/  ISETP.GE.AND P2, PT, R21.reuse, R233, PT ;  /* 0x000000e91500720c */ /* 0x040fe40003f46270 */
[C---:B------:R-:W-:Y:S02]  /*1b670*/  ISETP.GE.AND P4, PT, R21.reuse, R232, PT ;  /* 0x000000e81500720c */ /* 0x040fe40003f86270 */
[----:B------:R-:W-:Y:S02]  /*1b680*/  ISETP.GE.AND P0, PT, R21, R230, PT ;  /* 0x000000e61500720c */ /* 0x000fe40003f06270 */
[----:B------:R-:W-:Y:S02]  /*1b690*/  FSEL R9, R9, -INF , P3 ;  /* 0xff80000009097808 */ /* 0x000fe40001800000 */
[----:B------:R-:W-:Y:S02]  /*1b6a0*/  IADD3 R21, PT, PT, R2, -0x60, RZ ;  /* 0xffffffa002157810 */ /* 0x000fe40007ffe0ff */
[----:B------:R-:W-:-:S02]  /*1b6b0*/  FSEL R4, R4, -INF , P1 ;  /* 0xff80000004047808 */ /* 0x000fc40000800000 */
[----:B------:R-:W-:Y:S02]  /*1b6c0*/  IADD3 R12, PT, PT, R2, -0x5f, RZ ;  /* 0xffffffa1020c7810 */ /* 0x000fe40007ffe0ff */
[----:B------:R-:W-:Y:S02]  /*1b6d0*/  FSEL R192, R24, -INF , !P6 ;  /* 0xff80000018c07808 */ /* 0x000fe40007000000 */
[----:B------:R-:W-:Y:S02]  /*1b6e0*/  FSEL R194, R9, -INF , !P5 ;  /* 0xff80000009c27808 */ /* 0x000fe40006800000 */
[----:B------:R-:W-:Y:S02]  /*1b6f0*/  ISETP.GE.AND P6, PT, R23, R232, PT ;  /* 0x000000e81700720c */ /* 0x000fe40003fc6270 */
[----:B------:R-:W-:Y:S02]  /*1b700*/  ISETP.GE.AND P3, PT, R21, R233, PT ;  /* 0x000000e91500720c */ /* 0x000fe40003f66270 */
[----:B------:R-:W-:-:S02]  /*1b710*/  FSEL R8, R8, -INF , P2 ;  /* 0xff80000008087808 */ /* 0x000fc40001000000 */
[----:B------:R-:W-:Y:S02]  /*1b720*/  ISETP.GE.AND P5, PT, R21, R231, PT ;  /* 0x000000e71500720c */ /* 0x000fe40003fa6270 */
[----:B------:R-:W-:Y:S02]  /*1b730*/  FSEL R166, R4, -INF , !P0 ;  /* 0xff80000004a67808 */ /* 0x000fe40004000000 */
[C---:B------:R-:W-:Y:S02]  /*1b740*/  ISETP.GE.AND P1, PT, R12.reuse, R233, PT ;  /* 0x000000e90c00720c */ /* 0x040fe40003f26270 */
[----:B------:R-:W-:Y:S02]  /*1b750*/  ISETP.GE.AND P0, PT, R12, R231, PT ;  /* 0x000000e70c00720c */ /* 0x000fe40003f06270 */
[----:B------:R-:W-:Y:S02]  /*1b760*/  IADD3 R4, PT, PT, R2, -0x57, RZ ;  /* 0xffffffa902047810 */ /* 0x000fe40007ffe0ff */
[----:B------:R-:W-:-:S02]  /*1b770*/  FSEL R236, R236, -INF , !P6 ;  /* 0xff800000ecec7808 */ /* 0x000fc40007000000 */
[----:B------:R-:W-:Y:S02]  /*1b780*/  ISETP.GE.AND P2, PT, R21, R230, PT ;  /* 0x000000e61500720c */ /* 0x000fe40003f46270 */
[----:B------:R-:W-:Y:S02]  /*1b790*/  FSEL R190, R8, -INF , !P4 ;  /* 0xff80000008be7808 */ /* 0x000fe40006000000 */
[----:B------:R-:W-:Y:S02]  /*1b7a0*/  FSEL R222, R5, -INF , P3 ;  /* 0xff80000005de7808 */ /* 0x000fe40001800000 */
[----:B------:R-:W-:Y:S02]  /*1b7b0*/  FSEL R13, R13, -INF , P5 ;  /* 0xff8000000d0d7808 */ /* 0x000fe40002800000 */
[-C--:B------:R-:W-:Y:S02]  /*1b7c0*/  ISETP.GE.AND P6, PT, R21, R232.reuse, PT ;  /* 0x000000e81500720c */ /* 0x080fe40003fc6270 */
[----:B------:R-:W-:-:S02]  /*1b7d0*/  ISETP.GE.AND P4, PT, R12, R232, PT ;  /* 0x000000e80c00720c */ /* 0x000fc40003f86270 */
[----:B------:R-:W-:Y:S02]  /*1b7e0*/  IADD3 R5, PT, PT, R2, -0x58, RZ ;  /* 0xffffffa802057810 */ /* 0x000fe40007ffe0ff */
[----:B------:R-:W-:Y:S02]  /*1b7f0*/  FSEL R10, R10, -INF , P1 ;  /* 0xff8000000a0a7808 */ /* 0x000fe40000800000 */
[----:B------:R-:W-:Y:S02]  /*1b800*/  FSEL R11, R11, -INF , P0 ;  /* 0xff8000000b0b7808 */ /* 0x000fe40000000000 */
[----:B------:R-:W-:Y:S02]  /*1b810*/  ISETP.GE.AND P0, PT, R4, R233, PT ;  /* 0x000000e90400720c */ /* 0x000fe40003f06270 */
[----:B------:R-:W-:Y:S02]  /*1b820*/  FSEL R212, R13, -INF , !P2 ;  /* 0xff8000000dd47808 */ /* 0x000fe40005000000 */
[----:B------:R-:W-:-:S02]  /*1b830*/  FMNMX3.FTZ R9, R164, R0, R32, !PT ;  /* 0x00000000a4097276 */ /* 0x000fc40007810020 */
[----:B------:R-:W-:Y:S02]  /*1b840*/  FSEL R222, R222, -INF , !P6 ;  /* 0xff800000dede7808 */ /* 0x000fe40007000000 */
[C---:B------:R-:W-:Y:S02]  /*1b850*/  ISETP.GE.AND P2, PT, R5.reuse, R231, PT ;  /* 0x000000e70500720c */ /* 0x040fe40003f46270 */
[----:B------:R-:W-:Y:S02]  /*1b860*/  FSEL R220, R10, -INF , !P4 ;  /* 0xff8000000adc7808 */ /* 0x000fe40006000000 */
[C---:B------:R-:W-:Y:S02]  /*1b870*/  ISETP.GE.AND P6, PT, R5.reuse, R233, PT ;  /* 0x000000e90500720c */ /* 0x040fe40003fc6270 */
[C---:B------:R-:W-:Y:S02]  /*1b880*/  ISETP.GE.AND P5, PT, R5.reuse, R232, PT ;  /* 0x000000e80500720c */ /* 0x040fe40003fa6270 */
[----:B------:R-:W-:-:S02]  /*1b890*/  ISETP.GE.AND P1, PT, R5, R230, PT ;  /* 0x000000e60500720c */ /* 0x000fc40003f26270 */
[----:B------:R-:W-:Y:S02]  /*1b8a0*/  ISETP.GE.AND P4, PT, R4, R232, PT ;  /* 0x000000e80400720c */ /* 0x000fe40003f86270 */
[C---:B------:R-:W-:Y:S02]  /*1b8b0*/  IADD3 R8, PT, PT, R2.reuse, -0x50, RZ ;  /* 0xffffffb002087810 */ /* 0x040fe40007ffe0ff */
[----:B------:R-:W-:Y:S02]  /*1b8c0*/  FSEL R7, R7, -INF , P0 ;  /* 0xff80000007077808 */ /* 0x000fe40000000000 */
[----:B------:R-:W-:Y:S02]  /*1b8d0*/  IADD3 R5, PT, PT, R2, -0x4f, RZ ;  /* 0xffffffb102057810 */ /* 0x000fe40007ffe0ff */
[----:B------:R-:W-:Y:S02]  /*1b8e0*/  FMNMX3.FTZ R9, R9, R30, R34, !PT ;  /* 0x0000001e09097276 */ /* 0x000fe40007810022 */
[----:B------:R-:W-:-:S02]  /*1b8f0*/  ISETP.GE.AND P3, PT, R12, R230, PT ;  /* 0x000000e60c00720c */ /* 0x000fc40003f66270 */
[----:B------:R-:W-:Y:S02]  /*1b900*/  FSEL R16, R16, -INF , P2 ;  /* 0xff80000010107808 */ /* 0x000fe40001000000 */
[-C--:B------:R-:W-:Y:S02]  /*1b910*/  ISETP.GE.AND P2, PT, R8, R233.reuse, PT ;  /* 0x000000e90800720c */ /* 0x080fe40003f46270 */
[----:B------:R-:W-:Y:S02]  /*1b920*/  FSEL R216, R7, -INF , !P4 ;  /* 0xff80000007d87808 */ /* 0x000fe40006000000 */
[----:B------:R-:W-:Y:S02]  /*1b930*/  ISETP.GE.AND P4, PT, R5, R233, PT ;  /* 0x000000e90500720c */ /* 0x000fe40003f86270 */
[----:B------:R-:W-:Y:S02]  /*1b940*/  FMNMX3.FTZ R9, R9, R192, R238, !PT ;  /* 0x000000c009097276 */ /* 0x000fe400078100ee */
[----:B------:R-:W-:-:S02]  /*1b950*/  FSEL R210, R11, -INF , !P3 ;  /* 0xff8000000bd27808 */ /* 0x000fc40005800000 */
[----:B------:R-:W-:Y:S02]  /*1b960*/  FSEL R14, R14, -INF , P6 ;  /* 0xff8000000e0e7808 */ /* 0x000fe40003000000 */
[C---:B------:R-:W-:Y:S02]  /*1b970*/  ISETP.GE.AND P3, PT, R4.reuse, R231, PT ;  /* 0x000000e70400720c */ /* 0x040fe40003f66270 */
[----:B------:R-:W-:Y:S02]  /*1b980*/  ISETP.GE.AND P6, PT, R4, R230, PT ;  /* 0x000000e60400720c */ /* 0x000fe40003fc6270 */
[----:B------:R-:W-:Y:S02]  /*1b990*/  FSEL R15, R15, -INF , P2 ;  /* 0xff8000000f0f7808 */ /* 0x000fe40001000000 */
[----:B------:R-:W-:Y:S02]  /*1b9a0*/  IADD3 R4, PT, PT, R2, -0x48, RZ ;  /* 0xffffffb802047810 */ /* 0x000fe40007ffe0ff */
[----:B------:R-:W-:-:S02]  /*1b9b0*/  ISETP.GE.AND P2, PT, R5, R232, PT ;  /* 0x000000e80500720c */ /* 0x000fc40003f46270 */
[----:B------:R-:W-:Y:S02]  /*1b9c0*/  FSEL R33, R33, -INF , P4 ;  /* 0xff80000021217808 */ /* 0x000fe40002000000 */
[----:B------:R-:W-:Y:S02]  /*1b9d0*/  IADD3 R2, PT, PT, R2, -0x47, RZ ;  /* 0xffffffb902027810 */ /* 0x000fe40007ffe0ff */
[----:B------:R-:W-:Y:S02]  /*1b9e0*/  FMNMX3.FTZ R9, R9, R236, R190, !PT ;  /* 0x000000ec09097276 */ /* 0x000fe400078100be */
[----:B------:R-:W-:Y:S02]  /*1b9f0*/  FSEL R218, R14, -INF , !P5 ;  /* 0xff8000000eda7808 */ /* 0x000fe40006800000 */
[----:B------:R-:W-:Y:S02]  /*1ba00*/  ISETP.GE.AND P5, PT, R8, R232, PT ;  /* 0x000000e80800720c */ /* 0x000fe40003fa6270 */
[----:B------:R-:W-:-:S02]  /*1ba10*/  ISETP.GE.AND P4, PT, R4, R233, PT ;  /* 0x000000e90400720c */ /* 0x000fc40003f86270 */
[----:B------:R-:W-:Y:S02]  /*1ba20*/  FSEL R206, R33, -INF , !P2 ;  /* 0xff80000021ce7808 */ /* 0x000fe40005000000 */
[----:B------:R-:W-:Y:S02]  /*1ba30*/  ISETP.GE.AND P2, PT, R2, R233, PT ;  /* 0x000000e90200720c */ /* 0x000fe40003f46270 */
[----:B------:R-:W-:Y:S02]  /*1ba40*/  FMNMX3.FTZ R9, R9, R222, R220, !PT ;  /* 0x000000de09097276 */ /* 0x000fe400078100dc */
[----:B------:R-:W-:Y:S02]  /*1ba50*/  FSEL R208, R15, -INF , !P5 ;  /* 0xff8000000fd07808 */ /* 0x000fe40006800000 */
[----:B------:R-:W-:Y:S01]  /*1ba60*/  FSEL R35, R35, -INF , P4 ;  /* 0xff80000023237808 */ /* 0x000fe20002000000 */
[----:B------:R-:W-:Y:S01]  /*1ba70*/  LDSM.16.MT88.4 R12, [R215+0x10000] ;  /* 0x01000000d70c783b */ /* 0x000fe20000004200 */
[----:B------:R-:W-:-:S02]  /*1ba80*/  ISETP.GE.AND P5, PT, R4, R232, PT ;  /* 0x000000e80400720c */ /* 0x000fc40003fa6270 */
[----:B------:R-:W-:Y:S02]  /*1ba90*/  ISETP.GE.AND P4, PT, R2, R232, PT ;  /* 0x000000e80200720c */ /* 0x000fe40003f86270 */
[----:B------:R-:W-:Y:S02]  /*1baa0*/  FSEL R167, R167, -INF , P2 ;  /* 0xff800000a7a77808 */ /* 0x000fe40001000000 */
[----:B------:R-:W-:Y:S02]  /*1bab0*/  FMNMX3.FTZ R9, R9, R218, R216, !PT ;  /* 0x000000da09097276 */ /* 0x000fe400078100d8 */
[----:B------:R-:W-:Y:S02]  /*1bac0*/  FSEL R204, R35, -INF , !P5 ;  /* 0xff80000023cc7808 */ /* 0x000fe40006800000 */
[----:B------:R-:W-:Y:S02]  /*1bad0*/  FSEL R202, R167, -INF , !P4 ;  /* 0xff800000a7ca7808 */ /* 0x000fe40006000000 */
[----:B------:R-:W-:-:S02]  /*1bae0*/  FMNMX3.FTZ R9, R9, R208, R206, !PT ;  /* 0x000000d009097276 */ /* 0x000fc400078100ce */
[----:B------:R-:W-:Y:S02]  /*1baf0*/  FMNMX3.FTZ R7, R3, R26, R18, !PT ;  /* 0x0000001a03077276 */ /* 0x000fe40007810012 */
[C---:B------:R-:W-:Y:S02]  /*1bb00*/  ISETP.GE.AND P2, PT, R5.reuse, R231, PT ;  /* 0x000000e70500720c */ /* 0x040fe40003f46270 */
[----:B------:R-:W-:Y:S02]  /*1bb10*/  ISETP.GE.AND P4, PT, R5, R230, PT ;  /* 0x000000e60500720c */ /* 0x000fe40003f86270 */
[----:B------:R-:W-:Y:S02]  /*1bb20*/  FMNMX3.FTZ R5, R9, R204, R202, !PT ;  /* 0x000000cc09057276 */ /* 0x000fe400078100ca */
[----:B------:R-:W-:Y:S02]  /*1bb30*/  FMNMX3.FTZ R7, R7, R22, R20, !PT ;  /* 0x0000001607077276 */ /* 0x000fe40007810014 */
[----:B------:R-:W-:-:S02]  /*1bb40*/  FSEL R170, R16, -INF , !P1 ;  /* 0xff80000010aa7808 */ /* 0x000fc40004800000 */
[----:B------:R-:W-:Y:S02]  /*1bb50*/  FSEL R6, R6, -INF , P3 ;  /* 0xff80000006067808 */ /* 0x000fe40001800000 */
[CC--:B------:R-:W-:Y:S02]  /*1bb60*/  ISETP.GE.AND P1, PT, R4.reuse, R231.reuse, PT ;  /* 0x000000e70400720c */ /* 0x0c0fe40003f26270 */
        /* <DEDUP_REMOVED lines=20> */
[----:B------:R-:W-:Y:S02]  /*1bcb0*/  IADD3 R16, PT, PT, R215, 0x10000, RZ ;  /* 0x00010000d7107810 */ /* 0x000fe40007ffe0ff */
        /* <DEDUP_REMOVED lines=47> */
[--C-:B------:R-:W-:Y:S01]  /*1bfb0*/  FFMA.FTZ R210, R210, UR16, -R173.reuse ;  /* 0x00000010d2d27c23 */ /* 0x100fe200080108ad */
[--C-:B------:R-:W-:Y:S01]  /*1bfc0*/  FFMA.FTZ R205, R170, UR16, -R173.reuse ;  /* 0x00000010aacd7c23 */ /* 0x100fe200080108ad */
[----:B------:R-:W4:Y:S01]  /*1bfd0*/  MUFU.EX2 R188, R188 ;  /* 0x000000bc00bc7308 */ /* 0x000f220000000800 */
[----:B------:R-:W-:Y:S01]  /*1bfe0*/  FFMA.FTZ R212, R168, UR16, -R173 ;  /* 0x00000010a8d47c23 */ /* 0x000fe200080108ad */
[--C-:B------:R-:W-:Y:S01]  /*1bff0*/  FFMA.FTZ R207, R208, UR16, -R175.reuse ;  /* 0x00000010d0cf7c23 */ /* 0x100fe200080108af */
[--C-:B------:R-:W-:Y:S01]  /*1c000*/  FFMA.FTZ R206, R206, UR16, -R175.reuse ;  /* 0x00000010cece7c23 */ /* 0x100fe200080108af */
[----:B------:R-:W-:Y:S01]  /*1c010*/  FFMA.FTZ R204, R204, UR16, -R175 ;  /* 0x00000010cccc7c23 */ /* 0x000fe200080108af */
[----:B-1----:R-:W-:Y:S01]  /*1c020*/  R2P PR, R4, 0x6 ;  /* 0x0000000604007804 */ /* 0x002fe20000000000 */
[--C-:B------:R-:W-:Y:S01]  /*1c030*/  FFMA.FTZ R200, R200, UR16, -R173.reuse ;  /* 0x00000010c8c87c23 */ /* 0x100fe200080108ad */
[----:B--2---:R-:W-:Y:S01]  /*1c040*/  F2FP.BF16.F32.PACK_AB R4, R185, R186 ;  /* 0x000000bab904723e */ /* 0x004fe200000010ff */
[----:B------:R-:W1:Y:S01]  /*1c050*/  MUFU.EX2 R183, R183 ;  /* 0x000000b700b77308 */ /* 0x000e620000000800 */
[-C--:B---3--:R-:W-:Y:S01]  /*1c060*/  FMUL.FTZ R32, R140, R3.reuse ;  /* 0x000000038c207220 */ /* 0x088fe20000410000 */
[-C--:B------:R-:W-:Y:S01]  /*1c070*/  FMUL.FTZ R33, R141, R3.reuse ;  /* 0x000000038d217220 */ /* 0x080fe20000410000 */
[-C--:B------:R-:W-:Y:S01]  /*1c080*/  FMUL.FTZ R24, R144, R3.reuse ;  /* 0x0000000390187220 */ /* 0x080fe20000410000 */
[-C--:B------:R-:W-:Y:S01]  /*1c090*/  FMUL.FTZ R25, R145, R3.reuse ;  /* 0x0000000391197220 */ /* 0x080fe20000410000 */
[----:B------:R-:W-:Y:S01]  /*1c0a0*/  SEL R165, R165, 0xffffffe0, !P1 ;  /* 0xffffffe0a5a57807 */ /* 0x000fe20004800000 */
[-C--:B------:R-:W-:Y:S01]  /*1c0b0*/  FMUL.FTZ R36, R36, R3.reuse ;  /* 0x0000000324247220 */ /* 0x080fe20000410000 */
[----:B------:R-:W-:Y:S01]  /*1c0c0*/  FMUL.FTZ R37, R37, R3 ;  /* 0x0000000325257220 */ /* 0x000fe20000410000 */
[----:B------:R-:W-:Y:S01]  /*1c0d0*/  MUFU.EX2 R182, R182 ;  /* 0x000000b600b67308 */ /* 0x000fe20000000800 */
[-C--:B----4-:R-:W-:Y:S01]  /*1c0e0*/  FMUL.FTZ R34, R142, R188.reuse ;  /* 0x000000bc8e227220 */ /* 0x090fe20000410000 */
[----:B------:R-:W-:Y:S01]  /*1c0f0*/  @P2 IADD3 R198, PT, PT, R16, -0x40, RZ ;  /* 0xffffffc010c62810 */ /* 0x000fe20007ffe0ff */
[-C--:B------:R-:W-:Y:S01]  /*1c100*/  FMUL.FTZ R35, R143, R188.reuse ;  /* 0x000000bc8f237220 */ /* 0x080fe20000410000 */
[-C--:B------:R-:W-:Y:S01]  /*1c110*/  FMUL.FTZ R26, R146, R188.reuse ;  /* 0x000000bc921a7220 */ /* 0x080fe20000410000 */
[----:B------:R-:W2:Y:S01]  /*1c120*/  LDSM.16.MT88.4 R140, [R215+0x12000] ;  /* 0x01200000d78c783b */ /* 0x000ea20000004200 */
[----:B------:R-:W-:Y:S01]  /*1c130*/  FMUL.FTZ R27, R147, R188 ;  /* 0x000000bc931b7220 */ /* 0x000fe20000410000 */
[----:B------:R-:W-:Y:S01]  /*1c140*/  IADD3 R172, PT, PT, R215, R165, RZ ;  /* 0x000000a5d7ac7210 */ /* 0x000fe20007ffe0ff */
[----:B------:R-:W3:Y:S01]  /*1c150*/  MUFU.EX2 R181, R181 ;  /* 0x000000b500b57308 */ /* 0x000ee20000000800 */
[----:B------:R-:W4:Y:S01]  /*1c160*/  LDSM.16.MT88.4 R28, [R198] ;  /* 0x00000000c61c783b */ /* 0x000f220000004200 */
[----:B-1----:R-:W-:Y:S01]  /*1c170*/  F2FP.BF16.F32.PACK_AB R6, R183, R184 ;  /* 0x000000b8b706723e */ /* 0x002fe200000010ff */
[-C--:B------:R-:W-:Y:S01]  /*1c180*/  FMUL.FTZ R38, R38, R188.reuse ;  /* 0x000000bc26267220 */ /* 0x080fe20000410000 */
[-C--:B------:R-:W-:Y:S01]  /*1c190*/  FMUL.FTZ R39, R39, R188.reuse ;  /* 0x000000bc27277220 */ /* 0x080fe20000410000 */
[-C--:B------:R-:W-:Y:S01]  /*1c1a0*/  FMUL.FTZ R40, R40, R3.reuse ;  /* 0x0000000328287220 */ /* 0x080fe20000410000 */
[-C--:B------:R-:W-:Y:S01]  /*1c1b0*/  FMUL.FTZ R41, R41, R3.reuse ;  /* 0x0000000329297220 */ /* 0x080fe20000410000 */
[-C--:B------:R-:W-:Y:S01]  /*1c1c0*/  FMUL.FTZ R42, R42, R188.reuse ;  /* 0x000000bc2a2a7220 */ /* 0x080fe20000410000 */
[----:B------:R-:W-:Y:S01]  /*1c1d0*/  MUFU.EX2 R180, R180 ;  /* 0x000000b400b47308 */ /* 0x000fe20000000800 */
[----:B------:R-:W-:Y:S01]  /*1c1e0*/  FMUL.FTZ R43, R43, R188 ;  /* 0x000000bc2b2b7220 */ /* 0x000fe20000410000 */
[----:B------:R-:W-:Y:S01]  /*1c1f0*/  IADD3 R193, PT, PT, R165, R198, RZ ;  /* 0x000000c6a5c17210 */ /* 0x000fe20007ffe0ff */
[----:B------:R-:W1:Y:S01]  /*1c200*/  LDSM.16.MT88.4 R144, [R198+0x2000] ;  /* 0x00200000c690783b */ /* 0x000e620000004200 */
[-C--:B------:R-:W-:Y:S01]  /*1c210*/  FMUL.FTZ R44, R44, R3.reuse ;  /* 0x000000032c2c7220 */ /* 0x080fe20000410000 */
[-C--:B------:R-:W-:Y:S01]  /*1c220*/  FMUL.FTZ R45, R45, R3.reuse ;  /* 0x000000032d2d7220 */ /* 0x080fe20000410000 */
[-C--:B------:R-:W-:Y:S01]  /*1c230*/  FMUL.FTZ R46, R46, R188.reuse ;  /* 0x000000bc2e2e7220 */ /* 0x080fe20000410000 */
[----:B------:R-:W-:Y:S01]  /*1c240*/  FMUL.FTZ R47, R47, R188 ;  /* 0x000000bc2f2f7220 */ /* 0x000fe20000410000 */
[----:B------:R-:W5:Y:S01]  /*1c250*/  MUFU.EX2 R187, R187 ;  /* 0x000000bb00bb7308 */ /* 0x000f620000000800 */
        /* <DEDUP_REMOVED lines=16> */
[----:B-----5:R-:W-:Y:S01]  /*1c360*/  F2FP.BF16.F32.PACK_AB R7, R187, R180 ;  /* 0x000000b4bb07723e */ /* 0x020fe200000010ff */
        /* <DEDUP_REMOVED lines=20> */
[----:B------:R-:W2:Y:S01]  /*1c4b0*/  LDSM.16.MT88.4 R152, [R193] ;  /* 0x00000000c198783b */ /* 0x000ea20000004200 */
        /* <DEDUP_REMOVED lines=9> */
[C---:B------:R-:W-:Y:S01]  /*1c550*/  HMMA.16816.F32.BF16 R40, R4.reuse, R142, R40 ;  /* 0x0000008e0428723c */ /* 0x040fe20000041828 */
[-C--:B------:R-:W-:Y:S01]  /*1c560*/  FMUL.FTZ R80, R80, R3.reuse ;  /* 0x0000000350507220 */ /* 0x080fe20000410000 */
[----:B------:R-:W4:Y:S01]  /*1c570*/  LDSM.16.MT88.4 R140, [R193+0x2000] ;  /* 0x00200000c18c783b */ /* 0x000f220000004200 */
        /* <DEDUP_REMOVED lines=12> */
[----:B------:R-:W-:Y:S01]  /*1c640*/  LDSM.16.MT88.4 R20, [R172+0x10000] ;  /* 0x01000000ac14783b */ /* 0x000fe20000004200 */
[C---:B------:R-:W-:Y:S01]  /*1c650*/  HMMA.16816.F32.BF16 R56, R4.reuse, R146, R56 ;  /* 0x000000920438723c */ /* 0x040fe20000041838 */
[-C--:B------:R-:W-:Y:S01]  /*1c660*/  FMUL.FTZ R132, R132, R3.reuse ;  /* 0x0000000384847220 */ /* 0x080fe20000410000 */
[-C--:B------:R-:W-:Y:S01]  /*1c670*/  FMUL.FTZ R133, R133, R3.reuse ;  /* 0x0000000385857220 */ /* 0x080fe20000410000 */
        /* <DEDUP_REMOVED lines=53> */
[-C--:B------:R-:W-:Y:S01]  /*1c9d0*/  FMUL.FTZ R121, R121, R3.reuse ;  /* 0x0000000379797220 */ /* 0x080fe20000410000 */
[----:B------:R-:W1:Y:S01]  /*1c9e0*/  MUFU.EX2 R191, R191 ;  /* 0x000000bf00bf7308 */ /* 0x000e620000000800 */
[-C--:B------:R-:W-:Y:S01]  /*1c9f0*/  FMUL.FTZ R122, R122, R188.reuse ;  /* 0x000000bc7a7a7220 */ /* 0x080fe20000410000 */
[-C--:B------:R-:W-:Y:S01]  /*1ca00*/  FMUL.FTZ R123, R123, R188.reuse ;  /* 0x000000bc7b7b7220 */ /* 0x080fe20000410000 */
[-C--:B------:R-:W-:Y:S01]  /*1ca10*/  FMUL.FTZ R124, R124, R3.reuse ;  /* 0x000000037c7c7220 */ /* 0x080fe20000410000 */
[-C--:B------:R-:W-:Y:S01]  /*1ca20*/  FMUL.FTZ R125, R125, R3.reuse ;  /* 0x000000037d7d7220 */ /* 0x080fe20000410000 */
[C---:B------:R-:W-:Y:S01]  /*1ca30*/  HMMA.16816.F32.BF16 R80, R4.reuse, R146, R80 ;  /* 0x000000920450723c */ /* 0x040fe20000041850 */
[----:B------:R-:W4:Y:S01]  /*1ca40*/  LDSM.16.MT88.4 R144, [R215+0x16000] ;  /* 0x01600000d790783b */ /* 0x000f220000004200 */
[-C--:B------:R-:W-:Y:S01]  /*1ca50*/  FMUL.FTZ R126, R126, R188.reuse ;  /* 0x000000bc7e7e7220 */ /* 0x080fe20000410000 */
[----:B------:R-:W-:Y:S01]  /*1ca60*/  MUFU.EX2 R197, R197 ;  /* 0x000000c500c57308 */ /* 0x000fe20000000800 */
[-C--:B------:R-:W-:Y:S01]  /*1ca70*/  FMUL.FTZ R127, R127, R188.reuse ;  /* 0x000000bc7f7f7220 */ /* 0x080fe20000410000 */
[-C--:B------:R-:W-:Y:S01]  /*1ca80*/  FMUL.FTZ R128, R128, R3.reuse ;  /* 0x0000000380807220 */ /* 0x080fe20000410000 */
[-C--:B------:R-:W-:Y:S01]  /*1ca90*/  FMUL.FTZ R129, R129, R3.reuse ;  /* 0x0000000381817220 */ /* 0x080fe20000410000 */
[-C--:B------:R-:W-:Y:S01]  /*1caa0*/  FMUL.FTZ R130, R130, R188.reuse ;  /* 0x000000bc82827220 */ /* 0x080fe20000410000 */
[C---:B------:R-:W-:Y:S01]  /*1cab0*/  HMMA.16816.F32.BF16 R132, R4.reuse, R154, R132 ;  /* 0x0000009a0484723c */ /* 0x040fe20000041884 */
[----:B------:R-:W-:Y:S01]  /*1cac0*/  LDSM.16.MT88.4 R152, [R193+0x6000] ;  /* 0x00600000c198783b */ /* 0x000fe20000004200 */
[-C--:B------:R-:W-:Y:S01]  /*1cad0*/  FMUL.FTZ R131, R131, R188.reuse ;  /* 0x000000bc83837220 */ /* 0x080fe20000410000 */
[----:B------:R-:W-:Y:S01]  /*1cae0*/  MUFU.EX2 R190, R190 ;  /* 0x000000be00be7308 */ /* 0x000fe20000000800 */
[--C-:B------:R-:W-:Y:S01]  /*1caf0*/  FFMA.FTZ R211, R178, UR16, -R173.reuse ;  /* 0x00000010b2d37c23 */ /* 0x100fe200080108ad */
[----:B------:R-:W-:Y:S01]  /*1cb00*/  LDSM.16.MT88.4 R164, [R215+0x12800] ;  /* 0x01280000d7a4783b */ /* 0x000fe20000004200 */
[--C-:B------:R-:W-:Y:S01]  /*1cb10*/  FFMA.FTZ R202, R176, UR16, -R173.reuse ;  /* 0x00000010b0ca7c23 */ /* 0x100fe200080108ad */
[----:B------:R-:W-:Y:S01]  /*1cb20*/  FFMA.FTZ R213, R174, UR16, -R173 ;  /* 0x00000010aed57c23 */ /* 0x000fe200080108ad */
[C---:B--2---:R-:W-:Y:S01]  /*1cb30*/  HMMA.16816.F32.BF16 R68, R4.reuse, R136, R68 ;  /* 0x000000880444723c */ /* 0x044fe20000041844 */
[----:B------:R-:W-:Y:S01]  /*1cb40*/  LDSM.16.MT88.4 R160, [R198+0x2800] ;  /* 0x00280000c6a0783b */ /* 0x000fe20000004200 */
[----:B------:R-:W-:Y:S01]  /*1cb50*/  FFMA.FTZ R186, R239, R3, R186 ;  /* 0x00000003efba7223 */ /* 0x000fe200000100ba */
[----:B------:R-:W-:Y:S01]  /*1cb60*/  MUFU.EX2 R196, R196 ;  /* 0x000000c400c47308 */ /* 0x000fe20000000800 */
[----:B------:R-:W-:Y:S01]  /*1cb70*/  FFMA.FTZ R182, R237, R188, R182 ;  /* 0x000000bcedb67223 */ /* 0x000fe200000100b6 */
[----:B------:R-:W-:Y:S01]  /*1cb80*/  LDSM.16.MT88.4 R168, [R193+0x1000] ;  /* 0x00100000c1a8783b */ /* 0x000fe20000004200 */
[----:B------:R-:W-:Y:S01]  /*1cb90*/  FADD.FTZ R185, R185, R186 ;  /* 0x000000bab9b97221 */ /* 0x000fe20000010000 */
[----:B------:R-:W-:Y:S01]  /*1cba0*/  PLOP3.LUT P0, PT, PT, PT, UP1, 0x80, 0x8 ;  /* 0x000000000008781c */ /* 0x000fe20003f0f018 */
[----:B------:R-:W-:Y:S01]  /*1cbb0*/  HMMA.16816.F32.BF16 R72, R4, R138, R72 ;  /* 0x0000008a0448723c */ /* 0x000fe20000041848 */
[----:B------:R-:W2:Y:S01]  /*1cbc0*/  LDSM.16.MT88.4 R136, [R193+0x4000] ;  /* 0x00400000c188783b */ /* 0x000ea20000004200 */
[----:B------:R-:W-:Y:S01]  /*1cbd0*/  FADD.FTZ R181, R181, R182 ;  /* 0x000000b6b5b57221 */ /* 0x000fe20000010000 */
[----:B------:R-:W5:Y:S01]  /*1cbe0*/  MUFU.EX2 R195, R195 ;  /* 0x000000c300c37308 */ /* 0x000f620000000800 */
[----:B------:R-:W-:Y:S01]  /*1cbf0*/  FADD.FTZ R184, R184, R185 ;  /* 0x000000b9b8b87221 */ /* 0x000fe20000010000 */
[----:B------:R-:W-:Y:S01]  /*1cc00*/  LDSM.16.MT88.4 R176, [R198+0x3800] ;  /* 0x00380000c6b0783b */ /* 0x000fe20000004200 */
[----:B------:R-:W-:-:S02]  /*1cc10*/  FADD.FTZ R180, R180, R181 ;  /* 0x000000b5b4b47221 */ /* 0x000fc40000010000 */
[C---:B---3--:R-:W-:Y:S01]  /*1cc20*/  HMMA.16816.F32.BF16 R84, R4.reuse, R140, R84 ;  /* 0x0000008c0454723c */ /* 0x048fe20000041854 */
[----:B------:R-:W-:Y:S01]  /*1cc30*/  FADD.FTZ R183, R183, R184 ;  /* 0x000000b8b7b77221 */ /* 0x000fe20000010000 */
[----:B------:R-:W-:Y:S01]  /*1cc40*/  FADD.FTZ R187, R187, R180 ;  /* 0x000000b4bbbb7221 */ /* 0x000fe20000010000 */
[----:B------:R-:W-:Y:S05]  /*1cc50*/  MUFU.EX2 R189, R189 ;  /* 0x000000bd00bd7308 */ /* 0x000fea0000000800 */
[C---:B------:R-:W-:Y:S01]  /*1cc60*/  HMMA.16816.F32.BF16 R88, R4.reuse, R142, R88 ;  /* 0x0000008e0458723c */ /* 0x040fe20000041858 */
[----:B------:R-:W3:Y:S02]  /*1cc70*/  LDSM.16.MT88.4 R140, [R172+0x16000] ;  /* 0x01600000ac8c783b */ /* 0x000ee40000004200 */
[----:B------:R-:W5:Y:S05]  /*1cc80*/  MUFU.EX2 R194, R194 ;  /* 0x000000c200c27308 */ /* 0x000f6a0000000800 */
[C---:B------:R-:W-:Y:S03]  /*1cc90*/  HMMA.16816.F32.BF16 R16, R4.reuse, R20, R16 ;  /* 0x000000140410723c */ /* 0x040fe60000041810 */
[----:B------:R-:W-:Y:S05]  /*1cca0*/  MUFU.EX2 R199, R199 ;  /* 0x000000c700c77308 */ /* 0x000fea0000000800 */
[C---:B------:R-:W-:Y:S01]  /*1ccb0*/  HMMA.16816.F32.BF16 R20, R4.reuse, R22, R148 ;  /* 0x000000160414723c */ /* 0x040fe20000041894 */
[----:B------:R-:W-:Y:S02]  /*1ccc0*/  LDSM.16.MT88.4 R148, [R172+0x10800] ;  /* 0x01080000ac94783b */ /* 0x000fe40000004200 */
[----:B------:R-:W5:Y:S05]  /*1ccd0*/  MUFU.EX2 R220, R220 ;  /* 0x000000dc00dc7308 */ /* 0x000f6a0000000800 */
[C---:B----4-:R-:W-:Y:S03]  /*1cce0*/  HMMA.16816.F32.BF16 R100, R4.reuse, R144, R100 ;  /* 0x000000900464723c */ /* 0x050fe60000041864 */
[----:B------:R-:W-:Y:S05]  /*1ccf0*/  MUFU.EX2 R201, R201 ;  /* 0x000000c900c97308 */ /* 0x000fea0000000800 */
[C---:B--2---:R-:W-:Y:S03]  /*1cd00*/  HMMA.16816.F32.BF16 R92, R4.reuse, R136, R92 ;  /* 0x00000088045c723c */ /* 0x044fe6000004185c */
[----:B------:R-:W-:Y:S05]  /*1cd10*/  MUFU.EX2 R216, R216 ;  /* 0x000000d800d87308 */ /* 0x000fea0000000800 */
[C---:B------:R-:W-:Y:S01]  /*1cd20*/  HMMA.16816.F32.BF16 R96, R4.reuse, R138, R96 ;  /* 0x0000008a0460723c */ /* 0x040fe20000041860 */
[----:B------:R-:W2:Y:S02]  /*1cd30*/  LDSM.16.MT88.4 R136, [R198+0x6000] ;  /* 0x00600000c688783b */ /* 0x000ea40000004200 */
[----:B------:R-:W-:Y:S05]  /*1cd40*/  MUFU.EX2 R203, R203 ;  /* 0x000000cb00cb7308 */ /* 0x000fea0000000800 */
[C---:B------:R-:W-:Y:S01]  /*1cd50*/  HMMA.16816.F32.BF16 R104, R4.reuse, R146, R104 ;  /* 0x000000920468723c */ /* 0x040fe20000041868 */
[----:B------:R-:W4:Y:S02]  /*1cd60*/  LDSM.16.MT88.4 R144, [R215+0x10800] ;  /* 0x01080000d790783b */ /* 0x000f240000004200 */
[----:B------:R-:W4:Y:S05]  /*1cd70*/  MUFU.EX2 R210, R210 ;  /* 0x000000d200d27308 */ /* 0x000f2a0000000800 */
[C---:B---3--:R-:W-:Y:S03]  /*1cd80*/  HMMA.16816.F32.BF16 R108, R4.reuse, R140, R108 ;  /* 0x0000008c046c723c */ /* 0x048fe6000004186c */
[----:B------:R-:W-:Y:S05]  /*1cd90*/  MUFU.EX2 R205, R205 ;  /* 0x000000cd00cd7308 */ /* 0x000fea0000000800 */
[C---:B------:R-:W-:Y:S01]  /*1cda0*/  HMMA.16816.F32.BF16 R112, R4.reuse, R142, R112 ;  /* 0x0000008e0470723c */ /* 0x040fe20000041870 */
[----:B------:R-:W3:Y:S02]  /*1cdb0*/  LDSM.16.MT88.4 R140, [R198+0x800] ;  /* 0x00080000c68c783b */ /* 0x000ee40000004200 */
[----:B------:R-:W3:Y:S05]  /*1cdc0*/  MUFU.EX2 R212, R212 ;  /* 0x000000d400d47308 */ /* 0x000eea0000000800 */
[C---:B------:R-:W-:Y:S03]  /*1cdd0*/  HMMA.16816.F32.BF16 R8, R4.reuse, R12, R8 ;  /* 0x0000000c0408723c */ /* 0x040fe60000041808 */
[----:B------:R-:W-:Y:S05]  /*1cde0*/  MUFU.EX2 R207, R207 ;  /* 0x000000cf00cf7308 */ /* 0x000fea0000000800 */
[C---:B------:R-:W-:Y:S01]  /*1cdf0*/  HMMA.16816.F32.BF16 R12, R4.reuse, R14, R156 ;  /* 0x0000000e040c723c */ /* 0x040fe2000004189c */
[----:B------:R-:W-:Y:S02]  /*1ce00*/  LDSM.16.MT88.4 R156, [R193+0x2800] ;  /* 0x00280000c19c783b */ /* 0x000fe40000004200 */
[----:B------:R-:W3:Y:S05]  /*1ce10*/  MUFU.EX2 R206, R206 ;  /* 0x000000ce00ce7308 */ /* 0x000eea0000000800 */
[C---:B--2---:R-:W-:Y:S03]  /*1ce20*/  HMMA.16816.F32.BF16 R116, R4.reuse, R136, R116 ;  /* 0x000000880474723c */ /* 0x044fe60000041874 */
[----:B------:R-:W-:Y:S05]  /*1ce30*/  MUFU.EX2 R204, R204 ;  /* 0x000000cc00cc7308 */ /* 0x000fea0000000800 */
[C---:B------:R-:W-:Y:S01]  /*1ce40*/  HMMA.16816.F32.BF16 R120, R4.reuse, R138, R120 ;  /* 0x0000008a0478723c */ /* 0x040fe20000041878 */
[----:B------:R-:W2:Y:S02]  /*1ce50*/  LDSM.16.MT88.4 R136, [R193+0x800] ;  /* 0x00080000c188783b */ /* 0x000ea40000004200 */
[----:B------:R-:W-:Y:S05]  /*1ce60*/  MUFU.EX2 R209, R209 ;  /* 0x000000d100d17308 */ /* 0x000fea0000000800 */
[C---:B------:R-:W-:Y:S03]  /*1ce70*/  HMMA.16816.F32.BF16 R124, R4.reuse, R152, R124 ;  /* 0x00000098047c723c */ /* 0x040fe6000004187c */
[----:B------:R-:W-:Y:S05]  /*1ce80*/  MUFU.EX2 R200, R200 ;  /* 0x000000c800c87308 */ /* 0x000fea0000000800 */
[----:B------:R-:W-:Y:S01]  /*1ce90*/  HMMA.16816.F32.BF16 R4, R4, R154, R128 ;  /* 0x0000009a0404723c */ /* 0x000fe20000041880 */
[----:B-1----:R-:W-:Y:S01]  /*1cea0*/  F2FP.BF16.F32.PACK_AB R128, R191, R192 ;  /* 0x000000c0bf80723e */ /* 0x002fe200000010ff */
[----:B------:R-:W-:Y:S01]  /*1ceb0*/  LDSM.16.MT88.4 R152, [R215+0x14800] ;  /* 0x01480000d798783b */ /* 0x000fe20000004200 */
[----:B-----5:R-:W-:Y:S01]  /*1cec0*/  F2FP.BF16.F32.PACK_AB R129, R195, R196 ;  /* 0x000000c4c381723e */ /* 0x020fe200000010ff */
[----:B------:R-:W1:Y:S01]  /*1ced0*/  MUFU.EX2 R211, R211 ;  /* 0x000000d300d37308 */ /* 0x000e620000000800 */
[----:B------:R-:W-:Y:S01]  /*1cee0*/  F2FP.BF16.F32.PACK_AB R130, R190, R197 ;  /* 0x000000c5be82723e */ /* 0x000fe200000010ff */
[----:B------:R-:W-:Y:S01]  /*1cef0*/  FADD.FTZ R192, R192, R183 ;  /* 0x000000b7c0c07221 */ /* 0x000fe20000010000 */
[----:B------:R-:W-:-:S03]  /*1cf00*/  F2FP.BF16.F32.PACK_AB R131, R194, R189 ;  /* 0x000000bdc283723e */ /* 0x000fc600000010ff */
[----:B------:R-:W-:Y:S02]  /*1cf10*/  FADD.FTZ R192, R191, R192 ;  /* 0x000000c0bfc07221 */ /* 0x000fe40000010000 */
[----:B------:R-:W-:Y:S02]  /*1cf20*/  MUFU.EX2 R202, R202 ;  /* 0x000000ca00ca7308 */ /* 0x000fe40000000800 */
[----:B----4-:R-:W-:Y:S01]  /*1cf30*/  HMMA.16816.F32.BF16 R8, R128, R144, R8 ;  /* 0x000000908008723c */ /* 0x010fe20000041808 */
[----:B------:R-:W-:-:S04]  /*1cf40*/  FADD.FTZ R197, R197, R192 ;  /* 0x000000c0c5c57221 */ /* 0x000fc80000010000 */
[----:B------:R-:W-:Y:S01]  /*1cf50*/  FADD.FTZ R190, R190, R197 ;  /* 0x000000c5bebe7221 */ /* 0x000fe20000010000 */
[----:B------:R-:W4:Y:S02]  /*1cf60*/  MUFU.EX2 R213, R213 ;  /* 0x000000d500d57308 */ /* 0x000f240000000800 */
[C---:B------:R-:W-:Y:S01]  /*1cf70*/  HMMA.16816.F32.BF16 R12, R128.reuse, R146, R12 ;  /* 0x00000092800c723c */ /* 0x040fe2000004180c */
[----:B------:R-:W5:Y:S07]  /*1cf80*/  LDSM.16.MT88.4 R144, [R172+0x12800] ;  /* 0x01280000ac90783b */ /* 0x000f6e0000004200 */
        /* <DEDUP_REMOVED lines=14> */
[----:B------:R-:W4:Y:S07]  /*1d070*/  LDSM.16.MT88.4 R152, [R172+0x16800] ;  /* 0x01680000ac98783b */ /* 0x000f2e0000004200 */
        /* <DEDUP_REMOVED lines=36> */
[----:B---3--:R-:W-:Y:S01]  /*1d2c0*/  HMMA.16816.F32.BF16 R160, R4, R156, R8 ;  /* 0x0000009c04a0723c */ /* 0x008fe20000041808 */
[----:B------:R-:W1:Y:S01]  /*1d2d0*/  LDSM.16.MT88.4 R8, [R215+0x15000] ;  /* 0x01500000d708783b */ /* 0x000e620000004200 */
[----:B------:R-:W-:-:S06]  /*1d2e0*/  FADD.FTZ R216, R216, R201 ;  /* 0x000000c9d8d87221 */ /* 0x000fcc0000010000 */
        /* <DEDUP_REMOVED lines=48> */
[----:B------:R-:W-:-:S02]  /*1d5f0*/  F2FP.BF16.F32.PACK_AB R5, R211, R200 ;  /* 0x000000c8d305723e */ /* 0x000fc400000010ff */
[----:B------:R-:W-:Y:S01]  /*1d600*/  F2FP.BF16.F32.PACK_AB R6, R209, R204 ;  /* 0x000000ccd106723e */ /* 0x000fe200000010ff */
[----:B------:R-:W-:Y:S01]  /*1d610*/  FADD.FTZ R207, R206, R207 ;  /* 0x000000cfcecf7221 */ /* 0x000fe20000010000 */
[----:B------:R-:W-:-:S03]  /*1d620*/  F2FP.BF16.F32.PACK_AB R7, R213, R202 ;  /* 0x000000cad507723e */ /* 0x000fc600000010ff */
[----:B------:R-:W-:-:S04]  /*1d630*/  FADD.FTZ R204, R204, R207 ;  /* 0x000000cfcccc7221 */ /* 0x000fc80000010000 */
[----:B-1----:R-:W-:Y:S01]  /*1d640*/  HMMA.16816.F32.BF16 R108, R4, R8, R108 ;  /* 0x00000008046c723c */ /* 0x002fe2000004186c */
[----:B------:R-:W-:-:S07]  /*1d650*/  FADD.FTZ R239, R209, R204 ;  /* 0x000000ccd1ef7221 */ /* 0x000fce0000010000 */
[C---:B------:R-:W-:Y:S01]  /*1d660*/  HMMA.16816.F32.BF16 R112, R4.reuse, R10, R112 ;  /* 0x0000000a0470723c */ /* 0x040fe20000041870 */
[----:B------:R-:W1:Y:S07]  /*1d670*/  LDSM.16.MT88.4 R8, [R215+0x15800] ;  /* 0x01580000d708783b */ /* 0x000e6e0000004200 */
[C---:B---3--:R-:W-:Y:S08]  /*1d680*/  HMMA.16816.F32.BF16 R76, R4.reuse, R12, R76 ;  /* 0x0000000c044c723c */ /* 0x048ff0000004184c */
[C---:B------:R-:W-:Y:S01]  /*1d690*/  HMMA.16816.F32.BF16 R80, R4.reuse, R14, R80 ;  /* 0x0000000e0450723c */ /* 0x040fe20000041850 */
[----:B------:R-:W2:Y:S07]  /*1d6a0*/  LDSM.16.MT88.4 R12, [R193+0x5800] ;  /* 0x00580000c10c783b */ /* 0x000eae0000004200 */
[C---:B------:R-:W-:Y:S01]  /*1d6b0*/  HMMA.16816.F32.BF16 R152, R4.reuse, R148, R16 ;  /* 0x000000940498723c */ /* 0x040fe20000041810 */
[----:B------:R-:W-:Y:S07]  /*1d6c0*/  LDSM.16.MT88.4 R16, [R193+0x3800] ;  /* 0x00380000c110783b */ /* 0x000fee0000004200 */
[C---:B------:R-:W-:Y:S01]  /*1d6d0*/  HMMA.16816.F32.BF16 R148, R4.reuse, R150, R20 ;  /* 0x000000960494723c */ /* 0x040fe20000041814 */
[----:B------:R-:W-:Y:S07]  /*1d6e0*/  LDSM.16.MT88.4 R20, [R215+0x13800] ;  /* 0x01380000d714783b */ /* 0x000fee0000004200 */
[C---:B----4-:R-:W-:Y:S08]  /*1d6f0*/  HMMA.16816.F32.BF16 R44, R4.reuse, R32, R44 ;  /* 0x00000020042c723c */ /* 0x050ff0000004182c */
[C---:B------:R-:W-:Y:S01]  /*1d700*/  HMMA.16816.F32.BF16 R48, R4.reuse, R34, R48 ;  /* 0x000000220430723c */ /* 0x040fe20000041830 */
[----:B------:R-:W3:Y:S07]  /*1d710*/  LDSM.16.MT88.4 R32, [R193+0x1800] ;  /* 0x00180000c120783b */ /* 0x000eee0000004200 */
[C---:B-----5:R-:W-:Y:S01]  /*1d720*/  HMMA.16816.F32.BF16 R144, R4.reuse, R140, R24 ;  /* 0x0000008c0490723c */ /* 0x060fe20000041818 */
[----:B------:R-:W4:Y:S07]  /*1d730*/  LDSM.16.MT88.4 R24, [R215+0x17800] ;  /* 0x01780000d718783b */ /* 0x000f2e0000004200 */
[C---:B-1----:R-:W-:Y:S08]  /*1d740*/  HMMA.16816.F32.BF16 R68, R4.reuse, R8, R68 ;  /* 0x000000080444723c */ /* 0x042ff00000041844 */
[C---:B------:R-:W-:Y:S01]  /*1d750*/  HMMA.16816.F32.BF16 R72, R4.reuse, R10, R72 ;  /* 0x0000000a0448723c */ /* 0x040fe20000041848 */
[----:B------:R-:W1:Y:S07]  /*1d760*/  LDSM.16.MT88.4 R8, [R193+0x7800] ;  /* 0x00780000c108783b */ /* 0x000e6e0000004200 */
        /* <DEDUP_REMOVED lines=17> */
[----:B------:R-:W-:Y:S01]  /*1d880*/  HMMA.16816.F32.BF16 R88, R4, R174, R88 ;  /* 0x000000ae0458723c */ /* 0x000fe20000041858 */
[----:B------:R-:W-:-:S04]  /*1d890*/  FADD.FTZ R202, R202, R211 ;  /* 0x000000d3caca7221 */ /* 0x000fc80000010000 */
[----:B------:R-:W-:-:S03]  /*1d8a0*/  FADD.FTZ R237, R213, R202 ;  /* 0x000000cad5ed7221 */ /* 0x000fc60000010000 */
[C---:B------:R-:W-:Y:S08]  /*1d8b0*/  HMMA.16816.F32.BF16 R116, R4.reuse, R168, R116 ;  /* 0x000000a80474723c */ /* 0x040ff00000041874 */
[C---:B------:R-:W-:Y:S08]  /*1d8c0*/  HMMA.16816.F32.BF16 R120, R4.reuse, R170, R120 ;  /* 0x000000aa0478723c */ /* 0x040ff00000041878 */
[C---:B------:R-:W-:Y:S08]  /*1d8d0*/  HMMA.16816.F32.BF16 R156, R4.reuse, R166, R156 ;  /* 0x000000a6049c723c */ /* 0x040ff0000004189c */
[C---:B---3--:R-:W-:Y:S08]  /*1d8e0*/  HMMA.16816.F32.BF16 R136, R4.reuse, R32, R136 ;  /* 0x000000200488723c */ /* 0x048ff00000041888 */
        /* <DEDUP_REMOVED lines=15> */
.L_x_6833:
[----:B------:R-:W-:-:S12]  /*1d9e0*/  UIADD3 UR14, UPT, UPT, UR28, -0x1, URZ ;  /* 0xffffffff1c0e7890 */ /* 0x000fd8000fffe0ff */
.L_x_6839:
        /* <DEDUP_REMOVED lines=17> */
[----:B------:R-:W2:Y:S01]  /*1db00*/  LDCU UR12, c[0x0][0x50c] ;  /* 0x0000a180ff0c77ac */ /* 0x000ea20008000800 */
[----:B------:R-:W2:Y:S01]  /*1db10*/  LDCU.64 UR16, c[0x0][0x358] ;  /* 0x00006b00ff1077ac */ /* 0x000ea20008000a00 */
[----:B------:R-:W2:Y:S01]  /*1db20*/  LDCU.64 UR8, c[0x0][0x3a0] ;  /* 0x00007400ff0877ac */ /* 0x000ea20008000a00 */
[----:B------:R-:W2:Y:S01]  /*1db30*/  LDCU.64 UR10, c[0x0][0x3a8] ;  /* 0x00007500ff0a77ac */ /* 0x000ea20008000a00 */
[----:B-1----:R-:W-:Y:S01]  /*1db40*/  IMAD.SHL.U32 R5, R5, 0x2, RZ ;  /* 0x0000000205057824 */ /* 0x002fe200078e00ff */
[----:B------:R-:W-:Y:S01]  /*1db50*/  UIADD3 UR15, UPT, UPT, UR15, 0x40, URZ ;  /* 0x000000400f0f7890 */ /* 0x000fe2000fffe0ff */
[----:B---3--:R-:W-:Y:S01]  /*1db60*/  LOP3.LUT P0, RZ, R0, 0x2, RZ, 0xc0, !PT ;  /* 0x0000000200ff7812 */ /* 0x008fe2000780c0ff */
[----:B------:R-:W-:-:S02]  /*1db70*/  IMAD.MOV.U32 R0, RZ, RZ, R164 ;  /* 0x000000ffff007224 */ /* 0x000fc400078e00a4 */
[----:B------:R-:W-:Y:S01]  /*1db80*/  LOP3.LUT R5, R5, 0x6, RZ, 0xc0, !PT ;  /* 0x0000000605057812 */ /* 0x000fe200078ec0ff */
[----:B--2---:R-:W-:Y:S01]  /*1db90*/  ULEA UR6, UR6, UR5, 0x18 ;  /* 0x0000000506067291 */ /* 0x004fe2000f8ec0ff */
[----:B------:R-:W-:Y:S02]  /*1dba0*/  SEL R4, R212, 0xffffffe0, !P0 ;  /* 0xffffffe0d4047807 */ /* 0x000fe40004000000 */
[----:B------:R-:W-:Y:S02]  /*1dbb0*/  LOP3.LUT R236, R236, 0x20, R5, 0xfe, !PT ;  /* 0x00000020ecec7812 */ /* 0x000fe400078efe05 */
[----:B----4-:R-:W-:-:S07]  /*1dbc0*/  IADD3 R213, PT, PT, R215, R4, RZ ;  /* 0x00000004d7d57210 */ /* 0x010fce0007ffe0ff */
.L_x_6844:
        /* <DEDUP_REMOVED lines=86> */
.L_x_6841:
        /* <DEDUP_REMOVED lines=35> */
[----:B------:R-:W-:Y:S02]  /*1e360*/  IADD3 R220, PT, PT, R223, R216, RZ ;  /* 0x000000d8dfdc7210 */ /* 0x000fe40007ffe0ff */
[-C--:B------:R-:W-:Y:S02]  /*1e370*/  IADD3 R219, PT, PT, R216, R217.reuse, RZ ;  /* 0x000000d9d8db7210 */ /* 0x080fe40007ffe0ff */
[----:B------:R-:W-:Y:S01]  /*1e380*/  LDGSTS.E.BYPASS.LTC128B.128 [R241+0x13000], desc[UR16][R12.64+0x80] ;  /* 0x130000800cf17fae */ /* 0x000fe2000b981a10 */
[----:B------:R-:W-:Y:S04]  /*1e390*/  SEL R184, R3, 0xffffffc0, !P2 ;  /* 0xffffffc003b87807 */ /* 0x000fe80005000000 */
[----:B------:R-:W-:Y:S01]  /*1e3a0*/  LDGSTS.E.BYPASS.LTC128B.128 [R241+0x15000], desc[UR16][R12.64+0x100] ;  /* 0x150001000cf17fae */ /* 0x000fe2000b981a10 */
[----:B------:R-:W-:Y:S02]  /*1e3b0*/  IADD3 R221, PT, PT, R223, R184, RZ ;  /* 0x000000b8dfdd7210 */ /* 0x000fe40007ffe0ff */
        /* <DEDUP_REMOVED lines=9> */
[----:B------:R-:W1:Y:S05]  /*1e450*/  LDSM.16.M88.4 R8, [R222+UR6+0x8000] ;  /* 0x00800006de08783b */ /* 0x000e6a0008000200 */
[----:B------:R-:W2:Y:S05]  /*1e460*/  LDSM.16.M88.4 R16, [R222+UR6+0x8800] ;  /* 0x00880006de10783b */ /* 0x000eaa0008000200 */
[----:B------:R-:W3:Y:S05]  /*1e470*/  LDSM.16.M88.4 R24, [R222+UR6+0x9000] ;  /* 0x00900006de18783b */ /* 0x000eea0008000200 */
[----:B------:R-:W0:Y:S05]  /*1e480*/  LDGDEPBAR ;  /* 0x00000000000079af */ /* 0x000e2a0000000000 */
[----:B------:R-:W4:Y:S05]  /*1e490*/  LDSM.16.M88.4 R164, [R222+UR6+0x9800] ;  /* 0x00980006dea4783b */ /* 0x000f2a0008000200 */
[----:B------:R-:W-:Y:S05]  /*1e4a0*/  LDSM.16.M88.4 R168, [R220] ;  /* 0x00000000dca8783b */ /* 0x000fea0000000200 */
[----:B------:R-:W5:Y:S05]  /*1e4b0*/  LDSM.16.M88.4 R172, [R219+0x8000] ;  /* 0x00800000dbac783b */ /* 0x000f6a0000000200 */
[----:B------:R-:W5:Y:S05]  /*1e4c0*/  LDSM.16.M88.4 R176, [R219+0x8800] ;  /* 0x00880000dbb0783b */ /* 0x000f6a0000000200 */
        /* <DEDUP_REMOVED lines=240> */
[----:B-----5:R-:W-:Y:S01]  /*1f3d0*/  FMUL.FTZ R22, R29, UR12 ;  /* 0x0000000c1d167c20 */ /* 0x020fe20008410000 */
[----:B------:R-:W-:Y:S01]  /*1f3e0*/  FMUL.FTZ R10, R30, UR12 ;  /* 0x0000000c1e0a7c20 */ /* 0x000fe20008410000 */
[----:B------:R-:W-:Y:S06]  /*1f3f0*/  FMUL.FTZ R11, R31, UR12 ;  /* 0x0000000c1f0b7c20 */ /* 0x000fec0008410000 */
[----:B------:R-:W1:Y:S01]  /*1f400*/  MUFU.TANH R15, R15 ;  /* 0x0000000f000f7308 */ /* 0x000e620000002400 */
[----:B------:R-:W-:Y:S01]  /*1f410*/  FMUL.FTZ R23, R32, UR12 ;  /* 0x0000000c20177c20 */ /* 0x000fe20008410000 */
[----:B------:R-:W-:Y:S01]  /*1f420*/  FMUL.FTZ R25, R33, UR12 ;  /* 0x0000000c21197c20 */ /* 0x000fe20008410000 */
        /* <DEDUP_REMOVED lines=99> */
.L_x_6843:
        /* <DEDUP_REMOVED lines=28> */
.L_x_6842:
[C---:B------:R-:W-:Y:S01]  /*1fc20*/  IADD3 R32, PT, PT, R236.reuse, -0x1f, RZ ;  /* 0xffffffe1ec207810 */ /* 0x040fe20007ffe0ff */
[----:B------:R-:W-:Y:S01]  /*1fc30*/  UISETP.GT.AND UP0, UPT, UR14, UR7, UPT ;  /* 0x000000070e00728c */ /* 0x000fe2000bf04270 */
[-C--:B------:R-:W-:Y:S01]  /*1fc40*/  ISETP.GE.AND P1, PT, R236, R233.reuse, PT ;  /* 0x000000e9ec00720c */ /* 0x080fe20003f26270 */
[----:B------:R-:W-:Y:S01]  /*1fc50*/  UIADD3 UR15, UPT, UPT, UR15, -0x40, URZ ;  /* 0xffffffc00f0f7890 */ /* 0x000fe2000fffe0ff */
[----:B------:R-:W-:Y:S02]  /*1fc60*/  ISETP.GE.AND P4, PT, R32, R233, PT ;  /* 0x000000e92000720c */ /* 0x000fe40003f86270 */
[C---:B-12---:R-:W-:Y:S02]  /*1fc70*/  IADD3 R4, PT, PT, R236.reuse, -0x20, RZ ;  /* 0xffffffe0ec047810 */ /* 0x046fe40007ffe0ff */
[----:B------:R-:W-:Y:S02]  /*1fc80*/  IADD3 R5, PT, PT, R236, -0x17, RZ ;  /* 0xffffffe9ec057810 */ /* 0x000fe40007ffe0ff */
[----:B------:R-:W-:Y:S02]  /*1fc90*/  FSEL R206, R206, -INF , P1 ;  /* 0xff800000cece7808 */ /* 0x000fe40000800000 */
[----:B------:R-:W-:Y:S02]  /*1fca0*/  ISETP.GE.AND P1, PT, R4, R231, PT ;  /* 0x000000e70400720c */ /* 0x000fe40003f26270 */
[----:B------:R-:W-:Y:S02]  /*1fcb0*/  FSEL R169, R169, -INF , P4 ;  /* 0xff800000a9a97808 */ /* 0x000fe40002000000 */
[----:B------:R-:W-:Y:S02]  /*1fcc0*/  IADD3 R30, PT, PT, R236, -0x10, RZ ;  /* 0xfffffff0ec1e7810 */ /* 0x000fe40007ffe0ff */
[-C--:B------:R-:W-:Y:S02]  /*1fcd0*/  ISETP.GE.AND P4, PT, R5, R233.reuse, PT ;  /* 0x000000e90500720c */ /* 0x080fe40003f86270 */
[----:B------:R-:W-:Y:S02]  /*1fce0*/  FSEL R170, R170, -INF , P1 ;  /* 0xff800000aaaa7808 */ /* 0x000fe40000800000 */
[----:B------:R-:W-:Y:S02]  /*1fcf0*/  ISETP.GE.AND P1, PT, R30, R233, PT ;  /* 0x000000e91e00720c */ /* 0x000fe40003f26270 */
[----:B------:R-:W-:Y:S02]  /*1fd00*/  ISETP.GE.AND P6, PT, R236, R231, PT ;  /* 0x000000e7ec00720c */ /* 0x000fe40003fc6270 */
[----:B------:R-:W-:Y:S02]  /*1fd10*/  ISETP.GE.AND P5, PT, R4, R233, PT ;  /* 0x000000e90400720c */ /* 0x000fe40003fa6270 */
[----:B------:R-:W-:Y:S02]  /*1fd20*/  FSEL R165, R165, -INF , P4 ;  /* 0xff800000a5a57808 */ /* 0x000fe40002000000 */
[----:B------:R-:W-:Y:S02]  /*1fd30*/  IADD3 R31, PT, PT, R236, -0x18, RZ ;  /* 0xffffffe8ec1f7810 */ /* 0x000fe40007ffe0ff */
[-C--:B------:R-:W-:Y:S02]  /*1fd40*/  ISETP.GE.AND P4, PT, R32, R231.reuse, PT ;  /* 0x000000e72000720c */ /* 0x080fe40003f86270 */
[----:B------:R-:W-:Y:S02]  /*1fd50*/  IADD3 R29, PT, PT, R236, -0xf, RZ ;  /* 0xfffffff1ec1d7810 */ /* 0x000fe40007ffe0ff */
[----:B------:R-:W-:Y:S02]  /*1fd60*/  FSEL R168, R168, -INF , P5 ;  /* 0xff800000a8a87808 */ /* 0x000fe40002800000 */
[----:B------:R-:W-:Y:S02]  /*1fd70*/  FSEL R194, R12, -INF , P1 ;  /* 0xff8000000cc27808 */ /* 0x000fe40000800000 */
[----:B------:R-:W-:Y:S02]  /*1fd80*/  FSEL R207, R207, -INF , P6 ;  /* 0xff800000cfcf7808 */ /* 0x000fe40003000000 */
[----:B------:R-:W-:Y:S02]  /*1fd90*/  ISETP.GE.AND P1, PT, R31, R231, PT ;  /* 0x000000e71f00720c */ /* 0x000fe40003f26270 */
[C---:B------:R-:W-:Y:S02]  /*1fda0*/  ISETP.GE.AND P6, PT, R4.reuse, R232, PT ;  /* 0x000000e80400720c */ /* 0x040fe40003fc6270 */
[----:B------:R-:W-:Y:S02]  /*1fdb0*/  ISETP.GE.AND P5, PT, R4, R230, PT ;  /* 0x000000e60400720c */ /* 0x000fe40003fa6270 */
[----:B------:R-:W-:Y:S02]  /*1fdc0*/  FSEL R171, R171, -INF , P4 ;  /* 0xff800000abab7808 */ /* 0x000fe40002000000 */
[-C--:B------:R-:W-:Y:S02]  /*1fdd0*/  ISETP.GE.AND P4, PT, R29, R233.reuse, PT ;  /* 0x000000e91d00720c */ /* 0x080fe40003f86270 */
[----:B------:R-:W-:Y:S02]  /*1fde0*/  IADD3 R4, PT, PT, R236, -0x8, RZ ;  /* 0xfffffff8ec047810 */ /* 0x000fe40007ffe0ff */
[----:B------:R-:W-:Y:S02]  /*1fdf0*/  FSEL R172, R172, -INF , P1 ;  /* 0xff800000acac7808 */ /* 0x000fe40000800000 */
        /* <DEDUP_REMOVED lines=8> */
[----:B------:R-:W-:Y:S02]  /*1fe80*/  IADD3 R27, PT, PT, R236, 0x1, RZ ;  /* 0x00000001ec1b7810 */ /* 0x000fe40007ffe0ff */
[----:B------:R-:W-:Y:S02]  /*1fe90*/  FSEL R197, R14, -INF , P1 ;  /* 0xff8000000ec57808 */ /* 0x000fe40000800000 */
[----:B------:R-:W-:Y:S02]  /*1fea0*/  FSEL R33, R17, -INF , P4 ;  /* 0xff80000011217808 */ /* 0x000fe40002000000 */
[----:B------:R-:W-:Y:S02]  /*1feb0*/  ISETP.GE.AND P1, PT, R27, R233, PT ;  /* 0x000000e91b00720c */ /* 0x000fe40003f26270 */
[-C--:B------:R-:W-:Y:S02]  /*1fec0*/  ISETP.GE.AND P4, PT, R29, R231.reuse, PT ;  /* 0x000000e71d00720c */ /* 0x080fe40003f86270 */
[----:B------:R-:W-:Y:S02]  /*1fed0*/  FSEL R204, R3, -INF , P1 ;  /* 0xff80000003cc7808 */ /* 0x000fe40000800000 */
[-C--:B------:R-:W-:Y:S02]  /*1fee0*/  ISETP.GE.AND P1, PT, R28, R231.reuse, PT ;  /* 0x000000e71c00720c */ /* 0x080fe40003f26270 */
[----:B------:R-:W-:Y:S02]  /*1fef0*/  FSEL R195, R15, -INF , P4 ;  /* 0xff8000000fc37808 */ /* 0x000fe40002000000 */
[----:B------:R-:W-:Y:S02]  /*1ff00*/  IADD3 R16, PT, PT, R236, 0x9, RZ ;  /* 0x00000009ec107810 */ /* 0x000fe40007ffe0ff */
[----:B------:R-:W-:Y:S02]  /*1ff10*/  ISETP.GE.AND P4, PT, R4, R231, PT ;  /* 0x000000e70400720c */ /* 0x000fe40003f86270 */
[----:B------:R-:W-:Y:S02]  /*1ff20*/  IADD3 R17, PT, PT, R236, 0x8, RZ ;  /* 0x00000008ec117810 */ /* 0x000fe40007ffe0ff */
[----:B------:R-:W-:Y:S02]  /*1ff30*/  FSEL R19, R19, -INF , P1 ;  /* 0xff80000013137808 */ /* 0x000fe40000800000 */
[----:B------:R-:W-:Y:S02]  /*1ff40*/  FSEL R18, R18, -INF , P4 ;  /* 0xff80000012127808 */ /* 0x000fe40002000000 */
[-C--:B------:R-:W-:Y:S02]  /*1ff50*/  ISETP.GE.AND P1, PT, R16, R233.reuse, PT ;  /* 0x000000e91000720c */ /* 0x080fe40003f26270 */
[-C--:B------:R-:W-:Y:S02]  /*1ff60*/  ISETP.GE.AND P4, PT, R17, R233.reuse, PT ;  /* 0x000000e91100720c */ /* 0x080fe40003f86270 */
[----:B------:R-:W-:Y:S02]  /*1ff70*/  IADD3 R15, PT, PT, R236, 0x10, RZ ;  /* 0x00000010ec0f7810 */ /* 0x000fe40007ffe0ff */
[----:B------:R-:W-:Y:S02]  /*1ff80*/  FSEL R200, R8, -INF , P1 ;  /* 0xff80000008c87808 */ /* 0x000fe40000800000 */
[----:B------:R-:W-:Y:S02]  /*1ff90*/  ISETP.GE.AND P1, PT, R15, R233, PT ;  /* 0x000000e90f00720c */ /* 0x000fe40003f26270 */
[----:B------:R-:W-:Y:S02]  /*1ffa0*/  FSEL R202, R7, -INF , P4 ;  /* 0xff80000007ca7808 */ /* 0x000fe40002000000 */
[-C--:B------:R-:W-:Y:S02]  /*1ffb0*/  ISETP.GE.AND P4, PT, R27, R231.reuse, PT ;  /* 0x000000e71b00720c */ /* 0x080fe40003f86270 */
[----:B------:R-:W-:Y:S02]  /*1ffc0*/  FSEL R21, R21, -INF , P1 ;  /* 0xff80000015157808 */ /* 0x000fe40000800000 */
[----:B------:R-:W-:Y:S02]  /*1ffd0*/  ISETP.GE.AND P1, PT, R17, R231, PT ;  /* 0x000000e71100720c */ /* 0x000fe40003f26270 */
[----:B------:R-:W-:Y:S02]  /*1ffe0*/  FSEL R205, R6, -INF , P4 ;  /* 0xff80000006cd7808 */ /* 0x000fe40002000000 */
[----:B------:R-:W-:Y:S02]  /*1fff0*/  IADD3 R6, PT, PT, R236, 0x19, RZ ;  /* 0x00000019ec067810 */ /* 0x000fe40007ffe0ff */
[----:B------:R-:W-:Y:S02]  /*20000*/  FSEL R203, R9, -INF , P1 ;  /* 0xff80000009cb7808 */ /* 0x000fe40000800000 */
[----:B------:R-:W-:Y:S02]  /*20010*/  ISETP.GE.AND P1, PT, R6, R233, PT ;  /* 0x000000e90600720c */ /* 0x000fe40003f26270 */
[C---:B------:R-:W-:Y:S02]  /*20020*/  IADD3 R13, PT, PT, R236.reuse, 0x11, RZ ;  /* 0x00000011ec0d7810 */ /* 0x040fe40007ffe0ff */
[----:B------:R-:W-:Y:S02]  /*20030*/  FSEL R25, R25, -INF , P1 ;  /* 0xff80000019197808 */ /* 0x000fe40000800000 */
[----:B------:R-:W-:Y:S02]  /*20040*/  ISETP.GE.AND P1, PT, R15, R231, PT ;  /* 0x000000e70f00720c */ /* 0x000fe40003f26270 */
[----:B------:R-:W-:Y:S02]  /*20050*/  IADD3 R3, PT, PT, R236, 0x18, RZ ;  /* 0x00000018ec037810 */ /* 0x000fe40007ffe0ff */
[----:B------:R-:W-:Y:S02]  /*20060*/  ISETP.GE.AND P4, PT, R13, R233, PT ;  /* 0x000000e90d00720c */ /* 0x000fe40003f86270 */
[----:B------:R-:W-:Y:S02]  /*20070*/  FSEL R191, R10, -INF , P1 ;  /* 0xff8000000abf7808 */ /* 0x000fe40000800000 */
[----:B------:R-:W-:Y:S02]  /*20080*/  ISETP.GE.AND P1, PT, R3, R231, PT ;  /* 0x000000e70300720c */ /* 0x000fe40003f26270 */
[C---:B------:R-:W-:Y:S02]  /*20090*/  ISETP.GE.AND P0, PT, R31.reuse, R233, PT ;  /* 0x000000e91f00720c */ /* 0x040fe40003f06270 */
[----:B------:R-:W-:Y:S02]  /*200a0*/  FSEL R22, R22, -INF , P4 ;  /* 0xff80000016167808 */ /* 0x000fe40002000000 */
[----:B------:R-:W-:Y:S02]  /*200b0*/  ISETP.GE.AND P4, PT, R16, R231, PT ;  /* 0x000000e71000720c */ /* 0x000fe40003f86270 */
[----:B------:R-:W-:Y:S02]  /*200c0*/  FSEL R14, R168, -INF , !P6 ;  /* 0xff800000a80e7808 */ /* 0x000fe40007000000 */
[----:B------:R-:W-:Y:S02]  /*200d0*/  FSEL R24, R24, -INF , P1 ;  /* 0xff80000018187808 */ /* 0x000fe40000800000 */
[-C--:B------:R-:W-:Y:S02]  /*200e0*/  ISETP.GE.AND P1, PT, R31, R232.reuse, PT ;  /* 0x000000e81f00720c */ /* 0x080fe40003f26270 */
[----:B------:R-:W-:Y:S02]  /*200f0*/  FSEL R164, R164, -INF , P0 ;  /* 0xff800000a4a47808 */ /* 0x000fe40000000000 */
[-C--:B------:R-:W-:Y:S02]  /*20100*/  ISETP.GE.AND P6, PT, R5, R232.reuse, PT ;  /* 0x000000e80500720c */ /* 0x080fe40003fc6270 */
[----:B------:R-:W-:Y:S02]  /*20110*/  FSEL R20, R20, -INF , P4 ;  /* 0xff80000014147808 */ /* 0x000fe40002000000 */
[----:B------:R-:W-:Y:S02]  /*20120*/  ISETP.GE.AND P4, PT, R3, R233, PT ;  /* 0x000000e90300720c */ /* 0x000fe40003f86270 */
[-C--:B------:R-:W-:Y:S02]  /*20130*/  ISETP.GE.AND P0, PT, R236, R232.reuse, PT ;  /* 0x000000e8ec00720c */ /* 0x080fe40003f06270 */
[----:B------:R-:W-:Y:S02]  /*20140*/  FSEL R10, R164, -INF , !P1 ;  /* 0xff800000a40a7808 */ /* 0x000fe40004800000 */
[----:B------:R-:W-:Y:S02]  /*20150*/  FSEL R8, R165, -INF , !P6 ;  /* 0xff800000a5087808 */ /* 0x000fe40007000000 */
[----:B------:R-:W-:Y:S02]  /*20160*/  ISETP.GE.AND P6, PT, R30, R232, PT ;  /* 0x000000e81e00720c */ /* 0x000fe40003fc6270 */
[-C--:B------:R-:W-:Y:S02]  /*20170*/  ISETP.GE.AND P1, PT, R5, R230.reuse, PT ;  /* 0x000000e60500720c */ /* 0x080fe40003f26270 */
[----:B------:R-:W-:Y:S02]  /*20180*/  FSEL R23, R23, -INF , P4 ;  /* 0xff80000017177808 */ /* 0x000fe40002000000 */
[----:B------:R-:W-:Y:S02]  /*20190*/  FSEL R206, R206, -INF , !P0 ;  /* 0xff800000cece7808 */ /* 0x000fe40004000000 */
[-C--:B------:R-:W-:Y:S02]  /*201a0*/  ISETP.GE.AND P4, PT, R13, R231.reuse, PT ;  /* 0x000000e70d00720c */ /* 0x080fe40003f86270 */
[-C--:B------:R-:W-:Y:S02]  /*201b0*/  ISETP.GE.AND P0, PT, R236, R230.reuse, PT ;  /* 0x000000e6ec00720c */ /* 0x080fe40003f06270 */
[----:B------:R-:W-:Y:S02]  /*201c0*/  FSEL R194, R194, -INF , !P6 ;  /* 0xff800000c2c27808 */ /* 0x000fe40007000000 */
[----:B------:R-:W-:Y:S02]  /*201d0*/  FSEL R7, R173, -INF , !P1 ;  /* 0xff800000ad077808 */ /* 0x000fe40004800000 */
[-C--:B------:R-:W-:Y:S02]  /*201e0*/  ISETP.GE.AND P6, PT, R29, R230.reuse, PT ;  /* 0x000000e61d00720c */ /* 0x080fe40003fc6270 */
[----:B------:R-:W-:Y:S02]  /*201f0*/  ISETP.GE.AND P1, PT, R4, R230, PT ;  /* 0x000000e60400720c */ /* 0x000fe40003f26270 */
[----:B------:R-:W-:Y:S02]  /*20200*/  FSEL R207, R207, -INF , !P0 ;  /* 0xff800000cfcf7808 */ /* 0x000fe40004000000 */
[----:B------:R-:W-:Y:S02]  /*20210*/  FSEL R189, R11, -INF , P4 ;  /* 0xff8000000bbd7808 */ /* 0x000fe40002000000 */
[-C--:B------:R-:W-:Y:S02]  /*20220*/  ISETP.GE.AND P4, PT, R32, R232.reuse, PT ;  /* 0x000000e82000720c */ /* 0x080fe40003f86270 */
[----:B------:R-:W-:Y:S02]  /*20230*/  ISETP.GE.AND P0, PT, R6, R231, PT ;  /* 0x000000e70600720c */ /* 0x000fe40003f06270 */
        /* <DEDUP_REMOVED lines=10> */
[----:B------:R-:W-:Y:S02]  /*202e0*/  FSEL R200, R200, -INF , !P1 ;  /* 0xff800000c8c87808 */ /* 0x000fe40004800000 */
[-C--:B------:R-:W-:Y:S02]  /*202f0*/  ISETP.GE.AND P5, PT, R29, R232.reuse, PT ;  /* 0x000000e81d00720c */ /* 0x080fe40003fa6270 */
[C---:B------:R-:W-:Y:S02]  /*20300*/  ISETP.GE.AND P6, PT, R15.reuse, R232, PT ;  /* 0x000000e80f00720c */ /* 0x040fe40003fc6270 */
[----:B------:R-:W-:Y:S02]  /*20310*/  ISETP.GE.AND P1, PT, R15, R230, PT ;  /* 0x000000e60f00720c */ /* 0x000fe40003f26270 */
[----:B------:R-:W-:Y:S02]  /*20320*/  FMNMX3.FTZ R15, R0, R14, R12, !PT ;  /* 0x0000000e000f7276 */ /* 0x000fe4000781000c */
[----:B------:R-:W-:Y:S02]  /*20330*/  FSEL R5, R171, -INF , !P0 ;  /* 0xff800000ab057808 */ /* 0x000fe40004000000 */
[----:B------:R-:W-:Y:S02]  /*20340*/  FSEL R9, R172, -INF , !P4 ;  /* 0xff800000ac097808 */ /* 0x000fe40006000000 */
[----:B------:R-:W-:Y:S02]  /*20350*/  ISETP.GE.AND P0, PT, R30, R230, PT ;  /* 0x000000e61e00720c */ /* 0x000fe40003f06270 */
[-C--:B------:R-:W-:Y:S02]  /*20360*/  ISETP.GE.AND P4, PT, R28, R232.reuse, PT ;  /* 0x000000e81c00720c */ /* 0x080fe40003f86270 */
        /* <DEDUP_REMOVED lines=16> */
[----:B------:R-:W-:Y:S02]  /*20470*/  ISETP.GE.AND P0, PT, R13, R232, PT ;  /* 0x000000e80d00720c */ /* 0x000fe40003f06270 */
[----:B------:R-:W-:Y:S02]  /*20480*/  FMNMX3.FTZ R4, R4, R197, R195, !PT ;  /* 0x000000c504047276 */ /* 0x000fe400078100c3 */
[----:B------:R-:W-:Y:S02]  /*20490*/  FSEL R190, R21, -INF , !P6 ;  /* 0xff80000015be7808 */ /* 0x000fe40007000000 */
[-C--:B------:R-:W-:Y:S02]  /*204a0*/  ISETP.GE.AND P5, PT, R16, R230.reuse, PT ;  /* 0x000000e61000720c */ /* 0x080fe40003fa6270 */
[----:B------:R-:W-:Y:S02]  /*204b0*/  ISETP.GE.AND P6, PT, R13, R230, PT ;  /* 0x000000e60d00720c */ /* 0x000fe40003fc6270 */
[----:B------:R-:W-:Y:S02]  /*204c0*/  FMNMX3.FTZ R13, R15, R206, R204, !PT ;  /* 0x000000ce0f0d7276 */ /* 0x000fe400078100cc */
[----:B------:R-:W-:Y:S02]  /*204d0*/  FSEL R188, R22, -INF , !P0 ;  /* 0xff80000016bc7808 */ /* 0x000fe40004000000 */
[----:B------:R-:W-:Y:S02]  /*204e0*/  FMNMX3.FTZ R4, R4, R175, R173, !PT ;  /* 0x000000af04047276 */ /* 0x000fe400078100ad */
[----:B------:R-:W-:Y:S02]  /*204f0*/  ISETP.GE.AND P4, PT, R17, R230, PT ;  /* 0x000000e61100720c */ /* 0x000fe40003f86270 */
        /* <DEDUP_REMOVED lines=9> */
[----:B------:R-:W-:Y:S01]  /*20590*/  FMNMX3.FTZ R3, R13, R190, R188, !PT ;  /* 0x000000be0d037276 */ /* 0x000fe200078100bc */
[----:B------:R-:W-:Y:S01]  /*205a0*/  LDSM.16.MT88.4 R20, [R213+0x10000] ;  /* 0x01000000d514783b */ /* 0x000fe20000004200 */
        /* <DEDUP_REMOVED lines=470> */
.L_x_6840:
        /* <DEDUP_REMOVED lines=23> */
[----:B------:R-:W-:Y:S01]  /*22480*/  SHF.R.U32.HI R13, RZ, 0x1, R0 ;  /* 0x00000001ff0d7819 */ /* 0x000fe20000011600 */
[----:B------:R-:W3:Y:S01]  /*22490*/  LDCU.64 UR10, c[0x0][0x358] ;  /* 0x00006b00ff0a77ac */ /* 0x000ee20008000a00 */
[----:B------:R-:W-:Y:S02]  /*224a0*/  LOP3.LUT R4, R165, 0x1c0, RZ, 0xc0, !PT ;  /* 0x000001c0a5047812 */ /* 0x000fe400078ec0ff */
[----:B------:R-:W-:Y:S01]  /*224b0*/  LOP3.LUT R10, R15, 0x1f8, RZ, 0xc0, !PT ;  /* 0x000001f80f0a7812 */ /* 0x000fe200078ec0ff */
[----:B------:R-:W-:Y:S01]  /*224c0*/  UIMAD UR7, UR9, UR7, URZ ;  /* 0x00000007090772a4 */ /* 0x000fe2000f8e02ff */
[----:B------:R-:W-:Y:S01]  /*224d0*/  LOP3.LUT R8, R165, 0x3f00, RZ, 0xc0, !PT ;  /* 0x00003f00a5087812 */ /* 0x000fe200078ec0ff */
[----:B-1----:R-:W-:Y:S01]  /*224e0*/  FADD.FTZ R7, R2, R7 ;  /* 0x0000000702077221 */ /* 0x002fe20000010000 */
[----:B------:R-:W-:-:S02]  /*224f0*/  LOP3.LUT R4, R4, 0x38, R17, 0xf8, !PT ;  /* 0x0000003804047812 */ /* 0x000fc400078ef811 */
        /* <DEDUP_REMOVED lines=14> */
[----:B------:R-:W-:Y:S01]  /*225e0*/  LEA R12, R4, UR6, 0x2 ;  /* 0x00000006040c7c11 */ /* 0x000fe2000f8e10ff */
        /* <DEDUP_REMOVED lines=70> */
[----:B------:R-:W-:Y:S01]  /*22a50*/  SEL R9, R9, 0xffffffe0, !P2 ;  /* 0xffffffe009097807 */ /* 0x000fe20005000000 */
[C---:B------:R-:W-:Y:S01]  /*22a60*/  FMUL.FTZ R162, R5.reuse, R162 ;  /* 0x000000a205a27220 */ /* 0x040fe20000410000 */
[----:B------:R-:W-:Y:S01]  /*22a70*/  SHF.R.U32.HI R2, RZ, 0x2, R0 ;  /* 0x00000002ff027819 */ /* 0x000fe20000011600 */
[----:B------:R-:W-:Y:S01]  /*22a80*/  FMUL.FTZ R163, R5, R163 ;  /* 0x000000a305a37220 */ /* 0x000fe20000410000 */
[----:B------:R-:W-:Y:S01]  /*22a90*/  LOP3.LUT R13, R13, 0x30, RZ, 0xc0, !PT ;  /* 0x000000300d0d7812 */ /* 0x000fe200078ec0ff */
[C---:B------:R-:W-:Y:S01]  /*22aa0*/  FMUL.FTZ R158, R5.reuse, R158 ;  /* 0x0000009e059e7220 */ /* 0x040fe20000410000 */
[C---:B------:R-:W-:Y:S01]  /*22ab0*/  IADD3 R16, PT, PT, R12.reuse, 0x80, RZ ;  /* 0x000000800c107810 */ /* 0x040fe20007ffe0ff */
[C---:B------:R-:W-:Y:S01]  /*22ac0*/  FMUL.FTZ R159, R5.reuse, R159 ;  /* 0x0000009f059f7220 */ /* 0x040fe20000410000 */
[C---:B------:R-:W-:Y:S01]  /*22ad0*/  IADD3 R14, PT, PT, R12.reuse, R11, RZ ;  /* 0x0000000b0c0e7210 */ /* 0x040fe20007ffe0ff */
[C---:B------:R-:W-:Y:S01]  /*22ae0*/  FMUL.FTZ R154, R5.reuse, R154 ;  /* 0x0000009a059a7220 */ /* 0x040fe20000410000 */
[C---:B------:R-:W-:Y:S01]  /*22af0*/  @P4 IADD3 R16, PT, PT, R12.reuse, -0x80, RZ ;  /* 0xffffff800c104810 */ /* 0x040fe20007ffe0ff */
[C---:B------:R-:W-:Y:S01]  /*22b00*/  FMUL.FTZ R155, R5.reuse, R155 ;  /* 0x0000009b059b7220 */ /* 0x040fe20000410000 */
[----:B------:R-:W-:Y:S01]  /*22b10*/  IADD3 R10, PT, PT, R12, R9, RZ ;  /* 0x000000090c0a7210 */ /* 0x000fe20007ffe0ff */
[----:B------:R-:W-:Y:S01]  /*22b20*/  FMUL.FTZ R150, R5, R150 ;  /* 0x0000009605967220 */ /* 0x000fe20000410000 */
[----:B------:R-:W-:Y:S01]  /*22b30*/  LOP3.LUT R2, R13, 0x7, R2, 0xf8, !PT ;  /* 0x000000070d027812 */ /* 0x000fe200078ef802 */
[----:B------:R-:W-:Y:S01]  /*22b40*/  FMUL.FTZ R151, R5, R151 ;  /* 0x0000009705977220 */ /* 0x000fe20000410000 */
[----:B------:R-:W-:Y:S01]  /*22b50*/  IADD3 R13, PT, PT, R9, R14, RZ ;  /* 0x0000000e090d7210 */ /* 0x000fe20007ffe0ff */
[----:B------:R-:W-:Y:S01]  /*22b60*/  FMUL.FTZ R146, R5, R146 ;  /* 0x0000009205927220 */ /* 0x000fe20000410000 */
[----:B------:R-:W-:Y:S01]  /*22b70*/  IADD3 R18, PT, PT, R11, R16, RZ ;  /* 0x000000100b127210 */ /* 0x000fe20007ffe0ff */
[C---:B------:R-:W-:Y:S01]  /*22b80*/  FMUL.FTZ R147, R5.reuse, R147 ;  /* 0x0000009305937220 */ /* 0x040fe20000410000 */
[C---:B------:R-:W-:Y:S01]  /*22b90*/  FMUL.FTZ R142, R5.reuse, R142 ;  /* 0x0000008e058e7220 */ /* 0x040fe20000410000 */
[----:B------:R-:W-:Y:S01]  /*22ba0*/  FMUL.FTZ R143, R5, R143 ;  /* 0x0000008f058f7220 */ /* 0x000fe20000410000 */
[----:B------:R-:W-:Y:S01]  /*22bb0*/  STS.64 [R12+0x800], R162 ;  /* 0x000800a20c007388 */ /* 0x000fe20000000a00 */
[----:B------:R-:W-:Y:S01]  /*22bc0*/  IADD3 R11, PT, PT, R9, R16, RZ ;  /* 0x00000010090b7210 */ /* 0x000fe20007ffe0ff */
[C---:B------:R-:W-:Y:S01]  /*22bd0*/  FMUL.FTZ R138, R5.reuse, R138 ;  /* 0x0000008a058a7220 */ /* 0x040fe20000410000 */
[C---:B------:R-:W-:Y:S01]  /*22be0*/  FMUL.FTZ R139, R5.reuse, R139 ;  /* 0x0000008b058b7220 */ /* 0x040fe20000410000 */
[----:B------:R-:W-:Y:S01]  /*22bf0*/  STS.64 [R10], R156 ;  /* 0x0000009c0a007388 */ /* 0x000fe20000000a00 */
[C---:B------:R-:W-:Y:S01]  /*22c00*/  FMUL.FTZ R134, R5.reuse, R134 ;  /* 0x0000008605867220 */ /* 0x040fe20000410000 */
[----:B------:R-:W-:Y:S01]  /*22c10*/  FMUL.FTZ R135, R5, R135 ;  /* 0x0000008705877220 */ /* 0x000fe20000410000 */
        /* <DEDUP_REMOVED lines=66> */
[----:B------:R-:W-:Y:S01]  /*23040*/  LOP3.LUT R8, R8, 0x3c, R15, 0xf8, !PT ;  /* 0x0000003c08087812 */ /* 0x000fe200078ef80f */
[----:B------:R-:W5:Y:S01]  /*23050*/  @P0 MUFU.LG2 R6, R6 ;  /* 0x0000000600060308 */ /* 0x000f620000000c00 */
[----:B------:R-:W3:Y:S01]  /*23060*/  @P1 LDC R15, c[0x0][0x458] ;  /* 0x00011600ff0f1b82 */ /* 0x000ee20000000800 */
[----:B------:R3:W-:Y:S01]  /*23070*/  STS.64 [R14+0x4000], R44 ;  /* 0x0040002c0e007388 */ /* 0x0007e20000000a00 */
[----:B--2---:R-:W-:Y:S01]  /*23080*/  @P1 FMUL.FTZ R7, R7, 0.69314718246459960938 ;  /* 0x3f31721807071820 */ /* 0x004fe20000410000 */
[----:B----4-:R-:W-:-:S02]  /*23090*/  MOV R132, 0xff800000 ;  /* 0xff80000000847802 */ /* 0x010fc40000000f00 */
[----:B------:R2:W-:Y:S01]  /*230a0*/  STS.64 [R14+0x4800], R46 ;  /* 0x0048002e0e007388 */ /* 0x0005e20000000a00 */
[----:B------:R-:W-:-:S03]  /*230b0*/  MOV R133, 0xff800000 ;  /* 0xff80000000857802 */ /* 0x000fc60000000f00 */
[----:B------:R2:W-:Y:S04]  /*230c0*/  STS.64 [R13+0x4000], R48 ;  /* 0x004000300d007388 */ /* 0x0005e80000000a00 */
[----:B------:R2:W-:Y:S01]  /*230d0*/  STS.64 [R13+0x4800], R50 ;  /* 0x004800320d007388 */ /* 0x0005e20000000a00 */
[----:B-----5:R-:W-:-:S03]  /*230e0*/  @P0 FMUL.FTZ R6, R6, 0.69314718246459960938 ;  /* 0x3f31721806060820 */ /* 0x020fc60000410000 */
[----:B------:R2:W-:Y:S01]  /*230f0*/  STS.64 [R16+0x4000], R52 ;  /* 0x0040003410007388 */ /* 0x0005e20000000a00 */
[----:B-1----:R-:W-:-:S03]  /*23100*/  @P0 FFMA.FTZ R132, R3, R20, R6 ;  /* 0x0000001403840223 */ /* 0x002fc60000010006 */
[----:B------:R2:W-:Y:S01]  /*23110*/  STS.64 [R16+0x4800], R54 ;  /* 0x0048003610007388 */ /* 0x0005e20000000a00 */
[----:B------:R-:W-:Y:S01]  /*23120*/  IADD3 R134, P0, PT, R8, UR7, RZ ;  /* 0x0000000708867c10 */ /* 0x000fe2000ff1e0ff */
[----:B---3--:R-:W-:Y:S02]  /*23130*/  @P1 FFMA.FTZ R133, R164, R15, R7 ;  /* 0x0000000fa4851223 */ /* 0x008fe40000010007 */
        /* <DEDUP_REMOVED lines=78> */
[----:B------:R-:W-:-:S04]  /*23620*/  UIADD3 UR6, UPT, UPT, -UR8, UR20, URZ ;  /* 0x0000001408067290 */ /* 0x000fc8000fffe1ff */
[----:B------:R-:W-:Y:S02]  /*23630*/  LEA.HI.X.SX32 R135, R135, RZ, 0x1, P1 ;  /* 0x000000ff87877211 */ /* 0x000fe400008f0eff */
[----:B------:R-:W-:Y:S02]  /*23640*/  ISETP.GE.AND P3, PT, R2, UR6, PT ;  /* 0x0000000602007c0c */ /* 0x000fe4000bf66270 */
[----:B------:R-:W-:Y:S02]  /*23650*/  ISETP.GE.AND P2, PT, R137, UR6, PT ;  /* 0x0000000689007c0c */ /* 0x000fe4000bf46270 */
[----:B---3--:R-:W-:-:S04]  /*23660*/  LEA R138, P1, R136, UR4, 0x2 ;  /* 0x00000004888a7c11 */ /* 0x008fc8000f8210ff */
[----:B------:R-:W-:-:S05]  /*23670*/  LEA.HI.X R139, R136, UR5, R135, 0x2, P1 ;  /* 0x00000005888b7c11 */ /* 0x000fca00088f1487 */
[----:B------:R3:W-:Y:S04]  /*23680*/  @!P3 STG.E desc[UR10][R138.64], R133 ;  /* 0x000000858a00b986 */ /* 0x0007e8000c10190a */
[----:B------:R3:W-:Y:S02]  /*23690*/  @!P2 STG.E desc[UR10][R138.64+0x20], R132 ;  /* 0x000020848a00a986 */ /* 0x0007e4000c10190a */
.L_x_6846:
[----:B------:R-:W-:Y:S05]  /*236a0*/  BSYNC.RECONVERGENT B0 ;  /* 0x0000000000007941 */ /* 0x000fea0003800200 */
.L_x_6845:
[----:B------:R-:W4:Y:S01]  /*236b0*/  LDCU.64 UR4, c[0x0][0x3f8] ;  /* 0x00007f00ff0477ac */ /* 0x000f220008000a00 */
[----:B------:R-:W-:Y:S02]  /*236c0*/  SHF.R.U32.HI R0, RZ, 0x4, R0 ;  /* 0x00000004ff007819 */ /* 0x000fe40000011600 */
[----:B------:R-:W-:Y:S01]  /*236d0*/  LEA.HI.X.SX32 R3, R3, RZ, 0x1, P0 ;  /* 0x000000ff03037211 */ /* 0x000fe200000f0eff */
[----:B------:R-:W-:Y:S02]  /*236e0*/  UIADD3 UR6, UPT, UPT, -UR8, UR20, URZ ;  /* 0x0000001408067290 */ /* 0x000fe4000fffe1ff */
[C---:B---3--:R-:W-:Y:S02]  /*236f0*/  VIADD R132, R0.reuse, 0x8 ;  /* 0x0000000800847836 */ /* 0x048fe40000000000 */
        /* <DEDUP_REMOVED lines=8> */
[----:B----4-:R-:W-:Y:S02]  /*23780*/  LEA R136, P1, R134, UR4, 0x2 ;  /* 0x0000000486887c11 */ /* 0x010fe4000f8210ff */
        /* <DEDUP_REMOVED lines=41> */
.L_x_6847:
        /* <DEDUP_REMOVED lines=14> */
.L_x_7505:


//--------------------- .text._ZN5flash24flash_fwd_splitkv_kernelI23Flash_fwd_kernel_traitsILi256ELi64ELi64ELi4ELb0ELb0EN7cutlass10bfloat16_tE19Flash_kernel_traitsILi256ELi64ELi64ELi4ES3_EELb0ELb1ELb1ELb0ELb0ELb0ELb1ELb1EEEvNS_16Flash_fwd_paramsE --------------------------
	.section	.text._ZN5flash24flash_fwd_splitkv_kernelI23Flash_fwd_kernel_traitsILi256ELi64ELi64ELi4ELb0ELb0EN7cutlass10bfloat16_tE19Flash_kernel_traitsILi256ELi64ELi64ELi4ES3_EELb0ELb1ELb1ELb0ELb0ELb0ELb1ELb1EEEvNS_16Flash_fwd_paramsE,"ax",@progbits
	.align	128
        .global         _ZN5flash24flash_fwd_splitkv_kernelI23Flash_fwd_kernel_traitsILi256ELi64ELi64ELi4ELb0ELb0EN7cutlass10bfloat16_tE19Flash_kernel_traitsILi256ELi64ELi64ELi4ES3_EELb0ELb1ELb1ELb0ELb0ELb0ELb1ELb1EEEvNS_16Flash_fwd_paramsE
        .type           _ZN5flash24flash_fwd_splitkv_kernelI23Flash_fwd_kernel_traitsILi256ELi64ELi64ELi4ELb0ELb0EN7cutlass10bfloat16_tE19Flash_kernel_traitsILi256ELi64ELi64ELi4ES3_EELb0ELb1ELb1ELb0ELb0ELb0ELb1ELb1EEEvNS_16Flash_fwd_paramsE,@function
        .size           _ZN5flash24flash_fwd_splitkv_kernelI23Flash_fwd_kernel_traitsILi256ELi64ELi64ELi4ELb0ELb0EN7cutlass10bfloat16_tE19Flash_kernel_traitsILi256ELi64ELi64ELi4ES3_EELb0ELb1ELb1ELb0ELb0ELb0ELb1ELb1EEEvNS_16Flash_fwd_paramsE,(.L_x_7506 - _ZN5flash24flash_fwd_splitkv_kernelI23Flash_fwd_kernel_traitsILi256ELi64ELi64ELi4ELb0ELb0EN7cutlass10bfloat16_tE19Flash_kernel_traitsILi256ELi64ELi64ELi4ES3_EELb0ELb1ELb1ELb0ELb0ELb0ELb1ELb1EEEvNS_16Flash_fwd_paramsE)
        .other          _ZN5flash24flash_fwd_splitkv_kernelI23Flash_fwd_kernel_traitsILi256ELi64ELi64ELi4ELb0ELb0EN7cutlass10bfloat16_tE19Flash_kernel_traitsILi256ELi64ELi64ELi4ES3_EELb0ELb1ELb1ELb0ELb0ELb0ELb1ELb1EEEvNS_16Flash_fwd_paramsE,@"STO_CUDA_ENTRY STV_DEFAULT"
_ZN5flash24flash_fwd_splitkv_kernelI23Flash_fwd_kernel_traitsILi256ELi64ELi64ELi4ELb0ELb0EN7cutlass10bfloat16_tE19Flash_kernel_traitsILi256ELi64ELi64ELi4ES3_EELb0ELb1ELb1ELb0ELb0ELb0ELb1ELb1EEEvNS_16Flash_fwd_paramsE:
.text._ZN5flash24flash_fwd_splitkv_kernelI23Flash_fwd_kernel_traitsILi256ELi64ELi64ELi4ELb0ELb0EN7cutlass10bfloat16_tE19Flash_kernel_traitsILi256ELi64ELi64ELi4ES3_EELb0ELb1ELb1ELb0ELb0ELb0ELb1ELb1EEEvNS_16Flash_fwd_paramsE:
[----:B------:R-:W-:Y:S01]  /*0000*/  LDC R1, c[0x0][0x37c] ;  /* 0x0000df00ff017b82 */ /* 0x000fe20000000800 */
[----:B------:R-:W1:Y:S07]  /*0010*/  LDCU UR12, c[0x0][0x3e0] ;  /* 0x00007c00ff0c77ac */ /* 0x000e6e0008000800 */
[----:B------:R-:W2:Y:S01]  /*0020*/  S2UR UR28, SR_CTAID.Z ;  /* 0x00000000001c79c3 */ /* 0x000ea20000002700 */
[----:B------:R-:W3:Y:S01]  /*0030*/  LDCU.64 UR8, c[0x0][0x460] ;  /* 0x00008c00ff0877ac */ /* 0x000ee20008000a00 */
[----:B------:R-:W4:Y:S01]  /*0040*/  LDCU.64 UR10, c[0x0][0x460] ;  /* 0x00008c00ff0a77ac */ /* 0x000f220008000a00 */
[----:B------:R-:W4:Y:S01]  /*0050*/  LDCU.U8 UR13, c[0x0][0x532] ;  /* 0x0000a640ff0d77ac */ /* 0x000f220008000000 */
[----:B-1----:R-:W1:Y:S01]  /*0060*/  I2F.U32.RP R2, UR12 ;  /* 0x0000000c00027d06 */ /* 0x002e620008209000 */
[----:B------:R-:W-:-:S02]  /*0070*/  UISETP.NE.U32.AND UP0, UPT, UR12, URZ, UPT ;  /* 0x000000ff0c00728c */ /* 0x000fc4000bf05070 */
[----:B---3--:R-:W-:Y:S01]  /*0080*/  UISETP.NE.U32.AND UP3, UPT, UR8, URZ, UPT ;  /* 0x000000ff0800728c */ /* 0x008fe2000bf65070 */
[----:B------:R-:W-:-:S03]  /*0090*/  ISETP.NE.U32.AND P4, PT, RZ, UR8, PT ;  /* 0x00000008ff007c0c */ /* 0x000fc6000bf85070 */
[----:B------:R-:W-:Y:S01]  /*00a0*/  UISETP.NE.AND.EX UP3, UPT, UR9, URZ, UPT, UP3 ;  /* 0x000000ff0900728c */ /* 0x000fe2000bf65330 */
[----:B------:R-:W-:Y:S01]  /*00b0*/  ISETP.NE.AND.EX P4, PT, RZ, UR9, PT, P4 ;  /* 0x00000009ff007c0c */ /* 0x000fe2000bf85340 */
[----:B------:R-:W3:Y:S04]  /*00c0*/  LDCU.64 UR8, c[0x0][0x468] ;  /* 0x00008d00ff0877ac */ /* 0x000ee80008000a00 */
        /* <DEDUP_REMOVED lines=13> */
[----:B------:R-:W-:-:S11]  /*01a0*/  UISETP.GE.U32.AND UP2, UPT, UR4, UR12, UPT ;  /* 0x0000000c0400728c */ /* 0x000fd6000bf46070 */
[----:B------:R-:W-:Y:S02]  /*01b0*/  @UP2 UIADD3 UR4, UPT, UPT, UR4, -UR12, URZ ;  /* 0x8000000c04042290 */ /* 0x000fe4000fffe0ff */
[----:B------:R-:W-:Y:S02]  /*01c0*/  @UP2 UIADD3 UR23, UPT, UPT, UR23, 0x1, URZ ;  /* 0x0000000117172890 */ /* 0x000fe4000fffe0ff */
[----:B------:R-:W-:Y:S02]  /*01d0*/  UISETP.GE.U32.AND UP1, UPT, UR4, UR12, UPT ;  /* 0x0000000c0400728c */ /* 0x000fe4000bf26070 */
[----:B-1----:R-:W-:-:S05]  /*01e0*/  UISETP.NE.U32.AND UP2, UPT, UR6, URZ, UPT ;  /* 0x000000ff0600728c */ /* 0x002fca000bf45070 */
[----:B------:R-:W1:Y:S04]  /*01f0*/  LDCU.64 UR4, c[0x0][0x358] ;  /* 0x00006b00ff0477ac */ /* 0x000e680008000a00 */
[----:B------:R-:W-:Y:S02]  /*0200*/  @UP1 UIADD3 UR23, UPT, UPT, UR23, 0x1, URZ ;  /* 0x0000000117171890 */ /* 0x000fe4000fffe0ff */
[----:B------:R-:W-:-:S04]  /*0210*/  @!UP0 ULOP3.LUT UR23, URZ, UR12, URZ, 0x33, !UPT ;  /* 0x0000000cff178292 */ /* 0x000fc8000f8e33ff */
[----:B----4-:R-:W-:Y:S02]  /*0220*/  UIMAD.WIDE.U32 UR10, UR23, 0x4, UR10 ;  /* 0x00000004170a78a5 */ /* 0x010fe4000f8e000a */
[----:B------:R-:W-:Y:S02]  /*0230*/  UISETP.NE.AND.EX UP2, UPT, UR7, URZ, UPT, UP2 ;  /* 0x000000ff0700728c */ /* 0x000fe4000bf45320 */
[----:B------:R-:W-:Y:S02]  /*0240*/  UISETP.NE.AND UP4, UPT, UR13, URZ, UPT ;  /* 0x000000ff0d00728c */ /* 0x000fe4000bf85270 */
[----:B------:R-:W-:Y:S01]  /*0250*/  IMAD.U32 R6, RZ, RZ, UR10 ;  /* 0x0000000aff067e24 */ /* 0x000fe2000f8e00ff */
[----:B---3--:R-:W-:Y:S01]  /*0260*/  UISETP.EQ.U32.AND UP5, UPT, UR8, URZ, UPT ;  /* 0x000000ff0800728c */ /* 0x008fe2000bfa2070 */
[----:B------:R-:W-:-:S03]  /*0270*/  IMAD.U32 R7, RZ, RZ, UR11 ;  /* 0x0000000bff077e24 */ /* 0x000fc6000f8e00ff */
[----:B------:R-:W2:Y:S02]  /*0280*/  LDCU.64 UR10, c[0x0][0x470] ;  /* 0x00008e00ff0a77ac */ /* 0x000ea40008000a00 */
[----:B-1----:R-:W3:Y:S01]  /*0290*/  @P4 LDG.E R5, desc[UR4][R6.64] ;  /* 0x0000000406054981 */ /* 0x002ee2000c1e1900 */
        /* <DEDUP_REMOVED lines=10> */
[----:B--2---:R-:W-:Y:S01]  /*0340*/  ISETP.NE.U32.AND P0, PT, RZ, UR10, PT ;  /* 0x0000000aff007c0c */ /* 0x004fe2000bf05070 */
[----:B------:R-:W-:Y:S01]  /*0350*/  UIADD3 UR10, UP0, UPT, UR15, UR10, URZ ;  /* 0x0000000a0f0a7290 */ /* 0x000fe2000ff1e0ff */
[----:B------:R-:W-:Y:S02]  /*0360*/  IMAD.U32 R8, RZ, RZ, UR16 ;  /* 0x00000010ff087e24 */ /* 0x000fe4000f8e00ff */
[----:B------:R-:W-:Y:S01]  /*0370*/  ISETP.NE.AND.EX P0, PT, RZ, UR11, PT, P0 ;  /* 0x0000000bff007c0c */ /* 0x000fe2000bf05300 */
[----:B------:R-:W-:Y:S01]  /*0380*/  UIADD3.X UR11, UPT, UPT, UR14, UR11, URZ, UP0, !UPT ;  /* 0x0000000b0e0b7290 */ /* 0x000fe200087fe4ff */
[----:B------:R-:W-:Y:S02]  /*0390*/  IMAD.U32 R9, RZ, RZ, UR17 ;  /* 0x00000011ff097e24 */ /* 0x000fe4000f8e00ff */
[----:B------:R-:W-:-:S02]  /*03a0*/  IMAD.U32 R108, RZ, RZ, UR10 ;  /* 0x0000000aff6c7e24 */ /* 0x000fc4000f8e00ff */
[----:B-1----:R-:W-:Y:S01]  /*03b0*/  IMAD.U32 R6, RZ, RZ, UR13 ;  /* 0x0000000dff067e24 */ /* 0x002fe2000f8e00ff */
[----:B------:R1:W5:Y:S01]  /*03c0*/  @P1 LDG.E R0, desc[UR4][R8.64] ;  /* 0x0000000408001981 */ /* 0x000362000c1e1900 */
[----:B------:R-:W-:-:S05]  /*03d0*/  IMAD.U32 R7, RZ, RZ, UR6 ;  /* 0x00000006ff077e24 */ /* 0x000fca000f8e00ff */
[----:B------:R-:W2:Y:S01]  /*03e0*/  @!P3 LDG.E R4, desc[UR4][R6.64] ;  /* 0x000000040604b981 */ /* 0x000ea2000c1e1900 */
        /* <DEDUP_REMOVED lines=10> */
[----:B---3--:R-:W-:Y:S02]  /*0490*/  @P4 R2UR UR6, R5 ;  /* 0x00000000050642ca */ /* 0x008fe400000e0000 */
[----:B----4-:R-:W-:-:S13]  /*04a0*/  @P2 R2UR UR7, R2 ;  /* 0x00000000020722ca */ /* 0x010fda00000e0000 */
[----:B------:R-:W-:-:S04]  /*04b0*/  @UP3 UIADD3 UR21, UPT, UPT, UR7, -UR6, URZ ;  /* 0x8000000607153290 */ /* 0x000fc8000fffe0ff */
[----:B------:R-:W-:-:S06]  /*04c0*/  UISETP.GT.AND UP1, UPT, UR21, UR26, UPT ;  /* 0x0000001a1500728c */ /* 0x000fcc000bf24270 */
[----:B------:R-:W-:Y:S02]  /*04d0*/  PLOP3.LUT P2, PT, PT, PT, UP1, 0x80, 0x8 ;  /* 0x000000000008781c */ /* 0x000fe40003f4f018 */
[----:B--2---:R-:W-:Y:S01]  /*04e0*/  @!P3 R2UR UR11, R4 ;  /* 0x00000000040bb2ca */ /* 0x004fe200000e0000 */
[----:B-1----:R-:W-:-:S14]  /*04f0*/  BRA.U !UP0, `(.L_x_6848) ;  /* 0x0000000108187547 */ /* 0x002fdc000b800000 */
[----:B------:R-:W-:-:S13]  /*0500*/  PLOP3.LUT P3, PT, PT, PT, UP4, 0x80, 0x8 ;  /* 0x000000000008781c */ /* 0x000fda0003f6f048 */
[----:B------:R-:W2:Y:S04]  /*0510*/  @P3 LDG.E R2, desc[UR4][R6.64+0x4] ;  /* 0x0000040406023981 */ /* 0x000ea8000c1e1900 */
[----:B------:R-:W3:Y:S01]  /*0520*/  @!P3 LDG.E R4, desc[UR4][R6.64] ;  /* 0x000000040604b981 */ /* 0x000ee2000c1e1900 */
[----:B--2---:R-:W-:-:S13]  /*0530*/  @P3 R2UR UR25, R2 ;  /* 0x00000000021932ca */ /* 0x004fda00000e0000 */
[----:B------:R-:W-:-:S07]  /*0540*/  @UP4 UIADD3 UR25, UPT, UPT, UR25, -UR11, URZ ;  /* 0x8000000b19194290 */ /* 0x000fce000fffe0ff */
[----:B---3--:R-:W-:-:S15]  /*0550*/  @!P3 R2UR UR25, R4 ;  /* 0x000000000419b2ca */ /* 0x008fde00000e0000 */
.L_x_6848:
        /* <DEDUP_REMOVED lines=8> */
[----:B------:R-:W1:Y:S01]  /*05e0*/  LDCU UR24, c[0x0][0x504] ;  /* 0x0000a080ff1877ac */ /* 0x000e620008000800 */
[----:B----4-:R-:W-:Y:S01]  /*05f0*/  UIADD3 UR9, UPT, UPT, UR9, 0x3f, URZ ;  /* 0x0000003f09097890 */ /* 0x010fe2000fffe0ff */
[----:B--2---:R-:W-:-:S03]  /*0600*/  IABS R4, R2 ;  /* 0x0000000200047213 */ /* 0x004fc60000000000 */
[----:B------:R-:W-:Y:S01]  /*0610*/  USHF.R.S32.HI UR8, URZ, 0x1f, UR9 ;  /* 0x0000001fff087899 */ /* 0x000fe20008011409 */
[----:B------:R-:W-:Y:S02]  /*0620*/  IABS R2, R2 ;  /* 0x0000000200027213 */ /* 0x000fe40000000000 */
[----:B------:R-:W-:Y:S01]  /*0630*/  R2UR UR16, R4 ;  /* 0x00000000041072ca */ /* 0x000fe200000e0000 */
[----:B------:R-:W-:Y:S02]  /*0640*/  ULEA.HI UR8, UR8, UR9, URZ, 0x6 ;  /* 0x0000000908087291 */ /* 0x000fe4000f8f30ff */
[----:B------:R-:W-:Y:S01]  /*0650*/  IMAD.MOV R2, RZ, RZ, -R2 ;  /* 0x000000ffff027224 */ /* 0x000fe200078e0a02 */
[----:B-1----:R-:W-:Y:S02]  /*0660*/  UIADD3 UR24, UPT, UPT, UR21, UR24, URZ ;  /* 0x0000001815187290 */ /* 0x002fe4000fffe0ff */
[----:B------:R-:W-:Y:S02]  /*0670*/  ULEA.HI.SX32 UR13, UR8, UR7, 0x1a ;  /* 0x00000007080d7291 */ /* 0x000fe4000f8fd2ff */
[----:B------:R-:W-:-:S02]  /*0680*/  R2UR UR18, R2 ;  /* 0x00000000021272ca */ /* 0x000fc400000e0000 */
[----:B------:R-:W-:Y:S02]  /*0690*/  UIADD3 UR13, UPT, UPT, UR13, -0x1, URZ ;  /* 0xffffffff0d0d7890 */ /* 0x000fe4000fffe0ff */
        /* <DEDUP_REMOVED lines=26> */
[----:B------:R-:W-:-:S04]  /*0840*/  @!UP2 UIADD3 UR27, UPT, UPT, UR25, UR20, URZ ;  /* 0x00000014191ba290 */ /* 0x000fc8000fffe0ff */
[----:B------:R-:W-:Y:S02]  /*0850*/  UIADD3 UR9, UPT, UPT, UR27, 0x3f, URZ ;  /* 0x0000003f1b097890 */ /* 0x000fe4000fffe0ff */
[----:B------:R-:W-:Y:S02]  /*0860*/  @!UP0 UIADD3 UR18, UPT, UPT, UR18, -UR16, URZ ;  /* 0x8000001012128290 */ /* 0x000fe4000fffe0ff */
[----:B------:R-:W-:Y:S02]  /*0870*/  @!UP0 UIADD3 UR17, UPT, UPT, UR17, 0x1, URZ ;  /* 0x0000000111118890 */ /* 0x000fe4000fffe0ff */
[----:B------:R-:W-:Y:S02]  /*0880*/  UISETP.GE.U32.AND UP2, UPT, UR18, UR16, UPT ;  /* 0x000000101200728c */ /* 0x000fe4000bf46070 */
[----:B------:R-:W-:Y:S02]  /*0890*/  UISETP.GE.AND UP0, UPT, UR13, URZ, UPT ;  /* 0x000000ff0d00728c */ /* 0x000fe4000bf06270 */
[----:B------:R-:W-:Y:S01]  /*08a0*/  USHF.R.S32.HI UR16, URZ, 0x1f, UR9 ;  /* 0x0000001fff107899 */ /* 0x000fe20008011409 */
[----:B------:R-:W2:Y:S03]  /*08b0*/  LDCU UR13, c[0x0][0x508] ;  /* 0x0000a100ff0d77ac */ /* 0x000ea60008000800 */
[----:B------:R-:W-:-:S03]  /*08c0*/  ULEA.HI UR16, UR16, UR9, URZ, 0x6 ;  /* 0x0000000910107291 */ /* 0x000fc6000f8f30ff */
[----:B------:R-:W-:Y:S02]  /*08d0*/  @UP2 UIADD3 UR17, UPT, UPT, UR17, 0x1, URZ ;  /* 0x0000000111112890 */ /* 0x000fe4000fffe0ff */
[----:B------:R-:W-:Y:S02]  /*08e0*/  USHF.R.S32.HI UR16, URZ, 0x6, UR16 ;  /* 0x00000006ff107899 */ /* 0x000fe40008011410 */
[----:B------:R-:W-:Y:S02]  /*08f0*/  @!UP0 UIADD3 UR17, UPT, UPT, -UR17, URZ, URZ ;  /* 0x000000ff11118290 */ /* 0x000fe4000fffe1ff */
[----:B------:R-:W-:Y:S02]  /*0900*/  @!UP1 ULOP3.LUT UR17, URZ, UR7, URZ, 0x33, !UPT ;  /* 0x00000007ff119292 */ /* 0x000fe4000f8e33ff */
[----:B------:R-:W-:Y:S01]  /*0910*/  IMAD.U32 R3, RZ, RZ, UR16 ;  /* 0x00000010ff037e24 */ /* 0x000fe2000f8e00ff */
[----:B------:R-:W-:Y:S02]  /*0920*/  UIADD3 UR20, UPT, UPT, UR26, UR27, URZ ;  /* 0x0000001b1a147290 */ /* 0x000fe4000fffe0ff */
[----:B-1----:R-:W-:Y:S01]  /*0930*/  UIMAD UR7, UR17, UR8, URZ ;  /* 0x00000008110772a4 */ /* 0x002fe2000f8e02ff */
[----:B------:R-:W-:Y:S01]  /*0940*/  IMAD.U32 R0, RZ, RZ, UR17 ;  /* 0x00000011ff007e24 */ /* 0x000fe2000f8e00ff */
[----:B------:R-:W-:-:S02]  /*0950*/  UIADD3 UR16, UPT, UPT, UR9, UR26, -UR21 ;  /* 0x0000001a09107290 */ /* 0x000fc4000fffe815 */
[----:B------:R-:W-:Y:S02]  /*0960*/  UIADD3 UR9, UPT, UPT, UR20, -UR24, URZ ;  /* 0x8000001814097290 */ /* 0x000fe4000fffe0ff */
[----:B------:R-:W-:Y:S01]  /*0970*/  VIADDMNMX R0, R0, UR7, R3, PT ;  /* 0x0000000700007c46 */ /* 0x000fe2000b800103 */
[----:B--2---:R-:W-:Y:S02]  /*0980*/  UIADD3 UR16, UPT, UPT, UR16, 0x40, UR13 ;  /* 0x0000004010107890 */ /* 0x004fe4000fffe00d */
[----:B------:R-:W-:Y:S01]  /*0990*/  USHF.R.S32.HI UR17, URZ, 0x1f, UR9 ;  /* 0x0000001fff117899 */ /* 0x000fe20008011409 */
[----:B------:R-:W-:Y:S01]  /*09a0*/  R2UR UR22, R0 ;  /* 0x00000000001672ca */ /* 0x000fe200000e0000 */
[----:B------:R-:W-:Y:S02]  /*09b0*/  USHF.R.S32.HI UR13, URZ, 0x1f, UR16 ;  /* 0x0000001fff0d7899 */ /* 0x000fe40008011410 */
[----:B------:R-:W-:Y:S02]  /*09c0*/  ULEA.HI UR17, UR17, UR9, URZ, 0x6 ;  /* 0x0000000911117291 */ /* 0x000fe4000f8f30ff */
[----:B------:R-:W-:-:S02]  /*09d0*/  ULEA.HI UR13, UR13, UR16, URZ, 0x6 ;  /* 0x000000100d0d7291 */ /* 0x000fc4000f8f30ff */
[----:B------:R-:W-:Y:S02]  /*09e0*/  USHF.R.S32.HI UR16, URZ, 0x6, UR17 ;  /* 0x00000006ff107899 */ /* 0x000fe40008011411 */
[----:B------:R-:W-:Y:S02]  /*09f0*/  USHF.R.S32.HI UR13, URZ, 0x6, UR13 ;  /* 0x00000006ff0d7899 */ /* 0x000fe4000801140d */
[----:B------:R-:W-:Y:S02]  /*0a00*/  UISETP.LT.AND UP1, UPT, UR7, UR16, UPT ;  /* 0x000000100700728c */ /* 0x000fe4000bf21270 */
[----:B------:R-:W-:Y:S02]  /*0a10*/  UISETP.LT.AND UP0, UPT, UR22, UR13, UPT ;  /* 0x0000000d1600728c */ /* 0x000fe4000bf01270 */
[----:B------:R-:W-:Y:S02]  /*0a20*/  USEL UR7, UR7, UR16, !UP1 ;  /* 0x0000001007077287 */ /* 0x000fe4000c800000 */
[----:B------:R-:W-:-:S02]  /*0a30*/  USEL UR22, UR22, UR13, UP0 ;  /* 0x0000000d16167287 */ /* 0x000fc40008000000 */
[----:B------:R-:W-:Y:S02]  /*0a40*/  UIADD3 UR9, UPT, UPT, -UR23, URZ, URZ ;  /* 0x000000ff17097290 */ /* 0x000fe4000fffe1ff */
[----:B------:R-:W-:Y:S02]  /*0a50*/  UISETP.GE.AND UP0, UPT, UR7, UR22, UPT ;  /* 0x000000160700728c */ /* 0x000fe4000bf06270 */
[----:B------:R-:W-:-:S07]  /*0a60*/  UIMAD UR28, UR12, UR9, UR28 ;  /* 0x000000090c1c72a4 */ /* 0x000fce000f8e021c */
        /* <DEDUP_REMOVED lines=42> */
.L_x_6851:
[----:B------:R-:W-:Y:S05]  /*0d10*/  BSYNC.RECONVERGENT B0 ;  /* 0x0000000000007941 */ /* 0x000fea0003800200 */
.L_x_6850:
        /* <DEDUP_REMOVED lines=31> */
.L_x_6853:
[----:B------:R-:W-:Y:S05]  /*0f10*/  BSYNC.RECONVERGENT B0 ;  /* 0x0000000000007941 */ /* 0x000fea0003800200 */
.L_x_6852:
        /* <DEDUP_REMOVED lines=24> */
.L_x_6855:
[----:B------:R-:W-:Y:S05]  /*10a0*/  BSYNC.RECONVERGENT B0 ;  /* 0x0000000000007941 */ /* 0x000fea0003800200 */
.L_x_6854:
        /* <DEDUP_REMOVED lines=24> */
.L_x_6857:
[----:B------:R-:W-:Y:S05]  /*1230*/  BSYNC.RECONVERGENT B0 ;  /* 0x0000000000007941 */ /* 0x000fea0003800200 */
.L_x_6856:
        /* <DEDUP_REMOVED lines=24> */
.L_x_6859:
[----:B------:R-:W-:Y:S05]  /*13c0*/  BSYNC.RECONVERGENT B0 ;  /* 0x0000000000007941 */ /* 0x000fea0003800200 */
.L_x_6858:
        /* <DEDUP_REMOVED lines=24> */
.L_x_6861:
[----:B------:R-:W-:Y:S05]  /*1550*/  BSYNC.RECONVERGENT B0 ;  /* 0x0000000000007941 */ /* 0x000fea0003800200 */
.L_x_6860:
        /* <DEDUP_REMOVED lines=23> */
.L_x_6863:
[----:B------:R-:W-:Y:S05]  /*16d0*/  BSYNC.RECONVERGENT B0 ;  /* 0x0000000000007941 */ /* 0x000fea0003800200 */
.L_x_6862:
        /* <DEDUP_REMOVED lines=23> */
.L_x_6865:
[----:B------:R-:W-:Y:S05]  /*1850*/  BSYNC.RECONVERGENT B0 ;  /* 0x0000000000007941 */ /* 0x000fea0003800200 */
.L_x_6864:
        /* <DEDUP_REMOVED lines=33> */
.L_x_6849:
        /* <DEDUP_REMOVED lines=13> */
.L_x_6866:
        /* <DEDUP_REMOVED lines=83> */
[----:B------:R-:W-:Y:S01]  /*2070*/  IMAD.IADD R11, R5, 0x1, R10 ;  /* 0x00000001050b7824 */ /* 0x000fe200078e020a */
[----:B------:R-:W-:Y:S01]  /*2080*/  MOV R6, UR16 ;  /* 0x0000001000067c02 */ /* 0x000fe20008000f00 */
[----:B------:R-:W-:Y:S01]  /*2090*/  IMAD.MOV.U32 R10, RZ, RZ, R4 ;  /* 0x000000ffff0a7224 */ /* 0x000fe200078e0004 */
[----:B------:R-:W-:-:S02]  /*20a0*/  SHF.R.S32.HI R5, RZ, 0x1f, R0 ;  /* 0x0000001fff057819 */ /* 0x000fc40000011400 */
[----:B------:R-:W-:Y:S01]  /*20b0*/  MOV R7, UR17 ;  /* 0x0000001100077c02 */ /* 0x000fe20008000f00 */
[----:B------:R-:W-:-:S04]  /*20c0*/  IMAD.WIDE.U32 R14, R0, R6, R14 ;  /* 0x00000006000e7225 */ /* 0x000fc800078e000e */
[C---:B------:R-:W-:Y:S02]  /*20d0*/  IMAD R4, R5.reuse, R6, RZ ;  /* 0x0000000605047224 */ /* 0x040fe400078e02ff */
[-C--:B------:R-:W-:Y:S02]  /*20e0*/  IMAD R5, R5, R2.reuse, RZ ;  /* 0x0000000205057224 */ /* 0x080fe400078e02ff */
[C---:B------:R-:W-:Y:S02]  /*20f0*/  IMAD R4, R0.reuse, R7, R4 ;  /* 0x0000000700047224 */ /* 0x040fe400078e0204 */
[C---:B------:R-:W-:Y:S02]  /*2100*/  IMAD R5, R0.reuse, R3, R5 ;  /* 0x0000000300057224 */ /* 0x040fe400078e0205 */
[----:B------:R-:W-:Y:S01]  /*2110*/  IMAD.WIDE.U32 R10, R0, R2, R10 ;  /* 0x00000002000a7225 */ /* 0x000fe200078e000a */
[----:B------:R-:W-:Y:S02]  /*2120*/  SHF.R.S32.HI R0, RZ, 0x1f, R8 ;  /* 0x0000001fff007819 */ /* 0x000fe40000011408 */
[----:B------:R-:W-:-:S02]  /*2130*/  IADD3 R15, PT, PT, R15, R4, RZ ;  /* 0x000000040f0f7210 */ /* 0x000fc40007ffe0ff */
        /* <DEDUP_REMOVED lines=11> */
.L_x_6867:
        /* <DEDUP_REMOVED lines=15> */
.L_x_6869:
[----:B------:R-:W2:Y:S01]  /*22e0*/  LDC.64 R6, c[0x0][0x3b8] ;  /* 0x0000ee00ff067b82 */ /* 0x000ea20000000a00 */
[----:B------:R-:W-:-:S06]  /*22f0*/  UIADD3 UR8, UPT, UPT, UR10, UR11, URZ ;  /* 0x0000000b0a087290 */ /* 0x000fcc000fffe0ff */
[----:B--2---:R-:W-:Y:S02]  /*2300*/  IMAD R15, R7, UR8, RZ ;  /* 0x00000008070f7c24 */ /* 0x004fe4000f8e02ff */
[----:B-1----:R-:W-:-:S05]  /*2310*/  IMAD.WIDE.U32 R2, R6, UR8, RZ ;  /* 0x0000000806027c25 */ /* 0x002fca000f8e00ff */
[----:B------:R-:W-:Y:S02]  /*2320*/  IADD3 R15, PT, PT, R3, R15, RZ ;  /* 0x0000000f030f7210 */ /* 0x000fe40007ffe0ff */
[----:B------:R-:W-:Y:S02]  /*2330*/  MOV R14, R2 ;  /* 0x00000002000e7202 */ /* 0x000fe40000000f00 */
.L_x_6870:
        /* <DEDUP_REMOVED lines=14> */
.L_x_6871:
[----:B------:R-:W1:Y:S01]  /*2420*/  LDC.64 R2, c[0x0][0x3c0] ;  /* 0x0000f000ff027b82 */ /* 0x000e620000000a00 */
[----:B------:R-:W-:-:S06]  /*2430*/  UIADD3 UR10, UPT, UPT, UR10, UR11, URZ ;  /* 0x0000000b0a0a7290 */ /* 0x000fcc000fffe0ff */
[----:B-1---5:R-:W-:Y:S02]  /*2440*/  IMAD R5, R3, UR10, RZ ;  /* 0x0000000a03057c24 */ /* 0x022fe4000f8e02ff */
[----:B------:R-:W-:-:S05]  /*2450*/  IMAD.WIDE.U32 R8, R2, UR10, RZ ;  /* 0x0000000a02087c25 */ /* 0x000fca000f8e00ff */
[----:B------:R-:W-:Y:S02]  /*2460*/  IADD3 R5, PT, PT, R9, R5, RZ ;  /* 0x0000000509057210 */ /* 0x000fe40007ffe0ff */
[----:B------:R-:W-:-:S07]  /*2470*/  MOV R4, R8 ;  /* 0x0000000800047202 */ /* 0x000fce0000000f00 */
.L_x_6872:
        /* <DEDUP_REMOVED lines=53> */
.L_x_6868:
        /* <DEDUP_REMOVED lines=19> */
[----:B--2---:R-:W-:Y:S01]  /*2900*/  IMAD.U32 R104, RZ, RZ, UR8 ;  /* 0x00000008ff687e24 */ /* 0x004fe2000f8e00ff */
[----:B------:R-:W-:Y:S01]  /*2910*/  LOP3.LUT R98, R98, 0x1c, RZ, 0xc0, !PT ;  /* 0x0000001c62627812 */ /* 0x000fe200078ec0ff */
[----:B------:R-:W-:Y:S01]  /*2920*/  IMAD.WIDE.U32 R10, R106, R6, R18 ;  /* 0x000000066a0a7225 */ /* 0x000fe200078e0012 */
[----:B------:R-:W-:Y:S01]  /*2930*/  SHF.R.U32.HI R60, RZ, 0x1, R66 ;  /* 0x00000001ff3c7819 */ /* 0x000fe20000011642 */
[----:B------:R-:W-:Y:S01]  /*2940*/  UIADD3 UR30, UPT, UPT, UR22, -0x1, URZ ;  /* 0xffffffff161e7890 */ /* 0x000fe2000fffe0ff */
[----:B------:R-:W-:Y:S01]  /*2950*/  SHF.L.U64.HI R62, R6, 0x4, R7 ;  /* 0x00000004063e7819 */ /* 0x000fe20000010207 */
[----:B----4-:R-:W-:Y:S01]  /*2960*/  @!UP0 UIMAD.WIDE.U32 UR18, UR23, UR10, URZ ;  /* 0x0000000a171282a5 */ /* 0x010fe2000f8e00ff */
[----:B------:R-:W-:Y:S01]  /*2970*/  IMAD.WIDE.U32 R8, R106, R2, R8 ;  /* 0x000000026a087225 */ /* 0x000fe200078e0008 */
[C---:B------:R-:W-:Y:S01]  /*2980*/  SHF.L.U64.HI R64, R2.reuse, 0x4, R3 ;  /* 0x0000000402407819 */ /* 0x040fe20000010203 */
[----:B------:R-:W-:Y:S01]  /*2990*/  USHF.L.U32 UR32, UR22, 0x6, URZ ;  /* 0x0000000616207899 */ /* 0x000fe200080006ff */
[----:B------:R-:W-:Y:S01]  /*29a0*/  SHF.L.U32 R65, R2, 0x4, RZ ;  /* 0x0000000402417819 */ /* 0x000fe200000006ff */
[----:B------:R-:W-:Y:S01]  /*29b0*/  @!UP0 UIMAD UR11, UR23, UR11, UR19 ;  /* 0x0000000b170b82a4 */ /* 0x000fe2000f8e0213 */
[----:B------:R-:W-:Y:S01]  /*29c0*/  IMAD R73, R106, R7, R11 ;  /* 0x000000076a497224 */ /* 0x000fe200078e020b */
[----:B------:R-:W-:Y:S01]  /*29d0*/  @!UP0 UMOV UR10, UR18 ;  /* 0x00000012000a8c82 */ /* 0x000fe20008000000 */
[----:B------:R-:W-:Y:S01]  /*29e0*/  @UP0 UMOV UR10, UR16 ;  /* 0x00000010000a0c82 */ /* 0x000fe20008000000 */
[----:B------:R-:W-:Y:S01]  /*29f0*/  @UP0 UIMAD UR11, UR6, UR15, UR17 ;  /* 0x0000000f060b02a4 */ /* 0x000fe2000f8e0211 */
[----:B------:R-:W-:Y:S01]  /*2a00*/  IADD3 R20, P2, PT, R14, UR10, RZ ;  /* 0x0000000a0e147c10 */ /* 0x000fe2000ff5e0ff */
[----:B------:R-:W-:Y:S01]  /*2a10*/  UIMAD UR6, UR31, UR8, URZ ;  /* 0x000000081f0672a4 */ /* 0x000fe2000f8e02ff */
[C---:B------:R-:W-:Y:S01]  /*2a20*/  IMAD.SHL.U32 R72, R10.reuse, 0x2, RZ ;  /* 0x000000020a487824 */ /* 0x040fe200078e00ff */
[----:B------:R-:W-:Y:S01]  /*2a30*/  SHF.L.U64.HI R73, R10, 0x1, R73 ;  /* 0x000000010a497819 */ /* 0x000fe20000010249 */
[----:B------:R-:W-:Y:S01]  /*2a40*/  IMAD R69, R106, R3, R9 ;  /* 0x000000036a457224 */ /* 0x000fe200078e0209 */
[----:B------:R-:W-:Y:S01]  /*2a50*/  UIMAD UR6, UR28, UR9, UR6 ;  /* 0x000000091c0672a4 */ /* 0x000fe2000f8e0206 */
[----:B------:R-:W-:Y:S01]  /*2a60*/  IMAD.X R21, RZ, RZ, UR11, P2 ;  /* 0x0000000bff157e24 */ /* 0x000fe200090e06ff */
[----:B------:R-:W2:Y:S01]  /*2a70*/  LDCU.64 UR8, c[0x0][0x390] ;  /* 0x00007200ff0877ac */ /* 0x000ea20008000a00 */
[----:B-1----:R-:W-:Y:S01]  /*2a80*/  LEA.HI R101, R0, R0, RZ, 0x1 ;  /* 0x0000000000657211 */ /* 0x002fe200078f08ff */
[C---:B------:R-:W-:Y:S01]  /*2a90*/  IMAD.SHL.U32 R70, R8.reuse, 0x2, RZ ;  /* 0x0000000208467824 */ /* 0x040fe200078e00ff */
[----:B------:R-:W-:Y:S01]  /*2aa0*/  SHF.L.U64.HI R69, R8, 0x1, R69 ;  /* 0x0000000108457819 */ /* 0x000fe20000010245 */
[----:B------:R-:W-:Y:S01]  /*2ab0*/  IMAD.WIDE.U32 R104, R104, UR28, R20 ;  /* 0x0000001c68687c25 */ /* 0x000fe2000f8e0014 */
[----:B------:R-:W1:Y:S01]  /*2ac0*/  LDCU.64 UR10, c[0x0][0x388] ;  /* 0x00007100ff0a77ac */ /* 0x000e620008000a00 */
[----:B------:R-:W-:-:S02]  /*2ad0*/  SHF.R.S32.HI R101, RZ, 0x1, R101 ;  /* 0x00000001ff657819 */ /* 0x000fc40000011465 */
[----:B------:R-:W-:Y:S01]  /*2ae0*/  VIADD R105, R105, UR6 ;  /* 0x0000000669697c36 */ /* 0x000fe20008000000 */
[----:B------:R-:W-:Y:S01]  /*2af0*/  USHF.R.S32.HI UR6, URZ, 0x1f, UR25 ;  /* 0x0000001fff067899 */ /* 0x000fe20008011419 */
[C---:B------:R-:W-:Y:S01]  /*2b00*/  IMAD.SHL.U32 R61, R66.reuse, 0x40, RZ ;  /* 0x00000040423d7824 */ /* 0x040fe200078e00ff */
[----:B------:R-:W-:Y:S01]  /*2b10*/  LOP3.LUT R67, R66, 0x4, RZ, 0xc0, !PT ;  /* 0x0000000442437812 */ /* 0x000fe200078ec0ff */
[----:B---3--:R-:W-:Y:S01]  /*2b20*/  IMAD.WIDE.U32 R4, R5, 0x40, R106 ;  /* 0x0000004005047825 */ /* 0x008fe200078e006a */
[----:B------:R-:W-:Y:S01]  /*2b30*/  ULEA.HI UR6, UR6, UR25, URZ, 0x6 ;  /* 0x0000001906067291 */ /* 0x000fe2000f8f30ff */
[----:B------:R-:W-:Y:S01]  /*2b40*/  LOP3.LUT R11, R14, 0x40, RZ, 0xfc, !PT ;  /* 0x000000400e0b7812 */ /* 0x000fe200078efcff */
[----:B------:R-:W-:Y:S01]  /*2b50*/  USHF.L.U32 UR29, UR30, 0x6, URZ ;  /* 0x000000061e1d7899 */ /* 0x000fe200080006ff */
[----:B------:R-:W-:Y:S01]  /*2b60*/  IMAD R99, R106, R101, R98 ;  /* 0x000000656a637224 */ /* 0x000fe200078e0262 */
[----:B------:R-:W-:Y:S01]  /*2b70*/  USHF.R.S32.HI UR6, URZ, 0x6, UR6 ;  /* 0x00000006ff067899 */ /* 0x000fe20008011406 */
[----:B--2---:R-:W-:Y:S01]  /*2b80*/  IADD3 R70, P0, PT, R70, UR8, RZ ;  /* 0x0000000846467c10 */ /* 0x004fe2000ff1e0ff */
[----:B------:R-:W-:Y:S01]  /*2b90*/  IMAD R5, R5, UR14, RZ ;  /* 0x0000000e05057c24 */ /* 0x000fe2000f8e02ff */
[----:B------:R-:W-:Y:S01]  /*2ba0*/  LOP3.LUT R103, R61, 0x1c0, RZ, 0xc0, !PT ;  /* 0x000001c03d677812 */ /* 0x000fe200078ec0ff */
[----:B------:R-:W-:Y:S01]  /*2bb0*/  UISETP.LT.AND UP0, UPT, UR7, UR6, UPT ;  /* 0x000000060700728c */ /* 0x000fe2000bf01270 */
[----:B------:R-:W-:Y:S01]  /*2bc0*/  IADD3.X R69, PT, PT, R69, UR9, RZ, P0, !PT ;  /* 0x0000000945457c10 */ /* 0x000fe200087fe4ff */
[----:B------:R-:W-:Y:S01]  /*2bd0*/  IMAD.IADD R98, R98, 0x1, R99 ;  /* 0x0000000162627824 */ /* 0x000fe200078e0263 */
[----:B-1----:R-:W-:Y:S01]  /*2be0*/  IADD3 R72, P1, PT, R72, UR10, RZ ;  /* 0x0000000a48487c10 */ /* 0x002fe2000ff3e0ff */
[----:B------:R-:W-:Y:S01]  /*2bf0*/  USEL UR6, UR7, UR6, !UP0 ;  /* 0x0000000607067287 */ /* 0x000fe2000c000000 */
[C---:B------:R-:W-:Y:S01]  /*2c00*/  IMAD R5, R4.reuse, UR15, R5 ;  /* 0x0000000f04057c24 */ /* 0x040fe2000f8e0205 */
[----:B------:R-:W-:Y:S01]  /*2c10*/  LOP3.LUT R103, R103, 0x38, R100, 0xf8, !PT ;  /* 0x0000003867677812 */ /* 0x000fe200078ef864 */
[----:B------:R-:W-:Y:S01]  /*2c20*/  IMAD.WIDE.U32 R104, R4, UR14, R104 ;  /* 0x0000000e04687c25 */ /* 0x000fe2000f8e0068 */
[----:B------:R-:W-:Y:S01]  /*2c30*/  UISETP.GT.AND UP0, UPT, UR22, UR6, UPT ;  /* 0x000000061600728c */ /* 0x000fe2000bf04270 */
[----:B------:R-:W-:-:S02]  /*2c40*/  IADD3.X R73, PT, PT, R73, UR11, RZ, P1, !PT ;  /* 0x0000000b49497c10 */ /* 0x000fc40008ffe4ff */
[----:B------:R-:W-:Y:S01]  /*2c50*/  IMAD.SHL.U32 R63, R6, 0x10, RZ ;  /* 0x00000010063f7824 */ /* 0x000fe200078e00ff */
[C---:B------:R-:W-:Y:S01]  /*2c60*/  LOP3.LUT R10, R14.reuse, 0x80, RZ, 0xfc, !PT ;  /* 0x000000800e0a7812 */ /* 0x040fe200078efcff */
[----:B------:R-:W-:Y:S01]  /*2c70*/  IMAD.MOV.U32 R228, RZ, RZ, R72 ;  /* 0x000000ffffe47224 */ /* 0x000fe200078e0048 */
[----:B------:R-:W-:Y:S01]  /*2c80*/  LOP3.LUT R9, R14, 0xc0, RZ, 0xfc, !PT ;  /* 0x000000c00e097812 */ /* 0x000fe200078efcff */
[----:B------:R-:W-:Y:S01]  /*2c90*/  IMAD.MOV.U32 R227, RZ, RZ, R73 ;  /* 0x000000ffffe37224 */ /* 0x000fe200078e0049 */
[----:B------:R-:W-:Y:S01]  /*2ca0*/  LOP3.LUT R60, R103, 0x8, R60, 0x78, !PT ;  /* 0x00000008673c7812 */ /* 0x000fe200078e783c */
[----:B------:R-:W-:Y:S01]  /*2cb0*/  IMAD.MOV.U32 R231, RZ, RZ, R69 ;  /* 0x000000ffffe77224 */ /* 0x000fe200078e0045 */
[----:B------:R-:W-:Y:S01]  /*2cc0*/  SHF.R.S32.HI R90, RZ, 0x1f, R99 ;  /* 0x0000001fff5a7819 */ /* 0x000fe20000011463 */
[----:B------:R-:W-:Y:S01]  /*2cd0*/  IMAD.IADD R68, R105, 0x1, R5 ;  /* 0x0000000169447824 */ /* 0x000fe200078e0205 */
        /* <DEDUP_REMOVED lines=108> */
.L_x_6957:
        /* <DEDUP_REMOVED lines=24> */
.L_x_6875:
[----:B-1-3--:R-:W-:Y:S05]  /*3520*/  BSYNC.RECONVERGENT B0 ;  /* 0x0000000000007941 */ /* 0x00afea0003800200 */
.L_x_6874:
        /* <DEDUP_REMOVED lines=19> */
.L_x_6877:
[----:B------:R-:W-:Y:S05]  /*3660*/  BSYNC.RECONVERGENT B0 ;  /* 0x0000000000007941 */ /* 0x000fea0003800200 */
.L_x_6876:
        /* <DEDUP_REMOVED lines=23> */
.L_x_6879:
[----:B------:R-:W-:Y:S05]  /*37e0*/  BSYNC.RECONVERGENT B0 ;  /* 0x0000000000007941 */ /* 0x000fea0003800200 */
.L_x_6878:
        /* <DEDUP_REMOVED lines=26> */
.L_x_6881:
[----:B------:R-:W-:Y:S05]  /*3990*/  BSYNC.RECONVERGENT B0 ;  /* 0x0000000000007941 */ /* 0x000fea0003800200 */
.L_x_6880:
        /* <DEDUP_REMOVED lines=20> */
.L_x_6885:
[----:B------:R-:W-:Y:S05]  /*3ae0*/  BSYNC.RECONVERGENT B0 ;  /* 0x0000000000007941 */ /* 0x000fea0003800200 */
.L_x_6884:
        /* <DEDUP_REMOVED lines=18> */
.L_x_6887:
[----:B------:R-:W-:Y:S05]  /*3c10*/  BSYNC.RECONVERGENT B0 ;  /* 0x0000000000007941 */ /* 0x000fea0003800200 */
.L_x_6886:
        /* <DEDUP_REMOVED lines=20> */
.L_x_6889:
[----:B------:R-:W-:Y:S05]  /*3d60*/  BSYNC.RECONVERGENT B0 ;  /* 0x0000000000007941 */ /* 0x000fea0003800200 */
.L_x_6888:
        /* <DEDUP_REMOVED lines=25> */
.L_x_6883:
        /* <DEDUP_REMOVED lines=56> */
.L_x_6895:
[----:B------:R-:W-:Y:S05]  /*4280*/  BSYNC.RECONVERGENT B0 ;  /* 0x0000000000007941 */ /* 0x000fea0003800200 */
.L_x_6894:
        /* <DEDUP_REMOVED lines=48> */
.L_x_6897:
[----:B------:R-:W-:Y:S05]  /*4590*/  BSYNC.RECONVERGENT B0 ;  /* 0x0000000000007941 */ /* 0x000fea0003800200 */
.L_x_6896:
        /* <DEDUP_REMOVED lines=48> */
.L_x_6899:
[----:B------:R-:W-:Y:S05]  /*48a0*/  BSYNC.RECONVERGENT B0 ;  /* 0x0000000000007941 */ /* 0x000fea0003800200 */
.L_x_6898:
        /* <DEDUP_REMOVED lines=47> */
.L_x_6893:
[----:B------:R-:W-:Y:S05]  /*4ba0*/  BSYNC.RECONVERGENT B1 ;  /* 0x0000000000017941 */ /* 0x000fea0003800200 */
.L_x_6892:
        /* <DEDUP_REMOVED lines=65> */
.L_x_6903:
[----:B------:R-:W-:Y:S05]  /*4fc0*/  BSYNC.RECONVERGENT B0 ;  /* 0x0000000000007941 */ /* 0x000fea0003800200 */
.L_x_6902:
        /* <DEDUP_REMOVED lines=48> */
.L_x_6905:
[----:B------:R-:W-:Y:S05]  /*52d0*/  BSYNC.RECONVERGENT B0 ;  /* 0x0000000000007941 */ /* 0x000fea0003800200 */
.L_x_6904:
        /* <DEDUP_REMOVED lines=48> */
.L_x_6907:
[----:B------:R-:W-:Y:S05]  /*55e0*/  BSYNC.RECONVERGENT B0 ;  /* 0x0000000000007941 */ /* 0x000fea0003800200 */
.L_x_6906:
        /* <DEDUP_REMOVED lines=47> */
.L_x_6901:
[----:B------:R-:W-:Y:S05]  /*58e0*/  BSYNC.RECONVERGENT B1 ;  /* 0x0000000000017941 */ /* 0x000fea0003800200 */
.L_x_6900:
        /* <DEDUP_REMOVED lines=65> */
.L_x_6911:
[----:B------:R-:W-:Y:S05]  /*5d00*/  BSYNC.RECONVERGENT B0 ;  /* 0x0000000000007941 */ /* 0x000fea0003800200 */
.L_x_6910:
        /* <DEDUP_REMOVED lines=48> */
.L_x_6913:
[----:B------:R-:W-:Y:S05]  /*6010*/  BSYNC.RECONVERGENT B0 ;  /* 0x0000000000007941 */ /* 0x000fea0003800200 */
.L_x_6912:
        /* <DEDUP_REMOVED lines=48> */
.L_x_6915:
[----:B------:R-:W-:Y:S05]  /*6320*/  BSYNC.RECONVERGENT B0 ;  /* 0x0000000000007941 */ /* 0x000fea0003800200 */
.L_x_6914:
        /* <DEDUP_REMOVED lines=47> */
.L_x_6909:
[----:B------:R-:W-:Y:S05]  /*6620*/  BSYNC.RECONVERGENT B1 ;  /* 0x0000000000017941 */ /* 0x000fea0003800200 */
.L_x_6908:
        /* <DEDUP_REMOVED lines=67> */
.L_x_6919:
[----:B------:R-:W-:Y:S05]  /*6a60*/  BSYNC.RECONVERGENT B0 ;  /* 0x0000000000007941 */ /* 0x000fea0003800200 */
.L_x_6918:
        /* <DEDUP_REMOVED lines=48> */
.L_x_6921:
[----:B------:R-:W-:Y:S05]  /*6d70*/  BSYNC.RECONVERGENT B0 ;  /* 0x0000000000007941 */ /* 0x000fea0003800200 */
.L_x_6920:
        /* <DEDUP_REMOVED lines=48> */
.L_x_6923:
[----:B------:R-:W-:Y:S05]  /*7080*/  BSYNC.RECONVERGENT B0 ;  /* 0x0000000000007941 */ /* 0x000fea0003800200 */
.L_x_6922:
        /* <DEDUP_REMOVED lines=47> */
.L_x_6917:
[----:B------:R-:W-:Y:S05]  /*7380*/  BSYNC.RECONVERGENT B1 ;  /* 0x0000000000017941 */ /* 0x000fea0003800200 */
.L_x_6916:
        /* <DEDUP_REMOVED lines=8> */
.L_x_6891:
        /* <DEDUP_REMOVED lines=95> */
.L_x_6927:
[----:B------:R-:W-:Y:S05]  /*7a00*/  BSYNC.RECONVERGENT B0 ;  /* 0x0000000000007941 */ /* 0x000fea0003800200 */
.L_x_6926:
        /* <DEDUP_REMOVED lines=89> */
.L_x_6929:
[----:B------:R-:W-:Y:S05]  /*7fa0*/  BSYNC.RECONVERGENT B0 ;  /* 0x0000000000007941 */ /* 0x000fea0003800200 */
.L_x_6928:
        /* <DEDUP_REMOVED lines=89> */
.L_x_6931:
[----:B------:R-:W-:Y:S05]  /*8540*/  BSYNC.RECONVERGENT B0 ;  /* 0x0000000000007941 */ /* 0x000fea0003800200 */
.L_x_6930:
        /* <DEDUP_REMOVED lines=88> */
.L_x_6925:
[----:B------:R-:W-:Y:S05]  /*8ad0*/  BSYNC.RECONVERGENT B1 ;  /* 0x0000000000017941 */ /* 0x000fea0003800200 */
.L_x_6924:
        /* <DEDUP_REMOVED lines=96> */
.L_x_6935:
[----:B------:R-:W-:Y:S05]  /*90e0*/  BSYNC.RECONVERGENT B0 ;  /* 0x0000000000007941 */ /* 0x000fea0003800200 */
.L_x_6934:
        /* <DEDUP_REMOVED lines=88> */
.L_x_6937:
[----:B------:R-:W-:Y:S05]  /*9670*/  BSYNC.RECONVERGENT B0 ;  /* 0x0000000000007941 */ /* 0x000fea0003800200 */
.L_x_6936:
        /* <DEDUP_REMOVED lines=88> */
.L_x_6939:
[----:B------:R-:W-:Y:S05]  /*9c00*/  BSYNC.RECONVERGENT B0 ;  /* 0x0000000000007941 */ /* 0x000fea0003800200 */
.L_x_6938:
        /* <DEDUP_REMOVED lines=86> */
.L_x_6933:
[----:B------:R-:W-:Y:S05]  /*a170*/  BSYNC.RECONVERGENT B1 ;  /* 0x0000000000017941 */ /* 0x000fea0003800200 */
.L_x_6932:
        /* <DEDUP_REMOVED lines=99> */
.L_x_6943:
[----:B------:R-:W-:Y:S05]  /*a7b0*/  BSYNC.RECONVERGENT B0 ;  /* 0x0000000000007941 */ /* 0x000fea0003800200 */
.L_x_6942:
        /* <DEDUP_REMOVED lines=88> */
.L_x_6945:
[----:B------:R-:W-:Y:S05]  /*ad40*/  BSYNC.RECONVERGENT B0 ;  /* 0x0000000000007941 */ /* 0x000fea0003800200 */
.L_x_6944:
        /* <DEDUP_REMOVED lines=87> */
.L_x_6947:
[----:B------:R-:W-:Y:S05]  /*b2c0*/  BSYNC.RECONVERGENT B0 ;  /* 0x0000000000007941 */ /* 0x000fea0003800200 */
.L_x_6946:
        /* <DEDUP_REMOVED lines=86> */
.L_x_6941:
[----:B------:R-:W-:Y:S05]  /*b830*/  BSYNC.RECONVERGENT B1 ;  /* 0x0000000000017941 */ /* 0x000fea0003800200 */
.L_x_6940:
        /* <DEDUP_REMOVED lines=102> */
.L_x_6951:
[----:B------:R-:W-:Y:S05]  /*bea0*/  BSYNC.RECONVERGENT B0 ;  /* 0x0000000000007941 */ /* 0x000fea0003800200 */
.L_x_6950:
        /* <DEDUP_REMOVED lines=87> */
.L_x_6953:
[----:B------:R-:W-:Y:S05]  /*c420*/  BSYNC.RECONVERGENT B0 ;  /* 0x0000000000007941 */ /* 0x000fea0003800200 */
.L_x_6952:
        /* <DEDUP_REMOVED lines=87> */
.L_x_6955:
[----:B------:R-:W-:Y:S05]  /*c9a0*/  BSYNC.RECONVERGENT B0 ;  /* 0x0000000000007941 */ /* 0x000fea0003800200 */
.L_x_6954:
        /* <DEDUP_REMOVED lines=86> */
.L_x_6949:
[----:B------:R-:W-:Y:S05]  /*cf10*/  BSYNC.RECONVERGENT B1 ;  /* 0x0000000000017941 */ /* 0x000fea0003800200 */
.L_x_6948:
[----:B------:R-:W5:Y:S08]  /*cf20*/  LDC R3, c[0x0][0x450] ;  /* 0x00011400ff037b82 */ /* 0x000f700000000800 */
[----:B------:R-:W1:Y:S01]  /*cf30*/  LDC R18, c[0x0][0x450] ;  /* 0x00011400ff127b82 */ /* 0x000e620000000800 */
[----:B-----5:R-:W-:Y:S05]  /*cf40*/  IMAD.U32 R3, R3, -0x20, RZ ;  /* 0xffffffe003037824 */ /* 0x020fea00078e00ff */
[C---:B------:R-:W-:Y:S02]  /*cf50*/  LEA R78, P1, R3.reuse, R78, 0x1 ;  /* 0x0000004e034e7211 */ /* 0x040fe400078208ff */
[C---:B------:R-:W-:Y:S02]  /*cf60*/  LEA R76, P0, R3.reuse, R76, 0x1 ;  /* 0x0000004c034c7211 */ /* 0x040fe400078008ff */
[C---:B------:R-:W-:Y:S02]  /*cf70*/  LEA.HI.X.SX32 R79, R3.reuse, R79, 0x1, P1 ;  /* 0x0000004f034f7211 */ /* 0x040fe400008f0eff */
[----:B-1----:R-:W-:Y:S09]  /*cf80*/  LEA.HI.X.SX32 R77, R3, R77, 0x1, P0 ;  /* 0x0000004d034d7211 */ /* 0x002ff200000f0eff */
.L_x_6890:
[----:B------:R-:W-:Y:S05]  /*cf90*/  BSYNC.RECONVERGENT B2 ;  /* 0x0000000000027941 */ /* 0x000fea0003800200 */
.L_x_6882:
        /* <DEDUP_REMOVED lines=89> */
.L_x_6956:
[----:B------:R-:W-:Y:S01]  /*d530*/  UISETP.GT.AND UP0, UPT, UR18, UR6, UPT ;  /* 0x000000061200728c */ /* 0x000fe2000bf04270 */
[----:B------:R-:W-:Y:S02]  /*d540*/  IADD3 R74, P1, PT, R74, R81, RZ ;  /* 0x000000514a4a7210 */ /* 0x000fe40007f3e0ff */
[----:B------:R-:W-:Y:S03]  /*d550*/  IADD3 R12, P0, PT, R12, R85, RZ ;  /* 0x000000550c0c7210 */ /* 0x000fe60007f1e0ff */
[----:B------:R-:W-:Y:S02]  /*d560*/  IMAD.X R75, R75, 0x1, R80, P1 ;  /* 0x000000014b4b7824 */ /* 0x000fe400008e0650 */
[----:B------:R-:W-:Y:S01]  /*d570*/  IMAD.X R13, R13, 0x1, R83, P0 ;  /* 0x000000010d0d7824 */ /* 0x000fe200000e0653 */
[----:B------:R-:W-:Y:S07]  /*d580*/  BRA.U UP0, `(.L_x_6957) ;  /* 0xffffff5d00847547 */ /* 0x000fee000b83ffff */
.L_x_6873:
        /* <DEDUP_REMOVED lines=57> */
.L_x_6961:
[----:B------:R-:W-:Y:S05]  /*d920*/  BSYNC.RECONVERGENT B0 ;  /* 0x0000000000007941 */ /* 0x000fea0003800200 */
.L_x_6960:
        /* <DEDUP_REMOVED lines=29> */
.L_x_6963:
[----:B------:R-:W-:Y:S05]  /*db00*/  BSYNC.RECONVERGENT B0 ;  /* 0x0000000000007941 */ /* 0x000fea0003800200 */
.L_x_6962:
        /* <DEDUP_REMOVED lines=29> */
.L_x_6965:
[----:B------:R-:W-:Y:S05]  /*dce0*/  BSYNC.RECONVERGENT B0 ;  /* 0x0000000000007941 */ /* 0x000fea0003800200 */
.L_x_6964:
        /* <DEDUP_REMOVED lines=30> */
.L_x_6959:
        /* <DEDUP_REMOVED lines=61> */
[-C--:B------:R-:W-:Y:S01]  /*e2a0*/  FMUL.FTZ R31, R31, R29.reuse ;  /* 0x0000001d1f1f7220 */ /* 0x080fe20000410000 */
[----:B------:R-:W-:Y:S01]  /*e2b0*/  FFMA.FTZ R41, R32, R29, -R41 ;  /* 0x0000001d20297223 */ /* 0x000fe20000010829 */
[----:B------:R-:W-:Y:S01]  /*e2c0*/  FFMA.FTZ R20, R20, R28, R17 ;  /* 0x0000001c14147223 */ /* 0x000fe20000010011 */
[----:B------:R-:W-:Y:S01]  /*e2d0*/  SHF.L.U32 R17, R4, 0x10, RZ ;  /* 0x0000001004117819 */ /* 0x000fe200000006ff */
[----:B------:R-:W-:Y:S01]  /*e2e0*/  IMAD.U32 R29, R6, 0x10000, RZ ;  /* 0x00010000061d7824 */ /* 0x000fe200078e00ff */
[----:B------:R-:W-:Y:S01]  /*e2f0*/  SHF.L.U32 R7, R7, 0x10, RZ ;  /* 0x0000001007077819 */ /* 0x000fe200000006ff */
[----:B------:R-:W-:Y:S01]  /*e300*/  FFMA.FTZ R16, R32, R16, R31 ;  /* 0x0000001020107223 */ /* 0x000fe2000001001f */
[----:B------:R-:W-:Y:S01]  /*e310*/  FMUL.FTZ R4, R18, R5 ;  /* 0x0000000512047220 */ /* 0x000fe20000410000 */
[C---:B------:R-:W-:Y:S01]  /*e320*/  FMUL.FTZ R31, R34.reuse, R17 ;  /* 0x00000011221f7220 */ /* 0x040fe20000410000 */
[----:B------:R-:W-:Y:S01]  /*e330*/  FMUL.FTZ R34, R34, R29 ;  /* 0x0000001d22227220 */ /* 0x000fe20000410000 */
        /* <DEDUP_REMOVED lines=9> */
.L_x_6973:
[----:B------:R-:W-:Y:S05]  /*e3d0*/  BSYNC.RECONVERGENT B0 ;  /* 0x0000000000007941 */ /* 0x000fea0003800200 */
.L_x_6972:
[----:B-----5:R-:W-:Y:S01]  /*e3e0*/  IMAD.MOV.U32 R6, RZ, RZ, R18 ;  /* 0x000000ffff067224 */ /* 0x020fe200078e0012 */
[----:B------:R-:W-:Y:S01]  /*e3f0*/  MOV R4, R16 ;  /* 0x0000001000047202 */ /* 0x000fe20000000f00 */
[----:B------:R-:W-:Y:S01]  /*e400*/  IMAD.MOV.U32 R7, RZ, RZ, R19 ;  /* 0x000000ffff077224 */ /* 0x000fe200078e0013 */
[----:B------:R-:W-:Y:S02]  /*e410*/  MOV R5, R17 ;  /* 0x0000001100057202 */ /* 0x000fe40000000f00 */
.L_x_6971:
[----:B------:R-:W-:Y:S05]  /*e420*/  BSYNC.RECONVERGENT B1 ;  /* 0x0000000000017941 */ /* 0x000fea0003800200 */
.L_x_6970:
        /* <DEDUP_REMOVED lines=47> */
.L_x_6977:
[----:B------:R-:W-:Y:S05]  /*e720*/  BSYNC.RECONVERGENT B0 ;  /* 0x0000000000007941 */ /* 0x000fea0003800200 */
.L_x_6976:
[----:B-----5:R4:W-:Y:S02]  /*e730*/  STS.128 [R2+0x2000], R16 ;  /* 0x0020001002007388 */ /* 0x0209e40000000c00 */
.L_x_6975:
[----:B------:R-:W-:Y:S05]  /*e740*/  BSYNC.RECONVERGENT B1 ;  /* 0x0000000000017941 */ /* 0x000fea0003800200 */
.L_x_6974:
        /* <DEDUP_REMOVED lines=46> */
.L_x_6981:
[----:B------:R-:W-:Y:S05]  /*ea30*/  BSYNC.RECONVERGENT B0 ;  /* 0x0000000000007941 */ /* 0x000fea0003800200 */
.L_x_6980:
[----:B-----5:R1:W-:Y:S02]  /*ea40*/  STS.128 [R2+0x4000], R16 ;  /* 0x0040001002007388 */ /* 0x0203e40000000c00 */
.L_x_6979:
[----:B------:R-:W-:Y:S05]  /*ea50*/  BSYNC.RECONVERGENT B1 ;  /* 0x0000000000017941 */ /* 0x000fea0003800200 */
.L_x_6978:
        /* <DEDUP_REMOVED lines=8> */
[----:B------:R4:W3:Y:S01]  /*eae0*/  LDG.E.64 R6, desc[UR4][R24.64+0xc0] ;  /* 0x0000c00418067981 */ /* 0x0008e2000c1e1b00 */
[C---:B-----5:R-:W-:Y:S01]  /*eaf0*/  LOP3.LUT R3, R17.reuse, 0xffff0000, RZ, 0xc0, !PT ;  /* 0xffff000011037812 */ /* 0x060fe200078ec0ff */
[----:B------:R-:W-:Y:S01]  /*eb00*/  IMAD.U32 R30, R18, 0x10000, RZ ;  /* 0x00010000121e7824 */ /* 0x000fe200078e00ff */
[----:B------:R-:W-:Y:S02]  /*eb10*/  SHF.L.U32 R20, R17, 0x10, RZ ;  /* 0x0000001011147819 */ /* 0x000fe400000006ff */
[C---:B------:R-:W-:Y:S02]  /*eb20*/  SHF.L.U32 R17, R16.reuse, 0x10, RZ ;  /* 0x0000001010117819 */ /* 0x040fe400000006ff */
[----:B------:R-:W-:-:S02]  /*eb30*/  LOP3.LUT R32, R16, 0xffff0000, RZ, 0xc0, !PT ;  /* 0xffff000010207812 */ /* 0x000fc400078ec0ff */
[C---:B------:R-:W-:Y:S02]  /*eb40*/  SHF.L.U32 R31, R19.reuse, 0x10, RZ ;  /* 0x00000010131f7819 */ /* 0x040fe400000006ff */
[----:B------:R-:W-:Y:S02]  /*eb50*/  LOP3.LUT R29, R19, 0xffff0000, RZ, 0xc0, !PT ;  /* 0xffff0000131d7812 */ /* 0x000fe400078ec0ff */
[----:B----4-:R-:W-:Y:S02]  /*eb60*/  LOP3.LUT R25, R18, 0xffff0000, RZ, 0xc0, !PT ;  /* 0xffff000012197812 */ /* 0x010fe400078ec0ff */
        /* <DEDUP_REMOVED lines=28> */
.L_x_6983:
[----:B------:R-:W-:Y:S05]  /*ed30*/  BSYNC.RECONVERGENT B0 ;  /* 0x0000000000007941 */ /* 0x000fea0003800200 */
.L_x_6982:
[----:B-----5:R4:W-:Y:S02]  /*ed40*/  STS.128 [R2+0x6000], R16 ;  /* 0x0060001002007388 */ /* 0x0209e40000000c00 */
.L_x_6969:
[----:B------:R-:W-:Y:S05]  /*ed50*/  BSYNC.RECONVERGENT B2 ;  /* 0x0000000000027941 */ /* 0x000fea0003800200 */
.L_x_6968:
        /* <DEDUP_REMOVED lines=27> */
[C---:B-----5:R-:W-:Y:S01]  /*ef10*/  IMAD.U32 R20, R17.reuse, 0x10000, RZ ;  /* 0x0001000011147824 */ /* 0x060fe200078e00ff */
[----:B------:R-:W-:Y:S01]  /*ef20*/  LOP3.LUT R17, R17, 0xffff0000, RZ, 0xc0, !PT ;  /* 0xffff000011117812 */ /* 0x000fe200078ec0ff */
[----:B------:R-:W-:Y:S01]  /*ef30*/  IMAD.U32 R31, R19, 0x10000, RZ ;  /* 0x00010000131f7824 */ /* 0x000fe200078e00ff */
[C---:B------:R-:W-:Y:S02]  /*ef40*/  SHF.L.U32 R22, R16.reuse, 0x10, RZ ;  /* 0x0000001010167819 */ /* 0x040fe400000006ff */
[----:B------:R-:W-:-:S02]  /*ef50*/  LOP3.LUT R33, R16, 0xffff0000, RZ, 0xc0, !PT ;  /* 0xffff000010217812 */ /* 0x000fc400078ec0ff */
[----:B------:R-:W-:Y:S02]  /*ef60*/  LOP3.LUT R29, R19, 0xffff0000, RZ, 0xc0, !PT ;  /* 0xffff0000131d7812 */ /* 0x000fe400078ec0ff */
[C---:B------:R-:W-:Y:S02]  /*ef70*/  SHF.L.U32 R32, R18.reuse, 0x10, RZ ;  /* 0x0000001012207819 */ /* 0x040fe400000006ff */
[----:B-1----:R-:W-:Y:S02]  /*ef80*/  LOP3.LUT R34, R18, 0xffff0000, RZ, 0xc0, !PT ;  /* 0xffff000012227812 */ /* 0x002fe400078ec0ff */
        /* <DEDUP_REMOVED lines=10> */
[----:B------:R-:W-:Y:S01]  /*f030*/  SHF.L.U32 R7, R7, 0x10, RZ ;  /* 0x0000001007077819 */ /* 0x000fe200000006ff */
[C---:B------:R-:W-:Y:S01]  /*f040*/  FFMA.FTZ R19, R20.reuse, R30, -R19 ;  /* 0x0000001e14137223 */ /* 0x040fe20000010813 */
[-C--:B------:R-:W-:Y:S01]  /*f050*/  FFMA.FTZ R18, R31, R27.reuse, -R18 ;  /* 0x0000001b1f127223 */ /* 0x080fe20000010812 */
[----:B------:R-:W-:Y:S01]  /*f060*/  FFMA.FTZ R20, R20, R26, R17 ;  /* 0x0000001a14147223 */ /* 0x000fe20000010011 */
[----:B------:R-:W-:Y:S01]  /*f070*/  FMUL.FTZ R26, R29, R27 ;  /* 0x0000001b1d1a7220 */ /* 0x000fe20000410000 */
[C---:B------:R-:W-:Y:S01]  /*f080*/  FMUL.FTZ R17, R33.reuse, R4 ;  /* 0x0000000421117220 */ /* 0x040fe20000410000 */
[----:B------:R-:W-:Y:S01]  /*f090*/  FMUL.FTZ R33, R33, R6 ;  /* 0x0000000621217220 */ /* 0x000fe20000410000 */
[C---:B------:R-:W-:Y:S01]  /*f0a0*/  FMUL.FTZ R27, R34.reuse, R5 ;  /* 0x00000005221b7220 */ /* 0x040fe20000410000 */
        /* <DEDUP_REMOVED lines=11> */
.L_x_6989:
[----:B------:R-:W-:Y:S05]  /*f160*/  BSYNC.RECONVERGENT B0 ;  /* 0x0000000000007941 */ /* 0x000fea0003800200 */
.L_x_6988:
[----:B-----5:R1:W-:Y:S02]  /*f170*/  STS.128 [R2+0x800], R16 ;  /* 0x0008001002007388 */ /* 0x0203e40000000c00 */
.L_x_6987:
[----:B------:R-:W-:Y:S05]  /*f180*/  BSYNC.RECONVERGENT B1 ;  /* 0x0000000000017941 */ /* 0x000fea0003800200 */
.L_x_6986:
        /* <DEDUP_REMOVED lines=22> */
[C---:B------:R-:W-:Y:S02]  /*f2f0*/  SHF.L.U32 R22, R16.reuse, 0x10, RZ ;  /* 0x0000001010167819 */ /* 0x040fe400000006ff */
[----:B------:R-:W-:-:S02]  /*f300*/  LOP3.LUT R33, R16, 0xffff0000, RZ, 0xc0, !PT ;  /* 0xffff000010217812 */ /* 0x000fc400078ec0ff */
[C---:B------:R-:W-:Y:S01]  /*f310*/  LOP3.LUT R29, R19.reuse, 0xffff0000, RZ, 0xc0, !PT ;  /* 0xffff0000131d7812 */ /* 0x040fe200078ec0ff */
[----:B------:R-:W-:Y:S01]  /*f320*/  IMAD.U32 R31, R19, 0x10000, RZ ;  /* 0x00010000131f7824 */ /* 0x000fe200078e00ff */
[C---:B------:R-:W-:Y:S02]  /*f330*/  SHF.L.U32 R32, R18.reuse, 0x10, RZ ;  /* 0x0000001012207819 */ /* 0x040fe400000006ff */
[----:B------:R-:W-:Y:S02]  /*f340*/  LOP3.LUT R34, R18, 0xffff0000, RZ, 0xc0, !PT ;  /* 0xffff000012227812 */ /* 0x000fe400078ec0ff */
[----:B--2---:R-:W-:Y:S02]  /*f350*/  LOP3.LUT R30, R6, 0xffff0000, RZ, 0xc0, !PT ;  /* 0xffff0000061e7812 */ /* 0x004fe400078ec0ff */
[C---:B----4-:R-:W-:Y:S02]  /*f360*/  LOP3.LUT R26, R4.reuse, 0xffff0000, RZ, 0xc0, !PT ;  /* 0xffff0000041a7812 */ /* 0x050fe400078ec0ff */
[----:B------:R-:W-:Y:S01]  /*f370*/  LOP3.LUT R16, R5, 0xffff0000, RZ, 0xc0, !PT ;  /* 0xffff000005107812 */ /* 0x000fe200078ec0ff */
[----:B------:R-:W-:Y:S01]  /*f380*/  IMAD.U32 R4, R4, 0x10000, RZ ;  /* 0x0001000004047824 */ /* 0x000fe200078e00ff */
[----:B------:R-:W-:Y:S01]  /*f390*/  LOP3.LUT R27, R7, 0xffff0000, RZ, 0xc0, !PT ;  /* 0xffff0000071b7812 */ /* 0x000fe200078ec0ff */
[C---:B------:R-:W-:Y:S01]  /*f3a0*/  FMUL.FTZ R19, R17.reuse, R26 ;  /* 0x0000001a11137220 */ /* 0x040fe20000410000 */
[----:B------:R-:W-:Y:S01]  /*f3b0*/  FMUL.FTZ R17, R17, R30 ;  /* 0x0000001e11117220 */ /* 0x000fe20000410000 */
[----:B------:R-:W-:Y:S01]  /*f3c0*/  FMUL.FTZ R18, R29, R16 ;  /* 0x000000101d127220 */ /* 0x000fe20000410000 */
[----:B------:R-:W-:Y:S01]  /*f3d0*/  SHF.L.U32 R6, R6, 0x10, RZ ;  /* 0x0000001006067819 */ /* 0x000fe200000006ff */
[----:B------:R-:W-:Y:S01]  /*f3e0*/  IMAD.U32 R5, R5, 0x10000, RZ ;  /* 0x0001000005057824 */ /* 0x000fe200078e00ff */
[----:B------:R-:W-:Y:S01]  /*f3f0*/  SHF.L.U32 R7, R7, 0x10, RZ ;  /* 0x0000001007077819 */ /* 0x000fe200000006ff */
[C---:B------:R-:W-:Y:S01]  /*f400*/  FFMA.FTZ R19, R20.reuse, R30, -R19 ;  /* 0x0000001e14137223 */ /* 0x040fe20000010813 */
[----:B------:R-:W-:Y:S01]  /*f410*/  FFMA.FTZ R20, R20, R26, R17 ;  /* 0x0000001a14147223 */ /* 0x000fe20000010011 */
[-C--:B------:R-:W-:Y:S01]  /*f420*/  FMUL.FTZ R26, R29, R27.reuse ;  /* 0x0000001b1d1a7220 */ /* 0x080fe20000410000 */
[----:B------:R-:W-:Y:S01]  /*f430*/  FFMA.FTZ R18, R31, R27, -R18 ;  /* 0x0000001b1f127223 */ /* 0x000fe20000010812 */
        /* <DEDUP_REMOVED lines=14> */
.L_x_6993:
[----:B------:R-:W-:Y:S05]  /*f520*/  BSYNC.RECONVERGENT B0 ;  /* 0x0000000000007941 */ /* 0x000fea0003800200 */
.L_x_6992:
[----:B-----5:R4:W-:Y:S02]  /*f530*/  STS.128 [R2+0x2800], R16 ;  /* 0x0028001002007388 */ /* 0x0209e40000000c00 */
.L_x_6991:
[----:B------:R-:W-:Y:S05]  /*f540*/  BSYNC.RECONVERGENT B1 ;  /* 0x0000000000017941 */ /* 0x000fea0003800200 */
.L_x_6990:
        /* <DEDUP_REMOVED lines=57> */
.L_x_6997:
[----:B------:R-:W-:Y:S05]  /*f8e0*/  BSYNC.RECONVERGENT B0 ;  /* 0x0000000000007941 */ /* 0x000fea0003800200 */
.L_x_6996:
[----:B-----5:R4:W-:Y:S02]  /*f8f0*/  STS.128 [R2+0x4800], R16 ;  /* 0x0048001002007388 */ /* 0x0209e40000000c00 */
.L_x_6995:
[----:B------:R-:W-:Y:S05]  /*f900*/  BSYNC.RECONVERGENT B1 ;  /* 0x0000000000017941 */ /* 0x000fea0003800200 */
.L_x_6994:
        /* <DEDUP_REMOVED lines=9> */
[----:B------:R-:W3:Y:S03]  /*f9a0*/  LDCU.64 UR8, c[0x0][0x4d0] ;  /* 0x00009a00ff0877ac */ /* 0x000ee60008000a00 */
[----:B------:R-:W-:Y:S01]  /*f9b0*/  LEA.HI.X.SX32 R8, R8, R23, 0x1, P0 ;  /* 0x0000001708087211 */ /* 0x000fe200000f0eff */
[----:B--2---:R-:W-:-:S03]  /*f9c0*/  IMAD.SHL.U32 R4, R3, 0x2, RZ ;  /* 0x0000000203047824 */ /* 0x004fc600078e00ff */
[----:B------:R-:W-:Y:S02]  /*f9d0*/  SHF.L.U64.HI R8, R3, 0x1, R8 ;  /* 0x0000000103087819 */ /* 0x000fe40000010208 */
[C---:B----4-:R-:W-:Y:S02]  /*f9e0*/  IADD3 R6, P1, PT, R4.reuse, UR10, RZ ;  /* 0x0000000a04067c10 */ /* 0x050fe4000ff3e0ff */
[----:B---3--:R-:W-:Y:S02]  /*f9f0*/  IADD3 R4, P0, PT, R4, UR8, RZ ;  /* 0x0000000804047c10 */ /* 0x008fe4000ff1e0ff */
        /* <DEDUP_REMOVED lines=40> */
.L_x_6999:
[----:B------:R-:W-:Y:S05]  /*fc80*/  BSYNC.RECONVERGENT B0 ;  /* 0x0000000000007941 */ /* 0x000fea0003800200 */
.L_x_6998:
[----:B-----5:R4:W-:Y:S02]  /*fc90*/  STS.128 [R2+0x6800], R16 ;  /* 0x0068001002007388 */ /* 0x0209e40000000c00 */
.L_x_6985:
[----:B------:R-:W-:Y:S05]  /*fca0*/  BSYNC.RECONVERGENT B2 ;  /* 0x0000000000027941 */ /* 0x000fea0003800200 */
.L_x_6984:
        /* <DEDUP_REMOVED lines=36> */
[----:B----4-:R-:W-:Y:S02]  /*fef0*/  LOP3.LUT R30, R6, 0xffff0000, RZ, 0xc0, !PT ;  /* 0xffff0000061e7812 */ /* 0x010fe400078ec0ff */
[----:B---3--:R-:W-:Y:S02]  /*ff00*/  LOP3.LUT R27, R4, 0xffff0000, RZ, 0xc0, !PT ;  /* 0xffff0000041b7812 */ /* 0x008fe400078ec0ff */
[----:B------:R-:W-:Y:S01]  /*ff10*/  LOP3.LUT R16, R5, 0xffff0000, RZ, 0xc0, !PT ;  /* 0xffff000005107812 */ /* 0x000fe200078ec0ff */
[----:B------:R-:W-:Y:S01]  /*ff20*/  FMUL.FTZ R38, R17, R30 ;  /* 0x0000001e11267220 */ /* 0x000fe20000410000 */
[----:B------:R-:W-:Y:S01]  /*ff30*/  LOP3.LUT R29, R7, 0xffff0000, RZ, 0xc0, !PT ;  /* 0xffff0000071d7812 */ /* 0x000fe200078ec0ff */
[----:B------:R-:W-:-:S02]  /*ff40*/  FMUL.FTZ R19, R17, R27 ;  /* 0x0000001b11137220 */ /* 0x000fc40000410000 */
[CC--:B------:R-:W-:Y:S01]  /*ff50*/  FMUL.FTZ R17, R31.reuse, R16.reuse ;  /* 0x000000101f117220 */ /* 0x0c0fe20000410000 */
[----:B------:R-:W-:Y:S01]  /*ff60*/  FFMA.FTZ R38, R22, R27, R38 ;  /* 0x0000001b16267223 */ /* 0x000fe20000010026 */
[-C--:B------:R-:W-:Y:S01]  /*ff70*/  FMUL.FTZ R31, R31, R29.reuse ;  /* 0x0000001d1f1f7220 */ /* 0x080fe20000410000 */
[----:B------:R-:W-:Y:S02]  /*ff80*/  IMAD.U32 R27, R4, 0x10000, RZ ;  /* 0x00010000041b7824 */ /* 0x000fe400078e00ff */
[----:B------:R-:W-:Y:S01]  /*ff90*/  FFMA.FTZ R17, R32, R29, -R17 ;  /* 0x0000001d20117223 */ /* 0x000fe20000010811 */
[----:B------:R-:W-:Y:S01]  /*ffa0*/  SHF.L.U32 R29, R6, 0x10, RZ ;  /* 0x00000010061d7819 */ /* 0x000fe200000006ff */
[----:B------:R-:W-:Y:S01]  /*ffb0*/  IMAD.U32 R5, R5, 0x10000, RZ ;  /* 0x0001000005057824 */ /* 0x000fe200078e00ff */
[----:B------:R-:W-:Y:S01]  /*ffc0*/  SHF.L.U32 R7, R7, 0x10, RZ ;  /* 0x0000001007077819 */ /* 0x000fe200000006ff */
[----:B------:R-:W-:Y:S01]  /*ffd0*/  FFMA.FTZ R16, R32, R16, R31 ;  /* 0x0000001020107223 */ /* 0x000fe2000001001f */
[----:B------:R-:W-:Y:S01]  /*ffe0*/  FFMA.FTZ R19, R22, R30, -R19 ;  /* 0x0000001e16137223 */ /* 0x000fe20000010813 */
[----:B------:R-:W-:Y:S01]  /*fff0*/  FMUL.FTZ R31, R34, R27 ;  /* 0x0000001b221f7220 */ /* 0x000fe20000410000 */
[----:B------:R-:W-:Y:S01]  /*10000*/  FMUL.FTZ R4, R18, R5 ;  /* 0x0000000512047220 */ /* 0x000fe20000410000 */
[----:B------:R-:W-:Y:S01]  /*10010*/  FMUL.FTZ R34, R34, R29 ;  /* 0x0000001d22227220 */ /* 0x000fe20000410000 */
[----:B------:R-:W-:Y:S01]  /*10020*/  FMUL.FTZ R18, R18, R7 ;  /* 0x0000000712127220 */ /* 0x000fe20000410000 */
        /* <DEDUP_REMOVED lines=9> */
.L_x_7005:
[----:B------:R-:W-:Y:S05]  /*100c0*/  BSYNC.RECONVERGENT B0 ;  /* 0x0000000000007941 */ /* 0x000fea0003800200 */
.L_x_7004:
[----:B-----5:R4:W-:Y:S02]  /*100d0*/  STS.128 [R2+0x1000], R16 ;  /* 0x0010001002007388 */ /* 0x0209e40000000c00 */
.L_x_7003:
[----:B------:R-:W-:Y:S05]  /*100e0*/  BSYNC.RECONVERGENT B1 ;  /* 0x0000000000017941 */ /* 0x000fea0003800200 */
.L_x_7002:
        /* <DEDUP_REMOVED lines=57> */
.L_x_7009:
[----:B------:R-:W-:Y:S05]  /*10480*/  BSYNC.RECONVERGENT B0 ;  /* 0x0000000000007941 */ /* 0x000fea0003800200 */
.L_x_7008:
[----:B-----5:R1:W-:Y:S02]  /*10490*/  STS.128 [R2+0x3000], R16 ;  /* 0x0030001002007388 */ /* 0x0203e40000000c00 */
.L_x_7007:
[----:B------:R-:W-:Y:S05]  /*104a0*/  BSYNC.RECONVERGENT B1 ;  /* 0x0000000000017941 */ /* 0x000fea0003800200 */
.L_x_7006:
        /* <DEDUP_REMOVED lines=29> */
[----:B----4-:R-:W-:Y:S02]  /*10680*/  LOP3.LUT R27, R4, 0xffff0000, RZ, 0xc0, !PT ;  /* 0xffff0000041b7812 */ /* 0x010fe400078ec0ff */
        /* <DEDUP_REMOVED lines=27> */
.L_x_7013:
[----:B------:R-:W-:Y:S05]  /*10840*/  BSYNC.RECONVERGENT B0 ;  /* 0x0000000000007941 */ /* 0x000fea0003800200 */
.L_x_7012:
[----:B-----5:R4:W-:Y:S02]  /*10850*/  STS.128 [R2+0x5000], R16 ;  /* 0x0050001002007388 */ /* 0x0209e40000000c00 */
.L_x_7011:
[----:B------:R-:W-:Y:S05]  /*10860*/  BSYNC.RECONVERGENT B1 ;  /* 0x0000000000017941 */ /* 0x000fea0003800200 */
.L_x_7010:
        /* <DEDUP_REMOVED lines=23> */
[C---:B-1----:R-:W-:Y:S01]  /*109e0*/  LOP3.LUT R25, R19.reuse, 0xffff0000, RZ, 0xc0, !PT ;  /* 0xffff000013197812 */ /* 0x042fe200078ec0ff */
[----:B------:R-:W-:Y:S01]  /*109f0*/  IMAD.U32 R27, R19, 0x10000, RZ ;  /* 0x00010000131b7824 */ /* 0x000fe200078e00ff */
[C---:B------:R-:W-:Y:S02]  /*10a00*/  SHF.L.U32 R29, R18.reuse, 0x10, RZ ;  /* 0x00000010121d7819 */ /* 0x040fe400000006ff */
[----:B------:R-:W-:Y:S02]  /*10a10*/  LOP3.LUT R31, R18, 0xffff0000, RZ, 0xc0, !PT ;  /* 0xffff0000121f7812 */ /* 0x000fe400078ec0ff */
[----:B--2---:R-:W-:Y:S02]  /*10a20*/  LOP3.LUT R26, R6, 0xffff0000, RZ, 0xc0, !PT ;  /* 0xffff0000061a7812 */ /* 0x004fe400078ec0ff */
[----:B----4-:R-:W-:Y:S02]  /*10a30*/  LOP3.LUT R22, R4, 0xffff0000, RZ, 0xc0, !PT ;  /* 0xffff000004167812 */ /* 0x010fe400078ec0ff */
[----:B------:R-:W-:-:S02]  /*10a40*/  LOP3.LUT R16, R5, 0xffff0000, RZ, 0xc0, !PT ;  /* 0xffff000005107812 */ /* 0x000fc400078ec0ff */
[----:B------:R-:W-:Y:S01]  /*10a50*/  LOP3.LUT R24, R7, 0xffff0000, RZ, 0xc0, !PT ;  /* 0xffff000007187812 */ /* 0x000fe200078ec0ff */
[C---:B------:R-:W-:Y:S01]  /*10a60*/  FMUL.FTZ R19, R3.reuse, R22 ;  /* 0x0000001603137220 */ /* 0x040fe20000410000 */
[----:B------:R-:W-:Y:S01]  /*10a70*/  FMUL.FTZ R3, R3, R26 ;  /* 0x0000001a03037220 */ /* 0x000fe20000410000 */
[C---:B------:R-:W-:Y:S02]  /*10a80*/  FMUL.FTZ R18, R25.reuse, R16 ;  /* 0x0000001019127220 */ /* 0x040fe40000410000 */
[C---:B------:R-:W-:Y:S01]  /*10a90*/  FFMA.FTZ R19, R20.reuse, R26, -R19 ;  /* 0x0000001a14137223 */ /* 0x040fe20000010813 */
[----:B------:R-:W-:Y:S01]  /*10aa0*/  FFMA.FTZ R20, R20, R22, R3 ;  /* 0x0000001614147223 */ /* 0x000fe20000010003 */
[-C--:B------:R-:W-:Y:S01]  /*10ab0*/  FMUL.FTZ R22, R25, R24.reuse ;  /* 0x0000001819167220 */ /* 0x080fe20000410000 */
[----:B------:R-:W-:Y:S01]  /*10ac0*/  FFMA.FTZ R18, R27, R24, -R18 ;  /* 0x000000181b127223 */ /* 0x000fe20000010812 */
[----:B------:R-:W-:Y:S01]  /*10ad0*/  SHF.L.U32 R6, R6, 0x10, RZ ;  /* 0x0000001006067819 */ /* 0x000fe200000006ff */
[----:B------:R-:W-:Y:S01]  /*10ae0*/  IMAD.U32 R24, R5, 0x10000, RZ ;  /* 0x0001000005187824 */ /* 0x000fe200078e00ff */
[----:B------:R-:W-:Y:S01]  /*10af0*/  SHF.L.U32 R26, R7, 0x10, RZ ;  /* 0x00000010071a7819 */ /* 0x000fe200000006ff */
[----:B------:R-:W-:-:S02]  /*10b00*/  IMAD.U32 R4, R4, 0x10000, RZ ;  /* 0x0001000004047824 */ /* 0x000fc400078e00ff */
[----:B------:R-:W-:Y:S01]  /*10b10*/  FFMA.FTZ R27, R27, R16, R22 ;  /* 0x000000101b1b7223 */ /* 0x000fe20000010016 */
[C---:B------:R-:W-:Y:S01]  /*10b20*/  FMUL.FTZ R22, R31.reuse, R24 ;  /* 0x000000181f167220 */ /* 0x040fe20000410000 */
[C---:B------:R-:W-:Y:S01]  /*10b30*/  FMUL.FTZ R3, R30.reuse, R6 ;  /* 0x000000061e037220 */ /* 0x040fe20000410000 */
[----:B------:R-:W-:Y:S01]  /*10b40*/  FMUL.FTZ R16, R30, R4 ;  /* 0x000000041e107220 */ /* 0x000fe20000410000 */
[-C--:B------:R-:W-:Y:S01]  /*10b50*/  FMUL.FTZ R31, R31, R26.reuse ;  /* 0x0000001a1f1f7220 */ /* 0x080fe20000410000 */
[----:B------:R-:W-:Y:S01]  /*10b60*/  FFMA.FTZ R22, R29, R26, -R22 ;  /* 0x0000001a1d167223 */ /* 0x000fe20000010816 */
[C---:B------:R-:W-:Y:S01]  /*10b70*/  FFMA.FTZ R3, R17.reuse, R4, R3 ;  /* 0x0000000411037223 */ /* 0x040fe20000010003 */
[----:B------:R-:W-:Y:S01]  /*10b80*/  FFMA.FTZ R16, R17, R6, -R16 ;  /* 0x0000000611107223 */ /* 0x000fe20000010810 */
[----:B------:R-:W-:Y:S01]  /*10b90*/  FFMA.FTZ R31, R29, R24, R31 ;  /* 0x000000181d1f7223 */ /* 0x000fe2000001001f */
[----:B------:R-:W-:Y:S02]  /*10ba0*/  F2FP.BF16.F32.PACK_AB R17, R20, R19 ;  /* 0x000000131411723e */ /* 0x000fe400000010ff */
[----:B------:R-:W-:-:S02]  /*10bb0*/  F2FP.BF16.F32.PACK_AB R19, R27, R18 ;  /* 0x000000121b13723e */ /* 0x000fc400000010ff */
[----:B------:R-:W-:Y:S02]  /*10bc0*/  F2FP.BF16.F32.PACK_AB R16, R3, R16 ;  /* 0x000000100310723e */ /* 0x000fe400000010ff */
[----:B------:R-:W-:Y:S02]  /*10bd0*/  F2FP.BF16.F32.PACK_AB R18, R31, R22 ;  /* 0x000000161f12723e */ /* 0x000fe400000010ff */
.L_x_7015:
[----:B------:R-:W-:Y:S05]  /*10be0*/  BSYNC.RECONVERGENT B0 ;  /* 0x0000000000007941 */ /* 0x000fea0003800200 */
.L_x_7014:
[----:B-----5:R4:W-:Y:S02]  /*10bf0*/  STS.128 [R2+0x7000], R16 ;  /* 0x0070001002007388 */ /* 0x0209e40000000c00 */
.L_x_7001:
[----:B------:R-:W-:Y:S05]  /*10c00*/  BSYNC.RECONVERGENT B2 ;  /* 0x0000000000027941 */ /* 0x000fea0003800200 */
.L_x_7000:
[----:B------:R-:W-:-:S04]  /*10c10*/  IADD3 R32, PT, PT, R106, 0x30, RZ ;  /* 0x000000306a207810 */ /* 0x000fc80007ffe0ff */
[----:B------:R-:W-:-:S13]  /*10c20*/  ISETP.GE.AND P0, PT, R32, UR14, PT ;  /* 0x0000000e20007c0c */ /* 0x000fda000bf06270 */
[----:B------:R-:W-:Y:S05]  /*10c30*/  @P0 BRA `(.L_x_6966) ;  /* 0x0000006800c80947 */ /* 0x000fea0003800000 */
[----:B------:R-:W3:Y:S01]  /*10c40*/  LDC R3, c[0x0][0x440] ;  /* 0x00011000ff037b82 */ /* 0x000ee20000000800 */
[----:B-12-4-:R-:W-:Y:S01]  /*10c50*/  IMAD.WIDE.U32 R24, R12, 0x60, R36 ;  /* 0x000000600c187825 */ /* 0x016fe200078e0024 */
[----:B------:R-:W-:Y:S03]  /*10c60*/  BSSY.RECONVERGENT B1, `(.L_x_7016) ;  /* 0x000003d000017945 */ /* 0x000fe60003800200 */
[----:B------:R-:W-:Y:S02]  /*10c70*/  IMAD R13, R13, 0x60, RZ ;  /* 0x000000600d0d7824 */ /* 0x000fe400078e02ff */
[----:B------:R-:W-:-:S03]  /*10c80*/  IMAD R12, R101, 0x30, RZ ;  /* 0x00000030650c7824 */ /* 0x000fc600078e02ff */
[----:B------:R-:W-:Y:S02]  /*10c90*/  IADD3 R25, PT, PT, R13, R25, RZ ;  /* 0x000000190d197210 */ /* 0x000fe40007ffe0ff */
[----:B---3--:R-:W-:-:S13]  /*10ca0*/  ISETP.GE.AND P0, PT, R14, R3, PT ;  /* 0x000000030e00720c */ /* 0x008fda0003f06270 */
        /* <DEDUP_REMOVED lines=17> */
[----:B------:R4:W2:Y:S01]  /*10dc0*/  LDG.E.64 R6, desc[UR4][R34.64] ;  /* 0x0000000422067981 */ /* 0x0008a2000c1e1b00 */
[C---:B-----5:R-:W-:Y:S01]  /*10dd0*/  LOP3.LUT R13, R17.reuse, 0xffff0000, RZ, 0xc0, !PT ;  /* 0xffff0000110d7812 */ /* 0x060fe200078ec0ff */
[----:B------:R-:W-:Y:S01]  /*10de0*/  IMAD.U32 R20, R17, 0x10000, RZ ;  /* 0x0001000011147824 */ /* 0x000fe200078e00ff */
[C---:B------:R-:W-:Y:S01]  /*10df0*/  SHF.L.U32 R17, R16.reuse, 0x10, RZ ;  /* 0x0000001010117819 */ /* 0x040fe200000006ff */
[C---:B------:R-:W-:Y:S01]  /*10e00*/  IMAD.U32 R29, R19.reuse, 0x10000, RZ ;  /* 0x00010000131d7824 */ /* 0x040fe200078e00ff */
[----:B------:R-:W-:Y:S02]  /*10e10*/  LOP3.LUT R33, R16, 0xffff0000, RZ, 0xc0, !PT ;  /* 0xffff000010217812 */ /* 0x000fe400078ec0ff */
[----:B------:R-:W-:-:S02]  /*10e20*/  LOP3.LUT R27, R19, 0xffff0000, RZ, 0xc0, !PT ;  /* 0xffff0000131b7812 */ /* 0x000fc400078ec0ff */
[C---:B------:R-:W-:Y:S02]  /*10e30*/  SHF.L.U32 R31, R18.reuse, 0x10, RZ ;  /* 0x00000010121f7819 */ /* 0x040fe400000006ff */
[----:B----4-:R-:W-:Y:S02]  /*10e40*/  LOP3.LUT R34, R18, 0xffff0000, RZ, 0xc0, !PT ;  /* 0xffff000012227812 */ /* 0x010fe400078ec0ff */
[C---:B---3--:R-:W-:Y:S01]  /*10e50*/  LOP3.LUT R22, R4.reuse, 0xffff0000, RZ, 0xc0, !PT ;  /* 0xffff000004167812 */ /* 0x048fe200078ec0ff */
[----:B------:R-:W-:Y:S01]  /*10e60*/  IMAD.U32 R4, R4, 0x10000, RZ ;  /* 0x0001000004047824 */ /* 0x000fe200078e00ff */
[C---:B------:R-:W-:Y:S01]  /*10e70*/  LOP3.LUT R16, R5.reuse, 0xffff0000, RZ, 0xc0, !PT ;  /* 0xffff000005107812 */ /* 0x040fe200078ec0ff */
[----:B------:R-:W-:Y:S01]  /*10e80*/  IMAD.U32 R5, R5, 0x10000, RZ ;  /* 0x0001000005057824 */ /* 0x000fe200078e00ff */
[C---:B--2---:R-:W-:Y:S01]  /*10e90*/  LOP3.LUT R30, R6.reuse, 0xffff0000, RZ, 0xc0, !PT ;  /* 0xffff0000061e7812 */ /* 0x044fe200078ec0ff */
        /* <DEDUP_REMOVED lines=9> */
[----:B------:R-:W-:-:S04]  /*10f30*/  FMUL.FTZ R22, R27, R26 ;  /* 0x0000001a1b167220 */ /* 0x000fc80000410000 */
[----:B------:R-:W-:Y:S01]  /*10f40*/  FFMA.FTZ R29, R29, R16, R22 ;  /* 0x000000101d1d7223 */ /* 0x000fe20000010016 */
[C---:B------:R-:W-:Y:S01]  /*10f50*/  FMUL.FTZ R16, R33.reuse, R4 ;  /* 0x0000000421107220 */ /* 0x040fe20000410000 */
[C---:B------:R-:W-:Y:S01]  /*10f60*/  FMUL.FTZ R22, R34.reuse, R5 ;  /* 0x0000000522167220 */ /* 0x040fe20000410000 */
[-C--:B------:R-:W-:Y:S01]  /*10f70*/  FMUL.FTZ R33, R33, R6.reuse ;  /* 0x0000000621217220 */ /* 0x080fe20000410000 */
[-C--:B------:R-:W-:Y:S01]  /*10f80*/  FMUL.FTZ R34, R34, R7.reuse ;  /* 0x0000000722227220 */ /* 0x080fe20000410000 */
[----:B------:R-:W-:Y:S01]  /*10f90*/  FFMA.FTZ R16, R17, R6, -R16 ;  /* 0x0000000611107223 */ /* 0x000fe20000010810 */
[----:B------:R-:W-:Y:S01]  /*10fa0*/  FFMA.FTZ R22, R31, R7, -R22 ;  /* 0x000000071f167223 */ /* 0x000fe20000010816 */
[----:B------:R-:W-:Y:S01]  /*10fb0*/  FFMA.FTZ R33, R17, R4, R33 ;  /* 0x0000000411217223 */ /* 0x000fe20000010021 */
[----:B------:R-:W-:Y:S01]  /*10fc0*/  FFMA.FTZ R5, R31, R5, R34 ;  /* 0x000000051f057223 */ /* 0x000fe20000010022 */
[----:B------:R-:W-:Y:S02]  /*10fd0*/  F2FP.BF16.F32.PACK_AB R17, R20, R19 ;  /* 0x000000131411723e */ /* 0x000fe400000010ff */
[----:B------:R-:W-:-:S02]  /*10fe0*/  F2FP.BF16.F32.PACK_AB R19, R29, R18 ;  /* 0x000000121d13723e */ /* 0x000fc400000010ff */
[----:B------:R-:W-:Y:S02]  /*10ff0*/  F2FP.BF16.F32.PACK_AB R16, R33, R16 ;  /* 0x000000102110723e */ /* 0x000fe400000010ff */
[----:B------:R-:W-:Y:S02]  /*11000*/  F2FP.BF16.F32.PACK_AB R18, R5, R22 ;  /* 0x000000160512723e */ /* 0x000fe400000010ff */
.L_x_7019:
[----:B------:R-:W-:Y:S05]  /*11010*/  BSYNC.RECONVERGENT B0 ;  /* 0x0000000000007941 */ /* 0x000fea0003800200 */
.L_x_7018:
[----:B-----5:R3:W-:Y:S02]  /*11020*/  STS.128 [R2+0x1800], R16 ;  /* 0x0018001002007388 */ /* 0x0207e40000000c00 */
.L_x_7017:
[----:B------:R-:W-:Y:S05]  /*11030*/  BSYNC.RECONVERGENT B1 ;  /* 0x0000000000017941 */ /* 0x000fea0003800200 */
.L_x_7016:
        /* <DEDUP_REMOVED lines=56> */
.L_x_7023:
[----:B------:R-:W-:Y:S05]  /*113c0*/  BSYNC.RECONVERGENT B0 ;  /* 0x0000000000007941 */ /* 0x000fea0003800200 */
.L_x_7022:
[----:B-----5:R1:W-:Y:S02]  /*113d0*/  STS.128 [R2+0x3800], R16 ;  /* 0x0038001002007388 */ /* 0x0203e40000000c00 */
.L_x_7021:
[----:B------:R-:W-:Y:S05]  /*113e0*/  BSYNC.RECONVERGENT B1 ;  /* 0x0000000000017941 */ /* 0x000fea0003800200 */
.L_x_7020:
        /* <DEDUP_REMOVED lines=9> */
[C---:B------:R-:W-:Y:S01]  /*11480*/  IADD3 R6, P0, PT, R12.reuse, R21, RZ ;  /* 0x000000150c067210 */ /* 0x040fe20007f1e0ff */
        /* <DEDUP_REMOVED lines=46> */
.L_x_7027:
[----:B------:R-:W-:Y:S05]  /*11770*/  BSYNC.RECONVERGENT B0 ;  /* 0x0000000000007941 */ /* 0x000fea0003800200 */
.L_x_7026:
[----:B-----5:R3:W-:Y:S02]  /*11780*/  STS.128 [R2+0x5800], R16 ;  /* 0x0058001002007388 */ /* 0x0207e40000000c00 */
.L_x_7025:
[----:B------:R-:W-:Y:S05]  /*11790*/  BSYNC.RECONVERGENT B1 ;  /* 0x0000000000017941 */ /* 0x000fea0003800200 */
.L_x_7024:
[----:B------:R-:W-:-:S13]  /*117a0*/  ISETP.GE.AND P0, PT, R9, R3, PT ;  /* 0x000000030900720c */ /* 0x000fda0003f06270 */
        /* <DEDUP_REMOVED lines=23> */
[----:B-1----:R-:W-:Y:S02]  /*11920*/  LOP3.LUT R24, R16, 0xffff0000, RZ, 0xc0, !PT ;  /* 0xffff000010187812 */ /* 0x002fe400078ec0ff */
[C---:B------:R-:W-:Y:S02]  /*11930*/  SHF.L.U32 R23, R18.reuse, 0x10, RZ ;  /* 0x0000001012177819 */ /* 0x040fe400000006ff */
[----:B------:R-:W-:Y:S02]  /*11940*/  LOP3.LUT R18, R18, 0xffff0000, RZ, 0xc0, !PT ;  /* 0xffff000012127812 */ /* 0x000fe400078ec0ff */
[----:B--2---:R-:W-:Y:S02]  /*11950*/  LOP3.LUT R17, R4, 0xffff0000, RZ, 0xc0, !PT ;  /* 0xffff000004117812 */ /* 0x004fe400078ec0ff */
        /* <DEDUP_REMOVED lines=8> */
[C---:B------:R-:W-:Y:S01]  /*119e0*/  FFMA.FTZ R16, R3.reuse, R21, -R16 ;  /* 0x0000001503107223 */ /* 0x040fe20000010810 */
[----:B------:R-:W-:Y:S01]  /*119f0*/  FFMA.FTZ R25, R22, R19, -R25 ;  /* 0x0000001316197223 */ /* 0x000fe20000010819 */
[----:B------:R-:W-:Y:S01]  /*11a00*/  SHF.L.U32 R21, R6, 0x10, RZ ;  /* 0x0000001006157819 */ /* 0x000fe200000006ff */
[----:B------:R-:W-:Y:S01]  /*11a10*/  FFMA.FTZ R3, R3, R17, R0 ;  /* 0x0000001103037223 */ /* 0x000fe20000010000 */
[----:B------:R-:W-:Y:S01]  /*11a20*/  FMUL.FTZ R17, R20, R19 ;  /* 0x0000001314117220 */ /* 0x000fe20000410000 */
[----:B------:R-:W-:-:S02]  /*11a30*/  IMAD.U32 R19, R4, 0x10000, RZ ;  /* 0x0001000004137824 */ /* 0x000fc400078e00ff */
[C---:B------:R-:W-:Y:S01]  /*11a40*/  FMUL.FTZ R0, R18.reuse, R5 ;  /* 0x0000000512007220 */ /* 0x040fe20000410000 */
[----:B------:R-:W-:Y:S01]  /*11a50*/  FMUL.FTZ R18, R18, R7 ;  /* 0x0000000712127220 */ /* 0x000fe20000410000 */
[----:B------:R-:W-:Y:S01]  /*11a60*/  FFMA.FTZ R22, R22, R13, R17 ;  /* 0x0000000d16167223 */ /* 0x000fe20000010011 */
[C---:B------:R-:W-:Y:S01]  /*11a70*/  FMUL.FTZ R13, R24.reuse, R19 ;  /* 0x00000013180d7220 */ /* 0x040fe20000410000 */
[----:B------:R-:W-:Y:S01]  /*11a80*/  FMUL.FTZ R24, R24, R21 ;  /* 0x0000001518187220 */ /* 0x000fe20000410000 */
[C---:B------:R-:W-:Y:S01]  /*11a90*/  FFMA.FTZ R0, R23.reuse, R7, -R0 ;  /* 0x0000000717007223 */ /* 0x040fe20000010800 */
[----:B------:R-:W-:Y:S01]  /*11aa0*/  FFMA.FTZ R5, R23, R5, R18 ;  /* 0x0000000517057223 */ /* 0x000fe20000010012 */
[C---:B------:R-:W-:Y:S01]  /*11ab0*/  FFMA.FTZ R13, R12.reuse, R21, -R13 ;  /* 0x000000150c0d7223 */ /* 0x040fe2000001080d */
[----:B------:R-:W-:Y:S01]  /*11ac0*/  FFMA.FTZ R24, R12, R19, R24 ;  /* 0x000000130c187223 */ /* 0x000fe20000010018 */
[----:B------:R-:W-:Y:S02]  /*11ad0*/  F2FP.BF16.F32.PACK_AB R17, R3, R16 ;  /* 0x000000100311723e */ /* 0x000fe400000010ff */
[----:B------:R-:W-:-:S02]  /*11ae0*/  F2FP.BF16.F32.PACK_AB R19, R22, R25 ;  /* 0x000000191613723e */ /* 0x000fc400000010ff */
[----:B------:R-:W-:Y:S02]  /*11af0*/  F2FP.BF16.F32.PACK_AB R16, R24, R13 ;  /* 0x0000000d1810723e */ /* 0x000fe400000010ff */
[----:B------:R-:W-:Y:S02]  /*11b00*/  F2FP.BF16.F32.PACK_AB R18, R5, R0 ;  /* 0x000000000512723e */ /* 0x000fe400000010ff */
.L_x_7029:
[----:B------:R-:W-:Y:S05]  /*11b10*/  BSYNC.RECONVERGENT B0 ;  /* 0x0000000000007941 */ /* 0x000fea0003800200 */
.L_x_7028:
[----:B-----5:R3:W-:Y:S01]  /*11b20*/  STS.128 [R2+0x7800], R16 ;  /* 0x0078001002007388 */ /* 0x0207e20000000c00 */
[----:B------:R-:W-:Y:S05]  /*11b30*/  BRA `(.L_x_6966) ;  /* 0x0000005c00087947 */ /* 0x000fea0003800000 */
.L_x_6967:
        /* <DEDUP_REMOVED lines=96> */
.L_x_7034:
[----:B------:R-:W-:Y:S05]  /*12140*/  BSYNC.RECONVERGENT B0 ;  /* 0x0000000000007941 */ /* 0x000fea0003800200 */
.L_x_7033:
[----:B------:R-:W-:Y:S05]  /*12150*/  BSYNC.RECONVERGENT B1 ;  /* 0x0000000000017941 */ /* 0x000fea0003800200 */
.L_x_7032:
        /* <DEDUP_REMOVED lines=87> */
.L_x_7038:
[----:B------:R-:W-:Y:S05]  /*126d0*/  BSYNC.RECONVERGENT B0 ;  /* 0x0000000000007941 */ /* 0x000fea0003800200 */
.L_x_7037:
[----:B-----5:R4:W-:Y:S02]  /*126e0*/  STS.128 [R2+0x2000], R24 ;  /* 0x0020001802007388 */ /* 0x0209e40000000c00 */
.L_x_7036:
[----:B------:R-:W-:Y:S05]  /*126f0*/  BSYNC.RECONVERGENT B1 ;  /* 0x0000000000017941 */ /* 0x000fea0003800200 */
.L_x_7035:
        /* <DEDUP_REMOVED lines=86> */
.L_x_7042:
[----:B------:R-:W-:Y:S05]  /*12c60*/  BSYNC.RECONVERGENT B0 ;  /* 0x0000000000007941 */ /* 0x000fea0003800200 */
.L_x_7041:
[----:B-----5:R1:W-:Y:S02]  /*12c70*/  STS.128 [R2+0x4000], R24 ;  /* 0x0040001802007388 */ /* 0x0203e40000000c00 */
.L_x_7040:
[----:B------:R-:W-:Y:S05]  /*12c80*/  BSYNC.RECONVERGENT B1 ;  /* 0x0000000000017941 */ /* 0x000fea0003800200 */
.L_x_7039:
        /* <DEDUP_REMOVED lines=85> */
.L_x_7044:
[----:B------:R-:W-:Y:S05]  /*131e0*/  BSYNC.RECONVERGENT B0 ;  /* 0x0000000000007941 */ /* 0x000fea0003800200 */
.L_x_7043:
[----:B-----5:R4:W-:Y:S02]  /*131f0*/  STS.128 [R2+0x6000], R24 ;  /* 0x0060001802007388 */ /* 0x0209e40000000c00 */
.L_x_7031:
[----:B------:R-:W-:Y:S05]  /*13200*/  BSYNC.RECONVERGENT B2 ;  /* 0x0000000000027941 */ /* 0x000fea0003800200 */
.L_x_7030:
        /* <DEDUP_REMOVED lines=95> */
.L_x_7050:
[----:B------:R-:W-:Y:S05]  /*13800*/  BSYNC.RECONVERGENT B0 ;  /* 0x0000000000007941 */ /* 0x000fea0003800200 */
.L_x_7049:
[----:B-----5:R1:W-:Y:S02]  /*13810*/  STS.128 [R2+0x800], R24 ;  /* 0x0008001802007388 */ /* 0x0203e40000000c00 */
.L_x_7048:
[----:B------:R-:W-:Y:S05]  /*13820*/  BSYNC.RECONVERGENT B1 ;  /* 0x0000000000017941 */ /* 0x000fea0003800200 */
.L_x_7047:
        /* <DEDUP_REMOVED lines=88> */
.L_x_7054:
[----:B------:R-:W-:Y:S05]  /*13db0*/  BSYNC.RECONVERGENT B0 ;  /* 0x0000000000007941 */ /* 0x000fea0003800200 */
.L_x_7053:
[----:B-----5:R4:W-:Y:S02]  /*13dc0*/  STS.128 [R2+0x2800], R24 ;  /* 0x0028001802007388 */ /* 0x0209e40000000c00 */
.L_x_7052:
[----:B------:R-:W-:Y:S05]  /*13dd0*/  BSYNC.RECONVERGENT B1 ;  /* 0x0000000000017941 */ /* 0x000fea0003800200 */
.L_x_7051:
        /* <DEDUP_REMOVED lines=88> */
.L_x_7058:
[----:B------:R-:W-:Y:S05]  /*14360*/  BSYNC.RECONVERGENT B0 ;  /* 0x0000000000007941 */ /* 0x000fea0003800200 */
.L_x_7057:
[----:B-----5:R4:W-:Y:S02]  /*14370*/  STS.128 [R2+0x4800], R24 ;  /* 0x0048001802007388 */ /* 0x0209e40000000c00 */
.L_x_7056:
[----:B------:R-:W-:Y:S05]  /*14380*/  BSYNC.RECONVERGENT B1 ;  /* 0x0000000000017941 */ /* 0x000fea0003800200 */
.L_x_7055:
        /* <DEDUP_REMOVED lines=34> */
[----:B----4-:R-:W-:Y:S01]  /*145b0*/  SHF.L.U32 R38, R16, 0x10, RZ ;  /* 0x0000001010267819 */ /* 0x010fe200000006ff */
[C---:B------:R-:W-:Y:S01]  /*145c0*/  IMAD.U32 R7, R17.reuse, 0x10000, RZ ;  /* 0x0001000011077824 */ /* 0x040fe200078e00ff */
[----:B------:R-:W-:Y:S01]  /*145d0*/  LOP3.LUT R41, R17, 0xffff0000, RZ, 0xc0, !PT ;  /* 0xffff000011297812 */ /* 0x000fe200078ec0ff */
[----:B------:R-:W-:Y:S01]  /*145e0*/  IMAD.U32 R40, R18, 0x10000, RZ ;  /* 0x0001000012287824 */ /* 0x000fe200078e00ff */
[----:B------:R-:W-:Y:S01]  /*145f0*/  LOP3.LUT R16, R16, 0xffff0000, RZ, 0xc0, !PT ;  /* 0xffff000010107812 */ /* 0x000fe200078ec0ff */
[----:B---3--:R-:W-:Y:S01]  /*14600*/  IMAD.U32 R45, R24, 0x10000, RZ ;  /* 0x00010000182d7824 */ /* 0x008fe200078e00ff */
[----:B------:R-:W-:Y:S01]  /*14610*/  SHF.L.U32 R17, R19, 0x10, RZ ;  /* 0x0000001013117819 */ /* 0x000fe200000006ff */
        /* <DEDUP_REMOVED lines=16> */
[----:B------:R-:W-:Y:S01]  /*14720*/  @!P0 FADD.FTZ R18, -R18, -RZ ;  /* 0x800000ff12128221 */ /* 0x000fe20000010100 */
[----:B------:R-:W-:Y:S01]  /*14730*/  FMUL.FTZ R43, R43, R16 ;  /* 0x000000102b2b7220 */ /* 0x000fe20000410000 */
[----:B------:R-:W-:Y:S01]  /*14740*/  FMUL.FTZ R26, R26, R17 ;  /* 0x000000111a1a7220 */ /* 0x000fe20000410000 */
[----:B------:R-:W-:-:S02]  /*14750*/  IMAD.U32 R7, R21, 0x10000, RZ ;  /* 0x0001000015077824 */ /* 0x000fc400078e00ff */
[----:B------:R-:W-:Y:S01]  /*14760*/  FMUL.FTZ R44, R44, R19 ;  /* 0x000000132c2c7220 */ /* 0x000fe20000410000 */
[----:B------:R-:W-:Y:S01]  /*14770*/  SHF.L.U32 R17, R20, 0x10, RZ ;  /* 0x0000001014117819 */ /* 0x000fe200000006ff */
[----:B------:R-:W-:Y:S01]  /*14780*/  FMUL.FTZ R41, R42, R41 ;  /* 0x000000292a297220 */ /* 0x000fe20000410000 */
[----:B------:R-:W-:Y:S01]  /*14790*/  LOP3.LUT R16, R20, 0xffff0000, RZ, 0xc0, !PT ;  /* 0xffff000014107812 */ /* 0x000fe200078ec0ff */
[----:B------:R-:W-:Y:S01]  /*147a0*/  FMUL.FTZ R45, R45, R38 ;  /* 0x000000262d2d7220 */ /* 0x000fe20000410000 */
[----:B------:R-:W-:Y:S01]  /*147b0*/  LOP3.LUT R21, R21, 0xffff0000, RZ, 0xc0, !PT ;  /* 0xffff000015157812 */ /* 0x000fe200078ec0ff */
[----:B------:R-:W-:Y:S01]  /*147c0*/  FMUL.FTZ R25, R25, R18 ;  /* 0x0000001219197220 */ /* 0x000fe20000410000 */
[----:B------:R-:W-:Y:S01]  /*147d0*/  SHF.L.U32 R20, R22, 0x10, RZ ;  /* 0x0000001016147819 */ /* 0x000fe200000006ff */
[----:B------:R-:W-:Y:S01]  /*147e0*/  @!P0 FADD.FTZ R40, -R40, -RZ ;  /* 0x800000ff28288221 */ /* 0x000fe20000010100 */
[----:B------:R-:W-:Y:S01]  /*147f0*/  LOP3.LUT R19, R22, 0xffff0000, RZ, 0xc0, !PT ;  /* 0xffff000016137812 */ /* 0x000fe200078ec0ff */
[C---:B------:R-:W-:Y:S01]  /*14800*/  IMAD.U32 R18, R23.reuse, 0x10000, RZ ;  /* 0x0001000017127824 */ /* 0x040fe200078e00ff */
        /* <DEDUP_REMOVED lines=16> */
[----:B------:R-:W-:Y:S02]  /*14910*/  MOV R7, R17 ;  /* 0x0000001100077202 */ /* 0x000fe40000000f00 */
.L_x_7060:
[----:B------:R-:W-:Y:S05]  /*14920*/  BSYNC.RECONVERGENT B0 ;  /* 0x0000000000007941 */ /* 0x000fea0003800200 */
.L_x_7059:
[----:B-----5:R1:W-:Y:S02]  /*14930*/  STS.128 [R2+0x6800], R4 ;  /* 0x0068000402007388 */ /* 0x0203e40000000c00 */
.L_x_7046:
[----:B------:R-:W-:Y:S05]  /*14940*/  BSYNC.RECONVERGENT B2 ;  /* 0x0000000000027941 */ /* 0x000fea0003800200 */
.L_x_7045:
        /* <DEDUP_REMOVED lines=95> */
.L_x_7066:
[----:B------:R-:W-:Y:S05]  /*14f40*/  BSYNC.RECONVERGENT B0 ;  /* 0x0000000000007941 */ /* 0x000fea0003800200 */
.L_x_7065:
[----:B-----5:R4:W-:Y:S02]  /*14f50*/  STS.128 [R2+0x1000], R24 ;  /* 0x0010001802007388 */ /* 0x0209e40000000c00 */
.L_x_7064:
[----:B------:R-:W-:Y:S05]  /*14f60*/  BSYNC.RECONVERGENT B1 ;  /* 0x0000000000017941 */ /* 0x000fea0003800200 */
.L_x_7063:
        /* <DEDUP_REMOVED lines=87> */
.L_x_7070:
[----:B------:R-:W-:Y:S05]  /*154e0*/  BSYNC.RECONVERGENT B0 ;  /* 0x0000000000007941 */ /* 0x000fea0003800200 */
.L_x_7069:
[----:B-----5:R1:W-:Y:S02]  /*154f0*/  STS.128 [R2+0x3000], R24 ;  /* 0x0030001802007388 */ /* 0x0203e40000000c00 */
.L_x_7068:
[----:B------:R-:W-:Y:S05]  /*15500*/  BSYNC.RECONVERGENT B1 ;  /* 0x0000000000017941 */ /* 0x000fea0003800200 */
.L_x_7067:
        /* <DEDUP_REMOVED lines=87> */
.L_x_7074:
[----:B------:R-:W-:Y:S05]  /*15a80*/  BSYNC.RECONVERGENT B0 ;  /* 0x0000000000007941 */ /* 0x000fea0003800200 */
.L_x_7073:
[----:B-----5:R4:W-:Y:S02]  /*15a90*/  STS.128 [R2+0x5000], R24 ;  /* 0x0050001802007388 */ /* 0x0209e40000000c00 */
.L_x_7072:
[----:B------:R-:W-:Y:S05]  /*15aa0*/  BSYNC.RECONVERGENT B1 ;  /* 0x0000000000017941 */ /* 0x000fea0003800200 */
.L_x_7071:
        /* <DEDUP_REMOVED lines=87> */
.L_x_7076:
[----:B------:R-:W-:Y:S05]  /*16020*/  BSYNC.RECONVERGENT B0 ;  /* 0x0000000000007941 */ /* 0x000fea0003800200 */
.L_x_7075:
[----:B-----5:R1:W-:Y:S02]  /*16030*/  STS.128 [R2+0x7000], R4 ;  /* 0x0070000402007388 */ /* 0x0203e40000000c00 */
.L_x_7062:
[----:B------:R-:W-:Y:S05]  /*16040*/  BSYNC.RECONVERGENT B2 ;  /* 0x0000000000027941 */ /* 0x000fea0003800200 */
.L_x_7061:
[----:B------:R-:W-:-:S04]  /*16050*/  IADD3 R32, PT, PT, R106, 0x30, RZ ;  /* 0x000000306a207810 */ /* 0x000fc80007ffe0ff */
[----:B------:R-:W-:-:S13]  /*16060*/  ISETP.GE.AND P0, PT, R32, UR10, PT ;  /* 0x0000000a20007c0c */ /* 0x000fda000bf06270 */
[----:B------:R-:W-:Y:S05]  /*16070*/  @P0 BRA `(.L_x_6966) ;  /* 0x0000001400b80947 */ /* 0x000fea0003800000 */
[----:B-12-4-:R-:W1:Y:S01]  /*16080*/  LDC R34, c[0x0][0x440] ;  /* 0x00011000ff227b82 */ /* 0x016e620000000800 */
[----:B---3--:R-:W-:Y:S01]  /*16090*/  IMAD.WIDE.U32 R36, R12, 0x60, R36 ;  /* 0x000000600c247825 */ /* 0x008fe200078e0024 */
[----:B------:R-:W-:Y:S03]  /*160a0*/  BSSY.RECONVERGENT B1, `(.L_x_7077) ;  /* 0x000005d000017945 */ /* 0x000fe60003800200 */
[----:B------:R-:W-:Y:S02]  /*160b0*/  IMAD R13, R13, 0x60, RZ ;  /* 0x000000600d0d7824 */ /* 0x000fe400078e02ff */
[----:B------:R-:W-:-:S03]  /*160c0*/  IMAD R12, R101, 0x30, RZ ;  /* 0x00000030650c7824 */ /* 0x000fc600078e02ff */
        /* <DEDUP_REMOVED lines=88> */
.L_x_7080:
[----:B------:R-:W-:Y:S05]  /*16650*/  BSYNC.RECONVERGENT B0 ;  /* 0x0000000000007941 */ /* 0x000fea0003800200 */
.L_x_7079:
[----:B-----5:R3:W-:Y:S02]  /*16660*/  STS.128 [R2+0x1800], R24 ;  /* 0x0018001802007388 */ /* 0x0207e40000000c00 */
.L_x_7078:
[----:B------:R-:W-:Y:S05]  /*16670*/  BSYNC.RECONVERGENT B1 ;  /* 0x0000000000017941 */ /* 0x000fea0003800200 */
.L_x_7077:
        /* <DEDUP_REMOVED lines=88> */
.L_x_7084:
[----:B------:R-:W-:Y:S05]  /*16c00*/  BSYNC.RECONVERGENT B0 ;  /* 0x0000000000007941 */ /* 0x000fea0003800200 */
.L_x_7083:
[----:B-----5:R1:W-:Y:S02]  /*16c10*/  STS.128 [R2+0x3800], R24 ;  /* 0x0038001802007388 */ /* 0x0203e40000000c00 */
.L_x_7082:
[----:B------:R-:W-:Y:S05]  /*16c20*/  BSYNC.RECONVERGENT B1 ;  /* 0x0000000000017941 */ /* 0x000fea0003800200 */
.L_x_7081:
        /* <DEDUP_REMOVED lines=88> */
.L_x_7088:
[----:B------:R-:W-:Y:S05]  /*171b0*/  BSYNC.RECONVERGENT B0 ;  /* 0x0000000000007941 */ /* 0x000fea0003800200 */
.L_x_7087:
[----:B-----5:R3:W-:Y:S02]  /*171c0*/  STS.128 [R2+0x5800], R24 ;  /* 0x0058001802007388 */ /* 0x0207e40000000c00 */
.L_x_7086:
[----:B------:R-:W-:Y:S05]  /*171d0*/  BSYNC.RECONVERGENT B1 ;  /* 0x0000000000017941 */ /* 0x000fea0003800200 */
.L_x_7085:
        /* <DEDUP_REMOVED lines=86> */
.L_x_7090:
[----:B------:R-:W-:Y:S05]  /*17740*/  BSYNC.RECONVERGENT B0 ;  /* 0x0000000000007941 */ /* 0x000fea0003800200 */
.L_x_7089:
[----:B-----5:R1:W-:Y:S02]  /*17750*/  STS.128 [R2+0x7800], R4 ;  /* 0x0078000402007388 */ /* 0x0203e40000000c00 */
.L_x_6966:
[----:B------:R-:W-:Y:S05]  /*17760*/  BSYNC.RECONVERGENT B3 ;  /* 0x0000000000037941 */ /* 0x000fea0003800200 */
.L_x_6958:
        /* <DEDUP_REMOVED lines=12> */
[----:B-1----:R-:W-:Y:S01]  /*17830*/  @!P3 IMAD.MOV.U32 R4, RZ, RZ, R228 ;  /* 0x000000ffff04b224 */ /* 0x002fe200078e00e4 */
        /* <DEDUP_REMOVED lines=23> */
.L_x_7092:
[----:B------:R-:W-:Y:S05]  /*179b0*/  BSYNC.RECONVERGENT B0 ;  /* 0x0000000000007941 */ /* 0x000fea0003800200 */
.L_x_7091:
        /* <DEDUP_REMOVED lines=29> */
.L_x_7094:
[----:B------:R-:W-:Y:S05]  /*17b90*/  BSYNC.RECONVERGENT B0 ;  /* 0x0000000000007941 */ /* 0x000fea0003800200 */
.L_x_7093:
        /* <DEDUP_REMOVED lines=31> */
.L_x_7096:
[----:B------:R-:W-:Y:S05]  /*17d90*/  BSYNC.RECONVERGENT B0 ;  /* 0x0000000000007941 */ /* 0x000fea0003800200 */
.L_x_7095:
        /* <DEDUP_REMOVED lines=32> */
.L_x_7098:
[----:B------:R-:W-:Y:S05]  /*17fa0*/  BSYNC.RECONVERGENT B0 ;  /* 0x0000000000007941 */ /* 0x000fea0003800200 */
.L_x_7097:
[----:B------:R-:W2:Y:S01]  /*17fb0*/  LDCU.64 UR10, c[0x0][0x540] ;  /* 0x0000a800ff0a77ac */ /* 0x000ea20008000a00 */
[----:B------:R-:W0:Y:S01]  /*17fc0*/  LDGDEPBAR ;  /* 0x00000000000079af */ /* 0x000e220000000000 */
[----:B------:R-:W3:Y:S01]  /*17fd0*/  LDCU.64 UR8, c[0x0][0x538] ;  /* 0x0000a700ff0877ac */ /* 0x000ee20008000a00 */
[----:B------:R-:W-:Y:S01]  /*17fe0*/  UMOV UR16, UR28 ;  /* 0x0000001c00107c82 */ /* 0x000fe20008000000 */
[----:B------:R-:W-:Y:S02]  /*17ff0*/  UMOV UR17, UR31 ;  /* 0x0000001f00117c82 */ /* 0x000fe40008000000 */
[----:B--2---:R-:W-:-:S04]  /*18000*/  UIMAD.WIDE.U32 UR16, UR23, UR10, UR16 ;  /* 0x0000000a171072a5 */ /* 0x004fc8000f8e0010 */
[----:B------:R-:W-:Y:S02]  /*18010*/  UIMAD UR11, UR23, UR11, UR17 ;  /* 0x0000000b170b72a4 */ /* 0x000fe4000f8e0211 */
[----:B---3--:R-:W-:Y:S01]  /*18020*/  ULEA UR8, UP0, UR16, UR8, 0x2 ;  /* 0x0000000810087291 */ /* 0x008fe2000f8010ff */
[----:B------:R-:W-:-:S04]  /*18030*/  DEPBAR.LE SB0, 0x0 ;  /* 0x000080000000791a */ /* 0x000fc80000000000 */
[----:B------:R-:W-:Y:S01]  /*18040*/  ULEA.HI.X UR9, UR16, UR9, UR11, 0x2, UP0 ;  /* 0x0000000910097291 */ /* 0x000fe200080f140b */
[----:B-1----:R-:W-:-:S05]  /*18050*/  MOV R4, UR8 ;  /* 0x0000000800047c02 */ /* 0x002fca0008000f00 */
[----:B------:R-:W-:Y:S01]  /*18060*/  MOV R5, UR9 ;  /* 0x0000000900057c02 */ /* 0x000fe20008000f00 */
[----:B------:R-:W1:Y:S04]  /*18070*/  LDCU UR8, c[0x0][0x458] ;  /* 0x00008b00ff0877ac */ /* 0x000e680008000800 */
[----:B------:R-:W2:Y:S01]  /*18080*/  LDG.E R3, desc[UR4][R4.64] ;  /* 0x0000000404037981 */ /* 0x000ea2000c1e1900 */
[----:B------:R-:W-:Y:S01]  /*18090*/  BSSY.RECONVERGENT B0, `(.L_x_7099) ;  /* 0x0000029000007945 */ /* 0x000fe20003800200 */
[----:B------:R-:W-:Y:S01]  /*180a0*/  SHF.L.U32 R12, R66, 0x1, RZ ;  /* 0x00000001420c7819 */ /* 0x000fe200000006ff */
        /* <DEDUP_REMOVED lines=35> */
.L_x_7100:
[----:B------:R2:W-:Y:S04]  /*182e0*/  STS.128 [R2+0x10000], RZ ;  /* 0x010000ff02007388 */ /* 0x0005e80000000c00 */
[----:B------:R2:W-:Y:S04]  /*182f0*/  STS.128 [R2+0x12000], RZ ;  /* 0x012000ff02007388 */ /* 0x0005e80000000c00 */
[----:B------:R2:W-:Y:S04]  /*18300*/  STS.128 [R2+0x14000], RZ ;  /* 0x014000ff02007388 */ /* 0x0005e80000000c00 */
[----:B------:R2:W-:Y:S02]  /*18310*/  STS.128 [R2+0x16000], RZ ;  /* 0x016000ff02007388 */ /* 0x0005e40000000c00 */
.L_x_7101:
[----:B------:R-:W-:Y:S05]  /*18320*/  BSYNC.RECONVERGENT B0 ;  /* 0x0000000000007941 */ /* 0x000fea0003800200 */
.L_x_7099:
[----:B------:R-:W-:Y:S01]  /*18330*/  ISETP.GE.AND P0, PT, R28, UR15, PT ;  /* 0x0000000f1c007c0c */ /* 0x000fe2000bf06270 */
[----:B------:R-:W-:Y:S01]  /*18340*/  IMAD.SHL.U32 R212, R66, 0x20, RZ ;  /* 0x0000002042d47824 */ /* 0x000fe200078e00ff */
[--C-:B------:R-:W-:Y:S01]  /*18350*/  LOP3.LUT R0, R103, 0x8, R66.reuse, 0x78, !PT ;  /* 0x0000000867007812 */ /* 0x100fe200078e7842 */
        /* <DEDUP_REMOVED lines=41> */
.L_x_7103:
[----:B------:R-:W-:Y:S05]  /*185f0*/  BSYNC.RECONVERGENT B0 ;  /* 0x0000000000007941 */ /* 0x000fea0003800200 */
.L_x_7102:
        /* <DEDUP_REMOVED lines=8> */
[----:B-1----:R-:W1:Y:S01]  /*18680*/  LDC.64 R4, c[0x0][0x3c0] ;  /* 0x0000f000ff047b82 */ /* 0x002e620000000a00 */
        /* <DEDUP_REMOVED lines=27> */
.L_x_7105:
[----:B------:R-:W-:Y:S05]  /*18840*/  BSYNC.RECONVERGENT B0 ;  /* 0x0000000000007941 */ /* 0x000fea0003800200 */
.L_x_7104:
[----:B------:R1:W-:Y:S01]  /*18850*/  @P5 STS.128 [R2+0x11800], RZ ;  /* 0x011800ff02005388 */ /* 0x0003e20000000c00 */
[----:B------:R-:W-:Y:S03]  /*18860*/  BSSY.RECONVERGENT B0, `(.L_x_7106) ;  /* 0x0000022000007945 */ /* 0x000fe60003800200 */
[----:B------:R1:W-:Y:S04]  /*18870*/  @P5 STS.128 [R2+0x13800], RZ ;  /* 0x013800ff02005388 */ /* 0x0003e80000000c00 */
[----:B------:R1:W-:Y:S04]  /*18880*/  @P5 STS.128 [R2+0x15800], RZ ;  /* 0x015800ff02005388 */ /* 0x0003e80000000c00 */
[----:B------:R1:W-:Y:S01]  /*18890*/  @P5 STS.128 [R2+0x17800], RZ ;  /* 0x017800ff02005388 */ /* 0x0003e20000000c00 */
[----:B------:R-:W-:Y:S05]  /*188a0*/  @P5 BRA `(.L_x_7107) ;  /* 0x0000000000745947 */ /* 0x000fea0003800000 */
[----:B-1----:R-:W1:Y:S01]  /*188b0*/  LDC.64 R4, c[0x0][0x3c0] ;  /* 0x0000f000ff047b82 */ /* 0x002e620000000a00 */
        /* <DEDUP_REMOVED lines=28> */
.L_x_7107:
[----:B------:R-:W-:Y:S05]  /*18a80*/  BSYNC.RECONVERGENT B0 ;  /* 0x0000000000007941 */ /* 0x000fea0003800200 */
.L_x_7106:
[----:B----4-:R-:W-:Y:S01]  /*18a90*/  LDSM.16.M88.4 R16, [R98] ;  /* 0x000000006210783b */ /* 0x010fe20000000200 */
[----:B------:R-:W-:Y:S01]  /*18aa0*/  IMAD.MOV.U32 R8, RZ, RZ, 0x20 ;  /* 0x00000020ff087424 */ /* 0x000fe200078e00ff */
[----:B------:R-:W-:Y:S01]  /*18ab0*/  LOP3.LUT P0, RZ, R66, 0x2, RZ, 0xc0, !PT ;  /* 0x0000000242ff7812 */ /* 0x000fe2000780c0ff */
[----:B------:R-:W-:Y:S01]  /*18ac0*/  VIADD R65, R97, UR6 ;  /* 0x0000000661417c36 */ /* 0x000fe20008000000 */
[----:B------:R-:W4:Y:S01]  /*18ad0*/  LDSM.16.M88.4 R36, [R97+UR6+0x8000] ;  /* 0x008000066124783b */ /* 0x000f220008000200 */
[----:B------:R-:W-:Y:S01]  /*18ae0*/  IMAD.MOV.U32 R13, RZ, RZ, 0x40 ;  /* 0x00000040ff0d7424 */ /* 0x000fe200078e00ff */
[----:B------:R-:W-:Y:S01]  /*18af0*/  SEL R8, R8, 0xffffffe0, !P0 ;  /* 0xffffffe008087807 */ /* 0x000fe20004000000 */
[----:B------:R-:W2:Y:S01]  /*18b00*/  LDCU UR8, c[0x0][0x508] ;  /* 0x0000a100ff0877ac */ /* 0x000ea20008000800 */
[----:B------:R-:W3:Y:S01]  /*18b10*/  LDSM.16.M88.4 R28, [R97+UR6+0x8800] ;  /* 0x00880006611c783b */ /* 0x000ee20008000200 */
[----:B------:R-:W-:Y:S01]  /*18b20*/  ISETP.NE.AND P0, PT, R67, RZ, PT ;  /* 0x000000ff4300720c */ /* 0x000fe20003f05270 */
[----:B------:R-:W-:Y:S01]  /*18b30*/  IMAD.U32 R234, RZ, RZ, UR27 ;  /* 0x0000001bffea7e24 */ /* 0x000fe2000f8e00ff */
[----:B------:R-:W-:Y:S01]  /*18b40*/  SHF.R.U32.HI R213, RZ, 0x1, R66 ;  /* 0x00000001ffd57819 */ /* 0x000fe20000011642 */
[----:B------:R-:W3:Y:S01]  /*18b50*/  LDSM.16.M88.4 R72, [R97+UR6+0x9000] ;  /* 0x009000066148783b */ /* 0x000ee20008000200 */
[--C-:B------:R-:W-:Y:S01]  /*18b60*/  IMAD.IADD R96, R98, 0x1, R8.reuse ;  /* 0x0000000162607824 */ /* 0x100fe200078e0208 */
[----:B------:R-:W-:Y:S01]  /*18b70*/  SEL R13, R13, 0xffffffc0, !P0 ;  /* 0xffffffc00d0d7807 */ /* 0x000fe20004000000 */
[C---:B------:R-:W-:Y:S01]  /*18b80*/  IMAD.IADD R0, R65.reuse, 0x1, R8 ;  /* 0x0000000141007824 */ /* 0x040fe200078e0208 */
[----:B-1----:R-:W1:Y:S01]  /*18b90*/  LDSM.16.M88.4 R4, [R97+UR6+0x9800] ;  /* 0x009800066104783b */ /* 0x002e620008000200 */
[----:B------:R-:W-:Y:S01]  /*18ba0*/  LOP3.LUT R12, R12, 0x6, RZ, 0xc0, !PT ;  /* 0x000000060c0c7812 */ /* 0x000fe200078ec0ff */
[----:B------:R-:W-:Y:S01]  /*18bb0*/  UISETP.GT.AND UP0, UPT, UR30, UR7, UPT ;  /* 0x000000071e00728c */ /* 0x000fe2000bf04270 */
[--C-:B------:R-:W-:Y:S01]  /*18bc0*/  IMAD.IADD R67, R98, 0x1, R13.reuse ;  /* 0x0000000162437824 */ /* 0x100fe200078e020d */
[----:B------:R-:W-:Y:S01]  /*18bd0*/  LDSM.16.M88.4 R56, [R96] ;  /* 0x000000006038783b */ /* 0x000fe20000000200 */
[----:B------:R-:W-:-:S02]  /*18be0*/  IMAD.IADD R65, R65, 0x1, R13 ;  /* 0x0000000141417824 */ /* 0x000fc400078e020d */
[C---:B------:R-:W-:Y:S01]  /*18bf0*/  IMAD.IADD R64, R8.reuse, 0x1, R67 ;  /* 0x0000000108407824 */ /* 0x040fe200078e0243 */
[----:B------:R-:W1:Y:S01]  /*18c00*/  LDSM.16.M88.4 R52, [R0+0x8000] ;  /* 0x008000000034783b */ /* 0x000e620000000200 */
[----:B------:R-:W-:Y:S01]  /*18c10*/  IMAD.IADD R3, R8, 0x1, R65 ;  /* 0x0000000108037824 */ /* 0x000fe200078e0241 */
[----:B--2---:R-:W-:Y:S02]  /*18c20*/  UIADD3 UR8, UPT, UPT, UR27, UR8, -UR21 ;  /* 0x000000081b087290 */ /* 0x004fe4000fffe815 */
[----:B------:R-:W2:Y:S04]  /*18c30*/  LDSM.16.M88.4 R44, [R0+0x8800] ;  /* 0x00880000002c783b */ /* 0x000ea80000000200 */
[----:B------:R-:W2:Y:S04]  /*18c40*/  LDSM.16.M88.4 R80, [R0+0x9000] ;  /* 0x009000000050783b */ /* 0x000ea80000000200 */
[----:B------:R-:W2:Y:S04]  /*18c50*/  LDSM.16.M88.4 R48, [R0+0x9800] ;  /* 0x009800000030783b */ /* 0x000ea80000000200 */
[----:B------:R-:W-:Y:S01]  /*18c60*/  LDSM.16.M88.4 R20, [R67] ;  /* 0x000000004314783b */ /* 0x000fe20000000200 */
[C---:B----4-:R-:W-:Y:S03]  /*18c70*/  HMMA.16816.F32.BF16 R40, R16.reuse, R36, RZ ;  /* 0x000000241028723c */ /* 0x050fe600000418ff */
[----:B------:R-:W-:Y:S04]  /*18c80*/  LDSM.16.M88.4 R24, [R65+0x8800] ;  /* 0x008800004118783b */ /* 0x000fe80000000200 */
[----:B------:R-:W-:Y:S01]  /*18c90*/  LDSM.16.M88.4 R84, [R0+0xb800] ;  /* 0x00b800000054783b */ /* 0x000fe20000000200 */
[C---:B---3--:R-:W-:Y:S03]  /*18ca0*/  HMMA.16816.F32.BF16 R32, R16.reuse, R28, RZ ;  /* 0x0000001c1020723c */ /* 0x048fe600000418ff */
[----:B------:R-:W-:Y:S04]  /*18cb0*/  LDSM.16.M88.4 R92, [R3+0xa800] ;  /* 0x00a80000035c783b */ /* 0x000fe80000000200 */
[----:B------:R-:W-:Y:S01]  /*18cc0*/  LDSM.16.M88.4 R88, [R3+0xb000] ;  /* 0x00b000000358783b */ /* 0x000fe20000000200 */
[C---:B-----5:R-:W-:Y:S03]  /*18cd0*/  HMMA.16816.F32.BF16 R76, R16.reuse, R72, RZ ;  /* 0x00000048104c723c */ /* 0x060fe600000418ff */
[----:B------:R-:W0:Y:S05]  /*18ce0*/  LDGDEPBAR ;  /* 0x00000000000079af */ /* 0x000e2a0000000000 */
[C---:B------:R-:W-:Y:S08]  /*18cf0*/  HMMA.16816.F32.BF16 R36, R16.reuse, R38, RZ ;  /* 0x000000261024723c */ /* 0x040ff000000418ff */
[C---:B------:R-:W-:Y:S08]  /*18d00*/  HMMA.16816.F32.BF16 R28, R16.reuse, R30, RZ ;  /* 0x0000001e101c723c */ /* 0x040ff000000418ff */
[C---:B------:R-:W-:Y:S08]  /*18d10*/  HMMA.16816.F32.BF16 R72, R16.reuse, R74, RZ ;  /* 0x0000004a1048723c */ /* 0x040ff000000418ff */
[C---:B-1----:R-:W-:Y:S08]  /*18d20*/  HMMA.16816.F32.BF16 R68, R16.reuse, R4, RZ ;  /* 0x000000041044723c */ /* 0x042ff000000418ff */
[----:B------:R-:W-:Y:S01]  /*18d30*/  HMMA.16816.F32.BF16 R16, R16, R6, RZ ;  /* 0x000000061010723c */ /* 0x000fe200000418ff */
[----:B------:R-:W1:Y:S07]  /*18d40*/  LDSM.16.M88.4 R4, [R65+0x8000] ;  /* 0x008000004104783b */ /* 0x000e6e0000000200 */
[C---:B------:R-:W-:Y:S08]  /*18d50*/  HMMA.16816.F32.BF16 R40, R56.reuse, R52, R40 ;  /* 0x000000343828723c */ /* 0x040ff00000041828 */
        /* <DEDUP_REMOVED lines=10> */
[----:B------:R-:W-:Y:S04]  /*18e00*/  LDSM.16.M88.4 R48, [R64] ;  /* 0x000000004030783b */ /* 0x000fe80000000200 */
[----:B------:R-:W4:Y:S03]  /*18e10*/  LDSM.16.M88.4 R16, [R3+0x8000] ;  /* 0x008000000310783b */ /* 0x000f260000000200 */
[C---:B-1----:R-:W-:Y:S08]  /*18e20*/  HMMA.16816.F32.BF16 R40, R20.reuse, R4, R40 ;  /* 0x000000041428723c */ /* 0x042ff00000041828 */
[C---:B------:R-:W-:Y:S01]  /*18e30*/  HMMA.16816.F32.BF16 R36, R20.reuse, R6, R36 ;  /* 0x000000061424723c */ /* 0x040fe20000041824 */
[----:B------:R-:W1:Y:S07]  /*18e40*/  LDSM.16.M88.4 R4, [R3+0x8800] ;  /* 0x008800000304783b */ /* 0x000e6e0000000200 */
[C---:B------:R-:W-:Y:S08]  /*18e50*/  HMMA.16816.F32.BF16 R32, R20.reuse, R24, R32 ;  /* 0x000000181420723c */ /* 0x040ff00000041820 */
[C---:B------:R-:W-:Y:S01]  /*18e60*/  HMMA.16816.F32.BF16 R28, R20.reuse, R26, R28 ;  /* 0x0000001a141c723c */ /* 0x040fe2000004181c */
[----:B------:R-:W1:Y:S07]  /*18e70*/  LDSM.16.M88.4 R24, [R3+0x9000] ;  /* 0x009000000318783b */ /* 0x000e6e0000000200 */
[C---:B---3--:R-:W-:Y:S08]  /*18e80*/  HMMA.16816.F32.BF16 R76, R20.reuse, R52, R76 ;  /* 0x00000034144c723c */ /* 0x048ff0000004184c */
[C---:B------:R-:W-:Y:S01]  /*18e90*/  HMMA.16816.F32.BF16 R72, R20.reuse, R54, R72 ;  /* 0x000000361448723c */ /* 0x040fe20000041848 */
[----:B------:R-:W3:Y:S07]  /*18ea0*/  LDSM.16.M88.4 R52, [R3+0x9800] ;  /* 0x009800000334783b */ /* 0x000eee0000000200 */
[C---:B--2---:R-:W-:Y:S08]  /*18eb0*/  HMMA.16816.F32.BF16 R68, R20.reuse, R44, R68 ;  /* 0x0000002c1444723c */ /* 0x044ff00000041844 */
[----:B------:R-:W-:Y:S01]  /*18ec0*/  HMMA.16816.F32.BF16 R56, R20, R46, R56 ;  /* 0x0000002e1438723c */ /* 0x000fe20000041838 */
[----:B------:R-:W-:Y:S04]  /*18ed0*/  LDSM.16.M88.4 R20, [R98+0x2000] ;  /* 0x002000006214783b */ /* 0x000fe80000000200 */
[----:B------:R-:W-:Y:S03]  /*18ee0*/  LDSM.16.M88.4 R44, [R97+UR6+0xa000] ;  /* 0x00a00006612c783b */ /* 0x000fe60008000200 */
[C---:B----4-:R-:W-:Y:S08]  /*18ef0*/  HMMA.16816.F32.BF16 R40, R48.reuse, R16, R40 ;  /* 0x000000103028723c */ /* 0x050ff00000041828 */
[C---:B------:R-:W-:Y:S01]  /*18f00*/  HMMA.16816.F32.BF16 R36, R48.reuse, R18, R36 ;  /* 0x000000123024723c */ /* 0x040fe20000041824 */
[----:B------:R-:W2:Y:S07]  /*18f10*/  LDSM.16.M88.4 R16, [R97+UR6+0xa800] ;  /* 0x00a800066110783b */ /* 0x000eae0008000200 */
[C---:B-1----:R-:W-:Y:S08]  /*18f20*/  HMMA.16816.F32.BF16 R32, R48.reuse, R4, R32 ;  /* 0x000000043020723c */ /* 0x042ff00000041820 */
[C---:B------:R-:W-:Y:S01]  /*18f30*/  HMMA.16816.F32.BF16 R28, R48.reuse, R6, R28 ;  /* 0x00000006301c723c */ /* 0x040fe2000004181c */
[----:B------:R-:W1:Y:S07]  /*18f40*/  LDSM.16.M88.4 R4, [R97+UR6+0xb000] ;  /* 0x00b000066104783b */ /* 0x000e6e0008000200 */
[C---:B------:R-:W-:Y:S08]  /*18f50*/  HMMA.16816.F32.BF16 R76, R48.reuse, R24, R76 ;  /* 0x00000018304c723c */ /* 0x040ff0000004184c */
[C---:B------:R-:W-:Y:S01]  /*18f60*/  HMMA.16816.F32.BF16 R72, R48.reuse, R26, R72 ;  /* 0x0000001a3048723c */ /* 0x040fe20000041848 */
[----:B------:R-:W4:Y:S07]  /*18f70*/  LDSM.16.M88.4 R24, [R97+UR6+0xb800] ;  /* 0x00b800066118783b */ /* 0x000f2e0008000200 */
[C---:B---3--:R-:W-:Y:S08]  /*18f80*/  HMMA.16816.F32.BF16 R68, R48.reuse, R52, R68 ;  /* 0x000000343044723c */ /* 0x048ff00000041844 */
[----:B------:R-:W-:Y:S01]  /*18f90*/  HMMA.16816.F32.BF16 R56, R48, R54, R56 ;  /* 0x000000363038723c */ /* 0x000fe20000041838 */
[----:B------:R-:W-:Y:S04]  /*18fa0*/  LDSM.16.M88.4 R48, [R96+0x2000] ;  /* 0x002000006030783b */ /* 0x000fe80000000200 */
[----:B------:R-:W3:Y:S03]  /*18fb0*/  LDSM.16.M88.4 R52, [R0+0xa000] ;  /* 0x00a000000034783b */ /* 0x000ee60000000200 */
        /* <DEDUP_REMOVED lines=9> */
[C---:B----4-:R-:W-:Y:S08]  /*19050*/  HMMA.16816.F32.BF16 R68, R20.reuse, R24, R68 ;  /* 0x000000181444723c */ /* 0x050ff00000041844 */
[----:B------:R-:W-:Y:S01]  /*19060*/  HMMA.16816.F32.BF16 R56, R20, R26, R56 ;  /* 0x0000001a1438723c */ /* 0x000fe20000041838 */
[----:B------:R-:W4:Y:S04]  /*19070*/  LDSM.16.M88.4 R24, [R67+0x2000] ;  /* 0x002000004318783b */ /* 0x000f280000000200 */
[----:B------:R-:W4:Y:S03]  /*19080*/  LDSM.16.M88.4 R20, [R65+0xa800] ;  /* 0x00a800004114783b */ /* 0x000f260000000200 */
[C---:B---3--:R-:W-:Y:S08]  /*19090*/  HMMA.16816.F32.BF16 R40, R48.reuse, R52, R40 ;  /* 0x000000343028723c */ /* 0x048ff00000041828 */
[C---:B------:R-:W-:Y:S01]  /*190a0*/  HMMA.16816.F32.BF16 R36, R48.reuse, R54, R36 ;  /* 0x000000363024723c */ /* 0x040fe20000041824 */
[----:B------:R-:W3:Y:S07]  /*190b0*/  LDSM.16.M88.4 R52, [R65+0xb800] ;  /* 0x00b800004134783b */ /* 0x000eee0000000200 */
[C---:B--2---:R-:W-:Y:S08]  /*190c0*/  HMMA.16816.F32.BF16 R32, R48.reuse, R16, R32 ;  /* 0x000000103020723c */ /* 0x044ff00000041820 */
[C---:B------:R-:W-:Y:S01]  /*190d0*/  HMMA.16816.F32.BF16 R28, R48.reuse, R18, R28 ;  /* 0x00000012301c723c */ /* 0x040fe2000004181c */
[----:B------:R-:W-:Y:S07]  /*190e0*/  LDSM.16.M88.4 R16, [R64+0x2000] ;  /* 0x002000004010783b */ /* 0x000fee0000000200 */
[C---:B-1----:R-:W-:Y:S08]  /*190f0*/  HMMA.16816.F32.BF16 R76, R48.reuse, R4, R76 ;  /* 0x00000004304c723c */ /* 0x042ff0000004184c */
[C---:B------:R-:W-:Y:S01]  /*19100*/  HMMA.16816.F32.BF16 R72, R48.reuse, R6, R72 ;  /* 0x000000063048723c */ /* 0x040fe20000041848 */
[----:B------:R-:W1:Y:S07]  /*19110*/  LDSM.16.M88.4 R4, [R3+0xa000] ;  /* 0x00a000000304783b */ /* 0x000e6e0000000200 */
[C---:B------:R-:W-:Y:S08]  /*19120*/  HMMA.16816.F32.BF16 R68, R48.reuse, R84, R68 ;  /* 0x000000543044723c */ /* 0x040ff00000041844 */
[----:B------:R-:W-:Y:S01]  /*19130*/  HMMA.16816.F32.BF16 R56, R48, R86, R56 ;  /* 0x000000563038723c */ /* 0x000fe20000041838 */
[----:B------:R-:W2:Y:S04]  /*19140*/  LDSM.16.M88.4 R48, [R3+0xb800] ;  /* 0x00b800000330783b */ /* 0x000ea80000000200 */
[----:B------:R-:W-:Y:S03]  /*19150*/  LDSM.16.M88.4 R84, [R97+UR6+0xc800] ;  /* 0x00c800066154783b */ /* 0x000fe60008000200 */
[C---:B----4-:R-:W-:Y:S08]  /*19160*/  HMMA.16816.F32.BF16 R40, R24.reuse, R44, R40 ;  /* 0x0000002c1828723c */ /* 0x050ff00000041828 */
[C---:B------:R-:W-:Y:S01]  /*19170*/  HMMA.16816.F32.BF16 R36, R24.reuse, R46, R36 ;  /* 0x0000002e1824723c */ /* 0x040fe20000041824 */
[----:B------:R-:W-:Y:S07]  /*19180*/  LDSM.16.M88.4 R44, [R97+UR6+0xc000] ;  /* 0x00c00006612c783b */ /* 0x000fee0008000200 */
[C---:B------:R-:W-:Y:S08]  /*19190*/  HMMA.16816.F32.BF16 R32, R24.reuse, R20, R32 ;  /* 0x000000141820723c */ /* 0x040ff00000041820 */
[C---:B------:R-:W-:Y:S01]  /*191a0*/  HMMA.16816.F32.BF16 R28, R24.reuse, R22, R28 ;  /* 0x00000016181c723c */ /* 0x040fe2000004181c */
[----:B------:R-:W4:Y:S07]  /*191b0*/  LDSM.16.M88.4 R20, [R98+0x4000] ;  /* 0x004000006214783b */ /* 0x000f2e0000000200 */
[C---:B------:R-:W-:Y:S08]  /*191c0*/  HMMA.16816.F32.BF16 R76, R24.reuse, R80, R76 ;  /* 0x00000050184c723c */ /* 0x040ff0000004184c */
[C---:B------:R-:W-:Y:S01]  /*191d0*/  HMMA.16816.F32.BF16 R72, R24.reuse, R82, R72 ;  /* 0x000000521848723c */ /* 0x040fe20000041848 */
[----:B------:R-:W4:Y:S07]  /*191e0*/  LDSM.16.M88.4 R80, [R97+UR6+0xd000] ;  /* 0x00d000066150783b */ /* 0x000f2e0008000200 */
[C---:B---3--:R-:W-:Y:S08]  /*191f0*/  HMMA.16816.F32.BF16 R68, R24.reuse, R52, R68 ;  /* 0x000000341844723c */ /* 0x048ff00000041844 */
[----:B------:R-:W-:Y:S01]  /*19200*/  HMMA.16816.F32.BF16 R56, R24, R54, R56 ;  /* 0x000000361838723c */ /* 0x000fe20000041838 */
[----:B------:R-:W3:Y:S04]  /*19210*/  LDSM.16.M88.4 R52, [R97+UR6+0xd800] ;  /* 0x00d800066134783b */ /* 0x000ee80008000200 */
[----:B------:R-:W-:Y:S03]  /*19220*/  LDSM.16.M88.4 R24, [R96+0x4000] ;  /* 0x004000006018783b */ /* 0x000fe60000000200 */
        /* <DEDUP_REMOVED lines=8> */
[----:B------:R-:W-:Y:S07]  /*192b0*/  LDSM.16.M88.4 R88, [R98+0x6000] ;  /* 0x006000006258783b */ /* 0x000fee0000000200 */
[C---:B--2---:R-:W-:Y:S08]  /*192c0*/  HMMA.16816.F32.BF16 R68, R16.reuse, R48, R68 ;  /* 0x000000301044723c */ /* 0x044ff00000041844 */
[----:B------:R-:W-:Y:S01]  /*192d0*/  HMMA.16816.F32.BF16 R56, R16, R50, R56 ;  /* 0x000000321038723c */ /* 0x000fe20000041838 */
[----:B------:R-:W2:Y:S04]  /*192e0*/  LDSM.16.M88.4 R48, [R0+0xc800] ;  /* 0x00c800000030783b */ /* 0x000ea80000000200 */
[----:B------:R-:W2:Y:S03]  /*192f0*/  LDSM.16.M88.4 R16, [R0+0xd000] ;  /* 0x00d000000010783b */ /* 0x000ea60000000200 */
[C---:B----4-:R-:W-:Y:S08]  /*19300*/  HMMA.16816.F32.BF16 R40, R20.reuse, R44, R40 ;  /* 0x0000002c1428723c */ /* 0x050ff00000041828 */
        /* <DEDUP_REMOVED lines=23> */
[----:B------:R-:W4:Y:S04]  /*19480*/  LDSM.16.M88.4 R44, [R3+0xc800] ;  /* 0x00c80000032c783b */ /* 0x000f280000000200 */
[----:B------:R-:W4:Y:S03]  /*19490*/  LDSM.16.M88.4 R24, [R3+0xd000] ;  /* 0x00d000000318783b */ /* 0x000f260000000200 */
[C---:B---3--:R-:W-:Y:S08]  /*194a0*/  HMMA.16816.F32.BF16 R40, R52.reuse, R20, R40 ;  /* 0x000000143428723c */ /* 0x048ff00000041828 */
[C---:B------:R-:W-:Y:S01]  /*194b0*/  HMMA.16816.F32.BF16 R36, R52.reuse, R22, R36 ;  /* 0x000000163424723c */ /* 0x040fe20000041824 */
[----:B------:R-:W3:Y:S07]  /*194c0*/  LDSM.16.M88.4 R20, [R3+0xd800] ;  /* 0x00d800000314783b */ /* 0x000eee0000000200 */
        /* <DEDUP_REMOVED lines=8> */
[----:B------:R-:W-:Y:S04]  /*19550*/  LDSM.16.M88.4 R52, [R0+0xe000] ;  /* 0x00e000000034783b */ /* 0x000fe80000000200 */
[----:B------:R-:W-:Y:S03]  /*19560*/  LDSM.16.M88.4 R80, [R97+UR6+0xf800] ;  /* 0x00f800066150783b */ /* 0x000fe60008000200 */
[C---:B--2---:R-:W-:Y:S08]  /*19570*/  HMMA.16816.F32.BF16 R40, R16.reuse, R48, R40 ;  /* 0x000000301028723c */ /* 0x044ff00000041828 */
[C---:B------:R-:W-:Y:S01]  /*19580*/  HMMA.16816.F32.BF16 R36, R16.reuse, R50, R36 ;  /* 0x000000321024723c */ /* 0x040fe20000041824 */
[----:B------:R-:W-:Y:S07]  /*19590*/  LDSM.16.M88.4 R48, [R0+0xe800] ;  /* 0x00e800000030783b */ /* 0x000fee0000000200 */
[C---:B----4-:R-:W-:Y:S08]  /*195a0*/  HMMA.16816.F32.BF16 R32, R16.reuse, R44, R32 ;  /* 0x0000002c1020723c */ /* 0x050ff00000041820 */
[C---:B------:R-:W-:Y:S01]  /*195b0*/  HMMA.16816.F32.BF16 R28, R16.reuse, R46, R28 ;  /* 0x0000002e101c723c */ /* 0x040fe2000004181c */
[----:B------:R-:W-:Y:S07]  /*195c0*/  LDSM.16.M88.4 R44, [R0+0xf000] ;  /* 0x00f00000002c783b */ /* 0x000fee0000000200 */
[C---:B------:R-:W-:Y:S08]  /*195d0*/  HMMA.16816.F32.BF16 R76, R16.reuse, R24, R76 ;  /* 0x00000018104c723c */ /* 0x040ff0000004184c */
[C---:B------:R-:W-:Y:S01]  /*195e0*/  HMMA.16816.F32.BF16 R72, R16.reuse, R26, R72 ;  /* 0x0000001a1048723c */ /* 0x040fe20000041848 */
[----:B------:R2:W-:Y:S07]  /*195f0*/  LDSM.16.M88.4 R24, [R0+0xf800] ;  /* 0x00f800000018783b */ /* 0x0005ee0000000200 */
[C---:B---3--:R-:W-:Y:S08]  /*19600*/  HMMA.16816.F32.BF16 R68, R16.reuse, R20, R68 ;  /* 0x000000141044723c */ /* 0x048ff00000041844 */
[----:B------:R-:W-:Y:S01]  /*19610*/  HMMA.16816.F32.BF16 R56, R16, R22, R56 ;  /* 0x000000161038723c */ /* 0x000fe20000041838 */
[----:B------:R-:W3:Y:S04]  /*19620*/  LDSM.16.M88.4 R16, [R96+0x6000] ;  /* 0x006000006010783b */ /* 0x000ee80000000200 */
[----:B------:R-:W-:Y:S03]  /*19630*/  LDSM.16.M88.4 R20, [R65+0xe000] ;  /* 0x00e000004114783b */ /* 0x000fe60000000200 */
[----:B-1----:R-:W-:Y:S01]  /*19640*/  HMMA.16816.F32.BF16 R40, R88, R4, R40 ;  /* 0x000000045828723c */ /* 0x002fe20000041828 */
[----:B--2---:R-:W-:-:S07]  /*19650*/  LOP3.LUT R0, R213, 0x1f0, RZ, 0xc0, !PT ;  /* 0x000001f0d5007812 */ /* 0x004fce00078ec0ff */
[C---:B------:R-:W-:Y:S01]  /*19660*/  HMMA.16816.F32.BF16 R36, R88.reuse, R6, R36 ;  /* 0x000000065824723c */ /* 0x040fe20000041824 */
[----:B------:R-:W1:Y:S07]  /*19670*/  LDSM.16.M88.4 R4, [R67+0x6000] ;  /* 0x006000004304783b */ /* 0x000e6e0000000200 */
[C---:B------:R-:W-:Y:S08]  /*19680*/  HMMA.16816.F32.BF16 R32, R88.reuse, R92, R32 ;  /* 0x0000005c5820723c */ /* 0x040ff00000041820 */
[C---:B------:R-:W-:Y:S08]  /*19690*/  HMMA.16816.F32.BF16 R28, R88.reuse, R94, R28 ;  /* 0x0000005e581c723c */ /* 0x040ff0000004181c */
[----:B------:R-:W-:Y:S08]  /*196a0*/  HMMA.16816.F32.BF16 R76, R88, R84, R76 ;  /* 0x00000054584c723c */ /* 0x000ff0000004184c */
[C---:B---3--:R-:W-:Y:S08]  /*196b0*/  HMMA.16816.F32.BF16 R40, R16.reuse, R52, R40 ;  /* 0x000000341028723c */ /* 0x048ff00000041828 */
[C---:B------:R-:W-:Y:S08]  /*196c0*/  HMMA.16816.F32.BF16 R32, R16.reuse, R48, R32 ;  /* 0x000000301020723c */ /* 0x040ff00000041820 */
[C---:B------:R-:W-:Y:S01]  /*196d0*/  HMMA.16816.F32.BF16 R36, R16.reuse, R54, R36 ;  /* 0x000000361024723c */ /* 0x040fe20000041824 */
[----:B------:R-:W-:Y:S07]  /*196e0*/  LDSM.16.M88.4 R52, [R3+0xe000] ;  /* 0x00e000000334783b */ /* 0x000fee0000000200 */
[----:B------:R-:W-:Y:S01]  /*196f0*/  HMMA.16816.F32.BF16 R48, R16, R50, R28 ;  /* 0x000000321030723c */ /* 0x000fe2000004181c */
[----:B------:R-:W2:Y:S07]  /*19700*/  LDSM.16.M88.4 R28, [R64+0x6000] ;  /* 0x00600000401c783b */ /* 0x000eae0000000200 */
[C---:B------:R-:W-:Y:S08]  /*19710*/  HMMA.16816.F32.BF16 R72, R88.reuse, R86, R72 ;  /* 0x000000565848723c */ /* 0x040ff00000041848 */
[C---:B------:R-:W-:Y:S08]  /*19720*/  HMMA.16816.F32.BF16 R68, R88.reuse, R80, R68 ;  /* 0x000000505844723c */ /* 0x040ff00000041844 */
[----:B------:R-:W-:Y:S08]  /*19730*/  HMMA.16816.F32.BF16 R56, R88, R82, R56 ;  /* 0x000000525838723c */ /* 0x000ff00000041838 */
[----:B-1----:R-:W-:Y:S01]  /*19740*/  HMMA.16816.F32.BF16 R40, R4, R20, R40 ;  /* 0x000000140428723c */ /* 0x002fe20000041828 */
[----:B------:R-:W-:-:S04]  /*19750*/  SHF.R.U32.HI R21, RZ, 0x2, R66 ;  /* 0x00000002ff157819 */ /* 0x000fc80000011642 */
[----:B------:R-:W-:-:S03]  /*19760*/  LOP3.LUT R21, R21, 0x7, RZ, 0xc0, !PT ;  /* 0x0000000715157812 */ /* 0x000fc600078ec0ff */
[----:B------:R-:W-:Y:S01]  /*19770*/  HMMA.16816.F32.BF16 R76, R16, R44, R76 ;  /* 0x0000002c104c723c */ /* 0x000fe2000004184c */
[----:B------:R-:W-:Y:S01]  /*19780*/  IADD3 R21, PT, PT, R21, UR26, R0 ;  /* 0x0000001a15157c10 */ /* 0x000fe2000fffe000 */
[----:B------:R-:W-:-:S04]  /*19790*/  VIADD R44, R12, UR29 ;  /* 0x0000001d0c2c7c36 */ /* 0x000fc80008000000 */
[----:B------:R-:W-:Y:S02]  /*197a0*/  VIADD R166, R21, UR27 ;  /* 0x0000001b15a67c36 */ /* 0x000fe40008000000 */
[C---:B------:R-:W-:Y:S01]  /*197b0*/  HMMA.16816.F32.BF16 R72, R16.reuse, R46, R72 ;  /* 0x0000002e1048723c */ /* 0x040fe20000041848 */
[----:B------:R-:W-:Y:S02]  /*197c0*/  VIADD R45, R44, 0x38 ;  /* 0x000000382c2d7836 */ /* 0x000fe40000000000 */
[C---:B------:R-:W-:Y:S01]  /*197d0*/  VIADD R165, R166.reuse, 0x8 ;  /* 0x00000008a6a57836 */ /* 0x040fe20000000000 */
[----:B------:R-:W-:Y:S01]  /*197e0*/  VIADDMNMX R237, R166, -UR24, RZ, !PT ;  /* 0x80000018a6ed7c46 */ /* 0x000fe2000f8001ff */
[----:B------:R-:W-:Y:S02]  /*197f0*/  VIADD R12, R44, 0x1 ;  /* 0x000000012c0c7836 */ /* 0x000fe40000000000 */
[----:B------:R-:W-:Y:S01]  /*19800*/  VIADD R47, R45, UR21 ;  /* 0x000000152d2f7c36 */ /* 0x000fe20008000000 */
[----:B------:R-:W-:Y:S01]  /*19810*/  HMMA.16816.F32.BF16 R68, R16, R24, R68 ;  /* 0x000000181044723c */ /* 0x000fe20000041844 */
[----:B------:R-:W-:-:S02]  /*19820*/  VIADDMNMX R235, R165, -UR24, RZ, !PT ;  /* 0x80000018a5eb7c46 */ /* 0x000fc4000f8001ff */
[C---:B------:R-:W-:Y:S02]  /*19830*/  ISETP.GE.AND P5, PT, R12.reuse, R237, PT ;  /* 0x000000ed0c00720c */ /* 0x040fe40003fa6270 */
[----:B------:R-:W-:Y:S02]  /*19840*/  ISETP.GE.AND P2, PT, R12, R235, PT ;  /* 0x000000eb0c00720c */ /* 0x000fe40003f46270 */
[--C-:B------:R-:W-:Y:S01]  /*19850*/  IADD3 R24, PT, PT, R166, 0x37, -R47.reuse ;  /* 0x00000037a6187810 */ /* 0x100fe20007ffe82f */
[----:B------:R-:W-:Y:S01]  /*19860*/  HMMA.16816.F32.BF16 R56, R16, R26, R56 ;  /* 0x0000001a1038723c */ /* 0x000fe20000041838 */
[----:B------:R-:W-:Y:S01]  /*19870*/  VIADD R17, R21, UR8 ;  /* 0x0000000815117c36 */ /* 0x000fe20008000000 */
[----:B------:R-:W-:Y:S01]  /*19880*/  IADD3 R27, PT, PT, R165, 0x37, -R47 ;  /* 0x00000037a51b7810 */ /* 0x000fe20007ffe82f */
[C---:B------:R-:W-:Y:S01]  /*19890*/  VIADD R16, R44.reuse, UR21 ;  /* 0x000000152c107c36 */ /* 0x040fe20008000000 */
[----:B------:R-:W-:Y:S01]  /*198a0*/  IABS R24, R24 ;  /* 0x0000001800187213 */ /* 0x000fe20000000000 */
[----:B------:R-:W-:Y:S01]  /*198b0*/  VIADD R26, R44, 0x8 ;  /* 0x000000082c1a7836 */ /* 0x000fe20000000000 */
[----:B------:R-:W-:Y:S01]  /*198c0*/  VIADDMNMX R236, R17, 0x1, R234, PT ;  /* 0x0000000111ec7846 */ /* 0x000fe200038001ea */
[----:B------:R-:W-:Y:S01]  /*198d0*/  IMAD.IADD R21, R165, 0x1, -R16 ;  /* 0x00000001a5157824 */ /* 0x000fe200078e0a10 */
[----:B------:R-:W-:Y:S01]  /*198e0*/  HMMA.16816.F32.BF16 R36, R4, R22, R36 ;  /* 0x000000160424723c */ /* 0x000fe20000041824 */
[----:B------:R-:W-:Y:S01]  /*198f0*/  VIADDMNMX R234, R17, 0x9, R234, PT ;  /* 0x0000000911ea7846 */ /* 0x000fe200038001ea */
[----:B------:R-:W-:Y:S01]  /*19900*/  IMAD.IADD R23, R166, 0x1, -R16 ;  /* 0x00000001a6177824 */ /* 0x000fe200078e0a10 */
[----:B------:R-:W-:Y:S01]  /*19910*/  ISETP.GE.AND P3, PT, R12, R236, PT ;  /* 0x000000ec0c00720c */ /* 0x000fe20003f66270 */
[----:B------:R-:W1:Y:S01]  /*19920*/  LDSM.16.M88.4 R16, [R65+0xe800] ;  /* 0x00e800004110783b */ /* 0x000e620000000200 */
[----:B------:R-:W-:-:S02]  /*19930*/  IABS R21, R21 ;  /* 0x0000001500157213 */ /* 0x000fc40000000000 */
[----:B------:R-:W-:Y:S01]  /*19940*/  IABS R23, R23 ;  /* 0x0000001700177213 */ /* 0x000fe20000000000 */
[----:B--2---:R-:W-:Y:S01]  /*19950*/  HMMA.16816.F32.BF16 R40, R28, R52, R40 ;  /* 0x000000341c28723c */ /* 0x004fe20000041828 */
[----:B------:R-:W-:Y:S02]  /*19960*/  I2FP.F32.S32 R21, R21 ;  /* 0x0000001500157245 */ /* 0x000fe40000201400 */
[----:B------:R-:W-:Y:S02]  /*19970*/  I2FP.F32.S32 R23, R23 ;  /* 0x0000001700177245 */ /* 0x000fe40000201400 */
[----:B------:R-:W-:Y:S02]  /*19980*/  ISETP.GE.AND P6, PT, R12, R234, PT ;  /* 0x000000ea0c00720c */ /* 0x000fe40003fc6270 */
[----:B------:R-:W-:Y:S02]  /*19990*/  I2FP.F32.S32 R24, R24 ;  /* 0x0000001800187245 */ /* 0x000fe40000201400 */
[----:B------:R-:W-:-:S02]  /*199a0*/  ISETP.GE.AND P0, PT, R44, R237, PT ;  /* 0x000000ed2c00720c */ /* 0x000fc40003f06270 */
[----:B------:R-:W-:Y:S01]  /*199b0*/  IABS R27, R27 ;  /* 0x0000001b001b7213 */ /* 0x000fe20000000000 */
[----:B------:R-:W-:Y:S01]  /*199c0*/  HMMA.16816.F32.BF16 R36, R28, R54, R36 ;  /* 0x000000361c24723c */ /* 0x000fe20000041824 */
[----:B------:R-:W-:Y:S02]  /*199d0*/  IADD3 R25, PT, PT, R166, 0x30, -R47 ;  /* 0x00000030a6197810 */ /* 0x000fe40007ffe82f */
[----:B------:R-:W-:Y:S02]  /*199e0*/  ISETP.GE.AND P1, PT, R44, R236, PT ;  /* 0x000000ec2c00720c */ /* 0x000fe40003f26270 */
[----:B------:R-:W-:Y:S02]  /*199f0*/  IABS R25, R25 ;  /* 0x0000001900197213 */ /* 0x000fe40000000000 */
[----:B------:R-:W-:Y:S01]  /*19a00*/  FFMA.FTZ R12, R23, -UR14, R40 ;  /* 0x8000000e170c7c23 */ /* 0x000fe20008010028 */
[----:B------:R-:W-:Y:S01]  /*19a10*/  FFMA.FTZ R40, R21, -UR14, R42 ;  /* 0x8000000e15287c23 */ /* 0x000fe2000801002a */
[----:B------:R-:W-:Y:S01]  /*19a20*/  FFMA.FTZ R24, R24, -UR14, R41 ;  /* 0x8000000e18187c23 */ /* 0x000fe20008010029 */
[----:B------:R-:W2:Y:S01]  /*19a30*/  LDSM.16.M88.4 R20, [R3+0xe800] ;  /* 0x00e800000314783b */ /* 0x000ea20000000200 */
[----:B------:R-:W-:-:S02]  /*19a40*/  I2FP.F32.S32 R25, R25 ;  /* 0x0000001900197245 */ /* 0x000fc40000201400 */
[----:B------:R-:W-:Y:S01]  /*19a50*/  FSEL R41, R12, -INF , P0 ;  /* 0xff8000000c297808 */ /* 0x000fe20000000000 */
[----:B------:R-:W-:Y:S01]  /*19a60*/  IMAD.MOV.U32 R12, RZ, RZ, R27 ;  /* 0x000000ffff0c7224 */ /* 0x000fe200078e001b */
[C---:B------:R-:W-:Y:S01]  /*19a70*/  ISETP.GE.AND P0, PT, R44.reuse, R235, PT ;  /* 0x000000eb2c00720c */ /* 0x040fe20003f06270 */
[C---:B------:R-:W-:Y:S01]  /*19a80*/  VIADD R27, R44.reuse, 0x18 ;  /* 0x000000182c1b7836 */ /* 0x040fe20000000000 */
[----:B------:R-:W-:Y:S02]  /*19a90*/  FSEL R41, R41, -INF , !P1 ;  /* 0xff80000029297808 */ /* 0x000fe40004800000 */
[----:B------:R-:W-:Y:S01]  /*19aa0*/  I2FP.F32.S32 R12, R12 ;  /* 0x0000000c000c7245 */ /* 0x000fe20000201400 */
[----:B------:R-:W-:Y:S01]  /*19ab0*/  FFMA.FTZ R25, R25, -UR14, R36 ;  /* 0x8000000e19197c23 */ /* 0x000fe20008010024 */
[----:B------:R-:W-:Y:S02]  /*19ac0*/  ISETP.GE.AND P1, PT, R44, R234, PT ;  /* 0x000000ea2c00720c */ /* 0x000fe40003f26270 */
[----:B------:R-:W-:Y:S01]  /*19ad0*/  FSEL R40, R40, -INF , P0 ;  /* 0xff80000028287808 */ /* 0x000fe20000000000 */
[----:B-1----:R-:W-:Y:S01]  /*19ae0*/  HMMA.16816.F32.BF16 R32, R4, R16, R32 ;  /* 0x000000100420723c */ /* 0x002fe20000041820 */
[----:B------:R-:W-:Y:S01]  /*19af0*/  IADD3 R17, PT, PT, R165, 0x30, -R47 ;  /* 0x00000030a5117810 */ /* 0x000fe20007ffe82f */
[----:B------:R-:W-:Y:S01]  /*19b00*/  FFMA.FTZ R16, R12, -UR14, R43 ;  /* 0x8000000e0c107c23 */ /* 0x000fe2000801002b */
[----:B------:R-:W-:Y:S01]  /*19b10*/  FSEL R40, R40, -INF , !P1 ;  /* 0xff80000028287808 */ /* 0x000fe20004800000 */
[----:B------:R-:W-:Y:S01]  /*19b20*/  VIADD R12, R44, 0x9 ;  /* 0x000000092c0c7836 */ /* 0x000fe20000000000 */
[----:B------:R-:W-:-:S02]  /*19b30*/  FSEL R24, R24, -INF , P5 ;  /* 0xff80000018187808 */ /* 0x000fc40002800000 */
[C---:B------:R-:W-:Y:S01]  /*19b40*/  ISETP.GE.AND P4, PT, R26.reuse, R237, PT ;  /* 0x000000ed1a00720c */ /* 0x040fe20003f86270 */
[----:B------:R-:W-:Y:S01]  /*19b50*/  HMMA.16816.F32.BF16 R48, R4, R18, R48 ;  /* 0x000000120430723c */ /* 0x000fe20000041830 */
[C---:B------:R-:W-:Y:S02]  /*19b60*/  ISETP.GE.AND P0, PT, R26.reuse, R235, PT ;  /* 0x000000eb1a00720c */ /* 0x040fe40003f06270 */
[C---:B------:R-:W-:Y:S02]  /*19b70*/  ISETP.GE.AND P1, PT, R26.reuse, R236, PT ;  /* 0x000000ec1a00720c */ /* 0x040fe40003f26270 */
[----:B------:R-:W-:Y:S02]  /*19b80*/  ISETP.GE.AND P5, PT, R26, R234, PT ;  /* 0x000000ea1a00720c */ /* 0x000fe40003fa6270 */
[----:B------:R-:W-:Y:S02]  /*19b90*/  IADD3 R26, PT, PT, R166, 0x2f, -R47 ;  /* 0x0000002fa61a7810 */ /* 0x000fe40007ffe82f */
[----:B------:R-:W-:-:S02]  /*19ba0*/  IABS R17, R17 ;  /* 0x0000001100117213 */ /* 0x000fc40000000000 */
[----:B------:R-:W-:Y:S02]  /*19bb0*/  FSEL R16, R16, -INF , P2 ;  /* 0xff80000010107808 */ /* 0x000fe40001000000 */
[----:B------:R-:W-:Y:S02]  /*19bc0*/  IABS R26, R26 ;  /* 0x0000001a001a7213 */ /* 0x000fe40000000000 */
[----:B------:R-:W-:Y:S02]  /*19bd0*/  I2FP.F32.S32 R17, R17 ;  /* 0x0000001100117245 */ /* 0x000fe40000201400 */
[----:B------:R-:W-:Y:S01]  /*19be0*/  FSEL R43, R24, -INF , !P3 ;  /* 0xff800000182b7808 */ /* 0x000fe20005800000 */
[----:B--2---:R-:W-:Y:S01]  /*19bf0*/  HMMA.16816.F32.BF16 R32, R28, R20, R32 ;  /* 0x000000141c20723c */ /* 0x004fe20000041820 */
[----:B------:R-:W-:Y:S01]  /*19c00*/  FSEL R46, R16, -INF , !P6 ;  /* 0xff800000102e7808 */ /* 0x000fe20007000000 */
[----:B------:R-:W-:Y:S01]  /*19c10*/  FFMA.FTZ R17, R17, -UR14, R38 ;  /* 0x8000000e11117c23 */ /* 0x000fe20008010026 */
[----:B------:R-:W-:Y:S01]  /*19c20*/  FSEL R53, R25, -INF , P4 ;  /* 0xff80000019357808 */ /* 0x000fe20002000000 */
[----:B------:R-:W-:Y:S01]  /*19c30*/  VIADD R16, R44, 0x10 ;  /* 0x000000102c107836 */ /* 0x000fe20000000000 */
[----:B------:R-:W-:-:S02]  /*19c40*/  ISETP.GE.AND P3, PT, R12, R237, PT ;  /* 0x000000ed0c00720c */ /* 0x000fc40003f66270 */
[C---:B------:R-:W-:Y:S01]  /*19c50*/  ISETP.GE.AND P2, PT, R12.reuse, R235, PT ;  /* 0x000000eb0c00720c */ /* 0x040fe20003f46270 */
[----:B------:R-:W-:Y:S01]  /*19c60*/  HMMA.16816.F32.BF16 R48, R28, R22, R48 ;  /* 0x000000161c30723c */ /* 0x000fe20000041830 */
[C---:B------:R-:W-:Y:S02]  /*19c70*/  ISETP.GE.AND P6, PT, R12.reuse, R236, PT ;  /* 0x000000ec0c00720c */ /* 0x040fe40003fc6270 */
[----:B------:R-:W-:Y:S02]  /*19c80*/  ISETP.GE.AND P4, PT, R12, R234, PT ;  /* 0x000000ea0c00720c */ /* 0x000fe40003f86270 */
[----:B------:R-:W-:Y:S02]  /*19c90*/  I2FP.F32.S32 R12, R26 ;  /* 0x0000001a000c7245 */ /* 0x000fe40000201400 */
[----:B------:R-:W-:Y:S02]  /*19ca0*/  FSEL R17, R17, -INF , P0 ;  /* 0xff80000011117808 */ /* 0x000fe40000000000 */
[----:B------:R-:W-:Y:S01]  /*19cb0*/  IADD3 R20, PT, PT, R165, 0x2f, -R47 ;  /* 0x0000002fa5147810 */ /* 0x000fe20007ffe82f */
[----:B------:R-:W-:Y:S01]  /*19cc0*/  FFMA.FTZ R37, R12, -UR14, R37 ;  /* 0x8000000e0c257c23 */ /* 0x000fe20008010025 */
[----:B------:R-:W-:-:S02]  /*19cd0*/  FSEL R53, R53, -INF , !P1 ;  /* 0xff80000035357808 */ /* 0x000fc40004800000 */
[----:B------:R-:W-:Y:S02]  /*19ce0*/  FSEL R52, R17, -INF , !P5 ;  /* 0xff80000011347808 */ /* 0x000fe40006800000 */
[----:B------:R-:W-:Y:S02]  /*19cf0*/  FSEL R55, R37, -INF , P3 ;  /* 0xff80000025377808 */ /* 0x000fe40001800000 */
[C---:B------:R-:W-:Y:S02]  /*19d00*/  ISETP.GE.AND P1, PT, R16.reuse, R237, PT ;  /* 0x000000ed1000720c */ /* 0x040fe40003f26270 */
[C---:B------:R-:W-:Y:S02]  /*19d10*/  ISETP.GE.AND P0, PT, R16.reuse, R235, PT ;  /* 0x000000eb1000720c */ /* 0x040fe40003f06270 */
[C---:B------:R-:W-:Y:S02]  /*19d20*/  ISETP.GE.AND P5, PT, R16.reuse, R236, PT ;  /* 0x000000ec1000720c */ /* 0x040fe40003fa6270 */
[----:B------:R-:W-:-:S02]  /*19d30*/  ISETP.GE.AND P3, PT, R16, R234, PT ;  /* 0x000000ea1000720c */ /* 0x000fc40003f66270 */
[--C-:B------:R-:W-:Y:S01]  /*19d40*/  IADD3 R21, PT, PT, R166, 0x28, -R47.reuse ;  /* 0x00000028a6157810 */ /* 0x100fe20007ffe82f */
[----:B------:R-:W1:Y:S01]  /*19d50*/  LDSM.16.M88.4 R16, [R65+0xf000] ;  /* 0x00f000004110783b */ /* 0x000e620000000200 */
[----:B------:R-:W-:Y:S02]  /*19d60*/  IABS R20, R20 ;  /* 0x0000001400147213 */ /* 0x000fe40000000000 */
[----:B------:R-:W-:Y:S01]  /*19d70*/  IABS R21, R21 ;  /* 0x0000001500157213 */ /* 0x000fe20000000000 */
[----:B------:R-:W2:Y:S01]  /*19d80*/  LDSM.16.M88.4 R64, [R65+0xf800] ;  /* 0x00f800004140783b */ /* 0x000ea20000000200 */
[----:B------:R-:W-:Y:S01]  /*19d90*/  I2FP.F32.S32 R12, R20 ;  /* 0x00000014000c7245 */ /* 0x000fe20000201400 */
[----:B------:R-:W-:Y:S01]  /*19da0*/  VIADD R20, R44, 0x11 ;  /* 0x000000112c147836 */ /* 0x000fe20000000000 */
[----:B------:R-:W-:Y:S02]  /*19db0*/  I2FP.F32.S32 R21, R21 ;  /* 0x0000001500157245 */ /* 0x000fe40000201400 */
[----:B------:R-:W-:Y:S01]  /*19dc0*/  IADD3 R25, PT, PT, R165, 0x28, -R47 ;  /* 0x00000028a5197810 */ /* 0x000fe20007ffe82f */
[----:B------:R-:W-:Y:S01]  /*19dd0*/  FFMA.FTZ R39, R12, -UR14, R39 ;  /* 0x8000000e0c277c23 */ /* 0x000fe20008010027 */
[----:B------:R-:W-:Y:S01]  /*19de0*/  FSEL R55, R55, -INF , !P6 ;  /* 0xff80000037377808 */ /* 0x000fe20007000000 */
[----:B------:R-:W-:Y:S01]  /*19df0*/  FFMA.FTZ R12, R21, -UR14, R32 ;  /* 0x8000000e150c7c23 */ /* 0x000fe20008010020 */
[----:B------:R-:W-:-:S02]  /*19e00*/  IADD3 R24, PT, PT, R166, 0x27, -R47 ;  /* 0x00000027a6187810 */ /* 0x000fc40007ffe82f */
[----:B------:R-:W-:Y:S02]  /*19e10*/  FSEL R42, R39, -INF , P2 ;  /* 0xff800000272a7808 */ /* 0x000fe40001000000 */
[----:B------:R-:W-:Y:S02]  /*19e20*/  FSEL R12, R12, -INF , P1 ;  /* 0xff8000000c0c7808 */ /* 0x000fe40000800000 */
[----:B------:R-:W-:Y:S02]  /*19e30*/  FSEL R42, R42, -INF , !P4 ;  /* 0xff8000002a2a7808 */ /* 0x000fe40006000000 */
[----:B------:R-:W-:Y:S02]  /*19e40*/  IABS R25, R25 ;  /* 0x0000001900197213 */ /* 0x000fe40000000000 */
[C---:B------:R-:W-:Y:S02]  /*19e50*/  ISETP.GE.AND P6, PT, R20.reuse, R237, PT ;  /* 0x000000ed1400720c */ /* 0x040fe40003fc6270 */
[----:B------:R-:W-:-:S02]  /*19e60*/  ISETP.GE.AND P2, PT, R20, R235, PT ;  /* 0x000000eb1400720c */ /* 0x000fc40003f46270 */
[C---:B------:R-:W-:Y:S02]  /*19e70*/  ISETP.GE.AND P4, PT, R20.reuse, R236, PT ;  /* 0x000000ec1400720c */ /* 0x040fe40003f86270 */
[----:B------:R-:W-:Y:S02]  /*19e80*/  ISETP.GE.AND P1, PT, R20, R234, PT ;  /* 0x000000ea1400720c */ /* 0x000fe40003f26270 */
[----:B------:R-:W3:Y:S01]  /*19e90*/  LDSM.16.M88.4 R20, [R3+0xf000] ;  /* 0x00f000000314783b */ /* 0x000ee20000000200 */
[----:B------:R-:W-:Y:S02]  /*19ea0*/  IABS R24, R24 ;  /* 0x0000001800187213 */ /* 0x000fe40000000000 */
[----:B------:R-:W-:Y:S02]  /*19eb0*/  I2FP.F32.S32 R25, R25 ;  /* 0x0000001900197245 */ /* 0x000fe40000201400 */
[----:B------:R-:W-:Y:S02]  /*19ec0*/  I2FP.F32.S32 R24, R24 ;  /* 0x0000001800187245 */ /* 0x000fe40000201400 */
[--C-:B------:R-:W-:Y:S01]  /*19ed0*/  IADD3 R32, PT, PT, R166, 0x20, -R47.reuse ;  /* 0x00000020a6207810 */ /* 0x100fe20007ffe82f */
[----:B------:R-:W-:Y:S01]  /*19ee0*/  FFMA.FTZ R26, R25, -UR14, R34 ;  /* 0x8000000e191a7c23 */ /* 0x000fe20008010022 */
[----:B------:R-:W-:Y:S01]  /*19ef0*/  IADD3 R25, PT, PT, R165, 0x27, -R47 ;  /* 0x00000027a5197810 */ /* 0x000fe20007ffe82f */
[----:B------:R-:W-:Y:S01]  /*19f00*/  FFMA.FTZ R24, R24, -UR14, R33 ;  /* 0x8000000e18187c23 */ /* 0x000fe20008010021 */
[----:B-1----:R-:W-:Y:S01]  /*19f10*/  HMMA.16816.F32.BF16 R76, R4, R16, R76 ;  /* 0x00000010044c723c */ /* 0x002fe2000004184c */
[----:B------:R-:W-:Y:S01]  /*19f20*/  IABS R32, R32 ;  /* 0x0000002000207213 */ /* 0x000fe20000000000 */
[----:B------:R-:W-:Y:S01]  /*19f30*/  VIADD R16, R44, 0x19 ;  /* 0x000000192c107836 */ /* 0x000fe20000000000 */
[----:B------:R-:W-:-:S02]  /*19f40*/  IABS R33, R25 ;  /* 0x0000001900217213 */ /* 0x000fc40000000000 */
[----:B------:R-:W-:Y:S02]  /*19f50*/  FSEL R25, R12, -INF , !P5 ;  /* 0xff8000000c197808 */ /* 0x000fe40006800000 */
[----:B------:R-:W-:Y:S01]  /*19f60*/  FSEL R26, R26, -INF , P0 ;  /* 0xff8000001a1a7808 */ /* 0x000fe20000000000 */
[----:B------:R-:W-:Y:S01]  /*19f70*/  IMAD.MOV.U32 R12, RZ, RZ, R33 ;  /* 0x000000ffff0c7224 */ /* 0x000fe200078e0021 */
[----:B------:R-:W-:Y:S01]  /*19f80*/  FSEL R24, R24, -INF , P6 ;  /* 0xff80000018187808 */ /* 0x000fe20003000000 */
[----:B------:R-:W-:Y:S01]  /*19f90*/  HMMA.16816.F32.BF16 R36, R4, R18, R72 ;  /* 0x000000120424723c */ /* 0x000fe20000041848 */
[----:B------:R-:W-:Y:S02]  /*19fa0*/  FSEL R26, R26, -INF , !P3 ;  /* 0xff8000001a1a7808 */ /* 0x000fe40005800000 */
[----:B------:R-:W-:Y:S02]  /*19fb0*/  I2FP.F32.S32 R12, R12 ;  /* 0x0000000c000c7245 */ /* 0x000fe40000201400 */
[----:B------:R-:W-:-:S02]  /*19fc0*/  ISETP.GE.AND P5, PT, R27, R237, PT ;  /* 0x000000ed1b00720c */ /* 0x000fc40003fa6270 */
[C---:B------:R-:W-:Y:S01]  /*19fd0*/  ISETP.GE.AND P0, PT, R27.reuse, R235, PT ;  /* 0x000000eb1b00720c */ /* 0x040fe20003f06270 */
[----:B------:R-:W-:Y:S01]  /*19fe0*/  FFMA.FTZ R12, R12, -UR14, R35 ;  /* 0x8000000e0c0c7c23 */ /* 0x000fe20008010023 */
[C---:B------:R-:W-:Y:S01]  /*19ff0*/  ISETP.GE.AND P3, PT, R27.reuse, R236, PT ;  /* 0x000000ec1b00720c */ /* 0x040fe20003f66270 */
[----:B--2---:R-:W-:Y:S01]  /*1a000*/  HMMA.16816.F32.BF16 R68, R4, R64, R68 ;  /* 0x000000400444723c */ /* 0x004fe20000041844 */
[----:B------:R-:W-:Y:S02]  /*1a010*/  ISETP.GE.AND P6, PT, R27, R234, PT ;  /* 0x000000ea1b00720c */ /* 0x000fe40003fc6270 */
[----:B------:R-:W-:Y:S02]  /*1a020*/  I2FP.F32.S32 R27, R32 ;  /* 0x00000020001b7245 */ /* 0x000fe40000201400 */
[--C-:B------:R-:W-:Y:S02]  /*1a030*/  IADD3 R17, PT, PT, R165, 0x20, -R47.reuse ;  /* 0x00000020a5117810 */ /* 0x100fe40007ffe82f */
[----:B------:R-:W-:Y:S01]  /*1a040*/  IADD3 R32, PT, PT, R166, 0x1f, -R47 ;  /* 0x0000001fa6207810 */ /* 0x000fe20007ffe82f */
[----:B------:R-:W-:Y:S01]  /*1a050*/  FFMA.FTZ R48, R27, -UR14, R48 ;  /* 0x8000000e1b307c23 */ /* 0x000fe20008010030 */
[----:B------:R-:W-:Y:S01]  /*1a060*/  IABS R17, R17 ;  /* 0x0000001100117213 */ /* 0x000fe20000000000 */
[----:B---3--:R-:W-:Y:S01]  /*1a070*/  HMMA.16816.F32.BF16 R36, R28, R22, R36 ;  /* 0x000000161c24723c */ /* 0x008fe20000041824 */
[----:B------:R-:W-:Y:S01]  /*1a080*/  FSEL R12, R12, -INF , P2 ;  /* 0xff8000000c0c7808 */ /* 0x000fe20001000000 */
[----:B------:R-:W-:Y:S01]  /*1a090*/  VIADD R23, R44, 0x28 ;  /* 0x000000282c177836 */ /* 0x000fe20000000000 */
[----:B------:R-:W-:-:S02]  /*1a0a0*/  IABS R32, R32 ;  /* 0x0000002000207213 */ /* 0x000fc40000000000 */
[----:B------:R-:W-:Y:S02]  /*1a0b0*/  I2FP.F32.S32 R17, R17 ;  /* 0x0000001100117245 */ /* 0x000fe40000201400 */
[----:B------:R-:W-:Y:S01]  /*1a0c0*/  FSEL R27, R24, -INF , !P4 ;  /* 0xff800000181b7808 */ /* 0x000fe20006000000 */
[----:B------:R-:W-:Y:S01]  /*1a0d0*/  HMMA.16816.F32.BF16 R56, R4, R66, R56 ;  /* 0x000000420438723c */ /* 0x000fe20000041838 */
[----:B------:R-:W-:Y:S01]  /*1a0e0*/  FSEL R12, R12, -INF , !P1 ;  /* 0xff8000000c0c7808 */ /* 0x000fe20004800000 */
[----:B------:R-:W-:Y:S01]  /*1a0f0*/  FFMA.FTZ R50, R17, -UR14, R50 ;  /* 0x8000000e11327c23 */ /* 0x000fe20008010032 */
[----:B------:R-:W-:Y:S01]  /*1a100*/  FSEL R93, R48, -INF , P5 ;  /* 0xff800000305d7808 */ /* 0x000fe20002800000 */
[----:B------:R-:W-:Y:S01]  /*1a110*/  VIADD R17, R44, 0x20 ;  /* 0x000000202c117836 */ /* 0x000fe20000000000 */
[----:B------:R-:W-:Y:S01]  /*1a120*/  ISETP.GE.AND P4, PT, R16, R237, PT ;  /* 0x000000ed1000720c */ /* 0x000fe20003f86270 */
[----:B------:R-:W-:Y:S01]  /*1a130*/  VIADD R4, R44, 0x31 ;  /* 0x000000312c047836 */ /* 0x000fe20000000000 */
[----:B------:R-:W-:-:S02]  /*1a140*/  ISETP.GE.AND P2, PT, R16, R235, PT ;  /* 0x000000eb1000720c */ /* 0x000fc40003f46270 */
[C---:B------:R-:W-:Y:S02]  /*1a150*/  ISETP.GE.AND P1, PT, R16.reuse, R236, PT ;  /* 0x000000ec1000720c */ /* 0x040fe40003f26270 */
[----:B------:R-:W-:Y:S02]  /*1a160*/  ISETP.GE.AND P5, PT, R16, R234, PT ;  /* 0x000000ea1000720c */ /* 0x000fe40003fa6270 */
[----:B------:R-:W-:Y:S02]  /*1a170*/  I2FP.F32.S32 R16, R32 ;  /* 0x0000002000107245 */ /* 0x000fe40000201400 */
[----:B------:R-:W-:Y:S01]  /*1a180*/  HMMA.16816.F32.BF16 R32, R28, R20, R76 ;  /* 0x000000141c20723c */ /* 0x000fe2000004184c */
[--C-:B------:R-:W-:Y:S02]  /*1a190*/  IADD3 R20, PT, PT, R165, 0x1f, -R47.reuse ;  /* 0x0000001fa5147810 */ /* 0x100fe40007ffe82f */
[----:B------:R-:W-:Y:S01]  /*1a1a0*/  IADD3 R24, PT, PT, R166, 0x18, -R47 ;  /* 0x00000018a6187810 */ /* 0x000fe20007ffe82f */
[----:B------:R-:W-:Y:S01]  /*1a1b0*/  FFMA.FTZ R21, R16, -UR14, R49 ;  /* 0x8000000e10157c23 */ /* 0x000fe20008010031 */
[----:B------:R-:W-:-:S02]  /*1a1c0*/  IABS R20, R20 ;  /* 0x0000001400147213 */ /* 0x000fc40000000000 */
[----:B------:R-:W-:Y:S02]  /*1a1d0*/  FSEL R50, R50, -INF , P0 ;  /* 0xff80000032327808 */ /* 0x000fe40000000000 */
[----:B------:R-:W-:Y:S02]  /*1a1e0*/  IABS R16, R24 ;  /* 0x0000001800107213 */ /* 0x000fe40000000000 */
[----:B------:R-:W-:Y:S02]  /*1a1f0*/  I2FP.F32.S32 R24, R20 ;  /* 0x0000001400187245 */ /* 0x000fe40000201400 */
[----:B------:R-:W-:Y:S02]  /*1a200*/  FSEL R93, R93, -INF , !P3 ;  /* 0xff8000005d5d7808 */ /* 0x000fe40005800000 */
[----:B------:R-:W-:Y:S01]  /*1a210*/  FSEL R20, R50, -INF , !P6 ;  /* 0xff80000032147808 */ /* 0x000fe20007000000 */
[----:B------:R-:W-:Y:S01]  /*1a220*/  FFMA.FTZ R24, R24, -UR14, R51 ;  /* 0x8000000e18187c23 */ /* 0x000fe20008010033 */
[----:B------:R-:W-:-:S02]  /*1a230*/  FSEL R21, R21, -INF , P4 ;  /* 0xff80000015157808 */ /* 0x000fc40002000000 */
[C---:B------:R-:W-:Y:S02]  /*1a240*/  ISETP.GE.AND P3, PT, R17.reuse, R237, PT ;  /* 0x000000ed1100720c */ /* 0x040fe40003f66270 */
[C---:B------:R-:W-:Y:S02]  /*1a250*/  ISETP.GE.AND P0, PT, R17.reuse, R235, PT ;  /* 0x000000eb1100720c */ /* 0x040fe40003f06270 */
[C---:B------:R-:W-:Y:S02]  /*1a260*/  ISETP.GE.AND P6, PT, R17.reuse, R236, PT ;  /* 0x000000ec1100720c */ /* 0x040fe40003fc6270 */
[----:B------:R-:W-:Y:S02]  /*1a270*/  ISETP.GE.AND P4, PT, R17, R234, PT ;  /* 0x000000ea1100720c */ /* 0x000fe40003f86270 */
[----:B------:R-:W-:Y:S02]  /*1a280*/  I2FP.F32.S32 R17, R16 ;  /* 0x0000001000117245 */ /* 0x000fe40000201400 */
[----:B------:R-:W-:-:S02]  /*1a290*/  IADD3 R16, PT, PT, R165, 0x18, -R47 ;  /* 0x00000018a5107810 */ /* 0x000fc40007ffe82f */
[----:B------:R-:W-:Y:S01]  /*1a2a0*/  IADD3 R18, PT, PT, R166, 0x17, -R47 ;  /* 0x00000017a6127810 */ /* 0x000fe20007ffe82f */
[----:B------:R-:W-:Y:S01]  /*1a2b0*/  FFMA.FTZ R32, R17, -UR14, R32 ;  /* 0x8000000e11207c23 */ /* 0x000fe20008010020 */
[----:B------:R-:W-:Y:S01]  /*1a2c0*/  IABS R16, R16 ;  /* 0x0000001000107213 */ /* 0x000fe20000000000 */
[----:B------:R-:W-:Y:S01]  /*1a2d0*/  VIADD R17, R44, 0x21 ;  /* 0x000000212c117836 */ /* 0x000fe20000000000 */
[----:B------:R-:W-:Y:S02]  /*1a2e0*/  IABS R18, R18 ;  /* 0x0000001200127213 */ /* 0x000fe40000000000 */
[----:B------:R-:W-:Y:S01]  /*1a2f0*/  FSEL R24, R24, -INF , P2 ;  /* 0xff80000018187808 */ /* 0x000fe20001000000 */
[----:B------:R-:W-:Y:S01]  /*1a300*/  IMAD.MOV.U32 R49, RZ, RZ, R16 ;  /* 0x000000ffff317224 */ /* 0x000fe200078e0010 */
[----:B------:R-:W-:Y:S01]  /*1a310*/  FSEL R21, R21, -INF , !P1 ;  /* 0xff80000015157808 */ /* 0x000fe20004800000 */
[----:B------:R-:W-:Y:S01]  /*1a320*/  IMAD.MOV.U32 R16, RZ, RZ, R18 ;  /* 0x000000ffff107224 */ /* 0x000fe200078e0012 */
[----:B------:R-:W-:-:S02]  /*1a330*/  FSEL R24, R24, -INF , !P5 ;  /* 0xff80000018187808 */ /* 0x000fc40006800000 */
[----:B------:R-:W-:Y:S02]  /*1a340*/  FSEL R203, R32, -INF , P3 ;  /* 0xff80000020cb7808 */ /* 0x000fe40001800000 */
[C---:B------:R-:W-:Y:S02]  /*1a350*/  ISETP.GE.AND P1, PT, R17.reuse, R237, PT ;  /* 0x000000ed1100720c */ /* 0x040fe40003f26270 */
[C---:B------:R-:W-:Y:S02]  /*1a360*/  ISETP.GE.AND P2, PT, R17.reuse, R235, PT ;  /* 0x000000eb1100720c */ /* 0x040fe40003f46270 */
[C---:B------:R-:W-:Y:S02]  /*1a370*/  ISETP.GE.AND P5, PT, R17.reuse, R236, PT ;  /* 0x000000ec1100720c */ /* 0x040fe40003fa6270 */
[----:B------:R-:W-:Y:S02]  /*1a380*/  ISETP.GE.AND P3, PT, R17, R234, PT ;  /* 0x000000ea1100720c */ /* 0x000fe40003f66270 */
[----:B------:R-:W-:-:S02]  /*1a390*/  I2FP.F32.S32 R22, R16 ;  /* 0x0000001000167245 */ /* 0x000fc40000201400 */
[----:B------:R1:W2:Y:S01]  /*1a3a0*/  LDSM.16.M88.4 R16, [R3+0xf800] ;  /* 0x00f800000310783b */ /* 0x0002a20000000200 */
[----:B------:R-:W-:Y:S01]  /*1a3b0*/  IADD3 R32, PT, PT, R165, 0x17, -R47 ;  /* 0x00000017a5207810 */ /* 0x000fe20007ffe82f */
[----:B------:R-:W-:-:S04]  /*1a3c0*/  DEPBAR.LE SB0, 0x0 ;  /* 0x000080000000791a */ /* 0x000fc80000000000 */
[----:B------:R-:W-:Y:S01]  /*1a3d0*/  IADD3 R48, PT, PT, R166, 0x10, -R47 ;  /* 0x00000010a6307810 */ /* 0x000fe20007ffe82f */
[----:B------:R-:W-:Y:S01]  /*1a3e0*/  FFMA.FTZ R33, R22, -UR14, R33 ;  /* 0x8000000e16217c23 */ /* 0x000fe20008010021 */
[----:B------:R-:W-:Y:S02]  /*1a3f0*/  IABS R32, R32 ;  /* 0x0000002000207213 */ /* 0x000fe40000000000 */
[----:B------:R-:W-:Y:S02]  /*1a400*/  IABS R48, R48 ;  /* 0x0000003000307213 */ /* 0x000fe40000000000 */
[----:B------:R-:W-:Y:S02]  /*1a410*/  I2FP.F32.S32 R22, R32 ;  /* 0x0000002000167245 */ /* 0x000fe40000201400 */
[----:B------:R-:W-:Y:S02]  /*1a420*/  I2FP.F32.S32 R49, R49 ;  /* 0x0000003100317245 */ /* 0x000fe40000201400 */
[----:B------:R-:W-:Y:S01]  /*1a430*/  FSEL R195, R33, -INF , P1 ;  /* 0xff80000021c37808 */ /* 0x000fe20000800000 */
[----:B------:R-:W-:Y:S01]  /*1a440*/  FFMA.FTZ R22, R22, -UR14, R35 ;  /* 0x8000000e16167c23 */ /* 0x000fe20008010023 */
[--C-:B------:R-:W-:Y:S01]  /*1a450*/  IADD3 R33, PT, PT, R166, 0xf, -R47.reuse ;  /* 0x0000000fa6217810 */ /* 0x100fe20007ffe82f */
[----:B------:R-:W-:Y:S01]  /*1a460*/  FFMA.FTZ R34, R49, -UR14, R34 ;  /* 0x8000000e31227c23 */ /* 0x000fe20008010022 */
[----:B------:R-:W-:-:S02]  /*1a470*/  IADD3 R32, PT, PT, R165, 0x10, -R47 ;  /* 0x00000010a5207810 */ /* 0x000fc40007ffe82f */
[----:B------:R-:W-:Y:S02]  /*1a480*/  FSEL R202, R22, -INF , P2 ;  /* 0xff80000016ca7808 */ /* 0x000fe40001000000 */
[----:B-1----:R-:W-:Y:S02]  /*1a490*/  I2FP.F32.S32 R3, R48 ;  /* 0x0000003000037245 */ /* 0x002fe40000201400 */
[----:B------:R-:W-:Y:S02]  /*1a4a0*/  IABS R32, R32 ;  /* 0x0000002000207213 */ /* 0x000fe40000000000 */
[----:B------:R-:W-:Y:S01]  /*1a4b0*/  FSEL R34, R34, -INF , P0 ;  /* 0xff80000022227808 */ /* 0x000fe20000000000 */
[----:B------:R-:W-:Y:S01]  /*1a4c0*/  FFMA.FTZ R36, R3, -UR14, R36 ;  /* 0x8000000e03247c23 */ /* 0x000fe20008010024 */
[----:B------:R-:W-:Y:S02]  /*1a4d0*/  IABS R3, R33 ;  /* 0x0000002100037213 */ /* 0x000fe40000000000 */
[----:B------:R-:W-:-:S02]  /*1a4e0*/  FSEL R203, R203, -INF , !P6 ;  /* 0xff800000cbcb7808 */ /* 0x000fc40007000000 */
[----:B------:R-:W-:Y:S02]  /*1a4f0*/  I2FP.F32.S32 R22, R3 ;  /* 0x0000000300167245 */ /* 0x000fe40000201400 */
[----:B------:R-:W-:Y:S02]  /*1a500*/  I2FP.F32.S32 R3, R32 ;  /* 0x0000002000037245 */ /* 0x000fe40000201400 */
[----:B------:R-:W-:Y:S01]  /*1a510*/  FSEL R220, R34, -INF , !P4 ;  /* 0xff80000022dc7808 */ /* 0x000fe20006000000 */
[----:B------:R-:W-:Y:S01]  /*1a520*/  FFMA.FTZ R22, R22, -UR14, R37 ;  /* 0x8000000e16167c23 */ /* 0x000fe20008010025 */
[----:B--2---:R-:W-:Y:S01]  /*1a530*/  HMMA.16816.F32.BF16 R68, R28, R16, R68 ;  /* 0x000000101c44723c */ /* 0x004fe20000041844 */
[----:B------:R-:W-:Y:S01]  /*1a540*/  ISETP.GE.AND P6, PT, R23, R237, PT ;  /* 0x000000ed1700720c */ /* 0x000fe20003fc6270 */
[----:B------:R-:W-:Y:S01]  /*1a550*/  FFMA.FTZ R3, R3, -UR14, R38 ;  /* 0x8000000e03037c23 */ /* 0x000fe20008010026 */
[C---:B------:R-:W-:Y:S01]  /*1a560*/  ISETP.GE.AND P0, PT, R23.reuse, R235, PT ;  /* 0x000000eb1700720c */ /* 0x040fe20003f06270 */
[----:B------:R-:W-:Y:S01]  /*1a570*/  VIADD R17, R44, 0x30 ;  /* 0x000000302c117836 */ /* 0x000fe20000000000 */
[----:B------:R-:W-:-:S02]  /*1a580*/  ISETP.GE.AND P4, PT, R23, R236, PT ;  /* 0x000000ec1700720c */ /* 0x000fc40003f86270 */
[----:B------:R-:W-:Y:S01]  /*1a590*/  ISETP.GE.AND P1, PT, R23, R234, PT ;  /* 0x000000ea1700720c */ /* 0x000fe20003f26270 */
[C---:B------:R-:W-:Y:S01]  /*1a5a0*/  VIADD R23, R44.reuse, 0x29 ;  /* 0x000000292c177836 */ /* 0x040fe20000000000 */
[--C-:B------:R-:W-:Y:S01]  /*1a5b0*/  IADD3 R16, PT, PT, R165, 0xf, -R47.reuse ;  /* 0x0000000fa5107810 */ /* 0x100fe20007ffe82f */
[----:B------:R-:W-:Y:S01]  /*1a5c0*/  HMMA.16816.F32.BF16 R56, R28, R18, R56 ;  /* 0x000000121c38723c */ /* 0x000fe20000041838 */
[----:B------:R-:W-:Y:S01]  /*1a5d0*/  FSEL R195, R195, -INF , !P5 ;  /* 0xff800000c3c37808 */ /* 0x000fe20006800000 */
[----:B------:R-:W-:Y:S01]  /*1a5e0*/  VIADD R44, R44, 0x39 ;  /* 0x000000392c2c7836 */ /* 0x000fe20000000000 */
[----:B------:R-:W-:Y:S01]  /*1a5f0*/  IADD3 R32, PT, PT, R165, 0x8, -R47 ;  /* 0x00000008a5207810 */ /* 0x000fe20007ffe82f */
[----:B------:R-:W-:Y:S01]  /*1a600*/  BAR.SYNC.DEFER_BLOCKING 0x0 ;  /* 0x0000000000007b1d */ /* 0x000fe20000010000 */
[----:B------:R-:W-:Y:S02]  /*1a610*/  ISETP.GE.AND P5, PT, R23, R237, PT ;  /* 0x000000ed1700720c */ /* 0x000fe40003fa6270 */
[----:B------:R-:W-:-:S02]  /*1a620*/  FSEL R202, R202, -INF , !P3 ;  /* 0xff800000caca7808 */ /* 0x000fc40005800000 */
[----:B------:R-:W-:Y:S02]  /*1a630*/  FSEL R199, R36, -INF , P6 ;  /* 0xff80000024c77808 */ /* 0x000fe40003000000 */
[----:B------:R-:W-:Y:S02]  /*1a640*/  FSEL R216, R3, -INF , P0 ;  /* 0xff80000003d87808 */ /* 0x000fe40000000000 */
[C---:B------:R-:W-:Y:S02]  /*1a650*/  ISETP.GE.AND P2, PT, R23.reuse, R235, PT ;  /* 0x000000eb1700720c */ /* 0x040fe40003f46270 */
[C---:B------:R-:W-:Y:S02]  /*1a660*/  ISETP.GE.AND P3, PT, R23.reuse, R236, PT ;  /* 0x000000ec1700720c */ /* 0x040fe40003f66270 */
[----:B------:R-:W-:Y:S02]  /*1a670*/  ISETP.GE.AND P6, PT, R23, R234, PT ;  /* 0x000000ea1700720c */ /* 0x000fe40003fc6270 */
[----:B------:R-:W-:-:S02]  /*1a680*/  IADD3 R23, PT, PT, R166, 0x8, -R47 ;  /* 0x00000008a6177810 */ /* 0x000fc40007ffe82f */
[----:B------:R-:W-:Y:S02]  /*1a690*/  IABS R16, R16 ;  /* 0x0000001000107213 */ /* 0x000fe40000000000 */
[----:B------:R-:W-:Y:S02]  /*1a6a0*/  IABS R3, R32 ;  /* 0x0000002000037213 */ /* 0x000fe40000000000 */
[----:B------:R-:W-:Y:S02]  /*1a6b0*/  FSEL R199, R199, -INF , !P4 ;  /* 0xff800000c7c77808 */ /* 0x000fe40006000000 */
[----:B------:R-:W-:Y:S02]  /*1a6c0*/  FSEL R216, R216, -INF , !P1 ;  /* 0xff800000d8d87808 */ /* 0x000fe40004800000 */
[----:B------:R-:W-:Y:S02]  /*1a6d0*/  FSEL R197, R22, -INF , P5 ;  /* 0xff80000016c57808 */ /* 0x000fe40002800000 */
[----:B------:R-:W-:-:S02]  /*1a6e0*/  ISETP.GE.AND P4, PT, R17, R237, PT ;  /* 0x000000ed1100720c */ /* 0x000fc40003f86270 */
[C---:B------:R-:W-:Y:S02]  /*1a6f0*/  ISETP.GE.AND P0, PT, R17.reuse, R235, PT ;  /* 0x000000eb1100720c */ /* 0x040fe40003f06270 */
[C---:B------:R-:W-:Y:S02]  /*1a700*/  ISETP.GE.AND P1, PT, R17.reuse, R236, PT ;  /* 0x000000ec1100720c */ /* 0x040fe40003f26270 */
[----:B------:R-:W-:Y:S02]  /*1a710*/  ISETP.GE.AND P5, PT, R17, R234, PT ;  /* 0x000000ea1100720c */ /* 0x000fe40003fa6270 */
[----:B------:R-:W-:Y:S02]  /*1a720*/  IABS R23, R23 ;  /* 0x0000001700177213 */ /* 0x000fe40000000000 */
[----:B------:R-:W-:Y:S02]  /*1a730*/  I2FP.F32.S32 R16, R16 ;  /* 0x0000001000107245 */ /* 0x000fe40000201400 */
[----:B------:R-:W-:-:S02]  /*1a740*/  IADD3 R17, PT, PT, R166, 0x7, -R47 ;  /* 0x00000007a6117810 */ /* 0x000fc40007ffe82f */
[----:B------:R-:W-:Y:S01]  /*1a750*/  I2FP.F32.S32 R3, R3 ;  /* 0x0000000300037245 */ /* 0x000fe20000201400 */
[----:B------:R-:W-:Y:S01]  /*1a760*/  FFMA.FTZ R16, R16, -UR14, R39 ;  /* 0x8000000e10107c23 */ /* 0x000fe20008010027 */
[----:B------:R-:W-:Y:S02]  /*1a770*/  I2FP.F32.S32 R23, R23 ;  /* 0x0000001700177245 */ /* 0x000fe40000201400 */
[----:B------:R-:W-:Y:S01]  /*1a780*/  IABS R17, R17 ;  /* 0x0000001100117213 */ /* 0x000fe20000000000 */
[----:B------:R-:W-:Y:S01]  /*1a790*/  FFMA.FTZ R3, R3, -UR14, R70 ;  /* 0x8000000e03037c23 */ /* 0x000fe20008010046 */
[----:B------:R-:W-:Y:S01]  /*1a7a0*/  FSEL R16, R16, -INF , P2 ;  /* 0xff80000010107808 */ /* 0x000fe20001000000 */
[----:B------:R-:W-:Y:S01]  /*1a7b0*/  FFMA.FTZ R23, R23, -UR14, R68 ;  /* 0x8000000e17177c23 */ /* 0x000fe20008010044 */
[----:B------:R-:W-:Y:S02]  /*1a7c0*/  I2FP.F32.S32 R6, R17 ;  /* 0x0000001100067245 */ /* 0x000fe40000201400 */
[----:B------:R-:W-:-:S02]  /*1a7d0*/  FSEL R3, R3, -INF , P0 ;  /* 0xff80000003037808 */ /* 0x000fc40000000000 */
[----:B------:R-:W-:Y:S01]  /*1a7e0*/  FSEL R197, R197, -INF , !P3 ;  /* 0xff800000c5c57808 */ /* 0x000fe20005800000 */
[----:B------:R-:W-:Y:S01]  /*1a7f0*/  FFMA.FTZ R6, R6, -UR14, R69 ;  /* 0x8000000e06067c23 */ /* 0x000fe20008010045 */
[----:B------:R-:W-:Y:S02]  /*1a800*/  ISETP.GE.AND P3, PT, R4, R237, PT ;  /* 0x000000ed0400720c */ /* 0x000fe40003f66270 */
[----:B------:R-:W-:Y:S02]  /*1a810*/  FSEL R208, R16, -INF , !P6 ;  /* 0xff80000010d07808 */ /* 0x000fe40007000000 */
[----:B------:R-:W-:Y:S02]  /*1a820*/  FSEL R23, R23, -INF , P4 ;  /* 0xff80000017177808 */ /* 0x000fe40002000000 */
[C---:B------:R-:W-:Y:S02]  /*1a830*/  ISETP.GE.AND P2, PT, R4.reuse, R235, PT ;  /* 0x000000eb0400720c */ /* 0x040fe40003f46270 */
[----:B------:R-:W-:-:S02]  /*1a840*/  ISETP.GE.AND P6, PT, R4, R236, PT ;  /* 0x000000ec0400720c */ /* 0x000fc40003fc6270 */
[----:B------:R-:W-:Y:S02]  /*1a850*/  ISETP.GE.AND P4, PT, R4, R234, PT ;  /* 0x000000ea0400720c */ /* 0x000fe40003f86270 */
[----:B------:R-:W-:Y:S01]  /*1a860*/  FSEL R210, R3, -INF , !P5 ;  /* 0xff80000003d27808 */ /* 0x000fe20006800000 */
[--C-:B------:R-:W-:Y:S01]  /*1a870*/  IMAD.IADD R3, R166, 0x1, -R47.reuse ;  /* 0x00000001a6037824 */ /* 0x100fe200078e0a2f */
[C-C-:B------:R-:W-:Y:S02]  /*1a880*/  IADD3 R4, PT, PT, R165.reuse, 0x7, -R47.reuse ;  /* 0x00000007a5047810 */ /* 0x140fe40007ffe82f */
[----:B------:R-:W-:Y:S01]  /*1a890*/  FSEL R209, R6, -INF , P3 ;  /* 0xff80000006d17808 */ /* 0x000fe20001800000 */
[--C-:B------:R-:W-:Y:S01]  /*1a8a0*/  IMAD.IADD R6, R165, 0x1, -R47.reuse ;  /* 0x00000001a5067824 */ /* 0x100fe200078e0a2f */
[----:B------:R-:W-:Y:S02]  /*1a8b0*/  IABS R4, R4 ;  /* 0x0000000400047213 */ /* 0x000fe40000000000 */
[----:B------:R-:W-:-:S02]  /*1a8c0*/  IADD3 R5, PT, PT, R166, -0x1, -R47 ;  /* 0xffffffffa6057810 */ /* 0x000fc40007ffe82f */
[----:B------:R-:W-:Y:S02]  /*1a8d0*/  IABS R3, R3 ;  /* 0x0000000300037213 */ /* 0x000fe40000000000 */
[----:B------:R-:W-:Y:S02]  /*1a8e0*/  IADD3 R47, PT, PT, R165, -0x1, -R47 ;  /* 0xffffffffa52f7810 */ /* 0x000fe40007ffe82f */
[----:B------:R-:W-:Y:S02]  /*1a8f0*/  IABS R6, R6 ;  /* 0x0000000600067213 */ /* 0x000fe40000000000 */
[----:B------:R-:W-:Y:S02]  /*1a900*/  I2FP.F32.S32 R4, R4 ;  /* 0x0000000400047245 */ /* 0x000fe40000201400 */
[----:B------:R-:W-:Y:S02]  /*1a910*/  IABS R5, R5 ;  /* 0x0000000500057213 */ /* 0x000fe40000000000 */
[----:B------:R-:W-:Y:S01]  /*1a920*/  I2FP.F32.S32 R3, R3 ;  /* 0x0000000300037245 */ /* 0x000fe20000201400 */
[----:B------:R-:W-:Y:S01]  /*1a930*/  FFMA.FTZ R4, R4, -UR14, R71 ;  /* 0x8000000e04047c23 */ /* 0x000fe20008010047 */
[----:B------:R-:W-:-:S02]  /*1a940*/  IABS R47, R47 ;  /* 0x0000002f002f7213 */ /* 0x000fc40000000000 */
[----:B------:R-:W-:Y:S01]  /*1a950*/  I2FP.F32.S32 R7, R6 ;  /* 0x0000000600077245 */ /* 0x000fe20000201400 */
[----:B------:R-:W-:Y:S01]  /*1a960*/  FFMA.FTZ R3, R3, -UR14, R56 ;  /* 0x8000000e03037c23 */ /* 0x000fe20008010038 */
[----:B------:R-:W-:Y:S02]  /*1a970*/  I2FP.F32.S32 R6, R5 ;  /* 0x0000000500067245 */ /* 0x000fe40000201400 */
[----:B------:R-:W-:Y:S01]  /*1a980*/  I2FP.F32.S32 R16, R47 ;  /* 0x0000002f00107245 */ /* 0x000fe20000201400 */
[----:B------:R-:W-:Y:S01]  /*1a990*/  FFMA.FTZ R7, R7, -UR14, R58 ;  /* 0x8000000e07077c23 */ /* 0x000fe2000801003a */
[----:B------:R-:W-:Y:S01]  /*1a9a0*/  ISETP.GE.AND P0, PT, R45, R237, PT ;  /* 0x000000ed2d00720c */ /* 0x000fe20003f06270 */
[----:B------:R-:W-:Y:S01]  /*1a9b0*/  FFMA.FTZ R6, R6, -UR14, R57 ;  /* 0x8000000e06067c23 */ /* 0x000fe20008010039 */
[----:B------:R-:W-:Y:S01]  /*1a9c0*/  FSEL R211, R23, -INF , !P1 ;  /* 0xff80000017d37808 */ /* 0x000fe20004800000 */
[----:B------:R-:W-:Y:S01]  /*1a9d0*/  FFMA.FTZ R59, R16, -UR14, R59 ;  /* 0x8000000e103b7c23 */ /* 0x000fe2000801003b */
[----:B------:R-:W-:-:S02]  /*1a9e0*/  FSEL R4, R4, -INF , P2 ;  /* 0xff80000004047808 */ /* 0x000fc40001000000 */
[----:B------:R-:W-:Y:S02]  /*1a9f0*/  ISETP.GE.AND P1, PT, R45, R235, PT ;  /* 0x000000eb2d00720c */ /* 0x000fe40003f26270 */
[C---:B------:R-:W-:Y:S02]  /*1aa00*/  ISETP.GE.AND P2, PT, R44.reuse, R237, PT ;  /* 0x000000ed2c00720c */ /* 0x040fe40003f46270 */
[----:B------:R-:W-:Y:S02]  /*1aa10*/  FSEL R3, R3, -INF , P0 ;  /* 0xff80000003037808 */ /* 0x000fe40000000000 */
[----:B------:R-:W-:Y:S02]  /*1aa20*/  ISETP.GE.AND P0, PT, R44, R235, PT ;  /* 0x000000eb2c00720c */ /* 0x000fe40003f06270 */
[----:B------:R-:W-:Y:S02]  /*1aa30*/  FSEL R7, R7, -INF , P1 ;  /* 0xff80000007077808 */ /* 0x000fe40000800000 */
[----:B------:R-:W-:-:S02]  /*1aa40*/  FSEL R6, R6, -INF , P2 ;  /* 0xff80000006067808 */ /* 0x000fc40001000000 */
[C---:B------:R-:W-:Y:S02]  /*1aa50*/  ISETP.GE.AND P5, PT, R45.reuse, R236, PT ;  /* 0x000000ec2d00720c */ /* 0x040fe40003fa6270 */
[----:B------:R-:W-:Y:S02]  /*1aa60*/  ISETP.GE.AND P3, PT, R45, R234, PT ;  /* 0x000000ea2d00720c */ /* 0x000fe40003f66270 */
[C---:B------:R-:W-:Y:S02]  /*1aa70*/  ISETP.GE.AND P1, PT, R44.reuse, R236, PT ;  /* 0x000000ec2c00720c */ /* 0x040fe40003f26270 */
[----:B------:R-:W-:Y:S02]  /*1aa80*/  ISETP.GE.AND P2, PT, R44, R234, PT ;  /* 0x000000ea2c00720c */ /* 0x000fe40003f46270 */
[----:B------:R-:W-:Y:S02]  /*1aa90*/  FSEL R200, R59, -INF , P0 ;  /* 0xff8000003bc87808 */ /* 0x000fe40000000000 */
        /* <DEDUP_REMOVED lines=19> */
.L_x_7109:
        /* <DEDUP_REMOVED lines=62> */
.L_x_7110:
        /* <DEDUP_REMOVED lines=99> */
.L_x_7108:
        /* <DEDUP_REMOVED lines=92> */
[----:B------:R-:W-:Y:S01]  /*1bba0*/  FFMA.FTZ R214, R205, UR4, -R214 ;  /* 0x00000004cdd67c23 */ /* 0x000fe200080108d6 */
[--C-:B------:R-:W-:Y:S01]  /*1bbb0*/  FFMA.FTZ R205, R210, UR4, -R201.reuse ;  /* 0x00000004d2cd7c23 */ /* 0x100fe200080108c9 */
[----:B------:R-:W-:Y:S01]  /*1bbc0*/  LDSM.16.MT88.4 R32, [R193+0x12800] ;  /* 0x01280000c120783b */ /* 0x000fe20000004200 */
[--C-:B------:R-:W-:Y:S01]  /*1bbd0*/  FFMA.FTZ R206, R206, UR4, -R201.reuse ;  /* 0x00000004cece7c23 */ /* 0x100fe200080108c9 */
[--C-:B------:R-:W-:Y:S01]  /*1bbe0*/  FFMA.FTZ R204, R204, UR4, -R201.reuse ;  /* 0x00000004cccc7c23 */ /* 0x100fe200080108c9 */
[----:B------:R-:W-:Y:S01]  /*1bbf0*/  FFMA.FTZ R241, R200, UR4, -R201 ;  /* 0x00000004c8f17c23 */ /* 0x000fe200080108c9 */
[----:B------:R-:W-:Y:S01]  /*1bc00*/  LDSM.16.MT88.4 R28, [R192+0x12800] ;  /* 0x01280000c01c783b */ /* 0x000fe20000004200 */
[----:B------:R-:W3:Y:S01]  /*1bc10*/  MUFU.EX2 R191, R191 ;  /* 0x000000bf00bf7308 */ /* 0x000ee20000000800 */
[----:B-1----:R-:W-:Y:S01]  /*1bc20*/  F2FP.BF16.F32.PACK_AB R130, R184, R185 ;  /* 0x000000b9b882723e */ /* 0x002fe200000010ff */
[----:B------:R-:W-:Y:S01]  /*1bc30*/  FADD.FTZ R188, R189, R188 ;  /* 0x000000bcbdbc7221 */ /* 0x000fe20000010000 */
[----:B------:R-:W-:Y:S03]  /*1bc40*/  LDSM.16.MT88.4 R24, [R198+0x14800] ;  /* 0x01480000c618783b */ /* 0x000fe60000004200 */
[----:B------:R-:W-:-:S02]  /*1bc50*/  FADD.FTZ R185, R185, R188 ;  /* 0x000000bcb9b97221 */ /* 0x000fc40000010000 */
[----:B------:R-:W-:Y:S02]  /*1bc60*/  MUFU.EX2 R187, R187 ;  /* 0x000000bb00bb7308 */ /* 0x000fe40000000800 */
[----:B------:R-:W-:-:S06]  /*1bc70*/  FADD.FTZ R184, R184, R185 ;  /* 0x000000b9b8b87221 */ /* 0x000fcc0000010000 */
[----:B------:R-:W1:Y:S01]  /*1bc80*/  MUFU.EX2 R186, R186 ;  /* 0x000000ba00ba7308 */ /* 0x000e620000000800 */
[----:B---3--:R-:W-:Y:S01]  /*1bc90*/  F2FP.BF16.F32.PACK_AB R129, R191, R190 ;  /* 0x000000bebf81723e */ /* 0x008fe200000010ff */
[----:B------:R-:W-:-:S06]  /*1bca0*/  FADD.FTZ R190, R190, R191 ;  /* 0x000000bfbebe7221 */ /* 0x000fcc0000010000 */
[----:B------:R-:W-:Y:S08]  /*1bcb0*/  MUFU.EX2 R183, R183 ;  /* 0x000000b700b77308 */ /* 0x000ff00000000800 */
[----:B------:R-:W3:Y:S01]  /*1bcc0*/  MUFU.EX2 R182, R182 ;  /* 0x000000b600b67308 */ /* 0x000ee20000000800 */
        /* <DEDUP_REMOVED lines=58> */
[----:B-1----:R-:W-:Y:S01]  /*1c070*/  F2FP.BF16.F32.PACK_AB R5, R180, R181 ;  /* 0x000000b5b405723e */ /* 0x002fe200000010ff */
        /* <DEDUP_REMOVED lines=242> */
.L_x_7112:
        /* <DEDUP_REMOVED lines=8> */
.L_x_7113:
[----:B------:R-:W2:Y:S01]  /*1d020*/  S2R R214, SR_TID.X ;  /* 0x0000000000d67919 */ /* 0x000ea20000002100 */
[----:B------:R-:W3:Y:S01]  /*1d030*/  LDCU UR5, c[0x0][0x440] ;  /* 0x00008800ff0577ac */ /* 0x000ee20008000800 */
[----:B------:R-:W-:Y:S01]  /*1d040*/  IMAD.MOV.U32 R216, RZ, RZ, 0x40 ;  /* 0x00000040ffd87424 */ /* 0x000fe200078e00ff */
[----:B------:R-:W4:Y:S01]  /*1d050*/  LDCU UR4, c[0x0][0x3c4] ;  /* 0x00007880ff0477ac */ /* 0x000f220008000800 */
[----:B------:R-:W-:Y:S02]  /*1d060*/  UISETP.GT.AND UP1, UPT, UR30, UR7, UPT ;  /* 0x000000071e00728c */ /* 0x000fe4000bf24270 */
[----:B----4-:R-:W-:Y:S01]  /*1d070*/  USHF.L.U64.HI UR4, UR8, 0x5, UR4 ;  /* 0x0000000508047899 */ /* 0x010fe20008010204 */
[C---:B--2---:R-:W-:Y:S02]  /*1d080*/  IMAD.SHL.U32 R4, R214.reuse, 0x8, RZ ;  /* 0x00000008d6047824 */ /* 0x044fe400078e00ff */
[----:B------:R-:W-:-:S03]  /*1d090*/  IMAD.SHL.U32 R222, R214, 0x40, RZ ;  /* 0x00000040d6de7824 */ /* 0x000fc600078e00ff */
[----:B------:R-:W-:Y:S02]  /*1d0a0*/  LOP3.LUT R6, R4, 0x38, RZ, 0xc0, !PT ;  /* 0x0000003804067812 */ /* 0x000fe400078ec0ff */
[----:B------:R-:W-:Y:S02]  /*1d0b0*/  LOP3.LUT R5, R222, 0x1c0, RZ, 0xc0, !PT ;  /* 0x000001c0de057812 */ /* 0x000fe400078ec0ff */
[C---:B------:R-:W-:Y:S02]  /*1d0c0*/  LOP3.LUT R7, R6.reuse, 0x40, RZ, 0xfc, !PT ;  /* 0x0000004006077812 */ /* 0x040fe400078efcff */
[C---:B---3--:R-:W-:Y:S02]  /*1d0d0*/  ISETP.GE.AND P4, PT, R6.reuse, UR5, PT ;  /* 0x0000000506007c0c */ /* 0x048fe4000bf86270 */
        /* <DEDUP_REMOVED lines=10> */
[----:B-1----:R-:W-:Y:S01]  /*1d180*/  @!P4 LDGSTS.E.BYPASS.LTC128B.128 [R2+0x10000], desc[UR10][R230.64] ;  /* 0x10000000e602cfae */ /* 0x002fe2000b981a0a */
[----:B------:R-:W-:-:S03]  /*1d190*/  SHF.R.U32.HI R4, RZ, 0x1, R214 ;  /* 0x00000001ff047819 */ /* 0x000fc600000116d6 */
[----:B------:R-:W-:Y:S01]  /*1d1a0*/  IADD3 R10, P0, PT, R230, UR5, RZ ;  /* 0x00000005e60a7c10 */ /* 0x000fe2000ff1e0ff */
[----:B------:R-:W-:Y:S01]  /*1d1b0*/  @P4 STS.128 [R2+0x10000], RZ ;  /* 0x010000ff02004388 */ /* 0x000fe20000000c00 */
[----:B------:R-:W-:Y:S02]  /*1d1c0*/  LOP3.LUT R4, R5, 0x8, R4, 0x78, !PT ;  /* 0x0000000805047812 */ /* 0x000fe400078e7804 */
[----:B------:R-:W-:Y:S01]  /*1d1d0*/  IADD3.X R11, PT, PT, R231, UR4, RZ, P0, !PT ;  /* 0x00000004e70b7c10 */ /* 0x000fe200087fe4ff */
        /* <DEDUP_REMOVED lines=8> */
[----:B------:R-:W-:Y:S01]  /*1d260*/  IADD3 R6, P0, PT, R8, UR5, RZ ;  /* 0x0000000508067c10 */ /* 0x000fe2000ff1e0ff */
[----:B------:R-:W-:Y:S01]  /*1d270*/  @!PT LDS RZ, [RZ] ;  /* 0x00000000fffff984 */ /* 0x000fe20000000800 */
[----:B------:R-:W-:Y:S01]  /*1d280*/  @!PT LDS RZ, [RZ] ;  /* 0x00000000fffff984 */ /* 0x000fe20000000800 */
[----:B------:R-:W-:Y:S01]  /*1d290*/  @!PT LDS RZ, [RZ] ;  /* 0x00000000fffff984 */ /* 0x000fe20000000800 */
[----:B------:R-:W-:Y:S01]  /*1d2a0*/  @!P2 LDGSTS.E.BYPASS.LTC128B.128 [R2+0x14000], desc[UR10][R230.64+0x100] ;  /* 0x14000100e602afae */ /* 0x000fe2000b981a0a */
[----:B------:R-:W-:Y:S01]  /*1d2b0*/  IMAD.SHL.U32 R5, R5, 0x2, RZ ;  /* 0x0000000205057824 */ /* 0x000fe200078e00ff */
[----:B------:R-:W-:Y:S01]  /*1d2c0*/  LOP3.LUT R4, R167, R4, RZ, 0xfc, !PT ;  /* 0x00000004a7047212 */ /* 0x000fe200078efcff */
[----:B------:R-:W-:Y:S01]  /*1d2d0*/  IMAD.MOV.U32 R167, RZ, RZ, 0x20 ;  /* 0x00000020ffa77424 */ /* 0x000fe200078e00ff */
[----:B------:R-:W-:Y:S01]  /*1d2e0*/  @P2 STS.128 [R2+0x14000], RZ ;  /* 0x014000ff02002388 */ /* 0x000fe20000000c00 */
[----:B------:R-:W-:Y:S01]  /*1d2f0*/  IADD3.X R7, PT, PT, R9, UR4, RZ, P0, !PT ;  /* 0x0000000409077c10 */ /* 0x000fe200087fe4ff */
[----:B------:R-:W-:Y:S01]  /*1d300*/  USHF.L.U32 UR4, UR22, 0x6, URZ ;  /* 0x0000000616047899 */ /* 0x000fe200080006ff */
[----:B------:R-:W-:Y:S01]  /*1d310*/  LOP3.LUT R222, R5, 0x400, R222, 0xf8, !PT ;  /* 0x0000040005de7812 */ /* 0x000fe200078ef8de */
[----:B------:R-:W-:Y:S01]  /*1d320*/  @!PT LDS RZ, [RZ] ;  /* 0x00000000fffff984 */ /* 0x000fe20000000800 */
[----:B------:R-:W-:Y:S01]  /*1d330*/  @!PT LDS RZ, [RZ] ;  /* 0x00000000fffff984 */ /* 0x000fe20000000800 */
[----:B------:R-:W-:Y:S01]  /*1d340*/  @!PT LDS RZ, [RZ] ;  /* 0x00000000fffff984 */ /* 0x000fe20000000800 */
[----:B------:R-:W-:Y:S01]  /*1d350*/  @!P1 LDGSTS.E.BYPASS.LTC128B.128 [R2+0x16000], desc[UR10][R230.64+0x180] ;  /* 0x16000180e6029fae */ /* 0x000fe2000b981a0a */
[----:B------:R-:W-:-:S02]  /*1d360*/  LEA R223, R4, UR6, 0x1 ;  /* 0x0000000604df7c11 */ /* 0x000fc4000f8e08ff */
[----:B------:R-:W-:Y:S01]  /*1d370*/  LOP3.LUT R4, R214, 0x2, RZ, 0xc0, !PT ;  /* 0x00000002d6047812 */ /* 0x000fe200078ec0ff */
[----:B------:R-:W-:Y:S03]  /*1d380*/  @P1 STS.128 [R2+0x16000], RZ ;  /* 0x016000ff02001388 */ /* 0x000fe60000000c00 */
[----:B------:R-:W-:Y:S01]  /*1d390*/  ISETP.NE.AND P0, PT, R4, RZ, PT ;  /* 0x000000ff0400720c */ /* 0x000fe20003f05270 */
[----:B------:R-:W-:Y:S01]  /*1d3a0*/  @!PT LDS RZ, [RZ] ;  /* 0x00000000fffff984 */ /* 0x000fe20000000800 */
[----:B------:R-:W-:Y:S01]  /*1d3b0*/  @!PT LDS RZ, [RZ] ;  /* 0x00000000fffff984 */ /* 0x000fe20000000800 */
[----:B------:R-:W-:Y:S01]  /*1d3c0*/  @!PT LDS RZ, [RZ] ;  /* 0x00000000fffff984 */ /* 0x000fe20000000800 */
[----:B------:R-:W-:Y:S03]  /*1d3d0*/  @!P4 LDGSTS.E.BYPASS.LTC128B.128 [R2+0x10800], desc[UR10][R10.64] ;  /* 0x108000000a02cfae */ /* 0x000fe6000b981a0a */
[----:B------:R-:W-:Y:S01]  /*1d3e0*/  SEL R176, R167, 0xffffffe0, !P0 ;  /* 0xffffffe0a7b07807 */ /* 0x000fe20004000000 */
[----:B------:R-:W-:Y:S04]  /*1d3f0*/  @P4 STS.128 [R2+0x10800], RZ ;  /* 0x010800ff02004388 */ /* 0x000fe80000000c00 */
        /* <DEDUP_REMOVED lines=52> */
[----:B------:R-:W-:Y:S01]  /*1d740*/  LOP3.LUT R8, R214, 0x4, RZ, 0xc0, !PT ;  /* 0x00000004d6087812 */ /* 0x000fe200078ec0ff */
[----:B------:R-:W-:Y:S02]  /*1d750*/  IMAD.IADD R220, R9, 0x1, R176 ;  /* 0x0000000109dc7824 */ /* 0x000fe400078e02b0 */
[----:B------:R-:W-:Y:S01]  /*1d760*/  @!PT LDS RZ, [RZ] ;  /* 0x00000000fffff984 */ /* 0x000fe20000000800 */
[----:B------:R-:W-:Y:S01]  /*1d770*/  @!PT LDS RZ, [RZ] ;  /* 0x00000000fffff984 */ /* 0x000fe20000000800 */
[----:B------:R-:W-:Y:S01]  /*1d780*/  @!PT LDS RZ, [RZ] ;  /* 0x00000000fffff984 */ /* 0x000fe20000000800 */
[----:B------:R1:W-:Y:S01]  /*1d790*/  @!P1 LDGSTS.E.BYPASS.LTC128B.128 [R2+0x17800], desc[UR10][R6.64+0x180] ;  /* 0x1780018006029fae */ /* 0x0003e2000b981a0a */
[----:B------:R-:W-:-:S03]  /*1d7a0*/  ISETP.NE.AND P0, PT, R8, RZ, PT ;  /* 0x000000ff0800720c */ /* 0x000fc60003f05270 */
[----:B------:R-:W-:Y:S01]  /*1d7b0*/  @P1 STS.128 [R2+0x17800], RZ ;  /* 0x017800ff02001388 */ /* 0x000fe20000000c00 */
[----:B------:R-:W-:-:S03]  /*1d7c0*/  SEL R216, R216, 0xffffffc0, !P0 ;  /* 0xffffffc0d8d87807 */ /* 0x000fc60004000000 */
[----:B------:R-:W-:Y:S02]  /*1d7d0*/  LDSM.16.M88.4 R184, [R223] ;  /* 0x00000000dfb8783b */ /* 0x000fe40000000200 */
[C---:B------:R-:W-:Y:S02]  /*1d7e0*/  IMAD.IADD R219, R216.reuse, 0x1, R223 ;  /* 0x00000001d8db7824 */ /* 0x040fe400078e02df */
[----:B------:R-:W2:Y:S01]  /*1d7f0*/  LDSM.16.M88.4 R24, [R222+UR6+0x8000] ;  /* 0x00800006de18783b */ /* 0x000ea20008000200 */
[----:B------:R-:W-:Y:S02]  /*1d800*/  IMAD.IADD R216, R216, 0x1, R9 ;  /* 0x00000001d8d87824 */ /* 0x000fe400078e0209 */
[C---:B------:R-:W-:Y:S01]  /*1d810*/  IMAD.IADD R217, R176.reuse, 0x1, R219 ;  /* 0x00000001b0d97824 */ /* 0x040fe200078e02db */
[----:B------:R-:W3:Y:S01]  /*1d820*/  LDSM.16.M88.4 R16, [R222+UR6+0x8800] ;  /* 0x00880006de10783b */ /* 0x000ee20008000200 */
[----:B------:R-:W-:-:S03]  /*1d830*/  IMAD.IADD R215, R176, 0x1, R216 ;  /* 0x00000001b0d77824 */ /* 0x000fc600078e02d8 */
[----:B------:R-:W4:Y:S04]  /*1d840*/  LDSM.16.M88.4 R192, [R222+UR6+0x9000] ;  /* 0x00900006dec0783b */ /* 0x000f280008000200 */
[----:B------:R-:W5:Y:S04]  /*1d850*/  LDSM.16.M88.4 R168, [R222+UR6+0x9800] ;  /* 0x00980006dea8783b */ /* 0x000f680008000200 */
        /* <DEDUP_REMOVED lines=41> */
[----:B------:R-:W-:Y:S07]  /*1daf0*/  LDSM.16.M88.4 R180, [R222+UR6+0xb800] ;  /* 0x00b80006deb4783b */ /* 0x000fee0008000200 */
[C---:B------:R-:W-:Y:S08]  /*1db00*/  HMMA.16816.F32.BF16 R188, R8.reuse, R176, R188 ;  /* 0x000000b008bc723c */ /* 0x040ff000000418bc */
[----:B------:R-:W-:Y:S01]  /*1db10*/  HMMA.16816.F32.BF16 R184, R8, R178, R184 ;  /* 0x000000b208b8723c */ /* 0x000fe200000418b8 */
[----:B------:R-:W-:Y:S04]  /*1db20*/  LDSM.16.M88.4 R176, [R223+0x2000] ;  /* 0x00200000dfb0783b */ /* 0x000fe80000000200 */
[----:B------:R-:W2:Y:S03]  /*1db30*/  LDSM.16.M88.4 R8, [R222+UR6+0xa000] ;  /* 0x00a00006de08783b */ /* 0x000ea60008000200 */
[C---:B-1----:R-:W-:Y:S08]  /*1db40*/  HMMA.16816.F32.BF16 R28, R32.reuse, R168, R28 ;  /* 0x000000a8201c723c */ /* 0x042ff0000004181c */
[C---:B------:R-:W-:Y:S01]  /*1db50*/  HMMA.16816.F32.BF16 R24, R32.reuse, R170, R24 ;  /* 0x000000aa2018723c */ /* 0x040fe20000041818 */
[----:B------:R-:W-:Y:S07]  /*1db60*/  LDSM.16.M88.4 R168, [R222+UR6+0xa800] ;  /* 0x00a80006dea8783b */ /* 0x000fee0008000200 */
        /* <DEDUP_REMOVED lines=38> */
[----:B------:R-:W1:Y:S07]  /*1ddd0*/  LDSM.16.M88.4 R12, [R222+UR6+0xc000] ;  /* 0x00c00006de0c783b */ /* 0x000e6e0008000200 */
[C---:B-----5:R-:W-:Y:S08]  /*1dde0*/  HMMA.16816.F32.BF16 R28, R200.reuse, R168, R28 ;  /* 0x000000a8c81c723c */ /* 0x060ff0000004181c */
[C---:B------:R-:W-:Y:S01]  /*1ddf0*/  HMMA.16816.F32.BF16 R24, R200.reuse, R170, R24 ;  /* 0x000000aac818723c */ /* 0x040fe20000041818 */
[----:B------:R-:W5:Y:S07]  /*1de00*/  LDSM.16.M88.4 R168, [R215+0xb800] ;  /* 0x00b80000d7a8783b */ /* 0x000f6e0000000200 */
[C---:B--2---:R-:W-:Y:S08]  /*1de10*/  HMMA.16816.F32.BF16 R196, R200.reuse, R8, R196 ;  /* 0x00000008c8c4723c */ /* 0x044ff000000418c4 */
[----:B------:R-:W-:Y:S01]  /*1de20*/  HMMA.16816.F32.BF16 R192, R200, R10, R192 ;  /* 0x0000000ac8c0723c */ /* 0x000fe200000418c0 */
[----:B------:R-:W2:Y:S07]  /*1de30*/  LDSM.16.M88.4 R8, [R222+UR6+0xc800] ;  /* 0x00c80006de08783b */ /* 0x000eae0008000200 */
[C---:B---3--:R-:W-:Y:S08]  /*1de40*/  HMMA.16816.F32.BF16 R28, R32.reuse, R176, R28 ;  /* 0x000000b0201c723c */ /* 0x048ff0000004181c */
[C---:B------:R-:W-:Y:S01]  /*1de50*/  HMMA.16816.F32.BF16 R24, R32.reuse, R178, R24 ;  /* 0x000000b22018723c */ /* 0x040fe20000041818 */
[----:B------:R-:W-:Y:S07]  /*1de60*/  LDSM.16.M88.4 R176, [R220+0xc000] ;  /* 0x00c00000dcb0783b */ /* 0x000fee0000000200 */
[C---:B----4-:R-:W-:Y:S08]  /*1de70*/  HMMA.16816.F32.BF16 R20, R32.reuse, R4, R20 ;  /* 0x000000042014723c */ /* 0x050ff00000041814 */
[----:B------:R-:W-:Y:S01]  /*1de80*/  HMMA.16816.F32.BF16 R16, R32, R6, R16 ;  /* 0x000000062010723c */ /* 0x000fe20000041810 */
[----:B------:R-:W3:Y:S07]  /*1de90*/  LDSM.16.M88.4 R4, [R222+UR6+0xd000] ;  /* 0x00d00006de04783b */ /* 0x000eee0008000200 */
[C---:B------:R-:W-:Y:S08]  /*1dea0*/  HMMA.16816.F32.BF16 R188, R200.reuse, R204, R188 ;  /* 0x000000ccc8bc723c */ /* 0x040ff000000418bc */
[----:B------:R-:W-:Y:S01]  /*1deb0*/  HMMA.16816.F32.BF16 R184, R200, R206, R184 ;  /* 0x000000cec8b8723c */ /* 0x000fe200000418b8 */
[----:B------:R-:W4:Y:S04]  /*1dec0*/  LDSM.16.M88.4 R200, [R222+UR6+0xd800] ;  /* 0x00d80006dec8783b */ /* 0x000f280008000200 */
        /* <DEDUP_REMOVED lines=36> */
[----:B------:R-:W2:Y:S07]  /*1e110*/  LDSM.16.M88.4 R8, [R222+UR6+0xe000] ;  /* 0x00e00006de08783b */ /* 0x000eae0008000200 */
[C---:B---3--:R-:W-:Y:S08]  /*1e120*/  HMMA.16816.F32.BF16 R20, R208.reuse, R4, R20 ;  /* 0x00000004d014723c */ /* 0x048ff00000041814 */
[C---:B------:R-:W-:Y:S01]  /*1e130*/  HMMA.16816.F32.BF16 R16, R208.reuse, R6, R16 ;  /* 0x00000006d010723c */ /* 0x040fe20000041810 */
[----:B------:R-:W3:Y:S07]  /*1e140*/  LDSM.16.M88.4 R4, [R222+UR6+0xe800] ;  /* 0x00e80006de04783b */ /* 0x000eee0008000200 */
[C---:B------:R-:W-:Y:S08]  /*1e150*/  HMMA.16816.F32.BF16 R196, R208.reuse, R204, R196 ;  /* 0x000000ccd0c4723c */ /* 0x040ff000000418c4 */
[C---:B------:R-:W-:Y:S08]  /*1e160*/  HMMA.16816.F32.BF16 R192, R208.reuse, R206, R192 ;  /* 0x000000ced0c0723c */ /* 0x040ff000000418c0 */
[C---:B----4-:R-:W-:Y:S08]  /*1e170*/  HMMA.16816.F32.BF16 R188, R208.reuse, R200, R188 ;  /* 0x000000c8d0bc723c */ /* 0x050ff000000418bc */
[----:B------:R-:W-:Y:S01]  /*1e180*/  HMMA.16816.F32.BF16 R184, R208, R202, R184 ;  /* 0x000000cad0b8723c */ /* 0x000fe200000418b8 */
[----:B------:R-:W-:Y:S07]  /*1e190*/  LDSM.16.M88.4 R200, [R222+UR6+0xf800] ;  /* 0x00f80006dec8783b */ /* 0x000fee0008000200 */
[C---:B-1----:R-:W-:Y:S08]  /*1e1a0*/  HMMA.16816.F32.BF16 R28, R180.reuse, R176, R28 ;  /* 0x000000b0b41c723c */ /* 0x042ff0000004181c */
[C---:B------:R-:W-:Y:S01]  /*1e1b0*/  HMMA.16816.F32.BF16 R24, R180.reuse, R178, R24 ;  /* 0x000000b2b418723c */ /* 0x040fe20000041818 */
[----:B------:R-:W1:Y:S07]  /*1e1c0*/  LDSM.16.M88.4 R176, [R222+UR6+0xf000] ;  /* 0x00f00006deb0783b */ /* 0x000e6e0008000200 */
        /* <DEDUP_REMOVED lines=60> */
[----:B------:R-:W-:Y:S02]  /*1e590*/  ISETP.GE.AND P5, PT, R35, R237, PT ;  /* 0x000000ed2300720c */ /* 0x000fe40003fa6270 */
[----:B------:R-:W-:Y:S02]  /*1e5a0*/  I2FP.F32.S32 R33, R34 ;  /* 0x0000002200217245 */ /* 0x000fe40000201400 */
[----:B------:R-:W-:Y:S01]  /*1e5b0*/  IABS R32, R32 ;  /* 0x0000002000207213 */ /* 0x000fe20000000000 */
[----:B-1----:R-:W-:Y:S01]  /*1e5c0*/  HMMA.16816.F32.BF16 R200, R180, R4, R200 ;  /* 0x00000004b4c8723c */ /* 0x002fe200000418c8 */
[C---:B------:R-:W-:Y:S01]  /*1e5d0*/  IADD3 R211, PT, PT, R166.reuse, 0x67, -R176 ;  /* 0x00000067a6d37810 */ /* 0x040fe20007ffe8b0 */
[----:B------:R-:W-:Y:S01]  /*1e5e0*/  FFMA.FTZ R30, R33, -UR14, R30 ;  /* 0x8000000e211e7c23 */ /* 0x000fe2000801001e */
[C---:B------:R-:W-:Y:S01]  /*1e5f0*/  IADD3 R209, PT, PT, R166.reuse, 0x60, -R176 ;  /* 0x00000060a6d17810 */ /* 0x040fe20007ffe8b0 */
        /* <DEDUP_REMOVED lines=28> */
[----:B------:R-:W-:Y:S02]  /*1e7c0*/  FSEL R28, R28, -INF , P5 ;  /* 0xff8000001c1c7808 */ /* 0x000fe40002800000 */
[C---:B------:R-:W-:Y:S02]  /*1e7d0*/  ISETP.GE.AND P0, PT, R35.reuse, R234, PT ;  /* 0x000000ea2300720c */ /* 0x040fe40003f06270 */
[----:B------:R-:W-:Y:S02]  /*1e7e0*/  ISETP.GE.AND P5, PT, R35, R235, PT ;  /* 0x000000eb2300720c */ /* 0x000fe40003fa6270 */
[----:B------:R-:W-:-:S02]  /*1e7f0*/  I2FP.F32.S32 R5, R32 ;  /* 0x0000002000057245 */ /* 0x000fc40000201400 */
[----:B------:R-:W1:Y:S01]  /*1e800*/  LDSM.16.M88.4 R32, [R215+0xe800] ;  /* 0x00e80000d720783b */ /* 0x000e620000000200 */
[----:B------:R-:W-:Y:S02]  /*1e810*/  FSEL R28, R28, -INF , !P6 ;  /* 0xff8000001c1c7808 */ /* 0x000fe40007000000 */
[----:B------:R-:W-:Y:S01]  /*1e820*/  ISETP.GE.AND P6, PT, R165, R237, PT ;  /* 0x000000eda500720c */ /* 0x000fe20003fc6270 */
[----:B------:R-:W-:Y:S01]  /*1e830*/  FFMA.FTZ R5, R5, -UR14, R206 ;  /* 0x8000000e05057c23 */ /* 0x000fe200080100ce */
[----:B------:R-:W-:Y:S02]  /*1e840*/  IABS R15, R15 ;  /* 0x0000000f000f7213 */ /* 0x000fe40000000000 */
[----:B------:R-:W-:Y:S02]  /*1e850*/  FSEL R30, R30, -INF , P5 ;  /* 0xff8000001e1e7808 */ /* 0x000fe40002800000 */
[----:B------:R-:W-:Y:S01]  /*1e860*/  FSEL R173, R173, -INF , P6 ;  /* 0xff800000adad7808 */ /* 0x000fe20003000000 */
[----:B------:R-:W-:Y:S01]  /*1e870*/  IMAD.MOV.U32 R4, RZ, RZ, R15 ;  /* 0x000000ffff047224 */ /* 0x000fe200078e000f */
[----:B------:R-:W-:-:S02]  /*1e880*/  ISETP.GE.AND P6, PT, R165, R235, PT ;  /* 0x000000eba500720c */ /* 0x000fc40003fc6270 */
[----:B------:R-:W-:Y:S01]  /*1e890*/  FSEL R15, R30, -INF , !P0 ;  /* 0xff8000001e0f7808 */ /* 0x000fe20004000000 */
[----:B------:R-:W-:Y:S01]  /*1e8a0*/  VIADD R30, R14, 0xffffff81 ;  /* 0xffffff810e1e7836 */ /* 0x000fe20000000000 */
[----:B------:R-:W-:Y:S02]  /*1e8b0*/  ISETP.GE.AND P0, PT, R165, R234, PT ;  /* 0x000000eaa500720c */ /* 0x000fe40003f06270 */
[----:B------:R-:W-:Y:S02]  /*1e8c0*/  IABS R8, R8 ;  /* 0x0000000800087213 */ /* 0x000fe40000000000 */
[----:B------:R-:W-:Y:S02]  /*1e8d0*/  FSEL R5, R5, -INF , P6 ;  /* 0xff80000005057808 */ /* 0x000fe40003000000 */
        /* <DEDUP_REMOVED lines=10> */
[----:B------:R-:W-:Y:S01]  /*1e980*/  ISETP.GE.AND P5, PT, R30, R237, PT ;  /* 0x000000ed1e00720c */ /* 0x000fe20003fa6270 */
[----:B------:R-:W-:Y:S01]  /*1e990*/  FFMA.FTZ R31, R204, -UR14, R31 ;  /* 0x8000000ecc1f7c23 */ /* 0x000fe2000801001f */
[----:B------:R-:W-:-:S02]  /*1e9a0*/  ISETP.GE.AND P6, PT, R30, R236, PT ;  /* 0x000000ec1e00720c */ /* 0x000fc40003fc6270 */
[----:B------:R-:W-:Y:S01]  /*1e9b0*/  FSEL R4, R4, -INF , P5 ;  /* 0xff80000004047808 */ /* 0x000fe20002800000 */
[C---:B-1----:R-:W-:Y:S01]  /*1e9c0*/  HMMA.16816.F32.BF16 R200, R20.reuse, R32, R200 ;  /* 0x0000002014c8723c */ /* 0x042fe200000418c8 */
[----:B------:R-:W-:Y:S02]  /*1e9d0*/  ISETP.GE.AND P5, PT, R30, R235, PT ;  /* 0x000000eb1e00720c */ /* 0x000fe40003fa6270 */
[----:B------:R-:W-:Y:S02]  /*1e9e0*/  FSEL R24, R4, -INF , !P6 ;  /* 0xff80000004187808 */ /* 0x000fe40007000000 */
[----:B------:R-:W-:Y:S02]  /*1e9f0*/  ISETP.GE.AND P0, PT, R30, R234, PT ;  /* 0x000000ea1e00720c */ /* 0x000fe40003f06270 */
[----:B------:R-:W-:Y:S01]  /*1ea00*/  ISETP.GE.AND P6, PT, R6, R237, PT ;  /* 0x000000ed0600720c */ /* 0x000fe20003fc6270 */
[----:B------:R-:W-:Y:S01]  /*1ea10*/  HMMA.16816.F32.BF16 R16, R20, R34, R16 ;  /* 0x000000221410723c */ /* 0x000fe20000041810 */
[----:B------:R-:W-:-:S02]  /*1ea20*/  IABS R224, R224 ;  /* 0x000000e000e07213 */ /* 0x000fc40000000000 */
[----:B------:R-:W-:Y:S01]  /*1ea30*/  FSEL R29, R31, -INF , P5 ;  /* 0xff8000001f1d7808 */ /* 0x000fe20002800000 */
[----:B------:R-:W-:Y:S01]  /*1ea40*/  VIADD R31, R14, 0xffffff90 ;  /* 0xffffff900e1f7836 */ /* 0x000fe20000000000 */
[----:B------:R-:W-:Y:S02]  /*1ea50*/  IABS R223, R223 ;  /* 0x000000df00df7213 */ /* 0x000fe40000000000 */
[----:B------:R-:W-:Y:S02]  /*1ea60*/  FSEL R29, R29, -INF , !P0 ;  /* 0xff8000001d1d7808 */ /* 0x000fe40004000000 */
[----:B------:R-:W-:Y:S02]  /*1ea70*/  I2FP.F32.S32 R7, R224 ;  /* 0x000000e000077245 */ /* 0x000fe40000201400 */
[----:B------:R-:W-:Y:S02]  /*1ea80*/  FSEL R5, R5, -INF , P6 ;  /* 0xff80000005057808 */ /* 0x000fe40003000000 */
[C---:B------:R-:W-:Y:S01]  /*1ea90*/  ISETP.GE.AND P5, PT, R6.reuse, R236, PT ;  /* 0x000000ec0600720c */ /* 0x040fe20003fa6270 */
[----:B------:R-:W-:Y:S01]  /*1eaa0*/  FFMA.FTZ R7, R7, -UR14, R26 ;  /* 0x8000000e07077c23 */ /* 0x000fe2000801001a */
[----:B------:R-:W-:-:S02]  /*1eab0*/  ISETP.GE.AND P0, PT, R6, R234, PT ;  /* 0x000000ea0600720c */ /* 0x000fc40003f06270 */
[----:B------:R-:W-:Y:S01]  /*1eac0*/  I2FP.F32.S32 R4, R223 ;  /* 0x000000df00047245 */ /* 0x000fe20000201400 */
[C---:B--2---:R-:W-:Y:S01]  /*1ead0*/  HMMA.16816.F32.BF16 R196, R180.reuse, R8, R196 ;  /* 0x00000008b4c4723c */ /* 0x044fe200000418c4 */
[----:B------:R-:W-:Y:S01]  /*1eae0*/  ISETP.GE.AND P6, PT, R6, R235, PT ;  /* 0x000000eb0600720c */ /* 0x000fe20003fc6270 */
[----:B------:R-:W-:Y:S01]  /*1eaf0*/  VIADD R6, R14, 0xffffff89 ;  /* 0xffffff890e067836 */ /* 0x000fe20000000000 */
[----:B------:R-:W-:Y:S01]  /*1eb00*/  FSEL R26, R5, -INF , !P5 ;  /* 0xff800000051a7808 */ /* 0x000fe20006800000 */
[----:B------:R-:W-:Y:S01]  /*1eb10*/  FFMA.FTZ R4, R4, -UR14, R25 ;  /* 0x8000000e04047c23 */ /* 0x000fe20008010019 */
[----:B------:R-:W-:Y:S02]  /*1eb20*/  IABS R221, R221 ;  /* 0x000000dd00dd7213 */ /* 0x000fe40000000000 */
[----:B------:R-:W-:Y:S01]  /*1eb30*/  ISETP.GE.AND P5, PT, R6, R237, PT ;  /* 0x000000ed0600720c */ /* 0x000fe20003fa6270 */
[----:B------:R-:W-:Y:S01]  /*1eb40*/  HMMA.16816.F32.BF16 R192, R180, R10, R192 ;  /* 0x0000000ab4c0723c */ /* 0x000fe200000418c0 */
[----:B------:R-:W-:Y:S01]  /*1eb50*/  FSEL R7, R7, -INF , P6 ;  /* 0xff80000007077808 */ /* 0x000fe20003000000 */
[----:B------:R-:W-:Y:S01]  /*1eb60*/  VIADD R10, R14, 0xffffff98 ;  /* 0xffffff980e0a7836 */ /* 0x000fe20000000000 */
[----:B------:R-:W-:-:S02]  /*1eb70*/  I2FP.F32.S32 R5, R221 ;  /* 0x000000dd00057245 */ /* 0x000fc40000201400 */
[----:B------:R-:W-:Y:S02]  /*1eb80*/  FSEL R4, R4, -INF , P5 ;  /* 0xff80000004047808 */ /* 0x000fe40002800000 */
[C---:B------:R-:W-:Y:S01]  /*1eb90*/  ISETP.GE.AND P6, PT, R6.reuse, R236, PT ;  /* 0x000000ec0600720c */ /* 0x040fe20003fc6270 */
[----:B------:R-:W-:Y:S01]  /*1eba0*/  FFMA.FTZ R200, R5, -UR14, R200 ;  /* 0x8000000e05c87c23 */ /* 0x000fe200080100c8 */
[----:B------:R-:W-:Y:S02]  /*1ebb0*/  FSEL R25, R7, -INF , !P0 ;  /* 0xff80000007197808 */ /* 0x000fe40004000000 */
[----:B------:R-:W-:Y:S02]  /*1ebc0*/  IABS R222, R222 ;  /* 0x000000de00de7213 */ /* 0x000fe40000000000 */
[C---:B------:R-:W-:Y:S02]  /*1ebd0*/  ISETP.GE.AND P0, PT, R6.reuse, R234, PT ;  /* 0x000000ea0600720c */ /* 0x040fe40003f06270 */
[----:B------:R-:W-:-:S02]  /*1ebe0*/  ISETP.GE.AND P5, PT, R6, R235, PT ;  /* 0x000000eb0600720c */ /* 0x000fc40003fa6270 */
[----:B------:R-:W-:Y:S02]  /*1ebf0*/  FSEL R8, R4, -INF , !P6 ;  /* 0xff80000004087808 */ /* 0x000fe40007000000 */
[----:B------:R-:W1:Y:S01]  /*1ec00*/  LDSM.16.M88.4 R4, [R215+0xf000] ;  /* 0x00f00000d704783b */ /* 0x000e620000000200 */
[----:B------:R-:W-:Y:S01]  /*1ec10*/  I2FP.F32.S32 R30, R222 ;  /* 0x000000de001e7245 */ /* 0x000fe20000201400 */
[----:B------:R-:W-:-:S04]  /*1ec20*/  DEPBAR.LE SB0, 0x0 ;  /* 0x000080000000791a */ /* 0x000fc80000000000 */
[----:B------:R-:W-:Y:S01]  /*1ec30*/  FFMA.FTZ R27, R30, -UR14, R27 ;  /* 0x8000000e1e1b7c23 */ /* 0x000fe2000801001b */
[----:B------:R-:W-:Y:S02]  /*1ec40*/  IABS R220, R220 ;  /* 0x000000dc00dc7213 */ /* 0x000fe40000000000 */
[----:B------:R-:W-:Y:S02]  /*1ec50*/  ISETP.GE.AND P6, PT, R31, R237, PT ;  /* 0x000000ed1f00720c */ /* 0x000fe40003fc6270 */
[----:B------:R-:W-:Y:S01]  /*1ec60*/  FSEL R9, R27, -INF , P5 ;  /* 0xff8000001b097808 */ /* 0x000fe20002800000 */
[----:B------:R-:W-:Y:S01]  /*1ec70*/  IMAD.MOV.U32 R27, RZ, RZ, R220 ;  /* 0x000000ffff1b7224 */ /* 0x000fe200078e00dc */
[----:B------:R-:W-:Y:S02]  /*1ec80*/  IABS R214, R214 ;  /* 0x000000d600d67213 */ /* 0x000fe40000000000 */
[----:B------:R-:W-:Y:S02]  /*1ec90*/  FSEL R9, R9, -INF , !P0 ;  /* 0xff80000009097808 */ /* 0x000fe40004000000 */
[----:B------:R-:W-:-:S02]  /*1eca0*/  I2FP.F32.S32 R27, R27 ;  /* 0x0000001b001b7245 */ /* 0x000fc40000201400 */
[----:B------:R-:W-:Y:S02]  /*1ecb0*/  FSEL R200, R200, -INF , P6 ;  /* 0xff800000c8c87808 */ /* 0x000fe40003000000 */
[----:B------:R-:W-:Y:S01]  /*1ecc0*/  ISETP.GE.AND P5, PT, R31, R236, PT ;  /* 0x000000ec1f00720c */ /* 0x000fe20003fa6270 */
[----:B------:R-:W-:Y:S01]  /*1ecd0*/  FFMA.FTZ R27, R27, -UR14, R202 ;  /* 0x8000000e1b1b7c23 */ /* 0x000fe200080100ca */
[C---:B------:R-:W-:Y:S02]  /*1ece0*/  ISETP.GE.AND P0, PT, R31.reuse, R234, PT ;  /* 0x000000ea1f00720c */ /* 0x040fe40003f06270 */
[----:B------:R-:W-:Y:S02]  /*1ecf0*/  I2FP.F32.S32 R30, R214 ;  /* 0x000000d6001e7245 */ /* 0x000fe40000201400 */
[----:B------:R-:W-:Y:S01]  /*1ed00*/  ISETP.GE.AND P6, PT, R31, R235, PT ;  /* 0x000000eb1f00720c */ /* 0x000fe20003fc6270 */
[----:B------:R-:W-:Y:S01]  /*1ed10*/  VIADD R31, R14, 0xffffff91 ;  /* 0xffffff910e1f7836 */ /* 0x000fe20000000000 */
[----:B------:R-:W-:Y:S01]  /*1ed20*/  FSEL R214, R200, -INF , !P5 ;  /* 0xff800000c8d67808 */ /* 0x000fe20006800000 */
[----:B------:R-:W-:Y:S01]  /*1ed30*/  FFMA.FTZ R30, R30, -UR14, R201 ;  /* 0x8000000e1e1e7c23 */ /* 0x000fe200080100c9 */
[----:B------:R-:W-:-:S02]  /*1ed40*/  IABS R219, R219 ;  /* 0x000000db00db7213 */ /* 0x000fc40000000000 */
[----:B------:R-:W-:Y:S02]  /*1ed50*/  ISETP.GE.AND P5, PT, R31, R237, PT ;  /* 0x000000ed1f00720c */ /* 0x000fe40003fa6270 */
[----:B------:R-:W-:Y:S02]  /*1ed60*/  FSEL R27, R27, -INF , P6 ;  /* 0xff8000001b1b7808 */ /* 0x000fe40003000000 */
[----:B------:R-:W-:Y:S02]  /*1ed70*/  IABS R210, R210 ;  /* 0x000000d200d27213 */ /* 0x000fe40000000000 */
[----:B------:R-:W-:Y:S01]  /*1ed80*/  ISETP.GE.AND P6, PT, R31, R236, PT ;  /* 0x000000ec1f00720c */ /* 0x000fe20003fc6270 */
[----:B-1----:R-:W-:Y:S01]  /*1ed90*/  HMMA.16816.F32.BF16 R196, R20, R4, R196 ;  /* 0x0000000414c4723c */ /* 0x002fe200000418c4 */
[----:B------:R-:W-:Y:S01]  /*1eda0*/  FSEL R215, R27, -INF , !P0 ;  /* 0xff8000001bd77808 */ /* 0x000fe20004000000 */
[----:B------:R-:W-:Y:S01]  /*1edb0*/  VIADD R4, R14, 0xffffff99 ;  /* 0xffffff990e047836 */ /* 0x000fe20000000000 */
[----:B------:R-:W-:-:S02]  /*1edc0*/  I2FP.F32.S32 R32, R219 ;  /* 0x000000db00207245 */ /* 0x000fc40000201400 */
[----:B------:R-:W-:Y:S02]  /*1edd0*/  FSEL R30, R30, -INF , P5 ;  /* 0xff8000001e1e7808 */ /* 0x000fe40002800000 */
        /* <DEDUP_REMOVED lines=8> */
[----:B------:R-:W-:Y:S01]  /*1ee60*/  ISETP.GE.AND P5, PT, R31, R235, PT ;  /* 0x000000eb1f00720c */ /* 0x000fe20003fa6270 */
[----:B------:R-:W-:Y:S01]  /*1ee70*/  FFMA.FTZ R16, R27, -UR14, R16 ;  /* 0x8000000e1b107c23 */ /* 0x000fe20008010010 */
[----:B------:R-:W-:-:S02]  /*1ee80*/  I2FP.F32.S32 R11, R166 ;  /* 0x000000a6000b7245 */ /* 0x000fc40000201400 */
[----:B------:R-:W-:Y:S02]  /*1ee90*/  ISETP.GE.AND P6, PT, R10, R237, PT ;  /* 0x000000ed0a00720c */ /* 0x000fe40003fc6270 */
[----:B------:R-:W-:Y:S01]  /*1eea0*/  FSEL R32, R32, -INF , P5 ;  /* 0xff80000020207808 */ /* 0x000fe20002800000 */
[----:B------:R-:W-:Y:S01]  /*1eeb0*/  FFMA.FTZ R11, R11, -UR14, R18 ;  /* 0x8000000e0b0b7c23 */ /* 0x000fe20008010012 */
[----:B------:R-:W-:Y:S02]  /*1eec0*/  I2FP.F32.S32 R30, R30 ;  /* 0x0000001e001e7245 */ /* 0x000fe40000201400 */
[----:B------:R-:W-:Y:S02]  /*1eed0*/  ISETP.GE.AND P0, PT, R31, R234, PT ;  /* 0x000000ea1f00720c */ /* 0x000fe40003f06270 */
[----:B------:R-:W-:Y:S01]  /*1eee0*/  ISETP.GE.AND P5, PT, R10, R236, PT ;  /* 0x000000ec0a00720c */ /* 0x000fe20003fa6270 */
[----:B------:R-:W-:Y:S01]  /*1eef0*/  FFMA.FTZ R17, R30, -UR14, R17 ;  /* 0x8000000e1e117c23 */ /* 0x000fe20008010011 */
[----:B------:R-:W-:-:S02]  /*1ef00*/  FSEL R16, R16, -INF , P6 ;  /* 0xff80000010107808 */ /* 0x000fc40003000000 */
[----:B------:R-:W-:Y:S02]  /*1ef10*/  IABS R209, R209 ;  /* 0x000000d100d17213 */ /* 0x000fe40000000000 */
[----:B------:R-:W-:Y:S02]  /*1ef20*/  ISETP.GE.AND P6, PT, R10, R235, PT ;  /* 0x000000eb0a00720c */ /* 0x000fe40003fc6270 */
[----:B------:R-:W-:Y:S01]  /*1ef30*/  IABS R217, R217 ;  /* 0x000000d900d97213 */ /* 0x000fe20000000000 */
[----:B------:R-:W-:Y:S01]  /*1ef40*/  IMAD.MOV.U32 R5, RZ, RZ, R209 ;  /* 0x000000ffff057224 */ /* 0x000fe200078e00d1 */
[----:B------:R-:W-:Y:S02]  /*1ef50*/  FSEL R211, R32, -INF , !P0 ;  /* 0xff80000020d37808 */ /* 0x000fe40004000000 */
[----:B------:R-:W-:Y:S02]  /*1ef60*/  FSEL R166, R16, -INF , !P5 ;  /* 0xff80000010a67808 */ /* 0x000fe40006800000 */
[----:B------:R-:W-:-:S02]  /*1ef70*/  ISETP.GE.AND P0, PT, R10, R234, PT ;  /* 0x000000ea0a00720c */ /* 0x000fc40003f06270 */
[----:B------:R-:W-:Y:S02]  /*1ef80*/  ISETP.GE.AND P5, PT, R4, R237, PT ;  /* 0x000000ed0400720c */ /* 0x000fe40003fa6270 */
[----:B------:R-:W-:Y:S02]  /*1ef90*/  FSEL R11, R11, -INF , P6 ;  /* 0xff8000000b0b7808 */ /* 0x000fe40003000000 */
        /* <DEDUP_REMOVED lines=9> */
[----:B------:R-:W-:Y:S01]  /*1f030*/  FSEL R200, R17, -INF , !P6 ;  /* 0xff80000011c87808 */ /* 0x000fe20007000000 */
[----:B------:R-:W-:Y:S01]  /*1f040*/  FFMA.FTZ R5, R5, -UR14, R196 ;  /* 0x8000000e05057c23 */ /* 0x000fe200080100c4 */
[----:B------:R-:W-:Y:S02]  /*1f050*/  IABS R208, R208 ;  /* 0x000000d000d07213 */ /* 0x000fe40000000000 */
[----:B------:R-:W-:-:S02]  /*1f060*/  ISETP.GE.AND P6, PT, R4, R237, PT ;  /* 0x000000ed0400720c */ /* 0x000fc40003fc6270 */
[----:B------:R-:W-:Y:S02]  /*1f070*/  FSEL R10, R10, -INF , P5 ;  /* 0xff8000000a0a7808 */ /* 0x000fe40002800000 */
[----:B------:R-:W-:Y:S02]  /*1f080*/  IABS R187, R187 ;  /* 0x000000bb00bb7213 */ /* 0x000fe40000000000 */
[----:B------:R-:W-:Y:S02]  /*1f090*/  FSEL R165, R10, -INF , !P0 ;  /* 0xff8000000aa57808 */ /* 0x000fe40004000000 */
[----:B------:R-:W-:Y:S02]  /*1f0a0*/  I2FP.F32.S32 R11, R208 ;  /* 0x000000d0000b7245 */ /* 0x000fe40000201400 */
[----:B------:R-:W-:Y:S02]  /*1f0b0*/  FSEL R5, R5, -INF , P6 ;  /* 0xff80000005057808 */ /* 0x000fe40003000000 */
[C---:B------:R-:W-:Y:S01]  /*1f0c0*/  ISETP.GE.AND P5, PT, R4.reuse, R236, PT ;  /* 0x000000ec0400720c */ /* 0x040fe20003fa6270 */
[----:B------:R-:W-:Y:S01]  /*1f0d0*/  FFMA.FTZ R11, R11, -UR14, R198 ;  /* 0x8000000e0b0b7c23 */ /* 0x000fe200080100c6 */
[----:B------:R-:W-:-:S02]  /*1f0e0*/  ISETP.GE.AND P0, PT, R4, R234, PT ;  /* 0x000000ea0400720c */ /* 0x000fc40003f06270 */
[----:B------:R-:W-:Y:S02]  /*1f0f0*/  I2FP.F32.S32 R10, R187 ;  /* 0x000000bb000a7245 */ /* 0x000fe40000201400 */
[----:B------:R-:W-:Y:S01]  /*1f100*/  ISETP.GE.AND P6, PT, R4, R235, PT ;  /* 0x000000eb0400720c */ /* 0x000fe20003fc6270 */
[----:B------:R-:W-:Y:S01]  /*1f110*/  VIADD R4, R14, 0xffffffa1 ;  /* 0xffffffa10e047836 */ /* 0x000fe20000000000 */
[----:B------:R-:W-:Y:S01]  /*1f120*/  IABS R186, R186 ;  /* 0x000000ba00ba7213 */ /* 0x000fe20000000000 */
[----:B------:R-:W-:Y:S01]  /*1f130*/  FFMA.FTZ R10, R10, -UR14, R197 ;  /* 0x8000000e0a0a7c23 */ /* 0x000fe200080100c5 */
[----:B------:R-:W-:Y:S02]  /*1f140*/  IABS R168, R168 ;  /* 0x000000a800a87213 */ /* 0x000fe40000000000 */
[----:B------:R-:W-:Y:S02]  /*1f150*/  FSEL R206, R5, -INF , !P5 ;  /* 0xff80000005ce7808 */ /* 0x000fe40006800000 */
[----:B------:R-:W-:-:S02]  /*1f160*/  I2FP.F32.S32 R186, R186 ;  /* 0x000000ba00ba7245 */ /* 0x000fc40000201400 */
[----:B------:R-:W-:Y:S02]  /*1f170*/  ISETP.GE.AND P5, PT, R4, R237, PT ;  /* 0x000000ed0400720c */ /* 0x000fe40003fa6270 */
[----:B------:R-:W-:Y:S01]  /*1f180*/  I2FP.F32.S32 R5, R168 ;  /* 0x000000a800057245 */ /* 0x000fe20000201400 */
[----:B------:R-:W-:Y:S01]  /*1f190*/  FFMA.FTZ R186, R186, -UR14, R199 ;  /* 0x8000000ebaba7c23 */ /* 0x000fe200080100c7 */
[----:B------:R-:W-:Y:S02]  /*1f1a0*/  FSEL R11, R11, -INF , P6 ;  /* 0xff8000000b0b7808 */ /* 0x000fe40003000000 */
[----:B------:R-:W-:Y:S01]  /*1f1b0*/  ISETP.GE.AND P6, PT, R4, R236, PT ;  /* 0x000000ec0400720c */ /* 0x000fe20003fc6270 */
[----:B------:R-:W-:Y:S01]  /*1f1c0*/  FFMA.FTZ R192, R5, -UR14, R192 ;  /* 0x8000000e05c07c23 */ /* 0x000fe200080100c0 */
[----:B------:R-:W-:Y:S02]  /*1f1d0*/  FSEL R10, R10, -INF , P5 ;  /* 0xff8000000a0a7808 */ /* 0x000fe40002800000 */
[----:B------:R-:W-:-:S02]  /*1f1e0*/  IABS R179, R179 ;  /* 0x000000b300b37213 */ /* 0x000fc40000000000 */
[----:B------:R-:W-:Y:S02]  /*1f1f0*/  ISETP.GE.AND P5, PT, R4, R235, PT ;  /* 0x000000eb0400720c */ /* 0x000fe40003fa6270 */
[----:B------:R-:W-:Y:S02]  /*1f200*/  FSEL R203, R11, -INF , !P0 ;  /* 0xff8000000bcb7808 */ /* 0x000fe40004000000 */
[----:B------:R-:W-:Y:S02]  /*1f210*/  FSEL R168, R10, -INF , !P6 ;  /* 0xff8000000aa87808 */ /* 0x000fe40007000000 */
[----:B------:R-:W-:Y:S02]  /*1f220*/  I2FP.F32.S32 R5, R179 ;  /* 0x000000b300057245 */ /* 0x000fe40000201400 */
[----:B------:R-:W-:Y:S02]  /*1f230*/  ISETP.GE.AND P0, PT, R4, R234, PT ;  /* 0x000000ea0400720c */ /* 0x000fe40003f06270 */
[----:B------:R-:W-:Y:S01]  /*1f240*/  ISETP.GE.AND P6, PT, R6, R237, PT ;  /* 0x000000ed0600720c */ /* 0x000fe20003fc6270 */
[----:B------:R-:W-:Y:S01]  /*1f250*/  FFMA.FTZ R5, R5, -UR14, R194 ;  /* 0x8000000e05057c23 */ /* 0x000fe200080100c2 */
[----:B------:R-:W-:-:S02]  /*1f260*/  FSEL R186, R186, -INF , P5 ;  /* 0xff800000baba7808 */ /* 0x000fc40002800000 */
[----:B------:R-:W-:Y:S02]  /*1f270*/  IABS R178, R178 ;  /* 0x000000b200b27213 */ /* 0x000fe40000000000 */
[----:B------:R-:W-:Y:S02]  /*1f280*/  IABS R171, R171 ;  /* 0x000000ab00ab7213 */ /* 0x000fe40000000000 */
[----:B------:R-:W-:Y:S02]  /*1f290*/  FSEL R201, R186, -INF , !P0 ;  /* 0xff800000bac97808 */ /* 0x000fe40004000000 */
[----:B------:R-:W-:Y:S01]  /*1f2a0*/  FSEL R208, R192, -INF , P6 ;  /* 0xff800000c0d07808 */ /* 0x000fe20003000000 */
[----:B------:R-:W-:Y:S01]  /*1f2b0*/  IMAD.MOV.U32 R7, RZ, RZ, R171 ;  /* 0x000000ffff077224 */ /* 0x000fe200078e00ab */
[C---:B------:R-:W-:Y:S02]  /*1f2c0*/  ISETP.GE.AND P5, PT, R6.reuse, R236, PT ;  /* 0x000000ec0600720c */ /* 0x040fe40003fa6270 */
[----:B------:R-:W-:-:S02]  /*1f2d0*/  ISETP.GE.AND P0, PT, R6, R234, PT ;  /* 0x000000ea0600720c */ /* 0x000fc40003f06270 */
[----:B------:R-:W-:Y:S02]  /*1f2e0*/  I2FP.F32.S32 R4, R178 ;  /* 0x000000b200047245 */ /* 0x000fe40000201400 */
[----:B------:R-:W-:Y:S01]  /*1f2f0*/  ISETP.GE.AND P6, PT, R6, R235, PT ;  /* 0x000000eb0600720c */ /* 0x000fe20003fc6270 */
[----:B------:R-:W-:Y:S01]  /*1f300*/  VIADD R6, R14, 0xffffffa9 ;  /* 0xffffffa90e067836 */ /* 0x000fe20000000000 */
[----:B------:R-:W-:Y:S01]  /*1f310*/  FSEL R208, R208, -INF , !P5 ;  /* 0xff800000d0d07808 */ /* 0x000fe20006800000 */
[----:B------:R-:W-:Y:S01]  /*1f320*/  FFMA.FTZ R4, R4, -UR14, R193 ;  /* 0x8000000e04047c23 */ /* 0x000fe200080100c1 */
[----:B------:R-:W-:Y:S02]  /*1f330*/  FSEL R5, R5, -INF , P6 ;  /* 0xff80000005057808 */ /* 0x000fe40003000000 */
[----:B------:R-:W-:Y:S02]  /*1f340*/  IABS R170, R170 ;  /* 0x000000aa00aa7213 */ /* 0x000fe40000000000 */
[----:B------:R-:W-:-:S02]  /*1f350*/  ISETP.GE.AND P5, PT, R6, R237, PT ;  /* 0x000000ed0600720c */ /* 0x000fc40003fa6270 */
[----:B------:R-:W-:Y:S02]  /*1f360*/  I2FP.F32.S32 R10, R7 ;  /* 0x00000007000a7245 */ /* 0x000fe40000201400 */
[----:B------:R-:W-:Y:S02]  /*1f370*/  FSEL R171, R5, -INF , !P0 ;  /* 0xff80000005ab7808 */ /* 0x000fe40004000000 */
[----:B------:R-:W-:Y:S01]  /*1f380*/  I2FP.F32.S32 R5, R170 ;  /* 0x000000aa00057245 */ /* 0x000fe20000201400 */
[----:B------:R-:W-:Y:S01]  /*1f390*/  FFMA.FTZ R10, R10, -UR14, R195 ;  /* 0x8000000e0a0a7c23 */ /* 0x000fe200080100c3 */
[----:B------:R-:W-:Y:S01]  /*1f3a0*/  FSEL R170, R4, -INF , P5 ;  /* 0xff80000004aa7808 */ /* 0x000fe20002800000 */
[----:B------:R-:W-:Y:S01]  /*1f3b0*/  VIADD R4, R14, 0xffffffb0 ;  /* 0xffffffb00e047836 */ /* 0x000fe20000000000 */
[C---:B------:R-:W-:Y:S01]  /*1f3c0*/  ISETP.GE.AND P6, PT, R6.reuse, R236, PT ;  /* 0x000000ec0600720c */ /* 0x040fe20003fc6270 */
[----:B------:R-:W-:Y:S01]  /*1f3d0*/  FFMA.FTZ R5, R5, -UR14, R188 ;  /* 0x8000000e05057c23 */ /* 0x000fe200080100bc */
[----:B------:R-:W-:Y:S01]  /*1f3e0*/  IABS R169, R169 ;  /* 0x000000a900a97213 */ /* 0x000fe20000000000 */
[----:B------:R-:W-:Y:S01]  /*1f3f0*/  BAR.SYNC.DEFER_BLOCKING 0x0 ;  /* 0x0000000000007b1d */ /* 0x000fe20000010000 */
[----:B------:R-:W-:-:S02]  /*1f400*/  ISETP.GE.AND P5, PT, R6, R235, PT ;  /* 0x000000eb0600720c */ /* 0x000fc40003fa6270 */
[----:B------:R-:W-:Y:S02]  /*1f410*/  IABS R177, R177 ;  /* 0x000000b100b17213 */ /* 0x000fe40000000000 */
[----:B------:R-:W-:Y:S01]  /*1f420*/  ISETP.GE.AND P0, PT, R6, R234, PT ;  /* 0x000000ea0600720c */ /* 0x000fe20003f06270 */
[----:B------:R-:W-:Y:S01]  /*1f430*/  IMAD.MOV.U32 R6, RZ, RZ, R169 ;  /* 0x000000ffff067224 */ /* 0x000fe200078e00a9 */
[----:B------:R-:W-:Y:S02]  /*1f440*/  FSEL R170, R170, -INF , !P6 ;  /* 0xff800000aaaa7808 */ /* 0x000fe40007000000 */
[----:B------:R-:W-:Y:S02]  /*1f450*/  ISETP.GE.AND P6, PT, R4, R237, PT ;  /* 0x000000ed0400720c */ /* 0x000fe40003fc6270 */
[----:B------:R-:W-:Y:S02]  /*1f460*/  FSEL R10, R10, -INF , P5 ;  /* 0xff8000000a0a7808 */ /* 0x000fe40002800000 */
[----:B------:R-:W-:-:S02]  /*1f470*/  I2FP.F32.S32 R177, R177 ;  /* 0x000000b100b17245 */ /* 0x000fc40000201400 */
[----:B------:R-:W-:Y:S02]  /*1f480*/  FSEL R169, R10, -INF , !P0 ;  /* 0xff8000000aa97808 */ /* 0x000fe40004000000 */
[----:B------:R-:W-:Y:S01]  /*1f490*/  FSEL R5, R5, -INF , P6 ;  /* 0xff80000005057808 */ /* 0x000fe20003000000 */
[----:B------:R-:W-:Y:S01]  /*1f4a0*/  FFMA.FTZ R177, R177, -UR14, R190 ;  /* 0x8000000eb1b17c23 */ /* 0x000fe200080100be */
[C---:B------:R-:W-:Y:S02]  /*1f4b0*/  ISETP.GE.AND P5, PT, R4.reuse, R236, PT ;  /* 0x000000ec0400720c */ /* 0x040fe40003fa6270 */
[C---:B------:R-:W-:Y:S02]  /*1f4c0*/  ISETP.GE.AND P0, PT, R4.reuse, R234, PT ;  /* 0x000000ea0400720c */ /* 0x040fe40003f06270 */
[----:B------:R-:W-:Y:S02]  /*1f4d0*/  I2FP.F32.S32 R6, R6 ;  /* 0x0000000600067245 */ /* 0x000fe40000201400 */
[----:B------:R-:W-:Y:S01]  /*1f4e0*/  ISETP.GE.AND P6, PT, R4, R235, PT ;  /* 0x000000eb0400720c */ /* 0x000fe20003fc6270 */
[----:B------:R-:W-:Y:S01]  /*1f4f0*/  VIADD R4, R14, 0xffffffb1 ;  /* 0xffffffb10e047836 */ /* 0x000fe20000000000 */
[----:B------:R-:W-:Y:S01]  /*1f500*/  IABS R174, R174 ;  /* 0x000000ae00ae7213 */ /* 0x000fe20000000000 */
[----:B------:R-:W-:Y:S01]  /*1f510*/  FFMA.FTZ R6, R6, -UR14, R189 ;  /* 0x8000000e06067c23 */ /* 0x000fe200080100bd */
[----:B------:R-:W-:Y:S01]  /*1f520*/  FSEL R202, R5, -INF , !P5 ;  /* 0xff80000005ca7808 */ /* 0x000fe20006800000 */
[----:B------:R-:W-:Y:S01]  /*1f530*/  VIADD R14, R14, 0xffffffb9 ;  /* 0xffffffb90e0e7836 */ /* 0x000fe20000000000 */
[----:B------:R-:W-:-:S02]  /*1f540*/  I2FP.F32.S32 R174, R174 ;  /* 0x000000ae00ae7245 */ /* 0x000fc40000201400 */
[----:B------:R-:W-:Y:S02]  /*1f550*/  ISETP.GE.AND P5, PT, R4, R237, PT ;  /* 0x000000ed0400720c */ /* 0x000fe40003fa6270 */
[----:B------:R-:W-:Y:S01]  /*1f560*/  FSEL R177, R177, -INF , P6 ;  /* 0xff800000b1b17808 */ /* 0x000fe20003000000 */
[----:B------:R-:W-:Y:S01]  /*1f570*/  FFMA.FTZ R174, R174, -UR14, R191 ;  /* 0x8000000eaeae7c23 */ /* 0x000fe200080100bf */
[----:B------:R-:W-:Y:S02]  /*1f580*/  IABS R175, R175 ;  /* 0x000000af00af7213 */ /* 0x000fe40000000000 */
[----:B------:R-:W-:Y:S02]  /*1f590*/  IABS R176, R176 ;  /* 0x000000b000b07213 */ /* 0x000fe40000000000 */
[----:B------:R-:W-:Y:S02]  /*1f5a0*/  FSEL R6, R6, -INF , P5 ;  /* 0xff80000006067808 */ /* 0x000fe40002800000 */
[----:B------:R-:W-:-:S02]  /*1f5b0*/  FSEL R179, R177, -INF , !P0 ;  /* 0xff800000b1b37808 */ /* 0x000fc40004000000 */
[C---:B------:R-:W-:Y:S02]  /*1f5c0*/  ISETP.GE.AND P5, PT, R4.reuse, R235, PT ;  /* 0x000000eb0400720c */ /* 0x040fe40003fa6270 */
[C---:B------:R-:W-:Y:S02]  /*1f5d0*/  ISETP.GE.AND P6, PT, R4.reuse, R236, PT ;  /* 0x000000ec0400720c */ /* 0x040fe40003fc6270 */
[----:B------:R-:W-:Y:S02]  /*1f5e0*/  ISETP.GE.AND P0, PT, R4, R234, PT ;  /* 0x000000ea0400720c */ /* 0x000fe40003f06270 */
[----:B------:R-:W-:Y:S02]  /*1f5f0*/  I2FP.F32.S32 R4, R175 ;  /* 0x000000af00047245 */ /* 0x000fe40000201400 */
[----:B------:R-:W-:Y:S02]  /*1f600*/  I2FP.F32.S32 R176, R176 ;  /* 0x000000b000b07245 */ /* 0x000fe40000201400 */
[----:B------:R-:W-:Y:S01]  /*1f610*/  FSEL R174, R174, -INF , P5 ;  /* 0xff800000aeae7808 */ /* 0x000fe20002800000 */
[----:B------:R-:W-:Y:S01]  /*1f620*/  FFMA.FTZ R205, R4, -UR14, R205 ;  /* 0x8000000e04cd7c23 */ /* 0x000fe200080100cd */
[----:B------:R-:W-:Y:S01]  /*1f630*/  ISETP.GE.AND P5, PT, R14, R237, PT ;  /* 0x000000ed0e00720c */ /* 0x000fe20003fa6270 */
[----:B------:R-:W-:Y:S01]  /*1f640*/  FFMA.FTZ R176, R176, -UR14, R207 ;  /* 0x8000000eb0b07c23 */ /* 0x000fe200080100cf */
[----:B------:R-:W-:-:S02]  /*1f650*/  FSEL R177, R174, -INF , !P0 ;  /* 0xff800000aeb17808 */ /* 0x000fc40004000000 */
[----:B------:R-:W-:Y:S02]  /*1f660*/  ISETP.GE.AND P0, PT, R14, R235, PT ;  /* 0x000000eb0e00720c */ /* 0x000fe40003f06270 */
[----:B------:R-:W-:Y:S02]  /*1f670*/  FSEL R204, R6, -INF , !P6 ;  /* 0xff80000006cc7808 */ /* 0x000fe40007000000 */
[----:B------:R-:W-:Y:S02]  /*1f680*/  FSEL R178, R205, -INF , P5 ;  /* 0xff800000cdb27808 */ /* 0x000fe40002800000 */
[C---:B------:R-:W-:Y:S02]  /*1f690*/  ISETP.GE.AND P6, PT, R14.reuse, R236, PT ;  /* 0x000000ec0e00720c */ /* 0x040fe40003fc6270 */
[----:B------:R-:W-:Y:S02]  /*1f6a0*/  ISETP.GE.AND P5, PT, R14, R234, PT ;  /* 0x000000ea0e00720c */ /* 0x000fe40003fa6270 */
[----:B------:R-:W-:-:S02]  /*1f6b0*/  FSEL R175, R176, -INF , P0 ;  /* 0xff800000b0af7808 */ /* 0x000fc40000000000 */
[----:B------:R-:W-:Y:S02]  /*1f6c0*/  FSEL R178, R178, -INF , !P6 ;  /* 0xff800000b2b27808 */ /* 0x000fe40007000000 */
[----:B------:R-:W-:Y:S01]  /*1f6d0*/  FSEL R175, R175, -INF , !P5 ;  /* 0xff800000afaf7808 */ /* 0x000fe20006800000 */
[----:B------:R-:W-:Y:S06]  /*1f6e0*/  BRA.U !UP1, `(.L_x_7114) ;  /* 0x00000009099c7547 */ /* 0x000fec000b800000 */
        /* <DEDUP_REMOVED lines=65> */
.L_x_7115:
        /* <DEDUP_REMOVED lines=8> */
.L_x_7116:
        /* <DEDUP_REMOVED lines=94> */
.L_x_7114:
[----:B---3--:R-:W-:Y:S01]  /*20160*/  FMNMX3.FTZ R5, R164, R28, R24, !PT ;  /* 0x0000001ca4057276 */ /* 0x008fe20007810018 */
        /* <DEDUP_REMOVED lines=36> */
[----:B------:R-:W-:Y:S01]  /*203b0*/  FFMA.FTZ R183, R8, UR4, -R199 ;  /* 0x0000000408b77c23 */ /* 0x000fe200080108c7 */
[----:B----4-:R-:W-:Y:S01]  /*203c0*/  R2P PR, R4, 0x6 ;  /* 0x0000000604007804 */ /* 0x010fe20000000000 */
[----:B------:R-:W-:Y:S01]  /*203d0*/  FADD.FTZ R8, R164, -R5 ;  /* 0x80000005a4087221 */ /* 0x000fe20000010000 */
[----:B------:R-:W-:Y:S01]  /*203e0*/  FSEL R176, R176, RZ, P0 ;  /* 0x000000ffb0b07208 */ /* 0x000fe20000000000 */
[----:B------:R-:W-:Y:S01]  /*203f0*/  FADD.FTZ R5, R3, -R6 ;  /* 0x8000000603057221 */ /* 0x000fe20000010000 */
[--C-:B------:R-:W-:Y:S01]  /*20400*/  FFMA.FTZ R188, R28, UR4, -R199.reuse ;  /* 0x000000041cbc7c23 */ /* 0x100fe200080108c7 */
[----:B------:R-:W-:Y:S01]  /*20410*/  FMUL.FTZ R8, R8, UR4 ;  /* 0x0000000408087c20 */ /* 0x000fe20008410000 */
[--C-:B------:R-:W-:Y:S01]  /*20420*/  FFMA.FTZ R185, R24, UR4, -R199.reuse ;  /* 0x0000000418b97c23 */ /* 0x100fe200080108c7 */
[----:B------:R-:W-:Y:S01]  /*20430*/  FMUL.FTZ R187, R5, UR4 ;  /* 0x0000000405bb7c20 */ /* 0x000fe20008410000 */
        /* <DEDUP_REMOVED lines=442> */
.L_x_7111:
[----:B------:R-:W-:-:S12]  /*21fe0*/  UIADD3 UR19, UPT, UPT, UR30, -0x1, URZ ;  /* 0xffffffff1e137890 */ /* 0x000fd8000fffe0ff */
.L_x_7117:
        /* <DEDUP_REMOVED lines=47> */
.L_x_7122:
        /* <DEDUP_REMOVED lines=13> */
[----:B------:R-:W-:Y:S02]  /*223b0*/  LOP3.LUT R212, R212, 0x7c00, RZ, 0xc0, !PT ;  /* 0x00007c00d4d47812 */ /* 0x000fe400078ec0ff */
[----:B------:R-:W-:Y:S01]  /*223c0*/  LOP3.LUT R245, R4, 0x38, R3, 0x78, !PT ;  /* 0x0000003804f57812 */ /* 0x000fe200078e7803 */
[----:B------:R-:W-:Y:S01]  /*223d0*/  @!UP1 UMOV UR26, URZ ;  /* 0x000000ff001a9c82 */ /* 0x000fe20008000000 */
[----:B------:R-:W-:Y:S01]  /*223e0*/  LOP3.LUT R8, R6, 0x38, RZ, 0xc0, !PT ;  /* 0x0000003806087812 */ /* 0x000fe200078ec0ff */
[----:B------:R-:W-:Y:S01]  /*223f0*/  @!UP1 UIADD3 UR26, UP2, UPT, URZ, -UR26, URZ ;  /* 0x8000001aff1a9290 */ /* 0x000fe2000ff5e0ff */
[--C-:B------:R-:W-:Y:S02]  /*22400*/  LOP3.LUT R4, R7, 0x38, R6.reuse, 0xf8, !PT ;  /* 0x0000003807047812 */ /* 0x100fe400078ef806 */
[----:B------:R-:W-:Y:S01]  /*22410*/  LOP3.LUT R7, R213, 0x8, RZ, 0xc0, !PT ;  /* 0x00000008d5077812 */ /* 0x000fe200078ec0ff */
[----:B------:R-:W-:Y:S01]  /*22420*/  @!UP1 UIADD3.X UR20, UPT, UPT, URZ, ~UR20, URZ, UP2, !UPT ;  /* 0x80000014ff149290 */ /* 0x000fe200097fe4ff */
[----:B------:R-:W-:Y:S02]  /*22430*/  LOP3.LUT R226, R212, 0x200, R5, 0xf8, !PT ;  /* 0x00000200d4e27812 */ /* 0x000fe400078ef805 */
[----:B------:R-:W-:Y:S01]  /*22440*/  LOP3.LUT R245, R245, 0x1e00, R6, 0xf8, !PT ;  /* 0x00001e00f5f57812 */ /* 0x000fe200078ef806 */
[----:B------:R-:W-:Y:S01]  /*22450*/  @!UP1 USHF.R.S64 UR26, UR26, 0x1f, UR20 ;  /* 0x0000001f1a1a9899 */ /* 0x000fe20008001014 */
[----:B------:R-:W-:Y:S02]  /*22460*/  LOP3.LUT R6, R8, 0x80, RZ, 0xfc, !PT ;  /* 0x0000008008067812 */ /* 0x000fe400078efcff */
[----:B------:R-:W-:Y:S02]  /*22470*/  LOP3.LUT R226, R226, R4, R7, 0xf6, !PT ;  /* 0x00000004e2e27212 */ /* 0x000fe400078ef607 */
[----:B------:R-:W-:Y:S02]  /*22480*/  LOP3.LUT R225, R5, 0x400, RZ, 0xc0, !PT ;  /* 0x0000040005e17812 */ /* 0x000fe400078ec0ff */
[----:B------:R-:W-:Y:S02]  /*22490*/  LOP3.LUT R4, R4, 0x8, R3, 0x78, !PT ;  /* 0x0000000804047812 */ /* 0x000fe400078e7803 */
[----:B------:R-:W-:Y:S02]  /*224a0*/  LOP3.LUT R9, R8, 0x40, RZ, 0xfc, !PT ;  /* 0x0000004008097812 */ /* 0x000fe400078efcff */
[----:B------:R-:W-:Y:S01]  /*224b0*/  ISETP.GE.AND P3, PT, R6, UR18, PT ;  /* 0x0000001206007c0c */ /* 0x000fe2000bf66270 */
[----:B------:R-:W-:Y:S01]  /*224c0*/  IMAD.MOV.U32 R6, RZ, RZ, R230 ;  /* 0x000000ffff067224 */ /* 0x000fe200078e00e6 */
[----:B------:R-:W-:Y:S01]  /*224d0*/  ISETP.GE.AND P5, PT, R8, UR18, PT ;  /* 0x0000001208007c0c */ /* 0x000fe2000bfa6270 */
[----:B------:R-:W-:Y:S01]  /*224e0*/  IMAD R225, R4, 0x2, R225 ;  /* 0x0000000204e17824 */ /* 0x000fe200078e02e1 */
[----:B------:R-:W-:Y:S01]  /*224f0*/  LOP3.LUT R5, R8, 0xc0, RZ, 0xfc, !PT ;  /* 0x000000c008057812 */ /* 0x000fe200078efcff */
[----:B------:R-:W-:Y:S01]  /*22500*/  IMAD.U32 R8, RZ, RZ, UR20 ;  /* 0x00000014ff087e24 */ /* 0x000fe2000f8e00ff */
[----:B------:R-:W-:Y:S01]  /*22510*/  @!P2 IADD3 R230, P2, PT, R230, UR26, RZ ;  /* 0x0000001ae6e6ac10 */ /* 0x000fe2000ff5e0ff */
[----:B------:R-:W-:Y:S01]  /*22520*/  IMAD.MOV.U32 R4, RZ, RZ, R231 ;  /* 0x000000ffff047224 */ /* 0x000fe200078e00e7 */
[----:B------:R-:W-:Y:S02]  /*22530*/  ISETP.GE.AND P4, PT, R9, UR18, PT ;  /* 0x0000001209007c0c */ /* 0x000fe4000bf86270 */
[----:B------:R-:W-:Y:S02]  /*22540*/  ISETP.GE.AND P1, PT, R5, UR18, PT ;  /* 0x0000001205007c0c */ /* 0x000fe4000bf26270 */
[----:B------:R-:W-:Y:S02]  /*22550*/  @!P0 LEA.HI.X.SX32 R231, R8, R231, 0x1, P2 ;  /* 0x000000e708e78211 */ /* 0x000fe400010f0eff */
        /* <DEDUP_REMOVED lines=14> */
[----:B------:R-:W-:Y:S01]  /*22640*/  IMAD R5, R10, R7, RZ ;  /* 0x000000070a057224 */ /* 0x000fe200078e02ff */
[----:B------:R-:W-:Y:S05]  /*22650*/  MOV R10, RZ ;  /* 0x000000ff000a7202 */ /* 0x000fea0000000f00 */
[----:B------:R-:W-:Y:S06]  /*22660*/  IMAD.HI.U32 R5, R11, R5, R10 ;  /* 0x000000050b057227 */ /* 0x000fec00078e000a */
[C---:B------:R-:W-:Y:S04]  /*22670*/  IMAD.HI.U32 R9, R5.reuse, R12, RZ ;  /* 0x0000000c05097227 */ /* 0x040fe800078e00ff */
[----:B------:R-:W-:Y:S02]  /*22680*/  IMAD.MOV R10, RZ, RZ, -R9 ;  /* 0x000000ffff0a7224 */ /* 0x000fe400078e0a09 */
[----:B------:R-:W-:Y:S04]  /*22690*/  IMAD.HI.U32 R5, R5, R14, RZ ;  /* 0x0000000e05057227 */ /* 0x000fe800078e00ff */
[C---:B------:R-:W-:Y:S02]  /*226a0*/  IMAD R12, R7.reuse, R10, R12 ;  /* 0x0000000a070c7224 */ /* 0x040fe400078e020c */
[----:B------:R-:W-:Y:S03]  /*226b0*/  IMAD.MOV R10, RZ, RZ, -R5 ;  /* 0x000000ffff0a7224 */ /* 0x000fe600078e0a05 */
[C---:B------:R-:W-:Y:S01]  /*226c0*/  ISETP.GT.U32.AND P0, PT, R7.reuse, R12, PT ;  /* 0x0000000c0700720c */ /* 0x040fe20003f04070 */
[C---:B------:R-:W-:Y:S01]  /*226d0*/  IMAD R14, R7.reuse, R10, R14 ;  /* 0x0000000a070e7224 */ /* 0x040fe200078e020e */
[----:B------:R-:W-:Y:S04]  /*226e0*/  LOP3.LUT R10, R8, UR27, RZ, 0x3c, !PT ;  /* 0x0000001b080a7c12 */ /* 0x000fe8000f8e3cff */
[----:B------:R-:W-:Y:S07]  /*226f0*/  ISETP.GT.U32.AND P2, PT, R7, R14, PT ;  /* 0x0000000e0700720c */ /* 0x000fee0003f44070 */
[----:B------:R-:W-:Y:S02]  /*22700*/  @!P0 IMAD.IADD R12, R12, 0x1, -R7 ;  /* 0x000000010c0c8824 */ /* 0x000fe400078e0a07 */
[----:B------:R-:W-:Y:S03]  /*22710*/  @!P0 VIADD R9, R9, 0x1 ;  /* 0x0000000109098836 */ /* 0x000fe60000000000 */
[-C--:B------:R-:W-:Y:S01]  /*22720*/  ISETP.GE.U32.AND P6, PT, R12, R7.reuse, PT ;  /* 0x000000070c00720c */ /* 0x080fe20003fc6070 */
[----:B------:R-:W-:Y:S01]  /*22730*/  @!P2 VIADD R5, R5, 0x1 ;  /* 0x000000010505a836 */ /* 0x000fe20000000000 */
[-C--:B------:R-:W-:Y:S04]  /*22740*/  @!P2 IADD3 R14, PT, PT, R14, -R7.reuse, RZ ;  /* 0x800000070e0ea210 */ /* 0x080fe80007ffe0ff */
        /* <DEDUP_REMOVED lines=33> */
.L_x_7119:
        /* <DEDUP_REMOVED lines=42> */
[C---:B------:R-:W-:Y:S02]  /*22c00*/  IMAD.IADD R224, R226.reuse, 0x1, R219 ;  /* 0x00000001e2e07824 */ /* 0x040fe400078e02db */
[--C-:B------:R-:W-:Y:S01]  /*22c10*/  IMAD.IADD R223, R219, 0x1, R220.reuse ;  /* 0x00000001dbdf7824 */ /* 0x100fe200078e02dc */
        /* <DEDUP_REMOVED lines=349> */
.L_x_7121:
        /* <DEDUP_REMOVED lines=93> */
.L_x_7120:
        /* <DEDUP_REMOVED lines=8> */
[----:B------:R-:W-:Y:S01]  /*24840*/  IADD3 R166, PT, PT, R240, -0x9, RZ ;  /* 0xfffffff7f0a67810 */ /* 0x000fe20007ffe0ff */
[----:B------:R-:W-:Y:S01]  /*24850*/  FFMA.FTZ R6, R165, -UR14, R6 ;  /* 0x8000000ea5067c23 */ /* 0x000fe20008010006 */
[----:B------:R-:W-:Y:S01]  /*24860*/  IADD3 R164, PT, PT, R239, -0x20, RZ ;  /* 0xffffffe0efa47810 */ /* 0x000fe20007ffe0ff */
[----:B------:R-:W-:Y:S01]  /*24870*/  FFMA.FTZ R4, R3, -UR14, R4 ;  /* 0x8000000e03047c23 */ /* 0x000fe20008010004 */
[----:B------:R-:W-:Y:S01]  /*24880*/  IABS R166, R166 ;  /* 0x000000a600a67213 */ /* 0x000fe20000000000 */
[----:B------:R-:W-:Y:S01]  /*24890*/  VIADD R165, R239, 0xffffffe1 ;  /* 0xffffffe1efa57836 */ /* 0x000fe20000000000 */
[C---:B------:R-:W-:Y:S01]  /*248a0*/  ISETP.GE.AND P5, PT, R164.reuse, R235, PT ;  /* 0x000000eba400720c */ /* 0x040fe20003fa6270 */
[----:B------:R-:W-:Y:S01]  /*248b0*/  FFMA.FTZ R10, R3, -UR14, R10 ;  /* 0x8000000e030a7c23 */ /* 0x000fe2000801000a */
[-C--:B------:R-:W-:Y:S02]  /*248c0*/  ISETP.GE.AND P4, PT, R164, R237.reuse, PT ;  /* 0x000000eda400720c */ /* 0x080fe40003f86270 */
[----:B------:R-:W-:Y:S02]  /*248d0*/  IADD3 R167, PT, PT, R240, -0x11, RZ ;  /* 0xffffffeff0a77810 */ /* 0x000fe40007ffe0ff */
        /* <DEDUP_REMOVED lines=48> */
[----:B------:R-:W-:Y:S02]  /*24be0*/  ISETP.GE.AND P3, PT, R171, R237, PT ;  /* 0x000000edab00720c */ /* 0x000fe40003f66270 */
        /* <DEDUP_REMOVED lines=20> */
[----:B------:R-:W-:Y:S01]  /*24d30*/  ISETP.GE.AND P3, PT, R173, R235, PT ;  /* 0x000000ebad00720c */ /* 0x000fe20003f66270 */
        /* <DEDUP_REMOVED lines=30> */
[C---:B------:R-:W-:Y:S02]  /*24f20*/  IADD3 R6, PT, PT, R240.reuse, -0x31, RZ ;  /* 0xffffffcff0067810 */ /* 0x040fe40007ffe0ff */
[----:B------:R-:W-:Y:S01]  /*24f30*/  FSEL R21, R21, -INF , P3 ;  /* 0xff80000015157808 */ /* 0x000fe20001800000 */
[----:B------:R-:W-:Y:S01]  /*24f40*/  FFMA.FTZ R28, R3, -UR14, R28 ;  /* 0x8000000e031c7c23 */ /* 0x000fe2000801001c */
[----:B------:R-:W-:Y:S01]  /*24f50*/  FSEL R195, R15, -INF , P1 ;  /* 0xff8000000fc37808 */ /* 0x000fe20000800000 */
[----:B------:R-:W-:Y:S01]  /*24f60*/  FFMA.FTZ R34, R3, -UR14, R34 ;  /* 0x8000000e03227c23 */ /* 0x000fe20008010022 */
[----:B------:R-:W-:Y:S02]  /*24f70*/  IABS R6, R6 ;  /* 0x0000000600067213 */ /* 0x000fe40000000000 */
[----:B------:R-:W-:Y:S02]  /*24f80*/  ISETP.GE.AND P1, PT, R239, R237, PT ;  /* 0x000000edef00720c */ /* 0x000fe40003f26270 */
        /* <DEDUP_REMOVED lines=585> */
.L_x_7118:
[----:B------:R-:W1:Y:S01]  /*27420*/  SHFL.BFLY PT, R0, R243, 0x2, 0x1f ;  /* 0x0c401f00f3007f89 */ /* 0x000e6200000e0000 */
[----:B------:R-:W2:Y:S01]  /*27430*/  S2UR UR9, SR_CTAID.X ;  /* 0x00000000000979c3 */ /* 0x000ea20000002500 */
[----:B------:R-:W-:Y:S01]  /*27440*/  LOP3.LUT R9, R213, 0x30, RZ, 0xc0, !PT ;  /* 0x00000030d5097812 */ /* 0x000fe200078ec0ff */
[----:B------:R-:W3:Y:S01]  /*27450*/  LDCU.64 UR4, c[0x0][0x430] ;  /* 0x00008600ff0477ac */ /* 0x000ee20008000a00 */
[----:B------:R-:W4:Y:S01]  /*27460*/  SHFL.BFLY PT, R8, R241, 0x2, 0x1f ;  /* 0x0c401f00f1087f89 */ /* 0x000f2200000e0000 */
[----:B------:R-:W-:Y:S01]  /*27470*/  BSSY.RECONVERGENT B0, `(.L_x_7123) ;  /* 0x000013d000007945 */ /* 0x000fe20003800200 */
[----:B------:R-:W5:Y:S01]  /*27480*/  LDCU UR10, c[0x0][0x3e0] ;  /* 0x00007c00ff0a77ac */ /* 0x000f620008000800 */
[----:B------:R-:W5:Y:S02]  /*27490*/  S2R R165, SR_TID.X ;  /* 0x0000000000a57919 */ /* 0x000f640000002100 */
        /* <DEDUP_REMOVED lines=11> */
[----:B-----5:R-:W-:Y:S01]  /*27550*/  SHF.R.U32.HI R2, RZ, 0x2, R165 ;  /* 0x00000002ff027819 */ /* 0x020fe200000116a5 */
[----:B------:R-:W-:Y:S01]  /*27560*/  UIMAD UR11, UR10, UR11, UR12 ;  /* 0x0000000b0a0b72a4 */ /* 0x000fe2000f8e020c */
[----:B------:R-:W-:Y:S01]  /*27570*/  SHF.L.U32 R4, R165, 0x4, RZ ;  /* 0x00000004a5047819 */ /* 0x000fe200000006ff */
[----:B------:R-:W3:Y:S01]  /*27580*/  LDCU.64 UR12, c[0x0][0x358] ;  /* 0x00006b00ff0c77ac */ /* 0x000ee20008000a00 */
[----:B------:R-:W-:Y:S02]  /*27590*/  LOP3.LUT R2, R9, 0x7, R2, 0xf8, !PT ;  /* 0x0000000709027812 */ /* 0x000fe400078ef802 */
[----:B------:R-:W-:Y:S01]  /*275a0*/  LOP3.LUT R10, R4, 0x1c0, RZ, 0xc0, !PT ;  /* 0x000001c0040a7812 */ /* 0x000fe200078ec0ff */
[----:B------:R-:W-:Y:S01]  /*275b0*/  UIMAD UR10, UR4, UR10, UR11 ;  /* 0x0000000a040a72a4 */ /* 0x000fe2000f8e020b */
[----:B------:R-:W-:Y:S01]  /*275c0*/  BAR.SYNC.DEFER_BLOCKING 0x0 ;  /* 0x0000000000007b1d */ /* 0x000fe20000010000 */
[----:B------:R-:W-:-:S02]  /*275d0*/  R2P PR, R165, 0x1c ;  /* 0x0000001ca5007804 */ /* 0x000fc40000000000 */
[C---:B------:R-:W-:Y:S01]  /*275e0*/  LOP3.LUT P6, RZ, R165.reuse, 0x3, RZ, 0xc0, !PT ;  /* 0x00000003a5ff7812 */ /* 0x040fe200078cc0ff */
[----:B------:R-:W-:Y:S01]  /*275f0*/  UIMAD UR10, UR10, UR5, UR9 ;  /* 0x000000050a0a72a4 */ /* 0x000fe2000f8e0209 */
[----:B-1----:R-:W-:Y:S01]  /*27600*/  FADD.FTZ R6, R0, R7 ;  /* 0x0000000700067221 */ /* 0x002fe20000010000 */
[C---:B------:R-:W-:Y:S02]  /*27610*/  SHF.L.U32 R0, R165.reuse, 0x2, RZ ;  /* 0x00000002a5007819 */ /* 0x040fe400000006ff */
[----:B------:R-:W-:Y:S01]  /*27620*/  SHF.L.U32 R7, R165, 0x1, RZ ;  /* 0x00000001a5077819 */ /* 0x000fe200000006ff */
[----:B--2---:R-:W-:Y:S01]  /*27630*/  FADD.FTZ R5, R8, R5 ;  /* 0x0000000508057221 */ /* 0x004fe20000010000 */
[----:B------:R-:W1:Y:S01]  /*27640*/  MUFU.RCP R11, R6 ;  /* 0x00000006000b7308 */ /* 0x000e620000001000 */
[----:B------:R-:W-:Y:S01]  /*27650*/  LOP3.LUT R8, R0, 0x1f8, RZ, 0xc0, !PT ;  /* 0x000001f800087812 */ /* 0x000fe200078ec0ff */
[----:B------:R-:W-:Y:S01]  /*27660*/  UIMAD UR8, UR10, UR8, URZ ;  /* 0x000000080a0872a4 */ /* 0x000fe2000f8e02ff */
[----:B------:R-:W-:-:S02]  /*27670*/  LOP3.LUT R13, R212, 0x6, R7, 0xf8, !PT ;  /* 0x00000006d40d7812 */ /* 0x000fc400078ef807 */
[----:B------:R-:W-:Y:S02]  /*27680*/  LOP3.LUT R213, R8, 0x38, R213, 0x78, !PT ;  /* 0x0000003808d57812 */ /* 0x000fe400078e78d5 */
[----:B------:R-:W-:Y:S01]  /*27690*/  MOV R8, 0x40 ;  /* 0x0000004000087802 */ /* 0x000fe20000000f00 */
[----:B------:R-:W2:Y:S01]  /*276a0*/  MUFU.RCP R9, R5 ;  /* 0x0000000500097308 */ /* 0x000ea20000001000 */
[----:B------:R-:W-:Y:S02]  /*276b0*/  LOP3.LUT R10, R10, 0x38, R7, 0xf8, !PT ;  /* 0x000000380a0a7812 */ /* 0x000fe400078ef807 */
[----:B------:R-:W-:Y:S02]  /*276c0*/  SHF.R.U32.HI R165, RZ, 0x4, R165 ;  /* 0x00000004ffa57819 */ /* 0x000fe400000116a5 */
[----:B------:R-:W-:Y:S02]  /*276d0*/  MOV R7, 0x20 ;  /* 0x0000002000077802 */ /* 0x000fe40000000f00 */
[----:B------:R-:W-:-:S02]  /*276e0*/  SEL R8, R8, 0xffffffc0, !P3 ;  /* 0xffffffc008087807 */ /* 0x000fc40005800000 */
[----:B------:R-:W-:Y:S02]  /*276f0*/  FSETP.NE.FTZ.AND P3, PT, R6, RZ, PT ;  /* 0x000000ff0600720b */ /* 0x000fe40003f75000 */
[----:B------:R-:W-:Y:S02]  /*27700*/  IADD3 R12, PT, PT, R165, 0x10, RZ ;  /* 0x00000010a50c7810 */ /* 0x000fe40007ffe0ff */
[----:B------:R-:W-:Y:S02]  /*27710*/  SEL R7, R7, 0xffffffe0, !P2 ;  /* 0xffffffe007077807 */ /* 0x000fe40005000000 */
[----:B------:R-:W-:Y:S02]  /*27720*/  LOP3.LUT R10, R13, R10, RZ, 0xfc, !PT ;  /* 0x0000000a0d0a7212 */ /* 0x000fe400078efcff */
[----:B------:R-:W-:Y:S02]  /*27730*/  FSETP.NE.FTZ.AND P2, PT, R5, RZ, PT ;  /* 0x000000ff0500720b */ /* 0x000fe40003f55000 */
[----:B-1----:R-:W-:-:S02]  /*27740*/  FSEL R11, R11, 1, P3 ;  /* 0x3f8000000b0b7808 */ /* 0x002fc40001800000 */
[----:B------:R-:W-:Y:S01]  /*27750*/  ISETP.GE.AND P1, PT, R12, UR7, PT ;  /* 0x000000070c007c0c */ /* 0x000fe2000bf26270 */
[----:B------:R-:W1:Y:S01]  /*27760*/  @P3 MUFU.LG2 R6, R6 ;  /* 0x0000000600063308 */ /* 0x000e620000000c00 */
[----:B------:R-:W-:Y:S01]  /*27770*/  IADD3 R12, PT, PT, R165, 0x18, RZ ;  /* 0x00000018a50c7810 */ /* 0x000fe20007ffe0ff */
[C---:B------:R-:W-:Y:S01]  /*27780*/  FMUL.FTZ R160, R11.reuse, R160 ;  /* 0x000000a00ba07220 */ /* 0x040fe20000410000 */
[----:B------:R-:W-:Y:S01]  /*27790*/  LEA R10, R10, UR6, 0x2 ;  /* 0x000000060a0a7c11 */ /* 0x000fe2000f8e10ff */
        /* <DEDUP_REMOVED lines=71> */
[----:B------:R-:W-:Y:S01]  /*27c10*/  FMUL.FTZ R159, R9, R159 ;  /* 0x0000009f099f7220 */ /* 0x000fe20000410000 */
        /* <DEDUP_REMOVED lines=64> */
[----:B------:R-:W2:Y:S01]  /*28020*/  @P2 MUFU.LG2 R5, R5 ;  /* 0x0000000500052308 */ /* 0x000ea20000000c00 */
[-C--:B------:R-:W-:Y:S01]  /*28030*/  IADD3 R8, PT, PT, R8, R11.reuse, RZ ;  /* 0x0000000b08087210 */ /* 0x080fe20007ffe0ff */
[----:B------:R-:W-:Y:S01]  /*28040*/  STS.64 [R10+0x800], R162 ;  /* 0x000800a20a007388 */ /* 0x000fe20000000a00 */
[----:B------:R-:W-:Y:S01]  /*28050*/  ISETP.GE.AND P5, PT, R14, UR7, PT ;  /* 0x000000070e007c0c */ /* 0x000fe2000bfa6270 */
[----:B------:R-:W4:Y:S01]  /*28060*/  @P2 LDC R16, c[0x0][0x458] ;  /* 0x00011600ff102b82 */ /* 0x000f220000000800 */
[C---:B------:R-:W-:Y:S01]  /*28070*/  IADD3 R14, PT, PT, R7.reuse, R11, RZ ;  /* 0x0000000b070e7210 */ /* 0x040fe20007ffe0ff */
[----:B------:R-:W-:Y:S01]  /*28080*/  STS.64 [R9], R156 ;  /* 0x0000009c09007388 */ /* 0x000fe20000000a00 */
[----:B------:R-:W-:-:S02]  /*28090*/  IADD3 R7, PT, PT, R7, R8, RZ ;  /* 0x0000000807077210 */ /* 0x000fc40007ffe0ff */
[----:B------:R-:W-:Y:S01]  /*280a0*/  LOP3.LUT R166, R4, 0x10, RZ, 0xc0, !PT ;  /* 0x0000001004a67812 */ /* 0x000fe200078ec0ff */
[----:B------:R-:W-:Y:S02]  /*280b0*/  STS.64 [R9+0x800], R158 ;  /* 0x0008009e09007388 */ /* 0x000fe40000000a00 */
[----:B------:R-:W5:Y:S01]  /*280c0*/  @P3 LDC R15, c[0x0][0x458] ;  /* 0x00011600ff0f3b82 */ /* 0x000f620000000800 */
[----:B------:R-:W-:Y:S01]  /*280d0*/  LEA R166, R213, R166, 0x2 ;  /* 0x000000a6d5a67211 */ /* 0x000fe200078e10ff */
        /* <DEDUP_REMOVED lines=118> */
.L_x_7124:
[----:B------:R-:W-:Y:S05]  /*28840*/  BSYNC.RECONVERGENT B0 ;  /* 0x0000000000007941 */ /* 0x000fea0003800200 */
.L_x_7123:
        /* <DEDUP_REMOVED lines=25> */
.L_x_7126:
[----:B------:R-:W-:Y:S05]  /*289e0*/  BSYNC.RECONVERGENT B0 ;  /* 0x0000000000007941 */ /* 0x000fea0003800200 */
.L_x_7125:
        /* <DEDUP_REMOVED lines=26> */
.L_x_7128:
[----:B------:R-:W-:Y:S05]  /*28b90*/  BSYNC.RECONVERGENT B0 ;  /* 0x0000000000007941 */ /* 0x000fea0003800200 */
.L_x_7127:
        /* <DEDUP_REMOVED lines=24> */
.L_x_7130:
[----:B------:R-:W-:Y:S05]  /*28d20*/  BSYNC.RECONVERGENT B0 ;  /* 0x0000000000007941 */ /* 0x000fea0003800200 */
.L_x_7129:
        /* <DEDUP_REMOVED lines=23> */
.L_x_7132:
[----:B------:R-:W-:Y:S05]  /*28ea0*/  BSYNC.RECONVERGENT B0 ;  /* 0x0000000000007941 */ /* 0x000fea0003800200 */
.L_x_7131:
        /* <DEDUP_REMOVED lines=24> */
.L_x_7134:
[----:B------:R-:W-:Y:S05]  /*29030*/  BSYNC.RECONVERGENT B0 ;  /* 0x0000000000007941 */ /* 0x000fea0003800200 */
.L_x_7133:
        /* <DEDUP_REMOVED lines=24> */
.L_x_7136:
[----:B------:R-:W-:Y:S05]  /*291c0*/  BSYNC.RECONVERGENT B0 ;  /* 0x0000000000007941 */ /* 0x000fea0003800200 */
.L_x_7135:
        /* <DEDUP_REMOVED lines=24> */
.L_x_7138:
[----:B------:R-:W-:Y:S05]  /*29350*/  BSYNC.RECONVERGENT B0 ;  /* 0x0000000000007941 */ /* 0x000fea0003800200 */
.L_x_7137:
        /* <DEDUP_REMOVED lines=24> */
.L_x_7139:
        /* <DEDUP_REMOVED lines=10> */
.L_x_7506:


//--------------------- .text._ZN5flash24flash_fwd_splitkv_kernelI23Flash_fwd_kernel_traitsILi256ELi64ELi64ELi4ELb0ELb0EN7cutlass10bfloat16_tE19Flash_kernel_traitsILi256ELi64ELi64ELi4ES3_EELb0ELb1ELb1ELb0ELb0ELb1ELb1ELb1EEEvNS_16Flash_fwd_paramsE --------------------------
	.section	.text._ZN5flash24flash_fwd_splitkv_kernelI23Flash_fwd_kernel_traitsILi256ELi64ELi64ELi4ELb0ELb0EN7cutlass10bfloat16_tE19Flash_kernel_traitsILi256ELi64ELi64ELi4ES3_EELb0ELb1ELb1ELb0ELb0ELb1ELb1ELb1EEEvNS_16Flash_fwd_paramsE,"ax",@progbits
	.align	128
        .global         _ZN5flash24flash_fwd_splitkv_kernelI23Flash_fwd_kernel_traitsILi256ELi64ELi64ELi4ELb0ELb0EN7cutlass10bfloat16_tE19Flash_kernel_traitsILi256ELi64ELi64ELi4ES3_EELb0ELb1ELb1ELb0ELb0ELb1ELb1ELb1EEEvNS_16Flash_fwd_paramsE
        .type           _ZN5flash24flash_fwd_splitkv_kernelI23Flash_fwd_kernel_traitsILi256ELi64ELi64ELi4ELb0ELb0EN7cutlass10bfloat16_tE19Flash_kernel_traitsILi256ELi64ELi64ELi4ES3_EELb0ELb1ELb1ELb0ELb0ELb1ELb1ELb1EEEvNS_16Flash_fwd_paramsE,@function
        .size           _ZN5flash24flash_fwd_splitkv_kernelI23Flash_fwd_kernel_traitsILi256ELi64ELi64ELi4ELb0ELb0EN7cutlass10bfloat16_tE19Flash_kernel_traitsILi256ELi64ELi64ELi4ES3_EELb0ELb1ELb1ELb0ELb0ELb1ELb1ELb1EEEvNS_16Flash_fwd_paramsE,(.L_x_7507 - _ZN5flash24flash_fwd_splitkv_kernelI23Flash_fwd_kernel_traitsILi256ELi64ELi64ELi4ELb0ELb0EN7cutlass10bfloat16_tE19Flash_kernel_traitsILi256ELi64ELi64ELi4ES3_EELb0ELb1ELb1ELb0ELb0ELb1ELb1ELb1EEEvNS_16Flash_fwd_paramsE)
        .other          _ZN5flash24flash_fwd_splitkv_kernelI23Flash_fwd_kernel_traitsILi256ELi64ELi64ELi4ELb0ELb0EN7cutlass10bfloat16_tE19Flash_kernel_traitsILi256ELi64ELi64ELi4ES3_EELb0ELb1ELb1ELb0ELb0ELb1ELb1ELb1EEEvNS_16Flash_fwd_paramsE,@"STO_CUDA_ENTRY STV_DEFAULT"
_ZN5flash24flash_fwd_splitkv_kernelI23Flash_fwd_kernel_traitsILi256ELi64ELi64ELi4ELb0ELb0EN7cutlass10bfloat16_tE19Flash_kernel_traitsILi256ELi64ELi64ELi4ES3_EELb0ELb1ELb1ELb0ELb0ELb1ELb1ELb1EEEvNS_16Flash_fwd_paramsE:
.text._ZN5flash24flash_fwd_splitkv_kernelI23Flash_fwd_kernel_traitsILi256ELi64ELi64ELi4ELb0ELb0EN7cutlass10bfloat16_tE19Flash_kernel_traitsILi256ELi64ELi64ELi4ES3_EELb0ELb1ELb1ELb0ELb0ELb1ELb1ELb1EEEvNS_16Flash_fwd_paramsE:
        /* <DEDUP_REMOVED lines=86> */
.L_x_7140:
        /* <DEDUP_REMOVED lines=123> */
.L_x_7143:
[----:B------:R-:W-:Y:S05]  /*0d10*/  BSYNC.RECONVERGENT B0 ;  /* 0x0000000000007941 */ /* 0x000fea0003800200 */
.L_x_7142:
        /* <DEDUP_REMOVED lines=31> */
.L_x_7145:
[----:B------:R-:W-:Y:S05]  /*0f10*/  BSYNC.RECONVERGENT B0 ;  /* 0x0000000000007941 */ /* 0x000fea0003800200 */
.L_x_7144:
        /* <DEDUP_REMOVED lines=24> */
.L_x_7147:
[----:B------:R-:W-:Y:S05]  /*10a0*/  BSYNC.RECONVERGENT B0 ;  /* 0x0000000000007941 */ /* 0x000fea0003800200 */
.L_x_7146:
        /* <DEDUP_REMOVED lines=24> */
.L_x_7149:
[----:B------:R-:W-:Y:S05]  /*1230*/  BSYNC.RECONVERGENT B0 ;  /* 0x0000000000007941 */ /* 0x000fea0003800200 */
.L_x_7148:
        /* <DEDUP_REMOVED lines=24> */
.L_x_7151:
[----:B------:R-:W-:Y:S05]  /*13c0*/  BSYNC.RECONVERGENT B0 ;  /* 0x0000000000007941 */ /* 0x000fea0003800200 */
.L_x_7150:
        /* <DEDUP_REMOVED lines=24> */
.L_x_7153:
[----:B------:R-:W-:Y:S05]  /*1550*/  BSYNC.RECONVERGENT B0 ;  /* 0x0000000000007941 */ /* 0x000fea0003800200 */
.L_x_7152:
        /* <DEDUP_REMOVED lines=23> */
.L_x_7155:
[----:B------:R-:W-:Y:S05]  /*16d0*/  BSYNC.RECONVERGENT B0 ;  /* 0x0000000000007941 */ /* 0x000fea0003800200 */
.L_x_7154:
        /* <DEDUP_REMOVED lines=23> */
.L_x_7157:
[----:B------:R-:W-:Y:S05]  /*1850*/  BSYNC.RECONVERGENT B0 ;  /* 0x0000000000007941 */ /* 0x000fea0003800200 */
.L_x_7156:
        /* <DEDUP_REMOVED lines=33> */
.L_x_7141:
        /* <DEDUP_REMOVED lines=13> */
.L_x_7158:
        /* <DEDUP_REMOVED lines=107> */
.L_x_7159:
        /* <DEDUP_REMOVED lines=15> */
.L_x_7161:
[----:B------:R-:W2:Y:S01]  /*22e0*/  LDC.64 R6, c[0x0][0x3b8] ;  /* 0x0000ee00ff067b82 */ /* 0x000ea20000000a00 */
[----:B------:R-:W-:-:S06]  /*22f0*/  UIADD3 UR8, UPT, UPT, UR10, UR11, URZ ;  /* 0x0000000b0a087290 */ /* 0x000fcc000fffe0ff */
[----:B--2---:R-:W-:Y:S02]  /*2300*/  IMAD R15, R7, UR8, RZ ;  /* 0x00000008070f7c24 */ /* 0x004fe4000f8e02ff */
[----:B-1----:R-:W-:-:S05]  /*2310*/  IMAD.WIDE.U32 R2, R6, UR8, RZ ;  /* 0x0000000806027c25 */ /* 0x002fca000f8e00ff */
[----:B------:R-:W-:Y:S02]  /*2320*/  IADD3 R15, PT, PT, R3, R15, RZ ;  /* 0x0000000f030f7210 */ /* 0x000fe40007ffe0ff */
[----:B------:R-:W-:Y:S02]  /*2330*/  MOV R14, R2 ;  /* 0x00000002000e7202 */ /* 0x000fe40000000f00 */
.L_x_7162:
        /* <DEDUP_REMOVED lines=14> */
.L_x_7163:
[----:B------:R-:W1:Y:S01]  /*2420*/  LDC.64 R2, c[0x0][0x3c0] ;  /* 0x0000f000ff027b82 */ /* 0x000e620000000a00 */
[----:B------:R-:W-:-:S06]  /*2430*/  UIADD3 UR10, UPT, UPT, UR10, UR11, URZ ;  /* 0x0000000b0a0a7290 */ /* 0x000fcc000fffe0ff */
[----:B-1---5:R-:W-:Y:S02]  /*2440*/  IMAD R5, R3, UR10, RZ ;  /* 0x0000000a03057c24 */ /* 0x022fe4000f8e02ff */
[----:B------:R-:W-:-:S05]  /*2450*/  IMAD.WIDE.U32 R8, R2, UR10, RZ ;  /* 0x0000000a02087c25 */ /* 0x000fca000f8e00ff */
[----:B------:R-:W-:Y:S02]  /*2460*/  IADD3 R5, PT, PT, R9, R5, RZ ;  /* 0x0000000509057210 */ /* 0x000fe40007ffe0ff */
[----:B------:R-:W-:-:S07]  /*2470*/  MOV R4, R8 ;  /* 0x0000000800047202 */ /* 0x000fce0000000f00 */
.L_x_7164:
        /* <DEDUP_REMOVED lines=53> */
.L_x_7160:
        /* <DEDUP_REMOVED lines=189> */
.L_x_7249:
        /* <DEDUP_REMOVED lines=24> */
.L_x_7167:
[----:B-1-3--:R-:W-:Y:S05]  /*3520*/  BSYNC.RECONVERGENT B0 ;  /* 0x0000000000007941 */ /* 0x00afea0003800200 */
.L_x_7166:
        /* <DEDUP_REMOVED lines=19> */
.L_x_7169:
[----:B------:R-:W-:Y:S05]  /*3660*/  BSYNC.RECONVERGENT B0 ;  /* 0x0000000000007941 */ /* 0x000fea0003800200 */
.L_x_7168:
        /* <DEDUP_REMOVED lines=23> */
.L_x_7171:
[----:B------:R-:W-:Y:S05]  /*37e0*/  BSYNC.RECONVERGENT B0 ;  /* 0x0000000000007941 */ /* 0x000fea0003800200 */
.L_x_7170:
        /* <DEDUP_REMOVED lines=26> */
.L_x_7173:
[----:B------:R-:W-:Y:S05]  /*3990*/  BSYNC.RECONVERGENT B0 ;  /* 0x0000000000007941 */ /* 0x000fea0003800200 */
.L_x_7172:
        /* <DEDUP_REMOVED lines=20> */
.L_x_7177:
[----:B------:R-:W-:Y:S05]  /*3ae0*/  BSYNC.RECONVERGENT B0 ;  /* 0x0000000000007941 */ /* 0x000fea0003800200 */
.L_x_7176:
        /* <DEDUP_REMOVED lines=18> */
.L_x_7179:
[----:B------:R-:W-:Y:S05]  /*3c10*/  BSYNC.RECONVERGENT B0 ;  /* 0x0000000000007941 */ /* 0x000fea0003800200 */
.L_x_7178:
        /* <DEDUP_REMOVED lines=20> */
.L_x_7181:
[----:B------:R-:W-:Y:S05]  /*3d60*/  BSYNC.RECONVERGENT B0 ;  /* 0x0000000000007941 */ /* 0x000fea0003800200 */
.L_x_7180:
        /* <DEDUP_REMOVED lines=25> */
.L_x_7175:
        /* <DEDUP_REMOVED lines=56> */
.L_x_7187:
[----:B------:R-:W-:Y:S05]  /*4280*/  BSYNC.RECONVERGENT B0 ;  /* 0x0000000000007941 */ /* 0x000fea0003800200 */
.L_x_7186:
        /* <DEDUP_REMOVED lines=48> */
.L_x_7189:
[----:B------:R-:W-:Y:S05]  /*4590*/  BSYNC.RECONVERGENT B0 ;  /* 0x0000000000007941 */ /* 0x000fea0003800200 */
.L_x_7188:
        /* <DEDUP_REMOVED lines=48> */
.L_x_7191:
[----:B------:R-:W-:Y:S05]  /*48a0*/  BSYNC.RECONVERGENT B0 ;  /* 0x0000000000007941 */ /* 0x000fea0003800200 */
.L_x_7190:
        /* <DEDUP_REMOVED lines=47> */
.L_x_7185:
[----:B------:R-:W-:Y:S05]  /*4ba0*/  BSYNC.RECONVERGENT B1 ;  /* 0x0000000000017941 */ /* 0x000fea0003800200 */
.L_x_7184:
        /* <DEDUP_REMOVED lines=65> */
.L_x_7195:
[----:B------:R-:W-:Y:S05]  /*4fc0*/  BSYNC.RECONVERGENT B0 ;  /* 0x0000000000007941 */ /* 0x000fea0003800200 */
.L_x_7194:
        /* <DEDUP_REMOVED lines=48> */
.L_x_7197:
[----:B------:R-:W-:Y:S05]  /*52d0*/  BSYNC.RECONVERGENT B0 ;  /* 0x0000000000007941 */ /* 0x000fea0003800200 */
.L_x_7196:
        /* <DEDUP_REMOVED lines=48> */
.L_x_7199:
[----:B------:R-:W-:Y:S05]  /*55e0*/  BSYNC.RECONVERGENT B0 ;  /* 0x0000000000007941 */ /* 0x000fea0003800200 */
.L_x_7198:
        /* <DEDUP_REMOVED lines=47> */
.L_x_7193:
[----:B------:R-:W-:Y:S05]  /*58e0*/  BSYNC.RECONVERGENT B1 ;  /* 0x0000000000017941 */ /* 0x000fea0003800200 */
.L_x_7192:
        /* <DEDUP_REMOVED lines=65> */
.L_x_7203:
[----:B------:R-:W-:Y:S05]  /*5d00*/  BSYNC.RECONVERGENT B0 ;  /* 0x0000000000007941 */ /* 0x000fea0003800200 */
.L_x_7202:
        /* <DEDUP_REMOVED lines=48> */
.L_x_7205:
[----:B------:R-:W-:Y:S05]  /*6010*/  BSYNC.RECONVERGENT B0 ;  /* 0x0000000000007941 */ /* 0x000fea0003800200 */
.L_x_7204:
        /* <DEDUP_REMOVED lines=48> */
.L_x_7207:
[----:B------:R-:W-:Y:S05]  /*6320*/  BSYNC.RECONVERGENT B0 ;  /* 0x0000000000007941 */ /* 0x000fea0003800200 */
.L_x_7206:
        /* <DEDUP_REMOVED lines=47> */
.L_x_7201:
[----:B------:R-:W-:Y:S05]  /*6620*/  BSYNC.RECONVERGENT B1 ;  /* 0x0000000000017941 */ /* 0x000fea0003800200 */
.L_x_7200:
        /* <DEDUP_REMOVED lines=67> */
.L_x_7211:
[----:B------:R-:W-:Y:S05]  /*6a60*/  BSYNC.RECONVERGENT B0 ;  /* 0x0000000000007941 */ /* 0x000fea0003800200 */
.L_x_7210:
        /* <DEDUP_REMOVED lines=48> */
.L_x_7213:
[----:B------:R-:W-:Y:S05]  /*6d70*/  BSYNC.RECONVERGENT B0 ;  /* 0x0000000000007941 */ /* 0x000fea0003800200 */
.L_x_7212:
        /* <DEDUP_REMOVED lines=48> */
.L_x_7215:
[----:B------:R-:W-:Y:S05]  /*7080*/  BSYNC.RECONVERGENT B0 ;  /* 0x0000000000007941 */ /* 0x000fea0003800200 */
.L_x_7214:
        /* <DEDUP_REMOVED lines=47> */
.L_x_7209:
[----:B------:R-:W-:Y:S05]  /*7380*/  BSYNC.RECONVERGENT B1 ;  /* 0x0000000000017941 */ /* 0x000fea0003800200 */
.L_x_7208:
        /* <DEDUP_REMOVED lines=8> */
.L_x_7183:
        /* <DEDUP_REMOVED lines=95> */
.L_x_7219:
[----:B------:R-:W-:Y:S05]  /*7a00*/  BSYNC.RECONVERGENT B0 ;  /* 0x0000000000007941 */ /* 0x000fea0003800200 */
.L_x_7218:
        /* <DEDUP_REMOVED lines=89> */
.L_x_7221:
[----:B------:R-:W-:Y:S05]  /*7fa0*/  BSYNC.RECONVERGENT B0 ;  /* 0x0000000000007941 */ /* 0x000fea0003800200 */
.L_x_7220:
        /* <DEDUP_REMOVED lines=89> */
.L_x_7223:
[----:B------:R-:W-:Y:S05]  /*8540*/  BSYNC.RECONVERGENT B0 ;  /* 0x0000000000007941 */ /* 0x000fea0003800200 */
.L_x_7222:
        /* <DEDUP_REMOVED lines=88> */
.L_x_7217:
[----:B------:R-:W-:Y:S05]  /*8ad0*/  BSYNC.RECONVERGENT B1 ;  /* 0x0000000000017941 */ /* 0x000fea0003800200 */
.L_x_7216:
        /* <DEDUP_REMOVED lines=96> */
.L_x_7227:
[----:B------:R-:W-:Y:S05]  /*90e0*/  BSYNC.RECONVERGENT B0 ;  /* 0x0000000000007941 */ /* 0x000fea0003800200 */
.L_x_7226:
        /* <DEDUP_REMOVED lines=88> */
.L_x_7229:
[----:B------:R-:W-:Y:S05]  /*9670*/  BSYNC.RECONVERGENT B0 ;  /* 0x0000000000007941 */ /* 0x000fea0003800200 */
.L_x_7228:
        /* <DEDUP_REMOVED lines=88> */
.L_x_7231:
[----:B------:R-:W-:Y:S05]  /*9c00*/  BSYNC.RECONVERGENT B0 ;  /* 0x0000000000007941 */ /* 0x000fea0003800200 */
.L_x_7230:
        /* <DEDUP_REMOVED lines=86> */
.L_x_7225:
[----:B------:R-:W-:Y:S05]  /*a170*/  BSYNC.RECONVERGENT B1 ;  /* 0x0000000000017941 */ /* 0x000fea0003800200 */
.L_x_7224:
        /* <DEDUP_REMOVED lines=99> */
.L_x_7235:
[----:B------:R-:W-:Y:S05]  /*a7b0*/  BSYNC.RECONVERGENT B0 ;  /* 0x0000000000007941 */ /* 0x000fea0003800200 */
.L_x_7234:
        /* <DEDUP_REMOVED lines=88> */
.L_x_7237:
[----:B------:R-:W-:Y:S05]  /*ad40*/  BSYNC.RECONVERGENT B0 ;  /* 0x0000000000007941 */ /* 0x000fea0003800200 */
.L_x_7236:
        /* <DEDUP_REMOVED lines=87> */
.L_x_7239:
[----:B------:R-:W-:Y:S05]  /*b2c0*/  BSYNC.RECONVERGENT B0 ;  /* 0x0000000000007941 */ /* 0x000fea0003800200 */
.L_x_7238:
        /* <DEDUP_REMOVED lines=86> */
.L_x_7233:
[----:B------:R-:W-:Y:S05]  /*b830*/  BSYNC.RECONVERGENT B1 ;  /* 0x0000000000017941 */ /* 0x000fea0003800200 */
.L_x_7232:
        /* <DEDUP_REMOVED lines=102> */
.L_x_7243:
[----:B------:R-:W-:Y:S05]  /*bea0*/  BSYNC.RECONVERGENT B0 ;  /* 0x0000000000007941 */ /* 0x000fea0003800200 */
.L_x_7242:
        /* <DEDUP_REMOVED lines=87> */
.L_x_7245:
[----:B------:R-:W-:Y:S05]  /*c420*/  BSYNC.RECONVERGENT B0 ;  /* 0x0000000000007941 */ /* 0x000fea0003800200 */
.L_x_7244:
        /* <DEDUP_REMOVED lines=87> */
.L_x_7247:
[----:B------:R-:W-:Y:S05]  /*c9a0*/  BSYNC.RECONVERGENT B0 ;  /* 0x0000000000007941 */ /* 0x000fea0003800200 */
.L_x_7246:
        /* <DEDUP_REMOVED lines=86> */
.L_x_7241:
[----:B------:R-:W-:Y:S05]  /*cf10*/  BSYNC.RECONVERGENT B1 ;  /* 0x0000000000017941 */ /* 0x000fea0003800200 */
.L_x_7240:
[----:B------:R-:W5:Y:S08]  /*cf20*/  LDC R3, c[0x0][0x450] ;  /* 0x00011400ff037b82 */ /* 0x000f700000000800 */
[----:B------:R-:W1:Y:S01]  /*cf30*/  LDC R18, c[0x0][0x450] ;  /* 0x00011400ff127b82 */ /* 0x000e620000000800 */
[----:B-----5:R-:W-:Y:S05]  /*cf40*/  IMAD.U32 R3, R3, -0x20, RZ ;  /* 0xffffffe003037824 */ /* 0x020fea00078e00ff */
[C---:B------:R-:W-:Y:S02]  /*cf50*/  LEA R78, P1, R3.reuse, R78, 0x1 ;  /* 0x0000004e034e7211 */ /* 0x040fe400078208ff */
[C---:B------:R-:W-:Y:S02]  /*cf60*/  LEA R76, P0, R3.reuse, R76, 0x1 ;  /* 0x0000004c034c7211 */ /* 0x040fe400078008ff */
[C---:B------:R-:W-:Y:S02]  /*cf70*/  LEA.HI.X.SX32 R79, R3.reuse, R79, 0x1, P1 ;  /* 0x0000004f034f7211 */ /* 0x040fe400008f0eff */
[----:B-1----:R-:W-:Y:S09]  /*cf80*/  LEA.HI.X.SX32 R77, R3, R77, 0x1, P0 ;  /* 0x0000004d034d7211 */ /* 0x002ff200000f0eff */
.L_x_7182:
[----:B------:R-:W-:Y:S05]  /*cf90*/  BSYNC.RECONVERGENT B2 ;  /* 0x0000000000027941 */ /* 0x000fea0003800200 */
.L_x_7174:
        /* <DEDUP_REMOVED lines=89> */
.L_x_7248:
[----:B------:R-:W-:Y:S01]  /*d530*/  UISETP.GT.AND UP0, UPT, UR18, UR6, UPT ;  /* 0x000000061200728c */ /* 0x000fe2000bf04270 */
[----:B------:R-:W-:Y:S02]  /*d540*/  IADD3 R74, P1, PT, R74, R81, RZ ;  /* 0x000000514a4a7210 */ /* 0x000fe40007f3e0ff */
[----:B------:R-:W-:Y:S03]  /*d550*/  IADD3 R12, P0, PT, R12, R85, RZ ;  /* 0x000000550c0c7210 */ /* 0x000fe60007f1e0ff */
[----:B------:R-:W-:Y:S02]  /*d560*/  IMAD.X R75, R75, 0x1, R80, P1 ;  /* 0x000000014b4b7824 */ /* 0x000fe400008e0650 */
[----:B------:R-:W-:Y:S01]  /*d570*/  IMAD.X R13, R13, 0x1, R83, P0 ;  /* 0x000000010d0d7824 */ /* 0x000fe200000e0653 */
[----:B------:R-:W-:Y:S07]  /*d580*/  BRA.U UP0, `(.L_x_7249) ;  /* 0xffffff5d00847547 */ /* 0x000fee000b83ffff */
.L_x_7165:
        /* <DEDUP_REMOVED lines=57> */
.L_x_7253:
[----:B------:R-:W-:Y:S05]  /*d920*/  BSYNC.RECONVERGENT B0 ;  /* 0x0000000000007941 */ /* 0x000fea0003800200 */
.L_x_7252:
        /* <DEDUP_REMOVED lines=29> */
.L_x_7255:
[----:B------:R-:W-:Y:S05]  /*db00*/  BSYNC.RECONVERGENT B0 ;  /* 0x0000000000007941 */ /* 0x000fea0003800200 */
.L_x_7254:
        /* <DEDUP_REMOVED lines=29> */
.L_x_7257:
[----:B------:R-:W-:Y:S05]  /*dce0*/  BSYNC.RECONVERGENT B0 ;  /* 0x0000000000007941 */ /* 0x000fea0003800200 */
.L_x_7256:
        /* <DEDUP_REMOVED lines=30> */
.L_x_7251:
        /* <DEDUP_REMOVED lines=80> */
.L_x_7265:
[----:B------:R-:W-:Y:S05]  /*e3d0*/  BSYNC.RECONVERGENT B0 ;  /* 0x0000000000007941 */ /* 0x000fea0003800200 */
.L_x_7264:
[----:B-----5:R-:W-:Y:S01]  /*e3e0*/  IMAD.MOV.U32 R6, RZ, RZ, R18 ;  /* 0x000000ffff067224 */ /* 0x020fe200078e0012 */
[----:B------:R-:W-:Y:S01]  /*e3f0*/  MOV R4, R16 ;  /* 0x0000001000047202 */ /* 0x000fe20000000f00 */
[----:B------:R-:W-:Y:S01]  /*e400*/  IMAD.MOV.U32 R7, RZ, RZ, R19 ;  /* 0x000000ffff077224 */ /* 0x000fe200078e0013 */
[----:B------:R-:W-:Y:S02]  /*e410*/  MOV R5, R17 ;  /* 0x0000001100057202 */ /* 0x000fe40000000f00 */
.L_x_7263:
[----:B------:R-:W-:Y:S05]  /*e420*/  BSYNC.RECONVERGENT B1 ;  /* 0x0000000000017941 */ /* 0x000fea0003800200 */
.L_x_7262:
        /* <DEDUP_REMOVED lines=47> */
.L_x_7269:
[----:B------:R-:W-:Y:S05]  /*e720*/  BSYNC.RECONVERGENT B0 ;  /* 0x0000000000007941 */ /* 0x000fea0003800200 */
.L_x_7268:
[----:B-----5:R4:W-:Y:S02]  /*e730*/  STS.128 [R2+0x2000], R16 ;  /* 0x0020001002007388 */ /* 0x0209e40000000c00 */
.L_x_7267:
[----:B------:R-:W-:Y:S05]  /*e740*/  BSYNC.RECONVERGENT B1 ;  /* 0x0000000000017941 */ /* 0x000fea0003800200 */
.L_x_7266:
        /* <DEDUP_REMOVED lines=46> */
.L_x_7273:
[----:B------:R-:W-:Y:S05]  /*ea30*/  BSYNC.RECONVERGENT B0 ;  /* 0x0000000000007941 */ /* 0x000fea0003800200 */
.L_x_7272:
[----:B-----5:R1:W-:Y:S02]  /*ea40*/  STS.128 [R2+0x4000], R16 ;  /* 0x0040001002007388 */ /* 0x0203e40000000c00 */
.L_x_7271:
[----:B------:R-:W-:Y:S05]  /*ea50*/  BSYNC.RECONVERGENT B1 ;  /* 0x0000000000017941 */ /* 0x000fea0003800200 */
.L_x_7270:
        /* <DEDUP_REMOVED lines=45> */
.L_x_7275:
[----:B------:R-:W-:Y:S05]  /*ed30*/  BSYNC.RECONVERGENT B0 ;  /* 0x0000000000007941 */ /* 0x000fea0003800200 */
.L_x_7274:
[----:B-----5:R4:W-:Y:S02]  /*ed40*/  STS.128 [R2+0x6000], R16 ;  /* 0x0060001002007388 */ /* 0x0209e40000000c00 */
.L_x_7261:
[----:B------:R-:W-:Y:S05]  /*ed50*/  BSYNC.RECONVERGENT B2 ;  /* 0x0000000000027941 */ /* 0x000fea0003800200 */
.L_x_7260:
        /* <DEDUP_REMOVED lines=64> */
.L_x_7281:
[----:B------:R-:W-:Y:S05]  /*f160*/  BSYNC.RECONVERGENT B0 ;  /* 0x0000000000007941 */ /* 0x000fea0003800200 */
.L_x_7280:
[----:B-----5:R1:W-:Y:S02]  /*f170*/  STS.128 [R2+0x800], R16 ;  /* 0x0008001002007388 */ /* 0x0203e40000000c00 */
.L_x_7279:
[----:B------:R-:W-:Y:S05]  /*f180*/  BSYNC.RECONVERGENT B1 ;  /* 0x0000000000017941 */ /* 0x000fea0003800200 */
.L_x_7278:
        /* <DEDUP_REMOVED lines=57> */
.L_x_7285:
[----:B------:R-:W-:Y:S05]  /*f520*/  BSYNC.RECONVERGENT B0 ;  /* 0x0000000000007941 */ /* 0x000fea0003800200 */
.L_x_7284:
[----:B-----5:R4:W-:Y:S02]  /*f530*/  STS.128 [R2+0x2800], R16 ;  /* 0x0028001002007388 */ /* 0x0209e40000000c00 */
.L_x_7283:
[----:B------:R-:W-:Y:S05]  /*f540*/  BSYNC.RECONVERGENT B1 ;  /* 0x0000000000017941 */ /* 0x000fea0003800200 */
.L_x_7282:
        /* <DEDUP_REMOVED lines=57> */
.L_x_7289:
[----:B------:R-:W-:Y:S05]  /*f8e0*/  BSYNC.RECONVERGENT B0 ;  /* 0x0000000000007941 */ /* 0x000fea0003800200 */
.L_x_7288:
[----:B-----5:R4:W-:Y:S02]  /*f8f0*/  STS.128 [R2+0x4800], R16 ;  /* 0x0048001002007388 */ /* 0x0209e40000000c00 */
.L_x_7287:
[----:B------:R-:W-:Y:S05]  /*f900*/  BSYNC.RECONVERGENT B1 ;  /* 0x0000000000017941 */ /* 0x000fea0003800200 */
.L_x_7286:
        /* <DEDUP_REMOVED lines=55> */
.L_x_7291:
[----:B------:R-:W-:Y:S05]  /*fc80*/  BSYNC.RECONVERGENT B0 ;  /* 0x0000000000007941 */ /* 0x000fea0003800200 */
.L_x_7290:
[----:B-----5:R4:W-:Y:S02]  /*fc90*/  STS.128 [R2+0x6800], R16 ;  /* 0x0068001002007388 */ /* 0x0209e40000000c00 */
.L_x_7277:
[----:B------:R-:W-:Y:S05]  /*fca0*/  BSYNC.RECONVERGENT B2 ;  /* 0x0000000000027941 */ /* 0x000fea0003800200 */
.L_x_7276:
        /* <DEDUP_REMOVED lines=65> */
.L_x_7297:
[----:B------:R-:W-:Y:S05]  /*100c0*/  BSYNC.RECONVERGENT B0 ;  /* 0x0000000000007941 */ /* 0x000fea0003800200 */
.L_x_7296:
[----:B-----5:R4:W-:Y:S02]  /*100d0*/  STS.128 [R2+0x1000], R16 ;  /* 0x0010001002007388 */ /* 0x0209e40000000c00 */
.L_x_7295:
[----:B------:R-:W-:Y:S05]  /*100e0*/  BSYNC.RECONVERGENT B1 ;  /* 0x0000000000017941 */ /* 0x000fea0003800200 */
.L_x_7294:
        /* <DEDUP_REMOVED lines=57> */
.L_x_7301:
[----:B------:R-:W-:Y:S05]  /*10480*/  BSYNC.RECONVERGENT B0 ;  /* 0x0000000000007941 */ /* 0x000fea0003800200 */
.L_x_7300:
[----:B-----5:R1:W-:Y:S02]  /*10490*/  STS.128 [R2+0x3000], R16 ;  /* 0x0030001002007388 */ /* 0x0203e40000000c00 */
.L_x_7299:
[----:B------:R-:W-:Y:S05]  /*104a0*/  BSYNC.RECONVERGENT B1 ;  /* 0x0000000000017941 */ /* 0x000fea0003800200 */
.L_x_7298:
        /* <DEDUP_REMOVED lines=57> */
.L_x_7305:
[----:B------:R-:W-:Y:S05]  /*10840*/  BSYNC.RECONVERGENT B0 ;  /* 0x0000000000007941 */ /* 0x000fea0003800200 */
.L_x_7304:
[----:B-----5:R4:W-:Y:S02]  /*10850*/  STS.128 [R2+0x5000], R16 ;  /* 0x0050001002007388 */ /* 0x0209e40000000c00 */
.L_x_7303:
[----:B------:R-:W-:Y:S05]  /*10860*/  BSYNC.RECONVERGENT B1 ;  /* 0x0000000000017941 */ /* 0x000fea0003800200 */
.L_x_7302:
        /* <DEDUP_REMOVED lines=55> */
.L_x_7307:
[----:B------:R-:W-:Y:S05]  /*10be0*/  BSYNC.RECONVERGENT B0 ;  /* 0x0000000000007941 */ /* 0x000fea0003800200 */
.L_x_7306:
[----:B-----5:R4:W-:Y:S02]  /*10bf0*/  STS.128 [R2+0x7000], R16 ;  /* 0x0070001002007388 */ /* 0x0209e40000000c00 */
.L_x_7293:
[----:B------:R-:W-:Y:S05]  /*10c00*/  BSYNC.RECONVERGENT B2 ;  /* 0x0000000000027941 */ /* 0x000fea0003800200 */
.L_x_7292:
        /* <DEDUP_REMOVED lines=64> */
.L_x_7311:
[----:B------:R-:W-:Y:S05]  /*11010*/  BSYNC.RECONVERGENT B0 ;  /* 0x0000000000007941 */ /* 0x000fea0003800200 */
.L_x_7310:
[----:B-----5:R3:W-:Y:S02]  /*11020*/  STS.128 [R2+0x1800], R16 ;  /* 0x0018001002007388 */ /* 0x0207e40000000c00 */
.L_x_7309:
[----:B------:R-:W-:Y:S05]  /*11030*/  BSYNC.RECONVERGENT B1 ;  /* 0x0000000000017941 */ /* 0x000fea0003800200 */
.L_x_7308:
        /* <DEDUP_REMOVED lines=56> */
.L_x_7315:
[----:B------:R-:W-:Y:S05]  /*113c0*/  BSYNC.RECONVERGENT B0 ;  /* 0x0000000000007941 */ /* 0x000fea0003800200 */
.L_x_7314:
[----:B-----5:R1:W-:Y:S02]  /*113d0*/  STS.128 [R2+0x3800], R16 ;  /* 0x0038001002007388 */ /* 0x0203e40000000c00 */
.L_x_7313:
[----:B------:R-:W-:Y:S05]  /*113e0*/  BSYNC.RECONVERGENT B1 ;  /* 0x0000000000017941 */ /* 0x000fea0003800200 */
.L_x_7312:
        /* <DEDUP_REMOVED lines=56> */
.L_x_7319:
[----:B------:R-:W-:Y:S05]  /*11770*/  BSYNC.RECONVERGENT B0 ;  /* 0x0000000000007941 */ /* 0x000fea0003800200 */
.L_x_7318:
[----:B-----5:R3:W-:Y:S02]  /*11780*/  STS.128 [R2+0x5800], R16 ;  /* 0x0058001002007388 */ /* 0x0207e40000000c00 */
.L_x_7317:
[----:B------:R-:W-:Y:S05]  /*11790*/  BSYNC.RECONVERGENT B1 ;  /* 0x0000000000017941 */ /* 0x000fea0003800200 */
.L_x_7316:
        /* <DEDUP_REMOVED lines=55> */
.L_x_7321:
[----:B------:R-:W-:Y:S05]  /*11b10*/  BSYNC.RECONVERGENT B0 ;  /* 0x0000000000007941 */ /* 0x000fea0003800200 */
.L_x_7320:
[----:B-----5:R3:W-:Y:S01]  /*11b20*/  STS.128 [R2+0x7800], R16 ;  /* 0x0078001002007388 */ /* 0x0207e20000000c00 */
[----:B------:R-:W-:Y:S05]  /*11b30*/  BRA `(.L_x_7258) ;  /* 0x0000005c00087947 */ /* 0x000fea0003800000 */
.L_x_7259:
        /* <DEDUP_REMOVED lines=96> */
.L_x_7326:
[----:B------:R-:W-:Y:S05]  /*12140*/  BSYNC.RECONVERGENT B0 ;  /* 0x0000000000007941 */ /* 0x000fea0003800200 */
.L_x_7325:
[----:B------:R-:W-:Y:S05]  /*12150*/  BSYNC.RECONVERGENT B1 ;  /* 0x0000000000017941 */ /* 0x000fea0003800200 */
.L_x_7324:
        /* <DEDUP_REMOVED lines=87> */
.L_x_7330:
[----:B------:R-:W-:Y:S05]  /*126d0*/  BSYNC.RECONVERGENT B0 ;  /* 0x0000000000007941 */ /* 0x000fea0003800200 */
.L_x_7329:
[----:B-----5:R4:W-:Y:S02]  /*126e0*/  STS.128 [R2+0x2000], R24 ;  /* 0x0020001802007388 */ /* 0x0209e40000000c00 */
.L_x_7328:
[----:B------:R-:W-:Y:S05]  /*126f0*/  BSYNC.RECONVERGENT B1 ;  /* 0x0000000000017941 */ /* 0x000fea0003800200 */
.L_x_7327:
        /* <DEDUP_REMOVED lines=86> */
.L_x_7334:
[----:B------:R-:W-:Y:S05]  /*12c60*/  BSYNC.RECONVERGENT B0 ;  /* 0x0000000000007941 */ /* 0x000fea0003800200 */
.L_x_7333:
[----:B-----5:R1:W-:Y:S02]  /*12c70*/  STS.128 [R2+0x4000], R24 ;  /* 0x0040001802007388 */ /* 0x0203e40000000c00 */
.L_x_7332:
[----:B------:R-:W-:Y:S05]  /*12c80*/  BSYNC.RECONVERGENT B1 ;  /* 0x0000000000017941 */ /* 0x000fea0003800200 */
.L_x_7331:
        /* <DEDUP_REMOVED lines=85> */
.L_x_7336:
[----:B------:R-:W-:Y:S05]  /*131e0*/  BSYNC.RECONVERGENT B0 ;  /* 0x0000000000007941 */ /* 0x000fea0003800200 */
.L_x_7335:
[----:B-----5:R4:W-:Y:S02]  /*131f0*/  STS.128 [R2+0x6000], R24 ;  /* 0x0060001802007388 */ /* 0x0209e40000000c00 */
.L_x_7323:
[----:B------:R-:W-:Y:S05]  /*13200*/  BSYNC.RECONVERGENT B2 ;  /* 0x0000000000027941 */ /* 0x000fea0003800200 */
.L_x_7322:
        /* <DEDUP_REMOVED lines=95> */
.L_x_7342:
[----:B------:R-:W-:Y:S05]  /*13800*/  BSYNC.RECONVERGENT B0 ;  /* 0x0000000000007941 */ /* 0x000fea0003800200 */
.L_x_7341:
[----:B-----5:R1:W-:Y:S02]  /*13810*/  STS.128 [R2+0x800], R24 ;  /* 0x0008001802007388 */ /* 0x0203e40000000c00 */
.L_x_7340:
[----:B------:R-:W-:Y:S05]  /*13820*/  BSYNC.RECONVERGENT B1 ;  /* 0x0000000000017941 */ /* 0x000fea0003800200 */
.L_x_7339:
        /* <DEDUP_REMOVED lines=88> */
.L_x_7346:
[----:B------:R-:W-:Y:S05]  /*13db0*/  BSYNC.RECONVERGENT B0 ;  /* 0x0000000000007941 */ /* 0x000fea0003800200 */
.L_x_7345:
[----:B-----5:R4:W-:Y:S02]  /*13dc0*/  STS.128 [R2+0x2800], R24 ;  /* 0x0028001802007388 */ /* 0x0209e40000000c00 */
.L_x_7344:
[----:B------:R-:W-:Y:S05]  /*13dd0*/  BSYNC.RECONVERGENT B1 ;  /* 0x0000000000017941 */ /* 0x000fea0003800200 */
.L_x_7343:
        /* <DEDUP_REMOVED lines=88> */
.L_x_7350:
[----:B------:R-:W-:Y:S05]  /*14360*/  BSYNC.RECONVERGENT B0 ;  /* 0x0000000000007941 */ /* 0x000fea0003800200 */
.L_x_7349:
[----:B-----5:R4:W-:Y:S02]  /*14370*/  STS.128 [R2+0x4800], R24 ;  /* 0x0048001802007388 */ /* 0x0209e40000000c00 */
.L_x_7348:
[----:B------:R-:W-:Y:S05]  /*14380*/  BSYNC.RECONVERGENT B1 ;  /* 0x0000000000017941 */ /* 0x000fea0003800200 */
.L_x_7347:
        /* <DEDUP_REMOVED lines=89> */
.L_x_7352:
[----:B------:R-:W-:Y:S05]  /*14920*/  BSYNC.RECONVERGENT B0 ;  /* 0x0000000000007941 */ /* 0x000fea0003800200 */
.L_x_7351:
[----:B-----5:R1:W-:Y:S02]  /*14930*/  STS.128 [R2+0x6800], R4 ;  /* 0x0068000402007388 */ /* 0x0203e40000000c00 */
.L_x_7338:
[----:B------:R-:W-:Y:S05]  /*14940*/  BSYNC.RECONVERGENT B2 ;  /* 0x0000000000027941 */ /* 0x000fea0003800200 */
.L_x_7337:
        /* <DEDUP_REMOVED lines=95> */
.L_x_7358:
[----:B------:R-:W-:Y:S05]  /*14f40*/  BSYNC.RECONVERGENT B0 ;  /* 0x0000000000007941 */ /* 0x000fea0003800200 */
.L_x_7357:
[----:B-----5:R4:W-:Y:S02]  /*14f50*/  STS.128 [R2+0x1000], R24 ;  /* 0x0010001802007388 */ /* 0x0209e40000000c00 */
.L_x_7356:
[----:B------:R-:W-:Y:S05]  /*14f60*/  BSYNC.RECONVERGENT B1 ;  /* 0x0000000000017941 */ /* 0x000fea0003800200 */
.L_x_7355:
        /* <DEDUP_REMOVED lines=87> */
.L_x_7362:
[----:B------:R-:W-:Y:S05]  /*154e0*/  BSYNC.RECONVERGENT B0 ;  /* 0x0000000000007941 */ /* 0x000fea0003800200 */
.L_x_7361:
[----:B-----5:R1:W-:Y:S02]  /*154f0*/  STS.128 [R2+0x3000], R24 ;  /* 0x0030001802007388 */ /* 0x0203e40000000c00 */
.L_x_7360:
[----:B------:R-:W-:Y:S05]  /*15500*/  BSYNC.RECONVERGENT B1 ;  /* 0x0000000000017941 */ /* 0x000fea0003800200 */
.L_x_7359:
        /* <DEDUP_REMOVED lines=87> */
.L_x_7366:
[----:B------:R-:W-:Y:S05]  /*15a80*/  BSYNC.RECONVERGENT B0 ;  /* 0x0000000000007941 */ /* 0x000fea0003800200 */
.L_x_7365:
[----:B-----5:R4:W-:Y:S02]  /*15a90*/  STS.128 [R2+0x5000], R24 ;  /* 0x0050001802007388 */ /* 0x0209e40000000c00 */
.L_x_7364:
[----:B------:R-:W-:Y:S05]  /*15aa0*/  BSYNC.RECONVERGENT B1 ;  /* 0x0000000000017941 */ /* 0x000fea0003800200 */
.L_x_7363:
        /* <DEDUP_REMOVED lines=87> */
.L_x_7368:
[----:B------:R-:W-:Y:S05]  /*16020*/  BSYNC.RECONVERGENT B0 ;  /* 0x0000000000007941 */ /* 0x000fea0003800200 */
.L_x_7367:
[----:B-----5:R1:W-:Y:S02]  /*16030*/  STS.128 [R2+0x7000], R4 ;  /* 0x0070000402007388 */ /* 0x0203e40000000c00 */
.L_x_7354:
[----:B------:R-:W-:Y:S05]  /*16040*/  BSYNC.RECONVERGENT B2 ;  /* 0x0000000000027941 */ /* 0x000fea0003800200 */
.L_x_7353:
        /* <DEDUP_REMOVED lines=96> */
.L_x_7372:
[----:B------:R-:W-:Y:S05]  /*16650*/  BSYNC.RECONVERGENT B0 ;  /* 0x0000000000007941 */ /* 0x000fea0003800200 */
.L_x_7371:
[----:B-----5:R3:W-:Y:S02]  /*16660*/  STS.128 [R2+0x1800], R24 ;  /* 0x0018001802007388 */ /* 0x0207e40000000c00 */
.L_x_7370:
[----:B------:R-:W-:Y:S05]  /*16670*/  BSYNC.RECONVERGENT B1 ;  /* 0x0000000000017941 */ /* 0x000fea0003800200 */
.L_x_7369:
        /* <DEDUP_REMOVED lines=88> */
.L_x_7376:
[----:B------:R-:W-:Y:S05]  /*16c00*/  BSYNC.RECONVERGENT B0 ;  /* 0x0000000000007941 */ /* 0x000fea0003800200 */
.L_x_7375:
[----:B-----5:R1:W-:Y:S02]  /*16c10*/  STS.128 [R2+0x3800], R24 ;  /* 0x0038001802007388 */ /* 0x0203e40000000c00 */
.L_x_7374:
[----:B------:R-:W-:Y:S05]  /*16c20*/  BSYNC.RECONVERGENT B1 ;  /* 0x0000000000017941 */ /* 0x000fea0003800200 */
.L_x_7373:
        /* <DEDUP_REMOVED lines=88> */
.L_x_7380:
[----:B------:R-:W-:Y:S05]  /*171b0*/  BSYNC.RECONVERGENT B0 ;  /* 0x0000000000007941 */ /* 0x000fea0003800200 */
.L_x_7379:
[----:B-----5:R3:W-:Y:S02]  /*171c0*/  STS.128 [R2+0x5800], R24 ;  /* 0x0058001802007388 */ /* 0x0207e40000000c00 */
.L_x_7378:
[----:B------:R-:W-:Y:S05]  /*171d0*/  BSYNC.RECONVERGENT B1 ;  /* 0x0000000000017941 */ /* 0x000fea0003800200 */
.L_x_7377:
        /* <DEDUP_REMOVED lines=86> */
.L_x_7382:
[----:B------:R-:W-:Y:S05]  /*17740*/  BSYNC.RECONVERGENT B0 ;  /* 0x0000000000007941 */ /* 0x000fea0003800200 */
.L_x_7381:
[----:B-----5:R1:W-:Y:S02]  /*17750*/  STS.128 [R2+0x7800], R4 ;  /* 0x0078000402007388 */ /* 0x0203e40000000c00 */
.L_x_7258:
[----:B------:R-:W-:Y:S05]  /*17760*/  BSYNC.RECONVERGENT B3 ;  /* 0x0000000000037941 */ /* 0x000fea0003800200 */
.L_x_7250:
        /* <DEDUP_REMOVED lines=36> */
.L_x_7384:
[----:B------:R-:W-:Y:S05]  /*179b0*/  BSYNC.RECONVERGENT B0 ;  /* 0x0000000000007941 */ /* 0x000fea0003800200 */
.L_x_7383:
        /* <DEDUP_REMOVED lines=29> */
.L_x_7386:
[----:B------:R-:W-:Y:S05]  /*17b90*/  BSYNC.RECONVERGENT B0 ;  /* 0x0000000000007941 */ /* 0x000fea0003800200 */
.L_x_7385:
        /* <DEDUP_REMOVED lines=31> */
.L_x_7388:
[----:B------:R-:W-:Y:S05]  /*17d90*/  BSYNC.RECONVERGENT B0 ;  /* 0x0000000000007941 */ /* 0x000fea0003800200 */
.L_x_7387:
        /* <DEDUP_REMOVED lines=32> */
.L_x_7390:
[----:B------:R-:W-:Y:S05]  /*17fa0*/  BSYNC.RECONVERGENT B0 ;  /* 0x0000000000007941 */ /* 0x000fea0003800200 */
.L_x_7389:
        /* <DEDUP_REMOVED lines=51> */
.L_x_7392:
[----:B------:R2:W-:Y:S04]  /*182e0*/  STS.128 [R2+0x10000], RZ ;  /* 0x010000ff02007388 */ /* 0x0005e80000000c00 */
[----:B------:R2:W-:Y:S04]  /*182f0*/  STS.128 [R2+0x12000], RZ ;  /* 0x012000ff02007388 */ /* 0x0005e80000000c00 */
[----:B------:R2:W-:Y:S04]  /*18300*/  STS.128 [R2+0x14000], RZ ;  /* 0x014000ff02007388 */ /* 0x0005e80000000c00 */
[----:B------:R2:W-:Y:S02]  /*18310*/  STS.128 [R2+0x16000], RZ ;  /* 0x016000ff02007388 */ /* 0x0005e40000000c00 */
.L_x_7393:
[----:B------:R-:W-:Y:S05]  /*18320*/  BSYNC.RECONVERGENT B0 ;  /* 0x0000000000007941 */ /* 0x000fea0003800200 */
.L_x_7391:
        /* <DEDUP_REMOVED lines=44> */
.L_x_7395:
[----:B------:R-:W-:Y:S05]  /*185f0*/  BSYNC.RECONVERGENT B0 ;  /* 0x0000000000007941 */ /* 0x000fea0003800200 */
.L_x_7394:
        /* <DEDUP_REMOVED lines=36> */
.L_x_7397:
[----:B------:R-:W-:Y:S05]  /*18840*/  BSYNC.RECONVERGENT B0 ;  /* 0x0000000000007941 */ /* 0x000fea0003800200 */
.L_x_7396:
        /* <DEDUP_REMOVED lines=35> */
.L_x_7399:
[----:B------:R-:W-:Y:S05]  /*18a80*/  BSYNC.RECONVERGENT B0 ;  /* 0x0000000000007941 */ /* 0x000fea0003800200 */
.L_x_7398:
[----:B------:R-:W-:Y:S01]  /*18a90*/  LDSM.16.M88.4 R68, [R102] ;  /* 0x000000006644783b */ /* 0x000fe20000000200 */
[----:B------:R-:W-:Y:S01]  /*18aa0*/  IMAD.MOV.U32 R13, RZ, RZ, 0x20 ;  /* 0x00000020ff0d7424 */ /* 0x000fe200078e00ff */
[----:B------:R-:W-:Y:S01]  /*18ab0*/  LOP3.LUT P0, RZ, R66, 0x2, RZ, 0xc0, !PT ;  /* 0x0000000242ff7812 */ /* 0x000fe2000780c0ff */
[----:B------:R-:W-:Y:S01]  /*18ac0*/  VIADD R8, R0, UR6 ;  /* 0x0000000600087c36 */ /* 0x000fe20008000000 */
[----:B------:R-:W2:Y:S01]  /*18ad0*/  LDSM.16.M88.4 R52, [R0+UR6+0x8000] ;  /* 0x008000060034783b */ /* 0x000ea20008000200 */
[----:B------:R-:W-:Y:S01]  /*18ae0*/  IMAD.MOV.U32 R177, RZ, RZ, 0x40 ;  /* 0x00000040ffb17424 */ /* 0x000fe200078e00ff */
[----:B------:R-:W-:Y:S01]  /*18af0*/  SEL R13, R13, 0xffffffe0, !P0 ;  /* 0xffffffe00d0d7807 */ /* 0x000fe20004000000 */
[----:B------:R-:W3:Y:S01]  /*18b00*/  LDCU.64 UR8, c[0x0][0x508] ;  /* 0x0000a100ff0877ac */ /* 0x000ee20008000a00 */
[----:B------:R-:W2:Y:S01]  /*18b10*/  LDSM.16.M88.4 R44, [R0+UR6+0x8800] ;  /* 0x00880006002c783b */ /* 0x000ea20008000200 */
[----:B------:R-:W-:Y:S01]  /*18b20*/  ISETP.NE.AND P0, PT, R67, RZ, PT ;  /* 0x000000ff4300720c */ /* 0x000fe20003f05270 */
[----:B------:R-:W-:Y:S01]  /*18b30*/  IMAD.U32 R234, RZ, RZ, UR27 ;  /* 0x0000001bffea7e24 */ /* 0x000fe2000f8e00ff */
[----:B------:R-:W-:Y:S01]  /*18b40*/  SHF.R.U32.HI R213, RZ, 0x1, R66 ;  /* 0x00000001ffd57819 */ /* 0x000fe20000011642 */
[--C-:B------:R-:W-:Y:S01]  /*18b50*/  IMAD.IADD R65, R102, 0x1, R13.reuse ;  /* 0x0000000166417824 */ /* 0x100fe200078e020d */
[----:B----4-:R-:W4:Y:S01]  /*18b60*/  LDSM.16.M88.4 R36, [R0+UR6+0x9000] ;  /* 0x009000060024783b */ /* 0x010f220008000200 */
[----:B------:R-:W-:Y:S01]  /*18b70*/  IMAD.IADD R64, R8, 0x1, R13 ;  /* 0x0000000108407824 */ /* 0x000fe200078e020d */
[----:B------:R-:W-:Y:S01]  /*18b80*/  SEL R177, R177, 0xffffffc0, !P0 ;  /* 0xffffffc0b1b17807 */ /* 0x000fe20004000000 */
[----:B------:R-:W-:Y:S01]  /*18b90*/  UISETP.GT.AND UP0, UPT, UR30, UR7, UPT ;  /* 0x000000071e00728c */ /* 0x000fe2000bf04270 */
[----:B------:R-:W-:Y:S01]  /*18ba0*/  LDSM.16.M88.4 R88, [R65] ;  /* 0x000000004158783b */ /* 0x000fe20000000200 */
[----:B------:R-:W-:-:S02]  /*18bb0*/  LOP3.LUT R12, R12, 0x6, RZ, 0xc0, !PT ;  /* 0x000000060c0c7812 */ /* 0x000fc400078ec0ff */
[--C-:B------:R-:W-:Y:S01]  /*18bc0*/  IMAD.IADD R100, R102, 0x1, R177.reuse ;  /* 0x0000000166647824 */ /* 0x100fe200078e02b1 */
[----:B------:R-:W4:Y:S01]  /*18bd0*/  LDSM.16.M88.4 R20, [R64+0x8000] ;  /* 0x008000004014783b */ /* 0x000f220000000200 */
[----:B------:R-:W-:Y:S02]  /*18be0*/  IMAD.IADD R8, R8, 0x1, R177 ;  /* 0x0000000108087824 */ /* 0x000fe400078e02b1 */
[C---:B------:R-:W-:Y:S01]  /*18bf0*/  IMAD.IADD R67, R13.reuse, 0x1, R100 ;  /* 0x000000010d437824 */ /* 0x040fe200078e0264 */
[----:B------:R-:W4:Y:S01]  /*18c00*/  LDSM.16.M88.4 R24, [R0+UR6+0x9800] ;  /* 0x009800060018783b */ /* 0x000f220008000200 */
[----:B------:R-:W-:Y:S01]  /*18c10*/  IMAD.IADD R3, R13, 0x1, R8 ;  /* 0x000000010d037824 */ /* 0x000fe200078e0208 */
[----:B---3--:R-:W-:Y:S02]  /*18c20*/  UIADD3 UR8, UPT, UPT, UR27, UR8, -UR21 ;  /* 0x000000081b087290 */ /* 0x008fe4000fffe815 */
[----:B------:R-:W3:Y:S04]  /*18c30*/  LDSM.16.M88.4 R16, [R64+0x8800] ;  /* 0x008800004010783b */ /* 0x000ee80000000200 */
[----:B-1----:R-:W1:Y:S04]  /*18c40*/  LDSM.16.M88.4 R4, [R64+0x9000] ;  /* 0x009000004004783b */ /* 0x002e680000000200 */
[----:B------:R-:W1:Y:S04]  /*18c50*/  LDSM.16.M88.4 R84, [R64+0x9800] ;  /* 0x009800004054783b */ /* 0x000e680000000200 */
[----:B------:R-:W-:Y:S01]  /*18c60*/  LDSM.16.M88.4 R72, [R100] ;  /* 0x000000006448783b */ /* 0x000fe20000000200 */
[C---:B--2---:R-:W-:Y:S03]  /*18c70*/  HMMA.16816.F32.BF16 R56, R68.reuse, R52, RZ ;  /* 0x000000344438723c */ /* 0x044fe600000418ff */
[----:B------:R-:W2:Y:S04]  /*18c80*/  LDSM.16.M88.4 R28, [R8+0x8000] ;  /* 0x00800000081c783b */ /* 0x000ea80000000200 */
[----:B------:R-:W-:Y:S01]  /*18c90*/  LDSM.16.M88.4 R80, [R8+0x9000] ;  /* 0x009000000850783b */ /* 0x000fe20000000200 */
[C---:B------:R-:W-:Y:S03]  /*18ca0*/  HMMA.16816.F32.BF16 R52, R68.reuse, R54, RZ ;  /* 0x000000364434723c */ /* 0x040fe600000418ff */
[----:B-----5:R-:W-:Y:S04]  /*18cb0*/  LDSM.16.M88.4 R76, [R8+0x9800] ;  /* 0x00980000084c783b */ /* 0x020fe80000000200 */
[----:B------:R-:W-:Y:S01]  /*18cc0*/  LDSM.16.M88.4 R92, [R102+0x2000] ;  /* 0x00200000665c783b */ /* 0x000fe20000000200 */
[C---:B------:R-:W-:Y:S03]  /*18cd0*/  HMMA.16816.F32.BF16 R48, R68.reuse, R44, RZ ;  /* 0x0000002c4430723c */ /* 0x040fe600000418ff */
[----:B------:R-:W-:Y:S04]  /*18ce0*/  LDSM.16.M88.4 R96, [R0+UR6+0xb800] ;  /* 0x00b800060060783b */ /* 0x000fe80008000200 */
[----:B------:R-:W0:Y:S01]  /*18cf0*/  LDGDEPBAR ;  /* 0x00000000000079af */ /* 0x000e220000000000 */
[C---:B------:R-:W-:Y:S08]  /*18d00*/  HMMA.16816.F32.BF16 R44, R68.reuse, R46, RZ ;  /* 0x0000002e442c723c */ /* 0x040ff000000418ff */
[C---:B----4-:R-:W-:Y:S08]  /*18d10*/  HMMA.16816.F32.BF16 R40, R68.reuse, R36, RZ ;  /* 0x000000244428723c */ /* 0x050ff000000418ff */
[----:B------:R-:W-:Y:S08]  /*18d20*/  HMMA.16816.F32.BF16 R36, R68, R38, RZ ;  /* 0x000000264424723c */ /* 0x000ff000000418ff */
[C---:B------:R-:W-:Y:S08]  /*18d30*/  HMMA.16816.F32.BF16 R56, R88.reuse, R20, R56 ;  /* 0x000000145838723c */ /* 0x040ff00000041838 */
[----:B------:R-:W-:Y:S01]  /*18d40*/  HMMA.16816.F32.BF16 R52, R88, R22, R52 ;  /* 0x000000165834723c */ /* 0x000fe20000041834 */
[----:B------:R-:W4:Y:S07]  /*18d50*/  LDSM.16.M88.4 R20, [R8+0x8800] ;  /* 0x008800000814783b */ /* 0x000f2e0000000200 */
[C---:B------:R-:W-:Y:S08]  /*18d60*/  HMMA.16816.F32.BF16 R32, R68.reuse, R24, RZ ;  /* 0x000000184420723c */ /* 0x040ff000000418ff */
[----:B------:R-:W-:Y:S01]  /*18d70*/  HMMA.16816.F32.BF16 R68, R68, R26, RZ ;  /* 0x0000001a4444723c */ /* 0x000fe200000418ff */
[----:B------:R-:W-:Y:S07]  /*18d80*/  LDSM.16.M88.4 R24, [R67] ;  /* 0x000000004318783b */ /* 0x000fee0000000200 */
[C---:B---3--:R-:W-:Y:S08]  /*18d90*/  HMMA.16816.F32.BF16 R48, R88.reuse, R16, R48 ;  /* 0x000000105830723c */ /* 0x048ff00000041830 */
[C---:B------:R-:W-:Y:S01]  /*18da0*/  HMMA.16816.F32.BF16 R44, R88.reuse, R18, R44 ;  /* 0x00000012582c723c */ /* 0x040fe2000004182c */
[----:B------:R-:W3:Y:S07]  /*18db0*/  LDSM.16.M88.4 R16, [R3+0x8000] ;  /* 0x008000000310783b */ /* 0x000eee0000000200 */
[C---:B-1----:R-:W-:Y:S08]  /*18dc0*/  HMMA.16816.F32.BF16 R40, R88.reuse, R4, R40 ;  /* 0x000000045828723c */ /* 0x042ff00000041828 */
[C---:B------:R-:W-:Y:S01]  /*18dd0*/  HMMA.16816.F32.BF16 R36, R88.reuse, R6, R36 ;  /* 0x000000065824723c */ /* 0x040fe20000041824 */
[----:B------:R-:W1:Y:S07]  /*18de0*/  LDSM.16.M88.4 R4, [R3+0x8800] ;  /* 0x008800000304783b */ /* 0x000e6e0000000200 */
[----:B------:R-:W-:Y:S08]  /*18df0*/  HMMA.16816.F32.BF16 R32, R88, R84, R32 ;  /* 0x000000545820723c */ /* 0x000ff00000041820 */
[C---:B--2---:R-:W-:Y:S08]  /*18e00*/  HMMA.16816.F32.BF16 R56, R72.reuse, R28, R56 ;  /* 0x0000001c4838723c */ /* 0x044ff00000041838 */
[----:B------:R-:W-:Y:S01]  /*18e10*/  HMMA.16816.F32.BF16 R52, R72, R30, R52 ;  /* 0x0000001e4834723c */ /* 0x000fe20000041834 */
[----:B------:R-:W-:Y:S07]  /*18e20*/  LDSM.16.M88.4 R28, [R3+0x9800] ;  /* 0x00980000031c783b */ /* 0x000fee0000000200 */
[----:B------:R-:W-:Y:S01]  /*18e30*/  HMMA.16816.F32.BF16 R88, R88, R86, R68 ;  /* 0x000000565858723c */ /* 0x000fe20000041844 */
[----:B------:R-:W2:Y:S04]  /*18e40*/  LDSM.16.M88.4 R68, [R3+0x9000] ;  /* 0x009000000344783b */ /* 0x000ea80000000200 */
[----:B------:R-:W-:Y:S03]  /*18e50*/  LDSM.16.M88.4 R84, [R65+0x2000] ;  /* 0x002000004154783b */ /* 0x000fe60000000200 */
[C---:B----4-:R-:W-:Y:S08]  /*18e60*/  HMMA.16816.F32.BF16 R48, R72.reuse, R20, R48 ;  /* 0x000000144830723c */ /* 0x050ff00000041830 */
[----:B------:R-:W-:Y:S01]  /*18e70*/  HMMA.16816.F32.BF16 R44, R72, R22, R44 ;  /* 0x00000016482c723c */ /* 0x000fe2000004182c */
[----:B------:R-:W-:Y:S07]  /*18e80*/  LDSM.16.M88.4 R20, [R0+UR6+0xa000] ;  /* 0x00a000060014783b */ /* 0x000fee0008000200 */
[C---:B---3--:R-:W-:Y:S08]  /*18e90*/  HMMA.16816.F32.BF16 R56, R24.reuse, R16, R56 ;  /* 0x000000101838723c */ /* 0x048ff00000041838 */
[C---:B------:R-:W-:Y:S01]  /*18ea0*/  HMMA.16816.F32.BF16 R52, R24.reuse, R18, R52 ;  /* 0x000000121834723c */ /* 0x040fe20000041834 */
[----:B------:R-:W3:Y:S07]  /*18eb0*/  LDSM.16.M88.4 R16, [R0+UR6+0xa800] ;  /* 0x00a800060010783b */ /* 0x000eee0008000200 */
[C---:B-1----:R-:W-:Y:S08]  /*18ec0*/  HMMA.16816.F32.BF16 R48, R24.reuse, R4, R48 ;  /* 0x000000041830723c */ /* 0x042ff00000041830 */
[----:B------:R-:W-:Y:S01]  /*18ed0*/  HMMA.16816.F32.BF16 R44, R24, R6, R44 ;  /* 0x00000006182c723c */ /* 0x000fe2000004182c */
[----:B------:R-:W1:Y:S07]  /*18ee0*/  LDSM.16.M88.4 R4, [R0+UR6+0xb000] ;  /* 0x00b000060004783b */ /* 0x000e6e0008000200 */
        /* <DEDUP_REMOVED lines=17> */
[C---:B-1----:R-:W-:Y:S08]  /*19000*/  HMMA.16816.F32.BF16 R40, R92.reuse, R4, R40 ;  /* 0x000000045c28723c */ /* 0x042ff00000041828 */
[C---:B------:R-:W-:Y:S01]  /*19010*/  HMMA.16816.F32.BF16 R36, R92.reuse, R6, R36 ;  /* 0x000000065c24723c */ /* 0x040fe20000041824 */
[----:B------:R-:W-:Y:S07]  /*19020*/  LDSM.16.M88.4 R4, [R8+0xb800] ;  /* 0x00b800000804783b */ /* 0x000fee0000000200 */
[C---:B------:R-:W-:Y:S08]  /*19030*/  HMMA.16816.F32.BF16 R56, R92.reuse, R20, R56 ;  /* 0x000000145c38723c */ /* 0x040ff00000041838 */
[----:B------:R-:W-:Y:S01]  /*19040*/  HMMA.16816.F32.BF16 R52, R92, R22, R52 ;  /* 0x000000165c34723c */ /* 0x000fe20000041834 */
[----:B------:R-:W1:Y:S07]  /*19050*/  LDSM.16.M88.4 R20, [R8+0xa800] ;  /* 0x00a800000814783b */ /* 0x000e6e0000000200 */
[C---:B----4-:R-:W-:Y:S08]  /*19060*/  HMMA.16816.F32.BF16 R48, R84.reuse, R76, R48 ;  /* 0x0000004c5430723c */ /* 0x050ff00000041830 */
[----:B------:R-:W-:Y:S08]  /*19070*/  HMMA.16816.F32.BF16 R44, R84, R78, R44 ;  /* 0x0000004e542c723c */ /* 0x000ff0000004182c */
[C---:B------:R-:W-:Y:S08]  /*19080*/  HMMA.16816.F32.BF16 R32, R92.reuse, R96, R32 ;  /* 0x000000605c20723c */ /* 0x040ff00000041820 */
[----:B------:R-:W-:Y:S01]  /*19090*/  HMMA.16816.F32.BF16 R88, R92, R98, R88 ;  /* 0x000000625c58723c */ /* 0x000fe20000041858 */
[----:B------:R-:W-:Y:S07]  /*190a0*/  LDSM.16.M88.4 R92, [R64+0xf800] ;  /* 0x00f80000405c783b */ /* 0x000fee0000000200 */
        /* <DEDUP_REMOVED lines=10> */
[C---:B---3--:R-:W-:Y:S08]  /*19150*/  HMMA.16816.F32.BF16 R40, R28.reuse, R16, R40 ;  /* 0x000000101c28723c */ /* 0x048ff00000041828 */
        /* <DEDUP_REMOVED lines=10> */
[----:B------:R-:W1:Y:S04]  /*19200*/  LDSM.16.M88.4 R4, [R0+UR6+0xc000] ;  /* 0x00c000060004783b */ /* 0x000e680008000200 */
        /* <DEDUP_REMOVED lines=8> */
[C---:B---3--:R-:W-:Y:S08]  /*19290*/  HMMA.16816.F32.BF16 R40, R72.reuse, R16, R40 ;  /* 0x000000104828723c */ /* 0x048ff00000041828 */
[C---:B------:R-:W-:Y:S01]  /*192a0*/  HMMA.16816.F32.BF16 R76, R72.reuse, R18, R76 ;  /* 0x00000012484c723c */ /* 0x040fe2000004184c */
[----:B------:R-:W3:Y:S07]  /*192b0*/  LDSM.16.M88.4 R16, [R64+0xc800] ;  /* 0x00c800004010783b */ /* 0x000eee0000000200 */
[C---:B-1----:R-:W-:Y:S08]  /*192c0*/  HMMA.16816.F32.BF16 R80, R72.reuse, R20, R80 ;  /* 0x000000144850723c */ /* 0x042ff00000041850 */
[----:B------:R-:W-:Y:S01]  /*192d0*/  HMMA.16816.F32.BF16 R88, R72, R22, R88 ;  /* 0x000000164858723c */ /* 0x000fe20000041858 */
[----:B------:R-:W1:Y:S07]  /*192e0*/  LDSM.16.M88.4 R20, [R64+0xd000] ;  /* 0x00d000004014783b */ /* 0x000e6e0000000200 */
[C---:B------:R-:W-:Y:S08]  /*192f0*/  HMMA.16816.F32.BF16 R56, R24.reuse, R4, R56 ;  /* 0x000000041838723c */ /* 0x040ff00000041838 */
        /* <DEDUP_REMOVED lines=12> */
[C---:B--2---:R-:W-:Y:S01]  /*193c0*/  HMMA.16816.F32.BF16 R56, R44.reuse, R32, R56 ;  /* 0x000000202c38723c */ /* 0x044fe20000041838 */
[----:B------:R-:W-:Y:S07]  /*193d0*/  LDSM.16.M88.4 R100, [R100+0x6000] ;  /* 0x006000006464783b */ /* 0x000fee0000000200 */
        /* <DEDUP_REMOVED lines=10> */
[----:B------:R-:W1:Y:S04]  /*19480*/  LDSM.16.M88.4 R4, [R3+0xc000] ;  /* 0x00c000000304783b */ /* 0x000e680000000200 */
[----:B------:R-:W1:Y:S03]  /*19490*/  LDSM.16.M88.4 R44, [R3+0xc800] ;  /* 0x00c80000032c783b */ /* 0x000e660000000200 */
[C---:B----4-:R-:W-:Y:S08]  /*194a0*/  HMMA.16816.F32.BF16 R56, R28.reuse, R24, R56 ;  /* 0x000000181c38723c */ /* 0x050ff00000041838 */
[C---:B------:R-:W-:Y:S01]  /*194b0*/  HMMA.16816.F32.BF16 R52, R28.reuse, R26, R52 ;  /* 0x0000001a1c34723c */ /* 0x040fe20000041834 */
[----:B------:R-:W4:Y:S07]  /*194c0*/  LDSM.16.M88.4 R24, [R3+0xd000] ;  /* 0x00d000000318783b */ /* 0x000f2e0000000200 */
[C---:B--2---:R-:W-:Y:S08]  /*194d0*/  HMMA.16816.F32.BF16 R48, R28.reuse, R32, R48 ;  /* 0x000000201c30723c */ /* 0x044ff00000041830 */
[C---:B------:R-:W-:Y:S01]  /*194e0*/  HMMA.16816.F32.BF16 R84, R28.reuse, R34, R84 ;  /* 0x000000221c54723c */ /* 0x040fe20000041854 */
[----:B------:R-:W-:Y:S07]  /*194f0*/  LDSM.16.M88.4 R32, [R0+UR6+0xe000] ;  /* 0x00e000060020783b */ /* 0x000fee0008000200 */
[C---:B---3--:R-:W-:Y:S08]  /*19500*/  HMMA.16816.F32.BF16 R40, R28.reuse, R16, R40 ;  /* 0x000000101c28723c */ /* 0x048ff00000041828 */
[C---:B------:R-:W-:Y:S01]  /*19510*/  HMMA.16816.F32.BF16 R76, R28.reuse, R18, R76 ;  /* 0x000000121c4c723c */ /* 0x040fe2000004184c */
[----:B------:R-:W2:Y:S07]  /*19520*/  LDSM.16.M88.4 R16, [R3+0xd800] ;  /* 0x00d800000310783b */ /* 0x000eae0000000200 */
[C---:B-1----:R-:W-:Y:S08]  /*19530*/  HMMA.16816.F32.BF16 R80, R28.reuse, R20, R80 ;  /* 0x000000141c50723c */ /* 0x042ff00000041850 */
[----:B------:R-:W-:Y:S01]  /*19540*/  HMMA.16816.F32.BF16 R88, R28, R22, R88 ;  /* 0x000000161c58723c */ /* 0x000fe20000041858 */
[----:B------:R-:W-:Y:S04]  /*19550*/  LDSM.16.M88.4 R20, [R65+0x6000] ;  /* 0x006000004114783b */ /* 0x000fe80000000200 */
[----:B------:R-:W-:Y:S03]  /*19560*/  LDSM.16.M88.4 R28, [R64+0xe000] ;  /* 0x00e00000401c783b */ /* 0x000fe60000000200 */
[C---:B------:R-:W-:Y:S08]  /*19570*/  HMMA.16816.F32.BF16 R56, R36.reuse, R4, R56 ;  /* 0x000000042438723c */ /* 0x040ff00000041838 */
[C---:B------:R-:W-:Y:S01]  /*19580*/  HMMA.16816.F32.BF16 R52, R36.reuse, R6, R52 ;  /* 0x000000062434723c */ /* 0x040fe20000041834 */
[----:B------:R-:W1:Y:S07]  /*19590*/  LDSM.16.M88.4 R4, [R0+UR6+0xe800] ;  /* 0x00e800060004783b */ /* 0x000e6e0008000200 */
[C---:B------:R-:W-:Y:S08]  /*195a0*/  HMMA.16816.F32.BF16 R48, R36.reuse, R44, R48 ;  /* 0x0000002c2430723c */ /* 0x040ff00000041830 */
[C---:B------:R-:W-:Y:S01]  /*195b0*/  HMMA.16816.F32.BF16 R84, R36.reuse, R46, R84 ;  /* 0x0000002e2454723c */ /* 0x040fe20000041854 */
[----:B------:R-:W-:Y:S07]  /*195c0*/  LDSM.16.M88.4 R44, [R64+0xf000] ;  /* 0x00f00000402c783b */ /* 0x000fee0000000200 */
[C---:B----4-:R-:W-:Y:S08]  /*195d0*/  HMMA.16816.F32.BF16 R40, R36.reuse, R24, R40 ;  /* 0x000000182428723c */ /* 0x050ff00000041828 */
[C---:B------:R-:W-:Y:S01]  /*195e0*/  HMMA.16816.F32.BF16 R76, R36.reuse, R26, R76 ;  /* 0x0000001a244c723c */ /* 0x040fe2000004184c */
[----:B------:R-:W-:Y:S07]  /*195f0*/  LDSM.16.M88.4 R24, [R0+UR6+0xf800] ;  /* 0x00f800060018783b */ /* 0x000fee0008000200 */
[C---:B--2---:R-:W-:Y:S08]  /*19600*/  HMMA.16816.F32.BF16 R80, R36.reuse, R16, R80 ;  /* 0x000000102450723c */ /* 0x044ff00000041850 */
[----:B------:R-:W-:Y:S01]  /*19610*/  HMMA.16816.F32.BF16 R88, R36, R18, R88 ;  /* 0x000000122458723c */ /* 0x000fe20000041858 */
[----:B------:R-:W-:Y:S04]  /*19620*/  LDSM.16.M88.4 R36, [R8+0xe000] ;  /* 0x00e000000824783b */ /* 0x000fe80000000200 */
[----:B------:R2:W3:Y:S03]  /*19630*/  LDSM.16.M88.4 R16, [R0+UR6+0xf000] ;  /* 0x00f000060010783b */ /* 0x0004e60008000200 */
[C---:B------:R-:W-:Y:S08]  /*19640*/  HMMA.16816.F32.BF16 R56, R68.reuse, R32, R56 ;  /* 0x000000204438723c */ /* 0x040ff00000041838 */
[C---:B-1----:R-:W-:Y:S08]  /*19650*/  HMMA.16816.F32.BF16 R48, R68.reuse, R4, R48 ;  /* 0x000000044430723c */ /* 0x042ff00000041830 */
[----:B------:R-:W-:Y:S01]  /*19660*/  HMMA.16816.F32.BF16 R84, R68, R6, R84 ;  /* 0x000000064454723c */ /* 0x000fe20000041854 */
[----:B------:R-:W-:Y:S01]  /*19670*/  LDSM.16.M88.4 R4, [R67+0x6000] ;  /* 0x006000004304783b */ /* 0x000fe20000000200 */
[----:B--2---:R-:W-:-:S06]  /*19680*/  LOP3.LUT R0, R213, 0x1f0, RZ, 0xc0, !PT ;  /* 0x000001f0d5007812 */ /* 0x004fcc00078ec0ff */
[----:B------:R-:W-:Y:S01]  /*19690*/  HMMA.16816.F32.BF16 R72, R20, R28, R56 ;  /* 0x0000001c1448723c */ /* 0x000fe20000041838 */
[----:B------:R-:W1:Y:S07]  /*196a0*/  LDSM.16.M88.4 R56, [R3+0xe000] ;  /* 0x00e000000338783b */ /* 0x000e6e0000000200 */
[C---:B------:R-:W-:Y:S01]  /*196b0*/  HMMA.16816.F32.BF16 R52, R68.reuse, R34, R52 ;  /* 0x000000224434723c */ /* 0x040fe20000041834 */
[----:B------:R-:W2:Y:S07]  /*196c0*/  LDSM.16.M88.4 R32, [R64+0xe800] ;  /* 0x00e800004020783b */ /* 0x000eae0000000200 */
[----:B---3--:R-:W-:Y:S01]  /*196d0*/  HMMA.16816.F32.BF16 R40, R68, R16, R40 ;  /* 0x000000104428723c */ /* 0x008fe20000041828 */
[----:B------:R-:W-:-:S04]  /*196e0*/  SHF.R.U32.HI R17, RZ, 0x2, R66 ;  /* 0x00000002ff117819 */ /* 0x000fc80000011642 */
[----:B------:R-:W-:-:S03]  /*196f0*/  LOP3.LUT R17, R17, 0x7, RZ, 0xc0, !PT ;  /* 0x0000000711117812 */ /* 0x000fc600078ec0ff */
[----:B------:R-:W-:Y:S01]  /*19700*/  HMMA.16816.F32.BF16 R72, R100, R36, R72 ;  /* 0x000000246448723c */ /* 0x000fe20000041848 */
[----:B------:R-:W-:Y:S01]  /*19710*/  IADD3 R166, PT, PT, R17, UR26, R0 ;  /* 0x0000001a11a67c10 */ /* 0x000fe2000fffe000 */
[----:B------:R-:W-:-:S06]  /*19720*/  VIADD R36, R12, UR29 ;  /* 0x0000001d0c247c36 */ /* 0x000fcc0008000000 */
[C---:B------:R-:W-:Y:S01]  /*19730*/  HMMA.16816.F32.BF16 R76, R68.reuse, R18, R76 ;  /* 0x00000012444c723c */ /* 0x040fe2000004184c */
[----:B------:R-:W3:Y:S07]  /*19740*/  LDSM.16.M88.4 R16, [R8+0xe800] ;  /* 0x00e800000810783b */ /* 0x000eee0000000200 */
[----:B------:R-:W-:Y:S01]  /*19750*/  HMMA.16816.F32.BF16 R80, R68, R24, R80 ;  /* 0x000000184450723c */ /* 0x000fe20000041850 */
[----:B------:R-:W-:-:S07]  /*19760*/  VIADD R25, R36, 0x1 ;  /* 0x0000000124197836 */ /* 0x000fce0000000000 */
[----:B------:R-:W-:Y:S01]  /*19770*/  HMMA.16816.F32.BF16 R88, R68, R26, R88 ;  /* 0x0000001a4458723c */ /* 0x000fe20000041858 */
[----:B------:R-:W-:-:S07]  /*19780*/  VIADD R27, R36, UR21 ;  /* 0x00000015241b7c36 */ /* 0x000fce0008000000 */
[----:B------:R-:W-:Y:S08]  /*19790*/  HMMA.16816.F32.BF16 R52, R20, R30, R52 ;  /* 0x0000001e1434723c */ /* 0x000ff00000041834 */
[----:B-1----:R-:W-:Y:S08]  /*197a0*/  HMMA.16816.F32.BF16 R72, R4, R56, R72 ;  /* 0x000000380448723c */ /* 0x002ff00000041848 */
[C---:B--2---:R-:W-:Y:S08]  /*197b0*/  HMMA.16816.F32.BF16 R48, R20.reuse, R32, R48 ;  /* 0x000000201430723c */ /* 0x044ff00000041830 */
[----:B------:R-:W-:Y:S01]  /*197c0*/  HMMA.16816.F32.BF16 R84, R20, R34, R84 ;  /* 0x000000221454723c */ /* 0x000fe20000041854 */
[----:B------:R-:W-:-:S02]  /*197d0*/  VIADD R35, R36, 0x20 ;  /* 0x0000002024237836 */ /* 0x000fc40000000000 */
[----:B------:R-:W-:Y:S01]  /*197e0*/  FMUL.FTZ R12, R72, UR9 ;  /* 0x00000009480c7c20 */ /* 0x000fe20008410000 */
[----:B------:R-:W-:Y:S01]  /*197f0*/  FMUL.FTZ R26, R73, UR9 ;  /* 0x00000009491a7c20 */ /* 0x000fe20008410000 */
[----:B------:R-:W-:Y:S01]  /*19800*/  FMUL.FTZ R24, R74, UR9 ;  /* 0x000000094a187c20 */ /* 0x000fe20008410000 */
[----:B------:R-:W-:Y:S02]  /*19810*/  FMUL.FTZ R75, R75, UR9 ;  /* 0x000000094b4b7c20 */ /* 0x000fe40008410000 */
[C---:B------:R-:W-:Y:S01]  /*19820*/  HMMA.16816.F32.BF16 R40, R20.reuse, R44, R40 ;  /* 0x0000002c1428723c */ /* 0x040fe20000041828 */
[----:B------:R-:W1:Y:S07]  /*19830*/  MUFU.TANH R12, R12 ;  /* 0x0000000c000c7308 */ /* 0x000e6e0000002400 */
[C---:B------:R-:W-:Y:S01]  /*19840*/  HMMA.16816.F32.BF16 R76, R20.reuse, R46, R76 ;  /* 0x0000002e144c723c */ /* 0x040fe2000004184c */
[----:B------:R-:W2:Y:S07]  /*19850*/  MUFU.TANH R26, R26 ;  /* 0x0000001a001a7308 */ /* 0x000eae0000002400 */
[C---:B------:R-:W-:Y:S01]  /*19860*/  HMMA.16816.F32.BF16 R80, R20.reuse, R92, R80 ;  /* 0x0000005c1450723c */ /* 0x040fe20000041850 */
[----:B------:R-:W4:Y:S07]  /*19870*/  MUFU.TANH R24, R24 ;  /* 0x0000001800187308 */ /* 0x000f2e0000002400 */
[----:B------:R-:W-:Y:S01]  /*19880*/  HMMA.16816.F32.BF16 R88, R20, R94, R88 ;  /* 0x0000005e1458723c */ /* 0x000fe20000041858 */
[----:B------:R-:W-:-:S02]  /*19890*/  VIADD R21, R166, UR8 ;  /* 0x00000008a6157c36 */ /* 0x000fc40008000000 */
[----:B------:R-:W-:-:S03]  /*198a0*/  VIADD R166, R166, UR27 ;  /* 0x0000001ba6a67c36 */ /* 0x000fc60008000000 */
[C-C-:B------:R-:W-:Y:S01]  /*198b0*/  VIADDMNMX R236, R21.reuse, 0x1, R234.reuse, PT ;  /* 0x0000000115ec7846 */ /* 0x140fe200038001ea */
[--C-:B------:R-:W-:Y:S01]  /*198c0*/  IMAD.IADD R29, R166, 0x1, -R27.reuse ;  /* 0x00000001a61d7824 */ /* 0x100fe200078e0a1b */
[C---:B------:R-:W-:Y:S01]  /*198d0*/  HMMA.16816.F32.BF16 R52, R100.reuse, R38, R52 ;  /* 0x000000266434723c */ /* 0x040fe20000041834 */
[----:B------:R-:W-:Y:S01]  /*198e0*/  VIADDMNMX R234, R21, 0x9, R234, PT ;  /* 0x0000000915ea7846 */ /* 0x000fe200038001ea */
[----:B------:R-:W-:Y:S01]  /*198f0*/  VIADD R39, R36, 0x38 ;  /* 0x0000003824277836 */ /* 0x000fe20000000000 */
[----:B------:R-:W4:Y:S01]  /*19900*/  LDSM.16.M88.4 R20, [R3+0xe800] ;  /* 0x00e800000314783b */ /* 0x000f220000000200 */
[----:B------:R-:W-:Y:S01]  /*19910*/  IABS R29, R29 ;  /* 0x0000001d001d7213 */ /* 0x000fe20000000000 */
[C---:B------:R-:W-:Y:S01]  /*19920*/  VIADD R165, R166.reuse, 0x8 ;  /* 0x00000008a6a57836 */ /* 0x040fe20000000000 */
[C---:B------:R-:W-:Y:S01]  /*19930*/  VIADDMNMX R237, R166.reuse, -UR24, RZ, !PT ;  /* 0x80000018a6ed7c46 */ /* 0x040fe2000f8001ff */
[----:B------:R-:W-:Y:S01]  /*19940*/  VIADD R37, R39, UR21 ;  /* 0x0000001527257c36 */ /* 0x000fe20008000000 */
[----:B------:R-:W-:Y:S01]  /*19950*/  I2FP.F32.S32 R29, R29 ;  /* 0x0000001d001d7245 */ /* 0x000fe20000201400 */
[C---:B---3--:R-:W-:Y:S01]  /*19960*/  HMMA.16816.F32.BF16 R48, R100.reuse, R16, R48 ;  /* 0x000000106430723c */ /* 0x048fe20000041830 */
[C---:B------:R-:W-:Y:S01]  /*19970*/  VIADDMNMX R235, R165.reuse, -UR24, RZ, !PT ;  /* 0x80000018a5eb7c46 */ /* 0x040fe2000f8001ff */
[----:B------:R-:W-:Y:S01]  /*19980*/  IMAD.IADD R27, R165, 0x1, -R27 ;  /* 0x00000001a51b7824 */ /* 0x000fe200078e0a1b */
[----:B------:R-:W-:Y:S01]  /*19990*/  IADD3 R28, PT, PT, R166, 0x37, -R37 ;  /* 0x00000037a61c7810 */ /* 0x000fe20007ffe825 */
[----:B-1----:R-:W-:Y:S01]  /*199a0*/  FFMA.FTZ R29, R29, -UR14, R12 ;  /* 0x8000000e1d1d7c23 */ /* 0x002fe2000801000c */
[C---:B------:R-:W-:Y:S01]  /*199b0*/  ISETP.GE.AND P5, PT, R25.reuse, R237, PT ;  /* 0x000000ed1900720c */ /* 0x040fe20003fa6270 */
[----:B------:R-:W1:Y:S01]  /*199c0*/  MUFU.TANH R12, R75 ;  /* 0x0000004b000c7308 */ /* 0x000e620000002400 */
[----:B------:R-:W-:Y:S01]  /*199d0*/  IABS R28, R28 ;  /* 0x0000001c001c7213 */ /* 0x000fe20000000000 */
[----:B------:R-:W-:Y:S01]  /*199e0*/  HMMA.16816.F32.BF16 R84, R100, R18, R84 ;  /* 0x000000126454723c */ /* 0x000fe20000041854 */
[----:B------:R-:W-:-:S02]  /*199f0*/  ISETP.GE.AND P2, PT, R25, R235, PT ;  /* 0x000000eb1900720c */ /* 0x000fc40003f46270 */
[C---:B------:R-:W-:Y:S02]  /*19a00*/  ISETP.GE.AND P3, PT, R25.reuse, R236, PT ;  /* 0x000000ec1900720c */ /* 0x040fe40003f66270 */
[----:B------:R-:W-:Y:S01]  /*19a10*/  ISETP.GE.AND P6, PT, R25, R234, PT ;  /* 0x000000ea1900720c */ /* 0x000fe20003fc6270 */
[----:B------:R-:W-:Y:S01]  /*19a20*/  IMAD.MOV.U32 R25, RZ, RZ, R28 ;  /* 0x000000ffff197224 */ /* 0x000fe200078e001c */
[----:B------:R-:W-:Y:S01]  /*19a30*/  IADD3 R17, PT, PT, R165, 0x37, -R37 ;  /* 0x00000037a5117810 */ /* 0x000fe20007ffe825 */
[----:B------:R-:W-:Y:S01]  /*19a40*/  HMMA.16816.F32.BF16 R52, R4, R58, R52 ;  /* 0x0000003a0434723c */ /* 0x000fe20000041834 */
[----:B------:R-:W-:Y:S01]  /*19a50*/  IABS R27, R27 ;  /* 0x0000001b001b7213 */ /* 0x000fe20000000000 */
[----:B------:R-:W-:Y:S01]  /*19a60*/  VIADD R28, R36, 0x11 ;  /* 0x00000011241c7836 */ /* 0x000fe20000000000 */
[----:B------:R-:W-:Y:S02]  /*19a70*/  I2FP.F32.S32 R25, R25 ;  /* 0x0000001900197245 */ /* 0x000fe40000201400 */
[----:B------:R-:W-:-:S02]  /*19a80*/  IABS R17, R17 ;  /* 0x0000001100117213 */ /* 0x000fc40000000000 */
[----:B------:R-:W-:Y:S01]  /*19a90*/  I2FP.F32.S32 R27, R27 ;  /* 0x0000001b001b7245 */ /* 0x000fe20000201400 */
[----:B--2---:R-:W-:Y:S01]  /*19aa0*/  FFMA.FTZ R26, R25, -UR14, R26 ;  /* 0x8000000e191a7c23 */ /* 0x004fe2000801001a */
[C---:B------:R-:W-:Y:S02]  /*19ab0*/  ISETP.GE.AND P1, PT, R36.reuse, R237, PT ;  /* 0x000000ed2400720c */ /* 0x040fe40003f26270 */
[----:B------:R-:W-:Y:S01]  /*19ac0*/  I2FP.F32.S32 R17, R17 ;  /* 0x0000001100117245 */ /* 0x000fe20000201400 */
[----:B----4-:R-:W-:Y:S01]  /*19ad0*/  FFMA.FTZ R27, R27, -UR14, R24 ;  /* 0x8000000e1b1b7c23 */ /* 0x010fe20008010018 */
[----:B------:R-:W-:Y:S01]  /*19ae0*/  FSEL R29, R29, -INF , P1 ;  /* 0xff8000001d1d7808 */ /* 0x000fe20000800000 */
[C---:B------:R-:W-:Y:S01]  /*19af0*/  VIADD R24, R36.reuse, 0x8 ;  /* 0x0000000824187836 */ /* 0x040fe20000000000 */
[C---:B------:R-:W-:Y:S01]  /*19b00*/  ISETP.GE.AND P1, PT, R36.reuse, R236, PT ;  /* 0x000000ec2400720c */ /* 0x040fe20003f26270 */
[----:B-1----:R-:W-:Y:S01]  /*19b10*/  FFMA.FTZ R17, R17, -UR14, R12 ;  /* 0x8000000e11117c23 */ /* 0x002fe2000801000c */
[----:B------:R-:W-:Y:S01]  /*19b20*/  ISETP.GE.AND P0, PT, R36, R235, PT ;  /* 0x000000eb2400720c */ /* 0x000fe20003f06270 */
[C---:B------:R-:W-:Y:S01]  /*19b30*/  HMMA.16816.F32.BF16 R48, R4.reuse, R20, R48 ;  /* 0x000000140430723c */ /* 0x040fe20000041830 */
[----:B------:R-:W-:Y:S01]  /*19b40*/  FMUL.FTZ R25, R52, UR9 ;  /* 0x0000000934197c20 */ /* 0x000fe20008410000 */
[----:B------:R-:W-:Y:S01]  /*19b50*/  FMUL.FTZ R12, R53, UR9 ;  /* 0x00000009350c7c20 */ /* 0x000fe20008410000 */
[----:B------:R-:W-:Y:S01]  /*19b60*/  FMUL.FTZ R54, R54, UR9 ;  /* 0x0000000936367c20 */ /* 0x000fe20008410000 */
[----:B------:R-:W-:Y:S01]  /*19b70*/  FSEL R45, R29, -INF , !P1 ;  /* 0xff8000001d2d7808 */ /* 0x000fe20004800000 */
[----:B------:R-:W-:Y:S01]  /*19b80*/  FMUL.FTZ R55, R55, UR9 ;  /* 0x0000000937377c20 */ /* 0x000fe20008410000 */
[----:B------:R-:W-:Y:S01]  /*19b90*/  IADD3 R16, PT, PT, R166, 0x30, -R37 ;  /* 0x00000030a6107810 */ /* 0x000fe20007ffe825 */
[----:B------:R-:W1:Y:S01]  /*19ba0*/  MUFU.TANH R25, R25 ;  /* 0x0000001900197308 */ /* 0x000e620000002400 */
[----:B------:R-:W-:Y:S01]  /*19bb0*/  ISETP.GE.AND P1, PT, R36, R234, PT ;  /* 0x000000ea2400720c */ /* 0x000fe20003f26270 */
[----:B------:R-:W-:Y:S01]  /*19bc0*/  HMMA.16816.F32.BF16 R84, R4, R22, R84 ;  /* 0x000000160454723c */ /* 0x000fe20000041854 */
[----:B------:R-:W-:-:S02]  /*19bd0*/  FSEL R27, R27, -INF , P0 ;  /* 0xff8000001b1b7808 */ /* 0x000fc40000000000 */
[----:B------:R-:W-:Y:S02]  /*19be0*/  IABS R16, R16 ;  /* 0x0000001000107213 */ /* 0x000fe40000000000 */
[----:B------:R-:W-:Y:S01]  /*19bf0*/  FSEL R38, R27, -INF , !P1 ;  /* 0xff8000001b267808 */ /* 0x000fe20004800000 */
[----:B------:R-:W2:Y:S01]  /*19c00*/  MUFU.TANH R20, R54 ;  /* 0x0000003600147308 */ /* 0x000ea20000002400 */
[--C-:B------:R-:W-:Y:S02]  /*19c10*/  IADD3 R27, PT, PT, R165, 0x30, -R37.reuse ;  /* 0x00000030a51b7810 */ /* 0x100fe40007ffe825 */
[----:B------:R-:W-:Y:S01]  /*19c20*/  IADD3 R21, PT, PT, R166, 0x2f, -R37 ;  /* 0x0000002fa6157810 */ /* 0x000fe20007ffe825 */
[----:B------:R-:W-:Y:S01]  /*19c30*/  FMUL.FTZ R50, R50, UR9 ;  /* 0x0000000932327c20 */ /* 0x000fe20008410000 */
[----:B------:R-:W-:Y:S01]  /*19c40*/  I2FP.F32.S32 R16, R16 ;  /* 0x0000001000107245 */ /* 0x000fe20000201400 */
[----:B------:R-:W-:Y:S01]  /*19c50*/  FMUL.FTZ R51, R51, UR9 ;  /* 0x0000000933337c20 */ /* 0x000fe20008410000 */
[----:B------:R-:W-:Y:S01]  /*19c60*/  IABS R27, R27 ;  /* 0x0000001b001b7213 */ /* 0x000fe20000000000 */
[----:B------:R-:W3:Y:S01]  /*19c70*/  MUFU.TANH R12, R12 ;  /* 0x0000000c000c7308 */ /* 0x000ee20000002400 */
[----:B------:R-:W-:Y:S01]  /*19c80*/  IABS R21, R21 ;  /* 0x0000001500157213 */ /* 0x000fe20000000000 */
[----:B-1----:R-:W-:Y:S01]  /*19c90*/  FFMA.FTZ R25, R16, -UR14, R25 ;  /* 0x8000000e10197c23 */ /* 0x002fe20008010019 */
[----:B------:R-:W-:Y:S01]  /*19ca0*/  FSEL R44, R17, -INF , P2 ;  /* 0xff800000112c7808 */ /* 0x000fe20001000000 */
[----:B------:R-:W-:Y:S01]  /*19cb0*/  VIADD R16, R36, 0x9 ;  /* 0x0000000924107836 */ /* 0x000fe20000000000 */
[----:B------:R-:W-:Y:S01]  /*19cc0*/  I2FP.F32.S32 R27, R27 ;  /* 0x0000001b001b7245 */ /* 0x000fe20000201400 */
[----:B------:R-:W-:Y:S01]  /*19cd0*/  FMUL.FTZ R86, R86, UR9 ;  /* 0x0000000956567c20 */ /* 0x000fe20008410000 */
[----:B------:R-:W-:Y:S01]  /*19ce0*/  ISETP.GE.AND P4, PT, R24, R237, PT ;  /* 0x000000ed1800720c */ /* 0x000fe20003f86270 */
[----:B------:R-:W-:Y:S01]  /*19cf0*/  MUFU.TANH R51, R51 ;  /* 0x0000003300337308 */ /* 0x000fe20000002400 */
[----:B------:R-:W-:Y:S01]  /*19d00*/  FSEL R47, R26, -INF , P5 ;  /* 0xff8000001a2f7808 */ /* 0x000fe20002800000 */
[----:B------:R-:W-:Y:S01]  /*19d10*/  FMUL.FTZ R26, R48, UR9 ;  /* 0x00000009301a7c20 */ /* 0x000fe20008410000 */
[----:B------:R-:W-:Y:S01]  /*19d20*/  I2FP.F32.S32 R17, R21 ;  /* 0x0000001500117245 */ /* 0x000fe20000201400 */
[----:B--2---:R-:W-:Y:S01]  /*19d30*/  FFMA.FTZ R27, R27, -UR14, R20 ;  /* 0x8000000e1b1b7c23 */ /* 0x004fe20008010014 */
[----:B------:R-:W-:Y:S01]  /*19d40*/  FSEL R47, R47, -INF , !P3 ;  /* 0xff8000002f2f7808 */ /* 0x000fe20005800000 */
[----:B------:R-:W-:Y:S01]  /*19d50*/  FMUL.FTZ R32, R87, UR9 ;  /* 0x0000000957207c20 */ /* 0x000fe20008410000 */
[----:B------:R-:W-:Y:S01]  /*19d60*/  FSEL R44, R44, -INF , !P6 ;  /* 0xff8000002c2c7808 */ /* 0x000fe20007000000 */
[----:B------:R-:W1:Y:S01]  /*19d70*/  MUFU.TANH R20, R55 ;  /* 0x0000003700147308 */ /* 0x000e620000002400 */
[----:B------:R-:W-:Y:S01]  /*19d80*/  FSEL R53, R25, -INF , P4 ;  /* 0xff80000019357808 */ /* 0x000fe20002000000 */
[----:B---3--:R-:W-:Y:S01]  /*19d90*/  FFMA.FTZ R12, R17, -UR14, R12 ;  /* 0x8000000e110c7c23 */ /* 0x008fe2000801000c */
[----:B------:R-:W-:-:S02]  /*19da0*/  ISETP.GE.AND P0, PT, R24, R235, PT ;  /* 0x000000eb1800720c */ /* 0x000fc40003f06270 */
[C---:B------:R-:W-:Y:S02]  /*19db0*/  ISETP.GE.AND P3, PT, R16.reuse, R237, PT ;  /* 0x000000ed1000720c */ /* 0x040fe40003f66270 */
[C---:B------:R-:W-:Y:S01]  /*19dc0*/  ISETP.GE.AND P2, PT, R16.reuse, R235, PT ;  /* 0x000000eb1000720c */ /* 0x040fe20003f46270 */
[----:B------:R-:W2:Y:S01]  /*19dd0*/  MUFU.TANH R26, R26 ;  /* 0x0000001a001a7308 */ /* 0x000ea20000002400 */
[C---:B------:R-:W-:Y:S02]  /*19de0*/  ISETP.GE.AND P6, PT, R16.reuse, R236, PT ;  /* 0x000000ec1000720c */ /* 0x040fe40003fc6270 */
[----:B------:R-:W-:Y:S02]  /*19df0*/  ISETP.GE.AND P4, PT, R16, R234, PT ;  /* 0x000000ea1000720c */ /* 0x000fe40003f86270 */
[----:B------:R-:W-:Y:S01]  /*19e00*/  IADD3 R25, PT, PT, R166, 0x28, -R37 ;  /* 0x00000028a6197810 */ /* 0x000fe20007ffe825 */
[----:B------:R-:W3:Y:S01]  /*19e10*/  LDSM.16.M88.4 R16, [R8+0xf000] ;  /* 0x00f000000810783b */ /* 0x000ee20000000200 */
[C---:B------:R-:W-:Y:S01]  /*19e20*/  ISETP.GE.AND P1, PT, R24.reuse, R236, PT ;  /* 0x000000ec1800720c */ /* 0x040fe20003f26270 */
[----:B------:R-:W-:Y:S01]  /*19e30*/  MUFU.TANH R86, R86 ;  /* 0x0000005600567308 */ /* 0x000fe20000002400 */
[----:B------:R-:W-:Y:S01]  /*19e40*/  ISETP.GE.AND P5, PT, R24, R234, PT ;  /* 0x000000ea1800720c */ /* 0x000fe20003fa6270 */
[----:B------:R-:W-:Y:S01]  /*19e50*/  VIADD R24, R36, 0x10 ;  /* 0x0000001024187836 */ /* 0x000fe20000000000 */
[----:B------:R-:W-:-:S02]  /*19e60*/  FSEL R48, R27, -INF , P0 ;  /* 0xff8000001b307808 */ /* 0x000fc40000000000 */
[----:B------:R-:W-:Y:S02]  /*19e70*/  IABS R25, R25 ;  /* 0x0000001900197213 */ /* 0x000fe40000000000 */
[----:B------:R-:W-:Y:S01]  /*19e80*/  IADD3 R21, PT, PT, R165, 0x2f, -R37 ;  /* 0x0000002fa5157810 */ /* 0x000fe20007ffe825 */
[----:B------:R-:W-:Y:S01]  /*19e90*/  MUFU.TANH R32, R32 ;  /* 0x0000002000207308 */ /* 0x000fe20000002400 */
[----:B------:R-:W-:Y:S02]  /*19ea0*/  FSEL R53, R53, -INF , !P1 ;  /* 0xff80000035357808 */ /* 0x000fe40004800000 */
[----:B------:R-:W-:Y:S02]  /*19eb0*/  FSEL R48, R48, -INF , !P5 ;  /* 0xff80000030307808 */ /* 0x000fe40006800000 */
[----:B------:R-:W-:Y:S02]  /*19ec0*/  FSEL R12, R12, -INF , P3 ;  /* 0xff8000000c0c7808 */ /* 0x000fe40001800000 */
        /* <DEDUP_REMOVED lines=10> */
[----:B------:R-:W4:Y:S01]  /*19f70*/  MUFU.TANH R25, R25 ;  /* 0x0000001900197308 */ /* 0x000f220000002400 */
[----:B------:R-:W-:Y:S01]  /*19f80*/  IABS R29, R29 ;  /* 0x0000001d001d7213 */ /* 0x000fe20000000000 */
[----:B-1----:R-:W-:Y:S01]  /*19f90*/  FFMA.FTZ R46, R21, -UR14, R20 ;  /* 0x8000000e152e7c23 */ /* 0x002fe20008010014 */
[----:B------:R-:W-:Y:S01]  /*19fa0*/  FSEL R49, R12, -INF , !P6 ;  /* 0xff8000000c317808 */ /* 0x000fe20007000000 */
[----:B--2---:R-:W-:Y:S01]  /*19fb0*/  FFMA.FTZ R26, R23, -UR14, R26 ;  /* 0x8000000e171a7c23 */ /* 0x004fe2000801001a */
[----:B------:R-:W-:Y:S01]  /*19fc0*/  IADD3 R27, PT, PT, R165, 0x28, -R37 ;  /* 0x00000028a51b7810 */ /* 0x000fe20007ffe825 */
[----:B------:R-:W1:Y:S01]  /*19fd0*/  LDSM.16.M88.4 R20, [R3+0xf000] ;  /* 0x00f000000314783b */ /* 0x000e620000000200 */
[----:B------:R-:W-:Y:S01]  /*19fe0*/  IMAD.MOV.U32 R12, RZ, RZ, R29 ;  /* 0x000000ffff0c7224 */ /* 0x000fe200078e001d */
[----:B------:R-:W2:Y:S01]  /*19ff0*/  MUFU.TANH R24, R50 ;  /* 0x0000003200187308 */ /* 0x000ea20000002400 */
[----:B------:R-:W-:Y:S01]  /*1a000*/  FSEL R46, R46, -INF , P2 ;  /* 0xff8000002e2e7808 */ /* 0x000fe20001000000 */
[----:B---3--:R-:W-:Y:S01]  /*1a010*/  HMMA.16816.F32.BF16 R40, R100, R16, R40 ;  /* 0x000000106428723c */ /* 0x008fe20000041828 */
[----:B------:R-:W-:-:S02]  /*1a020*/  FSEL R26, R26, -INF , P1 ;  /* 0xff8000001a1a7808 */ /* 0x000fc40000800000 */
[----:B------:R-:W-:Y:S02]  /*1a030*/  I2FP.F32.S32 R12, R12 ;  /* 0x0000000c000c7245 */ /* 0x000fe40000201400 */
[----:B------:R-:W-:Y:S02]  /*1a040*/  FSEL R46, R46, -INF , !P4 ;  /* 0xff8000002e2e7808 */ /* 0x000fe40006000000 */
[C---:B------:R-:W-:Y:S02]  /*1a050*/  ISETP.GE.AND P6, PT, R28.reuse, R237, PT ;  /* 0x000000ed1c00720c */ /* 0x040fe40003fc6270 */
[C---:B------:R-:W-:Y:S02]  /*1a060*/  ISETP.GE.AND P2, PT, R28.reuse, R235, PT ;  /* 0x000000eb1c00720c */ /* 0x040fe40003f46270 */
[C---:B------:R-:W-:Y:S02]  /*1a070*/  ISETP.GE.AND P4, PT, R28.reuse, R236, PT ;  /* 0x000000ec1c00720c */ /* 0x040fe40003f86270 */
[----:B------:R-:W-:Y:S01]  /*1a080*/  ISETP.GE.AND P1, PT, R28, R234, PT ;  /* 0x000000ea1c00720c */ /* 0x000fe20003f26270 */
[----:B----4-:R-:W-:Y:S01]  /*1a090*/  FFMA.FTZ R28, R12, -UR14, R25 ;  /* 0x8000000e0c1c7c23 */ /* 0x010fe20008010019 */
[----:B------:R-:W-:Y:S01]  /*1a0a0*/  IABS R27, R27 ;  /* 0x0000001b001b7213 */ /* 0x000fe20000000000 */
[----:B------:R-:W-:Y:S01]  /*1a0b0*/  FMUL.FTZ R12, R84, UR9 ;  /* 0x00000009540c7c20 */ /* 0x000fe20008410000 */
[----:B------:R-:W-:-:S02]  /*1a0c0*/  IADD3 R16, PT, PT, R165, 0x27, -R37 ;  /* 0x00000027a5107810 */ /* 0x000fc40007ffe825 */
[----:B------:R-:W-:Y:S02]  /*1a0d0*/  I2FP.F32.S32 R27, R27 ;  /* 0x0000001b001b7245 */ /* 0x000fe40000201400 */
[----:B------:R-:W-:Y:S01]  /*1a0e0*/  IADD3 R25, PT, PT, R166, 0x20, -R37 ;  /* 0x00000020a6197810 */ /* 0x000fe20007ffe825 */
[----:B------:R-:W3:Y:S01]  /*1a0f0*/  MUFU.TANH R12, R12 ;  /* 0x0000000c000c7308 */ /* 0x000ee20000002400 */
[----:B------:R-:W-:Y:S01]  /*1a100*/  IABS R16, R16 ;  /* 0x0000001000107213 */ /* 0x000fe20000000000 */
[----:B--2---:R-:W-:Y:S01]  /*1a110*/  FFMA.FTZ R24, R27, -UR14, R24 ;  /* 0x8000000e1b187c23 */ /* 0x004fe20008010018 */
[----:B------:R-:W-:Y:S01]  /*1a120*/  FSEL R17, R26, -INF , !P5 ;  /* 0xff8000001a117808 */ /* 0x000fe20006800000 */
[----:B------:R-:W-:Y:S01]  /*1a130*/  VIADD R27, R36, 0x18 ;  /* 0x00000018241b7836 */ /* 0x000fe20000000000 */
[----:B------:R-:W-:Y:S02]  /*1a140*/  IABS R25, R25 ;  /* 0x0000001900197213 */ /* 0x000fe40000000000 */
[----:B------:R-:W-:-:S02]  /*1a150*/  FSEL R26, R24, -INF , P0 ;  /* 0xff800000181a7808 */ /* 0x000fc40000000000 */
[----:B------:R-:W-:Y:S02]  /*1a160*/  I2FP.F32.S32 R24, R16 ;  /* 0x0000001000187245 */ /* 0x000fe40000201400 */
[----:B------:R-:W-:Y:S02]  /*1a170*/  I2FP.F32.S32 R25, R25 ;  /* 0x0000001900197245 */ /* 0x000fe40000201400 */
[----:B------:R-:W-:Y:S01]  /*1a180*/  FSEL R16, R26, -INF , !P3 ;  /* 0xff8000001a107808 */ /* 0x000fe20005800000 */
[----:B------:R-:W-:Y:S01]  /*1a190*/  FFMA.FTZ R51, R24, -UR14, R51 ;  /* 0x8000000e18337c23 */ /* 0x000fe20008010033 */
[----:B------:R-:W-:Y:S01]  /*1a1a0*/  FMUL.FTZ R24, R85, UR9 ;  /* 0x0000000955187c20 */ /* 0x000fe20008410000 */
[----:B-1----:R-:W-:Y:S01]  /*1a1b0*/  HMMA.16816.F32.BF16 R40, R4, R20, R40 ;  /* 0x000000140428723c */ /* 0x002fe20000041828 */
[----:B------:R-:W-:Y:S01]  /*1a1c0*/  FSEL R26, R28, -INF , P6 ;  /* 0xff8000001c1a7808 */ /* 0x000fe20003000000 */
[----:B---3--:R-:W-:Y:S01]  /*1a1d0*/  FFMA.FTZ R20, R25, -UR14, R12 ;  /* 0x8000000e19147c23 */ /* 0x008fe2000801000c */
[----:B------:R-:W-:Y:S01]  /*1a1e0*/  ISETP.GE.AND P5, PT, R27, R237, PT ;  /* 0x000000ed1b00720c */ /* 0x000fe20003fa6270 */
[----:B------:R-:W-:Y:S01]  /*1a1f0*/  VIADD R28, R36, 0x19 ;  /* 0x00000019241c7836 */ /* 0x000fe20000000000 */
[----:B------:R-:W-:Y:S01]  /*1a200*/  FSEL R12, R51, -INF , P2 ;  /* 0xff800000330c7808 */ /* 0x000fe20001000000 */
[----:B------:R-:W1:Y:S01]  /*1a210*/  MUFU.TANH R24, R24 ;  /* 0x0000001800187308 */ /* 0x000e620000002400 */
[----:B------:R-:W-:-:S02]  /*1a220*/  FSEL R21, R26, -INF , !P4 ;  /* 0xff8000001a157808 */ /* 0x000fc40006000000 */
[----:B------:R-:W-:Y:S02]  /*1a230*/  FSEL R12, R12, -INF , !P1 ;  /* 0xff8000000c0c7808 */ /* 0x000fe40004800000 */
[----:B------:R-:W-:Y:S02]  /*1a240*/  FSEL R20, R20, -INF , P5 ;  /* 0xff80000014147808 */ /* 0x000fe40002800000 */
[C---:B------:R-:W-:Y:S02]  /*1a250*/  ISETP.GE.AND P0, PT, R27.reuse, R235, PT ;  /* 0x000000eb1b00720c */ /* 0x040fe40003f06270 */
[C---:B------:R-:W-:Y:S02]  /*1a260*/  ISETP.GE.AND P3, PT, R27.reuse, R236, PT ;  /* 0x000000ec1b00720c */ /* 0x040fe40003f66270 */
[----:B------:R-:W-:Y:S02]  /*1a270*/  ISETP.GE.AND P6, PT, R27, R234, PT ;  /* 0x000000ea1b00720c */ /* 0x000fe40003fc6270 */
[----:B------:R-:W-:Y:S01]  /*1a280*/  ISETP.GE.AND P4, PT, R28, R237, PT ;  /* 0x000000ed1c00720c */ /* 0x000fe20003f86270 */
[----:B------:R-:W-:Y:S01]  /*1a290*/  FMUL.FTZ R33, R40, UR9 ;  /* 0x0000000928217c20 */ /* 0x000fe20008410000 */
[C---:B------:R-:W-:Y:S01]  /*1a2a0*/  ISETP.GE.AND P2, PT, R28.reuse, R235, PT ;  /* 0x000000eb1c00720c */ /* 0x040fe20003f46270 */
[----:B------:R-:W-:Y:S01]  /*1a2b0*/  FMUL.FTZ R43, R43, UR9 ;  /* 0x000000092b2b7c20 */ /* 0x000fe20008410000 */
[----:B------:R-:W-:-:S02]  /*1a2c0*/  ISETP.GE.AND P1, PT, R28, R236, PT ;  /* 0x000000ec1c00720c */ /* 0x000fc40003f26270 */
[----:B------:R-:W-:Y:S01]  /*1a2d0*/  ISETP.GE.AND P5, PT, R28, R234, PT ;  /* 0x000000ea1c00720c */ /* 0x000fe20003fa6270 */
[----:B------:R-:W2:Y:S01]  /*1a2e0*/  MUFU.TANH R33, R33 ;  /* 0x0000002100217308 */ /* 0x000ea20000002400 */
[--C-:B------:R-:W-:Y:S01]  /*1a2f0*/  IADD3 R25, PT, PT, R166, 0x1f, -R37.reuse ;  /* 0x0000001fa6197810 */ /* 0x100fe20007ffe825 */
[----:B------:R-:W-:Y:S01]  /*1a300*/  HMMA.16816.F32.BF16 R28, R100, R18, R76 ;  /* 0x00000012641c723c */ /* 0x000fe2000004184c */
[----:B------:R-:W-:Y:S02]  /*1a310*/  IADD3 R27, PT, PT, R165, 0x20, -R37 ;  /* 0x00000020a51b7810 */ /* 0x000fe40007ffe825 */
[----:B------:R-:W-:Y:S02]  /*1a320*/  IABS R25, R25 ;  /* 0x0000001900197213 */ /* 0x000fe40000000000 */
[----:B------:R-:W-:Y:S01]  /*1a330*/  IABS R27, R27 ;  /* 0x0000001b001b7213 */ /* 0x000fe20000000000 */
[----:B------:R-:W-:Y:S01]  /*1a340*/  MUFU.TANH R43, R43 ;  /* 0x0000002b002b7308 */ /* 0x000fe20000002400 */
[----:B------:R-:W-:-:S02]  /*1a350*/  I2FP.F32.S32 R25, R25 ;  /* 0x0000001900197245 */ /* 0x000fc40000201400 */
[----:B------:R-:W-:Y:S02]  /*1a360*/  I2FP.F32.S32 R27, R27 ;  /* 0x0000001b001b7245 */ /* 0x000fe40000201400 */
[--C-:B------:R-:W-:Y:S01]  /*1a370*/  IADD3 R19, PT, PT, R166, 0x18, -R37.reuse ;  /* 0x00000018a6137810 */ /* 0x100fe20007ffe825 */
[----:B-1----:R-:W-:Y:S01]  /*1a380*/  FFMA.FTZ R18, R25, -UR14, R24 ;  /* 0x8000000e19127c23 */ /* 0x002fe20008010018 */
[----:B------:R-:W-:Y:S01]  /*1a390*/  IADD3 R34, PT, PT, R165, 0x1f, -R37 ;  /* 0x0000001fa5227810 */ /* 0x000fe20007ffe825 */
[----:B------:R-:W-:Y:S01]  /*1a3a0*/  FFMA.FTZ R86, R27, -UR14, R86 ;  /* 0x8000000e1b567c23 */ /* 0x000fe20008010056 */
[----:B------:R-:W-:Y:S01]  /*1a3b0*/  IABS R40, R19 ;  /* 0x0000001300287213 */ /* 0x000fe20000000000 */
[----:B------:R1:W3:Y:S01]  /*1a3c0*/  LDSM.16.M88.4 R24, [R8+0xf800] ;  /* 0x00f800000818783b */ /* 0x0002e20000000200 */
[----:B------:R-:W-:Y:S02]  /*1a3d0*/  IABS R34, R34 ;  /* 0x0000002200227213 */ /* 0x000fe40000000000 */
[----:B------:R-:W-:Y:S01]  /*1a3e0*/  FSEL R86, R86, -INF , P0 ;  /* 0xff80000056567808 */ /* 0x000fe20000000000 */
[----:B------:R-:W-:Y:S01]  /*1a3f0*/  HMMA.16816.F32.BF16 R28, R4, R22, R28 ;  /* 0x00000016041c723c */ /* 0x000fe2000004181c */
[----:B------:R-:W-:Y:S01]  /*1a400*/  FMUL.FTZ R22, R42, UR9 ;  /* 0x000000092a167c20 */ /* 0x000fe20008410000 */
[----:B------:R-:W-:Y:S01]  /*1a410*/  I2FP.F32.S32 R23, R34 ;  /* 0x0000002200177245 */ /* 0x000fe20000201400 */
[----:B------:R-:W-:Y:S01]  /*1a420*/  VIADD R42, R36, 0x21 ;  /* 0x00000021242a7836 */ /* 0x000fe20000000000 */
[----:B------:R-:W-:-:S02]  /*1a430*/  FSEL R19, R20, -INF , !P3 ;  /* 0xff80000014137808 */ /* 0x000fc40005800000 */
[----:B------:R-:W-:Y:S01]  /*1a440*/  FSEL R20, R86, -INF , !P6 ;  /* 0xff80000056147808 */ /* 0x000fe20007000000 */
[----:B------:R-:W-:Y:S01]  /*1a450*/  MUFU.TANH R22, R22 ;  /* 0x0000001600167308 */ /* 0x000fe20000002400 */
[----:B------:R-:W-:Y:S02]  /*1a460*/  FSEL R18, R18, -INF , P4 ;  /* 0xff80000012127808 */ /* 0x000fe40002000000 */
[C---:B------:R-:W-:Y:S02]  /*1a470*/  ISETP.GE.AND P3, PT, R35.reuse, R237, PT ;  /* 0x000000ed2300720c */ /* 0x040fe40003f66270 */
[C---:B------:R-:W-:Y:S02]  /*1a480*/  ISETP.GE.AND P0, PT, R35.reuse, R235, PT ;  /* 0x000000eb2300720c */ /* 0x040fe40003f06270 */
[C---:B------:R-:W-:Y:S02]  /*1a490*/  ISETP.GE.AND P6, PT, R35.reuse, R236, PT ;  /* 0x000000ec2300720c */ /* 0x040fe40003fc6270 */
[----:B------:R-:W-:Y:S01]  /*1a4a0*/  ISETP.GE.AND P4, PT, R35, R234, PT ;  /* 0x000000ea2300720c */ /* 0x000fe20003f86270 */
[----:B-1----:R-:W-:-:S02]  /*1a4b0*/  IMAD.MOV.U32 R8, RZ, RZ, R40 ;  /* 0x000000ffff087224 */ /* 0x002fc400078e0028 */
[----:B------:R-:W-:Y:S01]  /*1a4c0*/  FMUL.FTZ R40, R41, UR9 ;  /* 0x0000000929287c20 */ /* 0x000fe20008410000 */
[--C-:B------:R-:W-:Y:S01]  /*1a4d0*/  IADD3 R41, PT, PT, R166, 0x17, -R37.reuse ;  /* 0x00000017a6297810 */ /* 0x100fe20007ffe825 */
[----:B------:R-:W-:Y:S01]  /*1a4e0*/  FMUL.FTZ R30, R30, UR9 ;  /* 0x000000091e1e7c20 */ /* 0x000fe20008410000 */
[----:B------:R-:W-:Y:S01]  /*1a4f0*/  FMUL.FTZ R31, R31, UR9 ;  /* 0x000000091f1f7c20 */ /* 0x000fe20008410000 */
[----:B------:R-:W-:Y:S01]  /*1a500*/  I2FP.F32.S32 R34, R8 ;  /* 0x0000000800227245 */ /* 0x000fe20000201400 */
[----:B------:R-:W-:Y:S01]  /*1a510*/  FFMA.FTZ R8, R23, -UR14, R32 ;  /* 0x8000000e17087c23 */ /* 0x000fe20008010020 */
[----:B------:R-:W-:Y:S01]  /*1a520*/  IADD3 R23, PT, PT, R165, 0x18, -R37 ;  /* 0x00000018a5177810 */ /* 0x000fe20007ffe825 */
[----:B------:R-:W1:Y:S01]  /*1a530*/  MUFU.TANH R40, R40 ;  /* 0x0000002800287308 */ /* 0x000e620000002400 */
[----:B------:R-:W-:Y:S01]  /*1a540*/  IABS R41, R41 ;  /* 0x0000002900297213 */ /* 0x000fe20000000000 */
[----:B--2---:R-:W-:Y:S01]  /*1a550*/  FFMA.FTZ R203, R34, -UR14, R33 ;  /* 0x8000000e22cb7c23 */ /* 0x004fe20008010021 */
[----:B------:R-:W-:Y:S01]  /*1a560*/  IABS R50, R23 ;  /* 0x0000001700327213 */ /* 0x000fe20000000000 */
[----:B------:R2:W4:Y:S01]  /*1a570*/  LDSM.16.M88.4 R32, [R3+0xf800] ;  /* 0x00f800000320783b */ /* 0x0005220000000200 */
[----:B------:R-:W-:Y:S01]  /*1a580*/  FSEL R23, R18, -INF , !P1 ;  /* 0xff80000012177808 */ /* 0x000fe20004800000 */
[----:B------:R-:W-:-:S04]  /*1a590*/  DEPBAR.LE SB0, 0x0 ;  /* 0x000080000000791a */ /* 0x000fc80000000000 */
[C---:B---3--:R-:W-:Y:S01]  /*1a5a0*/  HMMA.16816.F32.BF16 R80, R100.reuse, R24, R80 ;  /* 0x000000186450723c */ /* 0x048fe20000041850 */
[--C-:B------:R-:W-:Y:S01]  /*1a5b0*/  IADD3 R25, PT, PT, R166, 0x10, -R37.reuse ;  /* 0x00000010a6197810 */ /* 0x100fe20007ffe825 */
[----:B------:R-:W-:Y:S01]  /*1a5c0*/  VIADD R24, R36, 0x28 ;  /* 0x0000002824187836 */ /* 0x000fe20000000000 */
[----:B------:R-:W-:Y:S01]  /*1a5d0*/  I2FP.F32.S32 R41, R41 ;  /* 0x0000002900297245 */ /* 0x000fe20000201400 */
[----:B------:R-:W-:Y:S01]  /*1a5e0*/  MUFU.TANH R30, R30 ;  /* 0x0000001e001e7308 */ /* 0x000fe20000002400 */
[----:B------:R-:W-:Y:S02]  /*1a5f0*/  IABS R25, R25 ;  /* 0x0000001900197213 */ /* 0x000fe40000000000 */
[----:B------:R-:W-:Y:S01]  /*1a600*/  IADD3 R18, PT, PT, R165, 0x17, -R37 ;  /* 0x00000017a5127810 */ /* 0x000fe20007ffe825 */
[----:B-1----:R-:W-:Y:S01]  /*1a610*/  FFMA.FTZ R40, R41, -UR14, R40 ;  /* 0x8000000e29287c23 */ /* 0x002fe20008010028 */
[----:B------:R-:W-:Y:S01]  /*1a620*/  ISETP.GE.AND P1, PT, R42, R237, PT ;  /* 0x000000ed2a00720c */ /* 0x000fe20003f26270 */
[----:B------:R-:W-:Y:S01]  /*1a630*/  HMMA.16816.F32.BF16 R88, R100, R26, R88 ;  /* 0x0000001a6458723c */ /* 0x000fe20000041858 */
[----:B------:R-:W-:Y:S01]  /*1a640*/  IABS R18, R18 ;  /* 0x0000001200127213 */ /* 0x000fe20000000000 */
[----:B------:R-:W-:Y:S01]  /*1a650*/  MUFU.TANH R31, R31 ;  /* 0x0000001f001f7308 */ /* 0x000fe20000002400 */
[----:B------:R-:W-:-:S02]  /*1a660*/  FSEL R203, R203, -INF , P3 ;  /* 0xff800000cbcb7808 */ /* 0x000fc40001800000 */
[----:B------:R-:W-:Y:S02]  /*1a670*/  I2FP.F32.S32 R18, R18 ;  /* 0x0000001200127245 */ /* 0x000fe40000201400 */
[----:B--2---:R-:W-:Y:S02]  /*1a680*/  I2FP.F32.S32 R3, R50 ;  /* 0x0000003200037245 */ /* 0x004fe40000201400 */
[----:B------:R-:W-:Y:S01]  /*1a690*/  FSEL R203, R203, -INF , !P6 ;  /* 0xff800000cbcb7808 */ /* 0x000fe20007000000 */
[----:B------:R-:W-:Y:S01]  /*1a6a0*/  FFMA.FTZ R18, R18, -UR14, R43 ;  /* 0x8000000e12127c23 */ /* 0x000fe2000801002b */
[----:B------:R-:W-:Y:S01]  /*1a6b0*/  FSEL R195, R40, -INF , P1 ;  /* 0xff80000028c37808 */ /* 0x000fe20000800000 */
[----:B------:R-:W-:Y:S01]  /*1a6c0*/  FFMA.FTZ R22, R3, -UR14, R22 ;  /* 0x8000000e03167c23 */ /* 0x000fe20008010016 */
[----:B------:R-:W-:Y:S01]  /*1a6d0*/  FMUL.FTZ R3, R28, UR9 ;  /* 0x000000091c037c20 */ /* 0x000fe20008410000 */
[C---:B------:R-:W-:Y:S01]  /*1a6e0*/  ISETP.GE.AND P6, PT, R24.reuse, R237, PT ;  /* 0x000000ed1800720c */ /* 0x040fe20003fc6270 */
[----:B------:R-:W-:Y:S01]  /*1a6f0*/  BAR.SYNC.DEFER_BLOCKING 0x0 ;  /* 0x0000000000007b1d */ /* 0x000fe20000010000 */
[----:B------:R-:W-:-:S02]  /*1a700*/  ISETP.GE.AND P1, PT, R24, R234, PT ;  /* 0x000000ea1800720c */ /* 0x000fc40003f26270 */
[----:B------:R-:W-:Y:S02]  /*1a710*/  FSEL R216, R22, -INF , P0 ;  /* 0xff80000016d87808 */ /* 0x000fe40000000000 */
[----:B------:R-:W-:Y:S01]  /*1a720*/  I2FP.F32.S32 R22, R25 ;  /* 0x0000001900167245 */ /* 0x000fe20000201400 */
[----:B------:R-:W1:Y:S01]  /*1a730*/  MUFU.TANH R3, R3 ;  /* 0x0000000300037308 */ /* 0x000e620000002400 */
[----:B------:R-:W-:Y:S01]  /*1a740*/  FSEL R216, R216, -INF , !P4 ;  /* 0xff800000d8d87808 */ /* 0x000fe20006000000 */
[----:B----4-:R-:W-:Y:S01]  /*1a750*/  HMMA.16816.F32.BF16 R80, R4, R32, R80 ;  /* 0x000000200450723c */ /* 0x010fe20000041850 */
[C---:B------:R-:W-:Y:S02]  /*1a760*/  ISETP.GE.AND P0, PT, R24.reuse, R235, PT ;  /* 0x000000eb1800720c */ /* 0x040fe40003f06270 */
[----:B------:R-:W-:Y:S02]  /*1a770*/  ISETP.GE.AND P4, PT, R24, R236, PT ;  /* 0x000000ec1800720c */ /* 0x000fe40003f86270 */
[----:B------:R-:W-:-:S02]  /*1a780*/  IADD3 R24, PT, PT, R166, 0xf, -R37 ;  /* 0x0000000fa6187810 */ /* 0x000fc40007ffe825 */
[----:B------:R-:W-:Y:S01]  /*1a790*/  IADD3 R25, PT, PT, R165, 0x10, -R37 ;  /* 0x00000010a5197810 */ /* 0x000fe20007ffe825 */
[----:B------:R-:W-:Y:S01]  /*1a7a0*/  HMMA.16816.F32.BF16 R88, R4, R34, R88 ;  /* 0x000000220458723c */ /* 0x000fe20000041858 */
[----:B------:R-:W-:Y:S01]  /*1a7b0*/  FSEL R8, R8, -INF , P2 ;  /* 0xff80000008087808 */ /* 0x000fe20001000000 */
[----:B------:R-:W-:Y:S01]  /*1a7c0*/  VIADD R5, R36, 0x31 ;  /* 0x0000003124057836 */ /* 0x000fe20000000000 */
[----:B------:R-:W-:Y:S02]  /*1a7d0*/  ISETP.GE.AND P2, PT, R42, R235, PT ;  /* 0x000000eb2a00720c */ /* 0x000fe40003f46270 */
[----:B------:R-:W-:Y:S01]  /*1a7e0*/  IABS R24, R24 ;  /* 0x0000001800187213 */ /* 0x000fe20000000000 */
[----:B-1----:R-:W-:Y:S01]  /*1a7f0*/  FFMA.FTZ R199, R22, -UR14, R3 ;  /* 0x8000000e16c77c23 */ /* 0x002fe20008010003 */
[----:B------:R-:W-:Y:S01]  /*1a800*/  FMUL.FTZ R3, R29, UR9 ;  /* 0x000000091d037c20 */ /* 0x000fe20008410000 */
[----:B------:R-:W-:Y:S01]  /*1a810*/  IABS R25, R25 ;  /* 0x0000001900197213 */ /* 0x000fe20000000000 */
[----:B------:R-:W-:Y:S01]  /*1a820*/  VIADD R22, R36, 0x29 ;  /* 0x0000002924167836 */ /* 0x000fe20000000000 */
[----:B------:R-:W-:Y:S01]  /*1a830*/  FSEL R202, R18, -INF , P2 ;  /* 0xff80000012ca7808 */ /* 0x000fe20001000000 */
[----:B------:R-:W-:Y:S01]  /*1a840*/  FMUL.FTZ R81, R81, UR9 ;  /* 0x0000000951517c20 */ /* 0x000fe20008410000 */
[----:B------:R-:W-:Y:S01]  /*1a850*/  I2FP.F32.S32 R18, R24 ;  /* 0x0000001800127245 */ /* 0x000fe20000201400 */
[----:B------:R-:W1:Y:S01]  /*1a860*/  MUFU.TANH R3, R3 ;  /* 0x0000000300037308 */ /* 0x000e620000002400 */
[----:B------:R-:W-:Y:S01]  /*1a870*/  I2FP.F32.S32 R25, R25 ;  /* 0x0000001900197245 */ /* 0x000fe20000201400 */
[----:B------:R-:W-:Y:S01]  /*1a880*/  FMUL.FTZ R83, R83, UR9 ;  /* 0x0000000953537c20 */ /* 0x000fe20008410000 */
[----:B------:R-:W-:-:S02]  /*1a890*/  FSEL R8, R8, -INF , !P5 ;  /* 0xff80000008087808 */ /* 0x000fc40006800000 */
[----:B------:R-:W-:Y:S01]  /*1a8a0*/  ISETP.GE.AND P5, PT, R42, R236, PT ;  /* 0x000000ec2a00720c */ /* 0x000fe20003fa6270 */
[----:B------:R-:W-:Y:S01]  /*1a8b0*/  FFMA.FTZ R30, R25, -UR14, R30 ;  /* 0x8000000e191e7c23 */ /* 0x000fe2000801001e */
[----:B------:R-:W-:Y:S01]  /*1a8c0*/  FSEL R199, R199, -INF , P6 ;  /* 0xff800000c7c77808 */ /* 0x000fe20003000000 */
[----:B------:R-:W-:Y:S01]  /*1a8d0*/  FMUL.FTZ R25, R82, UR9 ;  /* 0x0000000952197c20 */ /* 0x000fe20008410000 */
[----:B------:R-:W-:Y:S01]  /*1a8e0*/  FSEL R195, R195, -INF , !P5 ;  /* 0xff800000c3c37808 */ /* 0x000fe20006800000 */
[----:B------:R-:W-:Y:S01]  /*1a8f0*/  MUFU.TANH R81, R81 ;  /* 0x0000005100517308 */ /* 0x000fe20000002400 */
[-C--:B------:R-:W-:Y:S01]  /*1a900*/  ISETP.GE.AND P5, PT, R22, R237.reuse, PT ;  /* 0x000000ed1600720c */ /* 0x080fe20003fa6270 */
[----:B------:R-:W-:Y:S01]  /*1a910*/  FMUL.FTZ R6, R90, UR9 ;  /* 0x000000095a067c20 */ /* 0x000fe20008410000 */
[----:B------:R-:W-:Y:S01]  /*1a920*/  FSEL R30, R30, -INF , P0 ;  /* 0xff8000001e1e7808 */ /* 0x000fe20000000000 */
[----:B------:R-:W-:Y:S01]  /*1a930*/  FMUL.FTZ R88, R88, UR9 ;  /* 0x0000000958587c20 */ /* 0x000fe20008410000 */
[----:B------:R-:W-:Y:S01]  /*1a940*/  FSEL R199, R199, -INF , !P4 ;  /* 0xff800000c7c77808 */ /* 0x000fe20006000000 */
[----:B------:R-:W-:Y:S01]  /*1a950*/  FMUL.FTZ R89, R89, UR9 ;  /* 0x0000000959597c20 */ /* 0x000fe20008410000 */
[----:B-1----:R-:W-:Y:S01]  /*1a960*/  FFMA.FTZ R197, R18, -UR14, R3 ;  /* 0x8000000e12c57c23 */ /* 0x002fe20008010003 */
[----:B------:R-:W-:Y:S01]  /*1a970*/  FMUL.FTZ R3, R80, UR9 ;  /* 0x0000000950037c20 */ /* 0x000fe20008410000 */
[----:B------:R-:W-:Y:S01]  /*1a980*/  VIADD R18, R36, 0x30 ;  /* 0x0000003024127836 */ /* 0x000fe20000000000 */
[----:B------:R-:W-:Y:S01]  /*1a990*/  FSEL R214, R30, -INF , !P1 ;  /* 0xff8000001ed67808 */ /* 0x000fe20004800000 */
[----:B------:R-:W-:Y:S01]  /*1a9a0*/  MUFU.TANH R25, R25 ;  /* 0x0000001900197308 */ /* 0x000fe20000002400 */
[----:B------:R-:W-:Y:S01]  /*1a9b0*/  FSEL R197, R197, -INF , P5 ;  /* 0xff800000c5c57808 */ /* 0x000fe20002800000 */
[----:B------:R-:W-:Y:S01]  /*1a9c0*/  FMUL.FTZ R91, R91, UR9 ;  /* 0x000000095b5b7c20 */ /* 0x000fe20008410000 */
[----:B------:R-:W-:Y:S01]  /*1a9d0*/  ISETP.GE.AND P4, PT, R18, R237, PT ;  /* 0x000000ed1200720c */ /* 0x000fe20003f86270 */
[----:B------:R-:W-:Y:S01]  /*1a9e0*/  VIADD R36, R36, 0x39 ;  /* 0x0000003924247836 */ /* 0x000fe20000000000 */
[----:B------:R-:W-:-:S02]  /*1a9f0*/  ISETP.GE.AND P0, PT, R18, R235, PT ;  /* 0x000000eb1200720c */ /* 0x000fc40003f06270 */
[C---:B------:R-:W-:Y:S01]  /*1aa00*/  ISETP.GE.AND P1, PT, R18.reuse, R236, PT ;  /* 0x000000ec1200720c */ /* 0x040fe20003f26270 */
[----:B------:R-:W1:Y:S01]  /*1aa10*/  MUFU.TANH R3, R3 ;  /* 0x0000000300037308 */ /* 0x000e620000002400 */
[----:B------:R-:W-:Y:S02]  /*1aa20*/  ISETP.GE.AND P5, PT, R18, R234, PT ;  /* 0x000000ea1200720c */ /* 0x000fe40003fa6270 */
[--C-:B------:R-:W-:Y:S02]  /*1aa30*/  IADD3 R24, PT, PT, R166, 0x8, -R37.reuse ;  /* 0x00000008a6187810 */ /* 0x100fe40007ffe825 */
[----:B------:R-:W-:Y:S02]  /*1aa40*/  IADD3 R18, PT, PT, R165, 0xf, -R37 ;  /* 0x0000000fa5127810 */ /* 0x000fe40007ffe825 */
[----:B------:R-:W-:Y:S01]  /*1aa50*/  IABS R24, R24 ;  /* 0x0000001800187213 */ /* 0x000fe20000000000 */
[----:B------:R-:W-:Y:S01]  /*1aa60*/  MUFU.TANH R83, R83 ;  /* 0x0000005300537308 */ /* 0x000fe20000002400 */
[----:B------:R-:W-:-:S02]  /*1aa70*/  IABS R18, R18 ;  /* 0x0000001200127213 */ /* 0x000fc40000000000 */
[----:B------:R-:W-:Y:S02]  /*1aa80*/  ISETP.GE.AND P3, PT, R42, R234, PT ;  /* 0x000000ea2a00720c */ /* 0x000fe40003f66270 */
[----:B------:R-:W-:Y:S02]  /*1aa90*/  I2FP.F32.S32 R24, R24 ;  /* 0x0000001800187245 */ /* 0x000fe40000201400 */
[----:B------:R-:W-:Y:S01]  /*1aaa0*/  I2FP.F32.S32 R18, R18 ;  /* 0x0000001200127245 */ /* 0x000fe20000201400 */
[----:B------:R-:W-:Y:S01]  /*1aab0*/  MUFU.TANH R6, R6 ;  /* 0x0000000600067308 */ /* 0x000fe20000002400 */
[----:B------:R-:W-:Y:S01]  /*1aac0*/  FSEL R202, R202, -INF , !P3 ;  /* 0xff800000caca7808 */ /* 0x000fe20005800000 */
[----:B-1----:R-:W-:Y:S01]  /*1aad0*/  FFMA.FTZ R3, R24, -UR14, R3 ;  /* 0x8000000e18037c23 */ /* 0x002fe20008010003 */
[----:B------:R-:W-:Y:S01]  /*1aae0*/  ISETP.GE.AND P2, PT, R22, R235, PT ;  /* 0x000000eb1600720c */ /* 0x000fe20003f46270 */
[----:B------:R-:W-:Y:S01]  /*1aaf0*/  FFMA.FTZ R18, R18, -UR14, R31 ;  /* 0x8000000e12127c23 */ /* 0x000fe2000801001f */
[----:B------:R-:W-:-:S02]  /*1ab00*/  ISETP.GE.AND P3, PT, R22, R236, PT ;  /* 0x000000ec1600720c */ /* 0x000fc40003f66270 */
[----:B------:R-:W-:Y:S01]  /*1ab10*/  ISETP.GE.AND P6, PT, R22, R234, PT ;  /* 0x000000ea1600720c */ /* 0x000fe20003fc6270 */
[----:B------:R-:W-:Y:S01]  /*1ab20*/  MUFU.TANH R89, R89 ;  /* 0x0000005900597308 */ /* 0x000fe20000002400 */
[--C-:B------:R-:W-:Y:S02]  /*1ab30*/  IADD3 R22, PT, PT, R165, 0x8, -R37.reuse ;  /* 0x00000008a5167810 */ /* 0x100fe40007ffe825 */
[----:B------:R-:W-:Y:S02]  /*1ab40*/  IADD3 R4, PT, PT, R166, 0x7, -R37 ;  /* 0x00000007a6047810 */ /* 0x000fe40007ffe825 */
[----:B------:R-:W-:Y:S02]  /*1ab50*/  IABS R22, R22 ;  /* 0x0000001600167213 */ /* 0x000fe40000000000 */
[----:B------:R-:W-:Y:S01]  /*1ab60*/  IABS R4, R4 ;  /* 0x0000000400047213 */ /* 0x000fe20000000000 */
[----:B------:R-:W-:Y:S01]  /*1ab70*/  MUFU.TANH R91, R91 ;  /* 0x0000005b005b7308 */ /* 0x000fe20000002400 */
[----:B------:R-:W-:-:S02]  /*1ab80*/  FSEL R3, R3, -INF , P4 ;  /* 0xff80000003037808 */ /* 0x000fc40002000000 */
[----:B------:R-:W-:Y:S02]  /*1ab90*/  FSEL R18, R18, -INF , P2 ;  /* 0xff80000012127808 */ /* 0x000fe40001000000 */
[----:B------:R-:W-:Y:S02]  /*1aba0*/  I2FP.F32.S32 R22, R22 ;  /* 0x0000001600167245 */ /* 0x000fe40000201400 */
[----:B------:R-:W-:Y:S02]  /*1abb0*/  I2FP.F32.S32 R4, R4 ;  /* 0x0000000400047245 */ /* 0x000fe40000201400 */
[----:B------:R-:W-:Y:S01]  /*1abc0*/  FSEL R197, R197, -INF , !P3 ;  /* 0xff800000c5c57808 */ /* 0x000fe20005800000 */
[----:B------:R-:W-:Y:S01]  /*1abd0*/  FFMA.FTZ R22, R22, -UR14, R25 ;  /* 0x8000000e16167c23 */ /* 0x000fe20008010019 */
[----:B------:R-:W-:Y:S01]  /*1abe0*/  FSEL R206, R18, -INF , !P6 ;  /* 0xff80000012ce7808 */ /* 0x000fe20007000000 */
[----:B------:R-:W-:Y:S01]  /*1abf0*/  FFMA.FTZ R4, R4, -UR14, R81 ;  /* 0x8000000e04047c23 */ /* 0x000fe20008010051 */
[----:B------:R-:W-:Y:S01]  /*1ac00*/  FSEL R215, R3, -INF , !P1 ;  /* 0xff80000003d77808 */ /* 0x000fe20004800000 */
[----:B------:R-:W-:Y:S01]  /*1ac10*/  IMAD.IADD R18, R165, 0x1, -R37 ;  /* 0x00000001a5127824 */ /* 0x000fe200078e0a25 */
[C---:B------:R-:W-:Y:S01]  /*1ac20*/  ISETP.GE.AND P3, PT, R5.reuse, R237, PT ;  /* 0x000000ed0500720c */ /* 0x040fe20003f66270 */
[----:B------:R-:W1:Y:S01]  /*1ac30*/  MUFU.TANH R3, R88 ;  /* 0x0000005800037308 */ /* 0x000e620000002400 */
[----:B------:R-:W-:-:S02]  /*1ac40*/  ISETP.GE.AND P2, PT, R5, R235, PT ;  /* 0x000000eb0500720c */ /* 0x000fc40003f46270 */
[C---:B------:R-:W-:Y:S02]  /*1ac50*/  ISETP.GE.AND P6, PT, R5.reuse, R236, PT ;  /* 0x000000ec0500720c */ /* 0x040fe40003fc6270 */
[----:B------:R-:W-:Y:S01]  /*1ac60*/  ISETP.GE.AND P4, PT, R5, R234, PT ;  /* 0x000000ea0500720c */ /* 0x000fe20003f86270 */
[--C-:B------:R-:W-:Y:S01]  /*1ac70*/  IMAD.IADD R5, R166, 0x1, -R37.reuse ;  /* 0x00000001a6057824 */ /* 0x100fe200078e0a25 */
[----:B------:R-:W-:Y:S02]  /*1ac80*/  IADD3 R7, PT, PT, R165, 0x7, -R37 ;  /* 0x00000007a5077810 */ /* 0x000fe40007ffe825 */
[----:B------:R-:W-:Y:S02]  /*1ac90*/  FSEL R22, R22, -INF , P0 ;  /* 0xff80000016167808 */ /* 0x000fe40000000000 */
[----:B------:R-:W-:Y:S02]  /*1aca0*/  IABS R5, R5 ;  /* 0x0000000500057213 */ /* 0x000fe40000000000 */
[----:B------:R-:W-:-:S02]  /*1acb0*/  FSEL R211, R4, -INF , P3 ;  /* 0xff80000004d37808 */ /* 0x000fc40001800000 */
[----:B------:R-:W-:Y:S02]  /*1acc0*/  IABS R7, R7 ;  /* 0x0000000700077213 */ /* 0x000fe40000000000 */
[----:B------:R-:W-:Y:S02]  /*1acd0*/  IABS R18, R18 ;  /* 0x0000001200127213 */ /* 0x000fe40000000000 */
[--C-:B------:R-:W-:Y:S02]  /*1ace0*/  IADD3 R4, PT, PT, R166, -0x1, -R37.reuse ;  /* 0xffffffffa6047810 */ /* 0x100fe40007ffe825 */
[----:B------:R-:W-:Y:S02]  /*1acf0*/  IADD3 R37, PT, PT, R165, -0x1, -R37 ;  /* 0xffffffffa5257810 */ /* 0x000fe40007ffe825 */
[----:B------:R-:W-:Y:S02]  /*1ad00*/  FSEL R208, R22, -INF , !P5 ;  /* 0xff80000016d07808 */ /* 0x000fe40006800000 */
[----:B------:R-:W-:-:S02]  /*1ad10*/  I2FP.F32.S32 R24, R5 ;  /* 0x0000000500187245 */ /* 0x000fc40000201400 */
[----:B------:R-:W-:Y:S02]  /*1ad20*/  I2FP.F32.S32 R22, R7 ;  /* 0x0000000700167245 */ /* 0x000fe40000201400 */
[----:B------:R-:W-:Y:S01]  /*1ad30*/  I2FP.F32.S32 R5, R18 ;  /* 0x0000001200057245 */ /* 0x000fe20000201400 */
[----:B-1----:R-:W-:Y:S01]  /*1ad40*/  FFMA.FTZ R3, R24, -UR14, R3 ;  /* 0x8000000e18037c23 */ /* 0x002fe20008010003 */
[----:B------:R-:W-:Y:S01]  /*1ad50*/  IABS R4, R4 ;  /* 0x0000000400047213 */ /* 0x000fe20000000000 */
[----:B------:R-:W-:Y:S01]  /*1ad60*/  FFMA.FTZ R22, R22, -UR14, R83 ;  /* 0x8000000e16167c23 */ /* 0x000fe20008010053 */
[----:B------:R-:W-:Y:S01]  /*1ad70*/  IABS R37, R37 ;  /* 0x0000002500257213 */ /* 0x000fe20000000000 */
[----:B------:R-:W-:Y:S01]  /*1ad80*/  FFMA.FTZ R5, R5, -UR14, R6 ;  /* 0x8000000e05057c23 */ /* 0x000fe20008010006 */
[----:B------:R-:W-:Y:S02]  /*1ad90*/  I2FP.F32.S32 R4, R4 ;  /* 0x0000000400047245 */ /* 0x000fe40000201400 */
[----:B------:R-:W-:-:S02]  /*1ada0*/  I2FP.F32.S32 R6, R37 ;  /* 0x0000002500067245 */ /* 0x000fc40000201400 */
[C---:B------:R-:W-:Y:S01]  /*1adb0*/  ISETP.GE.AND P0, PT, R39.reuse, R237, PT ;  /* 0x000000ed2700720c */ /* 0x040fe20003f06270 */
[----:B------:R-:W-:Y:S01]  /*1adc0*/  FFMA.FTZ R4, R4, -UR14, R89 ;  /* 0x8000000e04047c23 */ /* 0x000fe20008010059 */
[----:B------:R-:W-:Y:S01]  /*1add0*/  FSEL R22, R22, -INF , P2 ;  /* 0xff80000016167808 */ /* 0x000fe20001000000 */
[----:B------:R-:W-:Y:S01]  /*1ade0*/  FFMA.FTZ R91, R6, -UR14, R91 ;  /* 0x8000000e065b7c23 */ /* 0x000fe2000801005b */
[----:B------:R-:W-:Y:S02]  /*1adf0*/  ISETP.GE.AND P1, PT, R39, R235, PT ;  /* 0x000000eb2700720c */ /* 0x000fe40003f26270 */
[C---:B------:R-:W-:Y:S02]  /*1ae00*/  ISETP.GE.AND P2, PT, R36.reuse, R237, PT ;  /* 0x000000ed2400720c */ /* 0x040fe40003f46270 */
[----:B------:R-:W-:Y:S02]  /*1ae10*/  FSEL R3, R3, -INF , P0 ;  /* 0xff80000003037808 */ /* 0x000fe40000000000 */
[----:B------:R-:W-:-:S02]  /*1ae20*/  ISETP.GE.AND P0, PT, R36, R235, PT ;  /* 0x000000eb2400720c */ /* 0x000fc40003f06270 */
[----:B------:R-:W-:Y:S02]  /*1ae30*/  FSEL R5, R5, -INF , P1 ;  /* 0xff80000005057808 */ /* 0x000fe40000800000 */
[----:B------:R-:W-:Y:S02]  /*1ae40*/  FSEL R4, R4, -INF , P2 ;  /* 0xff80000004047808 */ /* 0x000fe40001000000 */
[C---:B------:R-:W-:Y:S02]  /*1ae50*/  ISETP.GE.AND P5, PT, R39.reuse, R236, PT ;  /* 0x000000ec2700720c */ /* 0x040fe40003fa6270 */
[----:B------:R-:W-:Y:S02]  /*1ae60*/  ISETP.GE.AND P3, PT, R39, R234, PT ;  /* 0x000000ea2700720c */ /* 0x000fe40003f66270 */
[C---:B------:R-:W-:Y:S02]  /*1ae70*/  ISETP.GE.AND P1, PT, R36.reuse, R236, PT ;  /* 0x000000ec2400720c */ /* 0x040fe40003f26270 */
[----:B------:R-:W-:-:S02]  /*1ae80*/  ISETP.GE.AND P2, PT, R36, R234, PT ;  /* 0x000000ea2400720c */ /* 0x000fc40003f46270 */
[----:B------:R-:W-:Y:S02]  /*1ae90*/  FSEL R200, R91, -INF , P0 ;  /* 0xff8000005bc87808 */ /* 0x000fe40000000000 */
        /* <DEDUP_REMOVED lines=19> */
.L_x_7401:
        /* <DEDUP_REMOVED lines=62> */
.L_x_7402:
        /* <DEDUP_REMOVED lines=99> */
.L_x_7400:
        /* <DEDUP_REMOVED lines=85> */
[----:B------:R-:W-:Y:S01]  /*1bf30*/  LDSM.16.MT88.4 R168, [R218+0x10800] ;  /* 0x01080000daa8783b */ /* 0x000fe20000004200 */
[--C-:B------:R-:W-:Y:S01]  /*1bf40*/  FFMA.FTZ R206, R206, UR4, -R205.reuse ;  /* 0x00000004cece7c23 */ /* 0x100fe200080108cd */
[----:B------:R-:W-:Y:S01]  /*1bf50*/  IADD3 R216, PT, PT, R177, R218, RZ ;  /* 0x000000dab1d87210 */ /* 0x000fe20007ffe0ff */
        /* <DEDUP_REMOVED lines=9> */
[----:B------:R-:W-:Y:S01]  /*1bff0*/  LDSM.16.MT88.4 R28, [R218+0x12800] ;  /* 0x01280000da1c783b */ /* 0x000fe20000004200 */
[--C-:B------:R-:W-:Y:S01]  /*1c000*/  FFMA.FTZ R201, R201, UR4, -R205.reuse ;  /* 0x00000004c9c97c23 */ /* 0x100fe200080108cd */
[----:B------:R-:W4:Y:S01]  /*1c010*/  MUFU.EX2 R190, R190 ;  /* 0x000000be00be7308 */ /* 0x000f220000000800 */
[----:B-1----:R-:W-:Y:S01]  /*1c020*/  F2FP.BF16.F32.PACK_AB R130, R187, R184 ;  /* 0x000000b8bb82723e */ /* 0x002fe200000010ff */
[----:B------:R-:W-:Y:S01]  /*1c030*/  LDSM.16.MT88.4 R24, [R192+0x12800] ;  /* 0x01280000c018783b */ /* 0x000fe20000004200 */
[----:B------:R-:W-:Y:S01]  /*1c040*/  FFMA.FTZ R200, R200, UR4, -R205 ;  /* 0x00000004c8c87c23 */ /* 0x000fe200080108cd */
[----:B------:R-:W-:-:S04]  /*1c050*/  FADD.FTZ R191, R191, R188 ;  /* 0x000000bcbfbf7221 */ /* 0x000fc80000010000 */
        /* <DEDUP_REMOVED lines=112> */
[----:B------:R-:W2:Y:S07]  /*1c760*/  LDSM.16.MT88.4 R24, [R198+0x11000] ;  /* 0x01100000c618783b */ /* 0x000eae0000004200 */
[C---:B-----5:R-:W-:Y:S08]  /*1c770*/  HMMA.16816.F32.BF16 R92, R4.reuse, R20, R92 ;  /* 0x00000014045c723c */ /* 0x060ff0000004185c */
[C---:B------:R-:W-:Y:S01]  /*1c780*/  HMMA.16816.F32.BF16 R96, R4.reuse, R22, R96 ;  /* 0x000000160460723c */ /* 0x040fe20000041860 */
[----:B------:R-:W-:Y:S07]  /*1c790*/  LDSM.16.MT88.4 R20, [R198+0x15000] ;  /* 0x01500000c614783b */ /* 0x000fee0000004200 */
[C---:B----4-:R-:W-:Y:S08]  /*1c7a0*/  HMMA.16816.F32.BF16 R100, R4.reuse, R16, R100 ;  /* 0x000000100464723c */ /* 0x050ff00000041864 */
        /* <DEDUP_REMOVED lines=31> */
[C---:B--2---:R-:W-:Y:S08]  /*1c9a0*/  HMMA.16816.F32.BF16 R160, R4.reuse, R24, R160 ;  /* 0x0000001804a0723c */ /* 0x044ff000000418a0 */
[C---:B------:R-:W-:Y:S01]  /*1c9b0*/  HMMA.16816.F32.BF16 R156, R4.reuse, R26, R156 ;  /* 0x0000001a049c723c */ /* 0x040fe2000004189c */
[----:B------:R-:W-:Y:S07]  /*1c9c0*/  LDSM.16.MT88.4 R24, [R192+0x17000] ;  /* 0x01700000c018783b */ /* 0x000fee0000004200 */
[C---:B----4-:R-:W-:Y:S08]  /*1c9d0*/  HMMA.16816.F32.BF16 R36, R4.reuse, R16, R36 ;  /* 0x000000100424723c */ /* 0x050ff00000041824 */
        /* <DEDUP_REMOVED lines=49> */
[C---:B--2---:R-:W-:Y:S08]  /*1ccf0*/  HMMA.16816.F32.BF16 R68, R4.reuse, R16, R68 ;  /* 0x000000100444723c */ /* 0x044ff00000041844 */
[C---:B------:R-:W-:Y:S01]  /*1cd00*/  HMMA.16816.F32.BF16 R72, R4.reuse, R18, R72 ;  /* 0x000000120448723c */ /* 0x040fe20000041848 */
[----:B------:R-:W2:Y:S07]  /*1cd10*/  LDSM.16.MT88.4 R16, [R192+0x17800] ;  /* 0x01780000c010783b */ /* 0x000eae0000004200 */
[----:B-1----:R-:W-:Y:S01]  /*1cd20*/  HMMA.16816.F32.BF16 R92, R4, R12, R92 ;  /* 0x0000000c045c723c */ /* 0x002fe2000004185c */
[----:B------:R-:W-:-:S04]  /*1cd30*/  FADD.FTZ R12, R184, R191 ;  /* 0x000000bfb80c7221 */ /* 0x000fc80000010000 */
[----:B------:R-:W-:-:S03]  /*1cd40*/  FADD.FTZ R12, R187, R12 ;  /* 0x0000000cbb0c7221 */ /* 0x000fc60000010000 */
[----:B------:R-:W-:Y:S01]  /*1cd50*/  HMMA.16816.F32.BF16 R52, R4, R172, R52 ;  /* 0x000000ac0434723c */ /* 0x000fe20000041834 */
[----:B------:R-:W-:-:S04]  /*1cd60*/  FADD.FTZ R185, R185, R12 ;  /* 0x0000000cb9b97221 */ /* 0x000fc80000010000 */
[----:B------:R-:W-:-:S03]  /*1cd70*/  FADD.FTZ R182, R182, R185 ;  /* 0x000000b9b6b67221 */ /* 0x000fc60000010000 */
[----:B---3--:R-:W-:Y:S01]  /*1cd80*/  HMMA.16816.F32.BF16 R100, R4, R8, R100 ;  /* 0x000000080464723c */ /* 0x008fe20000041864 */
        /* <DEDUP_REMOVED lines=23> */
[C---:B--2---:R-:W-:Y:S08]  /*1cf00*/  HMMA.16816.F32.BF16 R124, R4.reuse, R16, R124 ;  /* 0x00000010047c723c */ /* 0x044ff0000004187c */
[----:B------:R-:W-:Y:S01]  /*1cf10*/  HMMA.16816.F32.BF16 R128, R4, R18, R128 ;  /* 0x000000120480723c */ /* 0x000fe20000041880 */
[----:B------:R-:W-:-:S04]  /*1cf20*/  NOP ;  /* 0x0000000000007918 */ /* 0x000fc80000000000 */
[----:B------:R-:W-:-:S15]  /*1cf30*/  BRA.U !UP0, `(.L_x_7403) ;  /* 0x00000059082c7547 */ /* 0x000fde000b800000 */
[----:B------:R-:W-:-:S04]  /*1cf40*/  DEPBAR.LE SB0, 0x0 ;  /* 0x000080000000791a */ /* 0x000fc80000000000 */
[----:B------:R-:W-:Y:S01]  /*1cf50*/  UISETP.NE.U32.AND UP0, UPT, UR12, URZ, UPT ;  /* 0x000000ff0c00728c */ /* 0x000fe2000bf05070 */
[----:B------:R-:W1:Y:S03]  /*1cf60*/  LDCU.64 UR10, c[0x0][0x358] ;  /* 0x00006b00ff0a77ac */ /* 0x000e660008000a00 */
[----:B------:R-:W-:Y:S02]  /*1cf70*/  UISETP.NE.AND.EX UP0, UPT, UR13, URZ, UPT, UP0 ;  /* 0x000000ff0d00728c */ /* 0x000fe4000bf05300 */
[----:B------:R-:W-:Y:S01]  /*1cf80*/  UIADD3 UR30, UPT, UPT, UR22, -0x2, URZ ;  /* 0xfffffffe161e7890 */ /* 0x000fe2000fffe0ff */
[----:B------:R-:W-:Y:S06]  /*1cf90*/  BAR.SYNC.DEFER_BLOCKING 0x0 ;  /* 0x0000000000007b1d */ /* 0x000fec0000010000 */
[----:B------:R-:W-:Y:S05]  /*1cfa0*/  BRA.U !UP0, `(.L_x_7404) ;  /* 0x0000000508047547 */ /* 0x000fea000b800000 */
[----:B------:R-:W2:Y:S01]  /*1cfb0*/  LDC R5, c[0x0][0x4f0] ;  /* 0x00013c00ff057b82 */ /* 0x000ea20000000800 */
[----:B------:R-:W-:Y:S02]  /*1cfc0*/  UIADD3 UR4, UPT, UPT, UR22, -0x1, URZ ;  /* 0xffffffff16047890 */ /* 0x000fe4000fffe0ff */
[----:B------:R-:W-:Y:S02]  /*1cfd0*/  USHF.L.U32 UR5, UR30, 0x6, URZ ;  /* 0x000000061e057899 */ /* 0x000fe400080006ff */
[----:B------:R-:W-:Y:S01]  /*1cfe0*/  USHF.L.U32 UR4, UR4, 0x6, URZ ;  /* 0x0000000604047899 */ /* 0x000fe200080006ff */
[----:B------:R-:W3:Y:S03]  /*1cff0*/  LDCU.64 UR8, c[0x0][0x3c0] ;  /* 0x00007800ff0877ac */ /* 0x000ee60008000a00 */
[----:B------:R-:W-:Y:S02]  /*1d000*/  MOV R6, UR5 ;  /* 0x0000000500067c02 */ /* 0x000fe40008000f00 */
[----:B------:R-:W-:-:S02]  /*1d010*/  IMAD.U32 R8, RZ, RZ, UR4 ;  /* 0x00000004ff087e24 */ /* 0x000fc4000f8e00ff */
        /* <DEDUP_REMOVED lines=58> */
.L_x_7404:
        /* <DEDUP_REMOVED lines=8> */
.L_x_7405:
[----:B------:R-:W2:Y:S01]  /*1d440*/  S2R R214, SR_TID.X ;  /* 0x0000000000d67919 */ /* 0x000ea20000002100 */
[----:B------:R-:W3:Y:S01]  /*1d450*/  LDCU UR5, c[0x0][0x440] ;  /* 0x00008800ff0577ac */ /* 0x000ee20008000800 */
        /* <DEDUP_REMOVED lines=51> */
[----:B------:R-:W-:Y:S01]  /*1d790*/  @P2 STS.128 [R2+0x16000], RZ ;  /* 0x016000ff02002388 */ /* 0x000fe20000000c00 */
[----:B------:R-:W-:Y:S02]  /*1d7a0*/  VIADD R216, R222, UR6 ;  /* 0x00000006ded87c36 */ /* 0x000fe40008000000 */
[----:B------:R-:W-:Y:S01]  /*1d7b0*/  ISETP.NE.AND P0, PT, R4, RZ, PT ;  /* 0x000000ff0400720c */ /* 0x000fe20003f05270 */
[----:B------:R-:W-:Y:S01]  /*1d7c0*/  @!PT LDS RZ, [RZ] ;  /* 0x00000000fffff984 */ /* 0x000fe20000000800 */
[----:B------:R-:W-:Y:S01]  /*1d7d0*/  @!PT LDS RZ, [RZ] ;  /* 0x00000000fffff984 */ /* 0x000fe20000000800 */
[----:B------:R-:W-:Y:S01]  /*1d7e0*/  @!PT LDS RZ, [RZ] ;  /* 0x00000000fffff984 */ /* 0x000fe20000000800 */
[----:B------:R-:W-:Y:S01]  /*1d7f0*/  @!P5 LDGSTS.E.BYPASS.LTC128B.128 [R2+0x10800], desc[UR10][R10.64] ;  /* 0x108000000a02dfae */ /* 0x000fe2000b981a0a */
[--C-:B------:R-:W-:Y:S02]  /*1d800*/  IMAD.IADD R220, R177, 0x1, R224.reuse ;  /* 0x00000001b1dc7824 */ /* 0x100fe400078e02e0 */
[----:B------:R-:W-:Y:S01]  /*1d810*/  SEL R215, R167, 0xffffffe0, !P0 ;  /* 0xffffffe0a7d77807 */ /* 0x000fe20004000000 */
[----:B------:R-:W-:Y:S04]  /*1d820*/  @P5 STS.128 [R2+0x10800], RZ ;  /* 0x010800ff02005388 */ /* 0x000fe80000000c00 */
[----:B------:R-:W-:Y:S01]  /*1d830*/  @!PT LDS RZ, [RZ] ;  /* 0x00000000fffff984 */ /* 0x000fe20000000800 */
[----:B------:R-:W-:Y:S01]  /*1d840*/  @!PT LDS RZ, [RZ] ;  /* 0x00000000fffff984 */ /* 0x000fe20000000800 */
[----:B------:R-:W-:Y:S01]  /*1d850*/  @!PT LDS RZ, [RZ] ;  /* 0x00000000fffff984 */ /* 0x000fe20000000800 */
[----:B------:R-:W-:Y:S01]  /*1d860*/  @!P4 LDGSTS.E.BYPASS.LTC128B.128 [R2+0x12800], desc[UR10][R10.64+0x80] ;  /* 0x128000800a02cfae */ /* 0x000fe2000b981a0a */
[----:B------:R-:W-:-:S02]  /*1d870*/  IMAD.IADD R221, R215, 0x1, R224 ;  /* 0x00000001d7dd7824 */ /* 0x000fc400078e02e0 */
        /* <DEDUP_REMOVED lines=61> */
[----:B-1----:R-:W1:Y:S04]  /*1dc50*/  LDSM.16.M88.4 R8, [R217+0x8000] ;  /* 0x00800000d908783b */ /* 0x002e680000000200 */
[----:B------:R-:W1:Y:S04]  /*1dc60*/  LDSM.16.M88.4 R172, [R217+0x8800] ;  /* 0x00880000d9ac783b */ /* 0x000e680000000200 */
[----:B--2---:R-:W2:Y:S04]  /*1dc70*/  LDSM.16.M88.4 R4, [R217+0x9000] ;  /* 0x00900000d904783b */ /* 0x004ea80000000200 */
[----:B------:R-:W2:Y:S04]  /*1dc80*/  LDSM.16.M88.4 R184, [R217+0x9800] ;  /* 0x00980000d9b8783b */ /* 0x000ea80000000200 */
[----:B------:R-:W-:Y:S01]  /*1dc90*/  LDSM.16.M88.4 R188, [R220] ;  /* 0x00000000dcbc783b */ /* 0x000fe20000000200 */
[C---:B---3--:R-:W-:Y:S03]  /*1dca0*/  HMMA.16816.F32.BF16 R168, R16.reuse, R32, RZ ;  /* 0x0000002010a8723c */ /* 0x048fe600000418ff */
[----:B------:R-:W-:Y:S04]  /*1dcb0*/  LDSM.16.M88.4 R204, [R216+0x9000] ;  /* 0x00900000d8cc783b */ /* 0x000fe80000000200 */
[----:B------:R-:W-:Y:S01]  /*1dcc0*/  LDSM.16.M88.4 R200, [R216+0x9800] ;  /* 0x00980000d8c8783b */ /* 0x000fe20000000200 */
[C---:B------:R-:W-:Y:S03]  /*1dcd0*/  HMMA.16816.F32.BF16 R32, R16.reuse, R34, RZ ;  /* 0x000000221020723c */ /* 0x040fe600000418ff */
[----:B------:R-:W-:Y:S04]  /*1dce0*/  LDSM.16.M88.4 R176, [R219] ;  /* 0x00000000dbb0783b */ /* 0x000fe80000000200 */
[----:B------:R-:W-:Y:S01]  /*1dcf0*/  LDSM.16.M88.4 R208, [R222+UR6+0xa800] ;  /* 0x00a80006ded0783b */ /* 0x000fe20008000200 */
[C---:B----4-:R-:W-:Y:S03]  /*1dd00*/  HMMA.16816.F32.BF16 R28, R16.reuse, R24, RZ ;  /* 0x00000018101c723c */ /* 0x050fe600000418ff */
[----:B------:R-:W0:Y:S05]  /*1dd10*/  LDGDEPBAR ;  /* 0x00000000000079af */ /* 0x000e2a0000000000 */
[C---:B-----5:R-:W-:Y:S08]  /*1dd20*/  HMMA.16816.F32.BF16 R20, R16.reuse, R196, RZ ;  /* 0x000000c41014723c */ /* 0x060ff000000418ff */
[C---:B------:R-:W-:Y:S08]  /*1dd30*/  HMMA.16816.F32.BF16 R24, R16.reuse, R26, RZ ;  /* 0x0000001a1018723c */ /* 0x040ff000000418ff */
[C---:B------:R-:W-:Y:S08]  /*1dd40*/  HMMA.16816.F32.BF16 R196, R16.reuse, R198, RZ ;  /* 0x000000c610c4723c */ /* 0x040ff000000418ff */
[C---:B------:R-:W-:Y:S08]  /*1dd50*/  HMMA.16816.F32.BF16 R192, R16.reuse, R12, RZ ;  /* 0x0000000c10c0723c */ /* 0x040ff000000418ff */
        /* <DEDUP_REMOVED lines=17> */
[----:B------:R-:W-:Y:S07]  /*1de70*/  LDSM.16.M88.4 R12, [R224+0x2000] ;  /* 0x00200000e00c783b */ /* 0x000fee0000000200 */
[C---:B-1----:R-:W-:Y:S08]  /*1de80*/  HMMA.16816.F32.BF16 R28, R188.reuse, R8, R28 ;  /* 0x00000008bc1c723c */ /* 0x042ff0000004181c */
[C---:B------:R-:W-:Y:S01]  /*1de90*/  HMMA.16816.F32.BF16 R24, R188.reuse, R10, R24 ;  /* 0x0000000abc18723c */ /* 0x040fe20000041818 */
[----:B------:R-:W1:Y:S07]  /*1dea0*/  LDSM.16.M88.4 R8, [R222+UR6+0xa000] ;  /* 0x00a00006de08783b */ /* 0x000e6e0008000200 */
[C---:B------:R-:W-:Y:S08]  /*1deb0*/  HMMA.16816.F32.BF16 R20, R188.reuse, R204, R20 ;  /* 0x000000ccbc14723c */ /* 0x040ff00000041814 */
        /* <DEDUP_REMOVED lines=40> */
[----:B------:R-:W-:Y:S07]  /*1e140*/  LDSM.16.M88.4 R188, [R222+UR6+0xd800] ;  /* 0x00d80006debc783b */ /* 0x000fee0008000200 */
        /* <DEDUP_REMOVED lines=12> */
[----:B------:R-:W2:Y:S07]  /*1e210*/  LDSM.16.M88.4 R4, [R222+UR6+0xc000] ;  /* 0x00c00006de04783b */ /* 0x000eae0008000200 */
[C---:B----4-:R-:W-:Y:S08]  /*1e220*/  HMMA.16816.F32.BF16 R192, R176.reuse, R184, R192 ;  /* 0x000000b8b0c0723c */ /* 0x050ff000000418c0 */
[----:B------:R-:W-:Y:S01]  /*1e230*/  HMMA.16816.F32.BF16 R16, R176, R186, R16 ;  /* 0x000000bab010723c */ /* 0x000fe20000041810 */
[----:B------:R-:W4:Y:S04]  /*1e240*/  LDSM.16.M88.4 R176, [R222+UR6+0xd000] ;  /* 0x00d00006deb0783b */ /* 0x000f280008000200 */
[----:B------:R-:W4:Y:S03]  /*1e250*/  LDSM.16.M88.4 R184, [R222+UR6+0xc800] ;  /* 0x00c80006deb8783b */ /* 0x000f260008000200 */
        /* <DEDUP_REMOVED lines=20> */
[C---:B------:R-:W-:Y:S01]  /*1e3a0*/  HMMA.16816.F32.BF16 R24, R180.reuse, R186, R24 ;  /* 0x000000bab418723c */ /* 0x040fe20000041818 */
[----:B------:R-:W5:Y:S07]  /*1e3b0*/  LDSM.16.M88.4 R184, [R220+0x4000] ;  /* 0x00400000dcb8783b */ /* 0x000f6e0000000200 */
        /* <DEDUP_REMOVED lines=23> */
[C---:B-1----:R-:W-:Y:S08]  /*1e530*/  HMMA.16816.F32.BF16 R20, R184.reuse, R8, R20 ;  /* 0x00000008b814723c */ /* 0x042ff00000041814 */
[C---:B------:R-:W-:Y:S01]  /*1e540*/  HMMA.16816.F32.BF16 R196, R184.reuse, R10, R196 ;  /* 0x0000000ab8c4723c */ /* 0x040fe200000418c4 */
[----:B------:R-:W1:Y:S07]  /*1e550*/  LDSM.16.M88.4 R8, [R222+UR6+0xe000] ;  /* 0x00e00006de08783b */ /* 0x000e6e0008000200 */
[C---:B------:R-:W-:Y:S08]  /*1e560*/  HMMA.16816.F32.BF16 R192, R184.reuse, R188, R192 ;  /* 0x000000bcb8c0723c */ /* 0x040ff000000418c0 */
[----:B------:R-:W-:Y:S01]  /*1e570*/  HMMA.16816.F32.BF16 R16, R184, R190, R16 ;  /* 0x000000beb810723c */ /* 0x000fe20000041810 */
[----:B------:R-:W-:Y:S04]  /*1e580*/  LDSM.16.M88.4 R188, [R221+0x6000] ;  /* 0x00600000ddbc783b */ /* 0x000fe80000000200 */
[----:B------:R-:W-:Y:S03]  /*1e590*/  LDSM.16.M88.4 R184, [R217+0xe000] ;  /* 0x00e00000d9b8783b */ /* 0x000fe60000000200 */
[C---:B--2---:R-:W-:Y:S08]  /*1e5a0*/  HMMA.16816.F32.BF16 R168, R12.reuse, R4, R168 ;  /* 0x000000040ca8723c */ /* 0x044ff000000418a8 */
[C---:B------:R-:W-:Y:S01]  /*1e5b0*/  HMMA.16816.F32.BF16 R32, R12.reuse, R6, R32 ;  /* 0x000000060c20723c */ /* 0x040fe20000041820 */
[----:B------:R-:W2:Y:S07]  /*1e5c0*/  LDSM.16.M88.4 R4, [R222+UR6+0xe800] ;  /* 0x00e80006de04783b */ /* 0x000eae0008000200 */
        /* <DEDUP_REMOVED lines=34> */
[----:B------:R-:W2:Y:S04]  /*1e7f0*/  LDCU UR4, c[0x0][0x50c] ;  /* 0x0000a180ff0477ac */ /* 0x000ea80008000800 */
[----:B------:R-:W-:Y:S01]  /*1e800*/  VIADD R174, R6, UR21 ;  /* 0x0000001506ae7c36 */ /* 0x000fe20008000000 */
[----:B----4-:R-:W-:Y:S04]  /*1e810*/  HMMA.16816.F32.BF16 R168, R184, R32, R168 ;  /* 0x00000020b8a8723c */ /* 0x010fe800000418a8 */
[----:B------:R-:W-:-:S02]  /*1e820*/  IADD3 R222, PT, PT, R166, 0x80, -R174 ;  /* 0x00000080a6de7810 */ /* 0x000fc40007ffe8ae */
[C-C-:B------:R-:W-:Y:S02]  /*1e830*/  IADD3 R217, PT, PT, R166.reuse, 0x70, -R174.reuse ;  /* 0x00000070a6d97810 */ /* 0x140fe40007ffe8ae */
[----:B---3--:R-:W-:Y:S01]  /*1e840*/  HMMA.16816.F32.BF16 R204, R184, R18, R204 ;  /* 0x00000012b8cc723c */ /* 0x008fe200000418cc */
[----:B------:R-:W-:Y:S02]  /*1e850*/  IABS R222, R222 ;  /* 0x000000de00de7213 */ /* 0x000fe40000000000 */
[C-C-:B------:R-:W-:Y:S02]  /*1e860*/  IADD3 R211, PT, PT, R166.reuse, 0x6f, -R174.reuse ;  /* 0x0000006fa6d37810 */ /* 0x140fe40007ffe8ae */
[C-C-:B------:R-:W-:Y:S02]  /*1e870*/  IADD3 R209, PT, PT, R166.reuse, 0x68, -R174.reuse ;  /* 0x00000068a6d17810 */ /* 0x140fe40007ffe8ae */
[C-C-:B------:R-:W-:Y:S01]  /*1e880*/  IADD3 R208, PT, PT, R166.reuse, 0x67, -R174.reuse ;  /* 0x00000067a6d07810 */ /* 0x140fe20007ffe8ae */
[----:B------:R-:W-:Y:S01]  /*1e890*/  HMMA.16816.F32.BF16 R24, R188, R182, R24 ;  /* 0x000000b6bc18723c */ /* 0x000fe20000041818 */
[----:B------:R-:W-:-:S02]  /*1e8a0*/  IADD3 R183, PT, PT, R166, 0x5f, -R174 ;  /* 0x0000005fa6b77810 */ /* 0x000fc40007ffe8ae */
[----:B--2---:R-:W-:Y:S01]  /*1e8b0*/  FMUL.FTZ R182, R168, UR4 ;  /* 0x00000004a8b67c20 */ /* 0x004fe20008410000 */
[----:B------:R-:W-:Y:S01]  /*1e8c0*/  FMUL.FTZ R170, R170, UR4 ;  /* 0x00000004aaaa7c20 */ /* 0x000fe20008410000 */
[C-C-:B------:R-:W-:Y:S02]  /*1e8d0*/  IADD3 R175, PT, PT, R166.reuse, 0x50, -R174.reuse ;  /* 0x00000050a6af7810 */ /* 0x140fe40007ffe8ae */
[C-C-:B------:R-:W-:Y:S01]  /*1e8e0*/  IADD3 R18, PT, PT, R166.reuse, 0x4f, -R174.reuse ;  /* 0x0000004fa6127810 */ /* 0x140fe20007ffe8ae */
[C---:B------:R-:W-:Y:S01]  /*1e8f0*/  HMMA.16816.F32.BF16 R20, R188.reuse, R176, R20 ;  /* 0x000000b0bc14723c */ /* 0x040fe20000041814 */
[----:B------:R-:W2:Y:S01]  /*1e900*/  MUFU.TANH R182, R182 ;  /* 0x000000b600b67308 */ /* 0x000ea20000002400 */
[--C-:B------:R-:W-:Y:S01]  /*1e910*/  IADD3 R177, PT, PT, R166, 0x57, -R174.reuse ;  /* 0x00000057a6b17810 */ /* 0x100fe20007ffe8ae */
[----:B------:R-:W-:Y:S01]  /*1e920*/  FMUL.FTZ R32, R204, UR4 ;  /* 0x00000004cc207c20 */ /* 0x000fe20008410000 */
[C-C-:B------:R-:W-:Y:S01]  /*1e930*/  IADD3 R33, PT, PT, R166.reuse, 0x48, -R174.reuse ;  /* 0x00000048a6217810 */ /* 0x140fe20007ffe8ae */
[----:B------:R-:W-:Y:S01]  /*1e940*/  FMUL.FTZ R205, R205, UR4 ;  /* 0x00000004cdcd7c20 */ /* 0x000fe20008410000 */
[C-C-:B------:R-:W-:Y:S01]  /*1e950*/  IADD3 R7, PT, PT, R166.reuse, 0x47, -R174.reuse ;  /* 0x00000047a6077810 */ /* 0x140fe20007ffe8ae */
[----:B------:R-:W-:Y:S01]  /*1e960*/  FMUL.FTZ R207, R207, UR4 ;  /* 0x00000004cfcf7c20 */ /* 0x000fe20008410000 */
[----:B------:R-:W-:Y:S01]  /*1e970*/  HMMA.16816.F32.BF16 R196, R188, R178, R196 ;  /* 0x000000b2bcc4723c */ /* 0x000fe200000418c4 */
[----:B------:R-:W3:Y:S01]  /*1e980*/  MUFU.TANH R32, R32 ;  /* 0x0000002000207308 */ /* 0x000ee20000002400 */
[----:B------:R-:W-:-:S02]  /*1e990*/  IADD3 R179, PT, PT, R166, 0x58, -R174 ;  /* 0x00000058a6b37810 */ /* 0x000fc40007ffe8ae */
[C-C-:B------:R-:W-:Y:S02]  /*1e9a0*/  IADD3 R181, PT, PT, R165.reuse, 0x80, -R174.reuse ;  /* 0x00000080a5b57810 */ /* 0x140fe40007ffe8ae */
[C-C-:B------:R-:W-:Y:S02]  /*1e9b0*/  IADD3 R221, PT, PT, R165.reuse, 0x7f, -R174.reuse ;  /* 0x0000007fa5dd7810 */ /* 0x140fe40007ffe8ae */
[----:B------:R-:W-:Y:S01]  /*1e9c0*/  HMMA.16816.F32.BF16 R192, R188, R172, R192 ;  /* 0x000000acbcc0723c */ /* 0x000fe200000418c0 */
[C-C-:B------:R-:W-:Y:S01]  /*1e9d0*/  IADD3 R173, PT, PT, R166.reuse, 0x7f, -R174.reuse ;  /* 0x0000007fa6ad7810 */ /* 0x140fe20007ffe8ae */
[----:B------:R-:W-:Y:S01]  /*1e9e0*/  MUFU.TANH R205, R205 ;  /* 0x000000cd00cd7308 */ /* 0x000fe20000002400 */
[C-C-:B------:R-:W-:Y:S02]  /*1e9f0*/  IADD3 R172, PT, PT, R166.reuse, 0x78, -R174.reuse ;  /* 0x00000078a6ac7810 */ /* 0x140fe40007ffe8ae */
[C-C-:B------:R-:W-:Y:S02]  /*1ea00*/  IADD3 R191, PT, PT, R166.reuse, 0x77, -R174.reuse ;  /* 0x00000077a6bf7810 */ /* 0x140fe40007ffe8ae */
[--C-:B------:R-:W-:Y:S01]  /*1ea10*/  IADD3 R189, PT, PT, R166, 0x60, -R174.reuse ;  /* 0x00000060a6bd7810 */ /* 0x100fe20007ffe8ae */
[----:B-1----:R-:W-:Y:S01]  /*1ea20*/  HMMA.16816.F32.BF16 R28, R12, R8, R28 ;  /* 0x000000080c1c723c */ /* 0x002fe2000004181c */
[C-C-:B------:R-:W-:Y:S01]  /*1ea30*/  IADD3 R220, PT, PT, R165.reuse, 0x78, -R174.reuse ;  /* 0x00000078a5dc7810 */ /* 0x140fe20007ffe8ae */
[----:B------:R3:W1:Y:S01]  /*1ea40*/  MUFU.TANH R8, R170 ;  /* 0x000000aa00087308 */ /* 0x0006620000002400 */
        /* <DEDUP_REMOVED lines=16> */
[----:B------:R-:W-:Y:S01]  /*1eb50*/  VIADD R4, R6, 0xffffffa0 ;  /* 0xffffffa006047836 */ /* 0x000fe20000000000 */
[----:B------:R-:W-:Y:S01]  /*1eb60*/  IADD3 R174, PT, PT, R165, 0x47, -R174 ;  /* 0x00000047a5ae7810 */ /* 0x000fe20007ffe8ae */
[----:B------:R-:W-:Y:S01]  /*1eb70*/  IMAD.MOV.U32 R165, RZ, RZ, R222 ;  /* 0x000000ffffa57224 */ /* 0x000fe200078e00de */
[----:B------:R-:W-:Y:S01]  /*1eb80*/  IABS R33, R33 ;  /* 0x0000002100217213 */ /* 0x000fe20000000000 */
[----:B------:R-:W-:Y:S01]  /*1eb90*/  FMUL.FTZ R202, R202, UR4 ;  /* 0x00000004caca7c20 */ /* 0x000fe20008410000 */
[----:B------:R-:W-:-:S02]  /*1eba0*/  IABS R181, R181 ;  /* 0x000000b500b57213 */ /* 0x000fc40000000000 */
[----:B------:R-:W-:Y:S01]  /*1ebb0*/  I2FP.F32.S32 R9, R165 ;  /* 0x000000a500097245 */ /* 0x000fe20000201400 */
[----:B------:R-:W-:Y:S01]  /*1ebc0*/  VIADD R165, R6, 0xffffff80 ;  /* 0xffffff8006a57836 */ /* 0x000fe20000000000 */
[----:B------:R-:W-:Y:S01]  /*1ebd0*/  I2FP.F32.S32 R33, R33 ;  /* 0x0000002100217245 */ /* 0x000fe20000201400 */
[----:B------:R-:W-:Y:S01]  /*1ebe0*/  MUFU.TANH R202, R202 ;  /* 0x000000ca00ca7308 */ /* 0x000fe20000002400 */
[----:B------:R-:W-:Y:S01]  /*1ebf0*/  IABS R204, R204 ;  /* 0x000000cc00cc7213 */ /* 0x000fe20000000000 */
[----:B--2---:R-:W-:Y:S01]  /*1ec00*/  FFMA.FTZ R182, R9, -UR14, R182 ;  /* 0x8000000e09b67c23 */ /* 0x004fe200080100b6 */
[----:B------:R-:W-:Y:S01]  /*1ec10*/  ISETP.GE.AND P1, PT, R165, R237, PT ;  /* 0x000000eda500720c */ /* 0x000fe20003f26270 */
[----:B---3--:R-:W-:Y:S01]  /*1ec20*/  FFMA.FTZ R170, R33, -UR14, R32 ;  /* 0x8000000e21aa7c23 */ /* 0x008fe20008010020 */
[----:B------:R-:W-:Y:S01]  /*1ec30*/  I2FP.F32.S32 R9, R181 ;  /* 0x000000b500097245 */ /* 0x000fe20000201400 */
[----:B------:R-:W2:Y:S01]  /*1ec40*/  LDSM.16.M88.4 R32, [R215+0xe800] ;  /* 0x00e80000d720783b */ /* 0x000ea20000000200 */
[----:B------:R-:W-:Y:S01]  /*1ec50*/  FSEL R182, R182, -INF , P1 ;  /* 0xff800000b6b67808 */ /* 0x000fe20000800000 */
[----:B------:R-:W-:Y:S01]  /*1ec60*/  HMMA.16816.F32.BF16 R192, R184, R16, R192 ;  /* 0x00000010b8c0723c */ /* 0x000fe200000418c0 */
[----:B------:R-:W-:Y:S01]  /*1ec70*/  ISETP.GE.AND P6, PT, R165, R236, PT ;  /* 0x000000eca500720c */ /* 0x000fe20003fc6270 */
[----:B-1----:R-:W-:Y:S01]  /*1ec80*/  FFMA.FTZ R8, R9, -UR14, R8 ;  /* 0x8000000e09087c23 */ /* 0x002fe20008010008 */
[C---:B------:R-:W-:Y:S01]  /*1ec90*/  ISETP.GE.AND P0, PT, R165.reuse, R234, PT ;  /* 0x000000eaa500720c */ /* 0x040fe20003f06270 */
[----:B------:R-:W-:Y:S01]  /*1eca0*/  VIADD R9, R6, 0xffffffb8 ;  /* 0xffffffb806097836 */ /* 0x000fe20000000000 */
[----:B------:R-:W-:Y:S01]  /*1ecb0*/  ISETP.GE.AND P1, PT, R165, R235, PT ;  /* 0x000000eba500720c */ /* 0x000fe20003f26270 */
[----:B------:R-:W-:Y:S01]  /*1ecc0*/  FMUL.FTZ R165, R169, UR4 ;  /* 0x00000004a9a57c20 */ /* 0x000fe20008410000 */
[----:B------:R-:W-:Y:S01]  /*1ecd0*/  FMUL.FTZ R169, R206, UR4 ;  /* 0x00000004cea97c20 */ /* 0x000fe20008410000 */
[----:B------:R-:W-:-:S02]  /*1ece0*/  FSEL R182, R182, -INF , !P6 ;  /* 0xff800000b6b67808 */ /* 0x000fc40007000000 */
[----:B------:R-:W-:Y:S02]  /*1ecf0*/  FSEL R181, R8, -INF , P1 ;  /* 0xff80000008b57808 */ /* 0x000fe40000800000 */
[----:B------:R-:W-:Y:S01]  /*1ed00*/  ISETP.GE.AND P1, PT, R9, R237, PT ;  /* 0x000000ed0900720c */ /* 0x000fe20003f26270 */
[----:B------:R-:W1:Y:S01]  /*1ed10*/  MUFU.TANH R169, R169 ;  /* 0x000000a900a97308 */ /* 0x000e620000002400 */
[----:B------:R-:W-:Y:S02]  /*1ed20*/  IABS R8, R173 ;  /* 0x000000ad00087213 */ /* 0x000fe40000000000 */
[----:B------:R-:W-:Y:S02]  /*1ed30*/  FSEL R181, R181, -INF , !P0 ;  /* 0xff800000b5b57808 */ /* 0x000fe40004000000 */
[----:B------:R-:W-:Y:S01]  /*1ed40*/  FSEL R173, R170, -INF , P1 ;  /* 0xff800000aaad7808 */ /* 0x000fe20000800000 */
[----:B------:R-:W-:Y:S01]  /*1ed50*/  FMUL.FTZ R170, R200, UR4 ;  /* 0x00000004c8aa7c20 */ /* 0x000fe20008410000 */
[C---:B------:R-:W-:Y:S01]  /*1ed60*/  ISETP.GE.AND P6, PT, R9.reuse, R236, PT ;  /* 0x000000ec0900720c */ /* 0x040fe20003fc6270 */
[----:B------:R-:W3:Y:S01]  /*1ed70*/  MUFU.TANH R165, R165 ;  /* 0x000000a500a57308 */ /* 0x000ee20000002400 */
[----:B------:R-:W-:Y:S01]  /*1ed80*/  ISETP.GE.AND P0, PT, R9, R234, PT ;  /* 0x000000ea0900720c */ /* 0x000fe20003f06270 */
[----:B------:R-:W-:Y:S01]  /*1ed90*/  FMUL.FTZ R200, R171, UR4 ;  /* 0x00000004abc87c20 */ /* 0x000fe20008410000 */
[----:B------:R-:W-:Y:S01]  /*1eda0*/  ISETP.GE.AND P1, PT, R9, R235, PT ;  /* 0x000000eb0900720c */ /* 0x000fe20003f26270 */
[----:B------:R-:W-:Y:S01]  /*1edb0*/  VIADD R171, R6, 0xffffff81 ;  /* 0xffffff8106ab7836 */ /* 0x000fe20000000000 */
[----:B------:R-:W-:Y:S01]  /*1edc0*/  I2FP.F32.S32 R206, R8 ;  /* 0x0000000800ce7245 */ /* 0x000fe20000201400 */
[----:B------:R-:W-:Y:S01]  /*1edd0*/  FMUL.FTZ R192, R192, UR4 ;  /* 0x00000004c0c07c20 */ /* 0x000fe20008410000 */
[----:B------:R4:W5:Y:S01]  /*1ede0*/  LDSM.16.M88.4 R8, [R216+0xf000] ;  /* 0x00f00000d808783b */ /* 0x0009620000000200 */
[----:B------:R-:W-:Y:S01]  /*1edf0*/  I2FP.F32.S32 R204, R204 ;  /* 0x000000cc00cc7245 */ /* 0x000fe20000201400 */
[----:B------:R-:W4:Y:S01]  /*1ee00*/  MUFU.TANH R200, R200 ;  /* 0x000000c800c87308 */ /* 0x000f220000002400 */
[----:B------:R-:W-:Y:S01]  /*1ee10*/  IABS R172, R172 ;  /* 0x000000ac00ac7213 */ /* 0x000fe20000000000 */
[----:B------:R-:W-:Y:S01]  /*1ee20*/  FMUL.FTZ R194, R194, UR4 ;  /* 0x00000004c2c27c20 */ /* 0x000fe20008410000 */
[----:B------:R-:W-:Y:S01]  /*1ee30*/  FSEL R173, R173, -INF , !P6 ;  /* 0xff800000adad7808 */ /* 0x000fe20007000000 */
[----:B-1----:R-:W-:Y:S01]  /*1ee40*/  FFMA.FTZ R169, R204, -UR14, R169 ;  /* 0x8000000ecca97c23 */ /* 0x002fe200080100a9 */
[----:B------:R-:W-:Y:S01]  /*1ee50*/  ISETP.GE.AND P6, PT, R171, R237, PT ;  /* 0x000000edab00720c */ /* 0x000fe20003fc6270 */
[----:B------:R-:W-:Y:S01]  /*1ee60*/  FMUL.FTZ R193, R193, UR4 ;  /* 0x00000004c1c17c20 */ /* 0x000fe20008410000 */
[----:B------:R-:W-:Y:S01]  /*1ee70*/  IABS R204, R221 ;  /* 0x000000dd00cc7213 */ /* 0x000fe20000000000 */
[----:B---3--:R-:W-:Y:S01]  /*1ee80*/  FFMA.FTZ R165, R206, -UR14, R165 ;  /* 0x8000000ecea57c23 */ /* 0x008fe200080100a5 */
[----:B------:R-:W-:Y:S01]  /*1ee90*/  FSEL R206, R169, -INF , P1 ;  /* 0xff800000a9ce7808 */ /* 0x000fe20000800000 */
[----:B------:R-:W1:Y:S01]  /*1eea0*/  MUFU.TANH R170, R170 ;  /* 0x000000aa00aa7308 */ /* 0x000e620000002400 */
[----:B------:R-:W-:Y:S01]  /*1eeb0*/  IMAD.MOV.U32 R169, RZ, RZ, R172 ;  /* 0x000000ffffa97224 */ /* 0x000fe200078e00ac */
[----:B------:R-:W-:Y:S01]  /*1eec0*/  ISETP.GE.AND P1, PT, R171, R236, PT ;  /* 0x000000ecab00720c */ /* 0x000fe20003f26270 */
[C---:B--2---:R-:W-:Y:S01]  /*1eed0*/  HMMA.16816.F32.BF16 R28, R184.reuse, R32, R28 ;  /* 0x00000020b81c723c */ /* 0x044fe2000004181c */
[----:B------:R-:W-:Y:S01]  /*1eee0*/  FSEL R172, R206, -INF , !P0 ;  /* 0xff800000ceac7808 */ /* 0x000fe20004000000 */
[----:B------:R-:W-:Y:S01]  /*1eef0*/  FMUL.FTZ R33, R201, UR4 ;  /* 0x00000004c9217c20 */ /* 0x000fe20008410000 */
[----:B------:R-:W-:Y:S01]  /*1ef00*/  FSEL R165, R165, -INF , P6 ;  /* 0xff800000a5a57808 */ /* 0x000fe20003000000 */
[----:B------:R-:W-:Y:S01]  /*1ef10*/  VIADD R32, R6, 0xffffff88 ;  /* 0xffffff8806207836 */ /* 0x000fe20000000000 */
[C---:B------:R-:W-:Y:S01]  /*1ef20*/  ISETP.GE.AND P0, PT, R171.reuse, R234, PT ;  /* 0x000000eaab00720c */ /* 0x040fe20003f06270 */
[----:B------:R-:W-:Y:S01]  /*1ef30*/  MUFU.TANH R192, R192 ;  /* 0x000000c000c07308 */ /* 0x000fe20000002400 */
[----:B------:R-:W-:Y:S01]  /*1ef40*/  ISETP.GE.AND P6, PT, R171, R235, PT ;  /* 0x000000ebab00720c */ /* 0x000fe20003fc6270 */
[----:B------:R-:W-:Y:S01]  /*1ef50*/  HMMA.16816.F32.BF16 R24, R184, R34, R24 ;  /* 0x00000022b818723c */ /* 0x000fe20000041818 */
[----:B------:R-:W-:Y:S01]  /*1ef60*/  I2FP.F32.S32 R171, R204 ;  /* 0x000000cc00ab7245 */ /* 0x000fe20000201400 */
[----:B------:R-:W-:Y:S01]  /*1ef70*/  FMUL.FTZ R195, R195, UR4 ;  /* 0x00000004c3c37c20 */ /* 0x000fe20008410000 */
[----:B------:R-:W-:-:S02]  /*1ef80*/  I2FP.F32.S32 R169, R169 ;  /* 0x000000a900a97245 */ /* 0x000fc40000201400 */
[----:B------:R-:W-:Y:S01]  /*1ef90*/  IABS R220, R220 ;  /* 0x000000dc00dc7213 */ /* 0x000fe20000000000 */
[----:B----4-:R-:W-:Y:S01]  /*1efa0*/  FFMA.FTZ R171, R171, -UR14, R200 ;  /* 0x8000000eabab7c23 */ /* 0x010fe200080100c8 */
[----:B------:R-:W2:Y:S01]  /*1efb0*/  MUFU.TANH R33, R33 ;  /* 0x0000002100217308 */ /* 0x000ea20000002400 */
[----:B------:R-:W-:Y:S01]  /*1efc0*/  FSEL R216, R165, -INF , !P1 ;  /* 0xff800000a5d87808 */ /* 0x000fe20004800000 */
[----:B-1----:R-:W-:Y:S01]  /*1efd0*/  FFMA.FTZ R169, R169, -UR14, R170 ;  /* 0x8000000ea9a97c23 */ /* 0x002fe200080100aa */
[----:B------:R-:W-:Y:S01]  /*1efe0*/  IABS R165, R191 ;  /* 0x000000bf00a57213 */ /* 0x000fe20000000000 */
[----:B------:R-:W-:Y:S01]  /*1eff0*/  FMUL.FTZ R28, R28, UR4 ;  /* 0x000000041c1c7c20 */ /* 0x000fe20008410000 */
[----:B------:R-:W-:Y:S01]  /*1f000*/  FSEL R171, R171, -INF , P6 ;  /* 0xff800000abab7808 */ /* 0x000fe20003000000 */
[----:B------:R-:W-:Y:S01]  /*1f010*/  FMUL.FTZ R30, R30, UR4 ;  /* 0x000000041e1e7c20 */ /* 0x000fe20008410000 */
[----:B------:R-:W-:Y:S01]  /*1f020*/  ISETP.GE.AND P1, PT, R32, R237, PT ;  /* 0x000000ed2000720c */ /* 0x000fe20003f26270 */
[----:B------:R-:W-:Y:S01]  /*1f030*/  FMUL.FTZ R201, R29, UR4 ;  /* 0x000000041dc97c20 */ /* 0x000fe20008410000 */
[----:B------:R-:W-:Y:S01]  /*1f040*/  FSEL R191, R171, -INF , !P0 ;  /* 0xff800000abbf7808 */ /* 0x000fe20004000000 */
[C---:B-----5:R-:W-:Y:S01]  /*1f050*/  HMMA.16816.F32.BF16 R20, R12.reuse, R8, R20 ;  /* 0x000000080c14723c */ /* 0x060fe20000041814 */
[----:B------:R-:W-:Y:S01]  /*1f060*/  I2FP.F32.S32 R171, R220 ;  /* 0x000000dc00ab7245 */ /* 0x000fe20000201400 */
[----:B------:R-:W1:Y:S01]  /*1f070*/  MUFU.TANH R28, R28 ;  /* 0x0000001c001c7308 */ /* 0x000e620000002400 */
[----:B------:R-:W-:Y:S01]  /*1f080*/  FSEL R169, R169, -INF , P1 ;  /* 0xff800000a9a97808 */ /* 0x000fe20000800000 */
[----:B------:R-:W-:Y:S01]  /*1f090*/  VIADD R200, R6, 0xffffff90 ;  /* 0xffffff9006c87836 */ /* 0x000fe20000000000 */
[----:B------:R-:W-:Y:S01]  /*1f0a0*/  I2FP.F32.S32 R8, R165 ;  /* 0x000000a500087245 */ /* 0x000fe20000201400 */
[----:B------:R-:W-:Y:S01]  /*1f0b0*/  FFMA.FTZ R171, R171, -UR14, R202 ;  /* 0x8000000eabab7c23 */ /* 0x000fe200080100ca */
[C---:B------:R-:W-:Y:S01]  /*1f0c0*/  ISETP.GE.AND P6, PT, R32.reuse, R236, PT ;  /* 0x000000ec2000720c */ /* 0x040fe20003fc6270 */
[----:B------:R-:W-:Y:S01]  /*1f0d0*/  FMUL.FTZ R165, R203, UR4 ;  /* 0x00000004cba57c20 */ /* 0x000fe20008410000 */
[----:B------:R-:W-:Y:S01]  /*1f0e0*/  ISETP.GE.AND P0, PT, R32, R234, PT ;  /* 0x000000ea2000720c */ /* 0x000fe20003f06270 */
[----:B--2---:R-:W-:Y:S01]  /*1f0f0*/  FFMA.FTZ R33, R8, -UR14, R33 ;  /* 0x8000000e08217c23 */ /* 0x004fe20008010021 */
[----:B------:R-:W-:Y:S01]  /*1f100*/  ISETP.GE.AND P1, PT, R32, R235, PT ;  /* 0x000000eb2000720c */ /* 0x000fe20003f26270 */
[----:B------:R-:W-:Y:S01]  /*1f110*/  VIADD R32, R6, 0xffffff89 ;  /* 0xffffff8906207836 */ /* 0x000fe20000000000 */
[----:B------:R-:W-:Y:S01]  /*1f120*/  FSEL R8, R169, -INF , !P6 ;  /* 0xff800000a9087808 */ /* 0x000fe20007000000 */
[----:B------:R-:W2:Y:S01]  /*1f130*/  MUFU.TANH R165, R165 ;  /* 0x000000a500a57308 */ /* 0x000ea20000002400 */
[----:B------:R-:W-:Y:S01]  /*1f140*/  FSEL R9, R171, -INF , P1 ;  /* 0xff800000ab097808 */ /* 0x000fe20000800000 */
[----:B------:R-:W-:Y:S01]  /*1f150*/  FMUL.FTZ R31, R31, UR4 ;  /* 0x000000041f1f7c20 */ /* 0x000fe20008410000 */
[----:B------:R-:W-:Y:S01]  /*1f160*/  ISETP.GE.AND P6, PT, R32, R237, PT ;  /* 0x000000ed2000720c */ /* 0x000fe20003fc6270 */
[----:B------:R-:W-:Y:S01]  /*1f170*/  HMMA.16816.F32.BF16 R196, R12, R10, R196 ;  /* 0x0000000a0cc4723c */ /* 0x000fe200000418c4 */
[----:B------:R-:W-:Y:S01]  /*1f180*/  IABS R217, R217 ;  /* 0x000000d900d97213 */ /* 0x000fe20000000000 */
[----:B------:R-:W-:Y:S01]  /*1f190*/  VIADD R11, R6, 0xffffff91 ;  /* 0xffffff91060b7836 */ /* 0x000fe20000000000 */
[----:B------:R-:W-:Y:S01]  /*1f1a0*/  IABS R219, R219 ;  /* 0x000000db00db7213 */ /* 0x000fe20000000000 */
[----:B------:R-:W3:Y:S01]  /*1f1b0*/  MUFU.TANH R30, R30 ;  /* 0x0000001e001e7308 */ /* 0x000ee20000002400 */
[----:B------:R-:W-:Y:S01]  /*1f1c0*/  FSEL R9, R9, -INF , !P0 ;  /* 0xff80000009097808 */ /* 0x000fe20004000000 */
[----:B------:R-:W-:Y:S01]  /*1f1d0*/  FMUL.FTZ R10, R24, UR4 ;  /* 0x00000004180a7c20 */ /* 0x000fe20008410000 */
[----:B------:R-:W-:Y:S01]  /*1f1e0*/  FSEL R169, R33, -INF , P6 ;  /* 0xff80000021a97808 */ /* 0x000fe20003000000 */
[----:B------:R-:W-:Y:S01]  /*1f1f0*/  IMAD.MOV.U32 R33, RZ, RZ, R217 ;  /* 0x000000ffff217224 */ /* 0x000fe200078e00d9 */
[----:B------:R-:W-:Y:S01]  /*1f200*/  ISETP.GE.AND P1, PT, R32, R236, PT ;  /* 0x000000ec2000720c */ /* 0x000fe20003f26270 */
[----:B------:R-:W-:Y:S01]  /*1f210*/  FMUL.FTZ R26, R26, UR4 ;  /* 0x000000041a1a7c20 */ /* 0x000fe20008410000 */
[C---:B------:R-:W-:Y:S01]  /*1f220*/  ISETP.GE.AND P0, PT, R32.reuse, R234, PT ;  /* 0x000000ea2000720c */ /* 0x040fe20003f06270 */
[----:B------:R-:W-:Y:S01]  /*1f230*/  MUFU.TANH R31, R31 ;  /* 0x0000001f001f7308 */ /* 0x000fe20000002400 */
[----:B------:R-:W-:Y:S01]  /*1f240*/  ISETP.GE.AND P6, PT, R32, R235, PT ;  /* 0x000000eb2000720c */ /* 0x000fe20003fc6270 */
[----:B------:R-:W-:Y:S01]  /*1f250*/  IMAD.MOV.U32 R32, RZ, RZ, R219 ;  /* 0x000000ffff207224 */ /* 0x000fe200078e00db */
[----:B------:R-:W-:Y:S01]  /*1f260*/  I2FP.F32.S32 R171, R33 ;  /* 0x0000002100ab7245 */ /* 0x000fe20000201400 */
[----:B------:R-:W-:Y:S01]  /*1f270*/  FMUL.FTZ R25, R25, UR4 ;  /* 0x0000000419197c20 */ /* 0x000fe20008410000 */
[----:B------:R-:W-:Y:S01]  /*1f280*/  IABS R214, R214 ;  /* 0x000000d600d67213 */ /* 0x000fe20000000000 */
[----:B------:R-:W-:Y:S01]  /*1f290*/  FMUL.FTZ R27, R27, UR4 ;  /* 0x000000041b1b7c20 */ /* 0x000fe20008410000 */
[----:B------:R-:W-:Y:S01]  /*1f2a0*/  I2FP.F32.S32 R170, R32 ;  /* 0x0000002000aa7245 */ /* 0x000fe20000201400 */
[----:B-1----:R-:W-:Y:S01]  /*1f2b0*/  FFMA.FTZ R171, R171, -UR14, R28 ;  /* 0x8000000eabab7c23 */ /* 0x002fe2000801001c */
[----:B------:R-:W1:Y:S01]  /*1f2c0*/  LDSM.16.M88.4 R32, [R215+0xf000] ;  /* 0x00f00000d720783b */ /* 0x000e620000000200 */
[----:B------:R-:W-:Y:S01]  /*1f2d0*/  FSEL R28, R169, -INF , !P1 ;  /* 0xff800000a91c7808 */ /* 0x000fe20004800000 */
[----:B------:R-:W-:Y:S01]  /*1f2e0*/  MUFU.TANH R10, R10 ;  /* 0x0000000a000a7308 */ /* 0x000fe20000002400 */
[----:B--2---:R-:W-:Y:S01]  /*1f2f0*/  FFMA.FTZ R170, R170, -UR14, R165 ;  /* 0x8000000eaaaa7c23 */ /* 0x004fe200080100a5 */
[----:B------:R-:W-:Y:S01]  /*1f300*/  I2FP.F32.S32 R169, R214 ;  /* 0x000000d600a97245 */ /* 0x000fe20000201400 */
[----:B------:R-:W-:-:S04]  /*1f310*/  DEPBAR.LE SB0, 0x0 ;  /* 0x000080000000791a */ /* 0x000fc80000000000 */
[----:B------:R-:W-:Y:S01]  /*1f320*/  ISETP.GE.AND P1, PT, R200, R237, PT ;  /* 0x000000edc800720c */ /* 0x000fe20003f26270 */
[----:B------:R-:W2:Y:S01]  /*1f330*/  MUFU.TANH R165, R201 ;  /* 0x000000c900a57308 */ /* 0x000ea20000002400 */
[----:B------:R-:W-:Y:S01]  /*1f340*/  IABS R211, R211 ;  /* 0x000000d300d37213 */ /* 0x000fe20000000000 */
[----:B---3--:R-:W-:Y:S01]  /*1f350*/  FFMA.FTZ R30, R169, -UR14, R30 ;  /* 0x8000000ea91e7c23 */ /* 0x008fe2000801001e */
[----:B------:R-:W-:Y:S02]  /*1f360*/  FSEL R29, R170, -INF , P6 ;  /* 0xff800000aa1d7808 */ /* 0x000fe40003000000 */
[----:B------:R-:W-:Y:S02]  /*1f370*/  FSEL R171, R171, -INF , P1 ;  /* 0xff800000abab7808 */ /* 0x000fe40000800000 */
[----:B------:R-:W-:Y:S01]  /*1f380*/  ISETP.GE.AND P1, PT, R200, R235, PT ;  /* 0x000000ebc800720c */ /* 0x000fe20003f26270 */
[----:B------:R-:W3:Y:S01]  /*1f390*/  MUFU.TANH R26, R26 ;  /* 0x0000001a001a7308 */ /* 0x000ee20000002400 */
[----:B------:R-:W-:-:S02]  /*1f3a0*/  I2FP.F32.S32 R170, R211 ;  /* 0x000000d300aa7245 */ /* 0x000fc40000201400 */
[----:B------:R-:W-:Y:S02]  /*1f3b0*/  FSEL R29, R29, -INF , !P0 ;  /* 0xff8000001d1d7808 */ /* 0x000fe40004000000 */
[----:B------:R-:W-:Y:S02]  /*1f3c0*/  ISETP.GE.AND P0, PT, R200, R234, PT ;  /* 0x000000eac800720c */ /* 0x000fe40003f06270 */
[----:B------:R-:W-:Y:S01]  /*1f3d0*/  FSEL R30, R30, -INF , P1 ;  /* 0xff8000001e1e7808 */ /* 0x000fe20000800000 */
[----:B------:R-:W4:Y:S01]  /*1f3e0*/  MUFU.TANH R25, R25 ;  /* 0x0000001900197308 */ /* 0x000f220000002400 */
[----:B--2---:R-:W-:Y:S01]  /*1f3f0*/  FFMA.FTZ R165, R170, -UR14, R165 ;  /* 0x8000000eaaa57c23 */ /* 0x004fe200080100a5 */
[----:B------:R-:W-:Y:S02]  /*1f400*/  ISETP.GE.AND P6, PT, R200, R236, PT ;  /* 0x000000ecc800720c */ /* 0x000fe40003fc6270 */
[----:B------:R-:W-:Y:S02]  /*1f410*/  ISETP.GE.AND P1, PT, R11, R237, PT ;  /* 0x000000ed0b00720c */ /* 0x000fe40003f26270 */
[----:B------:R-:W-:-:S02]  /*1f420*/  FSEL R211, R30, -INF , !P0 ;  /* 0xff8000001ed37808 */ /* 0x000fc40004000000 */
[----:B------:R-:W-:Y:S01]  /*1f430*/  IABS R30, R210 ;  /* 0x000000d2001e7213 */ /* 0x000fe20000000000 */
[----:B------:R-:W2:Y:S01]  /*1f440*/  MUFU.TANH R27, R27 ;  /* 0x0000001b001b7308 */ /* 0x000ea20000002400 */
[----:B------:R-:W-:Y:S02]  /*1f450*/  FSEL R214, R171, -INF , !P6 ;  /* 0xff800000abd67808 */ /* 0x000fe40007000000 */
[----:B------:R-:W-:Y:S02]  /*1f460*/  FSEL R210, R165, -INF , P1 ;  /* 0xff800000a5d27808 */ /* 0x000fe40000800000 */
[C---:B------:R-:W-:Y:S01]  /*1f470*/  ISETP.GE.AND P6, PT, R11.reuse, R236, PT ;  /* 0x000000ec0b00720c */ /* 0x040fe20003fc6270 */
[----:B-1----:R-:W-:Y:S01]  /*1f480*/  HMMA.16816.F32.BF16 R20, R184, R32, R20 ;  /* 0x00000020b814723c */ /* 0x002fe20000041814 */
[C---:B------:R-:W-:Y:S01]  /*1f490*/  ISETP.GE.AND P0, PT, R11.reuse, R234, PT ;  /* 0x000000ea0b00720c */ /* 0x040fe20003f06270 */
[----:B------:R-:W-:Y:S01]  /*1f4a0*/  MUFU.TANH R194, R194 ;  /* 0x000000c200c27308 */ /* 0x000fe20000002400 */
[----:B------:R-:W-:Y:S01]  /*1f4b0*/  ISETP.GE.AND P1, PT, R11, R235, PT ;  /* 0x000000eb0b00720c */ /* 0x000fe20003f26270 */
[----:B------:R-:W-:Y:S01]  /*1f4c0*/  IMAD.MOV.U32 R11, RZ, RZ, R30 ;  /* 0x000000ffff0b7224 */ /* 0x000fe200078e001e */
[----:B------:R-:W-:-:S02]  /*1f4d0*/  IABS R24, R209 ;  /* 0x000000d100187213 */ /* 0x000fc40000000000 */
[----:B------:R-:W-:Y:S01]  /*1f4e0*/  FSEL R210, R210, -INF , !P6 ;  /* 0xff800000d2d27808 */ /* 0x000fe20007000000 */
[----:B------:R-:W-:Y:S01]  /*1f4f0*/  HMMA.16816.F32.BF16 R196, R184, R34, R196 ;  /* 0x00000022b8c4723c */ /* 0x000fe200000418c4 */
[----:B------:R-:W-:Y:S01]  /*1f500*/  I2FP.F32.S32 R33, R24 ;  /* 0x0000001800217245 */ /* 0x000fe20000201400 */
[----:B------:R-:W-:Y:S01]  /*1f510*/  MUFU.TANH R193, R193 ;  /* 0x000000c100c17308 */ /* 0x000fe20000002400 */
[----:B------:R-:W-:Y:S01]  /*1f520*/  I2FP.F32.S32 R24, R11 ;  /* 0x0000000b00187245 */ /* 0x000fe20000201400 */
[----:B------:R-:W-:Y:S01]  /*1f530*/  VIADD R11, R6, 0xffffff98 ;  /* 0xffffff98060b7836 */ /* 0x000fe20000000000 */
[----:B------:R-:W-:Y:S01]  /*1f540*/  IABS R30, R166 ;  /* 0x000000a6001e7213 */ /* 0x000fe20000000000 */
[----:B------:R-:W-:Y:S01]  /*1f550*/  FFMA.FTZ R10, R33, -UR14, R10 ;  /* 0x8000000e210a7c23 */ /* 0x000fe2000801000a */
[----:B------:R-:W-:Y:S01]  /*1f560*/  IABS R208, R208 ;  /* 0x000000d000d07213 */ /* 0x000fe20000000000 */
[----:B------:R-:W-:Y:S01]  /*1f570*/  FFMA.FTZ R24, R24, -UR14, R31 ;  /* 0x8000000e18187c23 */ /* 0x000fe2000801001f */
[----:B------:R-:W-:Y:S01]  /*1f580*/  ISETP.GE.AND P6, PT, R11, R237, PT ;  /* 0x000000ed0b00720c */ /* 0x000fe20003fc6270 */
[----:B------:R-:W-:Y:S01]  /*1f590*/  MUFU.TANH R195, R195 ;  /* 0x000000c300c37308 */ /* 0x000fe20000002400 */
[----:B------:R-:W-:Y:S01]  /*1f5a0*/  IABS R190, R190 ;  /* 0x000000be00be7213 */ /* 0x000fe20000000000 */
[----:B------:R-:W-:Y:S01]  /*1f5b0*/  FMUL.FTZ R5, R22, UR4 ;  /* 0x0000000416057c20 */ /* 0x000fe20008410000 */
[----:B------:R-:W-:Y:S01]  /*1f5c0*/  FSEL R24, R24, -INF , P1 ;  /* 0xff80000018187808 */ /* 0x000fe20000800000 */
[----:B------:R-:W-:Y:S01]  /*1f5d0*/  FMUL.FTZ R21, R21, UR4 ;  /* 0x0000000415157c20 */ /* 0x000fe20008410000 */
[----:B------:R-:W-:Y:S01]  /*1f5e0*/  FSEL R10, R10, -INF , P6 ;  /* 0xff8000000a0a7808 */ /* 0x000fe20003000000 */
[----:B------:R-:W-:Y:S01]  /*1f5f0*/  FMUL.FTZ R23, R23, UR4 ;  /* 0x0000000417177c20 */ /* 0x000fe20008410000 */
[----:B------:R-:W-:Y:S01]  /*1f600*/  FSEL R209, R24, -INF , !P0 ;  /* 0xff80000018d17808 */ /* 0x000fe20004000000 */
[----:B------:R-:W-:Y:S01]  /*1f610*/  MUFU.TANH R5, R5 ;  /* 0x0000000500057308 */ /* 0x000fe20000002400 */
[C---:B------:R-:W-:Y:S01]  /*1f620*/  ISETP.GE.AND P1, PT, R11.reuse, R236, PT ;  /* 0x000000ec0b00720c */ /* 0x040fe20003f26270 */
[----:B------:R-:W-:Y:S01]  /*1f630*/  FMUL.FTZ R196, R196, UR4 ;  /* 0x00000004c4c47c20 */ /* 0x000fe20008410000 */
[C---:B------:R-:W-:Y:S01]  /*1f640*/  ISETP.GE.AND P0, PT, R11.reuse, R234, PT ;  /* 0x000000ea0b00720c */ /* 0x040fe20003f06270 */
        /* <DEDUP_REMOVED lines=12> */
[----:B------:R-:W-:Y:S01]  /*1f710*/  MUFU.TANH R23, R23 ;  /* 0x0000001700177308 */ /* 0x000fe20000002400 */
[----:B------:R-:W-:-:S02]  /*1f720*/  FSEL R20, R11, -INF , P6 ;  /* 0xff8000000b147808 */ /* 0x000fc40003000000 */
[----:B------:R-:W-:Y:S02]  /*1f730*/  IABS R11, R189 ;  /* 0x000000bd000b7213 */ /* 0x000fe40000000000 */
[----:B------:R-:W-:Y:S02]  /*1f740*/  FSEL R189, R20, -INF , !P0 ;  /* 0xff80000014bd7808 */ /* 0x000fe40004000000 */
[C---:B------:R-:W-:Y:S01]  /*1f750*/  ISETP.GE.AND P1, PT, R25.reuse, R237, PT ;  /* 0x000000ed1900720c */ /* 0x040fe20003f26270 */
[----:B------:R-:W1:Y:S01]  /*1f760*/  MUFU.TANH R10, R26 ;  /* 0x0000001a000a7308 */ /* 0x000e620000002400 */
[----:B------:R-:W-:Y:S02]  /*1f770*/  I2FP.F32.S32 R20, R190 ;  /* 0x000000be00147245 */ /* 0x000fe40000201400 */
[----:B------:R-:W-:Y:S02]  /*1f780*/  I2FP.F32.S32 R11, R11 ;  /* 0x0000000b000b7245 */ /* 0x000fe40000201400 */
[C---:B------:R-:W-:Y:S01]  /*1f790*/  ISETP.GE.AND P6, PT, R25.reuse, R236, PT ;  /* 0x000000ec1900720c */ /* 0x040fe20003fc6270 */
[----:B--2---:R-:W-:Y:S01]  /*1f7a0*/  FFMA.FTZ R20, R20, -UR14, R27 ;  /* 0x8000000e14147c23 */ /* 0x004fe2000801001b */
[----:B------:R-:W-:Y:S01]  /*1f7b0*/  FSEL R24, R24, -INF , P1 ;  /* 0xff80000018187808 */ /* 0x000fe20000800000 */
[----:B------:R-:W-:Y:S01]  /*1f7c0*/  MUFU.TANH R198, R198 ;  /* 0x000000c600c67308 */ /* 0x000fe20000002400 */
[----:B------:R-:W-:-:S02]  /*1f7d0*/  ISETP.GE.AND P1, PT, R25, R235, PT ;  /* 0x000000eb1900720c */ /* 0x000fc40003f26270 */
[----:B------:R-:W-:Y:S02]  /*1f7e0*/  FSEL R200, R24, -INF , !P6 ;  /* 0xff80000018c87808 */ /* 0x000fe40007000000 */
[----:B------:R-:W-:Y:S02]  /*1f7f0*/  ISETP.GE.AND P6, PT, R4, R237, PT ;  /* 0x000000ed0400720c */ /* 0x000fe40003fc6270 */
[----:B------:R-:W-:Y:S01]  /*1f800*/  ISETP.GE.AND P0, PT, R25, R234, PT ;  /* 0x000000ea1900720c */ /* 0x000fe20003f06270 */
[----:B------:R-:W-:Y:S01]  /*1f810*/  MUFU.TANH R197, R197 ;  /* 0x000000c500c57308 */ /* 0x000fe20000002400 */
[----:B-1----:R-:W-:Y:S01]  /*1f820*/  FFMA.FTZ R10, R11, -UR14, R10 ;  /* 0x8000000e0b0a7c23 */ /* 0x002fe2000801000a */
[----:B------:R-:W-:Y:S02]  /*1f830*/  FSEL R20, R20, -INF , P1 ;  /* 0xff80000014147808 */ /* 0x000fe40000800000 */
[----:B------:R-:W-:Y:S02]  /*1f840*/  IABS R11, R188 ;  /* 0x000000bc000b7213 */ /* 0x000fe40000000000 */
[----:B------:R-:W-:-:S02]  /*1f850*/  FSEL R208, R10, -INF , P6 ;  /* 0xff8000000ad07808 */ /* 0x000fc40003000000 */
[----:B------:R-:W-:Y:S01]  /*1f860*/  FSEL R165, R20, -INF , !P0 ;  /* 0xff80000014a57808 */ /* 0x000fe20004000000 */
[----:B------:R-:W-:Y:S01]  /*1f870*/  MUFU.TANH R199, R199 ;  /* 0x000000c700c77308 */ /* 0x000fe20000002400 */
[----:B------:R-:W-:Y:S01]  /*1f880*/  I2FP.F32.S32 R10, R11 ;  /* 0x0000000b000a7245 */ /* 0x000fe20000201400 */
[----:B------:R-:W-:Y:S01]  /*1f890*/  VIADD R11, R6, 0xffffffa1 ;  /* 0xffffffa1060b7836 */ /* 0x000fe20000000000 */
[----:B------:R-:W-:Y:S02]  /*1f8a0*/  ISETP.GE.AND P1, PT, R4, R236, PT ;  /* 0x000000ec0400720c */ /* 0x000fe40003f26270 */
[----:B------:R-:W-:Y:S01]  /*1f8b0*/  IABS R12, R183 ;  /* 0x000000b7000c7213 */ /* 0x000fe20000000000 */
[----:B------:R-:W-:Y:S01]  /*1f8c0*/  FFMA.FTZ R5, R10, -UR14, R5 ;  /* 0x8000000e0a057c23 */ /* 0x000fe20008010005 */
[C---:B------:R-:W-:Y:S02]  /*1f8d0*/  ISETP.GE.AND P0, PT, R4.reuse, R234, PT ;  /* 0x000000ea0400720c */ /* 0x040fe40003f06270 */
[----:B------:R-:W-:-:S02]  /*1f8e0*/  ISETP.GE.AND P6, PT, R4, R235, PT ;  /* 0x000000eb0400720c */ /* 0x000fc40003fc6270 */
[----:B------:R-:W1:Y:S01]  /*1f8f0*/  MUFU.TANH R4, R196 ;  /* 0x000000c400047308 */ /* 0x000e620000002400 */
[----:B------:R-:W-:Y:S02]  /*1f900*/  I2FP.F32.S32 R12, R12 ;  /* 0x0000000c000c7245 */ /* 0x000fe40000201400 */
[----:B------:R-:W-:Y:S02]  /*1f910*/  IABS R180, R180 ;  /* 0x000000b400b47213 */ /* 0x000fe40000000000 */
[----:B------:R-:W-:Y:S01]  /*1f920*/  FSEL R208, R208, -INF , !P1 ;  /* 0xff800000d0d07808 */ /* 0x000fe20004800000 */
[----:B------:R-:W-:Y:S01]  /*1f930*/  FFMA.FTZ R12, R12, -UR14, R21 ;  /* 0x8000000e0c0c7c23 */ /* 0x000fe20008010015 */
[----:B------:R-:W-:Y:S02]  /*1f940*/  IABS R179, R179 ;  /* 0x000000b300b37213 */ /* 0x000fe40000000000 */
[----:B------:R-:W-:Y:S02]  /*1f950*/  FSEL R5, R5, -INF , P6 ;  /* 0xff80000005057808 */ /* 0x000fe40003000000 */
[----:B------:R-:W-:-:S02]  /*1f960*/  I2FP.F32.S32 R180, R180 ;  /* 0x000000b400b47245 */ /* 0x000fc40000201400 */
[----:B------:R-:W-:Y:S02]  /*1f970*/  ISETP.GE.AND P1, PT, R11, R237, PT ;  /* 0x000000ed0b00720c */ /* 0x000fe40003f26270 */
[----:B------:R-:W-:Y:S01]  /*1f980*/  FSEL R203, R5, -INF , !P0 ;  /* 0xff80000005cb7808 */ /* 0x000fe20004000000 */
[----:B------:R-:W-:Y:S01]  /*1f990*/  VIADD R5, R6, 0xffffffa8 ;  /* 0xffffffa806057836 */ /* 0x000fe20000000000 */
[----:B------:R-:W-:Y:S01]  /*1f9a0*/  I2FP.F32.S32 R179, R179 ;  /* 0x000000b300b37245 */ /* 0x000fe20000201400 */
[----:B------:R-:W-:Y:S01]  /*1f9b0*/  FFMA.FTZ R23, R180, -UR14, R23 ;  /* 0x8000000eb4177c23 */ /* 0x000fe20008010017 */
[----:B------:R-:W-:Y:S02]  /*1f9c0*/  ISETP.GE.AND P6, PT, R11, R236, PT ;  /* 0x000000ec0b00720c */ /* 0x000fe40003fc6270 */
[----:B------:R-:W-:Y:S01]  /*1f9d0*/  FSEL R12, R12, -INF , P1 ;  /* 0xff8000000c0c7808 */ /* 0x000fe20000800000 */
[----:B-1----:R-:W-:Y:S01]  /*1f9e0*/  FFMA.FTZ R4, R179, -UR14, R4 ;  /* 0x8000000eb3047c23 */ /* 0x002fe20008010004 */
[----:B------:R-:W-:-:S02]  /*1f9f0*/  ISETP.GE.AND P1, PT, R11, R235, PT ;  /* 0x000000eb0b00720c */ /* 0x000fc40003f26270 */
[----:B------:R-:W-:Y:S02]  /*1fa00*/  FSEL R206, R12, -INF , !P6 ;  /* 0xff8000000cce7808 */ /* 0x000fe40007000000 */
[----:B------:R-:W-:Y:S02]  /*1fa10*/  ISETP.GE.AND P0, PT, R11, R234, PT ;  /* 0x000000ea0b00720c */ /* 0x000fe40003f06270 */
[----:B------:R-:W-:Y:S02]  /*1fa20*/  ISETP.GE.AND P6, PT, R5, R237, PT ;  /* 0x000000ed0500720c */ /* 0x000fe40003fc6270 */
[----:B------:R-:W-:Y:S02]  /*1fa30*/  IABS R178, R178 ;  /* 0x000000b200b27213 */ /* 0x000fe40000000000 */
[----:B------:R-:W-:Y:S02]  /*1fa40*/  FSEL R23, R23, -INF , P1 ;  /* 0xff80000017177808 */ /* 0x000fe40000800000 */
[----:B------:R-:W-:-:S02]  /*1fa50*/  IABS R177, R177 ;  /* 0x000000b100b17213 */ /* 0x000fc40000000000 */
[----:B------:R-:W-:Y:S02]  /*1fa60*/  FSEL R201, R23, -INF , !P0 ;  /* 0xff80000017c97808 */ /* 0x000fe40004000000 */
[----:B------:R-:W-:Y:S02]  /*1fa70*/  I2FP.F32.S32 R11, R178 ;  /* 0x000000b2000b7245 */ /* 0x000fe40000201400 */
[----:B------:R-:W-:Y:S02]  /*1fa80*/  FSEL R4, R4, -INF , P6 ;  /* 0xff80000004047808 */ /* 0x000fe40003000000 */
[----:B------:R-:W-:Y:S01]  /*1fa90*/  ISETP.GE.AND P1, PT, R5, R236, PT ;  /* 0x000000ec0500720c */ /* 0x000fe20003f26270 */
[----:B------:R-:W-:Y:S01]  /*1faa0*/  FFMA.FTZ R11, R11, -UR14, R198 ;  /* 0x8000000e0b0b7c23 */ /* 0x000fe200080100c6 */
[C---:B------:R-:W-:Y:S02]  /*1fab0*/  ISETP.GE.AND P0, PT, R5.reuse, R234, PT ;  /* 0x000000ea0500720c */ /* 0x040fe40003f06270 */
[----:B------:R-:W-:Y:S01]  /*1fac0*/  ISETP.GE.AND P6, PT, R5, R235, PT ;  /* 0x000000eb0500720c */ /* 0x000fe20003fc6270 */
[----:B------:R-:W-:Y:S01]  /*1fad0*/  VIADD R5, R6, 0xffffffa9 ;  /* 0xffffffa906057836 */ /* 0x000fe20000000000 */
[----:B------:R-:W-:-:S02]  /*1fae0*/  I2FP.F32.S32 R10, R177 ;  /* 0x000000b1000a7245 */ /* 0x000fc40000201400 */
[----:B------:R-:W-:Y:S02]  /*1faf0*/  IABS R168, R168 ;  /* 0x000000a800a87213 */ /* 0x000fe40000000000 */
[----:B------:R-:W-:Y:S01]  /*1fb00*/  FSEL R170, R4, -INF , !P1 ;  /* 0xff80000004aa7808 */ /* 0x000fe20004800000 */
[----:B------:R-:W-:Y:S01]  /*1fb10*/  FFMA.FTZ R10, R10, -UR14, R197 ;  /* 0x8000000e0a0a7c23 */ /* 0x000fe200080100c5 */
[----:B------:R-:W-:Y:S01]  /*1fb20*/  IABS R175, R175 ;  /* 0x000000af00af7213 */ /* 0x000fe20000000000 */
[----:B------:R-:W-:Y:S01]  /*1fb30*/  VIADD R4, R6, 0xffffffb0 ;  /* 0xffffffb006047836 */ /* 0x000fe20000000000 */
[----:B------:R-:W-:Y:S02]  /*1fb40*/  I2FP.F32.S32 R168, R168 ;  /* 0x000000a800a87245 */ /* 0x000fe40000201400 */
[----:B------:R-:W-:Y:S02]  /*1fb50*/  ISETP.GE.AND P1, PT, R5, R237, PT ;  /* 0x000000ed0500720c */ /* 0x000fe40003f26270 */
[----:B------:R-:W-:Y:S01]  /*1fb60*/  FSEL R11, R11, -INF , P6 ;  /* 0xff8000000b0b7808 */ /* 0x000fe20003000000 */
[----:B------:R-:W-:Y:S01]  /*1fb70*/  FFMA.FTZ R199, R168, -UR14, R199 ;  /* 0x8000000ea8c77c23 */ /* 0x000fe200080100c7 */
[----:B------:R-:W-:-:S02]  /*1fb80*/  I2FP.F32.S32 R175, R175 ;  /* 0x000000af00af7245 */ /* 0x000fc40000201400 */
[----:B------:R-:W-:Y:S02]  /*1fb90*/  ISETP.GE.AND P6, PT, R5, R236, PT ;  /* 0x000000ec0500720c */ /* 0x000fe40003fc6270 */
[----:B------:R-:W-:Y:S01]  /*1fba0*/  FSEL R10, R10, -INF , P1 ;  /* 0xff8000000a0a7808 */ /* 0x000fe20000800000 */
[----:B------:R-:W-:Y:S01]  /*1fbb0*/  FFMA.FTZ R175, R175, -UR14, R192 ;  /* 0x8000000eafaf7c23 */ /* 0x000fe200080100c0 */
[----:B------:R-:W-:Y:S02]  /*1fbc0*/  ISETP.GE.AND P1, PT, R5, R235, PT ;  /* 0x000000eb0500720c */ /* 0x000fe40003f26270 */
[----:B------:R-:W-:Y:S02]  /*1fbd0*/  IABS R176, R176 ;  /* 0x000000b000b07213 */ /* 0x000fe40000000000 */
[----:B------:R-:W-:Y:S02]  /*1fbe0*/  FSEL R171, R11, -INF , !P0 ;  /* 0xff8000000bab7808 */ /* 0x000fe40004000000 */
[----:B------:R-:W-:Y:S01]  /*1fbf0*/  FSEL R168, R10, -INF , !P6 ;  /* 0xff8000000aa87808 */ /* 0x000fe20007000000 */
[----:B------:R-:W-:Y:S01]  /*1fc00*/  BAR.SYNC.DEFER_BLOCKING 0x0 ;  /* 0x0000000000007b1d */ /* 0x000fe20000010000 */
[----:B------:R-:W-:-:S02]  /*1fc10*/  ISETP.GE.AND P0, PT, R5, R234, PT ;  /* 0x000000ea0500720c */ /* 0x000fc40003f06270 */
[C---:B------:R-:W-:Y:S02]  /*1fc20*/  ISETP.GE.AND P6, PT, R4.reuse, R237, PT ;  /* 0x000000ed0400720c */ /* 0x040fe40003fc6270 */
        /* <DEDUP_REMOVED lines=44> */
[----:B------:R-:W-:Y:S01]  /*1fef0*/  UIADD3 UR4, UPT, UPT, UR22, -0x1, URZ ;  /* 0xffffffff16047890 */ /* 0x000fe2000fffe0ff */
[----:B------:R-:W2:Y:S03]  /*1ff00*/  LDCU.64 UR8, c[0x0][0x3b8] ;  /* 0x00007700ff0877ac */ /* 0x000ea60008000a00 */
        /* <DEDUP_REMOVED lines=23> */
[----:B------:R-:W-:-:S04]  /*20080*/  LOP3.LUT R4, R11, UR5, RZ, 0x3c, !PT ;  /* 0x000000050b047c12 */ /* 0x000fc8000f8e3cff */
[----:B------:R-:W-:-:S07]  /*20090*/  ISETP.GT.U32.AND P1, PT, R10, R13, PT ;  /* 0x0000000d0a00720c */ /* 0x000fce0003f24070 */
[-C--:B------:R-:W-:Y:S02]  /*200a0*/  @!P0 IADD3 R7, PT, PT, R7, -R10.reuse, RZ ;  /* 0x8000000a07078210 */ /* 0x080fe40007ffe0ff */
[----:B------:R-:W-:Y:S02]  /*200b0*/  @!P0 IADD3 R5, PT, PT, R5, 0x1, RZ ;  /* 0x0000000105058810 */ /* 0x000fe40007ffe0ff */
[-C--:B------:R-:W-:Y:S02]  /*200c0*/  ISETP.GE.U32.AND P6, PT, R7, R10.reuse, PT ;  /* 0x0000000a0700720c */ /* 0x080fe40003fc6070 */
[----:B------:R-:W-:Y:S01]  /*200d0*/  @!P1 IMAD.IADD R13, R13, 0x1, -R10 ;  /* 0x000000010d0d9824 */ /* 0x000fe200078e0a0a */
[----:B------:R-:W-:Y:S01]  /*200e0*/  LOP3.LUT R7, R11, UR4, RZ, 0x3c, !PT ;  /* 0x000000040b077c12 */ /* 0x000fe2000f8e3cff */
[----:B------:R-:W1:Y:S01]  /*200f0*/  LDCU.64 UR4, c[0x0][0x3a0] ;  /* 0x00007400ff0477ac */ /* 0x000e620008000a00 */
[----:B------:R-:W-:Y:S02]  /*20100*/  @!P1 IADD3 R6, PT, PT, R6, 0x1, RZ ;  /* 0x0000000106069810 */ /* 0x000fe40007ffe0ff */
[----:B------:R-:W-:-:S02]  /*20110*/  ISETP.GE.U32.AND P0, PT, R13, R10, PT ;  /* 0x0000000a0d00720c */ /* 0x000fc40003f06070 */
[----:B------:R-:W-:-:S04]  /*20120*/  ISETP.GE.AND P1, PT, R4, RZ, PT ;  /* 0x000000ff0400720c */ /* 0x000fc80003f26270 */
        /* <DEDUP_REMOVED lines=30> */
.L_x_7407:
        /* <DEDUP_REMOVED lines=8> */
.L_x_7408:
        /* <DEDUP_REMOVED lines=94> */
.L_x_7406:
[----:B---3--:R-:W-:Y:S01]  /*20970*/  FMNMX3.FTZ R5, R164, R182, R216, !PT ;  /* 0x000000b6a4057276 */ /* 0x008fe200078100d8 */
[----:B------:R-:W1:Y:S01]  /*20980*/  LDCU UR4, c[0x0][0x45c] ;  /* 0x00008b80ff0477ac */ /* 0x000e620008000800 */
[----:B------:R-:W-:Y:S01]  /*20990*/  FMNMX3.FTZ R4, R3, R181, R191, !PT ;  /* 0x000000b503047276 */ /* 0x000fe200078100bf */
[----:B------:R-:W-:Y:S01]  /*209a0*/  LDSM.16.MT88.4 R12, [R218+0x10000] ;  /* 0x01000000da0c783b */ /* 0x000fe20000004200 */
        /* <DEDUP_REMOVED lines=484> */
.L_x_7403:
[----:B------:R-:W-:-:S12]  /*227f0*/  UIADD3 UR22, UPT, UPT, UR30, -0x1, URZ ;  /* 0xffffffff1e167890 */ /* 0x000fd8000fffe0ff */
.L_x_7409:
        /* <DEDUP_REMOVED lines=48> */
.L_x_7414:
        /* <DEDUP_REMOVED lines=45> */
[----:B----4-:R-:W-:Y:S04]  /*22dd0*/  UMOV UR26, UR10 ;  /* 0x0000000a001a7c82 */ /* 0x010fe80008000000 */
[----:B------:R-:W-:Y:S05]  /*22de0*/  IMAD.U32 R12, RZ, RZ, UR20 ;  /* 0x00000014ff0c7e24 */ /* 0x000fea000f8e00ff */
        /* <DEDUP_REMOVED lines=41> */
[----:B-1----:R-:W2:Y:S02]  /*23080*/  LDG.E R10, desc[UR24][R14.64] ;  /* 0x000000180e0a7981 */ /* 0x002ea4000c1e1900 */
        /* <DEDUP_REMOVED lines=15> */
.L_x_7411:
        /* <DEDUP_REMOVED lines=412> */
[C---:B------:R-:W-:Y:S01]  /*24b40*/  IMAD R22, R10.reuse, R21, R22 ;  /* 0x000000150a167224 */ /* 0x040fe200078e0216 */
[----:B------:R-:W-:Y:S01]  /*24b50*/  LOP3.LUT R21, R11, UR20, RZ, 0x3c, !PT ;  /* 0x000000140b157c12 */ /* 0x000fe2000f8e3cff */
        /* <DEDUP_REMOVED lines=9> */
[----:B------:R-:W-:Y:S01]  /*24bf0*/  LOP3.LUT R10, R11, UR26, RZ, 0x3c, !PT ;  /* 0x0000001a0b0a7c12 */ /* 0x000fe2000f8e3cff */
[----:B------:R-:W-:Y:S08]  /*24c00*/  UMOV UR26, UR8 ;  /* 0x00000008001a7c82 */ /* 0x000ff00008000000 */
        /* <DEDUP_REMOVED lines=31> */
.L_x_7413:
        /* <DEDUP_REMOVED lines=93> */
.L_x_7412:
        /* <DEDUP_REMOVED lines=15> */
[C---:B------:R-:W-:Y:S02]  /*254c0*/  ISETP.GE.AND P5, PT, R21.reuse, R235, PT ;  /* 0x000000eb1500720c */ /* 0x040fe40003fa6270 */
[CC--:B------:R-:W-:Y:S02]  /*254d0*/  ISETP.GE.AND P4, PT, R21.reuse, R237.reuse, PT ;  /* 0x000000ed1500720c */ /* 0x0c0fe40003f86270 */
[----:B------:R-:W-:Y:S02]  /*254e0*/  ISETP.GE.AND P0, PT, R21, R234, PT ;  /* 0x000000ea1500720c */ /* 0x000fe40003f06270 */
[----:B------:R-:W-:Y:S02]  /*254f0*/  IABS R10, R10 ;  /* 0x0000000a000a7213 */ /* 0x000fe40000000000 */
[----:B------:R-:W-:Y:S02]  /*25500*/  IADD3 R21, PT, PT, R239, -0x1f, RZ ;  /* 0xffffffe1ef157810 */ /* 0x000fe40007ffe0ff */
[----:B------:R-:W-:Y:S02]  /*25510*/  FSEL R11, R170, -INF , P5 ;  /* 0xff800000aa0b7808 */ /* 0x000fe40002800000 */
[----:B------:R-:W-:Y:S02]  /*25520*/  FSEL R168, R168, -INF , P4 ;  /* 0xff800000a8a87808 */ /* 0x000fe40002000000 */
[----:B------:R-:W-:Y:S02]  /*25530*/  I2FP.F32.S32 R10, R10 ;  /* 0x0000000a000a7245 */ /* 0x000fe40000201400 */
[C---:B------:R-:W-:Y:S02]  /*25540*/  ISETP.GE.AND P1, PT, R21.reuse, R237, PT ;  /* 0x000000ed1500720c */ /* 0x040fe40003f26270 */
[C---:B------:R-:W-:Y:S01]  /*25550*/  ISETP.GE.AND P3, PT, R21.reuse, R235, PT ;  /* 0x000000eb1500720c */ /* 0x040fe20003f66270 */
        /* <DEDUP_REMOVED lines=52> */
[----:B------:R-:W-:Y:S02]  /*258a0*/  IADD3 R10, PT, PT, R240, -0x38, RZ ;  /* 0xffffffc8f00a7810 */ /* 0x000fe40007ffe0ff */
[----:B------:R-:W-:Y:S02]  /*258b0*/  IADD3 R28, PT, PT, R239, -0x18, RZ ;  /* 0xffffffe8ef1c7810 */ /* 0x000fe40007ffe0ff */
[----:B------:R-:W-:Y:S02]  /*258c0*/  I2FP.F32.S32 R23, R23 ;  /* 0x0000001700177245 */ /* 0x000fe40000201400 */
[----:B------:R-:W-:Y:S02]  /*258d0*/  IABS R22, R22 ;  /* 0x0000001600167213 */ /* 0x000fe40000000000 */
[----:B------:R-:W-:Y:S01]  /*258e0*/  I2FP.F32.S32 R21, R21 ;  /* 0x0000001500157245 */ /* 0x000fe20000201400 */
[----:B------:R-:W-:Y:S01]  /*258f0*/  FFMA.FTZ R178, R23, -UR14, R178 ;  /* 0x8000000e17b27c23 */ /* 0x000fe200080100b2 */
[----:B------:R-:W-:Y:S02]  /*25900*/  FSEL R169, R169, -INF , P1 ;  /* 0xff800000a9a97808 */ /* 0x000fe40000800000 */
[----:B------:R-:W-:Y:S01]  /*25910*/  IABS R10, R10 ;  /* 0x0000000a000a7213 */ /* 0x000fe20000000000 */
[C---:B------:R-:W-:Y:S01]  /*25920*/  FFMA.FTZ R202, R21.reuse, -UR14, R20 ;  /* 0x8000000e15ca7c23 */ /* 0x040fe20008010014 */
[-C--:B------:R-:W-:Y:S01]  /*25930*/  ISETP.GE.AND P1, PT, R28, R237.reuse, PT ;  /* 0x000000ed1c00720c */ /* 0x080fe20003f26270 */
[----:B------:R-:W-:Y:S01]  /*25940*/  FFMA.FTZ R191, R21, -UR14, R191 ;  /* 0x8000000e15bf7c23 */ /* 0x000fe200080100bf */
[----:B------:R-:W-:Y:S02]  /*25950*/  I2FP.F32.S32 R24, R22 ;  /* 0x0000001600187245 */ /* 0x000fe40000201400 */
[----:B------:R-:W-:Y:S02]  /*25960*/  IADD3 R23, PT, PT, R239, -0xf, RZ ;  /* 0xfffffff1ef177810 */ /* 0x000fe40007ffe0ff */
[----:B------:R-:W-:Y:S01]  /*25970*/  IADD3 R25, PT, PT, R240, -0x31, RZ ;  /* 0xffffffcff0197810 */ /* 0x000fe20007ffe0ff */
[----:B------:R-:W-:Y:S01]  /*25980*/  FFMA.FTZ R177, R24, -UR14, R177 ;  /* 0x8000000e18b17c23 */ /* 0x000fe200080100b1 */
[----:B------:R-:W-:Y:S02]  /*25990*/  I2FP.F32.S32 R20, R10 ;  /* 0x0000000a00147245 */ /* 0x000fe40000201400 */
[----:B------:R-:W-:Y:S02]  /*259a0*/  FSEL R10, R164, -INF , P1 ;  /* 0xff800000a40a7808 */ /* 0x000fe40000800000 */
[-C--:B------:R-:W-:Y:S01]  /*259b0*/  ISETP.GE.AND P1, PT, R27, R237.reuse, PT ;  /* 0x000000ed1b00720c */ /* 0x080fe20003f26270 */
[C---:B------:R-:W-:Y:S01]  /*259c0*/  FFMA.FTZ R190, R20.reuse, -UR14, R19 ;  /* 0x8000000e14be7c23 */ /* 0x040fe20008010013 */
[----:B------:R-:W-:Y:S01]  /*259d0*/  FSEL R171, R171, -INF , P3 ;  /* 0xff800000abab7808 */ /* 0x000fe20001800000 */
[----:B------:R-:W-:Y:S01]  /*259e0*/  FFMA.FTZ R166, R20, -UR14, R166 ;  /* 0x8000000e14a67c23 */ /* 0x000fe200080100a6 */
[----:B------:R-:W-:Y:S02]  /*259f0*/  ISETP.GE.AND P3, PT, R23, R237, PT ;  /* 0x000000ed1700720c */ /* 0x000fe40003f66270 */
[----:B------:R-:W-:Y:S02]  /*25a00*/  IADD3 R24, PT, PT, R239, -0x10, RZ ;  /* 0xfffffff0ef187810 */ /* 0x000fe40007ffe0ff */
[----:B------:R-:W-:Y:S02]  /*25a10*/  IABS R22, R25 ;  /* 0x0000001900167213 */ /* 0x000fe40000000000 */
[----:B------:R-:W-:Y:S02]  /*25a20*/  FSEL R25, R165, -INF , P1 ;  /* 0xff800000a5197808 */ /* 0x000fe40000800000 */
[----:B------:R-:W-:Y:S02]  /*25a30*/  I2FP.F32.S32 R22, R22 ;  /* 0x0000001600167245 */ /* 0x000fe40000201400 */
[----:B------:R-:W-:Y:S02]  /*25a40*/  ISETP.GE.AND P1, PT, R24, R237, PT ;  /* 0x000000ed1800720c */ /* 0x000fe40003f26270 */
[----:B------:R-:W-:Y:S01]  /*25a50*/  FSEL R192, R13, -INF , P3 ;  /* 0xff8000000dc07808 */ /* 0x000fe20001800000 */
[C---:B------:R-:W-:Y:S01]  /*25a60*/  FFMA.FTZ R200, R22.reuse, -UR14, R9 ;  /* 0x8000000e16c87c23 */ /* 0x040fe20008010009 */
[-C--:B------:R-:W-:Y:S01]  /*25a70*/  ISETP.GE.AND P3, PT, R27, R235.reuse, PT ;  /* 0x000000eb1b00720c */ /* 0x080fe20003f66270 */
[----:B------:R-:W-:Y:S01]  /*25a80*/  FFMA.FTZ R189, R22, -UR14, R189 ;  /* 0x8000000e16bd7c23 */ /* 0x000fe200080100bd */
[----:B------:R-:W-:Y:S02]  /*25a90*/  IADD3 R21, PT, PT, R239, -0x7, RZ ;  /* 0xfffffff9ef157810 */ /* 0x000fe40007ffe0ff */
[----:B------:R-:W-:Y:S01]  /*25aa0*/  FSEL R194, R12, -INF , P1 ;  /* 0xff8000000cc27808 */ /* 0x000fe20000800000 */
[----:B------:R-:W-:Y:S01]  /*25ab0*/  VIADD R12, R240, 0xffffffc7 ;  /* 0xffffffc7f00c7836 */ /* 0x000fe20000000000 */
[----:B------:R-:W-:Y:S02]  /*25ac0*/  ISETP.GE.AND P1, PT, R28, R235, PT ;  /* 0x000000eb1c00720c */ /* 0x000fe40003f26270 */
[----:B------:R-:W-:Y:S02]  /*25ad0*/  FSEL R173, R173, -INF , P3 ;  /* 0xff800000adad7808 */ /* 0x000fe40001800000 */
[----:B------:R-:W-:Y:S02]  /*25ae0*/  IADD3 R22, PT, PT, R239, -0x8, RZ ;  /* 0xfffffff8ef167810 */ /* 0x000fe40007ffe0ff */
        /* <DEDUP_REMOVED lines=13> */
[-C--:B------:R-:W-:Y:S02]  /*25bc0*/  ISETP.GE.AND P3, PT, R22, R235.reuse, PT ;  /* 0x000000eb1600720c */ /* 0x080fe40003f66270 */
[C---:B------:R-:W-:Y:S02]  /*25bd0*/  IADD3 R19, PT, PT, R239.reuse, 0x8, RZ ;  /* 0x00000008ef137810 */ /* 0x040fe40007ffe0ff */
[----:B------:R-:W-:Y:S01]  /*25be0*/  FSEL R206, R6, -INF , P1 ;  /* 0xff80000006ce7808 */ /* 0x000fe20000800000 */
[----:B------:R-:W-:Y:S01]  /*25bf0*/  VIADD R6, R239, 0x11 ;  /* 0x00000011ef067836 */ /* 0x000fe20000000000 */
[----:B------:R-:W-:Y:S02]  /*25c00*/  ISETP.GE.AND P1, PT, R21, R235, PT ;  /* 0x000000eb1500720c */ /* 0x000fe40003f26270 */
[----:B------:R-:W-:Y:S02]  /*25c10*/  FSEL R16, R16, -INF , P3 ;  /* 0xff80000010107808 */ /* 0x000fe40001800000 */
[----:B------:R-:W-:Y:S02]  /*25c20*/  IABS R4, R12 ;  /* 0x0000000c00047213 */ /* 0x000fe40000000000 */
[----:B------:R-:W-:Y:S02]  /*25c30*/  IADD3 R15, PT, PT, R239, 0x9, RZ ;  /* 0x00000009ef0f7810 */ /* 0x000fe40007ffe0ff */
[-C--:B------:R-:W-:Y:S02]  /*25c40*/  ISETP.GE.AND P3, PT, R19, R237.reuse, PT ;  /* 0x000000ed1300720c */ /* 0x080fe40003f66270 */
        /* <DEDUP_REMOVED lines=10> */
[C---:B------:R-:W-:Y:S02]  /*25cf0*/  IADD3 R13, PT, PT, R239.reuse, 0x10, RZ ;  /* 0x00000010ef0d7810 */ /* 0x040fe40007ffe0ff */
        /* <DEDUP_REMOVED lines=20> */
[-C--:B------:R-:W-:Y:S02]  /*25e40*/  ISETP.GE.AND P3, PT, R24, R234.reuse, PT ;  /* 0x000000ea1800720c */ /* 0x080fe40003f66270 */
[----:B------:R-:W-:Y:S02]  /*25e50*/  FSEL R201, R201, -INF , P0 ;  /* 0xff800000c9c97808 */ /* 0x000fe40000000000 */
        /* <DEDUP_REMOVED lines=17> */
[----:B------:R-:W-:Y:S02]  /*25f70*/  FSEL R165, R26, -INF , P0 ;  /* 0xff8000001aa57808 */ /* 0x000fe40000000000 */
        /* <DEDUP_REMOVED lines=522> */
.L_x_7410:
        /* <DEDUP_REMOVED lines=322> */
.L_x_7416:
[----:B------:R-:W-:Y:S05]  /*29440*/  BSYNC.RECONVERGENT B0 ;  /* 0x0000000000007941 */ /* 0x000fea0003800200 */
.L_x_7415:
        /* <DEDUP_REMOVED lines=25> */
.L_x_7418:
[----:B------:R-:W-:Y:S05]  /*295e0*/  BSYNC.RECONVERGENT B0 ;  /* 0x0000000000007941 */ /* 0x000fea0003800200 */
.L_x_7417:
        /* <DEDUP_REMOVED lines=26> */
.L_x_7420:
[----:B------:R-:W-:Y:S05]  /*29790*/  BSYNC.RECONVERGENT B0 ;  /* 0x0000000000007941 */ /* 0x000fea0003800200 */
.L_x_7419:
        /* <DEDUP_REMOVED lines=24> */
.L_x_7422:
[----:B------:R-:W-:Y:S05]  /*29920*/  BSYNC.RECONVERGENT B0 ;  /* 0x0000000000007941 */ /* 0x000fea0003800200 */
.L_x_7421:
        /* <DEDUP_REMOVED lines=23> */
.L_x_7424:
[----:B------:R-:W-:Y:S05]  /*29aa0*/  BSYNC.RECONVERGENT B0 ;  /* 0x0000000000007941 */ /* 0x000fea0003800200 */
.L_x_7423:
        /* <DEDUP_REMOVED lines=24> */
.L_x_7426:
[----:B------:R-:W-:Y:S05]  /*29c30*/  BSYNC.RECONVERGENT B0 ;  /* 0x0000000000007941 */ /* 0x000fea0003800200 */
.L_x_7425:
        /* <DEDUP_REMOVED lines=24> */
.L_x_7428:
[----:B------:R-:W-:Y:S05]  /*29dc0*/  BSYNC.RECONVERGENT B0 ;  /* 0x0000000000007941 */ /* 0x000fea0003800200 */
.L_x_7427:
        /* <DEDUP_REMOVED lines=24> */
.L_x_7430:
[----:B------:R-:W-:Y:S05]  /*29f50*/  BSYNC.RECONVERGENT B0 ;  /* 0x0000000000007941 */ /* 0x000fea0003800200 */
.L_x_7429:
        /* <DEDUP_REMOVED lines=24> */
.L_x_7431:
        /* <DEDUP_REMOVED lines=10> */
.L_x_7507:


//--------------------- .nv.shared._ZN5flash32flash_fwd_splitkv_combine_kernelI23Flash_fwd_kernel_traitsILi256ELi64ELi64ELi4ELb0ELb0EN7cutlass10bfloat16_tE19Flash_kernel_traitsILi256ELi64ELi64ELi4ES3_EELi4ELi7ELb0EEEvNS_16Flash_fwd_paramsE --------------------------
	.section	.nv.shared._ZN5flash32flash_fwd_splitkv_combine_kernelI23Flash_fwd_kernel_traitsILi256ELi64ELi64ELi4ELb0ELb0EN7cutlass10bfloat16_tE19Flash_kernel_traitsILi256ELi64ELi64ELi4ES3_EELi4ELi7ELb0EEEvNS_16Flash_fwd_paramsE,"aw",@nobits
	.sectionflags	@""
	.align	16
.nv.shared._ZN5flash32flash_fwd_splitkv_combine_kernelI23Flash_fwd_kernel_traitsILi256ELi64ELi64ELi4ELb0ELb0EN7cutlass10bfloat16_tE19Flash_kernel_traitsILi256ELi64ELi64ELi4ES3_EELi4ELi7ELb0EEEvNS_16Flash_fwd_paramsE:
	.zero		3584


//--------------------- .nv.shared.reserved.0     --------------------------
	.section	.nv.shared.reserved.0,"aw",@nobits
	.weak		__nv_reservedSMEM_offset_0_alias
	.size		__nv_reservedSMEM_offset_0_alias, 0, 64
	.other		__nv_reservedSMEM_offset_0_alias,@"STO_CUDA_RESERVED_SHARED STV_DEFAULT"
__nv_reservedSMEM_offset_0_alias:
	.zero		0
	.zero		64


//--------------------- .nv.global                --------------------------
	.section	.nv.global,"aw",@nobits
.nv.global:
	.type		_ZN72_INTERNAL_056383cb_36_flash_fwd_split_hdim256_bf16_sm80_cu_6987f922_33574cute1_E,@object
	.size		_ZN72_INTERNAL_056383cb_36_flash_fwd_split_hdim256_bf16_sm80_cu_6987f922_33574cute1_E,(_ZN72_INTERNAL_056383cb_36_flash_fwd_split_hdim256_bf16_sm80_cu_6987f922_33574cuda3std3__45__cpo6cbeginE - _ZN72_INTERNAL_056383cb_36_flash_fwd_split_hdim256_bf16_sm80_cu_6987f922_33574cute1_E)
_ZN72_INTERNAL_056383cb_36_flash_fwd_split_hdim256_bf16_sm80_cu_6987f922_33574cute1_E:
	.zero		1
	.type		_ZN72_INTERNAL_056383cb_36_flash_fwd_split_hdim256_bf16_sm80_cu_6987f922_33574cuda3std3__45__cpo6cbeginE,@object
	.size		_ZN72_INTERNAL_056383cb_36_flash_fwd_split_hdim256_bf16_sm80_cu_6987f922_33574cuda3std3__45__cpo6cbeginE,(_ZN72_INTERNAL_056383cb_36_flash_fwd_split_hdim256_bf16_sm80_cu_6987f922_33574cuda3std3__48in_placeE - _ZN72_INTERNAL_056383cb_36_flash_fwd_split_hdim256_bf16_sm80_cu_6987f922_33574cuda3std3__45__cpo6cbeginE)
_ZN72_INTERNAL_056383cb_36_flash_fwd_split_hdim256_bf16_sm80_cu_6987f922_33574cuda3std3__45__cpo6cbeginE:
	.zero		1
	.type		_ZN72_INTERNAL_056383cb_36_flash_fwd_split_hdim256_bf16_sm80_cu_6987f922_33574cuda3std3__48in_placeE,@object
	.size		_ZN72_INTERNAL_056383cb_36_flash_fwd_split_hdim256_bf16_sm80_cu_6987f922_33574cuda3std3__48in_placeE,(_ZN72_INTERNAL_056383cb_36_flash_fwd_split_hdim256_bf16_sm80_cu_6987f922_33574cuda3std6ranges3__45__cpo9iter_moveE - _ZN72_INTERNAL_056383cb_36_flash_fwd_split_hdim256_bf16_sm80_cu_6987f922_33574cuda3std3__48in_placeE)
_ZN72_INTERNAL_056383cb_36_flash_fwd_split_hdim256_bf16_sm80_cu_6987f922_33574cuda3std3__48in_placeE:
	.zero		1
	.type		_ZN72_INTERNAL_056383cb_36_flash_fwd_split_hdim256_bf16_sm80_cu_6987f922_33574cuda3std6ranges3__45__cpo9iter_moveE,@object
	.size		_ZN72_INTERNAL_056383cb_36_flash_fwd_split_hdim256_bf16_sm80_cu_6987f922_33574cuda3std6ranges3__45__cpo9iter_moveE,(_ZN72_INTERNAL_056383cb_36_flash_fwd_split_hdim256_bf16_sm80_cu_6987f922_33574cuda3std3__45__cpo5beginE - _ZN72_INTERNAL_056383cb_36_flash_fwd_split_hdim256_bf16_sm80_cu_6987f922_33574cuda3std6ranges3__45__cpo9iter_moveE)
_ZN72_INTERNAL_056383cb_36_flash_fwd_split_hdim256_bf16_sm80_cu_6987f922_33574cuda3std6ranges3__45__cpo9iter_moveE:
	.zero		1
	.type		_ZN72_INTERNAL_056383cb_36_flash_fwd_split_hdim256_bf16_sm80_cu_6987f922_33574cuda3std3__45__cpo5beginE,@object
	.size		_ZN72_INTERNAL_056383cb_36_flash_fwd_split_hdim256_bf16_sm80_cu_6987f922_33574cuda3std3__45__cpo5beginE,(_ZN72_INTERNAL_056383cb_36_flash_fwd_split_hdim256_bf16_sm80_cu_6987f922_33574cuda3std3__474_GLOBAL__N__056383cb_36_flash_fwd_split_hdim256_bf16_sm80_cu_6987f922_33576ignoreE - _ZN72_INTERNAL_056383cb_36_flash_fwd_split_hdim256_bf16_sm80_cu_6987f922_33574cuda3std3__45__cpo5beginE)
_ZN72_INTERNAL_056383cb_36_flash_fwd_split_hdim256_bf16_sm80_cu_6987f922_33574cuda3std3__45__cpo5beginE:
	.zero		1
	.type		_ZN72_INTERNAL_056383cb_36_flash_fwd_split_hdim256_bf16_sm80_cu_6987f922_33574cuda3std3__474_GLOBAL__N__056383cb_36_flash_fwd_split_hdim256_bf16_sm80_cu_6987f922_33576ignoreE,@object
	.size		_ZN72_INTERNAL_056383cb_36_flash_fwd_split_hdim256_bf16_sm80_cu_6987f922_33574cuda3std3__474_GLOBAL__N__056383cb_36_flash_fwd_split_hdim256_bf16_sm80_cu_6987f922_33576ignoreE,(_ZN72_INTERNAL_056383cb_36_flash_fwd_split_hdim256_bf16_sm80_cu_6987f922_33574cute7productE - _ZN72_INTERNAL_056383cb_36_flash_fwd_split_hdim256_bf16_sm80_cu_6987f922_33574cuda3std3__474_GLOBAL__N__056383cb_36_flash_fwd_split_hdim256_bf16_sm80_cu_6987f922_33576ignoreE)
_ZN72_INTERNAL_056383cb_36_flash_fwd_split_hdim256_bf16_sm80_cu_6987f922_33574cuda3std3__474_GLOBAL__N__056383cb_36_flash_fwd_split_hdim256_bf16_sm80_cu_6987f922_33576ignoreE:
	.zero		1
	.type		_ZN72_INTERNAL_056383cb_36_flash_fwd_split_hdim256_bf16_sm80_cu_6987f922_33574cute7productE,@object
	.size		_ZN72_INTERNAL_056383cb_36_flash_fwd_split_hdim256_bf16_sm80_cu_6987f922_33574cute7productE,(_ZN72_INTERNAL_056383cb_36_flash_fwd_split_hdim256_bf16_sm80_cu_6987f922_33574cuda3std3__45__cpo3endE - _ZN72_INTERNAL_056383cb_36_flash_fwd_split_hdim256_bf16_sm80_cu_6987f922_33574cute7productE)
_ZN72_INTERNAL_056383cb_36_flash_fwd_split_hdim256_bf16_sm80_cu_6987f922_33574cute7productE:
	.zero		1
	.type		_ZN72_INTERNAL_056383cb_36_flash_fwd_split_hdim256_bf16_sm80_cu_6987f922_33574cuda3std3__45__cpo3endE,@object
	.size		_ZN72_INTERNAL_056383cb_36_flash_fwd_split_hdim256_bf16_sm80_cu_6987f922_33574cuda3std3__45__cpo3endE,(_ZN72_INTERNAL_056383cb_36_flash_fwd_split_hdim256_bf16_sm80_cu_6987f922_33574cuda3std3__419piecewise_constructE - _ZN72_INTERNAL_056383cb_36_flash_fwd_split_hdim256_bf16_sm80_cu_6987f922_33574cuda3std3__45__cpo3endE)
_ZN72_INTERNAL_056383cb_36_flash_fwd_split_hdim256_bf16_sm80_cu_6987f922_33574cuda3std3__45__cpo3endE:
	.zero		1
	.type		_ZN72_INTERNAL_056383cb_36_flash_fwd_split_hdim256_bf16_sm80_cu_6987f922_33574cuda3std3__419piecewise_constructE,@object
	.size		_ZN72_INTERNAL_056383cb_36_flash_fwd_split_hdim256_bf16_sm80_cu_6987f922_33574cuda3std3__419piecewise_constructE,(_ZN72_INTERNAL_056383cb_36_flash_fwd_split_hdim256_bf16_sm80_cu_6987f922_33574cuda3std3__45__cpo4cendE - _ZN72_INTERNAL_056383cb_36_flash_fwd_split_hdim256_bf16_sm80_cu_6987f922_33574cuda3std3__419piecewise_constructE)
_ZN72_INTERNAL_056383cb_36_flash_fwd_split_hdim256_bf16_sm80_cu_6987f922_33574cuda3std3__419piecewise_constructE:
	.zero		1
	.type		_ZN72_INTERNAL_056383cb_36_flash_fwd_split_hdim256_bf16_sm80_cu_6987f922_33574cuda3std3__45__cpo4cendE,@object
	.size		_ZN72_INTERNAL_056383cb_36_flash_fwd_split_hdim256_bf16_sm80_cu_6987f922_33574cuda3std3__45__cpo4cendE,(_ZN72_INTERNAL_056383cb_36_flash_fwd_split_hdim256_bf16_sm80_cu_6987f922_33574cuda3std6ranges3__45__cpo4swapE - _ZN72_INTERNAL_056383cb_36_flash_fwd_split_hdim256_bf16_sm80_cu_6987f922_33574cuda3std3__45__cpo4cendE)
_ZN72_INTERNAL_056383cb_36_flash_fwd_split_hdim256_bf16_sm80_cu_6987f922_33574cuda3std3__45__cpo4cendE:
	.zero		1
	.type		_ZN72_INTERNAL_056383cb_36_flash_fwd_split_hdim256_bf16_sm80_cu_6987f922_33574cuda3std6ranges3__45__cpo4swapE,@object
	.size		_ZN72_INTERNAL_056383cb_36_flash_fwd_split_hdim256_bf16_sm80_cu_6987f922_33574cuda3std6ranges3__45__cpo4swapE,(.L_7 - _ZN72_INTERNAL_056383cb_36_flash_fwd_split_hdim256_bf16_sm80_cu_6987f922_33574cuda3std6ranges3__45__cpo4swapE)
_ZN72_INTERNAL_056383cb_36_flash_fwd_split_hdim256_bf16_sm80_cu_6987f922_33574cuda3std6ranges3__45__cpo4swapE:
	.zero		1
.L_7:


//--------------------- .nv.shared._ZN5flash32flash_fwd_splitkv_combine_kernelI23Flash_fwd_kernel_traitsILi256ELi64ELi64ELi4ELb0ELb0EN7cutlass10bfloat16_tE19Flash_kernel_traitsILi256ELi64ELi64ELi4ES3_EELi4ELi6ELb0EEEvNS_16Flash_fwd_paramsE --------------------------
	.section	.nv.shared._ZN5flash32flash_fwd_splitkv_combine_kernelI23Flash_fwd_kernel_traitsILi256ELi64ELi64ELi4ELb0ELb0EN7cutlass10bfloat16_tE19Flash_kernel_traitsILi256ELi64ELi64ELi4ES3_EELi4ELi6ELb0EEEvNS_16Flash_fwd_paramsE,"aw",@nobits
	.sectionflags	@""
	.align	16
.nv.shared._ZN5flash32flash_fwd_splitkv_combine_kernelI23Flash_fwd_kernel_traitsILi256ELi64ELi64ELi4ELb0ELb0EN7cutlass10bfloat16_tE19Flash_kernel_traitsILi256ELi64ELi64ELi4ES3_EELi4ELi6ELb0EEEvNS_16Flash_fwd_paramsE:
	.zero		2304


//--------------------- .nv.shared._ZN5flash32flash_fwd_splitkv_combine_kernelI23Flash_fwd_kernel_traitsILi256ELi64ELi64ELi4ELb0ELb0EN7cutlass10bfloat16_tE19Flash_kernel_traitsILi256ELi64ELi64ELi4ES3_EELi4ELi5ELb0EEEvNS_16Flash_fwd_paramsE --------------------------
	.section	.nv.shared._ZN5flash32flash_fwd_splitkv_combine_kernelI23Flash_fwd_kernel_traitsILi256ELi64ELi64ELi4ELb0ELb0EN7cutlass10bfloat16_tE19Flash_kernel_traitsILi256ELi64ELi64ELi4ES3_EELi4ELi5ELb0EEEvNS_16Flash_fwd_paramsE,"aw",@nobits
	.sectionflags	@""
	.align	16
.nv.shared._ZN5flash32flash_fwd_splitkv_combine_kernelI23Flash_fwd_kernel_traitsILi256ELi64ELi64ELi4ELb0ELb0EN7cutlass10bfloat16_tE19Flash_kernel_traitsILi256ELi64ELi64ELi4ES3_EELi4ELi5ELb0EEEvNS_16Flash_fwd_paramsE:
	.zero		1664


//--------------------- .nv.shared._ZN5flash32flash_fwd_splitkv_combine_kernelI23Flash_fwd_kernel_traitsILi256ELi64ELi64ELi4ELb0ELb0EN7cutlass10bfloat16_tE19Flash_kernel_traitsILi256ELi64ELi64ELi4ES3_EELi4ELi4ELb0EEEvNS_16Flash_fwd_paramsE --------------------------
	.section	.nv.shared._ZN5flash32flash_fwd_splitkv_combine_kernelI23Flash_fwd_kernel_traitsILi256ELi64ELi64ELi4ELb0ELb0EN7cutlass10bfloat16_tE19Flash_kernel_traitsILi256ELi64ELi64ELi4ES3_EELi4ELi4ELb0EEEvNS_16Flash_fwd_paramsE,"aw",@nobits
	.sectionflags	@""
	.align	16
.nv.shared._ZN5flash32flash_fwd_splitkv_combine_kernelI23Flash_fwd_kernel_traitsILi256ELi64ELi64ELi4ELb0ELb0EN7cutlass10bfloat16_tE19Flash_kernel_traitsILi256ELi64ELi64ELi4ES3_EELi4ELi4ELb0EEEvNS_16Flash_fwd_paramsE:
	.zero		1344


//--------------------- .nv.shared._ZN5flash32flash_fwd_splitkv_combine_kernelI23Flash_fwd_kernel_traitsILi256ELi64ELi64ELi4ELb0ELb0EN7cutlass10bfloat16_tE19Flash_kernel_traitsILi256ELi64ELi64ELi4ES3_EELi4ELi3ELb0EEEvNS_16Flash_fwd_paramsE --------------------------
	.section	.nv.shared._ZN5flash32flash_fwd_splitkv_combine_kernelI23Flash_fwd_kernel_traitsILi256ELi64ELi64ELi4ELb0ELb0EN7cutlass10bfloat16_tE19Flash_kernel_traitsILi256ELi64ELi64ELi4ES3_EELi4ELi3ELb0EEEvNS_16Flash_fwd_paramsE,"aw",@nobits
	.sectionflags	@""
	.align	16
.nv.shared._ZN5flash32flash_fwd_splitkv_combine_kernelI23Flash_fwd_kernel_traitsILi256ELi64ELi64ELi4ELb0ELb0EN7cutlass10bfloat16_tE19Flash_kernel_traitsILi256ELi64ELi64ELi4ES3_EELi4ELi3ELb0EEEvNS_16Flash_fwd_paramsE:
	.zero		1184


//--------------------- .nv.shared._ZN5flash32flash_fwd_splitkv_combine_kernelI23Flash_fwd_kernel_traitsILi256ELi64ELi64ELi4ELb0ELb0EN7cutlass10bfloat16_tE19Flash_kernel_traitsILi256ELi64ELi64ELi4ES3_EELi4ELi2ELb0EEEvNS_16Flash_fwd_paramsE --------------------------
	.section	.nv.shared._ZN5flash32flash_fwd_splitkv_combine_kernelI23Flash_fwd_kernel_traitsILi256ELi64ELi64ELi4ELb0ELb0EN7cutlass10bfloat16_tE19Flash_kernel_traitsILi256ELi64ELi64ELi4ES3_EELi4ELi2ELb0EEEvNS_16Flash_fwd_paramsE,"aw",@nobits
	.sectionflags	@""
	.align	16
.nv.shared._ZN5flash32flash_fwd_splitkv_combine_kernelI23Flash_fwd_kernel_traitsILi256ELi64ELi64ELi4ELb0ELb0EN7cutlass10bfloat16_tE19Flash_kernel_traitsILi256ELi64ELi64ELi4ES3_EELi4ELi2ELb0EEEvNS_16Flash_fwd_paramsE:
	.zero		1104


//--------------------- .nv.shared._ZN5flash32flash_fwd_splitkv_combine_kernelI23Flash_fwd_kernel_traitsILi256ELi64ELi64ELi4ELb0ELb0EN7cutlass10bfloat16_tE19Flash_kernel_traitsILi256ELi64ELi64ELi4ES3_EELi4ELi1ELb0EEEvNS_16Flash_fwd_paramsE --------------------------
	.section	.nv.shared._ZN5flash32flash_fwd_splitkv_combine_kernelI23Flash_fwd_kernel_traitsILi256ELi64ELi64ELi4ELb0ELb0EN7cutlass10bfloat16_tE19Flash_kernel_traitsILi256ELi64ELi64ELi4ES3_EELi4ELi1ELb0EEEvNS_16Flash_fwd_paramsE,"aw",@nobits
	.sectionflags	@""
	.align	16
.nv.shared._ZN5flash32flash_fwd_splitkv_combine_kernelI23Flash_fwd_kernel_traitsILi256ELi64ELi64ELi4ELb0ELb0EN7cutlass10bfloat16_tE19Flash_kernel_traitsILi256ELi64ELi64ELi4ES3_EELi4ELi1ELb0EEEvNS_16Flash_fwd_paramsE:
	.zero		1072


//--------------------- .nv.shared._ZN5flash32flash_fwd_splitkv_combine_kernelI23Flash_fwd_kernel_traitsILi256ELi64ELi64ELi4ELb0ELb0EN7cutlass10bfloat16_tE19Flash_kernel_traitsILi256ELi64ELi64ELi4ES3_EELi4ELi7ELb1EEEvNS_16Flash_fwd_paramsE --------------------------
	.section	.nv.shared._ZN5flash32flash_fwd_splitkv_combine_kernelI23Flash_fwd_kernel_traitsILi256ELi64ELi64ELi4ELb0ELb0EN7cutlass10bfloat16_tE19Flash_kernel_traitsILi256ELi64ELi64ELi4ES3_EELi4ELi7ELb1EEEvNS_16Flash_fwd_paramsE,"aw",@nobits
	.sectionflags	@""
	.align	16
.nv.shared._ZN5flash32flash_fwd_splitkv_combine_kernelI23Flash_fwd_kernel_traitsILi256ELi64ELi64ELi4ELb0ELb0EN7cutlass10bfloat16_tE19Flash_kernel_traitsILi256ELi64ELi64ELi4ES3_EELi4ELi7ELb1EEEvNS_16Flash_fwd_paramsE:
	.zero		3584


//--------------------- .nv.shared._ZN5flash32flash_fwd_splitkv_combine_kernelI23Flash_fwd_kernel_traitsILi256ELi64ELi64ELi4ELb0ELb0EN7cutlass10bfloat16_tE19Flash_kernel_traitsILi256ELi64ELi64ELi4ES3_EELi4ELi6ELb1EEEvNS_16Flash_fwd_paramsE --------------------------
	.section	.nv.shared._ZN5flash32flash_fwd_splitkv_combine_kernelI23Flash_fwd_kernel_traitsILi256ELi64ELi64ELi4ELb0ELb0EN7cutlass10bfloat16_tE19Flash_kernel_traitsILi256ELi64ELi64ELi4ES3_EELi4ELi6ELb1EEEvNS_16Flash_fwd_paramsE,"aw",@nobits
	.sectionflags	@""
	.align	16
.nv.shared._ZN5flash32flash_fwd_splitkv_combine_kernelI23Flash_fwd_kernel_traitsILi256ELi64ELi64ELi4ELb0ELb0EN7cutlass10bfloat16_tE19Flash_kernel_traitsILi256ELi64ELi64ELi4ES3_EELi4ELi6ELb1EEEvNS_16Flash_fwd_paramsE:
	.zero		2304


//--------------------- .nv.shared._ZN5flash32flash_fwd_splitkv_combine_kernelI23Flash_fwd_kernel_traitsILi256ELi64ELi64ELi4ELb0ELb0EN7cutlass10bfloat16_tE19Flash_kernel_traitsILi256ELi64ELi64ELi4ES3_EELi4ELi5ELb1EEEvNS_16Flash_fwd_paramsE --------------------------
	.section	.nv.shared._ZN5flash32flash_fwd_splitkv_combine_kernelI23Flash_fwd_kernel_traitsILi256ELi64ELi64ELi4ELb0ELb0EN7cutlass10bfloat16_tE19Flash_kernel_traitsILi256ELi64ELi64ELi4ES3_EELi4ELi5ELb1EEEvNS_16Flash_fwd_paramsE,"aw",@nobits
	.sectionflags	@""
	.align	16
.nv.shared._ZN5flash32flash_fwd_splitkv_combine_kernelI23Flash_fwd_kernel_traitsILi256ELi64ELi64ELi4ELb0ELb0EN7cutlass10bfloat16_tE19Flash_kernel_traitsILi256ELi64ELi64ELi4ES3_EELi4ELi5ELb1EEEvNS_16Flash_fwd_paramsE:
	.zero		1664


//--------------------- .nv.shared._ZN5flash32flash_fwd_splitkv_combine_kernelI23Flash_fwd_kernel_traitsILi256ELi64ELi64ELi4ELb0ELb0EN7cutlass10bfloat16_tE19Flash_kernel_traitsILi256ELi64ELi64ELi4ES3_EELi4ELi4ELb1EEEvNS_16Flash_fwd_paramsE --------------------------
	.section	.nv.shared._ZN5flash32flash_fwd_splitkv_combine_kernelI23Flash_fwd_kernel_traitsILi256ELi64ELi64ELi4ELb0ELb0EN7cutlass10bfloat16_tE19Flash_kernel_traitsILi256ELi64ELi64ELi4ES3_EELi4ELi4ELb1EEEvNS_16Flash_fwd_paramsE,"aw",@nobits
	.sectionflags	@""
	.align	16
.nv.shared._ZN5flash32flash_fwd_splitkv_combine_kernelI23Flash_fwd_kernel_traitsILi256ELi64ELi64ELi4ELb0ELb0EN7cutlass10bfloat16_tE19Flash_kernel_traitsILi256ELi64ELi64ELi4ES3_EELi4ELi4ELb1EEEvNS_16Flash_fwd_paramsE:
	.zero		1344


//--------------------- .nv.shared._ZN5flash32flash_fwd_splitkv_combine_kernelI23Flash_fwd_kernel_traitsILi256ELi64ELi64ELi4ELb0ELb0EN7cutlass10bfloat16_tE19Flash_kernel_traitsILi256ELi64ELi64ELi4ES3_EELi4ELi3ELb1EEEvNS_16Flash_fwd_paramsE --------------------------
	.section	.nv.shared._ZN5flash32flash_fwd_splitkv_combine_kernelI23Flash_fwd_kernel_traitsILi256ELi64ELi64ELi4ELb0ELb0EN7cutlass10bfloat16_tE19Flash_kernel_traitsILi256ELi64ELi64ELi4ES3_EELi4ELi3ELb1EEEvNS_16Flash_fwd_paramsE,"aw",@nobits
	.sectionflags	@""
	.align	16
.nv.shared._ZN5flash32flash_fwd_splitkv_combine_kernelI23Flash_fwd_kernel_traitsILi256ELi64ELi64ELi4ELb0ELb0EN7cutlass10bfloat16_tE19Flash_kernel_traitsILi256ELi64ELi64ELi4ES3_EELi4ELi3ELb1EEEvNS_16Flash_fwd_paramsE:
	.zero		1184


//--------------------- .nv.shared._ZN5flash32flash_fwd_splitkv_combine_kernelI23Flash_fwd_kernel_traitsILi256ELi64ELi64ELi4ELb0ELb0EN7cutlass10bfloat16_tE19Flash_kernel_traitsILi256ELi64ELi64ELi4ES3_EELi4ELi2ELb1EEEvNS_16Flash_fwd_paramsE --------------------------
	.section	.nv.shared._ZN5flash32flash_fwd_splitkv_combine_kernelI23Flash_fwd_kernel_traitsILi256ELi64ELi64ELi4ELb0ELb0EN7cutlass10bfloat16_tE19Flash_kernel_traitsILi256ELi64ELi64ELi4ES3_EELi4ELi2ELb1EEEvNS_16Flash_fwd_paramsE,"aw",@nobits
	.sectionflags	@""
	.align	16
.nv.shared._ZN5flash32flash_fwd_splitkv_combine_kernelI23Flash_fwd_kernel_traitsILi256ELi64ELi64ELi4ELb0ELb0EN7cutlass10bfloat16_tE19Flash_kernel_traitsILi256ELi64ELi64ELi4ES3_EELi4ELi2ELb1EEEvNS_16Flash_fwd_paramsE:
	.zero		1104


//--------------------- .nv.shared._ZN5flash32flash_fwd_splitkv_combine_kernelI23Flash_fwd_kernel_traitsILi256ELi64ELi64ELi4ELb0ELb0EN7cutlass10bfloat16_tE19Flash_kernel_traitsILi256ELi64ELi64ELi4ES3_EELi4ELi1ELb1EEEvNS_16Flash_fwd_paramsE --------------------------
	.section	.nv.shared._ZN5flash32flash_fwd_splitkv_combine_kernelI23Flash_fwd_kernel_traitsILi256ELi64ELi64ELi4ELb0ELb0EN7cutlass10bfloat16_tE19Flash_kernel_traitsILi256ELi64ELi64ELi4ES3_EELi4ELi1ELb1EEEvNS_16Flash_fwd_paramsE,"aw",@nobits
	.sectionflags	@""
	.align	16
.nv.shared._ZN5flash32flash_fwd_splitkv_combine_kernelI23Flash_fwd_kernel_traitsILi256ELi64ELi64ELi4ELb0ELb0EN7cutlass10bfloat16_tE19Flash_kernel_traitsILi256ELi64ELi64ELi4ES3_EELi4ELi1ELb1EEEvNS_16Flash_fwd_paramsE:
	.zero		1072


//--------------------- .nv.shared._ZN5flash24flash_fwd_splitkv_kernelI23Flash_fwd_kernel_traitsILi256ELi64ELi64ELi4ELb0ELb0EN7cutlass10bfloat16_tE19Flash_kernel_traitsILi256ELi64ELi64ELi4ES3_EELb0ELb0ELb0ELb0ELb0ELb0ELb0ELb0EEEvNS_16Flash_fwd_paramsE --------------------------
	.section	.nv.shared._ZN5flash24flash_fwd_splitkv_kernelI23Flash_fwd_kernel_traitsILi256ELi64ELi64ELi4ELb0ELb0EN7cutlass10bfloat16_tE19Flash_kernel_traitsILi256ELi64ELi64ELi4ES3_EELb0ELb0ELb0ELb0ELb0ELb0ELb0ELb0EEEvNS_16Flash_fwd_paramsE,"aw",@nobits
	.sectionflags	@""
	.align	16
	.zero		1024


//--------------------- .nv.shared._ZN5flash24flash_fwd_splitkv_kernelI23Flash_fwd_kernel_traitsILi256ELi64ELi64ELi4ELb0ELb0EN7cutlass10bfloat16_tE19Flash_kernel_traitsILi256ELi64ELi64ELi4ES3_EELb0ELb0ELb0ELb0ELb0ELb1ELb0ELb0EEEvNS_16Flash_fwd_paramsE --------------------------
	.section	.nv.shared._ZN5flash24flash_fwd_splitkv_kernelI23Flash_fwd_kernel_traitsILi256ELi64ELi64ELi4ELb0ELb0EN7cutlass10bfloat16_tE19Flash_kernel_traitsILi256ELi64ELi64ELi4ES3_EELb0ELb0ELb0ELb0ELb0ELb1ELb0ELb0EEEvNS_16Flash_fwd_paramsE,"aw",@nobits
	.sectionflags	@""
	.align	16
	.zero		1024


//--------------------- .nv.shared._ZN5flash24flash_fwd_splitkv_kernelI23Flash_fwd_kernel_traitsILi256ELi64ELi64ELi4ELb0ELb0EN7cutlass10bfloat16_tE19Flash_kernel_traitsILi256ELi64ELi64ELi4ES3_EELb0ELb0ELb0ELb0ELb0ELb0ELb0ELb1EEEvNS_16Flash_fwd_paramsE --------------------------
	.section	.nv.shared._ZN5flash24flash_fwd_splitkv_kernelI23Flash_fwd_kernel_traitsILi256ELi64ELi64ELi4ELb0ELb0EN7cutlass10bfloat16_tE19Flash_kernel_traitsILi256ELi64ELi64ELi4ES3_EELb0ELb0ELb0ELb0ELb0ELb0ELb0ELb1EEEvNS_16Flash_fwd_paramsE,"aw",@nobits
	.sectionflags	@""
	.align	16
	.zero		1024


//--------------------- .nv.shared._ZN5flash24flash_fwd_splitkv_kernelI23Flash_fwd_kernel_traitsILi256ELi64ELi64ELi4ELb0ELb0EN7cutlass10bfloat16_tE19Flash_kernel_traitsILi256ELi64ELi64ELi4ES3_EELb0ELb0ELb0ELb0ELb0ELb1ELb0ELb1EEEvNS_16Flash_fwd_paramsE --------------------------
	.section	.nv.shared._ZN5flash24flash_fwd_splitkv_kernelI23Flash_fwd_kernel_traitsILi256ELi64ELi64ELi4ELb0ELb0EN7cutlass10bfloat16_tE19Flash_kernel_traitsILi256ELi64ELi64ELi4ES3_EELb0ELb0ELb0ELb0ELb0ELb1ELb0ELb1EEEvNS_16Flash_fwd_paramsE,"aw",@nobits
	.sectionflags	@""
	.align	16
	.zero		1024


//--------------------- .nv.shared._ZN5flash24flash_fwd_splitkv_kernelI23Flash_fwd_kernel_traitsILi256ELi64ELi64ELi4ELb0ELb0EN7cutlass10bfloat16_tE19Flash_kernel_traitsILi256ELi64ELi64ELi4ES3_EELb0ELb0ELb0ELb0ELb0ELb0ELb1ELb0EEEvNS_16Flash_fwd_paramsE --------------------------
	.section	.nv.shared._ZN5flash24flash_fwd_splitkv_kernelI23Flash_fwd_kernel_traitsILi256ELi64ELi64ELi4ELb0ELb0EN7cutlass10bfloat16_tE19Flash_kernel_traitsILi256ELi64ELi64ELi4ES3_EELb0ELb0ELb0ELb0ELb0ELb0ELb1ELb0EEEvNS_16Flash_fwd_paramsE,"aw",@nobits
	.sectionflags	@""
	.align	16
	.zero		1024


//--------------------- .nv.shared._ZN5flash24flash_fwd_splitkv_kernelI23Flash_fwd_kernel_traitsILi256ELi64ELi64ELi4ELb0ELb0EN7cutlass10bfloat16_tE19Flash_kernel_traitsILi256ELi64ELi64ELi4ES3_EELb0ELb0ELb0ELb0ELb0ELb1ELb1ELb0EEEvNS_16Flash_fwd_paramsE --------------------------
	.section	.nv.shared._ZN5flash24flash_fwd_splitkv_kernelI23Flash_fwd_kernel_traitsILi256ELi64ELi64ELi4ELb0ELb0EN7cutlass10bfloat16_tE19Flash_kernel_traitsILi256ELi64ELi64ELi4ES3_EELb0ELb0ELb0ELb0ELb0ELb1ELb1ELb0EEEvNS_16Flash_fwd_paramsE,"aw",@nobits
	.sectionflags	@""
	.align	16
	.zero		1024


//--------------------- .nv.shared._ZN5flash24flash_fwd_splitkv_kernelI23Flash_fwd_kernel_traitsILi256ELi64ELi64ELi4ELb0ELb0EN7cutlass10bfloat16_tE19Flash_kernel_traitsILi256ELi64ELi64ELi4ES3_EELb0ELb0ELb0ELb0ELb0ELb0ELb1ELb1EEEvNS_16Flash_fwd_paramsE --------------------------
	.section	.nv.shared._ZN5flash24flash_fwd_splitkv_kernelI23Flash_fwd_kernel_traitsILi256ELi64ELi64ELi4ELb0ELb0EN7cutlass10bfloat16_tE19Flash_kernel_traitsILi256ELi64ELi64ELi4ES3_EELb0ELb0ELb0ELb0ELb0ELb0ELb1ELb1EEEvNS_16Flash_fwd_paramsE,"aw",@nobits
	.sectionflags	@""
	.align	16
	.zero		1024


//--------------------- .nv.shared._ZN5flash24flash_fwd_splitkv_kernelI23Flash_fwd_kernel_traitsILi256ELi64ELi64ELi4ELb0ELb0EN7cutlass10bfloat16_tE19Flash_kernel_traitsILi256ELi64ELi64ELi4ES3_EELb0ELb0ELb0ELb0ELb0ELb1ELb1ELb1EEEvNS_16Flash_fwd_paramsE --------------------------
	.section	.nv.shared._ZN5flash24flash_fwd_splitkv_kernelI23Flash_fwd_kernel_traitsILi256ELi64ELi64ELi4ELb0ELb0EN7cutlass10bfloat16_tE19Flash_kernel_traitsILi256ELi64ELi64ELi4ES3_EELb0ELb0ELb0ELb0ELb0ELb1ELb1ELb1EEEvNS_16Flash_fwd_paramsE,"aw",@nobits
	.sectionflags	@""
	.align	16
	.zero		1024


//--------------------- .nv.shared._ZN5flash24flash_fwd_splitkv_kernelI23Flash_fwd_kernel_traitsILi256ELi64ELi64ELi4ELb0ELb0EN7cutlass10bfloat16_tE19Flash_kernel_traitsILi256ELi64ELi64ELi4ES3_EELb0ELb1ELb0ELb0ELb0ELb0ELb0ELb0EEEvNS_16Flash_fwd_paramsE --------------------------
	.section	.nv.shared._ZN5flash24flash_fwd_splitkv_kernelI23Flash_fwd_kernel_traitsILi256ELi64ELi64ELi4ELb0ELb0EN7cutlass10bfloat16_tE19Flash_kernel_traitsILi256ELi64ELi64ELi4ES3_EELb0ELb1ELb0ELb0ELb0ELb0ELb0ELb0EEEvNS_16Flash_fwd_paramsE,"aw",@nobits
	.sectionflags	@""
	.align	16
	.zero		1024


//--------------------- .nv.shared._ZN5flash24flash_fwd_splitkv_kernelI23Flash_fwd_kernel_traitsILi256ELi64ELi64ELi4ELb0ELb0EN7cutlass10bfloat16_tE19Flash_kernel_traitsILi256ELi64ELi64ELi4ES3_EELb0ELb1ELb0ELb0ELb0ELb1ELb0ELb0EEEvNS_16Flash_fwd_paramsE --------------------------
	.section	.nv.shared._ZN5flash24flash_fwd_splitkv_kernelI23Flash_fwd_kernel_traitsILi256ELi64ELi64ELi4ELb0ELb0EN7cutlass10bfloat16_tE19Flash_kernel_traitsILi256ELi64ELi64ELi4ES3_EELb0ELb1ELb0ELb0ELb0ELb1ELb0ELb0EEEvNS_16Flash_fwd_paramsE,"aw",@nobits
	.sectionflags	@""
	.align	16
	.zero		1024


//--------------------- .nv.shared._ZN5flash24flash_fwd_splitkv_kernelI23Flash_fwd_kernel_traitsILi256ELi64ELi64ELi4ELb0ELb0EN7cutlass10bfloat16_tE19Flash_kernel_traitsILi256ELi64ELi64ELi4ES3_EELb0ELb1ELb0ELb0ELb0ELb0ELb0ELb1EEEvNS_16Flash_fwd_paramsE --------------------------
	.section	.nv.shared._ZN5flash24flash_fwd_splitkv_kernelI23Flash_fwd_kernel_traitsILi256ELi64ELi64ELi4ELb0ELb0EN7cutlass10bfloat16_tE19Flash_kernel_traitsILi256ELi64ELi64ELi4ES3_EELb0ELb1ELb0ELb0ELb0ELb0ELb0ELb1EEEvNS_16Flash_fwd_paramsE,"aw",@nobits
	.sectionflags	@""
	.align	16
	.zero		1024


//--------------------- .nv.shared._ZN5flash24flash_fwd_splitkv_kernelI23Flash_fwd_kernel_traitsILi256ELi64ELi64ELi4ELb0ELb0EN7cutlass10bfloat16_tE19Flash_kernel_traitsILi256ELi64ELi64ELi4ES3_EELb0ELb1ELb0ELb0ELb0ELb1ELb0ELb1EEEvNS_16Flash_fwd_paramsE --------------------------
	.section	.nv.shared._ZN5flash24flash_fwd_splitkv_kernelI23Flash_fwd_kernel_traitsILi256ELi64ELi64ELi4ELb0ELb0EN7cutlass10bfloat16_tE19Flash_kernel_traitsILi256ELi64ELi64ELi4ES3_EELb0ELb1ELb0ELb0ELb0ELb1ELb0ELb1EEEvNS_16Flash_fwd_paramsE,"aw",@nobits
	.sectionflags	@""
	.align	16
	.zero		1024


//--------------------- .nv.shared._ZN5flash24flash_fwd_splitkv_kernelI23Flash_fwd_kernel_traitsILi256ELi64ELi64ELi4ELb0ELb0EN7cutlass10bfloat16_tE19Flash_kernel_traitsILi256ELi64ELi64ELi4ES3_EELb0ELb1ELb0ELb0ELb0ELb0ELb1ELb0EEEvNS_16Flash_fwd_paramsE --------------------------
	.section	.nv.shared._ZN5flash24flash_fwd_splitkv_kernelI23Flash_fwd_kernel_traitsILi256ELi64ELi64ELi4ELb0ELb0EN7cutlass10bfloat16_tE19Flash_kernel_traitsILi256ELi64ELi64ELi4ES3_EELb0ELb1ELb0ELb0ELb0ELb0ELb1ELb0EEEvNS_16Flash_fwd_paramsE,"aw",@nobits
	.sectionflags	@""
	.align	16
	.zero		1024


//--------------------- .nv.shared._ZN5flash24flash_fwd_splitkv_kernelI23Flash_fwd_kernel_traitsILi256ELi64ELi64ELi4ELb0ELb0EN7cutlass10bfloat16_tE19Flash_kernel_traitsILi256ELi64ELi64ELi4ES3_EELb0ELb1ELb0ELb0ELb0ELb1ELb1ELb0EEEvNS_16Flash_fwd_paramsE --------------------------
	.section	.nv.shared._ZN5flash24flash_fwd_splitkv_kernelI23Flash_fwd_kernel_traitsILi256ELi64ELi64ELi4ELb0ELb0EN7cutlass10bfloat16_tE19Flash_kernel_traitsILi256ELi64ELi64ELi4ES3_EELb0ELb1ELb0ELb0ELb0ELb1ELb1ELb0EEEvNS_16Flash_fwd_paramsE,"aw",@nobits
	.sectionflags	@""
	.align	16
	.zero		1024


//--------------------- .nv.shared._ZN5flash24flash_fwd_splitkv_kernelI23Flash_fwd_kernel_traitsILi256ELi64ELi64ELi4ELb0ELb0EN7cutlass10bfloat16_tE19Flash_kernel_traitsILi256ELi64ELi64ELi4ES3_EELb0ELb1ELb0ELb0ELb0ELb0ELb1ELb1EEEvNS_16Flash_fwd_paramsE --------------------------
	.section	.nv.shared._ZN5flash24flash_fwd_splitkv_kernelI23Flash_fwd_kernel_traitsILi256ELi64ELi64ELi4ELb0ELb0EN7cutlass10bfloat16_tE19Flash_kernel_traitsILi256ELi64ELi64ELi4ES3_EELb0ELb1ELb0ELb0ELb0ELb0ELb1ELb1EEEvNS_16Flash_fwd_paramsE,"aw",@nobits
	.sectionflags	@""
	.align	16
	.zero		1024


//--------------------- .nv.shared._ZN5flash24flash_fwd_splitkv_kernelI23Flash_fwd_kernel_traitsILi256ELi64ELi64ELi4ELb0ELb0EN7cutlass10bfloat16_tE19Flash_kernel_traitsILi256ELi64ELi64ELi4ES3_EELb0ELb1ELb0ELb0ELb0ELb1ELb1ELb1EEEvNS_16Flash_fwd_paramsE --------------------------
	.section	.nv.shared._ZN5flash24flash_fwd_splitkv_kernelI23Flash_fwd_kernel_traitsILi256ELi64ELi64ELi4ELb0ELb0EN7cutlass10bfloat16_tE19Flash_kernel_traitsILi256ELi64ELi64ELi4ES3_EELb0ELb1ELb0ELb0ELb0ELb1ELb1ELb1EEEvNS_16Flash_fwd_paramsE,"aw",@nobits
	.sectionflags	@""
	.align	16
	.zero		1024


//--------------------- .nv.shared._ZN5flash24flash_fwd_splitkv_kernelI23Flash_fwd_kernel_traitsILi256ELi64ELi64ELi4ELb0ELb0EN7cutlass10bfloat16_tE19Flash_kernel_traitsILi256ELi64ELi64ELi4ES3_EELb0ELb0ELb0ELb0ELb1ELb0ELb0ELb0EEEvNS_16Flash_fwd_paramsE --------------------------
	.section	.nv.shared._ZN5flash24flash_fwd_splitkv_kernelI23Flash_fwd_kernel_traitsILi256ELi64ELi64ELi4ELb0ELb0EN7cutlass10bfloat16_tE19Flash_kernel_traitsILi256ELi64ELi64ELi4ES3_EELb0ELb0ELb0ELb0ELb1ELb0ELb0ELb0EEEvNS_16Flash_fwd_paramsE,"aw",@nobits
	.sectionflags	@""
	.align	16
	.zero		1024


//--------------------- .nv.shared._ZN5flash24flash_fwd_splitkv_kernelI23Flash_fwd_kernel_traitsILi256ELi64ELi64ELi4ELb0ELb0EN7cutlass10bfloat16_tE19Flash_kernel_traitsILi256ELi64ELi64ELi4ES3_EELb0ELb0ELb0ELb0ELb1ELb1ELb0ELb0EEEvNS_16Flash_fwd_paramsE --------------------------
	.section	.nv.shared._ZN5flash24flash_fwd_splitkv_kernelI23Flash_fwd_kernel_traitsILi256ELi64ELi64ELi4ELb0ELb0EN7cutlass10bfloat16_tE19Flash_kernel_traitsILi256ELi64ELi64ELi4ES3_EELb0ELb0ELb0ELb0ELb1ELb1ELb0ELb0EEEvNS_16Flash_fwd_paramsE,"aw",@nobits
	.sectionflags	@""
	.align	16
	.zero		1024


//--------------------- .nv.shared._ZN5flash24flash_fwd_splitkv_kernelI23Flash_fwd_kernel_traitsILi256ELi64ELi64ELi4ELb0ELb0EN7cutlass10bfloat16_tE19Flash_kernel_traitsILi256ELi64ELi64ELi4ES3_EELb0ELb0ELb1ELb0ELb0ELb0ELb0ELb0EEEvNS_16Flash_fwd_paramsE --------------------------
	.section	.nv.shared._ZN5flash24flash_fwd_splitkv_kernelI23Flash_fwd_kernel_traitsILi256ELi64ELi64ELi4ELb0ELb0EN7cutlass10bfloat16_tE19Flash_kernel_traitsILi256ELi64ELi64ELi4ES3_EELb0ELb0ELb1ELb0ELb0ELb0ELb0ELb0EEEvNS_16Flash_fwd_paramsE,"aw",@nobits
	.sectionflags	@""
	.align	16
	.zero		1024


//--------------------- .nv.shared._ZN5flash24flash_fwd_splitkv_kernelI23Flash_fwd_kernel_traitsILi256ELi64ELi64ELi4ELb0ELb0EN7cutlass10bfloat16_tE19Flash_kernel_traitsILi256ELi64ELi64ELi4ES3_EELb0ELb0ELb1ELb0ELb0ELb1ELb0ELb0EEEvNS_16Flash_fwd_paramsE --------------------------
	.section	.nv.shared._ZN5flash24flash_fwd_splitkv_kernelI23Flash_fwd_kernel_traitsILi256ELi64ELi64ELi4ELb0ELb0EN7cutlass10bfloat16_tE19Flash_kernel_traitsILi256ELi64ELi64ELi4ES3_EELb0ELb0ELb1ELb0ELb0ELb1ELb0ELb0EEEvNS_16Flash_fwd_paramsE,"aw",@nobits
	.sectionflags	@""
	.align	16
	.zero		1024


//--------------------- .nv.shared._ZN5flash24flash_fwd_splitkv_kernelI23Flash_fwd_kernel_traitsILi256ELi64ELi64ELi4ELb0ELb0EN7cutlass10bfloat16_tE19Flash_kernel_traitsILi256ELi64ELi64ELi4ES3_EELb0ELb0ELb0ELb0ELb1ELb0ELb0ELb1EEEvNS_16Flash_fwd_paramsE --------------------------
	.section	.nv.shared._ZN5flash24flash_fwd_splitkv_kernelI23Flash_fwd_kernel_traitsILi256ELi64ELi64ELi4ELb0ELb0EN7cutlass10bfloat16_tE19Flash_kernel_traitsILi256ELi64ELi64ELi4ES3_EELb0ELb0ELb0ELb0ELb1ELb0ELb0ELb1EEEvNS_16Flash_fwd_paramsE,"aw",@nobits
	.sectionflags	@""
	.align	16
	.zero		1024


//--------------------- .nv.shared._ZN5flash24flash_fwd_splitkv_kernelI23Flash_fwd_kernel_traitsILi256ELi64ELi64ELi4ELb0ELb0EN7cutlass10bfloat16_tE19Flash_kernel_traitsILi256ELi64ELi64ELi4ES3_EELb0ELb0ELb0ELb0ELb1ELb1ELb0ELb1EEEvNS_16Flash_fwd_paramsE --------------------------
	.section	.nv.shared._ZN5flash24flash_fwd_splitkv_kernelI23Flash_fwd_kernel_traitsILi256ELi64ELi64ELi4ELb0ELb0EN7cutlass10bfloat16_tE19Flash_kernel_traitsILi256ELi64ELi64ELi4ES3_EELb0ELb0ELb0ELb0ELb1ELb1ELb0ELb1EEEvNS_16Flash_fwd_paramsE,"aw",@nobits
	.sectionflags	@""
	.align	16
	.zero		1024


//--------------------- .nv.shared._ZN5flash24flash_fwd_splitkv_kernelI23Flash_fwd_kernel_traitsILi256ELi64ELi64ELi4ELb0ELb0EN7cutlass10bfloat16_tE19Flash_kernel_traitsILi256ELi64ELi64ELi4ES3_EELb0ELb0ELb1ELb0ELb0ELb0ELb0ELb1EEEvNS_16Flash_fwd_paramsE --------------------------
	.section	.nv.shared._ZN5flash24flash_fwd_splitkv_kernelI23Flash_fwd_kernel_traitsILi256ELi64ELi64ELi4ELb0ELb0EN7cutlass10bfloat16_tE19Flash_kernel_traitsILi256ELi64ELi64ELi4ES3_EELb0ELb0ELb1ELb0ELb0ELb0ELb0ELb1EEEvNS_16Flash_fwd_paramsE,"aw",@nobits
	.sectionflags	@""
	.align	16
	.zero		1024


//--------------------- .nv.shared._ZN5flash24flash_fwd_splitkv_kernelI23Flash_fwd_kernel_traitsILi256ELi64ELi64ELi4ELb0ELb0EN7cutlass10bfloat16_tE19Flash_kernel_traitsILi256ELi64ELi64ELi4ES3_EELb0ELb0ELb1ELb0ELb0ELb1ELb0ELb1EEEvNS_16Flash_fwd_paramsE --------------------------
	.section	.nv.shared._ZN5flash24flash_fwd_splitkv_kernelI23Flash_fwd_kernel_traitsILi256ELi64ELi64ELi4ELb0ELb0EN7cutlass10bfloat16_tE19Flash_kernel_traitsILi256ELi64ELi64ELi4ES3_EELb0ELb0ELb1ELb0ELb0ELb1ELb0ELb1EEEvNS_16Flash_fwd_paramsE,"aw",@nobits
	.sectionflags	@""
	.align	16
	.zero		1024


//--------------------- .nv.shared._ZN5flash24flash_fwd_splitkv_kernelI23Flash_fwd_kernel_traitsILi256ELi64ELi64ELi4ELb0ELb0EN7cutlass10bfloat16_tE19Flash_kernel_traitsILi256ELi64ELi64ELi4ES3_EELb0ELb0ELb0ELb0ELb1ELb0ELb1ELb0EEEvNS_16Flash_fwd_paramsE --------------------------
	.section	.nv.shared._ZN5flash24flash_fwd_splitkv_kernelI23Flash_fwd_kernel_traitsILi256ELi64ELi64ELi4ELb0ELb0EN7cutlass10bfloat16_tE19Flash_kernel_traitsILi256ELi64ELi64ELi4ES3_EELb0ELb0ELb0ELb0ELb1ELb0ELb1ELb0EEEvNS_16Flash_fwd_paramsE,"aw",@nobits
	.sectionflags	@""
	.align	16
	.zero		1024


//--------------------- .nv.shared._ZN5flash24flash_fwd_splitkv_kernelI23Flash_fwd_kernel_traitsILi256ELi64ELi64ELi4ELb0ELb0EN7cutlass10bfloat16_tE19Flash_kernel_traitsILi256ELi64ELi64ELi4ES3_EELb0ELb0ELb0ELb0ELb1ELb1ELb1ELb0EEEvNS_16Flash_fwd_paramsE --------------------------
	.section	.nv.shared._ZN5flash24flash_fwd_splitkv_kernelI23Flash_fwd_kernel_traitsILi256ELi64ELi64ELi4ELb0ELb0EN7cutlass10bfloat16_tE19Flash_kernel_traitsILi256ELi64ELi64ELi4ES3_EELb0ELb0ELb0ELb0ELb1ELb1ELb1ELb0EEEvNS_16Flash_fwd_paramsE,"aw",@nobits
	.sectionflags	@""
	.align	16
	.zero		1024


//--------------------- .nv.shared._ZN5flash24flash_fwd_splitkv_kernelI23Flash_fwd_kernel_traitsILi256ELi64ELi64ELi4ELb0ELb0EN7cutlass10bfloat16_tE19Flash_kernel_traitsILi256ELi64ELi64ELi4ES3_EELb0ELb0ELb1ELb0ELb0ELb0ELb1ELb0EEEvNS_16Flash_fwd_paramsE --------------------------
	.section	.nv.shared._ZN5flash24flash_fwd_splitkv_kernelI23Flash_fwd_kernel_traitsILi256ELi64ELi64ELi4ELb0ELb0EN7cutlass10bfloat16_tE19Flash_kernel_traitsILi256ELi64ELi64ELi4ES3_EELb0ELb0ELb1ELb0ELb0ELb0ELb1ELb0EEEvNS_16Flash_fwd_paramsE,"aw",@nobits
	.sectionflags	@""
	.align	16
	.zero		1024


//--------------------- .nv.shared._ZN5flash24flash_fwd_splitkv_kernelI23Flash_fwd_kernel_traitsILi256ELi64ELi64ELi4ELb0ELb0EN7cutlass10bfloat16_tE19Flash_kernel_traitsILi256ELi64ELi64ELi4ES3_EELb0ELb0ELb1ELb0ELb0ELb1ELb1ELb0EEEvNS_16Flash_fwd_paramsE --------------------------
	.section	.nv.shared._ZN5flash24flash_fwd_splitkv_kernelI23Flash_fwd_kernel_traitsILi256ELi64ELi64ELi4ELb0ELb0EN7cutlass10bfloat16_tE19Flash_kernel_traitsILi256ELi64ELi64ELi4ES3_EELb0ELb0ELb1ELb0ELb0ELb1ELb1ELb0EEEvNS_16Flash_fwd_paramsE,"aw",@nobits
	.sectionflags	@""
	.align	16
	.zero		1024


//--------------------- .nv.shared._ZN5flash24flash_fwd_splitkv_kernelI23Flash_fwd_kernel_traitsILi256ELi64ELi64ELi4ELb0ELb0EN7cutlass10bfloat16_tE19Flash_kernel_traitsILi256ELi64ELi64ELi4ES3_EELb0ELb0ELb0ELb0ELb1ELb0ELb1ELb1EEEvNS_16Flash_fwd_paramsE --------------------------
	.section	.nv.shared._ZN5flash24flash_fwd_splitkv_kernelI23Flash_fwd_kernel_traitsILi256ELi64ELi64ELi4ELb0ELb0EN7cutlass10bfloat16_tE19Flash_kernel_traitsILi256ELi64ELi64ELi4ES3_EELb0ELb0ELb0ELb0ELb1ELb0ELb1ELb1EEEvNS_16Flash_fwd_paramsE,"aw",@nobits
	.sectionflags	@""
	.align	16
	.zero		1024


//--------------------- .nv.shared._ZN5flash24flash_fwd_splitkv_kernelI23Flash_fwd_kernel_traitsILi256ELi64ELi64ELi4ELb0ELb0EN7cutlass10bfloat16_tE19Flash_kernel_traitsILi256ELi64ELi64ELi4ES3_EELb0ELb0ELb0ELb0ELb1ELb1ELb1ELb1EEEvNS_16Flash_fwd_paramsE --------------------------
	.section	.nv.shared._ZN5flash24flash_fwd_splitkv_kernelI23Flash_fwd_kernel_traitsILi256ELi64ELi64ELi4ELb0ELb0EN7cutlass10bfloat16_tE19Flash_kernel_traitsILi256ELi64ELi64ELi4ES3_EELb0ELb0ELb0ELb0ELb1ELb1ELb1ELb1EEEvNS_16Flash_fwd_paramsE,"aw",@nobits
	.sectionflags	@""
	.align	16
	.zero		1024


//--------------------- .nv.shared._ZN5flash24flash_fwd_splitkv_kernelI23Flash_fwd_kernel_traitsILi256ELi64ELi64ELi4ELb0ELb0EN7cutlass10bfloat16_tE19Flash_kernel_traitsILi256ELi64ELi64ELi4ES3_EELb0ELb0ELb1ELb0ELb0ELb0ELb1ELb1EEEvNS_16Flash_fwd_paramsE --------------------------
	.section	.nv.shared._ZN5flash24flash_fwd_splitkv_kernelI23Flash_fwd_kernel_traitsILi256ELi64ELi64ELi4ELb0ELb0EN7cutlass10bfloat16_tE19Flash_kernel_traitsILi256ELi64ELi64ELi4ES3_EELb0ELb0ELb1ELb0ELb0ELb0ELb1ELb1EEEvNS_16Flash_fwd_paramsE,"aw",@nobits
	.sectionflags	@""
	.align	16
	.zero		1024


//--------------------- .nv.shared._ZN5flash24flash_fwd_splitkv_kernelI23Flash_fwd_kernel_traitsILi256ELi64ELi64ELi4ELb0ELb0EN7cutlass10bfloat16_tE19Flash_kernel_traitsILi256ELi64ELi64ELi4ES3_EELb0ELb0ELb1ELb0ELb0ELb1ELb1ELb1EEEvNS_16Flash_fwd_paramsE --------------------------
	.section	.nv.shared._ZN5flash24flash_fwd_splitkv_kernelI23Flash_fwd_kernel_traitsILi256ELi64ELi64ELi4ELb0ELb0EN7cutlass10bfloat16_tE19Flash_kernel_traitsILi256ELi64ELi64ELi4ES3_EELb0ELb0ELb1ELb0ELb0ELb1ELb1ELb1EEEvNS_16Flash_fwd_paramsE,"aw",@nobits
	.sectionflags	@""
	.align	16
	.zero		1024


//--------------------- .nv.shared._ZN5flash24flash_fwd_splitkv_kernelI23Flash_fwd_kernel_traitsILi256ELi64ELi64ELi4ELb0ELb0EN7cutlass10bfloat16_tE19Flash_kernel_traitsILi256ELi64ELi64ELi4ES3_EELb0ELb1ELb0ELb0ELb1ELb0ELb0ELb0EEEvNS_16Flash_fwd_paramsE --------------------------
	.section	.nv.shared._ZN5flash24flash_fwd_splitkv_kernelI23Flash_fwd_kernel_traitsILi256ELi64ELi64ELi4ELb0ELb0EN7cutlass10bfloat16_tE19Flash_kernel_traitsILi256ELi64ELi64ELi4ES3_EELb0ELb1ELb0ELb0ELb1ELb0ELb0ELb0EEEvNS_16Flash_fwd_paramsE,"aw",@nobits
	.sectionflags	@""
	.align	16
	.zero		1024


//--------------------- .nv.shared._ZN5flash24flash_fwd_splitkv_kernelI23Flash_fwd_kernel_traitsILi256ELi64ELi64ELi4ELb0ELb0EN7cutlass10bfloat16_tE19Flash_kernel_traitsILi256ELi64ELi64ELi4ES3_EELb0ELb1ELb0ELb0ELb1ELb1ELb0ELb0EEEvNS_16Flash_fwd_paramsE --------------------------
	.section	.nv.shared._ZN5flash24flash_fwd_splitkv_kernelI23Flash_fwd_kernel_traitsILi256ELi64ELi64ELi4ELb0ELb0EN7cutlass10bfloat16_tE19Flash_kernel_traitsILi256ELi64ELi64ELi4ES3_EELb0ELb1ELb0ELb0ELb1ELb1ELb0ELb0EEEvNS_16Flash_fwd_paramsE,"aw",@nobits
	.sectionflags	@""
	.align	16
	.zero		1024


//--------------------- .nv.shared._ZN5flash24flash_fwd_splitkv_kernelI23Flash_fwd_kernel_traitsILi256ELi64ELi64ELi4ELb0ELb0EN7cutlass10bfloat16_tE19Flash_kernel_traitsILi256ELi64ELi64ELi4ES3_EELb0ELb1ELb1ELb0ELb0ELb0ELb0ELb0EEEvNS_16Flash_fwd_paramsE --------------------------
	.section	.nv.shared._ZN5flash24flash_fwd_splitkv_kernelI23Flash_fwd_kernel_traitsILi256ELi64ELi64ELi4ELb0ELb0EN7cutlass10bfloat16_tE19Flash_kernel_traitsILi256ELi64ELi64ELi4ES3_EELb0ELb1ELb1ELb0ELb0ELb0ELb0ELb0EEEvNS_16Flash_fwd_paramsE,"aw",@nobits
	.sectionflags	@""
	.align	16
	.zero		1024


//--------------------- .nv.shared._ZN5flash24flash_fwd_splitkv_kernelI23Flash_fwd_kernel_traitsILi256ELi64ELi64ELi4ELb0ELb0EN7cutlass10bfloat16_tE19Flash_kernel_traitsILi256ELi64ELi64ELi4ES3_EELb0ELb1ELb1ELb0ELb0ELb1ELb0ELb0EEEvNS_16Flash_fwd_paramsE --------------------------
	.section	.nv.shared._ZN5flash24flash_fwd_splitkv_kernelI23Flash_fwd_kernel_traitsILi256ELi64ELi64ELi4ELb0ELb0EN7cutlass10bfloat16_tE19Flash_kernel_traitsILi256ELi64ELi64ELi4ES3_EELb0ELb1ELb1ELb0ELb0ELb1ELb0ELb0EEEvNS_16Flash_fwd_paramsE,"aw",@nobits
	.sectionflags	@""
	.align	16
	.zero		1024


//--------------------- .nv.shared._ZN5flash24flash_fwd_splitkv_kernelI23Flash_fwd_kernel_traitsILi256ELi64ELi64ELi4ELb0ELb0EN7cutlass10bfloat16_tE19Flash_kernel_traitsILi256ELi64ELi64ELi4ES3_EELb0ELb1ELb0ELb0ELb1ELb0ELb0ELb1EEEvNS_16Flash_fwd_paramsE --------------------------
	.section	.nv.shared._ZN5flash24flash_fwd_splitkv_kernelI23Flash_fwd_kernel_traitsILi256ELi64ELi64ELi4ELb0ELb0EN7cutlass10bfloat16_tE19Flash_kernel_traitsILi256ELi64ELi64ELi4ES3_EELb0ELb1ELb0ELb0ELb1ELb0ELb0ELb1EEEvNS_16Flash_fwd_paramsE,"aw",@nobits
	.sectionflags	@""
	.align	16
	.zero		1024


//--------------------- .nv.shared._ZN5flash24flash_fwd_splitkv_kernelI23Flash_fwd_kernel_traitsILi256ELi64ELi64ELi4ELb0ELb0EN7cutlass10bfloat16_tE19Flash_kernel_traitsILi256ELi64ELi64ELi4ES3_EELb0ELb1ELb0ELb0ELb1ELb1ELb0ELb1EEEvNS_16Flash_fwd_paramsE --------------------------
	.section	.nv.shared._ZN5flash24flash_fwd_splitkv_kernelI23Flash_fwd_kernel_traitsILi256ELi64ELi64ELi4ELb0ELb0EN7cutlass10bfloat16_tE19Flash_kernel_traitsILi256ELi64ELi64ELi4ES3_EELb0ELb1ELb0ELb0ELb1ELb1ELb0ELb1EEEvNS_16Flash_fwd_paramsE,"aw",@nobits
	.sectionflags	@""
	.align	16
	.zero		1024


//--------------------- .nv.shared._ZN5flash24flash_fwd_splitkv_kernelI23Flash_fwd_kernel_traitsILi256ELi64ELi64ELi4ELb0ELb0EN7cutlass10bfloat16_tE19Flash_kernel_traitsILi256ELi64ELi64ELi4ES3_EELb0ELb1ELb1ELb0ELb0ELb0ELb0ELb1EEEvNS_16Flash_fwd_paramsE --------------------------
	.section	.nv.shared._ZN5flash24flash_fwd_splitkv_kernelI23Flash_fwd_kernel_traitsILi256ELi64ELi64ELi4ELb0ELb0EN7cutlass10bfloat16_tE19Flash_kernel_traitsILi256ELi64ELi64ELi4ES3_EELb0ELb1ELb1ELb0ELb0ELb0ELb0ELb1EEEvNS_16Flash_fwd_paramsE,"aw",@nobits
	.sectionflags	@""
	.align	16
	.zero		1024


//--------------------- .nv.shared._ZN5flash24flash_fwd_splitkv_kernelI23Flash_fwd_kernel_traitsILi256ELi64ELi64ELi4ELb0ELb0EN7cutlass10bfloat16_tE19Flash_kernel_traitsILi256ELi64ELi64ELi4ES3_EELb0ELb1ELb1ELb0ELb0ELb1ELb0ELb1EEEvNS_16Flash_fwd_paramsE --------------------------
	.section	.nv.shared._ZN5flash24flash_fwd_splitkv_kernelI23Flash_fwd_kernel_traitsILi256ELi64ELi64ELi4ELb0ELb0EN7cutlass10bfloat16_tE19Flash_kernel_traitsILi256ELi64ELi64ELi4ES3_EELb0ELb1ELb1ELb0ELb0ELb1ELb0ELb1EEEvNS_16Flash_fwd_paramsE,"aw",@nobits
	.sectionflags	@""
	.align	16
	.zero		1024


//--------------------- .nv.shared._ZN5flash24flash_fwd_splitkv_kernelI23Flash_fwd_kernel_traitsILi256ELi64ELi64ELi4ELb0ELb0EN7cutlass10bfloat16_tE19Flash_kernel_traitsILi256ELi64ELi64ELi4ES3_EELb0ELb1ELb0ELb0ELb1ELb0ELb1ELb0EEEvNS_16Flash_fwd_paramsE --------------------------
	.section	.nv.shared._ZN5flash24flash_fwd_splitkv_kernelI23Flash_fwd_kernel_traitsILi256ELi64ELi64ELi4ELb0ELb0EN7cutlass10bfloat16_tE19Flash_kernel_traitsILi256ELi64ELi64ELi4ES3_EELb0ELb1ELb0ELb0ELb1ELb0ELb1ELb0EEEvNS_16Flash_fwd_paramsE,"aw",@nobits
	.sectionflags	@""
	.align	16
	.zero		1024


//--------------------- .nv.shared._ZN5flash24flash_fwd_splitkv_kernelI23Flash_fwd_kernel_traitsILi256ELi64ELi64ELi4ELb0ELb0EN7cutlass10bfloat16_tE19Flash_kernel_traitsILi256ELi64ELi64ELi4ES3_EELb0ELb1ELb0ELb0ELb1ELb1ELb1ELb0EEEvNS_16Flash_fwd_paramsE --------------------------
	.section	.nv.shared._ZN5flash24flash_fwd_splitkv_kernelI23Flash_fwd_kernel_traitsILi256ELi64ELi64ELi4ELb0ELb0EN7cutlass10bfloat16_tE19Flash_kernel_traitsILi256ELi64ELi64ELi4ES3_EELb0ELb1ELb0ELb0ELb1ELb1ELb1ELb0EEEvNS_16Flash_fwd_paramsE,"aw",@nobits
	.sectionflags	@""
	.align	16
	.zero		1024


//--------------------- .nv.shared._ZN5flash24flash_fwd_splitkv_kernelI23Flash_fwd_kernel_traitsILi256ELi64ELi64ELi4ELb0ELb0EN7cutlass10bfloat16_tE19Flash_kernel_traitsILi256ELi64ELi64ELi4ES3_EELb0ELb1ELb1ELb0ELb0ELb0ELb1ELb0EEEvNS_16Flash_fwd_paramsE --------------------------
	.section	.nv.shared._ZN5flash24flash_fwd_splitkv_kernelI23Flash_fwd_kernel_traitsILi256ELi64ELi64ELi4ELb0ELb0EN7cutlass10bfloat16_tE19Flash_kernel_traitsILi256ELi64ELi64ELi4ES3_EELb0ELb1ELb1ELb0ELb0ELb0ELb1ELb0EEEvNS_16Flash_fwd_paramsE,"aw",@nobits
	.sectionflags	@""
	.align	16
	.zero		1024


//--------------------- .nv.shared._ZN5flash24flash_fwd_splitkv_kernelI23Flash_fwd_kernel_traitsILi256ELi64ELi64ELi4ELb0ELb0EN7cutlass10bfloat16_tE19Flash_kernel_traitsILi256ELi64ELi64ELi4ES3_EELb0ELb1ELb1ELb0ELb0ELb1ELb1ELb0EEEvNS_16Flash_fwd_paramsE --------------------------
	.section	.nv.shared._ZN5flash24flash_fwd_splitkv_kernelI23Flash_fwd_kernel_traitsILi256ELi64ELi64ELi4ELb0ELb0EN7cutlass10bfloat16_tE19Flash_kernel_traitsILi256ELi64ELi64ELi4ES3_EELb0ELb1ELb1ELb0ELb0ELb1ELb1ELb0EEEvNS_16Flash_fwd_paramsE,"aw",@nobits
	.sectionflags	@""
	.align	16
	.zero		1024


//--------------------- .nv.shared._ZN5flash24flash_fwd_splitkv_kernelI23Flash_fwd_kernel_traitsILi256ELi64ELi64ELi4ELb0ELb0EN7cutlass10bfloat16_tE19Flash_kernel_traitsILi256ELi64ELi64ELi4ES3_EELb0ELb1ELb0ELb0ELb1ELb0ELb1ELb1EEEvNS_16Flash_fwd_paramsE --------------------------
	.section	.nv.shared._ZN5flash24flash_fwd_splitkv_kernelI23Flash_fwd_kernel_traitsILi256ELi64ELi64ELi4ELb0ELb0EN7cutlass10bfloat16_tE19Flash_kernel_traitsILi256ELi64ELi64ELi4ES3_EELb0ELb1ELb0ELb0ELb1ELb0ELb1ELb1EEEvNS_16Flash_fwd_paramsE,"aw",@nobits
	.sectionflags	@""
	.align	16
	.zero		1024


//--------------------- .nv.shared._ZN5flash24flash_fwd_splitkv_kernelI23Flash_fwd_kernel_traitsILi256ELi64ELi64ELi4ELb0ELb0EN7cutlass10bfloat16_tE19Flash_kernel_traitsILi256ELi64ELi64ELi4ES3_EELb0ELb1ELb0ELb0ELb1ELb1ELb1ELb1EEEvNS_16Flash_fwd_paramsE --------------------------
	.section	.nv.shared._ZN5flash24flash_fwd_splitkv_kernelI23Flash_fwd_kernel_traitsILi256ELi64ELi64ELi4ELb0ELb0EN7cutlass10bfloat16_tE19Flash_kernel_traitsILi256ELi64ELi64ELi4ES3_EELb0ELb1ELb0ELb0ELb1ELb1ELb1ELb1EEEvNS_16Flash_fwd_paramsE,"aw",@nobits
	.sectionflags	@""
	.align	16
	.zero		1024


//--------------------- .nv.shared._ZN5flash24flash_fwd_splitkv_kernelI23Flash_fwd_kernel_traitsILi256ELi64ELi64ELi4ELb0ELb0EN7cutlass10bfloat16_tE19Flash_kernel_traitsILi256ELi64ELi64ELi4ES3_EELb0ELb1ELb1ELb0ELb0ELb0ELb1ELb1EEEvNS_16Flash_fwd_paramsE --------------------------
	.section	.nv.shared._ZN5flash24flash_fwd_splitkv_kernelI23Flash_fwd_kernel_traitsILi256ELi64ELi64ELi4ELb0ELb0EN7cutlass10bfloat16_tE19Flash_kernel_traitsILi256ELi64ELi64ELi4ES3_EELb0ELb1ELb1ELb0ELb0ELb0ELb1ELb1EEEvNS_16Flash_fwd_paramsE,"aw",@nobits
	.sectionflags	@""
	.align	16
	.zero		1024


//--------------------- .nv.shared._ZN5flash24flash_fwd_splitkv_kernelI23Flash_fwd_kernel_traitsILi256ELi64ELi64ELi4ELb0ELb0EN7cutlass10bfloat16_tE19Flash_kernel_traitsILi256ELi64ELi64ELi4ES3_EELb0ELb1ELb1ELb0ELb0ELb1ELb1ELb1EEEvNS_16Flash_fwd_paramsE --------------------------
	.section	.nv.shared._ZN5flash24flash_fwd_splitkv_kernelI23Flash_fwd_kernel_traitsILi256ELi64ELi64ELi4ELb0ELb0EN7cutlass10bfloat16_tE19Flash_kernel_traitsILi256ELi64ELi64ELi4ES3_EELb0ELb1ELb1ELb0ELb0ELb1ELb1ELb1EEEvNS_16Flash_fwd_paramsE,"aw",@nobits
	.sectionflags	@""
	.align	16
	.zero		1024


//--------------------- .nv.constant0._ZN5flash32flash_fwd_splitkv_combine_kernelI23Flash_fwd_kernel_traitsILi256ELi64ELi64ELi4ELb0ELb0EN7cutlass10bfloat16_tE19Flash_kernel_traitsILi256ELi64ELi64ELi4ES3_EELi4ELi7ELb0EEEvNS_16Flash_fwd_paramsE --------------------------
	.section	.nv.constant0._ZN5flash32flash_fwd_splitkv_combine_kernelI23Flash_fwd_kernel_traitsILi256ELi64ELi64ELi4ELb0ELb0EN7cutlass10bfloat16_tE19Flash_kernel_traitsILi256ELi64ELi64ELi4ES3_EELi4ELi7ELb0EEEvNS_16Flash_fwd_paramsE,"a",@progbits
	.sectionflags	@""
	.align	4
.nv.constant0._ZN5flash32flash_fwd_splitkv_combine_kernelI23Flash_fwd_kernel_traitsILi256ELi64ELi64ELi4ELb0ELb0EN7cutlass10bfloat16_tE19Flash_kernel_traitsILi256ELi64ELi64ELi4ES3_EELi4ELi7ELb0EEEvNS_16Flash_fwd_paramsE:
	.zero		1360


//--------------------- .nv.constant0._ZN5flash32flash_fwd_splitkv_combine_kernelI23Flash_fwd_kernel_traitsILi256ELi64ELi64ELi4ELb0ELb0EN7cutlass10bfloat16_tE19Flash_kernel_traitsILi256ELi64ELi64ELi4ES3_EELi4ELi6ELb0EEEvNS_16Flash_fwd_paramsE --------------------------
	.section	.nv.constant0._ZN5flash32flash_fwd_splitkv_combine_kernelI23Flash_fwd_kernel_traitsILi256ELi64ELi64ELi4ELb0ELb0EN7cutlass10bfloat16_tE19Flash_kernel_traitsILi256ELi64ELi64ELi4ES3_EELi4ELi6ELb0EEEvNS_16Flash_fwd_paramsE,"a",@progbits
	.sectionflags	@""
	.align	4
.nv.constant0._ZN5flash32flash_fwd_splitkv_combine_kernelI23Flash_fwd_kernel_traitsILi256ELi64ELi64ELi4ELb0ELb0EN7cutlass10bfloat16_tE19Flash_kernel_traitsILi256ELi64ELi64ELi4ES3_EELi4ELi6ELb0EEEvNS_16Flash_fwd_paramsE:
	.zero		1360


//--------------------- .nv.constant0._ZN5flash32flash_fwd_splitkv_combine_kernelI23Flash_fwd_kernel_traitsILi256ELi64ELi64ELi4ELb0ELb0EN7cutlass10bfloat16_tE19Flash_kernel_traitsILi256ELi64ELi64ELi4ES3_EELi4ELi5ELb0EEEvNS_16Flash_fwd_paramsE --------------------------
	.section	.nv.constant0._ZN5flash32flash_fwd_splitkv_combine_kernelI23Flash_fwd_kernel_traitsILi256ELi64ELi64ELi4ELb0ELb0EN7cutlass10bfloat16_tE19Flash_kernel_traitsILi256ELi64ELi64ELi4ES3_EELi4ELi5ELb0EEEvNS_16Flash_fwd_paramsE,"a",@progbits
	.sectionflags	@""
	.align	4
.nv.constant0._ZN5flash32flash_fwd_splitkv_combine_kernelI23Flash_fwd_kernel_traitsILi256ELi64ELi64ELi4ELb0ELb0EN7cutlass10bfloat16_tE19Flash_kernel_traitsILi256ELi64ELi64ELi4ES3_EELi4ELi5ELb0EEEvNS_16Flash_fwd_paramsE:
	.zero		1360


//--------------------- .nv.constant0._ZN5flash32flash_fwd_splitkv_combine_kernelI23Flash_fwd_kernel_traitsILi256ELi64ELi64ELi4ELb0ELb0EN7cutlass10bfloat16_tE19Flash_kernel_traitsILi256ELi64ELi64ELi4ES3_EELi4ELi4ELb0EEEvNS_16Flash_fwd_paramsE --------------------------
	.section	.nv.constant0._ZN5flash32flash_fwd_splitkv_combine_kernelI23Flash_fwd_kernel_traitsILi256ELi64ELi64ELi4ELb0ELb0EN7cutlass10bfloat16_tE19Flash_kernel_traitsILi256ELi64ELi64ELi4ES3_EELi4ELi4ELb0EEEvNS_16Flash_fwd_paramsE,"a",@progbits
	.sectionflags	@""
	.align	4
.nv.constant0._ZN5flash32flash_fwd_splitkv_combine_kernelI23Flash_fwd_kernel_traitsILi256ELi64ELi64ELi4ELb0ELb0EN7cutlass10bfloat16_tE19Flash_kernel_traitsILi256ELi64ELi64ELi4ES3_EELi4ELi4ELb0EEEvNS_16Flash_fwd_paramsE:
	.zero		1360


//--------------------- .nv.constant0._ZN5flash32flash_fwd_splitkv_combine_kernelI23Flash_fwd_kernel_traitsILi256ELi64ELi64ELi4ELb0ELb0EN7cutlass10bfloat16_tE19Flash_kernel_traitsILi256ELi64ELi64ELi4ES3_EELi4ELi3ELb0EEEvNS_16Flash_fwd_paramsE --------------------------
	.section	.nv.constant0._ZN5flash32flash_fwd_splitkv_combine_kernelI23Flash_fwd_kernel_traitsILi256ELi64ELi64ELi4ELb0ELb0EN7cutlass10bfloat16_tE19Flash_kernel_traitsILi256ELi64ELi64ELi4ES3_EELi4ELi3ELb0EEEvNS_16Flash_fwd_paramsE,"a",@progbits
	.sectionflags	@""
	.align	4
.nv.constant0._ZN5flash32flash_fwd_splitkv_combine_kernelI23Flash_fwd_kernel_traitsILi256ELi64ELi64ELi4ELb0ELb0EN7cutlass10bfloat16_tE19Flash_kernel_traitsILi256ELi64ELi64ELi4ES3_EELi4ELi3ELb0EEEvNS_16Flash_fwd_paramsE:
	.zero		1360


//--------------------- .nv.constant0._ZN5flash32flash_fwd_splitkv_combine_kernelI23Flash_fwd_kernel_traitsILi256ELi64ELi64ELi4ELb0ELb0EN7cutlass10bfloat16_tE19Flash_kernel_traitsILi256ELi64ELi64ELi4ES3_EELi4ELi2ELb0EEEvNS_16Flash_fwd_paramsE --------------------------
	.section	.nv.constant0._ZN5flash32flash_fwd_splitkv_combine_kernelI23Flash_fwd_kernel_traitsILi256ELi64ELi64ELi4ELb0ELb0EN7cutlass10bfloat16_tE19Flash_kernel_traitsILi256ELi64ELi64ELi4ES3_EELi4ELi2ELb0EEEvNS_16Flash_fwd_paramsE,"a",@progbits
	.sectionflags	@""
	.align	4
.nv.constant0._ZN5flash32flash_fwd_splitkv_combine_kernelI23Flash_fwd_kernel_traitsILi256ELi64ELi64ELi4ELb0ELb0EN7cutlass10bfloat16_tE19Flash_kernel_traitsILi256ELi64ELi64ELi4ES3_EELi4ELi2ELb0EEEvNS_16Flash_fwd_paramsE:
	.zero		1360


//--------------------- .nv.constant0._ZN5flash32flash_fwd_splitkv_combine_kernelI23Flash_fwd_kernel_traitsILi256ELi64ELi64ELi4ELb0ELb0EN7cutlass10bfloat16_tE19Flash_kernel_traitsILi256ELi64ELi64ELi4ES3_EELi4ELi1ELb0EEEvNS_16Flash_fwd_paramsE --------------------------
	.section	.nv.constant0._ZN5flash32flash_fwd_splitkv_combine_kernelI23Flash_fwd_kernel_traitsILi256ELi64ELi64ELi4ELb0ELb0EN7cutlass10bfloat16_tE19Flash_kernel_traitsILi256ELi64ELi64ELi4ES3_EELi4ELi1ELb0EEEvNS_16Flash_fwd_paramsE,"a",@progbits
	.sectionflags	@""
	.align	4
.nv.constant0._ZN5flash32flash_fwd_splitkv_combine_kernelI23Flash_fwd_kernel_traitsILi256ELi64ELi64ELi4ELb0ELb0EN7cutlass10bfloat16_tE19Flash_kernel_traitsILi256ELi64ELi64ELi4ES3_EELi4ELi1ELb0EEEvNS_16Flash_fwd_paramsE:
	.zero		1360


//--------------------- .nv.constant0._ZN5flash32flash_fwd_splitkv_combine_kernelI23Flash_fwd_kernel_traitsILi256ELi64ELi64ELi4ELb0ELb0EN7cutlass10bfloat16_tE19Flash_kernel_traitsILi256ELi64ELi64ELi4ES3_EELi4ELi7ELb1EEEvNS_16Flash_fwd_paramsE --------------------------
	.section	.nv.constant0._ZN5flash32flash_fwd_splitkv_combine_kernelI23Flash_fwd_kernel_traitsILi256ELi64ELi64ELi4ELb0ELb0EN7cutlass10bfloat16_tE19Flash_kernel_traitsILi256ELi64ELi64ELi4ES3_EELi4ELi7ELb1EEEvNS_16Flash_fwd_paramsE,"a",@progbits
	.sectionflags	@""
	.align	4
.nv.constant0._ZN5flash32flash_fwd_splitkv_combine_kernelI23Flash_fwd_kernel_traitsILi256ELi64ELi64ELi4ELb0ELb0EN7cutlass10bfloat16_tE19Flash_kernel_traitsILi256ELi64ELi64ELi4ES3_EELi4ELi7ELb1EEEvNS_16Flash_fwd_paramsE:
	.zero		1360


//--------------------- .nv.constant0._ZN5flash32flash_fwd_splitkv_combine_kernelI23Flash_fwd_kernel_traitsILi256ELi64ELi64ELi4ELb0ELb0EN7cutlass10bfloat16_tE19Flash_kernel_traitsILi256ELi64ELi64ELi4ES3_EELi4ELi6ELb1EEEvNS_16Flash_fwd_paramsE --------------------------
	.section	.nv.constant0._ZN5flash32flash_fwd_splitkv_combine_kernelI23Flash_fwd_kernel_traitsILi256ELi64ELi64ELi4ELb0ELb0EN7cutlass10bfloat16_tE19Flash_kernel_traitsILi256ELi64ELi64ELi4ES3_EELi4ELi6ELb1EEEvNS_16Flash_fwd_paramsE,"a",@progbits
	.sectionflags	@""
	.align	4
.nv.constant0._ZN5flash32flash_fwd_splitkv_combine_kernelI23Flash_fwd_kernel_traitsILi256ELi64ELi64ELi4ELb0ELb0EN7cutlass10bfloat16_tE19Flash_kernel_traitsILi256ELi64ELi64ELi4ES3_EELi4ELi6ELb1EEEvNS_16Flash_fwd_paramsE:
	.zero		1360


//--------------------- .nv.constant0._ZN5flash32flash_fwd_splitkv_combine_kernelI23Flash_fwd_kernel_traitsILi256ELi64ELi64ELi4ELb0ELb0EN7cutlass10bfloat16_tE19Flash_kernel_traitsILi256ELi64ELi64ELi4ES3_EELi4ELi5ELb1EEEvNS_16Flash_fwd_paramsE --------------------------
	.section	.nv.constant0._ZN5flash32flash_fwd_splitkv_combine_kernelI23Flash_fwd_kernel_traitsILi256ELi64ELi64ELi4ELb0ELb0EN7cutlass10bfloat16_tE19Flash_kernel_traitsILi256ELi64ELi64ELi4ES3_EELi4ELi5ELb1EEEvNS_16Flash_fwd_paramsE,"a",@progbits
	.sectionflags	@""
	.align	4
.nv.constant0._ZN5flash32flash_fwd_splitkv_combine_kernelI23Flash_fwd_kernel_traitsILi256ELi64ELi64ELi4ELb0ELb0EN7cutlass10bfloat16_tE19Flash_kernel_traitsILi256ELi64ELi64ELi4ES3_EELi4ELi5ELb1EEEvNS_16Flash_fwd_paramsE:
	.zero		1360


//--------------------- .nv.constant0._ZN5flash32flash_fwd_splitkv_combine_kernelI23Flash_fwd_kernel_traitsILi256ELi64ELi64ELi4ELb0ELb0EN7cutlass10bfloat16_tE19Flash_kernel_traitsILi256ELi64ELi64ELi4ES3_EELi4ELi4ELb1EEEvNS_16Flash_fwd_paramsE --------------------------
	.section	.nv.constant0._ZN5flash32flash_fwd_splitkv_combine_kernelI23Flash_fwd_kernel_traitsILi256ELi64ELi64ELi4ELb0ELb0EN7cutlass10bfloat16_tE19Flash_kernel_traitsILi256ELi64ELi64ELi4ES3_EELi4ELi4ELb1EEEvNS_16Flash_fwd_paramsE,"a",@progbits
	.sectionflags	@""
	.align	4
.nv.constant0._ZN5flash32flash_fwd_splitkv_combine_kernelI23Flash_fwd_kernel_traitsILi256ELi64ELi64ELi4ELb0ELb0EN7cutlass10bfloat16_tE19Flash_kernel_traitsILi256ELi64ELi64ELi4ES3_EELi4ELi4ELb1EEEvNS_16Flash_fwd_paramsE:
	.zero		1360


//--------------------- .nv.constant0._ZN5flash32flash_fwd_splitkv_combine_kernelI23Flash_fwd_kernel_traitsILi256ELi64ELi64ELi4ELb0ELb0EN7cutlass10bfloat16_tE19Flash_kernel_traitsILi256ELi64ELi64ELi4ES3_EELi4ELi3ELb1EEEvNS_16Flash_fwd_paramsE --------------------------
	.section	.nv.constant0._ZN5flash32flash_fwd_splitkv_combine_kernelI23Flash_fwd_kernel_traitsILi256ELi64ELi64ELi4ELb0ELb0EN7cutlass10bfloat16_tE19Flash_kernel_traitsILi256ELi64ELi64ELi4ES3_EELi4ELi3ELb1EEEvNS_16Flash_fwd_paramsE,"a",@progbits
	.sectionflags	@""
	.align	4
.nv.constant0._ZN5flash32flash_fwd_splitkv_combine_kernelI23Flash_fwd_kernel_traitsILi256ELi64ELi64ELi4ELb0ELb0EN7cutlass10bfloat16_tE19Flash_kernel_traitsILi256ELi64ELi64ELi4ES3_EELi4ELi3ELb1EEEvNS_16Flash_fwd_paramsE:
	.zero		1360


//--------------------- .nv.constant0._ZN5flash32flash_fwd_splitkv_combine_kernelI23Flash_fwd_kernel_traitsILi256ELi64ELi64ELi4ELb0ELb0EN7cutlass10bfloat16_tE19Flash_kernel_traitsILi256ELi64ELi64ELi4ES3_EELi4ELi2ELb1EEEvNS_16Flash_fwd_paramsE --------------------------
	.section	.nv.constant0._ZN5flash32flash_fwd_splitkv_combine_kernelI23Flash_fwd_kernel_traitsILi256ELi64ELi64ELi4ELb0ELb0EN7cutlass10bfloat16_tE19Flash_kernel_traitsILi256ELi64ELi64ELi4ES3_EELi4ELi2ELb1EEEvNS_16Flash_fwd_paramsE,"a",@progbits
	.sectionflags	@""
	.align	4
.nv.constant0._ZN5flash32flash_fwd_splitkv_combine_kernelI23Flash_fwd_kernel_traitsILi256ELi64ELi64ELi4ELb0ELb0EN7cutlass10bfloat16_tE19Flash_kernel_traitsILi256ELi64ELi64ELi4ES3_EELi4ELi2ELb1EEEvNS_16Flash_fwd_paramsE:
	.zero		1360


//--------------------- .nv.constant0._ZN5flash32flash_fwd_splitkv_combine_kernelI23Flash_fwd_kernel_traitsILi256ELi64ELi64ELi4ELb0ELb0EN7cutlass10bfloat16_tE19Flash_kernel_traitsILi256ELi64ELi64ELi4ES3_EELi4ELi1ELb1EEEvNS_16Flash_fwd_paramsE --------------------------
	.section	.nv.constant0._ZN5flash32flash_fwd_splitkv_combine_kernelI23Flash_fwd_kernel_traitsILi256ELi64ELi64ELi4ELb0ELb0EN7cutlass10bfloat16_tE19Flash_kernel_traitsILi256ELi64ELi64ELi4ES3_EELi4ELi1ELb1EEEvNS_16Flash_fwd_paramsE,"a",@progbits
	.sectionflags	@""
	.align	4
.nv.constant0._ZN5flash32flash_fwd_splitkv_combine_kernelI23Flash_fwd_kernel_traitsILi256ELi64ELi64ELi4ELb0ELb0EN7cutlass10bfloat16_tE19Flash_kernel_traitsILi256ELi64ELi64ELi4ES3_EELi4ELi1ELb1EEEvNS_16Flash_fwd_paramsE:
	.zero		1360


//--------------------- .nv.constant0._ZN5flash24flash_fwd_splitkv_kernelI23Flash_fwd_kernel_traitsILi256ELi64ELi64ELi4ELb0ELb0EN7cutlass10bfloat16_tE19Flash_kernel_traitsILi256ELi64ELi64ELi4ES3_EELb0ELb0ELb0ELb0ELb0ELb0ELb0ELb0EEEvNS_16Flash_fwd_paramsE --------------------------
	.section	.nv.constant0._ZN5flash24flash_fwd_splitkv_kernelI23Flash_fwd_kernel_traitsILi256ELi64ELi64ELi4ELb0ELb0EN7cutlass10bfloat16_tE19Flash_kernel_traitsILi256ELi64ELi64ELi4ES3_EELb0ELb0ELb0ELb0ELb0ELb0ELb0ELb0EEEvNS_16Flash_fwd_paramsE,"a",@progbits
	.sectionflags	@""
	.align	4
.nv.constant0._ZN5flash24flash_fwd_splitkv_kernelI23Flash_fwd_kernel_traitsILi256ELi64ELi64ELi4ELb0ELb0EN7cutlass10bfloat16_tE19Flash_kernel_traitsILi256ELi64ELi64ELi4ES3_EELb0ELb0ELb0ELb0ELb0ELb0ELb0ELb0EEEvNS_16Flash_fwd_paramsE:
	.zero		1360


//--------------------- .nv.constant0._ZN5flash24flash_fwd_splitkv_kernelI23Flash_fwd_kernel_traitsILi256ELi64ELi64ELi4ELb0ELb0EN7cutlass10bfloat16_tE19Flash_kernel_traitsILi256ELi64ELi64ELi4ES3_EELb0ELb0ELb0ELb0ELb0ELb1ELb0ELb0EEEvNS_16Flash_fwd_paramsE --------------------------
	.section	.nv.constant0._ZN5flash24flash_fwd_splitkv_kernelI23Flash_fwd_kernel_traitsILi256ELi64ELi64ELi4ELb0ELb0EN7cutlass10bfloat16_tE19Flash_kernel_traitsILi256ELi64ELi64ELi4ES3_EELb0ELb0ELb0ELb0ELb0ELb1ELb0ELb0EEEvNS_16Flash_fwd_paramsE,"a",@progbits
	.sectionflags	@""
	.align	4
.nv.constant0._ZN5flash24flash_fwd_splitkv_kernelI23Flash_fwd_kernel_traitsILi256ELi64ELi64ELi4ELb0ELb0EN7cutlass10bfloat16_tE19Flash_kernel_traitsILi256ELi64ELi64ELi4ES3_EELb0ELb0ELb0ELb0ELb0ELb1ELb0ELb0EEEvNS_16Flash_fwd_paramsE:
	.zero		1360


//--------------------- .nv.constant0._ZN5flash24flash_fwd_splitkv_kernelI23Flash_fwd_kernel_traitsILi256ELi64ELi64ELi4ELb0ELb0EN7cutlass10bfloat16_tE19Flash_kernel_traitsILi256ELi64ELi64ELi4ES3_EELb0ELb0ELb0ELb0ELb0ELb0ELb0ELb1EEEvNS_16Flash_fwd_paramsE --------------------------
	.section	.nv.constant0._ZN5flash24flash_fwd_splitkv_kernelI23Flash_fwd_kernel_traitsILi256ELi64ELi64ELi4ELb0ELb0EN7cutlass10bfloat16_tE19Flash_kernel_traitsILi256ELi64ELi64ELi4ES3_EELb0ELb0ELb0ELb0ELb0ELb0ELb0ELb1EEEvNS_16Flash_fwd_paramsE,"a",@progbits
	.sectionflags	@""
	.align	4
.nv.constant0._ZN5flash24flash_fwd_splitkv_kernelI23Flash_fwd_kernel_traitsILi256ELi64ELi64ELi4ELb0ELb0EN7cutlass10bfloat16_tE19Flash_kernel_traitsILi256ELi64ELi64ELi4ES3_EELb0ELb0ELb0ELb0ELb0ELb0ELb0ELb1EEEvNS_16Flash_fwd_paramsE:
	.zero		1360


//--------------------- .nv.constant0._ZN5flash24flash_fwd_splitkv_kernelI23Flash_fwd_kernel_traitsILi256ELi64ELi64ELi4ELb0ELb0EN7cutlass10bfloat16_tE19Flash_kernel_traitsILi256ELi64ELi64ELi4ES3_EELb0ELb0ELb0ELb0ELb0ELb1ELb0ELb1EEEvNS_16Flash_fwd_paramsE --------------------------
	.section	.nv.constant0._ZN5flash24flash_fwd_splitkv_kernelI23Flash_fwd_kernel_traitsILi256ELi64ELi64ELi4ELb0ELb0EN7cutlass10bfloat16_tE19Flash_kernel_traitsILi256ELi64ELi64ELi4ES3_EELb0ELb0ELb0ELb0ELb0ELb1ELb0ELb1EEEvNS_16Flash_fwd_paramsE,"a",@progbits
	.sectionflags	@""
	.align	4
.nv.constant0._ZN5flash24flash_fwd_splitkv_kernelI23Flash_fwd_kernel_traitsILi256ELi64ELi64ELi4ELb0ELb0EN7cutlass10bfloat16_tE19Flash_kernel_traitsILi256ELi64ELi64ELi4ES3_EELb0ELb0ELb0ELb0ELb0ELb1ELb0ELb1EEEvNS_16Flash_fwd_paramsE:
	.zero		1360


//--------------------- .nv.constant0._ZN5flash24flash_fwd_splitkv_kernelI23Flash_fwd_kernel_traitsILi256ELi64ELi64ELi4ELb0ELb0EN7cutlass10bfloat16_tE19Flash_kernel_traitsILi256ELi64ELi64ELi4ES3_EELb0ELb0ELb0ELb0ELb0ELb0ELb1ELb0EEEvNS_16Flash_fwd_paramsE --------------------------
	.section	.nv.constant0._ZN5flash24flash_fwd_splitkv_kernelI23Flash_fwd_kernel_traitsILi256ELi64ELi64ELi4ELb0ELb0EN7cutlass10bfloat16_tE19Flash_kernel_traitsILi256ELi64ELi64ELi4ES3_EELb0ELb0ELb0ELb0ELb0ELb0ELb1ELb0EEEvNS_16Flash_fwd_paramsE,"a",@progbits
	.sectionflags	@""
	.align	4
.nv.constant0._ZN5flash24flash_fwd_splitkv_kernelI23Flash_fwd_kernel_traitsILi256ELi64ELi64ELi4ELb0ELb0EN7cutlass10bfloat16_tE19Flash_kernel_traitsILi256ELi64ELi64ELi4ES3_EELb0ELb0ELb0ELb0ELb0ELb0ELb1ELb0EEEvNS_16Flash_fwd_paramsE:
	.zero		1360


//--------------------- .nv.constant0._ZN5flash24flash_fwd_splitkv_kernelI23Flash_fwd_kernel_traitsILi256ELi64ELi64ELi4ELb0ELb0EN7cutlass10bfloat16_tE19Flash_kernel_traitsILi256ELi64ELi64ELi4ES3_EELb0ELb0ELb0ELb0ELb0ELb1ELb1ELb0EEEvNS_16Flash_fwd_paramsE --------------------------
	.section	.nv.constant0._ZN5flash24flash_fwd_splitkv_kernelI23Flash_fwd_kernel_traitsILi256ELi64ELi64ELi4ELb0ELb0EN7cutlass10bfloat16_tE19Flash_kernel_traitsILi256ELi64ELi64ELi4ES3_EELb0ELb0ELb0ELb0ELb0ELb1ELb1ELb0EEEvNS_16Flash_fwd_paramsE,"a",@progbits
	.sectionflags	@""
	.align	4
.nv.constant0._ZN5flash24flash_fwd_splitkv_kernelI23Flash_fwd_kernel_traitsILi256ELi64ELi64ELi4ELb0ELb0EN7cutlass10bfloat16_tE19Flash_kernel_traitsILi256ELi64ELi64ELi4ES3_EELb0ELb0ELb0ELb0ELb0ELb1ELb1ELb0EEEvNS_16Flash_fwd_paramsE:
	.zero		1360


//--------------------- .nv.constant0._ZN5flash24flash_fwd_splitkv_kernelI23Flash_fwd_kernel_traitsILi256ELi64ELi64ELi4ELb0ELb0EN7cutlass10bfloat16_tE19Flash_kernel_traitsILi256ELi64ELi64ELi4ES3_EELb0ELb0ELb0ELb0ELb0ELb0ELb1ELb1EEEvNS_16Flash_fwd_paramsE --------------------------
	.section	.nv.constant0._ZN5flash24flash_fwd_splitkv_kernelI23Flash_fwd_kernel_traitsILi256ELi64ELi64ELi4ELb0ELb0EN7cutlass10bfloat16_tE19Flash_kernel_traitsILi256ELi64ELi64ELi4ES3_EELb0ELb0ELb0ELb0ELb0ELb0ELb1ELb1EEEvNS_16Flash_fwd_paramsE,"a",@progbits
	.sectionflags	@""
	.align	4
.nv.constant0._ZN5flash24flash_fwd_splitkv_kernelI23Flash_fwd_kernel_traitsILi256ELi64ELi64ELi4ELb0ELb0EN7cutlass10bfloat16_tE19Flash_kernel_traitsILi256ELi64ELi64ELi4ES3_EELb0ELb0ELb0ELb0ELb0ELb0ELb1ELb1EEEvNS_16Flash_fwd_paramsE:
	.zero		1360


//--------------------- .nv.constant0._ZN5flash24flash_fwd_splitkv_kernelI23Flash_fwd_kernel_traitsILi256ELi64ELi64ELi4ELb0ELb0EN7cutlass10bfloat16_tE19Flash_kernel_traitsILi256ELi64ELi64ELi4ES3_EELb0ELb0ELb0ELb0ELb0ELb1ELb1ELb1EEEvNS_16Flash_fwd_paramsE --------------------------
	.section	.nv.constant0._ZN5flash24flash_fwd_splitkv_kernelI23Flash_fwd_kernel_traitsILi256ELi64ELi64ELi4ELb0ELb0EN7cutlass10bfloat16_tE19Flash_kernel_traitsILi256ELi64ELi64ELi4ES3_EELb0ELb0ELb0ELb0ELb0ELb1ELb1ELb1EEEvNS_16Flash_fwd_paramsE,"a",@progbits
	.sectionflags	@""
	.align	4
.nv.constant0._ZN5flash24flash_fwd_splitkv_kernelI23Flash_fwd_kernel_traitsILi256ELi64ELi64ELi4ELb0ELb0EN7cutlass10bfloat16_tE19Flash_kernel_traitsILi256ELi64ELi64ELi4ES3_EELb0ELb0ELb0ELb0ELb0ELb1ELb1ELb1EEEvNS_16Flash_fwd_paramsE:
	.zero		1360


//--------------------- .nv.constant0._ZN5flash24flash_fwd_splitkv_kernelI23Flash_fwd_kernel_traitsILi256ELi64ELi64ELi4ELb0ELb0EN7cutlass10bfloat16_tE19Flash_kernel_traitsILi256ELi64ELi64ELi4ES3_EELb0ELb1ELb0ELb0ELb0ELb0ELb0ELb0EEEvNS_16Flash_fwd_paramsE --------------------------
	.section	.nv.constant0._ZN5flash24flash_fwd_splitkv_kernelI23Flash_fwd_kernel_traitsILi256ELi64ELi64ELi4ELb0ELb0EN7cutlass10bfloat16_tE19Flash_kernel_traitsILi256ELi64ELi64ELi4ES3_EELb0ELb1ELb0ELb0ELb0ELb0ELb0ELb0EEEvNS_16Flash_fwd_paramsE,"a",@progbits
	.sectionflags	@""
	.align	4
.nv.constant0._ZN5flash24flash_fwd_splitkv_kernelI23Flash_fwd_kernel_traitsILi256ELi64ELi64ELi4ELb0ELb0EN7cutlass10bfloat16_tE19Flash_kernel_traitsILi256ELi64ELi64ELi4ES3_EELb0ELb1ELb0ELb0ELb0ELb0ELb0ELb0EEEvNS_16Flash_fwd_paramsE:
	.zero		1360


//--------------------- .nv.constant0._ZN5flash24flash_fwd_splitkv_kernelI23Flash_fwd_kernel_traitsILi256ELi64ELi64ELi4ELb0ELb0EN7cutlass10bfloat16_tE19Flash_kernel_traitsILi256ELi64ELi64ELi4ES3_EELb0ELb1ELb0ELb0ELb0ELb1ELb0ELb0EEEvNS_16Flash_fwd_paramsE --------------------------
	.section	.nv.constant0._ZN5flash24flash_fwd_splitkv_kernelI23Flash_fwd_kernel_traitsILi256ELi64ELi64ELi4ELb0ELb0EN7cutlass10bfloat16_tE19Flash_kernel_traitsILi256ELi64ELi64ELi4ES3_EELb0ELb1ELb0ELb0ELb0ELb1ELb0ELb0EEEvNS_16Flash_fwd_paramsE,"a",@progbits
	.sectionflags	@""
	.align	4
.nv.constant0._ZN5flash24flash_fwd_splitkv_kernelI23Flash_fwd_kernel_traitsILi256ELi64ELi64ELi4ELb0ELb0EN7cutlass10bfloat16_tE19Flash_kernel_traitsILi256ELi64ELi64ELi4ES3_EELb0ELb1ELb0ELb0ELb0ELb1ELb0ELb0EEEvNS_16Flash_fwd_paramsE:
	.zero		1360


//--------------------- .nv.constant0._ZN5flash24flash_fwd_splitkv_kernelI23Flash_fwd_kernel_traitsILi256ELi64ELi64ELi4ELb0ELb0EN7cutlass10bfloat16_tE19Flash_kernel_traitsILi256ELi64ELi64ELi4ES3_EELb0ELb1ELb0ELb0ELb0ELb0ELb0ELb1EEEvNS_16Flash_fwd_paramsE --------------------------
	.section	.nv.constant0._ZN5flash24flash_fwd_splitkv_kernelI23Flash_fwd_kernel_traitsILi256ELi64ELi64ELi4ELb0ELb0EN7cutlass10bfloat16_tE19Flash_kernel_traitsILi256ELi64ELi64ELi4ES3_EELb0ELb1ELb0ELb0ELb0ELb0ELb0ELb1EEEvNS_16Flash_fwd_paramsE,"a",@progbits
	.sectionflags	@""
	.align	4
.nv.constant0._ZN5flash24flash_fwd_splitkv_kernelI23Flash_fwd_kernel_traitsILi256ELi64ELi64ELi4ELb0ELb0EN7cutlass10bfloat16_tE19Flash_kernel_traitsILi256ELi64ELi64ELi4ES3_EELb0ELb1ELb0ELb0ELb0ELb0ELb0ELb1EEEvNS_16Flash_fwd_paramsE:
	.zero		1360


//--------------------- .nv.constant0._ZN5flash24flash_fwd_splitkv_kernelI23Flash_fwd_kernel_traitsILi256ELi64ELi64ELi4ELb0ELb0EN7cutlass10bfloat16_tE19Flash_kernel_traitsILi256ELi64ELi64ELi4ES3_EELb0ELb1ELb0ELb0ELb0ELb1ELb0ELb1EEEvNS_16Flash_fwd_paramsE --------------------------
	.section	.nv.constant0._ZN5flash24flash_fwd_splitkv_kernelI23Flash_fwd_kernel_traitsILi256ELi64ELi64ELi4ELb0ELb0EN7cutlass10bfloat16_tE19Flash_kernel_traitsILi256ELi64ELi64ELi4ES3_EELb0ELb1ELb0ELb0ELb0ELb1ELb0ELb1EEEvNS_16Flash_fwd_paramsE,"a",@progbits
	.sectionflags	@""
	.align	4
.nv.constant0._ZN5flash24flash_fwd_splitkv_kernelI23Flash_fwd_kernel_traitsILi256ELi64ELi64ELi4ELb0ELb0EN7cutlass10bfloat16_tE19Flash_kernel_traitsILi256ELi64ELi64ELi4ES3_EELb0ELb1ELb0ELb0ELb0ELb1ELb0ELb1EEEvNS_16Flash_fwd_paramsE:
	.zero		1360


//--------------------- .nv.constant0._ZN5flash24flash_fwd_splitkv_kernelI23Flash_fwd_kernel_traitsILi256ELi64ELi64ELi4ELb0ELb0EN7cutlass10bfloat16_tE19Flash_kernel_traitsILi256ELi64ELi64ELi4ES3_EELb0ELb1ELb0ELb0ELb0ELb0ELb1ELb0EEEvNS_16Flash_fwd_paramsE --------------------------
	.section	.nv.constant0._ZN5flash24flash_fwd_splitkv_kernelI23Flash_fwd_kernel_traitsILi256ELi64ELi64ELi4ELb0ELb0EN7cutlass10bfloat16_tE19Flash_kernel_traitsILi256ELi64ELi64ELi4ES3_EELb0ELb1ELb0ELb0ELb0ELb0ELb1ELb0EEEvNS_16Flash_fwd_paramsE,"a",@progbits
	.sectionflags	@""
	.align	4
.nv.constant0._ZN5flash24flash_fwd_splitkv_kernelI23Flash_fwd_kernel_traitsILi256ELi64ELi64ELi4ELb0ELb0EN7cutlass10bfloat16_tE19Flash_kernel_traitsILi256ELi64ELi64ELi4ES3_EELb0ELb1ELb0ELb0ELb0ELb0ELb1ELb0EEEvNS_16Flash_fwd_paramsE:
	.zero		1360


//--------------------- .nv.constant0._ZN5flash24flash_fwd_splitkv_kernelI23Flash_fwd_kernel_traitsILi256ELi64ELi64ELi4ELb0ELb0EN7cutlass10bfloat16_tE19Flash_kernel_traitsILi256ELi64ELi64ELi4ES3_EELb0ELb1ELb0ELb0ELb0ELb1ELb1ELb0EEEvNS_16Flash_fwd_paramsE --------------------------
	.section	.nv.constant0._ZN5flash24flash_fwd_splitkv_kernelI23Flash_fwd_kernel_traitsILi256ELi64ELi64ELi4ELb0ELb0EN7cutlass10bfloat16_tE19Flash_kernel_traitsILi256ELi64ELi64ELi4ES3_EELb0ELb1ELb0ELb0ELb0ELb1ELb1ELb0EEEvNS_16Flash_fwd_paramsE,"a",@progbits
	.sectionflags	@""
	.align	4
.nv.constant0._ZN5flash24flash_fwd_splitkv_kernelI23Flash_fwd_kernel_traitsILi256ELi64ELi64ELi4ELb0ELb0EN7cutlass10bfloat16_tE19Flash_kernel_traitsILi256ELi64ELi64ELi4ES3_EELb0ELb1ELb0ELb0ELb0ELb1ELb1ELb0EEEvNS_16Flash_fwd_paramsE:
	.zero		1360


//--------------------- .nv.constant0._ZN5flash24flash_fwd_splitkv_kernelI23Flash_fwd_kernel_traitsILi256ELi64ELi64ELi4ELb0ELb0EN7cutlass10bfloat16_tE19Flash_kernel_traitsILi256ELi64ELi64ELi4ES3_EELb0ELb1ELb0ELb0ELb0ELb0ELb1ELb1EEEvNS_16Flash_fwd_paramsE --------------------------
	.section	.nv.constant0._ZN5flash24flash_fwd_splitkv_kernelI23Flash_fwd_kernel_traitsILi256ELi64ELi64ELi4ELb0ELb0EN7cutlass10bfloat16_tE19Flash_kernel_traitsILi256ELi64ELi64ELi4ES3_EELb0ELb1ELb0ELb0ELb0ELb0ELb1ELb1EEEvNS_16Flash_fwd_paramsE,"a",@progbits
	.sectionflags	@""
	.align	4
.nv.constant0._ZN5flash24flash_fwd_splitkv_kernelI23Flash_fwd_kernel_traitsILi256ELi64ELi64ELi4ELb0ELb0EN7cutlass10bfloat16_tE19Flash_kernel_traitsILi256ELi64ELi64ELi4ES3_EELb0ELb1ELb0ELb0ELb0ELb0ELb1ELb1EEEvNS_16Flash_fwd_paramsE:
	.zero		1360


//--------------------- .nv.constant0._ZN5flash24flash_fwd_splitkv_kernelI23Flash_fwd_kernel_traitsILi256ELi64ELi64ELi4ELb0ELb0EN7cutlass10bfloat16_tE19Flash_kernel_traitsILi256ELi64ELi64ELi4ES3_EELb0ELb1ELb0ELb0ELb0ELb1ELb1ELb1EEEvNS_16Flash_fwd_paramsE --------------------------
	.section	.nv.constant0._ZN5flash24flash_fwd_splitkv_kernelI23Flash_fwd_kernel_traitsILi256ELi64ELi64ELi4ELb0ELb0EN7cutlass10bfloat16_tE19Flash_kernel_traitsILi256ELi64ELi64ELi4ES3_EELb0ELb1ELb0ELb0ELb0ELb1ELb1ELb1EEEvNS_16Flash_fwd_paramsE,"a",@progbits
	.sectionflags	@""
	.align	4
.nv.constant0._ZN5flash24flash_fwd_splitkv_kernelI23Flash_fwd_kernel_traitsILi256ELi64ELi64ELi4ELb0ELb0EN7cutlass10bfloat16_tE19Flash_kernel_traitsILi256ELi64ELi64ELi4ES3_EELb0ELb1ELb0ELb0ELb0ELb1ELb1ELb1EEEvNS_16Flash_fwd_paramsE:
	.zero		1360


//--------------------- .nv.constant0._ZN5flash24flash_fwd_splitkv_kernelI23Flash_fwd_kernel_traitsILi256ELi64ELi64ELi4ELb0ELb0EN7cutlass10bfloat16_tE19Flash_kernel_traitsILi256ELi64ELi64ELi4ES3_EELb0ELb0ELb0ELb0ELb1ELb0ELb0ELb0EEEvNS_16Flash_fwd_paramsE --------------------------
	.section	.nv.constant0._ZN5flash24flash_fwd_splitkv_kernelI23Flash_fwd_kernel_traitsILi256ELi64ELi64ELi4ELb0ELb0EN7cutlass10bfloat16_tE19Flash_kernel_traitsILi256ELi64ELi64ELi4ES3_EELb0ELb0ELb0ELb0ELb1ELb0ELb0ELb0EEEvNS_16Flash_fwd_paramsE,"a",@progbits
	.sectionflags	@""
	.align	4
.nv.constant0._ZN5flash24flash_fwd_splitkv_kernelI23Flash_fwd_kernel_traitsILi256ELi64ELi64ELi4ELb0ELb0EN7cutlass10bfloat16_tE19Flash_kernel_traitsILi256ELi64ELi64ELi4ES3_EELb0ELb0ELb0ELb0ELb1ELb0ELb0ELb0EEEvNS_16Flash_fwd_paramsE:
	.zero		1360


//--------------------- .nv.constant0._ZN5flash24flash_fwd_splitkv_kernelI23Flash_fwd_kernel_traitsILi256ELi64ELi64ELi4ELb0ELb0EN7cutlass10bfloat16_tE19Flash_kernel_traitsILi256ELi64ELi64ELi4ES3_EELb0ELb0ELb0ELb0ELb1ELb1ELb0ELb0EEEvNS_16Flash_fwd_paramsE --------------------------
	.section	.nv.constant0._ZN5flash24flash_fwd_splitkv_kernelI23Flash_fwd_kernel_traitsILi256ELi64ELi64ELi4ELb0ELb0EN7cutlass10bfloat16_tE19Flash_kernel_traitsILi256ELi64ELi64ELi4ES3_EELb0ELb0ELb0ELb0ELb1ELb1ELb0ELb0EEEvNS_16Flash_fwd_paramsE,"a",@progbits
	.sectionflags	@""
	.align	4
.nv.constant0._ZN5flash24flash_fwd_splitkv_kernelI23Flash_fwd_kernel_traitsILi256ELi64ELi64ELi4ELb0ELb0EN7cutlass10bfloat16_tE19Flash_kernel_traitsILi256ELi64ELi64ELi4ES3_EELb0ELb0ELb0ELb0ELb1ELb1ELb0ELb0EEEvNS_16Flash_fwd_paramsE:
	.zero		1360


//--------------------- .nv.constant0._ZN5flash24flash_fwd_splitkv_kernelI23Flash_fwd_kernel_traitsILi256ELi64ELi64ELi4ELb0ELb0EN7cutlass10bfloat16_tE19Flash_kernel_traitsILi256ELi64ELi64ELi4ES3_EELb0ELb0ELb1ELb0ELb0ELb0ELb0ELb0EEEvNS_16Flash_fwd_paramsE --------------------------
	.section	.nv.constant0._ZN5flash24flash_fwd_splitkv_kernelI23Flash_fwd_kernel_traitsILi256ELi64ELi64ELi4ELb0ELb0EN7cutlass10bfloat16_tE19Flash_kernel_traitsILi256ELi64ELi64ELi4ES3_EELb0ELb0ELb1ELb0ELb0ELb0ELb0ELb0EEEvNS_16Flash_fwd_paramsE,"a",@progbits
	.sectionflags	@""
	.align	4
.nv.constant0._ZN5flash24flash_fwd_splitkv_kernelI23Flash_fwd_kernel_traitsILi256ELi64ELi64ELi4ELb0ELb0EN7cutlass10bfloat16_tE19Flash_kernel_traitsILi256ELi64ELi64ELi4ES3_EELb0ELb0ELb1ELb0ELb0ELb0ELb0ELb0EEEvNS_16Flash_fwd_paramsE:
	.zero		1360


//--------------------- .nv.constant0._ZN5flash24flash_fwd_splitkv_kernelI23Flash_fwd_kernel_traitsILi256ELi64ELi64ELi4ELb0ELb0EN7cutlass10bfloat16_tE19Flash_kernel_traitsILi256ELi64ELi64ELi4ES3_EELb0ELb0ELb1ELb0ELb0ELb1ELb0ELb0EEEvNS_16Flash_fwd_paramsE --------------------------
	.section	.nv.constant0._ZN5flash24flash_fwd_splitkv_kernelI23Flash_fwd_kernel_traitsILi256ELi64ELi64ELi4ELb0ELb0EN7cutlass10bfloat16_tE19Flash_kernel_traitsILi256ELi64ELi64ELi4ES3_EELb0ELb0ELb1ELb0ELb0ELb1ELb0ELb0EEEvNS_16Flash_fwd_paramsE,"a",@progbits
	.sectionflags	@""
	.align	4
.nv.constant0._ZN5flash24flash_fwd_splitkv_kernelI23Flash_fwd_kernel_traitsILi256ELi64ELi64ELi4ELb0ELb0EN7cutlass10bfloat16_tE19Flash_kernel_traitsILi256ELi64ELi64ELi4ES3_EELb0ELb0ELb1ELb0ELb0ELb1ELb0ELb0EEEvNS_16Flash_fwd_paramsE:
	.zero		1360


//--------------------- .nv.constant0._ZN5flash24flash_fwd_splitkv_kernelI23Flash_fwd_kernel_traitsILi256ELi64ELi64ELi4ELb0ELb0EN7cutlass10bfloat16_tE19Flash_kernel_traitsILi256ELi64ELi64ELi4ES3_EELb0ELb0ELb0ELb0ELb1ELb0ELb0ELb1EEEvNS_16Flash_fwd_paramsE --------------------------
	.section	.nv.constant0._ZN5flash24flash_fwd_splitkv_kernelI23Flash_fwd_kernel_traitsILi256ELi64ELi64ELi4ELb0ELb0EN7cutlass10bfloat16_tE19Flash_kernel_traitsILi256ELi64ELi64ELi4ES3_EELb0ELb0ELb0ELb0ELb1ELb0ELb0ELb1EEEvNS_16Flash_fwd_paramsE,"a",@progbits
	.sectionflags	@""
	.align	4
.nv.constant0._ZN5flash24flash_fwd_splitkv_kernelI23Flash_fwd_kernel_traitsILi256ELi64ELi64ELi4ELb0ELb0EN7cutlass10bfloat16_tE19Flash_kernel_traitsILi256ELi64ELi64ELi4ES3_EELb0ELb0ELb0ELb0ELb1ELb0ELb0ELb1EEEvNS_16Flash_fwd_paramsE:
	.zero		1360


//--------------------- .nv.constant0._ZN5flash24flash_fwd_splitkv_kernelI23Flash_fwd_kernel_traitsILi256ELi64ELi64ELi4ELb0ELb0EN7cutlass10bfloat16_tE19Flash_kernel_traitsILi256ELi64ELi64ELi4ES3_EELb0ELb0ELb0ELb0ELb1ELb1ELb0ELb1EEEvNS_16Flash_fwd_paramsE --------------------------
	.section	.nv.constant0._ZN5flash24flash_fwd_splitkv_kernelI23Flash_fwd_kernel_traitsILi256ELi64ELi64ELi4ELb0ELb0EN7cutlass10bfloat16_tE19Flash_kernel_traitsILi256ELi64ELi64ELi4ES3_EELb0ELb0ELb0ELb0ELb1ELb1ELb0ELb1EEEvNS_16Flash_fwd_paramsE,"a",@progbits
	.sectionflags	@""
	.align	4
.nv.constant0._ZN5flash24flash_fwd_splitkv_kernelI23Flash_fwd_kernel_traitsILi256ELi64ELi64ELi4ELb0ELb0EN7cutlass10bfloat16_tE19Flash_kernel_traitsILi256ELi64ELi64ELi4ES3_EELb0ELb0ELb0ELb0ELb1ELb1ELb0ELb1EEEvNS_16Flash_fwd_paramsE:
	.zero		1360


//--------------------- .nv.constant0._ZN5flash24flash_fwd_splitkv_kernelI23Flash_fwd_kernel_traitsILi256ELi64ELi64ELi4ELb0ELb0EN7cutlass10bfloat16_tE19Flash_kernel_traitsILi256ELi64ELi64ELi4ES3_EELb0ELb0ELb1ELb0ELb0ELb0ELb0ELb1EEEvNS_16Flash_fwd_paramsE --------------------------
	.section	.nv.constant0._ZN5flash24flash_fwd_splitkv_kernelI23Flash_fwd_kernel_traitsILi256ELi64ELi64ELi4ELb0ELb0EN7cutlass10bfloat16_tE19Flash_kernel_traitsILi256ELi64ELi64ELi4ES3_EELb0ELb0ELb1ELb0ELb0ELb0ELb0ELb1EEEvNS_16Flash_fwd_paramsE,"a",@progbits
	.sectionflags	@""
	.align	4
.nv.constant0._ZN5flash24flash_fwd_splitkv_kernelI23Flash_fwd_kernel_traitsILi256ELi64ELi64ELi4ELb0ELb0EN7cutlass10bfloat16_tE19Flash_kernel_traitsILi256ELi64ELi64ELi4ES3_EELb0ELb0ELb1ELb0ELb0ELb0ELb0ELb1EEEvNS_16Flash_fwd_paramsE:
	.zero		1360


//--------------------- .nv.constant0._ZN5flash24flash_fwd_splitkv_kernelI23Flash_fwd_kernel_traitsILi256ELi64ELi64ELi4ELb0ELb0EN7cutlass10bfloat16_tE19Flash_kernel_traitsILi256ELi64ELi64ELi4ES3_EELb0ELb0ELb1ELb0ELb0ELb1ELb0ELb1EEEvNS_16Flash_fwd_paramsE --------------------------
	.section	.nv.constant0._ZN5flash24flash_fwd_splitkv_kernelI23Flash_fwd_kernel_traitsILi256ELi64ELi64ELi4ELb0ELb0EN7cutlass10bfloat16_tE19Flash_kernel_traitsILi256ELi64ELi64ELi4ES3_EELb0ELb0ELb1ELb0ELb0ELb1ELb0ELb1EEEvNS_16Flash_fwd_paramsE,"a",@progbits
	.sectionflags	@""
	.align	4
.nv.constant0._ZN5flash24flash_fwd_splitkv_kernelI23Flash_fwd_kernel_traitsILi256ELi64ELi64ELi4ELb0ELb0EN7cutlass10bfloat16_tE19Flash_kernel_traitsILi256ELi64ELi64ELi4ES3_EELb0ELb0ELb1ELb0ELb0ELb1ELb0ELb1EEEvNS_16Flash_fwd_paramsE:
	.zero		1360


//--------------------- .nv.constant0._ZN5flash24flash_fwd_splitkv_kernelI23Flash_fwd_kernel_traitsILi256ELi64ELi64ELi4ELb0ELb0EN7cutlass10bfloat16_tE19Flash_kernel_traitsILi256ELi64ELi64ELi4ES3_EELb0ELb0ELb0ELb0ELb1ELb0ELb1ELb0EEEvNS_16Flash_fwd_paramsE --------------------------
	.section	.nv.constant0._ZN5flash24flash_fwd_splitkv_kernelI23Flash_fwd_kernel_traitsILi256ELi64ELi64ELi4ELb0ELb0EN7cutlass10bfloat16_tE19Flash_kernel_traitsILi256ELi64ELi64ELi4ES3_EELb0ELb0ELb0ELb0ELb1ELb0ELb1ELb0EEEvNS_16Flash_fwd_paramsE,"a",@progbits
	.sectionflags	@""
	.align	4
.nv.constant0._ZN5flash24flash_fwd_splitkv_kernelI23Flash_fwd_kernel_traitsILi256ELi64ELi64ELi4ELb0ELb0EN7cutlass10bfloat16_tE19Flash_kernel_traitsILi256ELi64ELi64ELi4ES3_EELb0ELb0ELb0ELb0ELb1ELb0ELb1ELb0EEEvNS_16Flash_fwd_paramsE:
	.zero		1360


//--------------------- .nv.constant0._ZN5flash24flash_fwd_splitkv_kernelI23Flash_fwd_kernel_traitsILi256ELi64ELi64ELi4ELb0ELb0EN7cutlass10bfloat16_tE19Flash_kernel_traitsILi256ELi64ELi64ELi4ES3_EELb0ELb0ELb0ELb0ELb1ELb1ELb1ELb0EEEvNS_16Flash_fwd_paramsE --------------------------
	.section	.nv.constant0._ZN5flash24flash_fwd_splitkv_kernelI23Flash_fwd_kernel_traitsILi256ELi64ELi64ELi4ELb0ELb0EN7cutlass10bfloat16_tE19Flash_kernel_traitsILi256ELi64ELi64ELi4ES3_EELb0ELb0ELb0ELb0ELb1ELb1ELb1ELb0EEEvNS_16Flash_fwd_paramsE,"a",@progbits
	.sectionflags	@""
	.align	4
.nv.constant0._ZN5flash24flash_fwd_splitkv_kernelI23Flash_fwd_kernel_traitsILi256ELi64ELi64ELi4ELb0ELb0EN7cutlass10bfloat16_tE19Flash_kernel_traitsILi256ELi64ELi64ELi4ES3_EELb0ELb0ELb0ELb0ELb1ELb1ELb1ELb0EEEvNS_16Flash_fwd_paramsE:
	.zero		1360


//--------------------- .nv.constant0._ZN5flash24flash_fwd_splitkv_kernelI23Flash_fwd_kernel_traitsILi256ELi64ELi64ELi4ELb0ELb0EN7cutlass10bfloat16_tE19Flash_kernel_traitsILi256ELi64ELi64ELi4ES3_EELb0ELb0ELb1ELb0ELb0ELb0ELb1ELb0EEEvNS_16Flash_fwd_paramsE --------------------------
	.section	.nv.constant0._ZN5flash24flash_fwd_splitkv_kernelI23Flash_fwd_kernel_traitsILi256ELi64ELi64ELi4ELb0ELb0EN7cutlass10bfloat16_tE19Flash_kernel_traitsILi256ELi64ELi64ELi4ES3_EELb0ELb0ELb1ELb0ELb0ELb0ELb1ELb0EEEvNS_16Flash_fwd_paramsE,"a",@progbits
	.sectionflags	@""
	.align	4
.nv.constant0._ZN5flash24flash_fwd_splitkv_kernelI23Flash_fwd_kernel_traitsILi256ELi64ELi64ELi4ELb0ELb0EN7cutlass10bfloat16_tE19Flash_kernel_traitsILi256ELi64ELi64ELi4ES3_EELb0ELb0ELb1ELb0ELb0ELb0ELb1ELb0EEEvNS_16Flash_fwd_paramsE:
	.zero		1360


//--------------------- .nv.constant0._ZN5flash24flash_fwd_splitkv_kernelI23Flash_fwd_kernel_traitsILi256ELi64ELi64ELi4ELb0ELb0EN7cutlass10bfloat16_tE19Flash_kernel_traitsILi256ELi64ELi64ELi4ES3_EELb0ELb0ELb1ELb0ELb0ELb1ELb1ELb0EEEvNS_16Flash_fwd_paramsE --------------------------
	.section	.nv.constant0._ZN5flash24flash_fwd_splitkv_kernelI23Flash_fwd_kernel_traitsILi256ELi64ELi64ELi4ELb0ELb0EN7cutlass10bfloat16_tE19Flash_kernel_traitsILi256ELi64ELi64ELi4ES3_EELb0ELb0ELb1ELb0ELb0ELb1ELb1ELb0EEEvNS_16Flash_fwd_paramsE,"a",@progbits
	.sectionflags	@""
	.align	4
.nv.constant0._ZN5flash24flash_fwd_splitkv_kernelI23Flash_fwd_kernel_traitsILi256ELi64ELi64ELi4ELb0ELb0EN7cutlass10bfloat16_tE19Flash_kernel_traitsILi256ELi64ELi64ELi4ES3_EELb0ELb0ELb1ELb0ELb0ELb1ELb1ELb0EEEvNS_16Flash_fwd_paramsE:
	.zero		1360


//--------------------- .nv.constant0._ZN5flash24flash_fwd_splitkv_kernelI23Flash_fwd_kernel_traitsILi256ELi64ELi64ELi4ELb0ELb0EN7cutlass10bfloat16_tE19Flash_kernel_traitsILi256ELi64ELi64ELi4ES3_EELb0ELb0ELb0ELb0ELb1ELb0ELb1ELb1EEEvNS_16Flash_fwd_paramsE --------------------------
	.section	.nv.constant0._ZN5flash24flash_fwd_splitkv_kernelI23Flash_fwd_kernel_traitsILi256ELi64ELi64ELi4ELb0ELb0EN7cutlass10bfloat16_tE19Flash_kernel_traitsILi256ELi64ELi64ELi4ES3_EELb0ELb0ELb0ELb0ELb1ELb0ELb1ELb1EEEvNS_16Flash_fwd_paramsE,"a",@progbits
	.sectionflags	@""
	.align	4
.nv.constant0._ZN5flash24flash_fwd_splitkv_kernelI23Flash_fwd_kernel_traitsILi256ELi64ELi64ELi4ELb0ELb0EN7cutlass10bfloat16_tE19Flash_kernel_traitsILi256ELi64ELi64ELi4ES3_EELb0ELb0ELb0ELb0ELb1ELb0ELb1ELb1EEEvNS_16Flash_fwd_paramsE:
	.zero		1360


//--------------------- .nv.constant0._ZN5flash24flash_fwd_splitkv_kernelI23Flash_fwd_kernel_traitsILi256ELi64ELi64ELi4ELb0ELb0EN7cutlass10bfloat16_tE19Flash_kernel_traitsILi256ELi64ELi64ELi4ES3_EELb0ELb0ELb0ELb0ELb1ELb1ELb1ELb1EEEvNS_16Flash_fwd_paramsE --------------------------
	.section	.nv.constant0._ZN5flash24flash_fwd_splitkv_kernelI23Flash_fwd_kernel_traitsILi256ELi64ELi64ELi4ELb0ELb0EN7cutlass10bfloat16_tE19Flash_kernel_traitsILi256ELi64ELi64ELi4ES3_EELb0ELb0ELb0ELb0ELb1ELb1ELb1ELb1EEEvNS_16Flash_fwd_paramsE,"a",@progbits
	.sectionflags	@""
	.align	4
.nv.constant0._ZN5flash24flash_fwd_splitkv_kernelI23Flash_fwd_kernel_traitsILi256ELi64ELi64ELi4ELb0ELb0EN7cutlass10bfloat16_tE19Flash_kernel_traitsILi256ELi64ELi64ELi4ES3_EELb0ELb0ELb0ELb0ELb1ELb1ELb1ELb1EEEvNS_16Flash_fwd_paramsE:
	.zero		1360


//--------------------- .nv.constant0._ZN5flash24flash_fwd_splitkv_kernelI23Flash_fwd_kernel_traitsILi256ELi64ELi64ELi4ELb0ELb0EN7cutlass10bfloat16_tE19Flash_kernel_traitsILi256ELi64ELi64ELi4ES3_EELb0ELb0ELb1ELb0ELb0ELb0ELb1ELb1EEEvNS_16Flash_fwd_paramsE --------------------------
	.section	.nv.constant0._ZN5flash24flash_fwd_splitkv_kernelI23Flash_fwd_kernel_traitsILi256ELi64ELi64ELi4ELb0ELb0EN7cutlass10bfloat16_tE19Flash_kernel_traitsILi256ELi64ELi64ELi4ES3_EELb0ELb0ELb1ELb0ELb0ELb0ELb1ELb1EEEvNS_16Flash_fwd_paramsE,"a",@progbits
	.sectionflags	@""
	.align	4
.nv.constant0._ZN5flash24flash_fwd_splitkv_kernelI23Flash_fwd_kernel_traitsILi256ELi64ELi64ELi4ELb0ELb0EN7cutlass10bfloat16_tE19Flash_kernel_traitsILi256ELi64ELi64ELi4ES3_EELb0ELb0ELb1ELb0ELb0ELb0ELb1ELb1EEEvNS_16Flash_fwd_paramsE:
	.zero		1360


//--------------------- .nv.constant0._ZN5flash24flash_fwd_splitkv_kernelI23Flash_fwd_kernel_traitsILi256ELi64ELi64ELi4ELb0ELb0EN7cutlass10bfloat16_tE19Flash_kernel_traitsILi256ELi64ELi64ELi4ES3_EELb0ELb0ELb1ELb0ELb0ELb1ELb1ELb1EEEvNS_16Flash_fwd_paramsE --------------------------
	.section	.nv.constant0._ZN5flash24flash_fwd_splitkv_kernelI23Flash_fwd_kernel_traitsILi256ELi64ELi64ELi4ELb0ELb0EN7cutlass10bfloat16_tE19Flash_kernel_traitsILi256ELi64ELi64ELi4ES3_EELb0ELb0ELb1ELb0ELb0ELb1ELb1ELb1EEEvNS_16Flash_fwd_paramsE,"a",@progbits
	.sectionflags	@""
	.align	4
.nv.constant0._ZN5flash24flash_fwd_splitkv_kernelI23Flash_fwd_kernel_traitsILi256ELi64ELi64ELi4ELb0ELb0EN7cutlass10bfloat16_tE19Flash_kernel_traitsILi256ELi64ELi64ELi4ES3_EELb0ELb0ELb1ELb0ELb0ELb1ELb1ELb1EEEvNS_16Flash_fwd_paramsE:
	.zero		1360


//--------------------- .nv.constant0._ZN5flash24flash_fwd_splitkv_kernelI23Flash_fwd_kernel_traitsILi256ELi64ELi64ELi4ELb0ELb0EN7cutlass10bfloat16_tE19Flash_kernel_traitsILi256ELi64ELi64ELi4ES3_EELb0ELb1ELb0ELb0ELb1ELb0ELb0ELb0EEEvNS_16Flash_fwd_paramsE --------------------------
	.section	.nv.constant0._ZN5flash24flash_fwd_splitkv_kernelI23Flash_fwd_kernel_traitsILi256ELi64ELi64ELi4ELb0ELb0EN7cutlass10bfloat16_tE19Flash_kernel_traitsILi256ELi64ELi64ELi4ES3_EELb0ELb1ELb0ELb0ELb1ELb0ELb0ELb0EEEvNS_16Flash_fwd_paramsE,"a",@progbits
	.sectionflags	@""
	.align	4
.nv.constant0._ZN5flash24flash_fwd_splitkv_kernelI23Flash_fwd_kernel_traitsILi256ELi64ELi64ELi4ELb0ELb0EN7cutlass10bfloat16_tE19Flash_kernel_traitsILi256ELi64ELi64ELi4ES3_EELb0ELb1ELb0ELb0ELb1ELb0ELb0ELb0EEEvNS_16Flash_fwd_paramsE:
	.zero		1360


//--------------------- .nv.constant0._ZN5flash24flash_fwd_splitkv_kernelI23Flash_fwd_kernel_traitsILi256ELi64ELi64ELi4ELb0ELb0EN7cutlass10bfloat16_tE19Flash_kernel_traitsILi256ELi64ELi64ELi4ES3_EELb0ELb1ELb0ELb0ELb1ELb1ELb0ELb0EEEvNS_16Flash_fwd_paramsE --------------------------
	.section	.nv.constant0._ZN5flash24flash_fwd_splitkv_kernelI23Flash_fwd_kernel_traitsILi256ELi64ELi64ELi4ELb0ELb0EN7cutlass10bfloat16_tE19Flash_kernel_traitsILi256ELi64ELi64ELi4ES3_EELb0ELb1ELb0ELb0ELb1ELb1ELb0ELb0EEEvNS_16Flash_fwd_paramsE,"a",@progbits
	.sectionflags	@""
	.align	4
.nv.constant0._ZN5flash24flash_fwd_splitkv_kernelI23Flash_fwd_kernel_traitsILi256ELi64ELi64ELi4ELb0ELb0EN7cutlass10bfloat16_tE19Flash_kernel_traitsILi256ELi64ELi64ELi4ES3_EELb0ELb1ELb0ELb0ELb1ELb1ELb0ELb0EEEvNS_16Flash_fwd_paramsE:
	.zero		1360


//--------------------- .nv.constant0._ZN5flash24flash_fwd_splitkv_kernelI23Flash_fwd_kernel_traitsILi256ELi64ELi64ELi4ELb0ELb0EN7cutlass10bfloat16_tE19Flash_kernel_traitsILi256ELi64ELi64ELi4ES3_EELb0ELb1ELb1ELb0ELb0ELb0ELb0ELb0EEEvNS_16Flash_fwd_paramsE --------------------------
	.section	.nv.constant0._ZN5flash24flash_fwd_splitkv_kernelI23Flash_fwd_kernel_traitsILi256ELi64ELi64ELi4ELb0ELb0EN7cutlass10bfloat16_tE19Flash_kernel_traitsILi256ELi64ELi64ELi4ES3_EELb0ELb1ELb1ELb0ELb0ELb0ELb0ELb0EEEvNS_16Flash_fwd_paramsE,"a",@progbits
	.sectionflags	@""
	.align	4
.nv.constant0._ZN5flash24flash_fwd_splitkv_kernelI23Flash_fwd_kernel_traitsILi256ELi64ELi64ELi4ELb0ELb0EN7cutlass10bfloat16_tE19Flash_kernel_traitsILi256ELi64ELi64ELi4ES3_EELb0ELb1ELb1ELb0ELb0ELb0ELb0ELb0EEEvNS_16Flash_fwd_paramsE:
	.zero		1360


//--------------------- .nv.constant0._ZN5flash24flash_fwd_splitkv_kernelI23Flash_fwd_kernel_traitsILi256ELi64ELi64ELi4ELb0ELb0EN7cutlass10bfloat16_tE19Flash_kernel_traitsILi256ELi64ELi64ELi4ES3_EELb0ELb1ELb1ELb0ELb0ELb1ELb0ELb0EEEvNS_16Flash_fwd_paramsE --------------------------
	.section	.nv.constant0._ZN5flash24flash_fwd_splitkv_kernelI23Flash_fwd_kernel_traitsILi256ELi64ELi64ELi4ELb0ELb0EN7cutlass10bfloat16_tE19Flash_kernel_traitsILi256ELi64ELi64ELi4ES3_EELb0ELb1ELb1ELb0ELb0ELb1ELb0ELb0EEEvNS_16Flash_fwd_paramsE,"a",@progbits
	.sectionflags	@""
	.align	4
.nv.constant0._ZN5flash24flash_fwd_splitkv_kernelI23Flash_fwd_kernel_traitsILi256ELi64ELi64ELi4ELb0ELb0EN7cutlass10bfloat16_tE19Flash_kernel_traitsILi256ELi64ELi64ELi4ES3_EELb0ELb1ELb1ELb0ELb0ELb1ELb0ELb0EEEvNS_16Flash_fwd_paramsE:
	.zero		1360


//--------------------- .nv.constant0._ZN5flash24flash_fwd_splitkv_kernelI23Flash_fwd_kernel_traitsILi256ELi64ELi64ELi4ELb0ELb0EN7cutlass10bfloat16_tE19Flash_kernel_traitsILi256ELi64ELi64ELi4ES3_EELb0ELb1ELb0ELb0ELb1ELb0ELb0ELb1EEEvNS_16Flash_fwd_paramsE --------------------------
	.section	.nv.constant0._ZN5flash24flash_fwd_splitkv_kernelI23Flash_fwd_kernel_traitsILi256ELi64ELi64ELi4ELb0ELb0EN7cutlass10bfloat16_tE19Flash_kernel_traitsILi256ELi64ELi64ELi4ES3_EELb0ELb1ELb0ELb0ELb1ELb0ELb0ELb1EEEvNS_16Flash_fwd_paramsE,"a",@progbits
	.sectionflags	@""
	.align	4
.nv.constant0._ZN5flash24flash_fwd_splitkv_kernelI23Flash_fwd_kernel_traitsILi256ELi64ELi64ELi4ELb0ELb0EN7cutlass10bfloat16_tE19Flash_kernel_traitsILi256ELi64ELi64ELi4ES3_EELb0ELb1ELb0ELb0ELb1ELb0ELb0ELb1EEEvNS_16Flash_fwd_paramsE:
	.zero		1360


//--------------------- .nv.constant0._ZN5flash24flash_fwd_splitkv_kernelI23Flash_fwd_kernel_traitsILi256ELi64ELi64ELi4ELb0ELb0EN7cutlass10bfloat16_tE19Flash_kernel_traitsILi256ELi64ELi64ELi4ES3_EELb0ELb1ELb0ELb0ELb1ELb1ELb0ELb1EEEvNS_16Flash_fwd_paramsE --------------------------
	.section	.nv.constant0._ZN5flash24flash_fwd_splitkv_kernelI23Flash_fwd_kernel_traitsILi256ELi64ELi64ELi4ELb0ELb0EN7cutlass10bfloat16_tE19Flash_kernel_traitsILi256ELi64ELi64ELi4ES3_EELb0ELb1ELb0ELb0ELb1ELb1ELb0ELb1EEEvNS_16Flash_fwd_paramsE,"a",@progbits
	.sectionflags	@""
	.align	4
.nv.constant0._ZN5flash24flash_fwd_splitkv_kernelI23Flash_fwd_kernel_traitsILi256ELi64ELi64ELi4ELb0ELb0EN7cutlass10bfloat16_tE19Flash_kernel_traitsILi256ELi64ELi64ELi4ES3_EELb0ELb1ELb0ELb0ELb1ELb1ELb0ELb1EEEvNS_16Flash_fwd_paramsE:
	.zero		1360


//--------------------- .nv.constant0._ZN5flash24flash_fwd_splitkv_kernelI23Flash_fwd_kernel_traitsILi256ELi64ELi64ELi4ELb0ELb0EN7cutlass10bfloat16_tE19Flash_kernel_traitsILi256ELi64ELi64ELi4ES3_EELb0ELb1ELb1ELb0ELb0ELb0ELb0ELb1EEEvNS_16Flash_fwd_paramsE --------------------------
	.section	.nv.constant0._ZN5flash24flash_fwd_splitkv_kernelI23Flash_fwd_kernel_traitsILi256ELi64ELi64ELi4ELb0ELb0EN7cutlass10bfloat16_tE19Flash_kernel_traitsILi256ELi64ELi64ELi4ES3_EELb0ELb1ELb1ELb0ELb0ELb0ELb0ELb1EEEvNS_16Flash_fwd_paramsE,"a",@progbits
	.sectionflags	@""
	.align	4
.nv.constant0._ZN5flash24flash_fwd_splitkv_kernelI23Flash_fwd_kernel_traitsILi256ELi64ELi64ELi4ELb0ELb0EN7cutlass10bfloat16_tE19Flash_kernel_traitsILi256ELi64ELi64ELi4ES3_EELb0ELb1ELb1ELb0ELb0ELb0ELb0ELb1EEEvNS_16Flash_fwd_paramsE:
	.zero		1360


//--------------------- .nv.constant0._ZN5flash24flash_fwd_splitkv_kernelI23Flash_fwd_kernel_traitsILi256ELi64ELi64ELi4ELb0ELb0EN7cutlass10bfloat16_tE19Flash_kernel_traitsILi256ELi64ELi64ELi4ES3_EELb0ELb1ELb1ELb0ELb0ELb1ELb0ELb1EEEvNS_16Flash_fwd_paramsE --------------------------
	.section	.nv.constant0._ZN5flash24flash_fwd_splitkv_kernelI23Flash_fwd_kernel_traitsILi256ELi64ELi64ELi4ELb0ELb0EN7cutlass10bfloat16_tE19Flash_kernel_traitsILi256ELi64ELi64ELi4ES3_EELb0ELb1ELb1ELb0ELb0ELb1ELb0ELb1EEEvNS_16Flash_fwd_paramsE,"a",@progbits
	.sectionflags	@""
	.align	4
.nv.constant0._ZN5flash24flash_fwd_splitkv_kernelI23Flash_fwd_kernel_traitsILi256ELi64ELi64ELi4ELb0ELb0EN7cutlass10bfloat16_tE19Flash_kernel_traitsILi256ELi64ELi64ELi4ES3_EELb0ELb1ELb1ELb0ELb0ELb1ELb0ELb1EEEvNS_16Flash_fwd_paramsE:
	.zero		1360


//--------------------- .nv.constant0._ZN5flash24flash_fwd_splitkv_kernelI23Flash_fwd_kernel_traitsILi256ELi64ELi64ELi4ELb0ELb0EN7cutlass10bfloat16_tE19Flash_kernel_traitsILi256ELi64ELi64ELi4ES3_EELb0ELb1ELb0ELb0ELb1ELb0ELb1ELb0EEEvNS_16Flash_fwd_paramsE --------------------------
	.section	.nv.constant0._ZN5flash24flash_fwd_splitkv_kernelI23Flash_fwd_kernel_traitsILi256ELi64ELi64ELi4ELb0ELb0EN7cutlass10bfloat16_tE19Flash_kernel_traitsILi256ELi64ELi64ELi4ES3_EELb0ELb1ELb0ELb0ELb1ELb0ELb1ELb0EEEvNS_16Flash_fwd_paramsE,"a",@progbits
	.sectionflags	@""
	.align	4
.nv.constant0._ZN5flash24flash_fwd_splitkv_kernelI23Flash_fwd_kernel_traitsILi256ELi64ELi64ELi4ELb0ELb0EN7cutlass10bfloat16_tE19Flash_kernel_traitsILi256ELi64ELi64ELi4ES3_EELb0ELb1ELb0ELb0ELb1ELb0ELb1ELb0EEEvNS_16Flash_fwd_paramsE:
	.zero		1360


//--------------------- .nv.constant0._ZN5flash24flash_fwd_splitkv_kernelI23Flash_fwd_kernel_traitsILi256ELi64ELi64ELi4ELb0ELb0EN7cutlass10bfloat16_tE19Flash_kernel_traitsILi256ELi64ELi64ELi4ES3_EELb0ELb1ELb0ELb0ELb1ELb1ELb1ELb0EEEvNS_16Flash_fwd_paramsE --------------------------
	.section	.nv.constant0._ZN5flash24flash_fwd_splitkv_kernelI23Flash_fwd_kernel_traitsILi256ELi64ELi64ELi4ELb0ELb0EN7cutlass10bfloat16_tE19Flash_kernel_traitsILi256ELi64ELi64ELi4ES3_EELb0ELb1ELb0ELb0ELb1ELb1ELb1ELb0EEEvNS_16Flash_fwd_paramsE,"a",@progbits
	.sectionflags	@""
	.align	4
.nv.constant0._ZN5flash24flash_fwd_splitkv_kernelI23Flash_fwd_kernel_traitsILi256ELi64ELi64ELi4ELb0ELb0EN7cutlass10bfloat16_tE19Flash_kernel_traitsILi256ELi64ELi64ELi4ES3_EELb0ELb1ELb0ELb0ELb1ELb1ELb1ELb0EEEvNS_16Flash_fwd_paramsE:
	.zero		1360


//--------------------- .nv.constant0._ZN5flash24flash_fwd_splitkv_kernelI23Flash_fwd_kernel_traitsILi256ELi64ELi64ELi4ELb0ELb0EN7cutlass10bfloat16_tE19Flash_kernel_traitsILi256ELi64ELi64ELi4ES3_EELb0ELb1ELb1ELb0ELb0ELb0ELb1ELb0EEEvNS_16Flash_fwd_paramsE --------------------------
	.section	.nv.constant0._ZN5flash24flash_fwd_splitkv_kernelI23Flash_fwd_kernel_traitsILi256ELi64ELi64ELi4ELb0ELb0EN7cutlass10bfloat16_tE19Flash_kernel_traitsILi256ELi64ELi64ELi4ES3_EELb0ELb1ELb1ELb0ELb0ELb0ELb1ELb0EEEvNS_16Flash_fwd_paramsE,"a",@progbits
	.sectionflags	@""
	.align	4
.nv.constant0._ZN5flash24flash_fwd_splitkv_kernelI23Flash_fwd_kernel_traitsILi256ELi64ELi64ELi4ELb0ELb0EN7cutlass10bfloat16_tE19Flash_kernel_traitsILi256ELi64ELi64ELi4ES3_EELb0ELb1ELb1ELb0ELb0ELb0ELb1ELb0EEEvNS_16Flash_fwd_paramsE:
	.zero		1360


//--------------------- .nv.constant0._ZN5flash24flash_fwd_splitkv_kernelI23Flash_fwd_kernel_traitsILi256ELi64ELi64ELi4ELb0ELb0EN7cutlass10bfloat16_tE19Flash_kernel_traitsILi256ELi64ELi64ELi4ES3_EELb0ELb1ELb1ELb0ELb0ELb1ELb1ELb0EEEvNS_16Flash_fwd_paramsE --------------------------
	.section	.nv.constant0._ZN5flash24flash_fwd_splitkv_kernelI23Flash_fwd_kernel_traitsILi256ELi64ELi64ELi4ELb0ELb0EN7cutlass10bfloat16_tE19Flash_kernel_traitsILi256ELi64ELi64ELi4ES3_EELb0ELb1ELb1ELb0ELb0ELb1ELb1ELb0EEEvNS_16Flash_fwd_paramsE,"a",@progbits
	.sectionflags	@""
	.align	4
.nv.constant0._ZN5flash24flash_fwd_splitkv_kernelI23Flash_fwd_kernel_traitsILi256ELi64ELi64ELi4ELb0ELb0EN7cutlass10bfloat16_tE19Flash_kernel_traitsILi256ELi64ELi64ELi4ES3_EELb0ELb1ELb1ELb0ELb0ELb1ELb1ELb0EEEvNS_16Flash_fwd_paramsE:
	.zero		1360


//--------------------- .nv.constant0._ZN5flash24flash_fwd_splitkv_kernelI23Flash_fwd_kernel_traitsILi256ELi64ELi64ELi4ELb0ELb0EN7cutlass10bfloat16_tE19Flash_kernel_traitsILi256ELi64ELi64ELi4ES3_EELb0ELb1ELb0ELb0ELb1ELb0ELb1ELb1EEEvNS_16Flash_fwd_paramsE --------------------------
	.section	.nv.constant0._ZN5flash24flash_fwd_splitkv_kernelI23Flash_fwd_kernel_traitsILi256ELi64ELi64ELi4ELb0ELb0EN7cutlass10bfloat16_tE19Flash_kernel_traitsILi256ELi64ELi64ELi4ES3_EELb0ELb1ELb0ELb0ELb1ELb0ELb1ELb1EEEvNS_16Flash_fwd_paramsE,"a",@progbits
	.sectionflags	@""
	.align	4
.nv.constant0._ZN5flash24flash_fwd_splitkv_kernelI23Flash_fwd_kernel_traitsILi256ELi64ELi64ELi4ELb0ELb0EN7cutlass10bfloat16_tE19Flash_kernel_traitsILi256ELi64ELi64ELi4ES3_EELb0ELb1ELb0ELb0ELb1ELb0ELb1ELb1EEEvNS_16Flash_fwd_paramsE:
	.zero		1360


//--------------------- .nv.constant0._ZN5flash24flash_fwd_splitkv_kernelI23Flash_fwd_kernel_traitsILi256ELi64ELi64ELi4ELb0ELb0EN7cutlass10bfloat16_tE19Flash_kernel_traitsILi256ELi64ELi64ELi4ES3_EELb0ELb1ELb0ELb0ELb1ELb1ELb1ELb1EEEvNS_16Flash_fwd_paramsE --------------------------
	.section	.nv.constant0._ZN5flash24flash_fwd_splitkv_kernelI23Flash_fwd_kernel_traitsILi256ELi64ELi64ELi4ELb0ELb0EN7cutlass10bfloat16_tE19Flash_kernel_traitsILi256ELi64ELi64ELi4ES3_EELb0ELb1ELb0ELb0ELb1ELb1ELb1ELb1EEEvNS_16Flash_fwd_paramsE,"a",@progbits
	.sectionflags	@""
	.align	4
.nv.constant0._ZN5flash24flash_fwd_splitkv_kernelI23Flash_fwd_kernel_traitsILi256ELi64ELi64ELi4ELb0ELb0EN7cutlass10bfloat16_tE19Flash_kernel_traitsILi256ELi64ELi64ELi4ES3_EELb0ELb1ELb0ELb0ELb1ELb1ELb1ELb1EEEvNS_16Flash_fwd_paramsE:
	.zero		1360


//--------------------- .nv.constant0._ZN5flash24flash_fwd_splitkv_kernelI23Flash_fwd_kernel_traitsILi256ELi64ELi64ELi4ELb0ELb0EN7cutlass10bfloat16_tE19Flash_kernel_traitsILi256ELi64ELi64ELi4ES3_EELb0ELb1ELb1ELb0ELb0ELb0ELb1ELb1EEEvNS_16Flash_fwd_paramsE --------------------------
	.section	.nv.constant0._ZN5flash24flash_fwd_splitkv_kernelI23Flash_fwd_kernel_traitsILi256ELi64ELi64ELi4ELb0ELb0EN7cutlass10bfloat16_tE19Flash_kernel_traitsILi256ELi64ELi64ELi4ES3_EELb0ELb1ELb1ELb0ELb0ELb0ELb1ELb1EEEvNS_16Flash_fwd_paramsE,"a",@progbits
	.sectionflags	@""
	.align	4
.nv.constant0._ZN5flash24flash_fwd_splitkv_kernelI23Flash_fwd_kernel_traitsILi256ELi64ELi64ELi4ELb0ELb0EN7cutlass10bfloat16_tE19Flash_kernel_traitsILi256ELi64ELi64ELi4ES3_EELb0ELb1ELb1ELb0ELb0ELb0ELb1ELb1EEEvNS_16Flash_fwd_paramsE:
	.zero		1360


//--------------------- .nv.constant0._ZN5flash24flash_fwd_splitkv_kernelI23Flash_fwd_kernel_traitsILi256ELi64ELi64ELi4ELb0ELb0EN7cutlass10bfloat16_tE19Flash_kernel_traitsILi256ELi64ELi64ELi4ES3_EELb0ELb1ELb1ELb0ELb0ELb1ELb1ELb1EEEvNS_16Flash_fwd_paramsE --------------------------
	.section	.nv.constant0._ZN5flash24flash_fwd_splitkv_kernelI23Flash_fwd_kernel_traitsILi256ELi64ELi64ELi4ELb0ELb0EN7cutlass10bfloat16_tE19Flash_kernel_traitsILi256ELi64ELi64ELi4ES3_EELb0ELb1ELb1ELb0ELb0ELb1ELb1ELb1EEEvNS_16Flash_fwd_paramsE,"a",@progbits
	.sectionflags	@""
	.align	4
.nv.constant0._ZN5flash24flash_fwd_splitkv_kernelI23Flash_fwd_kernel_traitsILi256ELi64ELi64ELi4ELb0ELb0EN7cutlass10bfloat16_tE19Flash_kernel_traitsILi256ELi64ELi64ELi4ES3_EELb0ELb1ELb1ELb0ELb0ELb1ELb1ELb1EEEvNS_16Flash_fwd_paramsE:
	.zero		1360


//--------------------- SYMBOLS --------------------------

	.type		.nv.reservedSmem.offset0,@object
	.size		.nv.reservedSmem.offset0,0x4
	.type		.nv.reservedSmem.cap,@object
	.size		.nv.reservedSmem.cap,0x4
